	.target	sm_80

	.elftype	@"ET_EXEC"


//--------------------- .note.nv.tkinfo           --------------------------
	.section	.note.nv.tkinfo,"",@"SHT_NOTE"
	.sectionflags	@"SHF_NOTE_NV_TKINFO"
	.tkinfo
        /*0018*/ 	.word	0x00000002
        /*0030*/ 	.string	""
        /*0030*/ 	.string	"ptxas"
        /*0030*/ 	.string	"Cuda compilation tools, release 13.0, V13.0.88"
        /*0030*/ 	.string	"Build cuda_13.0.r13.0/compiler.36424714_0"
        /*0030*/ 	.string	"-arch sm_80 -m 64 "



//--------------------- .note.nv.cuinfo           --------------------------
	.section	.note.nv.cuinfo,"",@"SHT_NOTE"
	.sectionflags	@"SHF_NOTE_NV_CUINFO"
        /*0018*/ 	.short	0x0002
        /*001a*/ 	.short	0x0050
        /*001c*/ 	.short	0x0082
	.zero		2


//--------------------- .nv.info                  --------------------------
	.section	.nv.info,"",@"SHT_CUDA_INFO"
	.align	4


	//----- nvinfo : EIATTR_REGCOUNT
	.align		4
        /*0000*/ 	.byte	0x04, 0x2f
        /*0002*/ 	.short	(.L_12 - .L_11)
	.align		4
.L_11:
        /*0004*/ 	.word	index@(_ZN7cutlass13device_kernelIN5flash19enable_sm80_to_sm89INS1_16FlashAttnFwdSm80INS1_25CollectiveMainloopFwdSm80ILi4ELi1ELb0EN4cute5tupleIJNS5_1CILi128EEENS7_ILi64EEES8_EEELi128ENS_6half_tEfNS_4arch4Sm80ELb1ELb0ELb1ELb1ELb0ELb1ELb1ELb0EEENS1_21CollectiveEpilogueFwdINS6_IJS8_S8_S9_EEENS6_IJNS7_ILi1EEESH_SH_EEESB_SD_Li128ELb1ELb1ELb0ELb0EEENS1_19SingleTileSchedulerILb1ELb0ELb1ELi128EEEEEEEEEvNT_6ParamsE)
        /*0008*/ 	.word	0x000000ff


	//----- nvinfo : EIATTR_FRAME_SIZE
	.align		4
.L_12:
        /*000c*/ 	.byte	0x04, 0x11
        /*000e*/ 	.short	(.L_14 - .L_13)
	.align		4
.L_13:
        /*0010*/ 	.word	index@(_ZN7cutlass13device_kernelIN5flash19enable_sm80_to_sm89INS1_16FlashAttnFwdSm80INS1_25CollectiveMainloopFwdSm80ILi4ELi1ELb0EN4cute5tupleIJNS5_1CILi128EEENS7_ILi64EEES8_EEELi128ENS_6half_tEfNS_4arch4Sm80ELb1ELb0ELb1ELb1ELb0ELb1ELb1ELb0EEENS1_21CollectiveEpilogueFwdINS6_IJS8_S8_S9_EEENS6_IJNS7_ILi1EEESH_SH_EEESB_SD_Li128ELb1ELb1ELb0ELb0EEENS1_19SingleTileSchedulerILb1ELb0ELb1ELi128EEEEEEEEEvNT_6ParamsE)
        /*0014*/ 	.word	0x000000a0


	//----- nvinfo : EIATTR_REGCOUNT
	.align		4
.L_14:
        /*0018*/ 	.byte	0x04, 0x2f
        /*001a*/ 	.short	(.L_16 - .L_15)
	.align		4
.L_15:
        /*001c*/ 	.word	index@(_ZN7cutlass13device_kernelIN5flash19enable_sm80_to_sm89INS1_16FlashAttnFwdSm80INS1_25CollectiveMainloopFwdSm80ILi4ELi1ELb0EN4cute5tupleIJNS5_1CILi128EEENS7_ILi64EEES8_EEELi128ENS_6half_tEfNS_4arch4Sm80ELb1ELb0ELb1ELb1ELb0ELb0ELb1ELb0EEENS1_21CollectiveEpilogueFwdINS6_IJS8_S8_S9_EEENS6_IJNS7_ILi1EEESH_SH_EEESB_SD_Li128ELb1ELb1ELb0ELb0EEENS1_19SingleTileSchedulerILb1ELb0ELb1ELi128EEEEEEEEEvNT_6ParamsE)
        /*0020*/ 	.word	0x000000ff


	//----- nvinfo : EIATTR_FRAME_SIZE
	.align		4
.L_16:
        /*0024*/ 	.byte	0x04, 0x11
        /*0026*/ 	.short	(.L_18 - .L_17)
	.align		4
.L_17:
        /*0028*/ 	.word	index@(_ZN7cutlass13device_kernelIN5flash19enable_sm80_to_sm89INS1_16FlashAttnFwdSm80INS1_25CollectiveMainloopFwdSm80ILi4ELi1ELb0EN4cute5tupleIJNS5_1CILi128EEENS7_ILi64EEES8_EEELi128ENS_6half_tEfNS_4arch4Sm80ELb1ELb0ELb1ELb1ELb0ELb0ELb1ELb0EEENS1_21CollectiveEpilogueFwdINS6_IJS8_S8_S9_EEENS6_IJNS7_ILi1EEESH_SH_EEESB_SD_Li128ELb1ELb1ELb0ELb0EEENS1_19SingleTileSchedulerILb1ELb0ELb1ELi128EEEEEEEEEvNT_6ParamsE)
        /*002c*/ 	.word	0x000000b0


	//----- nvinfo : EIATTR_REGCOUNT
	.align		4
.L_18:
        /*0030*/ 	.byte	0x04, 0x2f
        /*0032*/ 	.short	(.L_20 - .L_19)
	.align		4
.L_19:
        /*0034*/ 	.word	index@(_ZN7cutlass13device_kernelIN5flash19enable_sm80_to_sm89INS1_16FlashAttnFwdSm80INS1_25CollectiveMainloopFwdSm80ILi4ELi1ELb0EN4cute5tupleIJNS5_1CILi128EEENS7_ILi64EEES8_EEELi128ENS_6half_tEfNS_4arch4Sm80ELb1ELb0ELb1ELb0ELb0ELb0ELb1ELb0EEENS1_21CollectiveEpilogueFwdINS6_IJS8_S8_S9_EEENS6_IJNS7_ILi1EEESH_SH_EEESB_SD_Li128ELb0ELb1ELb0ELb0EEENS1_30DynamicPersistentTileSchedulerILi128ELi128ELb0ELb1ELb0EEEEEEEEEvNT_6ParamsE)
        /*0038*/ 	.word	0x000000ff


	//----- nvinfo : EIATTR_FRAME_SIZE
	.align		4
.L_20:
        /*003c*/ 	.byte	0x04, 0x11
        /*003e*/ 	.short	(.L_22 - .L_21)
	.align		4
.L_21:
        /*0040*/ 	.word	index@($__internal_3_$__cuda_sm70_shflsync_idx_p)
        /*0044*/ 	.word	0x00000000


	//----- nvinfo : EIATTR_FRAME_SIZE
	.align		4
.L_22:
        /*0048*/ 	.byte	0x04, 0x11
        /*004a*/ 	.short	(.L_24 - .L_23)
	.align		4
.L_23:
        /*004c*/ 	.word	index@($__internal_2_$__cuda_sm70_shflsync_bfly_p)
        /*0050*/ 	.word	0x00000000


	//----- nvinfo : EIATTR_FRAME_SIZE
	.align		4
.L_24:
        /*0054*/ 	.byte	0x04, 0x11
        /*0056*/ 	.short	(.L_26 - .L_25)
	.align		4
.L_25:
        /*0058*/ 	.word	index@(_ZN7cutlass13device_kernelIN5flash19enable_sm80_to_sm89INS1_16FlashAttnFwdSm80INS1_25CollectiveMainloopFwdSm80ILi4ELi1ELb0EN4cute5tupleIJNS5_1CILi128EEENS7_ILi64EEES8_EEELi128ENS_6half_tEfNS_4arch4Sm80ELb1ELb0ELb1ELb0ELb0ELb0ELb1ELb0EEENS1_21CollectiveEpilogueFwdINS6_IJS8_S8_S9_EEENS6_IJNS7_ILi1EEESH_SH_EEESB_SD_Li128ELb0ELb1ELb0ELb0EEENS1_30DynamicPersistentTileSchedulerILi128ELi128ELb0ELb1ELb0EEEEEEEEEvNT_6ParamsE)
        /*005c*/ 	.word	0x000000d8


	//----- nvinfo : EIATTR_REGCOUNT
	.align		4
.L_26:
        /*0060*/ 	.byte	0x04, 0x2f
        /*0062*/ 	.short	(.L_28 - .L_27)
	.align		4
.L_27:
        /*0064*/ 	.word	index@(_ZN7cutlass13device_kernelIN5flash19enable_sm80_to_sm89INS1_16FlashAttnFwdSm80INS1_25CollectiveMainloopFwdSm80ILi4ELi1ELb0EN4cute5tupleIJNS5_1CILi128EEENS7_ILi48EEES8_EEELi128ENS_6half_tEfNS_4arch4Sm80ELb0ELb1ELb1ELb1ELb0ELb1ELb1ELb0EEENS1_21CollectiveEpilogueFwdINS6_IJS8_S8_S9_EEENS6_IJNS7_ILi1EEESH_SH_EEESB_SD_Li128ELb1ELb1ELb0ELb0EEENS1_19SingleTileSchedulerILb1ELb0ELb1ELi128EEEEEEEEEvNT_6ParamsE)
        /*0068*/ 	.word	0x000000ff


	//----- nvinfo : EIATTR_FRAME_SIZE
	.align		4
.L_28:
        /*006c*/ 	.byte	0x04, 0x11
        /*006e*/ 	.short	(.L_30 - .L_29)
	.align		4
.L_29:
        /*0070*/ 	.word	index@(_ZN7cutlass13device_kernelIN5flash19enable_sm80_to_sm89INS1_16FlashAttnFwdSm80INS1_25CollectiveMainloopFwdSm80ILi4ELi1ELb0EN4cute5tupleIJNS5_1CILi128EEENS7_ILi48EEES8_EEELi128ENS_6half_tEfNS_4arch4Sm80ELb0ELb1ELb1ELb1ELb0ELb1ELb1ELb0EEENS1_21CollectiveEpilogueFwdINS6_IJS8_S8_S9_EEENS6_IJNS7_ILi1EEESH_SH_EEESB_SD_Li128ELb1ELb1ELb0ELb0EEENS1_19SingleTileSchedulerILb1ELb0ELb1ELi128EEEEEEEEEvNT_6ParamsE)
        /*0074*/ 	.word	0x00000098


	//----- nvinfo : EIATTR_REGCOUNT
	.align		4
.L_30:
        /*0078*/ 	.byte	0x04, 0x2f
        /*007a*/ 	.short	(.L_32 - .L_31)
	.align		4
.L_31:
        /*007c*/ 	.word	index@(_ZN7cutlass13device_kernelIN5flash19enable_sm80_to_sm89INS1_16FlashAttnFwdSm80INS1_25CollectiveMainloopFwdSm80ILi4ELi1ELb0EN4cute5tupleIJNS5_1CILi128EEENS7_ILi48EEES8_EEELi128ENS_6half_tEfNS_4arch4Sm80ELb0ELb1ELb1ELb1ELb0ELb0ELb1ELb0EEENS1_21CollectiveEpilogueFwdINS6_IJS8_S8_S9_EEENS6_IJNS7_ILi1EEESH_SH_EEESB_SD_Li128ELb1ELb1ELb0ELb0EEENS1_19SingleTileSchedulerILb1ELb0ELb1ELi128EEEEEEEEEvNT_6ParamsE)
        /*0080*/ 	.word	0x000000ff


	//----- nvinfo : EIATTR_FRAME_SIZE
	.align		4
.L_32:
        /*0084*/ 	.byte	0x04, 0x11
        /*0086*/ 	.short	(.L_34 - .L_33)
	.align		4
.L_33:
        /*0088*/ 	.word	index@(_ZN7cutlass13device_kernelIN5flash19enable_sm80_to_sm89INS1_16FlashAttnFwdSm80INS1_25CollectiveMainloopFwdSm80ILi4ELi1ELb0EN4cute5tupleIJNS5_1CILi128EEENS7_ILi48EEES8_EEELi128ENS_6half_tEfNS_4arch4Sm80ELb0ELb1ELb1ELb1ELb0ELb0ELb1ELb0EEENS1_21CollectiveEpilogueFwdINS6_IJS8_S8_S9_EEENS6_IJNS7_ILi1EEESH_SH_EEESB_SD_Li128ELb1ELb1ELb0ELb0EEENS1_19SingleTileSchedulerILb1ELb0ELb1ELi128EEEEEEEEEvNT_6ParamsE)
        /*008c*/ 	.word	0x00000070


	//----- nvinfo : EIATTR_REGCOUNT
	.align		4
.L_34:
        /*0090*/ 	.byte	0x04, 0x2f
        /*0092*/ 	.short	(.L_36 - .L_35)
	.align		4
.L_35:
        /*0094*/ 	.word	index@(_ZN7cutlass13device_kernelIN5flash19enable_sm80_to_sm89INS1_16FlashAttnFwdSm80INS1_25CollectiveMainloopFwdSm80ILi4ELi1ELb0EN4cute5tupleIJNS5_1CILi128EEENS7_ILi48EEES8_EEELi128ENS_6half_tEfNS_4arch4Sm80ELb0ELb1ELb1ELb0ELb0ELb0ELb1ELb0EEENS1_21CollectiveEpilogueFwdINS6_IJS8_S8_S9_EEENS6_IJNS7_ILi1EEESH_SH_EEESB_SD_Li128ELb0ELb1ELb0ELb0EEENS1_19SingleTileSchedulerILb0ELb0ELb1ELi128EEEEEEEEEvNT_6ParamsE)
        /*0098*/ 	.word	0x000000ff


	//----- nvinfo : EIATTR_FRAME_SIZE
	.align		4
.L_36:
        /*009c*/ 	.byte	0x04, 0x11
        /*009e*/ 	.short	(.L_38 - .L_37)
	.align		4
.L_37:
        /*00a0*/ 	.word	index@(_ZN7cutlass13device_kernelIN5flash19enable_sm80_to_sm89INS1_16FlashAttnFwdSm80INS1_25CollectiveMainloopFwdSm80ILi4ELi1ELb0EN4cute5tupleIJNS5_1CILi128EEENS7_ILi48EEES8_EEELi128ENS_6half_tEfNS_4arch4Sm80ELb0ELb1ELb1ELb0ELb0ELb0ELb1ELb0EEENS1_21CollectiveEpilogueFwdINS6_IJS8_S8_S9_EEENS6_IJNS7_ILi1EEESH_SH_EEESB_SD_Li128ELb0ELb1ELb0ELb0EEENS1_19SingleTileSchedulerILb0ELb0ELb1ELi128EEEEEEEEEvNT_6ParamsE)
        /*00a4*/ 	.word	0x00000068


	//----- nvinfo : EIATTR_REGCOUNT
	.align		4
.L_38:
        /*00a8*/ 	.byte	0x04, 0x2f
        /*00aa*/ 	.short	(.L_40 - .L_39)
	.align		4
.L_39:
        /*00ac*/ 	.word	index@(_ZN7cutlass13device_kernelIN5flash19enable_sm80_to_sm89INS1_16FlashAttnFwdSm80INS1_25CollectiveMainloopFwdSm80ILi4ELi1ELb0EN4cute5tupleIJNS5_1CILi128EEENS7_ILi64EEES8_EEELi128ENS_6half_tEfNS_4arch4Sm80ELb0ELb0ELb1ELb1ELb0ELb1ELb1ELb0EEENS1_21CollectiveEpilogueFwdINS6_IJS8_S8_S9_EEENS6_IJNS7_ILi1EEESH_SH_EEESB_SD_Li128ELb1ELb1ELb0ELb0EEENS1_19SingleTileSchedulerILb1ELb0ELb1ELi128EEEEEEEEEvNT_6ParamsE)
        /*00b0*/ 	.word	0x000000ff


	//----- nvinfo : EIATTR_FRAME_SIZE
	.align		4
.L_40:
        /*00b4*/ 	.byte	0x04, 0x11
        /*00b6*/ 	.short	(.L_42 - .L_41)
	.align		4
.L_41:
        /*00b8*/ 	.word	index@(_ZN7cutlass13device_kernelIN5flash19enable_sm80_to_sm89INS1_16FlashAttnFwdSm80INS1_25CollectiveMainloopFwdSm80ILi4ELi1ELb0EN4cute5tupleIJNS5_1CILi128EEENS7_ILi64EEES8_EEELi128ENS_6half_tEfNS_4arch4Sm80ELb0ELb0ELb1ELb1ELb0ELb1ELb1ELb0EEENS1_21CollectiveEpilogueFwdINS6_IJS8_S8_S9_EEENS6_IJNS7_ILi1EEESH_SH_EEESB_SD_Li128ELb1ELb1ELb0ELb0EEENS1_19SingleTileSchedulerILb1ELb0ELb1ELi128EEEEEEEEEvNT_6ParamsE)
        /*00bc*/ 	.word	0x00000098


	//----- nvinfo : EIATTR_REGCOUNT
	.align		4
.L_42:
        /*00c0*/ 	.byte	0x04, 0x2f
        /*00c2*/ 	.short	(.L_44 - .L_43)
	.align		4
.L_43:
        /*00c4*/ 	.word	index@(_ZN7cutlass13device_kernelIN5flash19enable_sm80_to_sm89INS1_16FlashAttnFwdSm80INS1_25CollectiveMainloopFwdSm80ILi4ELi1ELb0EN4cute5tupleIJNS5_1CILi128EEENS7_ILi64EEES8_EEELi128ENS_6half_tEfNS_4arch4Sm80ELb0ELb0ELb1ELb1ELb0ELb0ELb1ELb0EEENS1_21CollectiveEpilogueFwdINS6_IJS8_S8_S9_EEENS6_IJNS7_ILi1EEESH_SH_EEESB_SD_Li128ELb1ELb1ELb0ELb0EEENS1_19SingleTileSchedulerILb1ELb0ELb1ELi128EEEEEEEEEvNT_6ParamsE)
        /*00c8*/ 	.word	0x000000ff


	//----- nvinfo : EIATTR_FRAME_SIZE
	.align		4
.L_44:
        /*00cc*/ 	.byte	0x04, 0x11
        /*00ce*/ 	.short	(.L_46 - .L_45)
	.align		4
.L_45:
        /*00d0*/ 	.word	index@(_ZN7cutlass13device_kernelIN5flash19enable_sm80_to_sm89INS1_16FlashAttnFwdSm80INS1_25CollectiveMainloopFwdSm80ILi4ELi1ELb0EN4cute5tupleIJNS5_1CILi128EEENS7_ILi64EEES8_EEELi128ENS_6half_tEfNS_4arch4Sm80ELb0ELb0ELb1ELb1ELb0ELb0ELb1ELb0EEENS1_21CollectiveEpilogueFwdINS6_IJS8_S8_S9_EEENS6_IJNS7_ILi1EEESH_SH_EEESB_SD_Li128ELb1ELb1ELb0ELb0EEENS1_19SingleTileSchedulerILb1ELb0ELb1ELi128EEEEEEEEEvNT_6ParamsE)
        /*00d4*/ 	.word	0x00000098


	//----- nvinfo : EIATTR_REGCOUNT
	.align		4
.L_46:
        /*00d8*/ 	.byte	0x04, 0x2f
        /*00da*/ 	.short	(.L_48 - .L_47)
	.align		4
.L_47:
        /*00dc*/ 	.word	index@(_ZN7cutlass13device_kernelIN5flash19enable_sm80_to_sm89INS1_16FlashAttnFwdSm80INS1_25CollectiveMainloopFwdSm80ILi4ELi1ELb0EN4cute5tupleIJNS5_1CILi128EEENS7_ILi64EEES8_EEELi128ENS_6half_tEfNS_4arch4Sm80ELb0ELb0ELb1ELb0ELb0ELb0ELb1ELb0EEENS1_21CollectiveEpilogueFwdINS6_IJS8_S8_S9_EEENS6_IJNS7_ILi1EEESH_SH_EEESB_SD_Li128ELb0ELb1ELb0ELb0EEENS1_19SingleTileSchedulerILb0ELb0ELb1ELi128EEEEEEEEEvNT_6ParamsE)
        /*00e0*/ 	.word	0x000000ff


	//----- nvinfo : EIATTR_FRAME_SIZE
	.align		4
.L_48:
        /*00e4*/ 	.byte	0x04, 0x11
        /*00e6*/ 	.short	(.L_50 - .L_49)
	.align		4
.L_49:
        /*00e8*/ 	.word	index@(_ZN7cutlass13device_kernelIN5flash19enable_sm80_to_sm89INS1_16FlashAttnFwdSm80INS1_25CollectiveMainloopFwdSm80ILi4ELi1ELb0EN4cute5tupleIJNS5_1CILi128EEENS7_ILi64EEES8_EEELi128ENS_6half_tEfNS_4arch4Sm80ELb0ELb0ELb1ELb0ELb0ELb0ELb1ELb0EEENS1_21CollectiveEpilogueFwdINS6_IJS8_S8_S9_EEENS6_IJNS7_ILi1EEESH_SH_EEESB_SD_Li128ELb0ELb1ELb0ELb0EEENS1_19SingleTileSchedulerILb0ELb0ELb1ELi128EEEEEEEEEvNT_6ParamsE)
        /*00ec*/ 	.word	0x00000080


	//----- nvinfo : EIATTR_REGCOUNT
	.align		4
.L_50:
        /*00f0*/ 	.byte	0x04, 0x2f
        /*00f2*/ 	.short	(.L_52 - .L_51)
	.align		4
.L_51:
        /*00f4*/ 	.word	index@(_ZN7cutlass13device_kernelIN5flash19enable_sm80_to_sm89INS1_16FlashAttnFwdSm80INS1_25CollectiveMainloopFwdSm80ILi8ELi1ELb1EN4cute5tupleIJNS5_1CILi128EEES8_S8_EEELi128ENS_6half_tEfNS_4arch4Sm80ELb1ELb0ELb1ELb1ELb0ELb1ELb1ELb0EEENS1_21CollectiveEpilogueFwdIS9_NS6_IJNS7_ILi1EEESF_SF_EEESA_SC_Li256ELb1ELb1ELb0ELb0EEENS1_19SingleTileSchedulerILb1ELb0ELb1ELi128EEEEEEEEEvNT_6ParamsE)
        /*00f8*/ 	.word	0x000000ff


	//----- nvinfo : EIATTR_FRAME_SIZE
	.align		4
.L_52:
        /*00fc*/ 	.byte	0x04, 0x11
        /*00fe*/ 	.short	(.L_54 - .L_53)
	.align		4
.L_53:
        /*0100*/ 	.word	index@(_ZN7cutlass13device_kernelIN5flash19enable_sm80_to_sm89INS1_16FlashAttnFwdSm80INS1_25CollectiveMainloopFwdSm80ILi8ELi1ELb1EN4cute5tupleIJNS5_1CILi128EEES8_S8_EEELi128ENS_6half_tEfNS_4arch4Sm80ELb1ELb0ELb1ELb1ELb0ELb1ELb1ELb0EEENS1_21CollectiveEpilogueFwdIS9_NS6_IJNS7_ILi1EEESF_SF_EEESA_SC_Li256ELb1ELb1ELb0ELb0EEENS1_19SingleTileSchedulerILb1ELb0ELb1ELi128EEEEEEEEEvNT_6ParamsE)
        /*0104*/ 	.word	0x00000068


	//----- nvinfo : EIATTR_REGCOUNT
	.align		4
.L_54:
        /*0108*/ 	.byte	0x04, 0x2f
        /*010a*/ 	.short	(.L_56 - .L_55)
	.align		4
.L_55:
        /*010c*/ 	.word	index@(_ZN7cutlass13device_kernelIN5flash19enable_sm80_to_sm89INS1_16FlashAttnFwdSm80INS1_25CollectiveMainloopFwdSm80ILi8ELi1ELb1EN4cute5tupleIJNS5_1CILi128EEES8_S8_EEELi128ENS_6half_tEfNS_4arch4Sm80ELb1ELb0ELb1ELb1ELb0ELb0ELb1ELb0EEENS1_21CollectiveEpilogueFwdIS9_NS6_IJNS7_ILi1EEESF_SF_EEESA_SC_Li256ELb1ELb1ELb0ELb0EEENS1_19SingleTileSchedulerILb1ELb0ELb1ELi128EEEEEEEEEvNT_6ParamsE)
        /*0110*/ 	.word	0x000000ff


	//----- nvinfo : EIATTR_FRAME_SIZE
	.align		4
.L_56:
        /*0114*/ 	.byte	0x04, 0x11
        /*0116*/ 	.short	(.L_58 - .L_57)
	.align		4
.L_57:
        /*0118*/ 	.word	index@(_ZN7cutlass13device_kernelIN5flash19enable_sm80_to_sm89INS1_16FlashAttnFwdSm80INS1_25CollectiveMainloopFwdSm80ILi8ELi1ELb1EN4cute5tupleIJNS5_1CILi128EEES8_S8_EEELi128ENS_6half_tEfNS_4arch4Sm80ELb1ELb0ELb1ELb1ELb0ELb0ELb1ELb0EEENS1_21CollectiveEpilogueFwdIS9_NS6_IJNS7_ILi1EEESF_SF_EEESA_SC_Li256ELb1ELb1ELb0ELb0EEENS1_19SingleTileSchedulerILb1ELb0ELb1ELi128EEEEEEEEEvNT_6ParamsE)
        /*011c*/ 	.word	0x00000058


	//----- nvinfo : EIATTR_REGCOUNT
	.align		4
.L_58:
        /*0120*/ 	.byte	0x04, 0x2f
        /*0122*/ 	.short	(.L_60 - .L_59)
	.align		4
.L_59:
        /*0124*/ 	.word	index@(_ZN7cutlass13device_kernelIN5flash19enable_sm80_to_sm89INS1_16FlashAttnFwdSm80INS1_25CollectiveMainloopFwdSm80ILi8ELi1ELb1EN4cute5tupleIJNS5_1CILi128EEES8_S8_EEELi128ENS_6half_tEfNS_4arch4Sm80ELb1ELb0ELb1ELb0ELb0ELb0ELb1ELb0EEENS1_21CollectiveEpilogueFwdIS9_NS6_IJNS7_ILi1EEESF_SF_EEESA_SC_Li256ELb0ELb1ELb0ELb0EEENS1_30DynamicPersistentTileSchedulerILi256ELi256ELb0ELb1ELb0EEEEEEEEEvNT_6ParamsE)
        /*0128*/ 	.word	0x000000ff


	//----- nvinfo : EIATTR_FRAME_SIZE
	.align		4
.L_60:
        /*012c*/ 	.byte	0x04, 0x11
        /*012e*/ 	.short	(.L_62 - .L_61)
	.align		4
.L_61:
        /*0130*/ 	.word	index@($__internal_1_$__cuda_sm70_shflsync_idx_p)
        /*0134*/ 	.word	0x00000000


	//----- nvinfo : EIATTR_FRAME_SIZE
	.align		4
.L_62:
        /*0138*/ 	.byte	0x04, 0x11
        /*013a*/ 	.short	(.L_64 - .L_63)
	.align		4
.L_63:
        /*013c*/ 	.word	index@($__internal_0_$__cuda_sm70_shflsync_bfly_p)
        /*0140*/ 	.word	0x00000000


	//----- nvinfo : EIATTR_FRAME_SIZE
	.align		4
.L_64:
        /*0144*/ 	.byte	0x04, 0x11
        /*0146*/ 	.short	(.L_66 - .L_65)
	.align		4
.L_65:
        /*0148*/ 	.word	index@(_ZN7cutlass13device_kernelIN5flash19enable_sm80_to_sm89INS1_16FlashAttnFwdSm80INS1_25CollectiveMainloopFwdSm80ILi8ELi1ELb1EN4cute5tupleIJNS5_1CILi128EEES8_S8_EEELi128ENS_6half_tEfNS_4arch4Sm80ELb1ELb0ELb1ELb0ELb0ELb0ELb1ELb0EEENS1_21CollectiveEpilogueFwdIS9_NS6_IJNS7_ILi1EEESF_SF_EEESA_SC_Li256ELb0ELb1ELb0ELb0EEENS1_30DynamicPersistentTileSchedulerILi256ELi256ELb0ELb1ELb0EEEEEEEEEvNT_6ParamsE)
        /*014c*/ 	.word	0x00000078


	//----- nvinfo : EIATTR_REGCOUNT
	.align		4
.L_66:
        /*0150*/ 	.byte	0x04, 0x2f
        /*0152*/ 	.short	(.L_68 - .L_67)
	.align		4
.L_67:
        /*0154*/ 	.word	index@(_ZN7cutlass13device_kernelIN5flash19enable_sm80_to_sm89INS1_16FlashAttnFwdSm80INS1_25CollectiveMainloopFwdSm80ILi8ELi1ELb1EN4cute5tupleIJNS5_1CILi128EEENS7_ILi96EEES8_EEELi128ENS_6half_tEfNS_4arch4Sm80ELb0ELb1ELb1ELb1ELb0ELb1ELb1ELb0EEENS1_21CollectiveEpilogueFwdINS6_IJS8_S8_S9_EEENS6_IJNS7_ILi1EEESH_SH_EEESB_SD_Li256ELb1ELb1ELb0ELb0EEENS1_19SingleTileSchedulerILb1ELb0ELb1ELi128EEEEEEEEEvNT_6ParamsE)
        /*0158*/ 	.word	0x000000fe


	//----- nvinfo : EIATTR_FRAME_SIZE
	.align		4
.L_68:
        /*015c*/ 	.byte	0x04, 0x11
        /*015e*/ 	.short	(.L_70 - .L_69)
	.align		4
.L_69:
        /*0160*/ 	.word	index@(_ZN7cutlass13device_kernelIN5flash19enable_sm80_to_sm89INS1_16FlashAttnFwdSm80INS1_25CollectiveMainloopFwdSm80ILi8ELi1ELb1EN4cute5tupleIJNS5_1CILi128EEENS7_ILi96EEES8_EEELi128ENS_6half_tEfNS_4arch4Sm80ELb0ELb1ELb1ELb1ELb0ELb1ELb1ELb0EEENS1_21CollectiveEpilogueFwdINS6_IJS8_S8_S9_EEENS6_IJNS7_ILi1EEESH_SH_EEESB_SD_Li256ELb1ELb1ELb0ELb0EEENS1_19SingleTileSchedulerILb1ELb0ELb1ELi128EEEEEEEEEvNT_6ParamsE)
        /*0164*/ 	.word	0x00000000


	//----- nvinfo : EIATTR_REGCOUNT
	.align		4
.L_70:
        /*0168*/ 	.byte	0x04, 0x2f
        /*016a*/ 	.short	(.L_72 - .L_71)
	.align		4
.L_71:
        /*016c*/ 	.word	index@(_ZN7cutlass13device_kernelIN5flash19enable_sm80_to_sm89INS1_16FlashAttnFwdSm80INS1_25CollectiveMainloopFwdSm80ILi8ELi1ELb1EN4cute5tupleIJNS5_1CILi128EEENS7_ILi96EEES8_EEELi128ENS_6half_tEfNS_4arch4Sm80ELb0ELb1ELb1ELb1ELb0ELb0ELb1ELb0EEENS1_21CollectiveEpilogueFwdINS6_IJS8_S8_S9_EEENS6_IJNS7_ILi1EEESH_SH_EEESB_SD_Li256ELb1ELb1ELb0ELb0EEENS1_19SingleTileSchedulerILb1ELb0ELb1ELi128EEEEEEEEEvNT_6ParamsE)
        /*0170*/ 	.word	0x000000ff


	//----- nvinfo : EIATTR_FRAME_SIZE
	.align		4
.L_72:
        /*0174*/ 	.byte	0x04, 0x11
        /*0176*/ 	.short	(.L_74 - .L_73)
	.align		4
.L_73:
        /*0178*/ 	.word	index@(_ZN7cutlass13device_kernelIN5flash19enable_sm80_to_sm89INS1_16FlashAttnFwdSm80INS1_25CollectiveMainloopFwdSm80ILi8ELi1ELb1EN4cute5tupleIJNS5_1CILi128EEENS7_ILi96EEES8_EEELi128ENS_6half_tEfNS_4arch4Sm80ELb0ELb1ELb1ELb1ELb0ELb0ELb1ELb0EEENS1_21CollectiveEpilogueFwdINS6_IJS8_S8_S9_EEENS6_IJNS7_ILi1EEESH_SH_EEESB_SD_Li256ELb1ELb1ELb0ELb0EEENS1_19SingleTileSchedulerILb1ELb0ELb1ELi128EEEEEEEEEvNT_6ParamsE)
        /*017c*/ 	.word	0x00000000


	//----- nvinfo : EIATTR_REGCOUNT
	.align		4
.L_74:
        /*0180*/ 	.byte	0x04, 0x2f
        /*0182*/ 	.short	(.L_76 - .L_75)
	.align		4
.L_75:
        /*0184*/ 	.word	index@(_ZN7cutlass13device_kernelIN5flash19enable_sm80_to_sm89INS1_16FlashAttnFwdSm80INS1_25CollectiveMainloopFwdSm80ILi8ELi1ELb1EN4cute5tupleIJNS5_1CILi128EEENS7_ILi96EEES8_EEELi128ENS_6half_tEfNS_4arch4Sm80ELb0ELb1ELb1ELb0ELb0ELb0ELb1ELb0EEENS1_21CollectiveEpilogueFwdINS6_IJS8_S8_S9_EEENS6_IJNS7_ILi1EEESH_SH_EEESB_SD_Li256ELb0ELb1ELb0ELb0EEENS1_19SingleTileSchedulerILb0ELb0ELb1ELi128EEEEEEEEEvNT_6ParamsE)
        /*0188*/ 	.word	0x000000ff


	//----- nvinfo : EIATTR_FRAME_SIZE
	.align		4
.L_76:
        /*018c*/ 	.byte	0x04, 0x11
        /*018e*/ 	.short	(.L_78 - .L_77)
	.align		4
.L_77:
        /*0190*/ 	.word	index@(_ZN7cutlass13device_kernelIN5flash19enable_sm80_to_sm89INS1_16FlashAttnFwdSm80INS1_25CollectiveMainloopFwdSm80ILi8ELi1ELb1EN4cute5tupleIJNS5_1CILi128EEENS7_ILi96EEES8_EEELi128ENS_6half_tEfNS_4arch4Sm80ELb0ELb1ELb1ELb0ELb0ELb0ELb1ELb0EEENS1_21CollectiveEpilogueFwdINS6_IJS8_S8_S9_EEENS6_IJNS7_ILi1EEESH_SH_EEESB_SD_Li256ELb0ELb1ELb0ELb0EEENS1_19SingleTileSchedulerILb0ELb0ELb1ELi128EEEEEEEEEvNT_6ParamsE)
        /*0194*/ 	.word	0x00000000


	//----- nvinfo : EIATTR_REGCOUNT
	.align		4
.L_78:
        /*0198*/ 	.byte	0x04, 0x2f
        /*019a*/ 	.short	(.L_80 - .L_79)
	.align		4
.L_79:
        /*019c*/ 	.word	index@(_ZN7cutlass13device_kernelIN5flash19enable_sm80_to_sm89INS1_16FlashAttnFwdSm80INS1_25CollectiveMainloopFwdSm80ILi8ELi1ELb1EN4cute5tupleIJNS5_1CILi128EEES8_S8_EEELi128ENS_6half_tEfNS_4arch4Sm80ELb0ELb0ELb1ELb1ELb0ELb1ELb1ELb0EEENS1_21CollectiveEpilogueFwdIS9_NS6_IJNS7_ILi1EEESF_SF_EEESA_SC_Li256ELb1ELb1ELb0ELb0EEENS1_19SingleTileSchedulerILb1ELb0ELb1ELi128EEEEEEEEEvNT_6ParamsE)
        /*01a0*/ 	.word	0x000000ff


	//----- nvinfo : EIATTR_FRAME_SIZE
	.align		4
.L_80:
        /*01a4*/ 	.byte	0x04, 0x11
        /*01a6*/ 	.short	(.L_82 - .L_81)
	.align		4
.L_81:
        /*01a8*/ 	.word	index@(_ZN7cutlass13device_kernelIN5flash19enable_sm80_to_sm89INS1_16FlashAttnFwdSm80INS1_25CollectiveMainloopFwdSm80ILi8ELi1ELb1EN4cute5tupleIJNS5_1CILi128EEES8_S8_EEELi128ENS_6half_tEfNS_4arch4Sm80ELb0ELb0ELb1ELb1ELb0ELb1ELb1ELb0EEENS1_21CollectiveEpilogueFwdIS9_NS6_IJNS7_ILi1EEESF_SF_EEESA_SC_Li256ELb1ELb1ELb0ELb0EEENS1_19SingleTileSchedulerILb1ELb0ELb1ELi128EEEEEEEEEvNT_6ParamsE)
        /*01ac*/ 	.word	0x00000050


	//----- nvinfo : EIATTR_REGCOUNT
	.align		4
.L_82:
        /*01b0*/ 	.byte	0x04, 0x2f
        /*01b2*/ 	.short	(.L_84 - .L_83)
	.align		4
.L_83:
        /*01b4*/ 	.word	index@(_ZN7cutlass13device_kernelIN5flash19enable_sm80_to_sm89INS1_16FlashAttnFwdSm80INS1_25CollectiveMainloopFwdSm80ILi8ELi1ELb1EN4cute5tupleIJNS5_1CILi128EEES8_S8_EEELi128ENS_6half_tEfNS_4arch4Sm80ELb0ELb0ELb1ELb1ELb0ELb0ELb1ELb0EEENS1_21CollectiveEpilogueFwdIS9_NS6_IJNS7_ILi1EEESF_SF_EEESA_SC_Li256ELb1ELb1ELb0ELb0EEENS1_19SingleTileSchedulerILb1ELb0ELb1ELi128EEEEEEEEEvNT_6ParamsE)
        /*01b8*/ 	.word	0x000000ff


	//----- nvinfo : EIATTR_FRAME_SIZE
	.align		4
.L_84:
        /*01bc*/ 	.byte	0x04, 0x11
        /*01be*/ 	.short	(.L_86 - .L_85)
	.align		4
.L_85:
        /*01c0*/ 	.word	index@(_ZN7cutlass13device_kernelIN5flash19enable_sm80_to_sm89INS1_16FlashAttnFwdSm80INS1_25CollectiveMainloopFwdSm80ILi8ELi1ELb1EN4cute5tupleIJNS5_1CILi128EEES8_S8_EEELi128ENS_6half_tEfNS_4arch4Sm80ELb0ELb0ELb1ELb1ELb0ELb0ELb1ELb0EEENS1_21CollectiveEpilogueFwdIS9_NS6_IJNS7_ILi1EEESF_SF_EEESA_SC_Li256ELb1ELb1ELb0ELb0EEENS1_19SingleTileSchedulerILb1ELb0ELb1ELi128EEEEEEEEEvNT_6ParamsE)
        /*01c4*/ 	.word	0x00000018


	//----- nvinfo : EIATTR_REGCOUNT
	.align		4
.L_86:
        /*01c8*/ 	.byte	0x04, 0x2f
        /*01ca*/ 	.short	(.L_88 - .L_87)
	.align		4
.L_87:
        /*01cc*/ 	.word	index@(_ZN7cutlass13device_kernelIN5flash19enable_sm80_to_sm89INS1_16FlashAttnFwdSm80INS1_25CollectiveMainloopFwdSm80ILi8ELi1ELb1EN4cute5tupleIJNS5_1CILi128EEES8_S8_EEELi128ENS_6half_tEfNS_4arch4Sm80ELb0ELb0ELb1ELb0ELb0ELb0ELb1ELb0EEENS1_21CollectiveEpilogueFwdIS9_NS6_IJNS7_ILi1EEESF_SF_EEESA_SC_Li256ELb0ELb1ELb0ELb0EEENS1_19SingleTileSchedulerILb0ELb0ELb1ELi128EEEEEEEEEvNT_6ParamsE)
        /*01d0*/ 	.word	0x000000ff


	//----- nvinfo : EIATTR_FRAME_SIZE
	.align		4
.L_88:
        /*01d4*/ 	.byte	0x04, 0x11
        /*01d6*/ 	.short	(.L_90 - .L_89)
	.align		4
.L_89:
        /*01d8*/ 	.word	index@(_ZN7cutlass13device_kernelIN5flash19enable_sm80_to_sm89INS1_16FlashAttnFwdSm80INS1_25CollectiveMainloopFwdSm80ILi8ELi1ELb1EN4cute5tupleIJNS5_1CILi128EEES8_S8_EEELi128ENS_6half_tEfNS_4arch4Sm80ELb0ELb0ELb1ELb0ELb0ELb0ELb1ELb0EEENS1_21CollectiveEpilogueFwdIS9_NS6_IJNS7_ILi1EEESF_SF_EEESA_SC_Li256ELb0ELb1ELb0ELb0EEENS1_19SingleTileSchedulerILb0ELb0ELb1ELi128EEEEEEEEEvNT_6ParamsE)
        /*01dc*/ 	.word	0x00000058


	//----- nvinfo : EIATTR_MIN_STACK_SIZE
	.align		4
.L_90:
        /*01e0*/ 	.byte	0x04, 0x12
        /*01e2*/ 	.short	(.L_92 - .L_91)
	.align		4
.L_91:
        /*01e4*/ 	.word	index@(_ZN7cutlass13device_kernelIN5flash19enable_sm80_to_sm89INS1_16FlashAttnFwdSm80INS1_25CollectiveMainloopFwdSm80ILi8ELi1ELb1EN4cute5tupleIJNS5_1CILi128EEES8_S8_EEELi128ENS_6half_tEfNS_4arch4Sm80ELb0ELb0ELb1ELb0ELb0ELb0ELb1ELb0EEENS1_21CollectiveEpilogueFwdIS9_NS6_IJNS7_ILi1EEESF_SF_EEESA_SC_Li256ELb0ELb1ELb0ELb0EEENS1_19SingleTileSchedulerILb0ELb0ELb1ELi128EEEEEEEEEvNT_6ParamsE)
        /*01e8*/ 	.word	0x00000058


	//----- nvinfo : EIATTR_MIN_STACK_SIZE
	.align		4
.L_92:
        /*01ec*/ 	.byte	0x04, 0x12
        /*01ee*/ 	.short	(.L_94 - .L_93)
	.align		4
.L_93:
        /*01f0*/ 	.word	index@(_ZN7cutlass13device_kernelIN5flash19enable_sm80_to_sm89INS1_16FlashAttnFwdSm80INS1_25CollectiveMainloopFwdSm80ILi8ELi1ELb1EN4cute5tupleIJNS5_1CILi128EEES8_S8_EEELi128ENS_6half_tEfNS_4arch4Sm80ELb0ELb0ELb1ELb1ELb0ELb0ELb1ELb0EEENS1_21CollectiveEpilogueFwdIS9_NS6_IJNS7_ILi1EEESF_SF_EEESA_SC_Li256ELb1ELb1ELb0ELb0EEENS1_19SingleTileSchedulerILb1ELb0ELb1ELi128EEEEEEEEEvNT_6ParamsE)
        /*01f4*/ 	.word	0x00000018


	//----- nvinfo : EIATTR_MIN_STACK_SIZE
	.align		4
.L_94:
        /*01f8*/ 	.byte	0x04, 0x12
        /*01fa*/ 	.short	(.L_96 - .L_95)
	.align		4
.L_95:
        /*01fc*/ 	.word	index@(_ZN7cutlass13device_kernelIN5flash19enable_sm80_to_sm89INS1_16FlashAttnFwdSm80INS1_25CollectiveMainloopFwdSm80ILi8ELi1ELb1EN4cute5tupleIJNS5_1CILi128EEES8_S8_EEELi128ENS_6half_tEfNS_4arch4Sm80ELb0ELb0ELb1ELb1ELb0ELb1ELb1ELb0EEENS1_21CollectiveEpilogueFwdIS9_NS6_IJNS7_ILi1EEESF_SF_EEESA_SC_Li256ELb1ELb1ELb0ELb0EEENS1_19SingleTileSchedulerILb1ELb0ELb1ELi128EEEEEEEEEvNT_6ParamsE)
        /*0200*/ 	.word	0x00000050


	//----- nvinfo : EIATTR_MIN_STACK_SIZE
	.align		4
.L_96:
        /*0204*/ 	.byte	0x04, 0x12
        /*0206*/ 	.short	(.L_98 - .L_97)
	.align		4
.L_97:
        /*0208*/ 	.word	index@(_ZN7cutlass13device_kernelIN5flash19enable_sm80_to_sm89INS1_16FlashAttnFwdSm80INS1_25CollectiveMainloopFwdSm80ILi8ELi1ELb1EN4cute5tupleIJNS5_1CILi128EEENS7_ILi96EEES8_EEELi128ENS_6half_tEfNS_4arch4Sm80ELb0ELb1ELb1ELb0ELb0ELb0ELb1ELb0EEENS1_21CollectiveEpilogueFwdINS6_IJS8_S8_S9_EEENS6_IJNS7_ILi1EEESH_SH_EEESB_SD_Li256ELb0ELb1ELb0ELb0EEENS1_19SingleTileSchedulerILb0ELb0ELb1ELi128EEEEEEEEEvNT_6ParamsE)
        /*020c*/ 	.word	0x00000000


	//----- nvinfo : EIATTR_MIN_STACK_SIZE
	.align		4
.L_98:
        /*0210*/ 	.byte	0x04, 0x12
        /*0212*/ 	.short	(.L_100 - .L_99)
	.align		4
.L_99:
        /*0214*/ 	.word	index@(_ZN7cutlass13device_kernelIN5flash19enable_sm80_to_sm89INS1_16FlashAttnFwdSm80INS1_25CollectiveMainloopFwdSm80ILi8ELi1ELb1EN4cute5tupleIJNS5_1CILi128EEENS7_ILi96EEES8_EEELi128ENS_6half_tEfNS_4arch4Sm80ELb0ELb1ELb1ELb1ELb0ELb0ELb1ELb0EEENS1_21CollectiveEpilogueFwdINS6_IJS8_S8_S9_EEENS6_IJNS7_ILi1EEESH_SH_EEESB_SD_Li256ELb1ELb1ELb0ELb0EEENS1_19SingleTileSchedulerILb1ELb0ELb1ELi128EEEEEEEEEvNT_6ParamsE)
        /*0218*/ 	.word	0x00000000


	//----- nvinfo : EIATTR_MIN_STACK_SIZE
	.align		4
.L_100:
        /*021c*/ 	.byte	0x04, 0x12
        /*021e*/ 	.short	(.L_102 - .L_101)
	.align		4
.L_101:
        /*0220*/ 	.word	index@(_ZN7cutlass13device_kernelIN5flash19enable_sm80_to_sm89INS1_16FlashAttnFwdSm80INS1_25CollectiveMainloopFwdSm80ILi8ELi1ELb1EN4cute5tupleIJNS5_1CILi128EEENS7_ILi96EEES8_EEELi128ENS_6half_tEfNS_4arch4Sm80ELb0ELb1ELb1ELb1ELb0ELb1ELb1ELb0EEENS1_21CollectiveEpilogueFwdINS6_IJS8_S8_S9_EEENS6_IJNS7_ILi1EEESH_SH_EEESB_SD_Li256ELb1ELb1ELb0ELb0EEENS1_19SingleTileSchedulerILb1ELb0ELb1ELi128EEEEEEEEEvNT_6ParamsE)
        /*0224*/ 	.word	0x00000000


	//----- nvinfo : EIATTR_MIN_STACK_SIZE
	.align		4
.L_102:
        /*0228*/ 	.byte	0x04, 0x12
        /*022a*/ 	.short	(.L_104 - .L_103)
	.align		4
.L_103:
        /*022c*/ 	.word	index@(_ZN7cutlass13device_kernelIN5flash19enable_sm80_to_sm89INS1_16FlashAttnFwdSm80INS1_25CollectiveMainloopFwdSm80ILi8ELi1ELb1EN4cute5tupleIJNS5_1CILi128EEES8_S8_EEELi128ENS_6half_tEfNS_4arch4Sm80ELb1ELb0ELb1ELb0ELb0ELb0ELb1ELb0EEENS1_21CollectiveEpilogueFwdIS9_NS6_IJNS7_ILi1EEESF_SF_EEESA_SC_Li256ELb0ELb1ELb0ELb0EEENS1_30DynamicPersistentTileSchedulerILi256ELi256ELb0ELb1ELb0EEEEEEEEEvNT_6ParamsE)
        /*0230*/ 	.word	0x00000078


	//----- nvinfo : EIATTR_MIN_STACK_SIZE
	.align		4
.L_104:
        /*0234*/ 	.byte	0x04, 0x12
        /*0236*/ 	.short	(.L_106 - .L_105)
	.align		4
.L_105:
        /*0238*/ 	.word	index@(_ZN7cutlass13device_kernelIN5flash19enable_sm80_to_sm89INS1_16FlashAttnFwdSm80INS1_25CollectiveMainloopFwdSm80ILi8ELi1ELb1EN4cute5tupleIJNS5_1CILi128EEES8_S8_EEELi128ENS_6half_tEfNS_4arch4Sm80ELb1ELb0ELb1ELb1ELb0ELb0ELb1ELb0EEENS1_21CollectiveEpilogueFwdIS9_NS6_IJNS7_ILi1EEESF_SF_EEESA_SC_Li256ELb1ELb1ELb0ELb0EEENS1_19SingleTileSchedulerILb1ELb0ELb1ELi128EEEEEEEEEvNT_6ParamsE)
        /*023c*/ 	.word	0x00000058


	//----- nvinfo : EIATTR_MIN_STACK_SIZE
	.align		4
.L_106:
        /*0240*/ 	.byte	0x04, 0x12
        /*0242*/ 	.short	(.L_108 - .L_107)
	.align		4
.L_107:
        /*0244*/ 	.word	index@(_ZN7cutlass13device_kernelIN5flash19enable_sm80_to_sm89INS1_16FlashAttnFwdSm80INS1_25CollectiveMainloopFwdSm80ILi8ELi1ELb1EN4cute5tupleIJNS5_1CILi128EEES8_S8_EEELi128ENS_6half_tEfNS_4arch4Sm80ELb1ELb0ELb1ELb1ELb0ELb1ELb1ELb0EEENS1_21CollectiveEpilogueFwdIS9_NS6_IJNS7_ILi1EEESF_SF_EEESA_SC_Li256ELb1ELb1ELb0ELb0EEENS1_19SingleTileSchedulerILb1ELb0ELb1ELi128EEEEEEEEEvNT_6ParamsE)
        /*0248*/ 	.word	0x00000068


	//----- nvinfo : EIATTR_MIN_STACK_SIZE
	.align		4
.L_108:
        /*024c*/ 	.byte	0x04, 0x12
        /*024e*/ 	.short	(.L_110 - .L_109)
	.align		4
.L_109:
        /*0250*/ 	.word	index@(_ZN7cutlass13device_kernelIN5flash19enable_sm80_to_sm89INS1_16FlashAttnFwdSm80INS1_25CollectiveMainloopFwdSm80ILi4ELi1ELb0EN4cute5tupleIJNS5_1CILi128EEENS7_ILi64EEES8_EEELi128ENS_6half_tEfNS_4arch4Sm80ELb0ELb0ELb1ELb0ELb0ELb0ELb1ELb0EEENS1_21CollectiveEpilogueFwdINS6_IJS8_S8_S9_EEENS6_IJNS7_ILi1EEESH_SH_EEESB_SD_Li128ELb0ELb1ELb0ELb0EEENS1_19SingleTileSchedulerILb0ELb0ELb1ELi128EEEEEEEEEvNT_6ParamsE)
        /*0254*/ 	.word	0x00000080


	//----- nvinfo : EIATTR_MIN_STACK_SIZE
	.align		4
.L_110:
        /*0258*/ 	.byte	0x04, 0x12
        /*025a*/ 	.short	(.L_112 - .L_111)
	.align		4
.L_111:
        /*025c*/ 	.word	index@(_ZN7cutlass13device_kernelIN5flash19enable_sm80_to_sm89INS1_16FlashAttnFwdSm80INS1_25CollectiveMainloopFwdSm80ILi4ELi1ELb0EN4cute5tupleIJNS5_1CILi128EEENS7_ILi64EEES8_EEELi128ENS_6half_tEfNS_4arch4Sm80ELb0ELb0ELb1ELb1ELb0ELb0ELb1ELb0EEENS1_21CollectiveEpilogueFwdINS6_IJS8_S8_S9_EEENS6_IJNS7_ILi1EEESH_SH_EEESB_SD_Li128ELb1ELb1ELb0ELb0EEENS1_19SingleTileSchedulerILb1ELb0ELb1ELi128EEEEEEEEEvNT_6ParamsE)
        /*0260*/ 	.word	0x00000098


	//----- nvinfo : EIATTR_MIN_STACK_SIZE
	.align		4
.L_112:
        /*0264*/ 	.byte	0x04, 0x12
        /*0266*/ 	.short	(.L_114 - .L_113)
	.align		4
.L_113:
        /*0268*/ 	.word	index@(_ZN7cutlass13device_kernelIN5flash19enable_sm80_to_sm89INS1_16FlashAttnFwdSm80INS1_25CollectiveMainloopFwdSm80ILi4ELi1ELb0EN4cute5tupleIJNS5_1CILi128EEENS7_ILi64EEES8_EEELi128ENS_6half_tEfNS_4arch4Sm80ELb0ELb0ELb1ELb1ELb0ELb1ELb1ELb0EEENS1_21CollectiveEpilogueFwdINS6_IJS8_S8_S9_EEENS6_IJNS7_ILi1EEESH_SH_EEESB_SD_Li128ELb1ELb1ELb0ELb0EEENS1_19SingleTileSchedulerILb1ELb0ELb1ELi128EEEEEEEEEvNT_6ParamsE)
        /*026c*/ 	.word	0x00000098


	//----- nvinfo : EIATTR_MIN_STACK_SIZE
	.align		4
.L_114:
        /*0270*/ 	.byte	0x04, 0x12
        /*0272*/ 	.short	(.L_116 - .L_115)
	.align		4
.L_115:
        /*0274*/ 	.word	index@(_ZN7cutlass13device_kernelIN5flash19enable_sm80_to_sm89INS1_16FlashAttnFwdSm80INS1_25CollectiveMainloopFwdSm80ILi4ELi1ELb0EN4cute5tupleIJNS5_1CILi128EEENS7_ILi48EEES8_EEELi128ENS_6half_tEfNS_4arch4Sm80ELb0ELb1ELb1ELb0ELb0ELb0ELb1ELb0EEENS1_21CollectiveEpilogueFwdINS6_IJS8_S8_S9_EEENS6_IJNS7_ILi1EEESH_SH_EEESB_SD_Li128ELb0ELb1ELb0ELb0EEENS1_19SingleTileSchedulerILb0ELb0ELb1ELi128EEEEEEEEEvNT_6ParamsE)
        /*0278*/ 	.word	0x00000068


	//----- nvinfo : EIATTR_MIN_STACK_SIZE
	.align		4
.L_116:
        /*027c*/ 	.byte	0x04, 0x12
        /*027e*/ 	.short	(.L_118 - .L_117)
	.align		4
.L_117:
        /*0280*/ 	.word	index@(_ZN7cutlass13device_kernelIN5flash19enable_sm80_to_sm89INS1_16FlashAttnFwdSm80INS1_25CollectiveMainloopFwdSm80ILi4ELi1ELb0EN4cute5tupleIJNS5_1CILi128EEENS7_ILi48EEES8_EEELi128ENS_6half_tEfNS_4arch4Sm80ELb0ELb1ELb1ELb1ELb0ELb0ELb1ELb0EEENS1_21CollectiveEpilogueFwdINS6_IJS8_S8_S9_EEENS6_IJNS7_ILi1EEESH_SH_EEESB_SD_Li128ELb1ELb1ELb0ELb0EEENS1_19SingleTileSchedulerILb1ELb0ELb1ELi128EEEEEEEEEvNT_6ParamsE)
        /*0284*/ 	.word	0x00000070


	//----- nvinfo : EIATTR_MIN_STACK_SIZE
	.align		4
.L_118:
        /*0288*/ 	.byte	0x04, 0x12
        /*028a*/ 	.short	(.L_120 - .L_119)
	.align		4
.L_119:
        /*028c*/ 	.word	index@(_ZN7cutlass13device_kernelIN5flash19enable_sm80_to_sm89INS1_16FlashAttnFwdSm80INS1_25CollectiveMainloopFwdSm80ILi4ELi1ELb0EN4cute5tupleIJNS5_1CILi128EEENS7_ILi48EEES8_EEELi128ENS_6half_tEfNS_4arch4Sm80ELb0ELb1ELb1ELb1ELb0ELb1ELb1ELb0EEENS1_21CollectiveEpilogueFwdINS6_IJS8_S8_S9_EEENS6_IJNS7_ILi1EEESH_SH_EEESB_SD_Li128ELb1ELb1ELb0ELb0EEENS1_19SingleTileSchedulerILb1ELb0ELb1ELi128EEEEEEEEEvNT_6ParamsE)
        /*0290*/ 	.word	0x00000098


	//----- nvinfo : EIATTR_MIN_STACK_SIZE
	.align		4
.L_120:
        /*0294*/ 	.byte	0x04, 0x12
        /*0296*/ 	.short	(.L_122 - .L_121)
	.align		4
.L_121:
        /*0298*/ 	.word	index@(_ZN7cutlass13device_kernelIN5flash19enable_sm80_to_sm89INS1_16FlashAttnFwdSm80INS1_25CollectiveMainloopFwdSm80ILi4ELi1ELb0EN4cute5tupleIJNS5_1CILi128EEENS7_ILi64EEES8_EEELi128ENS_6half_tEfNS_4arch4Sm80ELb1ELb0ELb1ELb0ELb0ELb0ELb1ELb0EEENS1_21CollectiveEpilogueFwdINS6_IJS8_S8_S9_EEENS6_IJNS7_ILi1EEESH_SH_EEESB_SD_Li128ELb0ELb1ELb0ELb0EEENS1_30DynamicPersistentTileSchedulerILi128ELi128ELb0ELb1ELb0EEEEEEEEEvNT_6ParamsE)
        /*029c*/ 	.word	0x000000d8


	//----- nvinfo : EIATTR_MIN_STACK_SIZE
	.align		4
.L_122:
        /*02a0*/ 	.byte	0x04, 0x12
        /*02a2*/ 	.short	(.L_124 - .L_123)
	.align		4
.L_123:
        /*02a4*/ 	.word	index@(_ZN7cutlass13device_kernelIN5flash19enable_sm80_to_sm89INS1_16FlashAttnFwdSm80INS1_25CollectiveMainloopFwdSm80ILi4ELi1ELb0EN4cute5tupleIJNS5_1CILi128EEENS7_ILi64EEES8_EEELi128ENS_6half_tEfNS_4arch4Sm80ELb1ELb0ELb1ELb1ELb0ELb0ELb1ELb0EEENS1_21CollectiveEpilogueFwdINS6_IJS8_S8_S9_EEENS6_IJNS7_ILi1EEESH_SH_EEESB_SD_Li128ELb1ELb1ELb0ELb0EEENS1_19SingleTileSchedulerILb1ELb0ELb1ELi128EEEEEEEEEvNT_6ParamsE)
        /*02a8*/ 	.word	0x000000b0


	//----- nvinfo : EIATTR_MIN_STACK_SIZE
	.align		4
.L_124:
        /*02ac*/ 	.byte	0x04, 0x12
        /*02ae*/ 	.short	(.L_126 - .L_125)
	.align		4
.L_125:
        /*02b0*/ 	.word	index@(_ZN7cutlass13device_kernelIN5flash19enable_sm80_to_sm89INS1_16FlashAttnFwdSm80INS1_25CollectiveMainloopFwdSm80ILi4ELi1ELb0EN4cute5tupleIJNS5_1CILi128EEENS7_ILi64EEES8_EEELi128ENS_6half_tEfNS_4arch4Sm80ELb1ELb0ELb1ELb1ELb0ELb1ELb1ELb0EEENS1_21CollectiveEpilogueFwdINS6_IJS8_S8_S9_EEENS6_IJNS7_ILi1EEESH_SH_EEESB_SD_Li128ELb1ELb1ELb0ELb0EEENS1_19SingleTileSchedulerILb1ELb0ELb1ELi128EEEEEEEEEvNT_6ParamsE)
        /*02b4*/ 	.word	0x000000a0
.L_126:


//--------------------- .nv.info._ZN7cutlass13device_kernelIN5flash19enable_sm80_to_sm89INS1_16FlashAttnFwdSm80INS1_25CollectiveMainloopFwdSm80ILi8ELi1ELb1EN4cute5tupleIJNS5_1CILi128EEES8_S8_EEELi128ENS_6half_tEfNS_4arch4Sm80ELb0ELb0ELb1ELb0ELb0ELb0ELb1ELb0EEENS1_21CollectiveEpilogueFwdIS9_NS6_IJNS7_ILi1EEESF_SF_EEESA_SC_Li256ELb0ELb1ELb0ELb0EEENS1_19SingleTileSchedulerILb0ELb0ELb1ELi128EEEEEEEEEvNT_6ParamsE --------------------------
	.section	.nv.info._ZN7cutlass13device_kernelIN5flash19enable_sm80_to_sm89INS1_16FlashAttnFwdSm80INS1_25CollectiveMainloopFwdSm80ILi8ELi1ELb1EN4cute5tupleIJNS5_1CILi128EEES8_S8_EEELi128ENS_6half_tEfNS_4arch4Sm80ELb0ELb0ELb1ELb0ELb0ELb0ELb1ELb0EEENS1_21CollectiveEpilogueFwdIS9_NS6_IJNS7_ILi1EEESF_SF_EEESA_SC_Li256ELb0ELb1ELb0ELb0EEENS1_19SingleTileSchedulerILb0ELb0ELb1ELi128EEEEEEEEEvNT_6ParamsE,"",@"SHT_CUDA_INFO"
	.sectionflags	@""
	.align	4


	//----- nvinfo : EIATTR_CUDA_API_VERSION
	.align		4
        /*0000*/ 	.byte	0x04, 0x37
        /*0002*/ 	.short	(.L_128 - .L_127)
.L_127:
        /*0004*/ 	.word	0x00000082


	//----- nvinfo : EIATTR_SW2861232_WAR
	.align		4
.L_128:
        /*0008*/ 	.byte	0x01, 0x35
	.zero		2


	//----- nvinfo : EIATTR_PARAM_CBANK
	.align		4
        /*000c*/ 	.byte	0x04, 0x0a
        /*000e*/ 	.short	(.L_130 - .L_129)
	.align		4
.L_129:
        /*0010*/ 	.word	index@(.nv.constant0._ZN7cutlass13device_kernelIN5flash19enable_sm80_to_sm89INS1_16FlashAttnFwdSm80INS1_25CollectiveMainloopFwdSm80ILi8ELi1ELb1EN4cute5tupleIJNS5_1CILi128EEES8_S8_EEELi128ENS_6half_tEfNS_4arch4Sm80ELb0ELb0ELb1ELb0ELb0ELb0ELb1ELb0EEENS1_21CollectiveEpilogueFwdIS9_NS6_IJNS7_ILi1EEESF_SF_EEESA_SC_Li256ELb0ELb1ELb0ELb0EEENS1_19SingleTileSchedulerILb0ELb0ELb1ELi128EEEEEEEEEvNT_6ParamsE)
        /*0014*/ 	.short	0x0160
        /*0016*/ 	.short	0x0418


	//----- nvinfo : EIATTR_CBANK_PARAM_SIZE
	.align		4
.L_130:
        /*0018*/ 	.byte	0x03, 0x19
        /*001a*/ 	.short	0x0418


	//----- nvinfo : EIATTR_KPARAM_INFO
	.align		4
        /*001c*/ 	.byte	0x04, 0x17
        /*001e*/ 	.short	(.L_132 - .L_131)
.L_131:
        /*0020*/ 	.word	0x00000000
        /*0024*/ 	.short	0x0000
        /*0026*/ 	.short	0x0000
        /*0028*/ 	.byte	0x00, 0xf0, 0x61, 0x10


	//----- nvinfo : EIATTR_MAXREG_COUNT
	.align		4
.L_132:
        /*002c*/ 	.byte	0x03, 0x1b
        /*002e*/ 	.short	0x00ff


	//----- nvinfo : EIATTR_NUM_BARRIERS
	.align		4
        /*0030*/ 	.byte	0x02, 0x4c
        /*0032*/ 	.byte	0x02
	.zero		1


	//----- nvinfo : EIATTR_ANNOTATIONS
	.align		4
        /*0034*/ 	.byte	0x04, 0x55
        /*0036*/ 	.short	(.L_134 - .L_133)


	//   ....[0]....
.L_133:
        /*0038*/ 	.word	0x00000001
        /*003c*/ 	.byte	0x50, 0x03, 0x00, 0x00, 0x01, 0x00, 0x00, 0x00, 0x10, 0x04, 0x00, 0x00, 0x01, 0x00, 0x00, 0x00
        /* <DEDUP_REMOVED lines=19> */
        /*017c*/ 	.byte	0xb0, 0x9b, 0x00, 0x00


	//----- nvinfo : EIATTR_MERCURY_ISA_VERSION
	.align		4
.L_134:
        /*0180*/ 	.byte	0x03, 0x5f
        /*0182*/ 	.short	0x0000


	//----- nvinfo : EIATTR_INT_WARP_WIDE_INSTR_OFFSETS
	.align		4
        /*0184*/ 	.byte	0x04, 0x31
        /*0186*/ 	.short	(.L_136 - .L_135)


	//   ....[0]....
.L_135:
        /*0188*/ 	.word	0x00000b00


	//----- nvinfo : EIATTR_COOP_GROUP_MASK_REGIDS
	.align		4
.L_136:
        /*018c*/ 	.byte	0x04, 0x29
        /*018e*/ 	.short	(.L_138 - .L_137)


	//   ....[0]....
.L_137:
        /*0190*/ 	.word	0xffffffff


	//   ....[1]....
        /*0194*/ 	.word	0xffffffff


	//   ....[2]....
        /*0198*/ 	.word	0xffffffff


	//   ....[3]....
        /*019c*/ 	.word	0xffffffff


	//   ....[4]....
        /*01a0*/ 	.word	0xffffffff


	//   ....[5]....
        /*01a4*/ 	.word	0xffffffff


	//   ....[6]....
        /*01a8*/ 	.word	0xffffffff


	//   ....[7]....
        /*01ac*/ 	.word	0xffffffff


	//   ....[8]....
        /*01b0*/ 	.word	0xffffffff


	//   ....[9]....
        /*01b4*/ 	.word	0xffffffff


	//   ....[10]....
        /*01b8*/ 	.word	0xffffffff


	//   ....[11]....
        /*01bc*/ 	.word	0xffffffff


	//   ....[12]....
        /*01c0*/ 	.word	0xffffffff


	//   ....[13]....
        /*01c4*/ 	.word	0xffffffff


	//   ....[14]....
        /*01c8*/ 	.word	0xffffffff


	//   ....[15]....
        /*01cc*/ 	.word	0xffffffff


	//   ....[16]....
        /*01d0*/ 	.word	0xffffffff


	//   ....[17]....
        /*01d4*/ 	.word	0xffffffff


	//   ....[18]....
        /*01d8*/ 	.word	0xffffffff


	//   ....[19]....
        /*01dc*/ 	.word	0xffffffff


	//   ....[20]....
        /*01e0*/ 	.word	0xffffffff


	//   ....[21]....
        /*01e4*/ 	.word	0xffffffff


	//   ....[22]....
        /*01e8*/ 	.word	0xffffffff


	//   ....[23]....
        /*01ec*/ 	.word	0xffffffff


	//   ....[24]....
        /*01f0*/ 	.word	0xffffffff


	//   ....[25]....
        /*01f4*/ 	.word	0xffffffff


	//   ....[26]....
        /*01f8*/ 	.word	0xffffffff


	//   ....[27]....
        /*01fc*/ 	.word	0xffffffff


	//   ....[28]....
        /*0200*/ 	.word	0xffffffff


	//   ....[29]....
        /*0204*/ 	.word	0xffffffff


	//   ....[30]....
        /*0208*/ 	.word	0xffffffff


	//   ....[31]....
        /*020c*/ 	.word	0xffffffff


	//----- nvinfo : EIATTR_COOP_GROUP_INSTR_OFFSETS
	.align		4
.L_138:
        /*0210*/ 	.byte	0x04, 0x28
        /*0212*/ 	.short	(.L_140 - .L_139)


	//   ....[0]....
.L_139:
        /*0214*/ 	.word	0x00000600


	//   ....[1]....
        /*0218*/ 	.word	0x00000650


	//   ....[2]....
        /*021c*/ 	.word	0x00000690


	//   ....[3]....
        /*0220*/ 	.word	0x000006d0


	//   ....[4]....
        /*0224*/ 	.word	0x00000700


	//   ....[5]....
        /*0228*/ 	.word	0x00000750


	//   ....[6]....
        /*022c*/ 	.word	0x00000770


	//   ....[7]....
        /*0230*/ 	.word	0x00000820


	//   ....[8]....
        /*0234*/ 	.word	0x00003740


	//   ....[9]....
        /*0238*/ 	.word	0x00003810


	//   ....[10]....
        /*023c*/ 	.word	0x00003820


	//   ....[11]....
        /*0240*/ 	.word	0x00003850


	//   ....[12]....
        /*0244*/ 	.word	0x00007250


	//   ....[13]....
        /*0248*/ 	.word	0x000072b0


	//   ....[14]....
        /*024c*/ 	.word	0x000072d0


	//   ....[15]....
        /*0250*/ 	.word	0x000072f0


	//   ....[16]....
        /*0254*/ 	.word	0x000096b0


	//   ....[17]....
        /*0258*/ 	.word	0x000096c0


	//   ....[18]....
        /*025c*/ 	.word	0x00009700


	//   ....[19]....
        /*0260*/ 	.word	0x00009710


	//   ....[20]....
        /*0264*/ 	.word	0x0000a670


	//   ....[21]....
        /*0268*/ 	.word	0x0000a680


	//   ....[22]....
        /*026c*/ 	.word	0x0000a6a0


	//   ....[23]....
        /*0270*/ 	.word	0x0000a6b0


	//   ....[24]....
        /*0274*/ 	.word	0x0000a790


	//   ....[25]....
        /*0278*/ 	.word	0x0000a7b0


	//   ....[26]....
        /*027c*/ 	.word	0x0000a8a0


	//   ....[27]....
        /*0280*/ 	.word	0x0000a8d0


	//   ....[28]....
        /*0284*/ 	.word	0x0000a9a0


	//   ....[29]....
        /*0288*/ 	.word	0x0000a9d0


	//   ....[30]....
        /*028c*/ 	.word	0x0000aaa0


	//   ....[31]....
        /*0290*/ 	.word	0x0000aac0


	//----- nvinfo : EIATTR_EXIT_INSTR_OFFSETS
	.align		4
.L_140:
        /*0294*/ 	.byte	0x04, 0x1c
        /*0296*/ 	.short	(.L_142 - .L_141)


	//   ....[0]....
.L_141:
        /*0298*/ 	.word	0x00000040


	//   ....[1]....
        /*029c*/ 	.word	0x0000aad0


	//   ....[2]....
        /*02a0*/ 	.word	0x0000ab20


	//   ....[3]....
        /*02a4*/ 	.word	0x0000ab80


	//----- nvinfo : EIATTR_CTAIDZ_USED
	.align		4
.L_142:
        /*02a8*/ 	.byte	0x01, 0x04
	.zero		2


	//----- nvinfo : EIATTR_MAX_THREADS
	.align		4
        /*02ac*/ 	.byte	0x04, 0x05
        /*02ae*/ 	.short	(.L_144 - .L_143)
.L_143:
        /*02b0*/ 	.word	0x00000100
        /*02b4*/ 	.word	0x00000001
        /*02b8*/ 	.word	0x00000001


	//----- nvinfo : EIATTR_CRS_STACK_SIZE
	.align		4
.L_144:
        /*02bc*/ 	.byte	0x04, 0x1e
        /*02be*/ 	.short	(.L_146 - .L_145)
.L_145:
        /*02c0*/ 	.word	0x00000000
.L_146:


//--------------------- .nv.info._ZN7cutlass13device_kernelIN5flash19enable_sm80_to_sm89INS1_16FlashAttnFwdSm80INS1_25CollectiveMainloopFwdSm80ILi8ELi1ELb1EN4cute5tupleIJNS5_1CILi128EEES8_S8_EEELi128ENS_6half_tEfNS_4arch4Sm80ELb0ELb0ELb1ELb1ELb0ELb0ELb1ELb0EEENS1_21CollectiveEpilogueFwdIS9_NS6_IJNS7_ILi1EEESF_SF_EEESA_SC_Li256ELb1ELb1ELb0ELb0EEENS1_19SingleTileSchedulerILb1ELb0ELb1ELi128EEEEEEEEEvNT_6ParamsE --------------------------
	.section	.nv.info._ZN7cutlass13device_kernelIN5flash19enable_sm80_to_sm89INS1_16FlashAttnFwdSm80INS1_25CollectiveMainloopFwdSm80ILi8ELi1ELb1EN4cute5tupleIJNS5_1CILi128EEES8_S8_EEELi128ENS_6half_tEfNS_4arch4Sm80ELb0ELb0ELb1ELb1ELb0ELb0ELb1ELb0EEENS1_21CollectiveEpilogueFwdIS9_NS6_IJNS7_ILi1EEESF_SF_EEESA_SC_Li256ELb1ELb1ELb0ELb0EEENS1_19SingleTileSchedulerILb1ELb0ELb1ELi128EEEEEEEEEvNT_6ParamsE,"",@"SHT_CUDA_INFO"
	.sectionflags	@""
	.align	4


	//----- nvinfo : EIATTR_CUDA_API_VERSION
	.align		4
        /*0000*/ 	.byte	0x04, 0x37
        /*0002*/ 	.short	(.L_148 - .L_147)
.L_147:
        /*0004*/ 	.word	0x00000082


	//----- nvinfo : EIATTR_SW2861232_WAR
	.align		4
.L_148:
        /*0008*/ 	.byte	0x01, 0x35
	.zero		2


	//----- nvinfo : EIATTR_PARAM_CBANK
	.align		4
        /*000c*/ 	.byte	0x04, 0x0a
        /*000e*/ 	.short	(.L_150 - .L_149)
	.align		4
.L_149:
        /*0010*/ 	.word	index@(.nv.constant0._ZN7cutlass13device_kernelIN5flash19enable_sm80_to_sm89INS1_16FlashAttnFwdSm80INS1_25CollectiveMainloopFwdSm80ILi8ELi1ELb1EN4cute5tupleIJNS5_1CILi128EEES8_S8_EEELi128ENS_6half_tEfNS_4arch4Sm80ELb0ELb0ELb1ELb1ELb0ELb0ELb1ELb0EEENS1_21CollectiveEpilogueFwdIS9_NS6_IJNS7_ILi1EEESF_SF_EEESA_SC_Li256ELb1ELb1ELb0ELb0EEENS1_19SingleTileSchedulerILb1ELb0ELb1ELi128EEEEEEEEEvNT_6ParamsE)
        /*0014*/ 	.short	0x0160
        /*0016*/ 	.short	0x0418


	//----- nvinfo : EIATTR_CBANK_PARAM_SIZE
	.align		4
.L_150:
        /*0018*/ 	.byte	0x03, 0x19
        /*001a*/ 	.short	0x0418


	//----- nvinfo : EIATTR_KPARAM_INFO
	.align		4
        /*001c*/ 	.byte	0x04, 0x17
        /*001e*/ 	.short	(.L_152 - .L_151)
.L_151:
        /*0020*/ 	.word	0x00000000
        /*0024*/ 	.short	0x0000
        /*0026*/ 	.short	0x0000
        /*0028*/ 	.byte	0x00, 0xf0, 0x61, 0x10


	//----- nvinfo : EIATTR_MAXREG_COUNT
	.align		4
.L_152:
        /*002c*/ 	.byte	0x03, 0x1b
        /*002e*/ 	.short	0x00ff


	//----- nvinfo : EIATTR_NUM_BARRIERS
	.align		4
        /*0030*/ 	.byte	0x02, 0x4c
        /*0032*/ 	.byte	0x02
	.zero		1


	//----- nvinfo : EIATTR_ANNOTATIONS
	.align		4
        /*0034*/ 	.byte	0x04, 0x55
        /*0036*/ 	.short	(.L_154 - .L_153)


	//   ....[0]....
.L_153:
        /*0038*/ 	.word	0x00000001
        /*003c*/ 	.byte	0x00, 0x59, 0x00, 0x00, 0x01, 0x00, 0x00, 0x00, 0x20, 0x59, 0x00, 0x00, 0x01, 0x00, 0x00, 0x00
        /*004c*/ 	.byte	0xb0, 0x59, 0x00, 0x00, 0x01, 0x00, 0x00, 0x00, 0xf0, 0x59, 0x00, 0x00, 0x01, 0x00, 0x00, 0x00
        /*005c*/ 	.byte	0x20, 0x5a, 0x00, 0x00, 0x01, 0x00, 0x00, 0x00, 0x30, 0x5a, 0x00, 0x00, 0x01, 0x00, 0x00, 0x00
        /*006c*/ 	.byte	0x50, 0x5a, 0x00, 0x00, 0x01, 0x00, 0x00, 0x00, 0xf0, 0x6a, 0x00, 0x00, 0x01, 0x00, 0x00, 0x00
        /*007c*/ 	.byte	0xe0, 0x7e, 0x00, 0x00, 0x01, 0x00, 0x00, 0x00, 0xe0, 0x91, 0x00, 0x00, 0x01, 0x00, 0x00, 0x00
        /*008c*/ 	.byte	0x20, 0x98, 0x00, 0x00, 0x01, 0x00, 0x00, 0x00, 0x40, 0x98, 0x00, 0x00, 0x01, 0x00, 0x00, 0x00
        /*009c*/ 	.byte	0x70, 0x98, 0x00, 0x00, 0x01, 0x00, 0x00, 0x00, 0x80, 0x98, 0x00, 0x00


	//----- nvinfo : EIATTR_MERCURY_ISA_VERSION
	.align		4
.L_154:
        /*00a8*/ 	.byte	0x03, 0x5f
        /*00aa*/ 	.short	0x0000


	//----- nvinfo : EIATTR_INT_WARP_WIDE_INSTR_OFFSETS
	.align		4
        /*00ac*/ 	.byte	0x04, 0x31
        /*00ae*/ 	.short	(.L_156 - .L_155)


	//   ....[0]....
.L_155:
        /*00b0*/ 	.word	0x000013a0


	//----- nvinfo : EIATTR_COOP_GROUP_MASK_REGIDS
	.align		4
.L_156:
        /*00b4*/ 	.byte	0x04, 0x29
        /*00b6*/ 	.short	(.L_158 - .L_157)


	//   ....[0]....
.L_157:
        /*00b8*/ 	.word	0xffffffff


	//   ....[1]....
        /*00bc*/ 	.word	0xffffffff


	//   ....[2]....
        /*00c0*/ 	.word	0xffffffff


	//   ....[3]....
        /*00c4*/ 	.word	0xffffffff


	//   ....[4]....
        /*00c8*/ 	.word	0xffffffff


	//   ....[5]....
        /*00cc*/ 	.word	0xffffffff


	//   ....[6]....
        /*00d0*/ 	.word	0xffffffff


	//   ....[7]....
        /*00d4*/ 	.word	0xffffffff


	//   ....[8]....
        /*00d8*/ 	.word	0xffffffff


	//   ....[9]....
        /*00dc*/ 	.word	0xffffffff


	//   ....[10]....
        /*00e0*/ 	.word	0xffffffff


	//   ....[11]....
        /*00e4*/ 	.word	0xffffffff


	//   ....[12]....
        /*00e8*/ 	.word	0xffffffff


	//   ....[13]....
        /*00ec*/ 	.word	0xffffffff


	//   ....[14]....
        /*00f0*/ 	.word	0xffffffff


	//   ....[15]....
        /*00f4*/ 	.word	0xffffffff


	//   ....[16]....
        /*00f8*/ 	.word	0xffffffff


	//   ....[17]....
        /*00fc*/ 	.word	0xffffffff


	//   ....[18]....
        /*0100*/ 	.word	0xffffffff


	//   ....[19]....
        /*0104*/ 	.word	0xffffffff


	//   ....[20]....
        /*0108*/ 	.word	0xffffffff


	//   ....[21]....
        /*010c*/ 	.word	0xffffffff


	//   ....[22]....
        /*0110*/ 	.word	0xffffffff


	//   ....[23]....
        /*0114*/ 	.word	0xffffffff


	//   ....[24]....
        /*0118*/ 	.word	0xffffffff


	//   ....[25]....
        /*011c*/ 	.word	0xffffffff


	//   ....[26]....
        /*0120*/ 	.word	0xffffffff


	//   ....[27]....
        /*0124*/ 	.word	0xffffffff


	//   ....[28]....
        /*0128*/ 	.word	0xffffffff


	//   ....[29]....
        /*012c*/ 	.word	0xffffffff


	//   ....[30]....
        /*0130*/ 	.word	0xffffffff


	//   ....[31]....
        /*0134*/ 	.word	0xffffffff


	//   ....[32]....
        /*0138*/ 	.word	0xffffffff


	//   ....[33]....
        /*013c*/ 	.word	0xffffffff


	//   ....[34]....
        /*0140*/ 	.word	0xffffffff


	//   ....[35]....
        /*0144*/ 	.word	0xffffffff


	//   ....[36]....
        /*0148*/ 	.word	0xffffffff


	//   ....[37]....
        /*014c*/ 	.word	0xffffffff


	//   ....[38]....
        /*0150*/ 	.word	0xffffffff


	//   ....[39]....
        /*0154*/ 	.word	0xffffffff


	//   ....[40]....
        /*0158*/ 	.word	0xffffffff


	//----- nvinfo : EIATTR_COOP_GROUP_INSTR_OFFSETS
	.align		4
.L_158:
        /*015c*/ 	.byte	0x04, 0x28
        /*015e*/ 	.short	(.L_160 - .L_159)


	//   ....[0]....
.L_159:
        /*0160*/ 	.word	0x00000090


	//   ....[1]....
        /*0164*/ 	.word	0x00000d90


	//   ....[2]....
        /*0168*/ 	.word	0x00000dd0


	//   ....[3]....
        /*016c*/ 	.word	0x00000e10


	//   ....[4]....
        /*0170*/ 	.word	0x00000e60


	//   ....[5]....
        /*0174*/ 	.word	0x00000ea0


	//   ....[6]....
        /*0178*/ 	.word	0x00000ed0


	//   ....[7]....
        /*017c*/ 	.word	0x00000f00


	//   ....[8]....
        /*0180*/ 	.word	0x00000f20


	//   ....[9]....
        /*0184*/ 	.word	0x00003e60


	//   ....[10]....
        /*0188*/ 	.word	0x00003f10


	//   ....[11]....
        /*018c*/ 	.word	0x00003f20


	//   ....[12]....
        /*0190*/ 	.word	0x00003f50


	//   ....[13]....
        /*0194*/ 	.word	0x00007670


	//   ....[14]....
        /*0198*/ 	.word	0x00007690


	//   ....[15]....
        /*019c*/ 	.word	0x000076b0


	//   ....[16]....
        /*01a0*/ 	.word	0x000076d0


	//   ....[17]....
        /*01a4*/ 	.word	0x000098a0


	//   ....[18]....
        /*01a8*/ 	.word	0x000098b0


	//   ....[19]....
        /*01ac*/ 	.word	0x000098f0


	//   ....[20]....
        /*01b0*/ 	.word	0x00009910


	//   ....[21]....
        /*01b4*/ 	.word	0x0000aa70


	//   ....[22]....
        /*01b8*/ 	.word	0x0000aaa0


	//   ....[23]....
        /*01bc*/ 	.word	0x0000aae0


	//   ....[24]....
        /*01c0*/ 	.word	0x0000ab20


	//   ....[25]....
        /*01c4*/ 	.word	0x0000ace0


	//   ....[26]....
        /*01c8*/ 	.word	0x0000acf0


	//   ....[27]....
        /*01cc*/ 	.word	0x0000ade0


	//   ....[28]....
        /*01d0*/ 	.word	0x0000ae10


	//   ....[29]....
        /*01d4*/ 	.word	0x0000aee0


	//   ....[30]....
        /*01d8*/ 	.word	0x0000af10


	//   ....[31]....
        /*01dc*/ 	.word	0x0000afe0


	//   ....[32]....
        /*01e0*/ 	.word	0x0000b000


	//   ....[33]....
        /*01e4*/ 	.word	0x0000b780


	//   ....[34]....
        /*01e8*/ 	.word	0x0000b7a0


	//   ....[35]....
        /*01ec*/ 	.word	0x0000b870


	//   ....[36]....
        /*01f0*/ 	.word	0x0000b8a0


	//   ....[37]....
        /*01f4*/ 	.word	0x0000b970


	//   ....[38]....
        /*01f8*/ 	.word	0x0000b9a0


	//   ....[39]....
        /*01fc*/ 	.word	0x0000ba70


	//   ....[40]....
        /*0200*/ 	.word	0x0000ba90


	//----- nvinfo : EIATTR_EXIT_INSTR_OFFSETS
	.align		4
.L_160:
        /*0204*/ 	.byte	0x04, 0x1c
        /*0206*/ 	.short	(.L_162 - .L_161)


	//   ....[0]....
.L_161:
        /*0208*/ 	.word	0x00000320


	//   ....[1]....
        /*020c*/ 	.word	0x0000b010


	//   ....[2]....
        /*0210*/ 	.word	0x0000b060


	//   ....[3]....
        /*0214*/ 	.word	0x0000b0c0


	//   ....[4]....
        /*0218*/ 	.word	0x0000baa0


	//   ....[5]....
        /*021c*/ 	.word	0x0000baf0


	//   ....[6]....
        /*0220*/ 	.word	0x0000bb50


	//----- nvinfo : EIATTR_CTAIDZ_USED
	.align		4
.L_162:
        /*0224*/ 	.byte	0x01, 0x04
	.zero		2


	//----- nvinfo : EIATTR_MAX_THREADS
	.align		4
        /*0228*/ 	.byte	0x04, 0x05
        /*022a*/ 	.short	(.L_164 - .L_163)
.L_163:
        /*022c*/ 	.word	0x00000100
        /*0230*/ 	.word	0x00000001
        /*0234*/ 	.word	0x00000001


	//----- nvinfo : EIATTR_CRS_STACK_SIZE
	.align		4
.L_164:
        /*0238*/ 	.byte	0x04, 0x1e
        /*023a*/ 	.short	(.L_166 - .L_165)
.L_165:
        /*023c*/ 	.word	0x00000000
.L_166:


//--------------------- .nv.info._ZN7cutlass13device_kernelIN5flash19enable_sm80_to_sm89INS1_16FlashAttnFwdSm80INS1_25CollectiveMainloopFwdSm80ILi8ELi1ELb1EN4cute5tupleIJNS5_1CILi128EEES8_S8_EEELi128ENS_6half_tEfNS_4arch4Sm80ELb0ELb0ELb1ELb1ELb0ELb1ELb1ELb0EEENS1_21CollectiveEpilogueFwdIS9_NS6_IJNS7_ILi1EEESF_SF_EEESA_SC_Li256ELb1ELb1ELb0ELb0EEENS1_19SingleTileSchedulerILb1ELb0ELb1ELi128EEEEEEEEEvNT_6ParamsE --------------------------
	.section	.nv.info._ZN7cutlass13device_kernelIN5flash19enable_sm80_to_sm89INS1_16FlashAttnFwdSm80INS1_25CollectiveMainloopFwdSm80ILi8ELi1ELb1EN4cute5tupleIJNS5_1CILi128EEES8_S8_EEELi128ENS_6half_tEfNS_4arch4Sm80ELb0ELb0ELb1ELb1ELb0ELb1ELb1ELb0EEENS1_21CollectiveEpilogueFwdIS9_NS6_IJNS7_ILi1EEESF_SF_EEESA_SC_Li256ELb1ELb1ELb0ELb0EEENS1_19SingleTileSchedulerILb1ELb0ELb1ELi128EEEEEEEEEvNT_6ParamsE,"",@"SHT_CUDA_INFO"
	.sectionflags	@""
	.align	4


	//----- nvinfo : EIATTR_CUDA_API_VERSION
	.align		4
        /*0000*/ 	.byte	0x04, 0x37
        /*0002*/ 	.short	(.L_168 - .L_167)
.L_167:
        /*0004*/ 	.word	0x00000082


	//----- nvinfo : EIATTR_SW2861232_WAR
	.align		4
.L_168:
        /*0008*/ 	.byte	0x01, 0x35
	.zero		2


	//----- nvinfo : EIATTR_PARAM_CBANK
	.align		4
        /*000c*/ 	.byte	0x04, 0x0a
        /*000e*/ 	.short	(.L_170 - .L_169)
	.align		4
.L_169:
        /*0010*/ 	.word	index@(.nv.constant0._ZN7cutlass13device_kernelIN5flash19enable_sm80_to_sm89INS1_16FlashAttnFwdSm80INS1_25CollectiveMainloopFwdSm80ILi8ELi1ELb1EN4cute5tupleIJNS5_1CILi128EEES8_S8_EEELi128ENS_6half_tEfNS_4arch4Sm80ELb0ELb0ELb1ELb1ELb0ELb1ELb1ELb0EEENS1_21CollectiveEpilogueFwdIS9_NS6_IJNS7_ILi1EEESF_SF_EEESA_SC_Li256ELb1ELb1ELb0ELb0EEENS1_19SingleTileSchedulerILb1ELb0ELb1ELi128EEEEEEEEEvNT_6ParamsE)
        /*0014*/ 	.short	0x0160
        /*0016*/ 	.short	0x0418


	//----- nvinfo : EIATTR_CBANK_PARAM_SIZE
	.align		4
.L_170:
        /*0018*/ 	.byte	0x03, 0x19
        /*001a*/ 	.short	0x0418


	//----- nvinfo : EIATTR_KPARAM_INFO
	.align		4
        /*001c*/ 	.byte	0x04, 0x17
        /*001e*/ 	.short	(.L_172 - .L_171)
.L_171:
        /*0020*/ 	.word	0x00000000
        /*0024*/ 	.short	0x0000
        /*0026*/ 	.short	0x0000
        /*0028*/ 	.byte	0x00, 0xf0, 0x61, 0x10


	//----- nvinfo : EIATTR_MAXREG_COUNT
	.align		4
.L_172:
        /*002c*/ 	.byte	0x03, 0x1b
        /*002e*/ 	.short	0x00ff


	//----- nvinfo : EIATTR_NUM_BARRIERS
	.align		4
        /*0030*/ 	.byte	0x02, 0x4c
        /*0032*/ 	.byte	0x02
	.zero		1


	//----- nvinfo : EIATTR_ANNOTATIONS
	.align		4
        /*0034*/ 	.byte	0x04, 0x55
        /*0036*/ 	.short	(.L_174 - .L_173)


	//   ....[0]....
.L_173:
        /* <DEDUP_REMOVED lines=24> */


	//----- nvinfo : EIATTR_MERCURY_ISA_VERSION
	.align		4
.L_174:
        /*01a0*/ 	.byte	0x03, 0x5f
        /*01a2*/ 	.short	0x0000


	//----- nvinfo : EIATTR_COOP_GROUP_MASK_REGIDS
	.align		4
        /*01a4*/ 	.byte	0x04, 0x29
        /*01a6*/ 	.short	(.L_176 - .L_175)


	//   ....[0]....
.L_175:
        /*01a8*/ 	.word	0xffffffff


	//   ....[1]....
        /*01ac*/ 	.word	0xffffffff


	//   ....[2]....
        /*01b0*/ 	.word	0xffffffff


	//   ....[3]....
        /*01b4*/ 	.word	0xffffffff


	//   ....[4]....
        /*01b8*/ 	.word	0xffffffff


	//   ....[5]....
        /*01bc*/ 	.word	0xffffffff


	//   ....[6]....
        /*01c0*/ 	.word	0xffffffff


	//   ....[7]....
        /*01c4*/ 	.word	0xffffffff


	//   ....[8]....
        /*01c8*/ 	.word	0xffffffff


	//   ....[9]....
        /*01cc*/ 	.word	0xffffffff


	//   ....[10]....
        /*01d0*/ 	.word	0xffffffff


	//   ....[11]....
        /*01d4*/ 	.word	0xffffffff


	//   ....[12]....
        /*01d8*/ 	.word	0xffffffff


	//   ....[13]....
        /*01dc*/ 	.word	0xffffffff


	//   ....[14]....
        /*01e0*/ 	.word	0xffffffff


	//   ....[15]....
        /*01e4*/ 	.word	0xffffffff


	//   ....[16]....
        /*01e8*/ 	.word	0xffffffff


	//   ....[17]....
        /*01ec*/ 	.word	0xffffffff


	//   ....[18]....
        /*01f0*/ 	.word	0xffffffff


	//   ....[19]....
        /*01f4*/ 	.word	0xffffffff


	//   ....[20]....
        /*01f8*/ 	.word	0xffffffff


	//   ....[21]....
        /*01fc*/ 	.word	0xffffffff


	//   ....[22]....
        /*0200*/ 	.word	0xffffffff


	//   ....[23]....
        /*0204*/ 	.word	0xffffffff


	//   ....[24]....
        /*0208*/ 	.word	0xffffffff


	//   ....[25]....
        /*020c*/ 	.word	0xffffffff


	//   ....[26]....
        /*0210*/ 	.word	0xffffffff


	//   ....[27]....
        /*0214*/ 	.word	0xffffffff


	//   ....[28]....
        /*0218*/ 	.word	0xffffffff


	//   ....[29]....
        /*021c*/ 	.word	0xffffffff


	//   ....[30]....
        /*0220*/ 	.word	0xffffffff


	//   ....[31]....
        /*0224*/ 	.word	0xffffffff


	//   ....[32]....
        /*0228*/ 	.word	0xffffffff


	//   ....[33]....
        /*022c*/ 	.word	0xffffffff


	//   ....[34]....
        /*0230*/ 	.word	0xffffffff


	//   ....[35]....
        /*0234*/ 	.word	0xffffffff


	//   ....[36]....
        /*0238*/ 	.word	0xffffffff


	//   ....[37]....
        /*023c*/ 	.word	0xffffffff


	//   ....[38]....
        /*0240*/ 	.word	0xffffffff


	//   ....[39]....
        /*0244*/ 	.word	0xffffffff


	//   ....[40]....
        /*0248*/ 	.word	0xffffffff


	//----- nvinfo : EIATTR_COOP_GROUP_INSTR_OFFSETS
	.align		4
.L_176:
        /*024c*/ 	.byte	0x04, 0x28
        /*024e*/ 	.short	(.L_178 - .L_177)


	//   ....[0]....
.L_177:
        /*0250*/ 	.word	0x00000090


	//   ....[1]....
        /*0254*/ 	.word	0x00008140


	//   ....[2]....
        /*0258*/ 	.word	0x00008180


	//   ....[3]....
        /*025c*/ 	.word	0x00008230


	//   ....[4]....
        /*0260*/ 	.word	0x00008260


	//   ....[5]....
        /*0264*/ 	.word	0x000083d0


	//   ....[6]....
        /*0268*/ 	.word	0x00008410


	//   ....[7]....
        /*026c*/ 	.word	0x00008520


	//   ....[8]....
        /*0270*/ 	.word	0x00008560


	//   ....[9]....
        /*0274*/ 	.word	0x0000e980


	//   ....[10]....
        /*0278*/ 	.word	0x0000ea80


	//   ....[11]....
        /*027c*/ 	.word	0x0000ea90


	//   ....[12]....
        /*0280*/ 	.word	0x0000eac0


	//   ....[13]....
        /*0284*/ 	.word	0x000123a0


	//   ....[14]....
        /*0288*/ 	.word	0x000124f0


	//   ....[15]....
        /*028c*/ 	.word	0x00012660


	//   ....[16]....
        /*0290*/ 	.word	0x00012770


	//   ....[17]....
        /*0294*/ 	.word	0x00014940


	//   ....[18]....
        /*0298*/ 	.word	0x00014950


	//   ....[19]....
        /*029c*/ 	.word	0x00014980


	//   ....[20]....
        /*02a0*/ 	.word	0x000149a0


	//   ....[21]....
        /*02a4*/ 	.word	0x00015b50


	//   ....[22]....
        /*02a8*/ 	.word	0x00015b80


	//   ....[23]....
        /*02ac*/ 	.word	0x00015bb0


	//   ....[24]....
        /*02b0*/ 	.word	0x00015be0


	//   ....[25]....
        /*02b4*/ 	.word	0x00015da0


	//   ....[26]....
        /*02b8*/ 	.word	0x00015db0


	//   ....[27]....
        /*02bc*/ 	.word	0x00015ea0


	//   ....[28]....
        /*02c0*/ 	.word	0x00015ed0


	//   ....[29]....
        /*02c4*/ 	.word	0x00015fa0


	//   ....[30]....
        /*02c8*/ 	.word	0x00015fd0


	//   ....[31]....
        /*02cc*/ 	.word	0x000160a0


	//   ....[32]....
        /*02d0*/ 	.word	0x000160c0


	//   ....[33]....
        /*02d4*/ 	.word	0x00016800


	//   ....[34]....
        /*02d8*/ 	.word	0x00016820


	//   ....[35]....
        /*02dc*/ 	.word	0x00016900


	//   ....[36]....
        /*02e0*/ 	.word	0x00016930


	//   ....[37]....
        /*02e4*/ 	.word	0x00016a00


	//   ....[38]....
        /*02e8*/ 	.word	0x00016a30


	//   ....[39]....
        /*02ec*/ 	.word	0x00016b00


	//   ....[40]....
        /*02f0*/ 	.word	0x00016b20


	//----- nvinfo : EIATTR_EXIT_INSTR_OFFSETS
	.align		4
.L_178:
        /*02f4*/ 	.byte	0x04, 0x1c
        /*02f6*/ 	.short	(.L_180 - .L_179)


	//   ....[0]....
.L_179:
        /*02f8*/ 	.word	0x00000350


	//   ....[1]....
        /*02fc*/ 	.word	0x000160d0


	//   ....[2]....
        /*0300*/ 	.word	0x00016120


	//   ....[3]....
        /*0304*/ 	.word	0x00016180


	//   ....[4]....
        /*0308*/ 	.word	0x00016b30


	//   ....[5]....
        /*030c*/ 	.word	0x00016b80


	//   ....[6]....
        /*0310*/ 	.word	0x00016be0


	//----- nvinfo : EIATTR_CTAIDZ_USED
	.align		4
.L_180:
        /*0314*/ 	.byte	0x01, 0x04
	.zero		2


	//----- nvinfo : EIATTR_MAX_THREADS
	.align		4
        /*0318*/ 	.byte	0x04, 0x05
        /*031a*/ 	.short	(.L_182 - .L_181)
.L_181:
        /*031c*/ 	.word	0x00000100
        /*0320*/ 	.word	0x00000001
        /*0324*/ 	.word	0x00000001


	//----- nvinfo : EIATTR_CRS_STACK_SIZE
	.align		4
.L_182:
        /*0328*/ 	.byte	0x04, 0x1e
        /*032a*/ 	.short	(.L_184 - .L_183)
.L_183:
        /*032c*/ 	.word	0x00000000
.L_184:


//--------------------- .nv.info._ZN7cutlass13device_kernelIN5flash19enable_sm80_to_sm89INS1_16FlashAttnFwdSm80INS1_25CollectiveMainloopFwdSm80ILi8ELi1ELb1EN4cute5tupleIJNS5_1CILi128EEENS7_ILi96EEES8_EEELi128ENS_6half_tEfNS_4arch4Sm80ELb0ELb1ELb1ELb0ELb0ELb0ELb1ELb0EEENS1_21CollectiveEpilogueFwdINS6_IJS8_S8_S9_EEENS6_IJNS7_ILi1EEESH_SH_EEESB_SD_Li256ELb0ELb1ELb0ELb0EEENS1_19SingleTileSchedulerILb0ELb0ELb1ELi128EEEEEEEEEvNT_6ParamsE --------------------------
	.section	.nv.info._ZN7cutlass13device_kernelIN5flash19enable_sm80_to_sm89INS1_16FlashAttnFwdSm80INS1_25CollectiveMainloopFwdSm80ILi8ELi1ELb1EN4cute5tupleIJNS5_1CILi128EEENS7_ILi96EEES8_EEELi128ENS_6half_tEfNS_4arch4Sm80ELb0ELb1ELb1ELb0ELb0ELb0ELb1ELb0EEENS1_21CollectiveEpilogueFwdINS6_IJS8_S8_S9_EEENS6_IJNS7_ILi1EEESH_SH_EEESB_SD_Li256ELb0ELb1ELb0ELb0EEENS1_19SingleTileSchedulerILb0ELb0ELb1ELi128EEEEEEEEEvNT_6ParamsE,"",@"SHT_CUDA_INFO"
	.sectionflags	@""
	.align	4


	//----- nvinfo : EIATTR_CUDA_API_VERSION
	.align		4
        /*0000*/ 	.byte	0x04, 0x37
        /*0002*/ 	.short	(.L_186 - .L_185)
.L_185:
        /*0004*/ 	.word	0x00000082


	//----- nvinfo : EIATTR_SW2861232_WAR
	.align		4
.L_186:
        /*0008*/ 	.byte	0x01, 0x35
	.zero		2


	//----- nvinfo : EIATTR_PARAM_CBANK
	.align		4
        /*000c*/ 	.byte	0x04, 0x0a
        /*000e*/ 	.short	(.L_188 - .L_187)
	.align		4
.L_187:
        /*0010*/ 	.word	index@(.nv.constant0._ZN7cutlass13device_kernelIN5flash19enable_sm80_to_sm89INS1_16FlashAttnFwdSm80INS1_25CollectiveMainloopFwdSm80ILi8ELi1ELb1EN4cute5tupleIJNS5_1CILi128EEENS7_ILi96EEES8_EEELi128ENS_6half_tEfNS_4arch4Sm80ELb0ELb1ELb1ELb0ELb0ELb0ELb1ELb0EEENS1_21CollectiveEpilogueFwdINS6_IJS8_S8_S9_EEENS6_IJNS7_ILi1EEESH_SH_EEESB_SD_Li256ELb0ELb1ELb0ELb0EEENS1_19SingleTileSchedulerILb0ELb0ELb1ELi128EEEEEEEEEvNT_6ParamsE)
        /*0014*/ 	.short	0x0160
        /*0016*/ 	.short	0x0418


	//----- nvinfo : EIATTR_CBANK_PARAM_SIZE
	.align		4
.L_188:
        /*0018*/ 	.byte	0x03, 0x19
        /*001a*/ 	.short	0x0418


	//----- nvinfo : EIATTR_KPARAM_INFO
	.align		4
        /*001c*/ 	.byte	0x04, 0x17
        /*001e*/ 	.short	(.L_190 - .L_189)
.L_189:
        /*0020*/ 	.word	0x00000000
        /*0024*/ 	.short	0x0000
        /*0026*/ 	.short	0x0000
        /*0028*/ 	.byte	0x00, 0xf0, 0x61, 0x10


	//----- nvinfo : EIATTR_MAXREG_COUNT
	.align		4
.L_190:
        /*002c*/ 	.byte	0x03, 0x1b
        /*002e*/ 	.short	0x00ff


	//----- nvinfo : EIATTR_NUM_BARRIERS
	.align		4
        /*0030*/ 	.byte	0x02, 0x4c
        /*0032*/ 	.byte	0x02
	.zero		1


	//----- nvinfo : EIATTR_MERCURY_ISA_VERSION
	.align		4
        /*0034*/ 	.byte	0x03, 0x5f
        /*0036*/ 	.short	0x0000


	//----- nvinfo : EIATTR_COOP_GROUP_MASK_REGIDS
	.align		4
        /*0038*/ 	.byte	0x04, 0x29
        /*003a*/ 	.short	(.L_192 - .L_191)


	//   ....[0]....
.L_191:
        /*003c*/ 	.word	0xffffffff


	//   ....[1]....
        /*0040*/ 	.word	0xffffffff


	//   ....[2]....
        /*0044*/ 	.word	0xffffffff


	//   ....[3]....
        /*0048*/ 	.word	0xffffffff


	//   ....[4]....
        /*004c*/ 	.word	0xffffffff


	//   ....[5]....
        /*0050*/ 	.word	0xffffffff


	//   ....[6]....
        /*0054*/ 	.word	0xffffffff


	//   ....[7]....
        /*0058*/ 	.word	0xffffffff


	//   ....[8]....
        /*005c*/ 	.word	0xffffffff


	//   ....[9]....
        /*0060*/ 	.word	0xffffffff


	//   ....[10]....
        /*0064*/ 	.word	0xffffffff


	//   ....[11]....
        /*0068*/ 	.word	0xffffffff


	//   ....[12]....
        /*006c*/ 	.word	0xffffffff


	//   ....[13]....
        /*0070*/ 	.word	0xffffffff


	//   ....[14]....
        /*0074*/ 	.word	0xffffffff


	//   ....[15]....
        /*0078*/ 	.word	0xffffffff


	//   ....[16]....
        /*007c*/ 	.word	0xffffffff


	//   ....[17]....
        /*0080*/ 	.word	0xffffffff


	//   ....[18]....
        /*0084*/ 	.word	0xffffffff


	//   ....[19]....
        /*0088*/ 	.word	0xffffffff


	//   ....[20]....
        /*008c*/ 	.word	0xffffffff


	//   ....[21]....
        /*0090*/ 	.word	0xffffffff


	//   ....[22]....
        /*0094*/ 	.word	0xffffffff


	//   ....[23]....
        /*0098*/ 	.word	0xffffffff


	//   ....[24]....
        /*009c*/ 	.word	0xffffffff


	//   ....[25]....
        /*00a0*/ 	.word	0xffffffff


	//   ....[26]....
        /*00a4*/ 	.word	0xffffffff


	//   ....[27]....
        /*00a8*/ 	.word	0xffffffff


	//   ....[28]....
        /*00ac*/ 	.word	0xffffffff


	//   ....[29]....
        /*00b0*/ 	.word	0xffffffff


	//   ....[30]....
        /*00b4*/ 	.word	0xffffffff


	//   ....[31]....
        /*00b8*/ 	.word	0xffffffff


	//   ....[32]....
        /*00bc*/ 	.word	0xffffffff


	//   ....[33]....
        /*00c0*/ 	.word	0xffffffff


	//   ....[34]....
        /*00c4*/ 	.word	0xffffffff


	//   ....[35]....
        /*00c8*/ 	.word	0xffffffff


	//   ....[36]....
        /*00cc*/ 	.word	0xffffffff


	//   ....[37]....
        /*00d0*/ 	.word	0xffffffff


	//   ....[38]....
        /*00d4*/ 	.word	0xffffffff


	//   ....[39]....
        /*00d8*/ 	.word	0xffffffff


	//   ....[40]....
        /*00dc*/ 	.word	0xffffffff


	//   ....[41]....
        /*00e0*/ 	.word	0xffffffff


	//   ....[42]....
        /*00e4*/ 	.word	0xffffffff


	//   ....[43]....
        /*00e8*/ 	.word	0xffffffff


	//   ....[44]....
        /*00ec*/ 	.word	0xffffffff


	//   ....[45]....
        /*00f0*/ 	.word	0xffffffff


	//   ....[46]....
        /*00f4*/ 	.word	0xffffffff


	//   ....[47]....
        /*00f8*/ 	.word	0xffffffff


	//   ....[48]....
        /*00fc*/ 	.word	0xffffffff


	//   ....[49]....
        /*0100*/ 	.word	0xffffffff


	//   ....[50]....
        /*0104*/ 	.word	0xffffffff


	//   ....[51]....
        /*0108*/ 	.word	0xffffffff


	//   ....[52]....
        /*010c*/ 	.word	0xffffffff


	//   ....[53]....
        /*0110*/ 	.word	0xffffffff


	//----- nvinfo : EIATTR_COOP_GROUP_INSTR_OFFSETS
	.align		4
.L_192:
        /*0114*/ 	.byte	0x04, 0x28
        /*0116*/ 	.short	(.L_194 - .L_193)


	//   ....[0]....
.L_193:
        /*0118*/ 	.word	0x00000ae0


	//   ....[1]....
        /*011c*/ 	.word	0x00000b20


	//   ....[2]....
        /*0120*/ 	.word	0x00000b50


	//   ....[3]....
        /*0124*/ 	.word	0x00000b90


	//   ....[4]....
        /*0128*/ 	.word	0x00000bc0


	//   ....[5]....
        /*012c*/ 	.word	0x00000c60


	//   ....[6]....
        /*0130*/ 	.word	0x00000f40


	//   ....[7]....
        /*0134*/ 	.word	0x00000f70


	//   ....[8]....
        /*0138*/ 	.word	0x00002710


	//   ....[9]....
        /*013c*/ 	.word	0x00002a80


	//   ....[10]....
        /*0140*/ 	.word	0x00003fc0


	//   ....[11]....
        /*0144*/ 	.word	0x00004010


	//   ....[12]....
        /*0148*/ 	.word	0x00004020


	//   ....[13]....
        /*014c*/ 	.word	0x00004050


	//   ....[14]....
        /*0150*/ 	.word	0x00006830


	//   ....[15]....
        /*0154*/ 	.word	0x00006bb0


	//   ....[16]....
        /*0158*/ 	.word	0x00007c20


	//   ....[17]....
        /*015c*/ 	.word	0x00007d10


	//   ....[18]....
        /*0160*/ 	.word	0x00007f90


	//   ....[19]....
        /*0164*/ 	.word	0x00008080


	//   ....[20]....
        /*0168*/ 	.word	0x0000aef0


	//   ....[21]....
        /*016c*/ 	.word	0x0000af10


	//   ....[22]....
        /*0170*/ 	.word	0x0000af40


	//   ....[23]....
        /*0174*/ 	.word	0x0000af70


	//   ....[24]....
        /*0178*/ 	.word	0x0000dd10


	//   ....[25]....
        /*017c*/ 	.word	0x0000e340


	//   ....[26]....
        /*0180*/ 	.word	0x0000f0e0


	//   ....[27]....
        /*0184*/ 	.word	0x0000f3e0


	//   ....[28]....
        /*0188*/ 	.word	0x0000f430


	//   ....[29]....
        /*018c*/ 	.word	0x0000f4f0


	//   ....[30]....
        /*0190*/ 	.word	0x00010d00


	//   ....[31]....
        /*0194*/ 	.word	0x00010d30


	//   ....[32]....
        /*0198*/ 	.word	0x00010d70


	//   ....[33]....
        /*019c*/ 	.word	0x00010d80


	//   ....[34]....
        /*01a0*/ 	.word	0x00011ea0


	//   ....[35]....
        /*01a4*/ 	.word	0x00011eb0


	//   ....[36]....
        /*01a8*/ 	.word	0x00011ed0


	//   ....[37]....
        /*01ac*/ 	.word	0x00011ef0


	//   ....[38]....
        /*01b0*/ 	.word	0x00011f10


	//   ....[39]....
        /*01b4*/ 	.word	0x00011f30


	//   ....[40]....
        /*01b8*/ 	.word	0x000120b0


	//   ....[41]....
        /*01bc*/ 	.word	0x000120e0


	//   ....[42]....
        /*01c0*/ 	.word	0x000121b0


	//   ....[43]....
        /*01c4*/ 	.word	0x000121e0


	//   ....[44]....
        /*01c8*/ 	.word	0x000122b0


	//   ....[45]....
        /*01cc*/ 	.word	0x000122d0


	//   ....[46]....
        /*01d0*/ 	.word	0x000128d0


	//   ....[47]....
        /*01d4*/ 	.word	0x000128f0


	//   ....[48]....
        /*01d8*/ 	.word	0x000129c0


	//   ....[49]....
        /*01dc*/ 	.word	0x000129f0


	//   ....[50]....
        /*01e0*/ 	.word	0x00012ac0


	//   ....[51]....
        /*01e4*/ 	.word	0x00012af0


	//   ....[52]....
        /*01e8*/ 	.word	0x00012bc0


	//   ....[53]....
        /*01ec*/ 	.word	0x00012be0


	//----- nvinfo : EIATTR_EXIT_INSTR_OFFSETS
	.align		4
.L_194:
        /*01f0*/ 	.byte	0x04, 0x1c
        /*01f2*/ 	.short	(.L_196 - .L_195)


	//   ....[0]....
.L_195:
        /*01f4*/ 	.word	0x00000030


	//   ....[1]....
        /*01f8*/ 	.word	0x000122e0


	//   ....[2]....
        /*01fc*/ 	.word	0x00012330


	//   ....[3]....
        /*0200*/ 	.word	0x00012390


	//   ....[4]....
        /*0204*/ 	.word	0x00012bf0


	//   ....[5]....
        /*0208*/ 	.word	0x00012c40


	//   ....[6]....
        /*020c*/ 	.word	0x00012ca0


	//----- nvinfo : EIATTR_CTAIDZ_USED
	.align		4
.L_196:
        /*0210*/ 	.byte	0x01, 0x04
	.zero		2


	//----- nvinfo : EIATTR_MAX_THREADS
	.align		4
        /*0214*/ 	.byte	0x04, 0x05
        /*0216*/ 	.short	(.L_198 - .L_197)
.L_197:
        /*0218*/ 	.word	0x00000100
        /*021c*/ 	.word	0x00000001
        /*0220*/ 	.word	0x00000001


	//----- nvinfo : EIATTR_CRS_STACK_SIZE
	.align		4
.L_198:
        /*0224*/ 	.byte	0x04, 0x1e
        /*0226*/ 	.short	(.L_200 - .L_199)
.L_199:
        /*0228*/ 	.word	0x00000000
.L_200:


//--------------------- .nv.info._ZN7cutlass13device_kernelIN5flash19enable_sm80_to_sm89INS1_16FlashAttnFwdSm80INS1_25CollectiveMainloopFwdSm80ILi8ELi1ELb1EN4cute5tupleIJNS5_1CILi128EEENS7_ILi96EEES8_EEELi128ENS_6half_tEfNS_4arch4Sm80ELb0ELb1ELb1ELb1ELb0ELb0ELb1ELb0EEENS1_21CollectiveEpilogueFwdINS6_IJS8_S8_S9_EEENS6_IJNS7_ILi1EEESH_SH_EEESB_SD_Li256ELb1ELb1ELb0ELb0EEENS1_19SingleTileSchedulerILb1ELb0ELb1ELi128EEEEEEEEEvNT_6ParamsE --------------------------
	.section	.nv.info._ZN7cutlass13device_kernelIN5flash19enable_sm80_to_sm89INS1_16FlashAttnFwdSm80INS1_25CollectiveMainloopFwdSm80ILi8ELi1ELb1EN4cute5tupleIJNS5_1CILi128EEENS7_ILi96EEES8_EEELi128ENS_6half_tEfNS_4arch4Sm80ELb0ELb1ELb1ELb1ELb0ELb0ELb1ELb0EEENS1_21CollectiveEpilogueFwdINS6_IJS8_S8_S9_EEENS6_IJNS7_ILi1EEESH_SH_EEESB_SD_Li256ELb1ELb1ELb0ELb0EEENS1_19SingleTileSchedulerILb1ELb0ELb1ELi128EEEEEEEEEvNT_6ParamsE,"",@"SHT_CUDA_INFO"
	.sectionflags	@""
	.align	4


	//----- nvinfo : EIATTR_CUDA_API_VERSION
	.align		4
        /*0000*/ 	.byte	0x04, 0x37
        /*0002*/ 	.short	(.L_202 - .L_201)
.L_201:
        /*0004*/ 	.word	0x00000082


	//----- nvinfo : EIATTR_SW2861232_WAR
	.align		4
.L_202:
        /*0008*/ 	.byte	0x01, 0x35
	.zero		2


	//----- nvinfo : EIATTR_PARAM_CBANK
	.align		4
        /*000c*/ 	.byte	0x04, 0x0a
        /*000e*/ 	.short	(.L_204 - .L_203)
	.align		4
.L_203:
        /*0010*/ 	.word	index@(.nv.constant0._ZN7cutlass13device_kernelIN5flash19enable_sm80_to_sm89INS1_16FlashAttnFwdSm80INS1_25CollectiveMainloopFwdSm80ILi8ELi1ELb1EN4cute5tupleIJNS5_1CILi128EEENS7_ILi96EEES8_EEELi128ENS_6half_tEfNS_4arch4Sm80ELb0ELb1ELb1ELb1ELb0ELb0ELb1ELb0EEENS1_21CollectiveEpilogueFwdINS6_IJS8_S8_S9_EEENS6_IJNS7_ILi1EEESH_SH_EEESB_SD_Li256ELb1ELb1ELb0ELb0EEENS1_19SingleTileSchedulerILb1ELb0ELb1ELi128EEEEEEEEEvNT_6ParamsE)
        /*0014*/ 	.short	0x0160
        /*0016*/ 	.short	0x0418


	//----- nvinfo : EIATTR_CBANK_PARAM_SIZE
	.align		4
.L_204:
        /*0018*/ 	.byte	0x03, 0x19
        /*001a*/ 	.short	0x0418


	//----- nvinfo : EIATTR_KPARAM_INFO
	.align		4
        /*001c*/ 	.byte	0x04, 0x17
        /*001e*/ 	.short	(.L_206 - .L_205)
.L_205:
        /*0020*/ 	.word	0x00000000
        /*0024*/ 	.short	0x0000
        /*0026*/ 	.short	0x0000
        /*0028*/ 	.byte	0x00, 0xf0, 0x61, 0x10


	//----- nvinfo : EIATTR_MAXREG_COUNT
	.align		4
.L_206:
        /*002c*/ 	.byte	0x03, 0x1b
        /*002e*/ 	.short	0x00ff


	//----- nvinfo : EIATTR_NUM_BARRIERS
	.align		4
        /*0030*/ 	.byte	0x02, 0x4c
        /*0032*/ 	.byte	0x02
	.zero		1


	//----- nvinfo : EIATTR_MERCURY_ISA_VERSION
	.align		4
        /*0034*/ 	.byte	0x03, 0x5f
        /*0036*/ 	.short	0x0000


	//----- nvinfo : EIATTR_COOP_GROUP_MASK_REGIDS
	.align		4
        /*0038*/ 	.byte	0x04, 0x29
        /*003a*/ 	.short	(.L_208 - .L_207)


	//   ....[0]....
.L_207:
        /*003c*/ 	.word	0xffffffff


	//   ....[1]....
        /*0040*/ 	.word	0xffffffff


	//   ....[2]....
        /*0044*/ 	.word	0xffffffff


	//   ....[3]....
        /*0048*/ 	.word	0xffffffff


	//   ....[4]....
        /*004c*/ 	.word	0xffffffff


	//   ....[5]....
        /*0050*/ 	.word	0xffffffff


	//   ....[6]....
        /*0054*/ 	.word	0xffffffff


	//   ....[7]....
        /*0058*/ 	.word	0xffffffff


	//   ....[8]....
        /*005c*/ 	.word	0xffffffff


	//   ....[9]....
        /*0060*/ 	.word	0xffffffff


	//   ....[10]....
        /*0064*/ 	.word	0xffffffff


	//   ....[11]....
        /*0068*/ 	.word	0xffffffff


	//   ....[12]....
        /*006c*/ 	.word	0xffffffff


	//   ....[13]....
        /*0070*/ 	.word	0xffffffff


	//   ....[14]....
        /*0074*/ 	.word	0xffffffff


	//   ....[15]....
        /*0078*/ 	.word	0xffffffff


	//   ....[16]....
        /*007c*/ 	.word	0xffffffff


	//   ....[17]....
        /*0080*/ 	.word	0xffffffff


	//   ....[18]....
        /*0084*/ 	.word	0xffffffff


	//   ....[19]....
        /*0088*/ 	.word	0xffffffff


	//   ....[20]....
        /*008c*/ 	.word	0xffffffff


	//   ....[21]....
        /*0090*/ 	.word	0xffffffff


	//   ....[22]....
        /*0094*/ 	.word	0xffffffff


	//   ....[23]....
        /*0098*/ 	.word	0xffffffff


	//   ....[24]....
        /*009c*/ 	.word	0xffffffff


	//   ....[25]....
        /*00a0*/ 	.word	0xffffffff


	//   ....[26]....
        /*00a4*/ 	.word	0xffffffff


	//   ....[27]....
        /*00a8*/ 	.word	0xffffffff


	//   ....[28]....
        /*00ac*/ 	.word	0xffffffff


	//   ....[29]....
        /*00b0*/ 	.word	0xffffffff


	//   ....[30]....
        /*00b4*/ 	.word	0xffffffff


	//   ....[31]....
        /*00b8*/ 	.word	0xffffffff


	//   ....[32]....
        /*00bc*/ 	.word	0xffffffff


	//   ....[33]....
        /*00c0*/ 	.word	0xffffffff


	//   ....[34]....
        /*00c4*/ 	.word	0xffffffff


	//   ....[35]....
        /*00c8*/ 	.word	0xffffffff


	//   ....[36]....
        /*00cc*/ 	.word	0xffffffff


	//   ....[37]....
        /*00d0*/ 	.word	0xffffffff


	//   ....[38]....
        /*00d4*/ 	.word	0xffffffff


	//   ....[39]....
        /*00d8*/ 	.word	0xffffffff


	//   ....[40]....
        /*00dc*/ 	.word	0xffffffff


	//   ....[41]....
        /*00e0*/ 	.word	0xffffffff


	//   ....[42]....
        /*00e4*/ 	.word	0xffffffff


	//   ....[43]....
        /*00e8*/ 	.word	0xffffffff


	//   ....[44]....
        /*00ec*/ 	.word	0xffffffff


	//   ....[45]....
        /*00f0*/ 	.word	0xffffffff


	//   ....[46]....
        /*00f4*/ 	.word	0xffffffff


	//   ....[47]....
        /*00f8*/ 	.word	0xffffffff


	//   ....[48]....
        /*00fc*/ 	.word	0xffffffff


	//   ....[49]....
        /*0100*/ 	.word	0xffffffff


	//   ....[50]....
        /*0104*/ 	.word	0xffffffff


	//   ....[51]....
        /*0108*/ 	.word	0xffffffff


	//   ....[52]....
        /*010c*/ 	.word	0xffffffff


	//   ....[53]....
        /*0110*/ 	.word	0xffffffff


	//   ....[54]....
        /*0114*/ 	.word	0xffffffff


	//----- nvinfo : EIATTR_COOP_GROUP_INSTR_OFFSETS
	.align		4
.L_208:
        /*0118*/ 	.byte	0x04, 0x28
        /*011a*/ 	.short	(.L_210 - .L_209)


	//   ....[0]....
.L_209:
        /*011c*/ 	.word	0x00000080


	//   ....[1]....
        /*0120*/ 	.word	0x00001000


	//   ....[2]....
        /*0124*/ 	.word	0x00001050


	//   ....[3]....
        /*0128*/ 	.word	0x00001090


	//   ....[4]....
        /*012c*/ 	.word	0x000010f0


	//   ....[5]....
        /*0130*/ 	.word	0x00001290


	//   ....[6]....
        /*0134*/ 	.word	0x000012d0


	//   ....[7]....
        /*0138*/ 	.word	0x00001360


	//   ....[8]....
        /*013c*/ 	.word	0x000013a0


	//   ....[9]....
        /*0140*/ 	.word	0x00002ca0


	//   ....[10]....
        /*0144*/ 	.word	0x00002f90


	//   ....[11]....
        /*0148*/ 	.word	0x000044a0


	//   ....[12]....
        /*014c*/ 	.word	0x000044f0


	//   ....[13]....
        /*0150*/ 	.word	0x00004500


	//   ....[14]....
        /*0154*/ 	.word	0x00004530


	//   ....[15]....
        /*0158*/ 	.word	0x00006b80


	//   ....[16]....
        /*015c*/ 	.word	0x00007060


	//   ....[17]....
        /*0160*/ 	.word	0x000080c0


	//   ....[18]....
        /*0164*/ 	.word	0x000081b0


	//   ....[19]....
        /*0168*/ 	.word	0x00008430


	//   ....[20]....
        /*016c*/ 	.word	0x00008520


	//   ....[21]....
        /*0170*/ 	.word	0x0000b380


	//   ....[22]....
        /*0174*/ 	.word	0x0000b3a0


	//   ....[23]....
        /*0178*/ 	.word	0x0000b3d0


	//   ....[24]....
        /*017c*/ 	.word	0x0000b400


	//   ....[25]....
        /*0180*/ 	.word	0x0000e1c0


	//   ....[26]....
        /*0184*/ 	.word	0x0000e7b0


	//   ....[27]....
        /*0188*/ 	.word	0x0000f540


	//   ....[28]....
        /*018c*/ 	.word	0x0000f840


	//   ....[29]....
        /*0190*/ 	.word	0x0000f890


	//   ....[30]....
        /*0194*/ 	.word	0x0000f950


	//   ....[31]....
        /*0198*/ 	.word	0x00011160


	//   ....[32]....
        /*019c*/ 	.word	0x00011190


	//   ....[33]....
        /*01a0*/ 	.word	0x000111d0


	//   ....[34]....
        /*01a4*/ 	.word	0x000111e0


	//   ....[35]....
        /*01a8*/ 	.word	0x000122e0


	//   ....[36]....
        /*01ac*/ 	.word	0x00012320


	//   ....[37]....
        /*01b0*/ 	.word	0x00012360


	//   ....[38]....
        /*01b4*/ 	.word	0x000123a0


	//   ....[39]....
        /*01b8*/ 	.word	0x000125a0


	//   ....[40]....
        /*01bc*/ 	.word	0x000125b0


	//   ....[41]....
        /*01c0*/ 	.word	0x000126a0


	//   ....[42]....
        /*01c4*/ 	.word	0x000126d0


	//   ....[43]....
        /*01c8*/ 	.word	0x000127a0


	//   ....[44]....
        /*01cc*/ 	.word	0x000127d0


	//   ....[45]....
        /*01d0*/ 	.word	0x000128a0


	//   ....[46]....
        /*01d4*/ 	.word	0x000128c0


	//   ....[47]....
        /*01d8*/ 	.word	0x00013040


	//   ....[48]....
        /*01dc*/ 	.word	0x00013060


	//   ....[49]....
        /*01e0*/ 	.word	0x00013130


	//   ....[50]....
        /*01e4*/ 	.word	0x00013160


	//   ....[51]....
        /*01e8*/ 	.word	0x00013230


	//   ....[52]....
        /*01ec*/ 	.word	0x00013260


	//   ....[53]....
        /*01f0*/ 	.word	0x00013330


	//   ....[54]....
        /*01f4*/ 	.word	0x00013350


	//----- nvinfo : EIATTR_EXIT_INSTR_OFFSETS
	.align		4
.L_210:
        /*01f8*/ 	.byte	0x04, 0x1c
        /*01fa*/ 	.short	(.L_212 - .L_211)


	//   ....[0]....
.L_211:
        /*01fc*/ 	.word	0x00000330


	//   ....[1]....
        /*0200*/ 	.word	0x000128d0


	//   ....[2]....
        /*0204*/ 	.word	0x00012920


	//   ....[3]....
        /*0208*/ 	.word	0x00012980


	//   ....[4]....
        /*020c*/ 	.word	0x00013360


	//   ....[5]....
        /*0210*/ 	.word	0x000133b0


	//   ....[6]....
        /*0214*/ 	.word	0x00013410


	//----- nvinfo : EIATTR_CTAIDZ_USED
	.align		4
.L_212:
        /*0218*/ 	.byte	0x01, 0x04
	.zero		2


	//----- nvinfo : EIATTR_MAX_THREADS
	.align		4
        /*021c*/ 	.byte	0x04, 0x05
        /*021e*/ 	.short	(.L_214 - .L_213)
.L_213:
        /*0220*/ 	.word	0x00000100
        /*0224*/ 	.word	0x00000001
        /*0228*/ 	.word	0x00000001


	//----- nvinfo : EIATTR_CRS_STACK_SIZE
	.align		4
.L_214:
        /*022c*/ 	.byte	0x04, 0x1e
        /*022e*/ 	.short	(.L_216 - .L_215)
.L_215:
        /*0230*/ 	.word	0x00000000
.L_216:


//--------------------- .nv.info._ZN7cutlass13device_kernelIN5flash19enable_sm80_to_sm89INS1_16FlashAttnFwdSm80INS1_25CollectiveMainloopFwdSm80ILi8ELi1ELb1EN4cute5tupleIJNS5_1CILi128EEENS7_ILi96EEES8_EEELi128ENS_6half_tEfNS_4arch4Sm80ELb0ELb1ELb1ELb1ELb0ELb1ELb1ELb0EEENS1_21CollectiveEpilogueFwdINS6_IJS8_S8_S9_EEENS6_IJNS7_ILi1EEESH_SH_EEESB_SD_Li256ELb1ELb1ELb0ELb0EEENS1_19SingleTileSchedulerILb1ELb0ELb1ELi128EEEEEEEEEvNT_6ParamsE --------------------------
	.section	.nv.info._ZN7cutlass13device_kernelIN5flash19enable_sm80_to_sm89INS1_16FlashAttnFwdSm80INS1_25CollectiveMainloopFwdSm80ILi8ELi1ELb1EN4cute5tupleIJNS5_1CILi128EEENS7_ILi96EEES8_EEELi128ENS_6half_tEfNS_4arch4Sm80ELb0ELb1ELb1ELb1ELb0ELb1ELb1ELb0EEENS1_21CollectiveEpilogueFwdINS6_IJS8_S8_S9_EEENS6_IJNS7_ILi1EEESH_SH_EEESB_SD_Li256ELb1ELb1ELb0ELb0EEENS1_19SingleTileSchedulerILb1ELb0ELb1ELi128EEEEEEEEEvNT_6ParamsE,"",@"SHT_CUDA_INFO"
	.sectionflags	@""
	.align	4


	//----- nvinfo : EIATTR_CUDA_API_VERSION
	.align		4
        /*0000*/ 	.byte	0x04, 0x37
        /*0002*/ 	.short	(.L_218 - .L_217)
.L_217:
        /*0004*/ 	.word	0x00000082


	//----- nvinfo : EIATTR_SW2861232_WAR
	.align		4
.L_218:
        /*0008*/ 	.byte	0x01, 0x35
	.zero		2


	//----- nvinfo : EIATTR_PARAM_CBANK
	.align		4
        /*000c*/ 	.byte	0x04, 0x0a
        /*000e*/ 	.short	(.L_220 - .L_219)
	.align		4
.L_219:
        /*0010*/ 	.word	index@(.nv.constant0._ZN7cutlass13device_kernelIN5flash19enable_sm80_to_sm89INS1_16FlashAttnFwdSm80INS1_25CollectiveMainloopFwdSm80ILi8ELi1ELb1EN4cute5tupleIJNS5_1CILi128EEENS7_ILi96EEES8_EEELi128ENS_6half_tEfNS_4arch4Sm80ELb0ELb1ELb1ELb1ELb0ELb1ELb1ELb0EEENS1_21CollectiveEpilogueFwdINS6_IJS8_S8_S9_EEENS6_IJNS7_ILi1EEESH_SH_EEESB_SD_Li256ELb1ELb1ELb0ELb0EEENS1_19SingleTileSchedulerILb1ELb0ELb1ELi128EEEEEEEEEvNT_6ParamsE)
        /*0014*/ 	.short	0x0160
        /*0016*/ 	.short	0x0418


	//----- nvinfo : EIATTR_CBANK_PARAM_SIZE
	.align		4
.L_220:
        /*0018*/ 	.byte	0x03, 0x19
        /*001a*/ 	.short	0x0418


	//----- nvinfo : EIATTR_KPARAM_INFO
	.align		4
        /*001c*/ 	.byte	0x04, 0x17
        /*001e*/ 	.short	(.L_222 - .L_221)
.L_221:
        /*0020*/ 	.word	0x00000000
        /*0024*/ 	.short	0x0000
        /*0026*/ 	.short	0x0000
        /*0028*/ 	.byte	0x00, 0xf0, 0x61, 0x10


	//----- nvinfo : EIATTR_MAXREG_COUNT
	.align		4
.L_222:
        /*002c*/ 	.byte	0x03, 0x1b
        /*002e*/ 	.short	0x00ff


	//----- nvinfo : EIATTR_NUM_BARRIERS
	.align		4
        /*0030*/ 	.byte	0x02, 0x4c
        /*0032*/ 	.byte	0x02
	.zero		1


	//----- nvinfo : EIATTR_MERCURY_ISA_VERSION
	.align		4
        /*0034*/ 	.byte	0x03, 0x5f
        /*0036*/ 	.short	0x0000


	//----- nvinfo : EIATTR_COOP_GROUP_MASK_REGIDS
	.align		4
        /*0038*/ 	.byte	0x04, 0x29
        /*003a*/ 	.short	(.L_224 - .L_223)


	//   ....[0]....
.L_223:
        /*003c*/ 	.word	0xffffffff


	//   ....[1]....
        /*0040*/ 	.word	0xffffffff


	//   ....[2]....
        /*0044*/ 	.word	0xffffffff


	//   ....[3]....
        /*0048*/ 	.word	0xffffffff


	//   ....[4]....
        /*004c*/ 	.word	0xffffffff


	//   ....[5]....
        /*0050*/ 	.word	0xffffffff


	//   ....[6]....
        /*0054*/ 	.word	0xffffffff


	//   ....[7]....
        /*0058*/ 	.word	0xffffffff


	//   ....[8]....
        /*005c*/ 	.word	0xffffffff


	//   ....[9]....
        /*0060*/ 	.word	0xffffffff


	//   ....[10]....
        /*0064*/ 	.word	0xffffffff


	//   ....[11]....
        /*0068*/ 	.word	0xffffffff


	//   ....[12]....
        /*006c*/ 	.word	0xffffffff


	//   ....[13]....
        /*0070*/ 	.word	0xffffffff


	//   ....[14]....
        /*0074*/ 	.word	0xffffffff


	//   ....[15]....
        /*0078*/ 	.word	0xffffffff


	//   ....[16]....
        /*007c*/ 	.word	0xffffffff


	//   ....[17]....
        /*0080*/ 	.word	0xffffffff


	//   ....[18]....
        /*0084*/ 	.word	0xffffffff


	//   ....[19]....
        /*0088*/ 	.word	0xffffffff


	//   ....[20]....
        /*008c*/ 	.word	0xffffffff


	//   ....[21]....
        /*0090*/ 	.word	0xffffffff


	//   ....[22]....
        /*0094*/ 	.word	0xffffffff


	//   ....[23]....
        /*0098*/ 	.word	0xffffffff


	//   ....[24]....
        /*009c*/ 	.word	0xffffffff


	//   ....[25]....
        /*00a0*/ 	.word	0xffffffff


	//   ....[26]....
        /*00a4*/ 	.word	0xffffffff


	//   ....[27]....
        /*00a8*/ 	.word	0xffffffff


	//   ....[28]....
        /*00ac*/ 	.word	0xffffffff


	//   ....[29]....
        /*00b0*/ 	.word	0xffffffff


	//   ....[30]....
        /*00b4*/ 	.word	0xffffffff


	//   ....[31]....
        /*00b8*/ 	.word	0xffffffff


	//   ....[32]....
        /*00bc*/ 	.word	0xffffffff


	//   ....[33]....
        /*00c0*/ 	.word	0xffffffff


	//   ....[34]....
        /*00c4*/ 	.word	0xffffffff


	//   ....[35]....
        /*00c8*/ 	.word	0xffffffff


	//   ....[36]....
        /*00cc*/ 	.word	0xffffffff


	//   ....[37]....
        /*00d0*/ 	.word	0xffffffff


	//   ....[38]....
        /*00d4*/ 	.word	0xffffffff


	//   ....[39]....
        /*00d8*/ 	.word	0xffffffff


	//   ....[40]....
        /*00dc*/ 	.word	0xffffffff


	//   ....[41]....
        /*00e0*/ 	.word	0xffffffff


	//   ....[42]....
        /*00e4*/ 	.word	0xffffffff


	//   ....[43]....
        /*00e8*/ 	.word	0xffffffff


	//   ....[44]....
        /*00ec*/ 	.word	0xffffffff


	//   ....[45]....
        /*00f0*/ 	.word	0xffffffff


	//   ....[46]....
        /*00f4*/ 	.word	0xffffffff


	//   ....[47]....
        /*00f8*/ 	.word	0xffffffff


	//   ....[48]....
        /*00fc*/ 	.word	0xffffffff


	//   ....[49]....
        /*0100*/ 	.word	0xffffffff


	//   ....[50]....
        /*0104*/ 	.word	0xffffffff


	//   ....[51]....
        /*0108*/ 	.word	0xffffffff


	//   ....[52]....
        /*010c*/ 	.word	0xffffffff


	//   ....[53]....
        /*0110*/ 	.word	0xffffffff


	//   ....[54]....
        /*0114*/ 	.word	0xffffffff


	//   ....[55]....
        /*0118*/ 	.word	0xffffffff


	//   ....[56]....
        /*011c*/ 	.word	0xffffffff


	//   ....[57]....
        /*0120*/ 	.word	0xffffffff


	//   ....[58]....
        /*0124*/ 	.word	0xffffffff


	//   ....[59]....
        /*0128*/ 	.word	0xffffffff


	//   ....[60]....
        /*012c*/ 	.word	0xffffffff


	//   ....[61]....
        /*0130*/ 	.word	0xffffffff


	//   ....[62]....
        /*0134*/ 	.word	0xffffffff


	//   ....[63]....
        /*0138*/ 	.word	0xffffffff


	//   ....[64]....
        /*013c*/ 	.word	0xffffffff


	//   ....[65]....
        /*0140*/ 	.word	0xffffffff


	//   ....[66]....
        /*0144*/ 	.word	0xffffffff


	//   ....[67]....
        /*0148*/ 	.word	0xffffffff


	//   ....[68]....
        /*014c*/ 	.word	0xffffffff


	//   ....[69]....
        /*0150*/ 	.word	0xffffffff


	//   ....[70]....
        /*0154*/ 	.word	0xffffffff


	//   ....[71]....
        /*0158*/ 	.word	0xffffffff


	//   ....[72]....
        /*015c*/ 	.word	0xffffffff


	//   ....[73]....
        /*0160*/ 	.word	0xffffffff


	//   ....[74]....
        /*0164*/ 	.word	0xffffffff


	//   ....[75]....
        /*0168*/ 	.word	0xffffffff


	//   ....[76]....
        /*016c*/ 	.word	0xffffffff


	//   ....[77]....
        /*0170*/ 	.word	0xffffffff


	//   ....[78]....
        /*0174*/ 	.word	0xffffffff


	//   ....[79]....
        /*0178*/ 	.word	0xffffffff


	//   ....[80]....
        /*017c*/ 	.word	0xffffffff


	//   ....[81]....
        /*0180*/ 	.word	0xffffffff


	//   ....[82]....
        /*0184*/ 	.word	0xffffffff


	//   ....[83]....
        /*0188*/ 	.word	0xffffffff


	//   ....[84]....
        /*018c*/ 	.word	0xffffffff


	//   ....[85]....
        /*0190*/ 	.word	0xffffffff


	//   ....[86]....
        /*0194*/ 	.word	0xffffffff


	//----- nvinfo : EIATTR_COOP_GROUP_INSTR_OFFSETS
	.align		4
.L_224:
        /*0198*/ 	.byte	0x04, 0x28
        /*019a*/ 	.short	(.L_226 - .L_225)


	//   ....[0]....
.L_225:
        /*019c*/ 	.word	0x00000080


	//   ....[1]....
        /*01a0*/ 	.word	0x00006b30


	//   ....[2]....
        /*01a4*/ 	.word	0x00006ba0


	//   ....[3]....
        /*01a8*/ 	.word	0x00006c10


	//   ....[4]....
        /*01ac*/ 	.word	0x00006c40


	//   ....[5]....
        /*01b0*/ 	.word	0x00006c70


	//   ....[6]....
        /*01b4*/ 	.word	0x00006ca0


	//   ....[7]....
        /*01b8*/ 	.word	0x00006d40


	//   ....[8]....
        /*01bc*/ 	.word	0x00006d70


	//   ....[9]....
        /*01c0*/ 	.word	0x000077b0


	//   ....[10]....
        /*01c4*/ 	.word	0x00007820


	//   ....[11]....
        /*01c8*/ 	.word	0x00007840


	//   ....[12]....
        /*01cc*/ 	.word	0x00007860


	//   ....[13]....
        /*01d0*/ 	.word	0x000079e0


	//   ....[14]....
        /*01d4*/ 	.word	0x00007a70


	//   ....[15]....
        /*01d8*/ 	.word	0x00007ab0


	//   ....[16]....
        /*01dc*/ 	.word	0x00007ae0


	//   ....[17]....
        /*01e0*/ 	.word	0x00007c60


	//   ....[18]....
        /*01e4*/ 	.word	0x00007cf0


	//   ....[19]....
        /*01e8*/ 	.word	0x00007d30


	//   ....[20]....
        /*01ec*/ 	.word	0x00007d70


	//   ....[21]....
        /*01f0*/ 	.word	0x00007f00


	//   ....[22]....
        /*01f4*/ 	.word	0x00007f90


	//   ....[23]....
        /*01f8*/ 	.word	0x00007fc0


	//   ....[24]....
        /*01fc*/ 	.word	0x00007fe0


	//   ....[25]....
        /*0200*/ 	.word	0x00009b30


	//   ....[26]....
        /*0204*/ 	.word	0x00009b80


	//   ....[27]....
        /*0208*/ 	.word	0x00009bd0


	//   ....[28]....
        /*020c*/ 	.word	0x00009bf0


	//   ....[29]....
        /*0210*/ 	.word	0x00009d20


	//   ....[30]....
        /*0214*/ 	.word	0x00009d30


	//   ....[31]....
        /*0218*/ 	.word	0x00009d40


	//   ....[32]....
        /*021c*/ 	.word	0x00009d50


	//   ....[33]....
        /*0220*/ 	.word	0x00009ea0


	//   ....[34]....
        /*0224*/ 	.word	0x00009ee0


	//   ....[35]....
        /*0228*/ 	.word	0x00009f20


	//   ....[36]....
        /*022c*/ 	.word	0x00009f40


	//   ....[37]....
        /*0230*/ 	.word	0x0000a070


	//   ....[38]....
        /*0234*/ 	.word	0x0000a090


	//   ....[39]....
        /*0238*/ 	.word	0x0000a0b0


	//   ....[40]....
        /*023c*/ 	.word	0x0000a0d0


	//   ....[41]....
        /*0240*/ 	.word	0x0000d1e0


	//   ....[42]....
        /*0244*/ 	.word	0x0000d590


	//   ....[43]....
        /*0248*/ 	.word	0x0000ea70


	//   ....[44]....
        /*024c*/ 	.word	0x0000eab0


	//   ....[45]....
        /*0250*/ 	.word	0x0000ead0


	//   ....[46]....
        /*0254*/ 	.word	0x0000eaf0


	//   ....[47]....
        /*0258*/ 	.word	0x00011110


	//   ....[48]....
        /*025c*/ 	.word	0x00011660


	//   ....[49]....
        /*0260*/ 	.word	0x00012640


	//   ....[50]....
        /*0264*/ 	.word	0x00012700


	//   ....[51]....
        /*0268*/ 	.word	0x000129c0


	//   ....[52]....
        /*026c*/ 	.word	0x00012ac0


	//   ....[53]....
        /*0270*/ 	.word	0x00015920


	//   ....[54]....
        /*0274*/ 	.word	0x00015940


	//   ....[55]....
        /*0278*/ 	.word	0x00015970


	//   ....[56]....
        /*027c*/ 	.word	0x000159a0


	//   ....[57]....
        /*0280*/ 	.word	0x000187c0


	//   ....[58]....
        /*0284*/ 	.word	0x00018df0


	//   ....[59]....
        /*0288*/ 	.word	0x00019af0


	//   ....[60]....
        /*028c*/ 	.word	0x00019df0


	//   ....[61]....
        /*0290*/ 	.word	0x00019e00


	//   ....[62]....
        /*0294*/ 	.word	0x00019e60


	//   ....[63]....
        /*0298*/ 	.word	0x0001b6d0


	//   ....[64]....
        /*029c*/ 	.word	0x0001b700


	//   ....[65]....
        /*02a0*/ 	.word	0x0001b750


	//   ....[66]....
        /*02a4*/ 	.word	0x0001b760


	//   ....[67]....
        /*02a8*/ 	.word	0x0001c860


	//   ....[68]....
        /*02ac*/ 	.word	0x0001c890


	//   ....[69]....
        /*02b0*/ 	.word	0x0001c8d0


	//   ....[70]....
        /*02b4*/ 	.word	0x0001c910


	//   ....[71]....
        /*02b8*/ 	.word	0x0001caf0


	//   ....[72]....
        /*02bc*/ 	.word	0x0001cb00


	//   ....[73]....
        /*02c0*/ 	.word	0x0001cbf0


	//   ....[74]....
        /*02c4*/ 	.word	0x0001cc20


	//   ....[75]....
        /*02c8*/ 	.word	0x0001ccf0


	//   ....[76]....
        /*02cc*/ 	.word	0x0001cd20


	//   ....[77]....
        /*02d0*/ 	.word	0x0001cdf0


	//   ....[78]....
        /*02d4*/ 	.word	0x0001ce10


	//   ....[79]....
        /*02d8*/ 	.word	0x0001d550


	//   ....[80]....
        /*02dc*/ 	.word	0x0001d570


	//   ....[81]....
        /*02e0*/ 	.word	0x0001d640


	//   ....[82]....
        /*02e4*/ 	.word	0x0001d670


	//   ....[83]....
        /*02e8*/ 	.word	0x0001d740


	//   ....[84]....
        /*02ec*/ 	.word	0x0001d770


	//   ....[85]....
        /*02f0*/ 	.word	0x0001d840


	//   ....[86]....
        /*02f4*/ 	.word	0x0001d860


	//----- nvinfo : EIATTR_EXIT_INSTR_OFFSETS
	.align		4
.L_226:
        /*02f8*/ 	.byte	0x04, 0x1c
        /*02fa*/ 	.short	(.L_228 - .L_227)


	//   ....[0]....
.L_227:
        /*02fc*/ 	.word	0x00000330


	//   ....[1]....
        /*0300*/ 	.word	0x0001ce20


	//   ....[2]....
        /*0304*/ 	.word	0x0001ce70


	//   ....[3]....
        /*0308*/ 	.word	0x0001ced0


	//   ....[4]....
        /*030c*/ 	.word	0x0001d870


	//   ....[5]....
        /*0310*/ 	.word	0x0001d8c0


	//   ....[6]....
        /*0314*/ 	.word	0x0001d920


	//----- nvinfo : EIATTR_CTAIDZ_USED
	.align		4
.L_228:
        /*0318*/ 	.byte	0x01, 0x04
	.zero		2


	//----- nvinfo : EIATTR_MAX_THREADS
	.align		4
        /*031c*/ 	.byte	0x04, 0x05
        /*031e*/ 	.short	(.L_230 - .L_229)
.L_229:
        /*0320*/ 	.word	0x00000100
        /*0324*/ 	.word	0x00000001
        /*0328*/ 	.word	0x00000001


	//----- nvinfo : EIATTR_CRS_STACK_SIZE
	.align		4
.L_230:
        /*032c*/ 	.byte	0x04, 0x1e
        /*032e*/ 	.short	(.L_232 - .L_231)
.L_231:
        /*0330*/ 	.word	0x00000000
.L_232:


//--------------------- .nv.info._ZN7cutlass13device_kernelIN5flash19enable_sm80_to_sm89INS1_16FlashAttnFwdSm80INS1_25CollectiveMainloopFwdSm80ILi8ELi1ELb1EN4cute5tupleIJNS5_1CILi128EEES8_S8_EEELi128ENS_6half_tEfNS_4arch4Sm80ELb1ELb0ELb1ELb0ELb0ELb0ELb1ELb0EEENS1_21CollectiveEpilogueFwdIS9_NS6_IJNS7_ILi1EEESF_SF_EEESA_SC_Li256ELb0ELb1ELb0ELb0EEENS1_30DynamicPersistentTileSchedulerILi256ELi256ELb0ELb1ELb0EEEEEEEEEvNT_6ParamsE --------------------------
	.section	.nv.info._ZN7cutlass13device_kernelIN5flash19enable_sm80_to_sm89INS1_16FlashAttnFwdSm80INS1_25CollectiveMainloopFwdSm80ILi8ELi1ELb1EN4cute5tupleIJNS5_1CILi128EEES8_S8_EEELi128ENS_6half_tEfNS_4arch4Sm80ELb1ELb0ELb1ELb0ELb0ELb0ELb1ELb0EEENS1_21CollectiveEpilogueFwdIS9_NS6_IJNS7_ILi1EEESF_SF_EEESA_SC_Li256ELb0ELb1ELb0ELb0EEENS1_30DynamicPersistentTileSchedulerILi256ELi256ELb0ELb1ELb0EEEEEEEEEvNT_6ParamsE,"",@"SHT_CUDA_INFO"
	.sectionflags	@""
	.align	4


	//----- nvinfo : EIATTR_CUDA_API_VERSION
	.align		4
        /*0000*/ 	.byte	0x04, 0x37
        /*0002*/ 	.short	(.L_234 - .L_233)
.L_233:
        /*0004*/ 	.word	0x00000082


	//----- nvinfo : EIATTR_SW2861232_WAR
	.align		4
.L_234:
        /*0008*/ 	.byte	0x01, 0x35
	.zero		2


	//----- nvinfo : EIATTR_PARAM_CBANK
	.align		4
        /*000c*/ 	.byte	0x04, 0x0a
        /*000e*/ 	.short	(.L_236 - .L_235)
	.align		4
.L_235:
        /*0010*/ 	.word	index@(.nv.constant0._ZN7cutlass13device_kernelIN5flash19enable_sm80_to_sm89INS1_16FlashAttnFwdSm80INS1_25CollectiveMainloopFwdSm80ILi8ELi1ELb1EN4cute5tupleIJNS5_1CILi128EEES8_S8_EEELi128ENS_6half_tEfNS_4arch4Sm80ELb1ELb0ELb1ELb0ELb0ELb0ELb1ELb0EEENS1_21CollectiveEpilogueFwdIS9_NS6_IJNS7_ILi1EEESF_SF_EEESA_SC_Li256ELb0ELb1ELb0ELb0EEENS1_30DynamicPersistentTileSchedulerILi256ELi256ELb0ELb1ELb0EEEEEEEEEvNT_6ParamsE)
        /*0014*/ 	.short	0x0160
        /*0016*/ 	.short	0x0428


	//----- nvinfo : EIATTR_CBANK_PARAM_SIZE
	.align		4
.L_236:
        /*0018*/ 	.byte	0x03, 0x19
        /*001a*/ 	.short	0x0428


	//----- nvinfo : EIATTR_KPARAM_INFO
	.align		4
        /*001c*/ 	.byte	0x04, 0x17
        /*001e*/ 	.short	(.L_238 - .L_237)
.L_237:
        /*0020*/ 	.word	0x00000000
        /*0024*/ 	.short	0x0000
        /*0026*/ 	.short	0x0000
        /*0028*/ 	.byte	0x00, 0xf0, 0xa1, 0x10


	//----- nvinfo : EIATTR_MAXREG_COUNT
	.align		4
.L_238:
        /*002c*/ 	.byte	0x03, 0x1b
        /*002e*/ 	.short	0x00ff


	//----- nvinfo : EIATTR_NUM_BARRIERS
	.align		4
        /*0030*/ 	.byte	0x02, 0x4c
        /*0032*/ 	.byte	0x06
	.zero		1


	//----- nvinfo : EIATTR_ANNOTATIONS
	.align		4
        /*0034*/ 	.byte	0x04, 0x55
        /*0036*/ 	.short	(.L_240 - .L_239)


	//   ....[0]....
.L_239:
        /* <DEDUP_REMOVED lines=52> */


	//----- nvinfo : EIATTR_MERCURY_ISA_VERSION
	.align		4
.L_240:
        /*0360*/ 	.byte	0x03, 0x5f
        /*0362*/ 	.short	0x0000


	//----- nvinfo : EIATTR_INT_WARP_WIDE_INSTR_OFFSETS
	.align		4
        /*0364*/ 	.byte	0x04, 0x31
        /*0366*/ 	.short	(.L_242 - .L_241)


	//   ....[0]....
.L_241:
        /*0368*/ 	.word	0x0000ee00


	//   ....[1]....
        /*036c*/ 	.word	0x0000ee80


	//----- nvinfo : EIATTR_COOP_GROUP_MASK_REGIDS
	.align		4
.L_242:
        /*0370*/ 	.byte	0x04, 0x29
        /*0372*/ 	.short	(.L_244 - .L_243)


	//   ....[0]....
.L_243:
        /*0374*/ 	.word	0xffffffff


	//   ....[1]....
        /*0378*/ 	.word	0xffffffff


	//   ....[2]....
        /*037c*/ 	.word	0xffffffff


	//   ....[3]....
        /*0380*/ 	.word	0xffffffff


	//   ....[4]....
        /*0384*/ 	.word	0xffffffff


	//   ....[5]....
        /*0388*/ 	.word	0xffffffff


	//   ....[6]....
        /*038c*/ 	.word	0xffffffff


	//   ....[7]....
        /*0390*/ 	.word	0xffffffff


	//   ....[8]....
        /*0394*/ 	.word	0xffffffff


	//   ....[9]....
        /*0398*/ 	.word	0xffffffff


	//   ....[10]....
        /*039c*/ 	.word	0xffffffff


	//   ....[11]....
        /*03a0*/ 	.word	0xffffffff


	//   ....[12]....
        /*03a4*/ 	.word	0xffffffff


	//   ....[13]....
        /*03a8*/ 	.word	0xffffffff


	//   ....[14]....
        /*03ac*/ 	.word	0xffffffff


	//   ....[15]....
        /*03b0*/ 	.word	0xffffffff


	//   ....[16]....
        /*03b4*/ 	.word	0xffffffff


	//   ....[17]....
        /*03b8*/ 	.word	0xffffffff


	//   ....[18]....
        /*03bc*/ 	.word	0xffffffff


	//   ....[19]....
        /*03c0*/ 	.word	0xffffffff


	//   ....[20]....
        /*03c4*/ 	.word	0xffffffff


	//   ....[21]....
        /*03c8*/ 	.word	0xffffffff


	//   ....[22]....
        /*03cc*/ 	.word	0xffffffff


	//   ....[23]....
        /*03d0*/ 	.word	0xffffffff


	//   ....[24]....
        /*03d4*/ 	.word	0xffffffff


	//   ....[25]....
        /*03d8*/ 	.word	0xffffffff


	//   ....[26]....
        /*03dc*/ 	.word	0xffffffff


	//   ....[27]....
        /*03e0*/ 	.word	0xffffffff


	//   ....[28]....
        /*03e4*/ 	.word	0xffffffff


	//   ....[29]....
        /*03e8*/ 	.word	0xffffffff


	//   ....[30]....
        /*03ec*/ 	.word	0xffffffff


	//   ....[31]....
        /*03f0*/ 	.word	0xffffffff


	//   ....[32]....
        /*03f4*/ 	.word	0xffffffff


	//   ....[33]....
        /*03f8*/ 	.word	0xffffffff


	//   ....[34]....
        /*03fc*/ 	.word	0xffffffff


	//   ....[35]....
        /*0400*/ 	.word	0xffffffff


	//   ....[36]....
        /*0404*/ 	.word	0xffffffff


	//   ....[37]....
        /*0408*/ 	.word	0xffffffff


	//   ....[38]....
        /*040c*/ 	.word	0xffffffff


	//   ....[39]....
        /*0410*/ 	.word	0xffffffff


	//   ....[40]....
        /*0414*/ 	.word	0xffffffff


	//   ....[41]....
        /*0418*/ 	.word	0xffffffff


	//   ....[42]....
        /*041c*/ 	.word	0xffffffff


	//   ....[43]....
        /*0420*/ 	.word	0xffffffff


	//   ....[44]....
        /*0424*/ 	.word	0xffffffff


	//   ....[45]....
        /*0428*/ 	.word	0xffffffff


	//   ....[46]....
        /*042c*/ 	.word	0xffffffff


	//   ....[47]....
        /*0430*/ 	.word	0xffffffff


	//   ....[48]....
        /*0434*/ 	.word	0xffffffff


	//   ....[49]....
        /*0438*/ 	.word	0xffffffff


	//   ....[50]....
        /*043c*/ 	.word	0xffffffff


	//   ....[51]....
        /*0440*/ 	.word	0xffffffff


	//   ....[52]....
        /*0444*/ 	.word	0xffffffff


	//   ....[53]....
        /*0448*/ 	.word	0xffffffff


	//   ....[54]....
        /*044c*/ 	.word	0xffffffff


	//   ....[55]....
        /*0450*/ 	.word	0xffffffff


	//   ....[56]....
        /*0454*/ 	.word	0xffffffff


	//   ....[57]....
        /*0458*/ 	.word	0xffffffff


	//   ....[58]....
        /*045c*/ 	.word	0xffffffff


	//   ....[59]....
        /*0460*/ 	.word	0xffffffff


	//   ....[60]....
        /*0464*/ 	.word	0xffffffff


	//   ....[61]....
        /*0468*/ 	.word	0xffffffff


	//   ....[62]....
        /*046c*/ 	.word	0xffffffff


	//   ....[63]....
        /*0470*/ 	.word	0xffffffff


	//----- nvinfo : EIATTR_COOP_GROUP_INSTR_OFFSETS
	.align		4
.L_244:
        /*0474*/ 	.byte	0x04, 0x28
        /*0476*/ 	.short	(.L_246 - .L_245)


	//   ....[0]....
.L_245:
        /*0478*/ 	.word	0x00000050


	//   ....[1]....
        /*047c*/ 	.word	0x00001640


	//   ....[2]....
        /*0480*/ 	.word	0x00001660


	//   ....[3]....
        /*0484*/ 	.word	0x00001680


	//   ....[4]....
        /*0488*/ 	.word	0x000016a0


	//   ....[5]....
        /*048c*/ 	.word	0x000016c0


	//   ....[6]....
        /*0490*/ 	.word	0x000016e0


	//   ....[7]....
        /*0494*/ 	.word	0x00001720


	//   ....[8]....
        /*0498*/ 	.word	0x00001780


	//   ....[9]....
        /*049c*/ 	.word	0x000035f0


	//   ....[10]....
        /*04a0*/ 	.word	0x00003600


	//   ....[11]....
        /*04a4*/ 	.word	0x00004220


	//   ....[12]....
        /*04a8*/ 	.word	0x000042b0


	//   ....[13]....
        /*04ac*/ 	.word	0x000042d0


	//   ....[14]....
        /*04b0*/ 	.word	0x000042f0


	//   ....[15]....
        /*04b4*/ 	.word	0x000065f0


	//   ....[16]....
        /*04b8*/ 	.word	0x000071a0


	//   ....[17]....
        /*04bc*/ 	.word	0x00008170


	//   ....[18]....
        /*04c0*/ 	.word	0x00008380


	//   ....[19]....
        /*04c4*/ 	.word	0x000083d0


	//   ....[20]....
        /*04c8*/ 	.word	0x00008470


	//   ....[21]....
        /*04cc*/ 	.word	0x0000c350


	//   ....[22]....
        /*04d0*/ 	.word	0x0000c3c0


	//   ....[23]....
        /*04d4*/ 	.word	0x0000c3f0


	//   ....[24]....
        /*04d8*/ 	.word	0x0000c480


	//   ....[25]....
        /*04dc*/ 	.word	0x0000e7b0


	//   ....[26]....
        /*04e0*/ 	.word	0x0000e800


	//   ....[27]....
        /*04e4*/ 	.word	0x0000e820


	//   ....[28]....
        /*04e8*/ 	.word	0x0000e840


	//   ....[29]....
        /*04ec*/ 	.word	0x0000f460


	//   ....[30]....
        /*04f0*/ 	.word	0x0000f7e0


	//   ....[31]....
        /*04f4*/ 	.word	0x0000f810


	//   ....[32]....
        /*04f8*/ 	.word	0x0000f830


	//   ....[33]....
        /*04fc*/ 	.word	0x0000f850


	//   ....[34]....
        /*0500*/ 	.word	0x0000fa60


	//   ....[35]....
        /*0504*/ 	.word	0x0000fa70


	//   ....[36]....
        /*0508*/ 	.word	0x0000fb50


	//   ....[37]....
        /*050c*/ 	.word	0x0000fb80


	//   ....[38]....
        /*0510*/ 	.word	0x0000fc40


	//   ....[39]....
        /*0514*/ 	.word	0x0000fc70


	//   ....[40]....
        /*0518*/ 	.word	0x0000fd30


	//   ....[41]....
        /*051c*/ 	.word	0x0000fd50


	//   ....[42]....
        /*0520*/ 	.word	0x000102c0


	//   ....[43]....
        /*0524*/ 	.word	0x000102e0


	//   ....[44]....
        /*0528*/ 	.word	0x00010410


	//   ....[45]....
        /*052c*/ 	.word	0x00010420


	//   ....[46]....
        /*0530*/ 	.word	0x00010540


	//   ....[47]....
        /*0534*/ 	.word	0x00010560


	//   ....[48]....
        /*0538*/ 	.word	0x00010680


	//   ....[49]....
        /*053c*/ 	.word	0x00010690


	//   ....[50]....
        /*0540*/ 	.word	0x00010820


	//   ....[51]....
        /*0544*/ 	.word	0x00010900


	//   ....[52]....
        /*0548*/ 	.word	0x00010960


	//   ....[53]....
        /*054c*/ 	.word	0x000109b0


	//   ....[54]....
        /*0550*/ 	.word	0x00010a00


	//   ....[55]....
        /*0554*/ 	.word	0x00010a70


	//   ....[56]....
        /*0558*/ 	.word	0x00010ae0


	//   ....[57]....
        /*055c*/ 	.word	0x00010b40


	//   ....[58]....
        /*0560*/ 	.word	0x00010ba0


	//   ....[59]....
        /*0564*/ 	.word	0x00010c00


	//   ....[60]....
        /*0568*/ 	.word	0x00010c70


	//   ....[61]....
        /*056c*/ 	.word	0x00010cd0


	//   ....[62]....
        /*0570*/ 	.word	0x00010d30


	//   ....[63]....
        /*0574*/ 	.word	0x00010da0


	//----- nvinfo : EIATTR_EXIT_INSTR_OFFSETS
	.align		4
.L_246:
        /*0578*/ 	.byte	0x04, 0x1c
        /*057a*/ 	.short	(.L_248 - .L_247)


	//   ....[0]....
.L_247:
        /*057c*/ 	.word	0x000000a0


	//   ....[1]....
        /*0580*/ 	.word	0x000108c0


	//----- nvinfo : EIATTR_MAX_THREADS
	.align		4
.L_248:
        /*0584*/ 	.byte	0x04, 0x05
        /*0586*/ 	.short	(.L_250 - .L_249)
.L_249:
        /*0588*/ 	.word	0x00000100
        /*058c*/ 	.word	0x00000001
        /*0590*/ 	.word	0x00000001


	//----- nvinfo : EIATTR_CRS_STACK_SIZE
	.align		4
.L_250:
        /*0594*/ 	.byte	0x04, 0x1e
        /*0596*/ 	.short	(.L_252 - .L_251)
.L_251:
        /*0598*/ 	.word	0x00000000
.L_252:


//--------------------- .nv.info._ZN7cutlass13device_kernelIN5flash19enable_sm80_to_sm89INS1_16FlashAttnFwdSm80INS1_25CollectiveMainloopFwdSm80ILi8ELi1ELb1EN4cute5tupleIJNS5_1CILi128EEES8_S8_EEELi128ENS_6half_tEfNS_4arch4Sm80ELb1ELb0ELb1ELb1ELb0ELb0ELb1ELb0EEENS1_21CollectiveEpilogueFwdIS9_NS6_IJNS7_ILi1EEESF_SF_EEESA_SC_Li256ELb1ELb1ELb0ELb0EEENS1_19SingleTileSchedulerILb1ELb0ELb1ELi128EEEEEEEEEvNT_6ParamsE --------------------------
	.section	.nv.info._ZN7cutlass13device_kernelIN5flash19enable_sm80_to_sm89INS1_16FlashAttnFwdSm80INS1_25CollectiveMainloopFwdSm80ILi8ELi1ELb1EN4cute5tupleIJNS5_1CILi128EEES8_S8_EEELi128ENS_6half_tEfNS_4arch4Sm80ELb1ELb0ELb1ELb1ELb0ELb0ELb1ELb0EEENS1_21CollectiveEpilogueFwdIS9_NS6_IJNS7_ILi1EEESF_SF_EEESA_SC_Li256ELb1ELb1ELb0ELb0EEENS1_19SingleTileSchedulerILb1ELb0ELb1ELi128EEEEEEEEEvNT_6ParamsE,"",@"SHT_CUDA_INFO"
	.sectionflags	@""
	.align	4


	//----- nvinfo : EIATTR_CUDA_API_VERSION
	.align		4
        /*0000*/ 	.byte	0x04, 0x37
        /*0002*/ 	.short	(.L_254 - .L_253)
.L_253:
        /*0004*/ 	.word	0x00000082


	//----- nvinfo : EIATTR_SW2861232_WAR
	.align		4
.L_254:
        /*0008*/ 	.byte	0x01, 0x35
	.zero		2


	//----- nvinfo : EIATTR_PARAM_CBANK
	.align		4
        /*000c*/ 	.byte	0x04, 0x0a
        /*000e*/ 	.short	(.L_256 - .L_255)
	.align		4
.L_255:
        /*0010*/ 	.word	index@(.nv.constant0._ZN7cutlass13device_kernelIN5flash19enable_sm80_to_sm89INS1_16FlashAttnFwdSm80INS1_25CollectiveMainloopFwdSm80ILi8ELi1ELb1EN4cute5tupleIJNS5_1CILi128EEES8_S8_EEELi128ENS_6half_tEfNS_4arch4Sm80ELb1ELb0ELb1ELb1ELb0ELb0ELb1ELb0EEENS1_21CollectiveEpilogueFwdIS9_NS6_IJNS7_ILi1EEESF_SF_EEESA_SC_Li256ELb1ELb1ELb0ELb0EEENS1_19SingleTileSchedulerILb1ELb0ELb1ELi128EEEEEEEEEvNT_6ParamsE)
        /*0014*/ 	.short	0x0160
        /*0016*/ 	.short	0x0418


	//----- nvinfo : EIATTR_CBANK_PARAM_SIZE
	.align		4
.L_256:
        /*0018*/ 	.byte	0x03, 0x19
        /*001a*/ 	.short	0x0418


	//----- nvinfo : EIATTR_KPARAM_INFO
	.align		4
        /*001c*/ 	.byte	0x04, 0x17
        /*001e*/ 	.short	(.L_258 - .L_257)
.L_257:
        /*0020*/ 	.word	0x00000000
        /*0024*/ 	.short	0x0000
        /*0026*/ 	.short	0x0000
        /*0028*/ 	.byte	0x00, 0xf0, 0x61, 0x10


	//----- nvinfo : EIATTR_MAXREG_COUNT
	.align		4
.L_258:
        /*002c*/ 	.byte	0x03, 0x1b
        /*002e*/ 	.short	0x00ff


	//----- nvinfo : EIATTR_NUM_BARRIERS
	.align		4
        /*0030*/ 	.byte	0x02, 0x4c
        /*0032*/ 	.byte	0x02
	.zero		1


	//----- nvinfo : EIATTR_ANNOTATIONS
	.align		4
        /*0034*/ 	.byte	0x04, 0x55
        /*0036*/ 	.short	(.L_260 - .L_259)


	//   ....[0]....
.L_259:
        /* <DEDUP_REMOVED lines=32> */


	//----- nvinfo : EIATTR_MERCURY_ISA_VERSION
	.align		4
.L_260:
        /*0220*/ 	.byte	0x03, 0x5f
        /*0222*/ 	.short	0x0000


	//----- nvinfo : EIATTR_INT_WARP_WIDE_INSTR_OFFSETS
	.align		4
        /*0224*/ 	.byte	0x04, 0x31
        /*0226*/ 	.short	(.L_262 - .L_261)


	//   ....[0]....
.L_261:
        /*0228*/ 	.word	0x00001600


	//----- nvinfo : EIATTR_COOP_GROUP_MASK_REGIDS
	.align		4
.L_262:
        /*022c*/ 	.byte	0x04, 0x29
        /*022e*/ 	.short	(.L_264 - .L_263)


	//   ....[0]....
.L_263:
        /*0230*/ 	.word	0xffffffff


	//   ....[1]....
        /*0234*/ 	.word	0xffffffff


	//   ....[2]....
        /*0238*/ 	.word	0xffffffff


	//   ....[3]....
        /*023c*/ 	.word	0xffffffff


	//   ....[4]....
        /*0240*/ 	.word	0xffffffff


	//   ....[5]....
        /*0244*/ 	.word	0xffffffff


	//   ....[6]....
        /*0248*/ 	.word	0xffffffff


	//   ....[7]....
        /*024c*/ 	.word	0xffffffff


	//   ....[8]....
        /*0250*/ 	.word	0xffffffff


	//   ....[9]....
        /*0254*/ 	.word	0xffffffff


	//   ....[10]....
        /*0258*/ 	.word	0xffffffff


	//   ....[11]....
        /*025c*/ 	.word	0xffffffff


	//   ....[12]....
        /*0260*/ 	.word	0xffffffff


	//   ....[13]....
        /*0264*/ 	.word	0xffffffff


	//   ....[14]....
        /*0268*/ 	.word	0xffffffff


	//   ....[15]....
        /*026c*/ 	.word	0xffffffff


	//   ....[16]....
        /*0270*/ 	.word	0xffffffff


	//   ....[17]....
        /*0274*/ 	.word	0xffffffff


	//   ....[18]....
        /*0278*/ 	.word	0xffffffff


	//   ....[19]....
        /*027c*/ 	.word	0xffffffff


	//   ....[20]....
        /*0280*/ 	.word	0xffffffff


	//   ....[21]....
        /*0284*/ 	.word	0xffffffff


	//   ....[22]....
        /*0288*/ 	.word	0xffffffff


	//   ....[23]....
        /*028c*/ 	.word	0xffffffff


	//   ....[24]....
        /*0290*/ 	.word	0xffffffff


	//   ....[25]....
        /*0294*/ 	.word	0xffffffff


	//   ....[26]....
        /*0298*/ 	.word	0xffffffff


	//   ....[27]....
        /*029c*/ 	.word	0xffffffff


	//   ....[28]....
        /*02a0*/ 	.word	0xffffffff


	//   ....[29]....
        /*02a4*/ 	.word	0xffffffff


	//   ....[30]....
        /*02a8*/ 	.word	0xffffffff


	//   ....[31]....
        /*02ac*/ 	.word	0xffffffff


	//   ....[32]....
        /*02b0*/ 	.word	0xffffffff


	//   ....[33]....
        /*02b4*/ 	.word	0xffffffff


	//   ....[34]....
        /*02b8*/ 	.word	0xffffffff


	//   ....[35]....
        /*02bc*/ 	.word	0xffffffff


	//   ....[36]....
        /*02c0*/ 	.word	0xffffffff


	//   ....[37]....
        /*02c4*/ 	.word	0xffffffff


	//   ....[38]....
        /*02c8*/ 	.word	0xffffffff


	//   ....[39]....
        /*02cc*/ 	.word	0xffffffff


	//   ....[40]....
        /*02d0*/ 	.word	0xffffffff


	//   ....[41]....
        /*02d4*/ 	.word	0xffffffff


	//   ....[42]....
        /*02d8*/ 	.word	0xffffffff


	//   ....[43]....
        /*02dc*/ 	.word	0xffffffff


	//   ....[44]....
        /*02e0*/ 	.word	0xffffffff


	//   ....[45]....
        /*02e4*/ 	.word	0xffffffff


	//   ....[46]....
        /*02e8*/ 	.word	0xffffffff


	//   ....[47]....
        /*02ec*/ 	.word	0xffffffff


	//   ....[48]....
        /*02f0*/ 	.word	0xffffffff


	//----- nvinfo : EIATTR_COOP_GROUP_INSTR_OFFSETS
	.align		4
.L_264:
        /*02f4*/ 	.byte	0x04, 0x28
        /*02f6*/ 	.short	(.L_266 - .L_265)


	//   ....[0]....
.L_265:
        /*02f8*/ 	.word	0x00000090


	//   ....[1]....
        /*02fc*/ 	.word	0x00000fc0


	//   ....[2]....
        /*0300*/ 	.word	0x00001070


	//   ....[3]....
        /*0304*/ 	.word	0x00001120


	//   ....[4]....
        /*0308*/ 	.word	0x00001140


	//   ....[5]....
        /*030c*/ 	.word	0x00001200


	//   ....[6]....
        /*0310*/ 	.word	0x00001240


	//   ....[7]....
        /*0314*/ 	.word	0x000013d0


	//   ....[8]....
        /*0318*/ 	.word	0x000013e0


	//   ....[9]....
        /*031c*/ 	.word	0x00003760


	//   ....[10]....
        /*0320*/ 	.word	0x00003780


	//   ....[11]....
        /*0324*/ 	.word	0x000044d0


	//   ....[12]....
        /*0328*/ 	.word	0x00004560


	//   ....[13]....
        /*032c*/ 	.word	0x00004580


	//   ....[14]....
        /*0330*/ 	.word	0x000045a0


	//   ....[15]....
        /*0334*/ 	.word	0x00006d70


	//   ....[16]....
        /*0338*/ 	.word	0x00007710


	//   ....[17]....
        /*033c*/ 	.word	0x00008780


	//   ....[18]....
        /*0340*/ 	.word	0x000088f0


	//   ....[19]....
        /*0344*/ 	.word	0x00008940


	//   ....[20]....
        /*0348*/ 	.word	0x000089d0


	//   ....[21]....
        /*034c*/ 	.word	0x0000c9e0


	//   ....[22]....
        /*0350*/ 	.word	0x0000ca00


	//   ....[23]....
        /*0354*/ 	.word	0x0000ca30


	//   ....[24]....
        /*0358*/ 	.word	0x0000ca40


	//   ....[25]....
        /*035c*/ 	.word	0x0000ed40


	//   ....[26]....
        /*0360*/ 	.word	0x0000ed50


	//   ....[27]....
        /*0364*/ 	.word	0x0000ed80


	//   ....[28]....
        /*0368*/ 	.word	0x0000eda0


	//   ....[29]....
        /*036c*/ 	.word	0x0000ff40


	//   ....[30]....
        /*0370*/ 	.word	0x0000ff80


	//   ....[31]....
        /*0374*/ 	.word	0x0000ffb0


	//   ....[32]....
        /*0378*/ 	.word	0x0000ffd0


	//   ....[33]....
        /*037c*/ 	.word	0x00010190


	//   ....[34]....
        /*0380*/ 	.word	0x000101a0


	//   ....[35]....
        /*0384*/ 	.word	0x00010290


	//   ....[36]....
        /*0388*/ 	.word	0x000102c0


	//   ....[37]....
        /*038c*/ 	.word	0x00010390


	//   ....[38]....
        /*0390*/ 	.word	0x000103c0


	//   ....[39]....
        /*0394*/ 	.word	0x00010490


	//   ....[40]....
        /*0398*/ 	.word	0x000104b0


	//   ....[41]....
        /*039c*/ 	.word	0x00010c30


	//   ....[42]....
        /*03a0*/ 	.word	0x00010c50


	//   ....[43]....
        /*03a4*/ 	.word	0x00010d30


	//   ....[44]....
        /*03a8*/ 	.word	0x00010d60


	//   ....[45]....
        /*03ac*/ 	.word	0x00010e30


	//   ....[46]....
        /*03b0*/ 	.word	0x00010e60


	//   ....[47]....
        /*03b4*/ 	.word	0x00010f30


	//   ....[48]....
        /*03b8*/ 	.word	0x00010f50


	//----- nvinfo : EIATTR_EXIT_INSTR_OFFSETS
	.align		4
.L_266:
        /*03bc*/ 	.byte	0x04, 0x1c
        /*03be*/ 	.short	(.L_268 - .L_267)


	//   ....[0]....
.L_267:
        /*03c0*/ 	.word	0x00000390


	//   ....[1]....
        /*03c4*/ 	.word	0x000104c0


	//   ....[2]....
        /*03c8*/ 	.word	0x00010510


	//   ....[3]....
        /*03cc*/ 	.word	0x00010570


	//   ....[4]....
        /*03d0*/ 	.word	0x00010f60


	//   ....[5]....
        /*03d4*/ 	.word	0x00010fb0


	//   ....[6]....
        /*03d8*/ 	.word	0x00011010


	//----- nvinfo : EIATTR_CTAIDZ_USED
	.align		4
.L_268:
        /*03dc*/ 	.byte	0x01, 0x04
	.zero		2


	//----- nvinfo : EIATTR_MAX_THREADS
	.align		4
        /*03e0*/ 	.byte	0x04, 0x05
        /*03e2*/ 	.short	(.L_270 - .L_269)
.L_269:
        /*03e4*/ 	.word	0x00000100
        /*03e8*/ 	.word	0x00000001
        /*03ec*/ 	.word	0x00000001


	//----- nvinfo : EIATTR_CRS_STACK_SIZE
	.align		4
.L_270:
        /*03f0*/ 	.byte	0x04, 0x1e
        /*03f2*/ 	.short	(.L_272 - .L_271)
.L_271:
        /*03f4*/ 	.word	0x00000000
.L_272:


//--------------------- .nv.info._ZN7cutlass13device_kernelIN5flash19enable_sm80_to_sm89INS1_16FlashAttnFwdSm80INS1_25CollectiveMainloopFwdSm80ILi8ELi1ELb1EN4cute5tupleIJNS5_1CILi128EEES8_S8_EEELi128ENS_6half_tEfNS_4arch4Sm80ELb1ELb0ELb1ELb1ELb0ELb1ELb1ELb0EEENS1_21CollectiveEpilogueFwdIS9_NS6_IJNS7_ILi1EEESF_SF_EEESA_SC_Li256ELb1ELb1ELb0ELb0EEENS1_19SingleTileSchedulerILb1ELb0ELb1ELi128EEEEEEEEEvNT_6ParamsE --------------------------
	.section	.nv.info._ZN7cutlass13device_kernelIN5flash19enable_sm80_to_sm89INS1_16FlashAttnFwdSm80INS1_25CollectiveMainloopFwdSm80ILi8ELi1ELb1EN4cute5tupleIJNS5_1CILi128EEES8_S8_EEELi128ENS_6half_tEfNS_4arch4Sm80ELb1ELb0ELb1ELb1ELb0ELb1ELb1ELb0EEENS1_21CollectiveEpilogueFwdIS9_NS6_IJNS7_ILi1EEESF_SF_EEESA_SC_Li256ELb1ELb1ELb0ELb0EEENS1_19SingleTileSchedulerILb1ELb0ELb1ELi128EEEEEEEEEvNT_6ParamsE,"",@"SHT_CUDA_INFO"
	.sectionflags	@""
	.align	4


	//----- nvinfo : EIATTR_CUDA_API_VERSION
	.align		4
        /*0000*/ 	.byte	0x04, 0x37
        /*0002*/ 	.short	(.L_274 - .L_273)
.L_273:
        /*0004*/ 	.word	0x00000082


	//----- nvinfo : EIATTR_SW2861232_WAR
	.align		4
.L_274:
        /*0008*/ 	.byte	0x01, 0x35
	.zero		2


	//----- nvinfo : EIATTR_PARAM_CBANK
	.align		4
        /*000c*/ 	.byte	0x04, 0x0a
        /*000e*/ 	.short	(.L_276 - .L_275)
	.align		4
.L_275:
        /*0010*/ 	.word	index@(.nv.constant0._ZN7cutlass13device_kernelIN5flash19enable_sm80_to_sm89INS1_16FlashAttnFwdSm80INS1_25CollectiveMainloopFwdSm80ILi8ELi1ELb1EN4cute5tupleIJNS5_1CILi128EEES8_S8_EEELi128ENS_6half_tEfNS_4arch4Sm80ELb1ELb0ELb1ELb1ELb0ELb1ELb1ELb0EEENS1_21CollectiveEpilogueFwdIS9_NS6_IJNS7_ILi1EEESF_SF_EEESA_SC_Li256ELb1ELb1ELb0ELb0EEENS1_19SingleTileSchedulerILb1ELb0ELb1ELi128EEEEEEEEEvNT_6ParamsE)
        /*0014*/ 	.short	0x0160
        /*0016*/ 	.short	0x0418


	//----- nvinfo : EIATTR_CBANK_PARAM_SIZE
	.align		4
.L_276:
        /*0018*/ 	.byte	0x03, 0x19
        /*001a*/ 	.short	0x0418


	//----- nvinfo : EIATTR_KPARAM_INFO
	.align		4
        /*001c*/ 	.byte	0x04, 0x17
        /*001e*/ 	.short	(.L_278 - .L_277)
.L_277:
        /*0020*/ 	.word	0x00000000
        /*0024*/ 	.short	0x0000
        /*0026*/ 	.short	0x0000
        /*0028*/ 	.byte	0x00, 0xf0, 0x61, 0x10


	//----- nvinfo : EIATTR_MAXREG_COUNT
	.align		4
.L_278:
        /*002c*/ 	.byte	0x03, 0x1b
        /*002e*/ 	.short	0x00ff


	//----- nvinfo : EIATTR_NUM_BARRIERS
	.align		4
        /*0030*/ 	.byte	0x02, 0x4c
        /*0032*/ 	.byte	0x02
	.zero		1


	//----- nvinfo : EIATTR_ANNOTATIONS
	.align		4
        /*0034*/ 	.byte	0x04, 0x55
        /*0036*/ 	.short	(.L_280 - .L_279)


	//   ....[0]....
.L_279:
        /* <DEDUP_REMOVED lines=44> */


	//----- nvinfo : EIATTR_MERCURY_ISA_VERSION
	.align		4
.L_280:
        /*02e0*/ 	.byte	0x03, 0x5f
        /*02e2*/ 	.short	0x0000


	//----- nvinfo : EIATTR_COOP_GROUP_MASK_REGIDS
	.align		4
        /*02e4*/ 	.byte	0x04, 0x29
        /*02e6*/ 	.short	(.L_282 - .L_281)


	//   ....[0]....
.L_281:
        /*02e8*/ 	.word	0xffffffff


	//   ....[1]....
        /*02ec*/ 	.word	0xffffffff


	//   ....[2]....
        /*02f0*/ 	.word	0xffffffff


	//   ....[3]....
        /*02f4*/ 	.word	0xffffffff


	//   ....[4]....
        /*02f8*/ 	.word	0xffffffff


	//   ....[5]....
        /*02fc*/ 	.word	0xffffffff


	//   ....[6]....
        /*0300*/ 	.word	0xffffffff


	//   ....[7]....
        /*0304*/ 	.word	0xffffffff


	//   ....[8]....
        /*0308*/ 	.word	0xffffffff


	//   ....[9]....
        /*030c*/ 	.word	0xffffffff


	//   ....[10]....
        /*0310*/ 	.word	0xffffffff


	//   ....[11]....
        /*0314*/ 	.word	0xffffffff


	//   ....[12]....
        /*0318*/ 	.word	0xffffffff


	//   ....[13]....
        /*031c*/ 	.word	0xffffffff


	//   ....[14]....
        /*0320*/ 	.word	0xffffffff


	//   ....[15]....
        /*0324*/ 	.word	0xffffffff


	//   ....[16]....
        /*0328*/ 	.word	0xffffffff


	//   ....[17]....
        /*032c*/ 	.word	0xffffffff


	//   ....[18]....
        /*0330*/ 	.word	0xffffffff


	//   ....[19]....
        /*0334*/ 	.word	0xffffffff


	//   ....[20]....
        /*0338*/ 	.word	0xffffffff


	//   ....[21]....
        /*033c*/ 	.word	0xffffffff


	//   ....[22]....
        /*0340*/ 	.word	0xffffffff


	//   ....[23]....
        /*0344*/ 	.word	0xffffffff


	//   ....[24]....
        /*0348*/ 	.word	0xffffffff


	//   ....[25]....
        /*034c*/ 	.word	0xffffffff


	//   ....[26]....
        /*0350*/ 	.word	0xffffffff


	//   ....[27]....
        /*0354*/ 	.word	0xffffffff


	//   ....[28]....
        /*0358*/ 	.word	0xffffffff


	//   ....[29]....
        /*035c*/ 	.word	0xffffffff


	//   ....[30]....
        /*0360*/ 	.word	0xffffffff


	//   ....[31]....
        /*0364*/ 	.word	0xffffffff


	//   ....[32]....
        /*0368*/ 	.word	0xffffffff


	//   ....[33]....
        /*036c*/ 	.word	0xffffffff


	//   ....[34]....
        /*0370*/ 	.word	0xffffffff


	//   ....[35]....
        /*0374*/ 	.word	0xffffffff


	//   ....[36]....
        /*0378*/ 	.word	0xffffffff


	//   ....[37]....
        /*037c*/ 	.word	0xffffffff


	//   ....[38]....
        /*0380*/ 	.word	0xffffffff


	//   ....[39]....
        /*0384*/ 	.word	0xffffffff


	//   ....[40]....
        /*0388*/ 	.word	0xffffffff


	//   ....[41]....
        /*038c*/ 	.word	0xffffffff


	//   ....[42]....
        /*0390*/ 	.word	0xffffffff


	//   ....[43]....
        /*0394*/ 	.word	0xffffffff


	//   ....[44]....
        /*0398*/ 	.word	0xffffffff


	//   ....[45]....
        /*039c*/ 	.word	0xffffffff


	//   ....[46]....
        /*03a0*/ 	.word	0xffffffff


	//   ....[47]....
        /*03a4*/ 	.word	0xffffffff


	//   ....[48]....
        /*03a8*/ 	.word	0xffffffff


	//   ....[49]....
        /*03ac*/ 	.word	0xffffffff


	//   ....[50]....
        /*03b0*/ 	.word	0xffffffff


	//   ....[51]....
        /*03b4*/ 	.word	0xffffffff


	//   ....[52]....
        /*03b8*/ 	.word	0xffffffff


	//   ....[53]....
        /*03bc*/ 	.word	0xffffffff


	//   ....[54]....
        /*03c0*/ 	.word	0xffffffff


	//   ....[55]....
        /*03c4*/ 	.word	0xffffffff


	//   ....[56]....
        /*03c8*/ 	.word	0xffffffff


	//   ....[57]....
        /*03cc*/ 	.word	0xffffffff


	//   ....[58]....
        /*03d0*/ 	.word	0xffffffff


	//   ....[59]....
        /*03d4*/ 	.word	0xffffffff


	//   ....[60]....
        /*03d8*/ 	.word	0xffffffff


	//   ....[61]....
        /*03dc*/ 	.word	0xffffffff


	//   ....[62]....
        /*03e0*/ 	.word	0xffffffff


	//   ....[63]....
        /*03e4*/ 	.word	0xffffffff


	//   ....[64]....
        /*03e8*/ 	.word	0xffffffff


	//   ....[65]....
        /*03ec*/ 	.word	0xffffffff


	//   ....[66]....
        /*03f0*/ 	.word	0xffffffff


	//   ....[67]....
        /*03f4*/ 	.word	0xffffffff


	//   ....[68]....
        /*03f8*/ 	.word	0xffffffff


	//   ....[69]....
        /*03fc*/ 	.word	0xffffffff


	//   ....[70]....
        /*0400*/ 	.word	0xffffffff


	//   ....[71]....
        /*0404*/ 	.word	0xffffffff


	//   ....[72]....
        /*0408*/ 	.word	0xffffffff


	//   ....[73]....
        /*040c*/ 	.word	0xffffffff


	//   ....[74]....
        /*0410*/ 	.word	0xffffffff


	//   ....[75]....
        /*0414*/ 	.word	0xffffffff


	//   ....[76]....
        /*0418*/ 	.word	0xffffffff


	//   ....[77]....
        /*041c*/ 	.word	0xffffffff


	//   ....[78]....
        /*0420*/ 	.word	0xffffffff


	//   ....[79]....
        /*0424*/ 	.word	0xffffffff


	//   ....[80]....
        /*0428*/ 	.word	0xffffffff


	//----- nvinfo : EIATTR_COOP_GROUP_INSTR_OFFSETS
	.align		4
.L_282:
        /*042c*/ 	.byte	0x04, 0x28
        /*042e*/ 	.short	(.L_284 - .L_283)


	//   ....[0]....
.L_283:
        /*0430*/ 	.word	0x00000090


	//   ....[1]....
        /*0434*/ 	.word	0x00008440


	//   ....[2]....
        /*0438*/ 	.word	0x00008480


	//   ....[3]....
        /*043c*/ 	.word	0x00008490


	//   ....[4]....
        /*0440*/ 	.word	0x000084c0


	//   ....[5]....
        /*0444*/ 	.word	0x00008770


	//   ....[6]....
        /*0448*/ 	.word	0x000087a0


	//   ....[7]....
        /*044c*/ 	.word	0x000087d0


	//   ....[8]....
        /*0450*/ 	.word	0x00008800


	//   ....[9]....
        /*0454*/ 	.word	0x00009150


	//   ....[10]....
        /*0458*/ 	.word	0x00009170


	//   ....[11]....
        /*045c*/ 	.word	0x000091c0


	//   ....[12]....
        /*0460*/ 	.word	0x000091d0


	//   ....[13]....
        /*0464*/ 	.word	0x00009330


	//   ....[14]....
        /*0468*/ 	.word	0x000093f0


	//   ....[15]....
        /*046c*/ 	.word	0x00009430


	//   ....[16]....
        /*0470*/ 	.word	0x00009470


	//   ....[17]....
        /*0474*/ 	.word	0x000095f0


	//   ....[18]....
        /*0478*/ 	.word	0x000096b0


	//   ....[19]....
        /*047c*/ 	.word	0x000096f0


	//   ....[20]....
        /*0480*/ 	.word	0x00009730


	//   ....[21]....
        /*0484*/ 	.word	0x000098e0


	//   ....[22]....
        /*0488*/ 	.word	0x000099a0


	//   ....[23]....
        /*048c*/ 	.word	0x000099e0


	//   ....[24]....
        /*0490*/ 	.word	0x00009a20


	//   ....[25]....
        /*0494*/ 	.word	0x0000b570


	//   ....[26]....
        /*0498*/ 	.word	0x0000b5c0


	//   ....[27]....
        /*049c*/ 	.word	0x0000b5e0


	//   ....[28]....
        /*04a0*/ 	.word	0x0000b650


	//   ....[29]....
        /*04a4*/ 	.word	0x0000b6d0


	//   ....[30]....
        /*04a8*/ 	.word	0x0000b6f0


	//   ....[31]....
        /*04ac*/ 	.word	0x0000b710


	//   ....[32]....
        /*04b0*/ 	.word	0x0000b750


	//   ....[33]....
        /*04b4*/ 	.word	0x0000b920


	//   ....[34]....
        /*04b8*/ 	.word	0x0000b960


	//   ....[35]....
        /*04bc*/ 	.word	0x0000b980


	//   ....[36]....
        /*04c0*/ 	.word	0x0000b990


	//   ....[37]....
        /*04c4*/ 	.word	0x0000ba70


	//   ....[38]....
        /*04c8*/ 	.word	0x0000bad0


	//   ....[39]....
        /*04cc*/ 	.word	0x0000bb30


	//   ....[40]....
        /*04d0*/ 	.word	0x0000bb40


	//   ....[41]....
        /*04d4*/ 	.word	0x0000f800


	//   ....[42]....
        /*04d8*/ 	.word	0x0000f820


	//   ....[43]....
        /*04dc*/ 	.word	0x00010530


	//   ....[44]....
        /*04e0*/ 	.word	0x00010550


	//   ....[45]....
        /*04e4*/ 	.word	0x00010570


	//   ....[46]....
        /*04e8*/ 	.word	0x00010590


	//   ....[47]....
        /*04ec*/ 	.word	0x00013130


	//   ....[48]....
        /*04f0*/ 	.word	0x000139d0


	//   ....[49]....
        /*04f4*/ 	.word	0x000149d0


	//   ....[50]....
        /*04f8*/ 	.word	0x00014b40


	//   ....[51]....
        /*04fc*/ 	.word	0x00014be0


	//   ....[52]....
        /*0500*/ 	.word	0x00014cc0


	//   ....[53]....
        /*0504*/ 	.word	0x00018d70


	//   ....[54]....
        /*0508*/ 	.word	0x00018d90


	//   ....[55]....
        /*050c*/ 	.word	0x00018dc0


	//   ....[56]....
        /*0510*/ 	.word	0x00018dd0


	//   ....[57]....
        /*0514*/ 	.word	0x0001b0e0


	//   ....[58]....
        /*0518*/ 	.word	0x0001b0f0


	//   ....[59]....
        /*051c*/ 	.word	0x0001b120


	//   ....[60]....
        /*0520*/ 	.word	0x0001b140


	//   ....[61]....
        /*0524*/ 	.word	0x0001c2e0


	//   ....[62]....
        /*0528*/ 	.word	0x0001c310


	//   ....[63]....
        /*052c*/ 	.word	0x0001c340


	//   ....[64]....
        /*0530*/ 	.word	0x0001c370


	//   ....[65]....
        /*0534*/ 	.word	0x0001c530


	//   ....[66]....
        /*0538*/ 	.word	0x0001c540


	//   ....[67]....
        /*053c*/ 	.word	0x0001c630


	//   ....[68]....
        /*0540*/ 	.word	0x0001c660


	//   ....[69]....
        /*0544*/ 	.word	0x0001c730


	//   ....[70]....
        /*0548*/ 	.word	0x0001c760


	//   ....[71]....
        /*054c*/ 	.word	0x0001c830


	//   ....[72]....
        /*0550*/ 	.word	0x0001c850


	//   ....[73]....
        /*0554*/ 	.word	0x0001cf90


	//   ....[74]....
        /*0558*/ 	.word	0x0001cfb0


	//   ....[75]....
        /*055c*/ 	.word	0x0001d090


	//   ....[76]....
        /*0560*/ 	.word	0x0001d0c0


	//   ....[77]....
        /*0564*/ 	.word	0x0001d190


	//   ....[78]....
        /*0568*/ 	.word	0x0001d1c0


	//   ....[79]....
        /*056c*/ 	.word	0x0001d290


	//   ....[80]....
        /*0570*/ 	.word	0x0001d2b0


	//----- nvinfo : EIATTR_EXIT_INSTR_OFFSETS
	.align		4
.L_284:
        /*0574*/ 	.byte	0x04, 0x1c
        /*0576*/ 	.short	(.L_286 - .L_285)


	//   ....[0]....
.L_285:
        /*0578*/ 	.word	0x00000370


	//   ....[1]....
        /*057c*/ 	.word	0x0001c860


	//   ....[2]....
        /*0580*/ 	.word	0x0001c8b0


	//   ....[3]....
        /*0584*/ 	.word	0x0001c910


	//   ....[4]....
        /*0588*/ 	.word	0x0001d2c0


	//   ....[5]....
        /*058c*/ 	.word	0x0001d310


	//   ....[6]....
        /*0590*/ 	.word	0x0001d370


	//----- nvinfo : EIATTR_CTAIDZ_USED
	.align		4
.L_286:
        /*0594*/ 	.byte	0x01, 0x04
	.zero		2


	//----- nvinfo : EIATTR_MAX_THREADS
	.align		4
        /*0598*/ 	.byte	0x04, 0x05
        /*059a*/ 	.short	(.L_288 - .L_287)
.L_287:
        /*059c*/ 	.word	0x00000100
        /*05a0*/ 	.word	0x00000001
        /*05a4*/ 	.word	0x00000001


	//----- nvinfo : EIATTR_CRS_STACK_SIZE
	.align		4
.L_288:
        /*05a8*/ 	.byte	0x04, 0x1e
        /*05aa*/ 	.short	(.L_290 - .L_289)
.L_289:
        /*05ac*/ 	.word	0x00000000
.L_290:


//--------------------- .nv.info._ZN7cutlass13device_kernelIN5flash19enable_sm80_to_sm89INS1_16FlashAttnFwdSm80INS1_25CollectiveMainloopFwdSm80ILi4ELi1ELb0EN4cute5tupleIJNS5_1CILi128EEENS7_ILi64EEES8_EEELi128ENS_6half_tEfNS_4arch4Sm80ELb0ELb0ELb1ELb0ELb0ELb0ELb1ELb0EEENS1_21CollectiveEpilogueFwdINS6_IJS8_S8_S9_EEENS6_IJNS7_ILi1EEESH_SH_EEESB_SD_Li128ELb0ELb1ELb0ELb0EEENS1_19SingleTileSchedulerILb0ELb0ELb1ELi128EEEEEEEEEvNT_6ParamsE --------------------------
	.section	.nv.info._ZN7cutlass13device_kernelIN5flash19enable_sm80_to_sm89INS1_16FlashAttnFwdSm80INS1_25CollectiveMainloopFwdSm80ILi4ELi1ELb0EN4cute5tupleIJNS5_1CILi128EEENS7_ILi64EEES8_EEELi128ENS_6half_tEfNS_4arch4Sm80ELb0ELb0ELb1ELb0ELb0ELb0ELb1ELb0EEENS1_21CollectiveEpilogueFwdINS6_IJS8_S8_S9_EEENS6_IJNS7_ILi1EEESH_SH_EEESB_SD_Li128ELb0ELb1ELb0ELb0EEENS1_19SingleTileSchedulerILb0ELb0ELb1ELi128EEEEEEEEEvNT_6ParamsE,"",@"SHT_CUDA_INFO"
	.sectionflags	@""
	.align	4


	//----- nvinfo : EIATTR_CUDA_API_VERSION
	.align		4
        /*0000*/ 	.byte	0x04, 0x37
        /*0002*/ 	.short	(.L_292 - .L_291)
.L_291:
        /*0004*/ 	.word	0x00000082


	//----- nvinfo : EIATTR_SW2861232_WAR
	.align		4
.L_292:
        /*0008*/ 	.byte	0x01, 0x35
	.zero		2


	//----- nvinfo : EIATTR_PARAM_CBANK
	.align		4
        /*000c*/ 	.byte	0x04, 0x0a
        /*000e*/ 	.short	(.L_294 - .L_293)
	.align		4
.L_293:
        /*0010*/ 	.word	index@(.nv.constant0._ZN7cutlass13device_kernelIN5flash19enable_sm80_to_sm89INS1_16FlashAttnFwdSm80INS1_25CollectiveMainloopFwdSm80ILi4ELi1ELb0EN4cute5tupleIJNS5_1CILi128EEENS7_ILi64EEES8_EEELi128ENS_6half_tEfNS_4arch4Sm80ELb0ELb0ELb1ELb0ELb0ELb0ELb1ELb0EEENS1_21CollectiveEpilogueFwdINS6_IJS8_S8_S9_EEENS6_IJNS7_ILi1EEESH_SH_EEESB_SD_Li128ELb0ELb1ELb0ELb0EEENS1_19SingleTileSchedulerILb0ELb0ELb1ELi128EEEEEEEEEvNT_6ParamsE)
        /*0014*/ 	.short	0x0160
        /*0016*/ 	.short	0x0418


	//----- nvinfo : EIATTR_CBANK_PARAM_SIZE
	.align		4
.L_294:
        /*0018*/ 	.byte	0x03, 0x19
        /*001a*/ 	.short	0x0418


	//----- nvinfo : EIATTR_KPARAM_INFO
	.align		4
        /*001c*/ 	.byte	0x04, 0x17
        /*001e*/ 	.short	(.L_296 - .L_295)
.L_295:
        /*0020*/ 	.word	0x00000000
        /*0024*/ 	.short	0x0000
        /*0026*/ 	.short	0x0000
        /*0028*/ 	.byte	0x00, 0xf0, 0x61, 0x10


	//----- nvinfo : EIATTR_MAXREG_COUNT
	.align		4
.L_296:
        /*002c*/ 	.byte	0x03, 0x1b
        /*002e*/ 	.short	0x00ff


	//----- nvinfo : EIATTR_NUM_BARRIERS
	.align		4
        /*0030*/ 	.byte	0x02, 0x4c
        /*0032*/ 	.byte	0x02
	.zero		1


	//----- nvinfo : EIATTR_ANNOTATIONS
	.align		4
        /*0034*/ 	.byte	0x04, 0x55
        /*0036*/ 	.short	(.L_298 - .L_297)


	//   ....[0]....
.L_297:
        /* <DEDUP_REMOVED lines=42> */


	//----- nvinfo : EIATTR_MERCURY_ISA_VERSION
	.align		4
.L_298:
        /*02c0*/ 	.byte	0x03, 0x5f
        /*02c2*/ 	.short	0x0000


	//----- nvinfo : EIATTR_INT_WARP_WIDE_INSTR_OFFSETS
	.align		4
        /*02c4*/ 	.byte	0x04, 0x31
        /*02c6*/ 	.short	(.L_300 - .L_299)


	//   ....[0]....
.L_299:
        /*02c8*/ 	.word	0x00000db0


	//----- nvinfo : EIATTR_COOP_GROUP_MASK_REGIDS
	.align		4
.L_300:
        /*02cc*/ 	.byte	0x04, 0x29
        /*02ce*/ 	.short	(.L_302 - .L_301)


	//   ....[0]....
.L_301:
        /*02d0*/ 	.word	0xffffffff


	//   ....[1]....
        /*02d4*/ 	.word	0xffffffff


	//   ....[2]....
        /*02d8*/ 	.word	0xffffffff


	//   ....[3]....
        /*02dc*/ 	.word	0xffffffff


	//   ....[4]....
        /*02e0*/ 	.word	0xffffffff


	//   ....[5]....
        /*02e4*/ 	.word	0xffffffff


	//   ....[6]....
        /*02e8*/ 	.word	0xffffffff


	//   ....[7]....
        /*02ec*/ 	.word	0xffffffff


	//   ....[8]....
        /*02f0*/ 	.word	0xffffffff


	//   ....[9]....
        /*02f4*/ 	.word	0xffffffff


	//   ....[10]....
        /*02f8*/ 	.word	0xffffffff


	//   ....[11]....
        /*02fc*/ 	.word	0xffffffff


	//   ....[12]....
        /*0300*/ 	.word	0xffffffff


	//   ....[13]....
        /*0304*/ 	.word	0xffffffff


	//   ....[14]....
        /*0308*/ 	.word	0xffffffff


	//   ....[15]....
        /*030c*/ 	.word	0xffffffff


	//   ....[16]....
        /*0310*/ 	.word	0xffffffff


	//   ....[17]....
        /*0314*/ 	.word	0xffffffff


	//   ....[18]....
        /*0318*/ 	.word	0xffffffff


	//   ....[19]....
        /*031c*/ 	.word	0xffffffff


	//   ....[20]....
        /*0320*/ 	.word	0xffffffff


	//   ....[21]....
        /*0324*/ 	.word	0xffffffff


	//   ....[22]....
        /*0328*/ 	.word	0xffffffff


	//   ....[23]....
        /*032c*/ 	.word	0xffffffff


	//   ....[24]....
        /*0330*/ 	.word	0xffffffff


	//   ....[25]....
        /*0334*/ 	.word	0xffffffff


	//   ....[26]....
        /*0338*/ 	.word	0xffffffff


	//   ....[27]....
        /*033c*/ 	.word	0xffffffff


	//   ....[28]....
        /*0340*/ 	.word	0xffffffff


	//   ....[29]....
        /*0344*/ 	.word	0xffffffff


	//   ....[30]....
        /*0348*/ 	.word	0xffffffff


	//   ....[31]....
        /*034c*/ 	.word	0xffffffff


	//   ....[32]....
        /*0350*/ 	.word	0xffffffff


	//   ....[33]....
        /*0354*/ 	.word	0xffffffff


	//   ....[34]....
        /*0358*/ 	.word	0xffffffff


	//   ....[35]....
        /*035c*/ 	.word	0xffffffff


	//   ....[36]....
        /*0360*/ 	.word	0xffffffff


	//   ....[37]....
        /*0364*/ 	.word	0xffffffff


	//   ....[38]....
        /*0368*/ 	.word	0xffffffff


	//   ....[39]....
        /*036c*/ 	.word	0xffffffff


	//   ....[40]....
        /*0370*/ 	.word	0xffffffff


	//   ....[41]....
        /*0374*/ 	.word	0xffffffff


	//   ....[42]....
        /*0378*/ 	.word	0xffffffff


	//   ....[43]....
        /*037c*/ 	.word	0xffffffff


	//   ....[44]....
        /*0380*/ 	.word	0xffffffff


	//   ....[45]....
        /*0384*/ 	.word	0xffffffff


	//   ....[46]....
        /*0388*/ 	.word	0xffffffff


	//   ....[47]....
        /*038c*/ 	.word	0xffffffff


	//   ....[48]....
        /*0390*/ 	.word	0xffffffff


	//   ....[49]....
        /*0394*/ 	.word	0xffffffff


	//   ....[50]....
        /*0398*/ 	.word	0xffffffff


	//   ....[51]....
        /*039c*/ 	.word	0xffffffff


	//   ....[52]....
        /*03a0*/ 	.word	0xffffffff


	//   ....[53]....
        /*03a4*/ 	.word	0xffffffff


	//   ....[54]....
        /*03a8*/ 	.word	0xffffffff


	//   ....[55]....
        /*03ac*/ 	.word	0xffffffff


	//   ....[56]....
        /*03b0*/ 	.word	0xffffffff


	//   ....[57]....
        /*03b4*/ 	.word	0xffffffff


	//   ....[58]....
        /*03b8*/ 	.word	0xffffffff


	//   ....[59]....
        /*03bc*/ 	.word	0xffffffff


	//   ....[60]....
        /*03c0*/ 	.word	0xffffffff


	//   ....[61]....
        /*03c4*/ 	.word	0xffffffff


	//   ....[62]....
        /*03c8*/ 	.word	0xffffffff


	//   ....[63]....
        /*03cc*/ 	.word	0xffffffff


	//----- nvinfo : EIATTR_COOP_GROUP_INSTR_OFFSETS
	.align		4
.L_302:
        /*03d0*/ 	.byte	0x04, 0x28
        /*03d2*/ 	.short	(.L_304 - .L_303)


	//   ....[0]....
.L_303:
        /*03d4*/ 	.word	0x00000500


	//   ....[1]....
        /*03d8*/ 	.word	0x00000540


	//   ....[2]....
        /*03dc*/ 	.word	0x00000570


	//   ....[3]....
        /*03e0*/ 	.word	0x000005a0


	//   ....[4]....
        /*03e4*/ 	.word	0x00000620


	//   ....[5]....
        /*03e8*/ 	.word	0x00000650


	//   ....[6]....
        /*03ec*/ 	.word	0x00000780


	//   ....[7]....
        /*03f0*/ 	.word	0x000007c0


	//   ....[8]....
        /*03f4*/ 	.word	0x00000890


	//   ....[9]....
        /*03f8*/ 	.word	0x000008b0


	//   ....[10]....
        /*03fc*/ 	.word	0x000008e0


	//   ....[11]....
        /*0400*/ 	.word	0x000009a0


	//   ....[12]....
        /*0404*/ 	.word	0x000009e0


	//   ....[13]....
        /*0408*/ 	.word	0x00000a50


	//   ....[14]....
        /*040c*/ 	.word	0x00000b40


	//   ....[15]....
        /*0410*/ 	.word	0x00000b70


	//   ....[16]....
        /*0414*/ 	.word	0x00003560


	//   ....[17]....
        /*0418*/ 	.word	0x00003680


	//   ....[18]....
        /*041c*/ 	.word	0x00003930


	//   ....[19]....
        /*0420*/ 	.word	0x00003940


	//   ....[20]....
        /*0424*/ 	.word	0x00003970


	//   ....[21]....
        /*0428*/ 	.word	0x00003a10


	//   ....[22]....
        /*042c*/ 	.word	0x00003b40


	//   ....[23]....
        /*0430*/ 	.word	0x00003ba0


	//   ....[24]....
        /*0434*/ 	.word	0x00007a90


	//   ....[25]....
        /*0438*/ 	.word	0x00007b00


	//   ....[26]....
        /*043c*/ 	.word	0x00007b30


	//   ....[27]....
        /*0440*/ 	.word	0x00007b50


	//   ....[28]....
        /*0444*/ 	.word	0x00007b80


	//   ....[29]....
        /*0448*/ 	.word	0x00007bc0


	//   ....[30]....
        /*044c*/ 	.word	0x00007c10


	//   ....[31]....
        /*0450*/ 	.word	0x00007c50


	//   ....[32]....
        /*0454*/ 	.word	0x0000adf0


	//   ....[33]....
        /*0458*/ 	.word	0x0000ae00


	//   ....[34]....
        /*045c*/ 	.word	0x0000ae10


	//   ....[35]....
        /*0460*/ 	.word	0x0000ae20


	//   ....[36]....
        /*0464*/ 	.word	0x0000ae70


	//   ....[37]....
        /*0468*/ 	.word	0x0000ae90


	//   ....[38]....
        /*046c*/ 	.word	0x0000aea0


	//   ....[39]....
        /*0470*/ 	.word	0x0000aeb0


	//   ....[40]....
        /*0474*/ 	.word	0x0000c820


	//   ....[41]....
        /*0478*/ 	.word	0x0000c830


	//   ....[42]....
        /*047c*/ 	.word	0x0000c850


	//   ....[43]....
        /*0480*/ 	.word	0x0000c860


	//   ....[44]....
        /*0484*/ 	.word	0x0000c870


	//   ....[45]....
        /*0488*/ 	.word	0x0000c880


	//   ....[46]....
        /*048c*/ 	.word	0x0000c890


	//   ....[47]....
        /*0490*/ 	.word	0x0000c8a0


	//   ....[48]....
        /*0494*/ 	.word	0x0000ca20


	//   ....[49]....
        /*0498*/ 	.word	0x0000ca40


	//   ....[50]....
        /*049c*/ 	.word	0x0000cb30


	//   ....[51]....
        /*04a0*/ 	.word	0x0000cb60


	//   ....[52]....
        /*04a4*/ 	.word	0x0000cc30


	//   ....[53]....
        /*04a8*/ 	.word	0x0000cc60


	//   ....[54]....
        /*04ac*/ 	.word	0x0000cd30


	//   ....[55]....
        /*04b0*/ 	.word	0x0000cd60


	//   ....[56]....
        /*04b4*/ 	.word	0x0000ce30


	//   ....[57]....
        /*04b8*/ 	.word	0x0000ce60


	//   ....[58]....
        /*04bc*/ 	.word	0x0000cf30


	//   ....[59]....
        /*04c0*/ 	.word	0x0000cf60


	//   ....[60]....
        /*04c4*/ 	.word	0x0000d030


	//   ....[61]....
        /*04c8*/ 	.word	0x0000d060


	//   ....[62]....
        /*04cc*/ 	.word	0x0000d130


	//   ....[63]....
        /*04d0*/ 	.word	0x0000d150


	//----- nvinfo : EIATTR_EXIT_INSTR_OFFSETS
	.align		4
.L_304:
        /*04d4*/ 	.byte	0x04, 0x1c
        /*04d6*/ 	.short	(.L_306 - .L_305)


	//   ....[0]....
.L_305:
        /*04d8*/ 	.word	0x00000040


	//   ....[1]....
        /*04dc*/ 	.word	0x0000d160


	//   ....[2]....
        /*04e0*/ 	.word	0x0000d1b0


	//   ....[3]....
        /*04e4*/ 	.word	0x0000d210


	//----- nvinfo : EIATTR_CTAIDZ_USED
	.align		4
.L_306:
        /*04e8*/ 	.byte	0x01, 0x04
	.zero		2


	//----- nvinfo : EIATTR_MAX_THREADS
	.align		4
        /*04ec*/ 	.byte	0x04, 0x05
        /*04ee*/ 	.short	(.L_308 - .L_307)
.L_307:
        /*04f0*/ 	.word	0x00000080
        /*04f4*/ 	.word	0x00000001
        /*04f8*/ 	.word	0x00000001


	//----- nvinfo : EIATTR_CRS_STACK_SIZE
	.align		4
.L_308:
        /*04fc*/ 	.byte	0x04, 0x1e
        /*04fe*/ 	.short	(.L_310 - .L_309)
.L_309:
        /*0500*/ 	.word	0x00000000
.L_310:


//--------------------- .nv.info._ZN7cutlass13device_kernelIN5flash19enable_sm80_to_sm89INS1_16FlashAttnFwdSm80INS1_25CollectiveMainloopFwdSm80ILi4ELi1ELb0EN4cute5tupleIJNS5_1CILi128EEENS7_ILi64EEES8_EEELi128ENS_6half_tEfNS_4arch4Sm80ELb0ELb0ELb1ELb1ELb0ELb0ELb1ELb0EEENS1_21CollectiveEpilogueFwdINS6_IJS8_S8_S9_EEENS6_IJNS7_ILi1EEESH_SH_EEESB_SD_Li128ELb1ELb1ELb0ELb0EEENS1_19SingleTileSchedulerILb1ELb0ELb1ELi128EEEEEEEEEvNT_6ParamsE --------------------------
	.section	.nv.info._ZN7cutlass13device_kernelIN5flash19enable_sm80_to_sm89INS1_16FlashAttnFwdSm80INS1_25CollectiveMainloopFwdSm80ILi4ELi1ELb0EN4cute5tupleIJNS5_1CILi128EEENS7_ILi64EEES8_EEELi128ENS_6half_tEfNS_4arch4Sm80ELb0ELb0ELb1ELb1ELb0ELb0ELb1ELb0EEENS1_21CollectiveEpilogueFwdINS6_IJS8_S8_S9_EEENS6_IJNS7_ILi1EEESH_SH_EEESB_SD_Li128ELb1ELb1ELb0ELb0EEENS1_19SingleTileSchedulerILb1ELb0ELb1ELi128EEEEEEEEEvNT_6ParamsE,"",@"SHT_CUDA_INFO"
	.sectionflags	@""
	.align	4


	//----- nvinfo : EIATTR_CUDA_API_VERSION
	.align		4
        /*0000*/ 	.byte	0x04, 0x37
        /*0002*/ 	.short	(.L_312 - .L_311)
.L_311:
        /*0004*/ 	.word	0x00000082


	//----- nvinfo : EIATTR_SW2861232_WAR
	.align		4
.L_312:
        /*0008*/ 	.byte	0x01, 0x35
	.zero		2


	//----- nvinfo : EIATTR_PARAM_CBANK
	.align		4
        /*000c*/ 	.byte	0x04, 0x0a
        /*000e*/ 	.short	(.L_314 - .L_313)
	.align		4
.L_313:
        /*0010*/ 	.word	index@(.nv.constant0._ZN7cutlass13device_kernelIN5flash19enable_sm80_to_sm89INS1_16FlashAttnFwdSm80INS1_25CollectiveMainloopFwdSm80ILi4ELi1ELb0EN4cute5tupleIJNS5_1CILi128EEENS7_ILi64EEES8_EEELi128ENS_6half_tEfNS_4arch4Sm80ELb0ELb0ELb1ELb1ELb0ELb0ELb1ELb0EEENS1_21CollectiveEpilogueFwdINS6_IJS8_S8_S9_EEENS6_IJNS7_ILi1EEESH_SH_EEESB_SD_Li128ELb1ELb1ELb0ELb0EEENS1_19SingleTileSchedulerILb1ELb0ELb1ELi128EEEEEEEEEvNT_6ParamsE)
        /*0014*/ 	.short	0x0160
        /*0016*/ 	.short	0x0418


	//----- nvinfo : EIATTR_CBANK_PARAM_SIZE
	.align		4
.L_314:
        /*0018*/ 	.byte	0x03, 0x19
        /*001a*/ 	.short	0x0418


	//----- nvinfo : EIATTR_KPARAM_INFO
	.align		4
        /*001c*/ 	.byte	0x04, 0x17
        /*001e*/ 	.short	(.L_316 - .L_315)
.L_315:
        /*0020*/ 	.word	0x00000000
        /*0024*/ 	.short	0x0000
        /*0026*/ 	.short	0x0000
        /*0028*/ 	.byte	0x00, 0xf0, 0x61, 0x10


	//----- nvinfo : EIATTR_MAXREG_COUNT
	.align		4
.L_316:
        /*002c*/ 	.byte	0x03, 0x1b
        /*002e*/ 	.short	0x00ff


	//----- nvinfo : EIATTR_NUM_BARRIERS
	.align		4
        /*0030*/ 	.byte	0x02, 0x4c
        /*0032*/ 	.byte	0x02
	.zero		1


	//----- nvinfo : EIATTR_ANNOTATIONS
	.align		4
        /*0034*/ 	.byte	0x04, 0x55
        /*0036*/ 	.short	(.L_318 - .L_317)


	//   ....[0]....
.L_317:
        /* <DEDUP_REMOVED lines=54> */
        /*038c*/ 	.byte	0x20, 0xcb, 0x00, 0x00, 0x01, 0x00, 0x00, 0x00, 0x80, 0xe7, 0x00, 0x00


	//----- nvinfo : EIATTR_MERCURY_ISA_VERSION
	.align		4
.L_318:
        /*0398*/ 	.byte	0x03, 0x5f
        /*039a*/ 	.short	0x0000


	//----- nvinfo : EIATTR_INT_WARP_WIDE_INSTR_OFFSETS
	.align		4
        /*039c*/ 	.byte	0x04, 0x31
        /*039e*/ 	.short	(.L_320 - .L_319)


	//   ....[0]....
.L_319:
        /*03a0*/ 	.word	0x00001d70


	//----- nvinfo : EIATTR_COOP_GROUP_MASK_REGIDS
	.align		4
.L_320:
        /*03a4*/ 	.byte	0x04, 0x29
        /*03a6*/ 	.short	(.L_322 - .L_321)


	//   ....[0]....
.L_321:
        /*03a8*/ 	.word	0xffffffff


	//   ....[1]....
        /*03ac*/ 	.word	0xffffffff


	//   ....[2]....
        /*03b0*/ 	.word	0xffffffff


	//   ....[3]....
        /*03b4*/ 	.word	0xffffffff


	//   ....[4]....
        /*03b8*/ 	.word	0xffffffff


	//   ....[5]....
        /*03bc*/ 	.word	0xffffffff


	//   ....[6]....
        /*03c0*/ 	.word	0xffffffff


	//   ....[7]....
        /*03c4*/ 	.word	0xffffffff


	//   ....[8]....
        /*03c8*/ 	.word	0xffffffff


	//   ....[9]....
        /*03cc*/ 	.word	0xffffffff


	//   ....[10]....
        /*03d0*/ 	.word	0xffffffff


	//   ....[11]....
        /*03d4*/ 	.word	0xffffffff


	//   ....[12]....
        /*03d8*/ 	.word	0xffffffff


	//   ....[13]....
        /*03dc*/ 	.word	0xffffffff


	//   ....[14]....
        /*03e0*/ 	.word	0xffffffff


	//   ....[15]....
        /*03e4*/ 	.word	0xffffffff


	//   ....[16]....
        /*03e8*/ 	.word	0xffffffff


	//   ....[17]....
        /*03ec*/ 	.word	0xffffffff


	//   ....[18]....
        /*03f0*/ 	.word	0xffffffff


	//   ....[19]....
        /*03f4*/ 	.word	0xffffffff


	//   ....[20]....
        /*03f8*/ 	.word	0xffffffff


	//   ....[21]....
        /*03fc*/ 	.word	0xffffffff


	//   ....[22]....
        /*0400*/ 	.word	0xffffffff


	//   ....[23]....
        /*0404*/ 	.word	0xffffffff


	//   ....[24]....
        /*0408*/ 	.word	0xffffffff


	//   ....[25]....
        /*040c*/ 	.word	0xffffffff


	//   ....[26]....
        /*0410*/ 	.word	0xffffffff


	//   ....[27]....
        /*0414*/ 	.word	0xffffffff


	//   ....[28]....
        /*0418*/ 	.word	0xffffffff


	//   ....[29]....
        /*041c*/ 	.word	0xffffffff


	//   ....[30]....
        /*0420*/ 	.word	0xffffffff


	//   ....[31]....
        /*0424*/ 	.word	0xffffffff


	//   ....[32]....
        /*0428*/ 	.word	0xffffffff


	//   ....[33]....
        /*042c*/ 	.word	0xffffffff


	//   ....[34]....
        /*0430*/ 	.word	0xffffffff


	//   ....[35]....
        /*0434*/ 	.word	0xffffffff


	//   ....[36]....
        /*0438*/ 	.word	0xffffffff


	//   ....[37]....
        /*043c*/ 	.word	0xffffffff


	//   ....[38]....
        /*0440*/ 	.word	0xffffffff


	//   ....[39]....
        /*0444*/ 	.word	0xffffffff


	//   ....[40]....
        /*0448*/ 	.word	0xffffffff


	//   ....[41]....
        /*044c*/ 	.word	0xffffffff


	//   ....[42]....
        /*0450*/ 	.word	0xffffffff


	//   ....[43]....
        /*0454*/ 	.word	0xffffffff


	//   ....[44]....
        /*0458*/ 	.word	0xffffffff


	//   ....[45]....
        /*045c*/ 	.word	0xffffffff


	//   ....[46]....
        /*0460*/ 	.word	0xffffffff


	//   ....[47]....
        /*0464*/ 	.word	0xffffffff


	//   ....[48]....
        /*0468*/ 	.word	0xffffffff


	//   ....[49]....
        /*046c*/ 	.word	0xffffffff


	//   ....[50]....
        /*0470*/ 	.word	0xffffffff


	//   ....[51]....
        /*0474*/ 	.word	0xffffffff


	//   ....[52]....
        /*0478*/ 	.word	0xffffffff


	//   ....[53]....
        /*047c*/ 	.word	0xffffffff


	//   ....[54]....
        /*0480*/ 	.word	0xffffffff


	//   ....[55]....
        /*0484*/ 	.word	0xffffffff


	//   ....[56]....
        /*0488*/ 	.word	0xffffffff


	//   ....[57]....
        /*048c*/ 	.word	0xffffffff


	//   ....[58]....
        /*0490*/ 	.word	0xffffffff


	//   ....[59]....
        /*0494*/ 	.word	0xffffffff


	//   ....[60]....
        /*0498*/ 	.word	0xffffffff


	//   ....[61]....
        /*049c*/ 	.word	0xffffffff


	//   ....[62]....
        /*04a0*/ 	.word	0xffffffff


	//   ....[63]....
        /*04a4*/ 	.word	0xffffffff


	//   ....[64]....
        /*04a8*/ 	.word	0xffffffff


	//   ....[65]....
        /*04ac*/ 	.word	0xffffffff


	//   ....[66]....
        /*04b0*/ 	.word	0xffffffff


	//   ....[67]....
        /*04b4*/ 	.word	0xffffffff


	//   ....[68]....
        /*04b8*/ 	.word	0xffffffff


	//   ....[69]....
        /*04bc*/ 	.word	0xffffffff


	//   ....[70]....
        /*04c0*/ 	.word	0xffffffff


	//   ....[71]....
        /*04c4*/ 	.word	0xffffffff


	//   ....[72]....
        /*04c8*/ 	.word	0xffffffff


	//   ....[73]....
        /*04cc*/ 	.word	0xffffffff


	//   ....[74]....
        /*04d0*/ 	.word	0xffffffff


	//   ....[75]....
        /*04d4*/ 	.word	0xffffffff


	//   ....[76]....
        /*04d8*/ 	.word	0xffffffff


	//   ....[77]....
        /*04dc*/ 	.word	0xffffffff


	//   ....[78]....
        /*04e0*/ 	.word	0xffffffff


	//   ....[79]....
        /*04e4*/ 	.word	0xffffffff


	//   ....[80]....
        /*04e8*/ 	.word	0xffffffff


	//----- nvinfo : EIATTR_COOP_GROUP_INSTR_OFFSETS
	.align		4
.L_322:
        /*04ec*/ 	.byte	0x04, 0x28
        /*04ee*/ 	.short	(.L_324 - .L_323)


	//   ....[0]....
.L_323:
        /*04f0*/ 	.word	0x00000090


	//   ....[1]....
        /*04f4*/ 	.word	0x00001190


	//   ....[2]....
        /*04f8*/ 	.word	0x000011c0


	//   ....[3]....
        /*04fc*/ 	.word	0x00001450


	//   ....[4]....
        /*0500*/ 	.word	0x00001480


	//   ....[5]....
        /*0504*/ 	.word	0x00001560


	//   ....[6]....
        /*0508*/ 	.word	0x00001590


	//   ....[7]....
        /*050c*/ 	.word	0x00001670


	//   ....[8]....
        /*0510*/ 	.word	0x000016a0


	//   ....[9]....
        /*0514*/ 	.word	0x00001780


	//   ....[10]....
        /*0518*/ 	.word	0x000017b0


	//   ....[11]....
        /*051c*/ 	.word	0x00001890


	//   ....[12]....
        /*0520*/ 	.word	0x000018c0


	//   ....[13]....
        /*0524*/ 	.word	0x000019a0


	//   ....[14]....
        /*0528*/ 	.word	0x000019d0


	//   ....[15]....
        /*052c*/ 	.word	0x00001aa0


	//   ....[16]....
        /*0530*/ 	.word	0x00001ae0


	//   ....[17]....
        /*0534*/ 	.word	0x00004380


	//   ....[18]....
        /*0538*/ 	.word	0x00004480


	//   ....[19]....
        /*053c*/ 	.word	0x00004660


	//   ....[20]....
        /*0540*/ 	.word	0x00004680


	//   ....[21]....
        /*0544*/ 	.word	0x00004820


	//   ....[22]....
        /*0548*/ 	.word	0x000048b0


	//   ....[23]....
        /*054c*/ 	.word	0x00004b70


	//   ....[24]....
        /*0550*/ 	.word	0x00004c70


	//   ....[25]....
        /*0554*/ 	.word	0x00008e40


	//   ....[26]....
        /*0558*/ 	.word	0x00008e90


	//   ....[27]....
        /*055c*/ 	.word	0x00008f60


	//   ....[28]....
        /*0560*/ 	.word	0x00008fc0


	//   ....[29]....
        /*0564*/ 	.word	0x000090a0


	//   ....[30]....
        /*0568*/ 	.word	0x000090d0


	//   ....[31]....
        /*056c*/ 	.word	0x00009260


	//   ....[32]....
        /*0570*/ 	.word	0x00009720


	//   ....[33]....
        /*0574*/ 	.word	0x0000c010


	//   ....[34]....
        /*0578*/ 	.word	0x0000c020


	//   ....[35]....
        /*057c*/ 	.word	0x0000c030


	//   ....[36]....
        /*0580*/ 	.word	0x0000c040


	//   ....[37]....
        /*0584*/ 	.word	0x0000c070


	//   ....[38]....
        /*0588*/ 	.word	0x0000c090


	//   ....[39]....
        /*058c*/ 	.word	0x0000c0b0


	//   ....[40]....
        /*0590*/ 	.word	0x0000c0c0


	//   ....[41]....
        /*0594*/ 	.word	0x0000dc00


	//   ....[42]....
        /*0598*/ 	.word	0x0000dc20


	//   ....[43]....
        /*059c*/ 	.word	0x0000dc50


	//   ....[44]....
        /*05a0*/ 	.word	0x0000dc70


	//   ....[45]....
        /*05a4*/ 	.word	0x0000dc90


	//   ....[46]....
        /*05a8*/ 	.word	0x0000dcb0


	//   ....[47]....
        /*05ac*/ 	.word	0x0000dcc0


	//   ....[48]....
        /*05b0*/ 	.word	0x0000dcd0


	//   ....[49]....
        /*05b4*/ 	.word	0x0000df10


	//   ....[50]....
        /*05b8*/ 	.word	0x0000df20


	//   ....[51]....
        /*05bc*/ 	.word	0x0000e020


	//   ....[52]....
        /*05c0*/ 	.word	0x0000e050


	//   ....[53]....
        /*05c4*/ 	.word	0x0000e130


	//   ....[54]....
        /*05c8*/ 	.word	0x0000e160


	//   ....[55]....
        /*05cc*/ 	.word	0x0000e240


	//   ....[56]....
        /*05d0*/ 	.word	0x0000e270


	//   ....[57]....
        /*05d4*/ 	.word	0x0000e350


	//   ....[58]....
        /*05d8*/ 	.word	0x0000e380


	//   ....[59]....
        /*05dc*/ 	.word	0x0000e460


	//   ....[60]....
        /*05e0*/ 	.word	0x0000e490


	//   ....[61]....
        /*05e4*/ 	.word	0x0000e570


	//   ....[62]....
        /*05e8*/ 	.word	0x0000e5a0


	//   ....[63]....
        /*05ec*/ 	.word	0x0000e680


	//   ....[64]....
        /*05f0*/ 	.word	0x0000e6a0


	//   ....[65]....
        /*05f4*/ 	.word	0x0000ee50


	//   ....[66]....
        /*05f8*/ 	.word	0x0000ee60


	//   ....[67]....
        /*05fc*/ 	.word	0x0000ef30


	//   ....[68]....
        /*0600*/ 	.word	0x0000ef60


	//   ....[69]....
        /*0604*/ 	.word	0x0000f030


	//   ....[70]....
        /*0608*/ 	.word	0x0000f060


	//   ....[71]....
        /*060c*/ 	.word	0x0000f130


	//   ....[72]....
        /*0610*/ 	.word	0x0000f160


	//   ....[73]....
        /*0614*/ 	.word	0x0000f230


	//   ....[74]....
        /*0618*/ 	.word	0x0000f260


	//   ....[75]....
        /*061c*/ 	.word	0x0000f330


	//   ....[76]....
        /*0620*/ 	.word	0x0000f360


	//   ....[77]....
        /*0624*/ 	.word	0x0000f430


	//   ....[78]....
        /*0628*/ 	.word	0x0000f460


	//   ....[79]....
        /*062c*/ 	.word	0x0000f530


	//   ....[80]....
        /*0630*/ 	.word	0x0000f550


	//----- nvinfo : EIATTR_EXIT_INSTR_OFFSETS
	.align		4
.L_324:
        /*0634*/ 	.byte	0x04, 0x1c
        /*0636*/ 	.short	(.L_326 - .L_325)


	//   ....[0]....
.L_325:
        /*0638*/ 	.word	0x00000350


	//   ....[1]....
        /*063c*/ 	.word	0x0000e6b0


	//   ....[2]....
        /*0640*/ 	.word	0x0000e710


	//   ....[3]....
        /*0644*/ 	.word	0x0000e770


	//   ....[4]....
        /*0648*/ 	.word	0x0000f560


	//   ....[5]....
        /*064c*/ 	.word	0x0000f5b0


	//   ....[6]....
        /*0650*/ 	.word	0x0000f610


	//----- nvinfo : EIATTR_CTAIDZ_USED
	.align		4
.L_326:
        /*0654*/ 	.byte	0x01, 0x04
	.zero		2


	//----- nvinfo : EIATTR_MAX_THREADS
	.align		4
        /*0658*/ 	.byte	0x04, 0x05
        /*065a*/ 	.short	(.L_328 - .L_327)
.L_327:
        /*065c*/ 	.word	0x00000080
        /*0660*/ 	.word	0x00000001
        /*0664*/ 	.word	0x00000001


	//----- nvinfo : EIATTR_CRS_STACK_SIZE
	.align		4
.L_328:
        /*0668*/ 	.byte	0x04, 0x1e
        /*066a*/ 	.short	(.L_330 - .L_329)
.L_329:
        /*066c*/ 	.word	0x00000000
.L_330:


//--------------------- .nv.info._ZN7cutlass13device_kernelIN5flash19enable_sm80_to_sm89INS1_16FlashAttnFwdSm80INS1_25CollectiveMainloopFwdSm80ILi4ELi1ELb0EN4cute5tupleIJNS5_1CILi128EEENS7_ILi64EEES8_EEELi128ENS_6half_tEfNS_4arch4Sm80ELb0ELb0ELb1ELb1ELb0ELb1ELb1ELb0EEENS1_21CollectiveEpilogueFwdINS6_IJS8_S8_S9_EEENS6_IJNS7_ILi1EEESH_SH_EEESB_SD_Li128ELb1ELb1ELb0ELb0EEENS1_19SingleTileSchedulerILb1ELb0ELb1ELi128EEEEEEEEEvNT_6ParamsE --------------------------
	.section	.nv.info._ZN7cutlass13device_kernelIN5flash19enable_sm80_to_sm89INS1_16FlashAttnFwdSm80INS1_25CollectiveMainloopFwdSm80ILi4ELi1ELb0EN4cute5tupleIJNS5_1CILi128EEENS7_ILi64EEES8_EEELi128ENS_6half_tEfNS_4arch4Sm80ELb0ELb0ELb1ELb1ELb0ELb1ELb1ELb0EEENS1_21CollectiveEpilogueFwdINS6_IJS8_S8_S9_EEENS6_IJNS7_ILi1EEESH_SH_EEESB_SD_Li128ELb1ELb1ELb0ELb0EEENS1_19SingleTileSchedulerILb1ELb0ELb1ELi128EEEEEEEEEvNT_6ParamsE,"",@"SHT_CUDA_INFO"
	.sectionflags	@""
	.align	4


	//----- nvinfo : EIATTR_CUDA_API_VERSION
	.align		4
        /*0000*/ 	.byte	0x04, 0x37
        /*0002*/ 	.short	(.L_332 - .L_331)
.L_331:
        /*0004*/ 	.word	0x00000082


	//----- nvinfo : EIATTR_SW2861232_WAR
	.align		4
.L_332:
        /*0008*/ 	.byte	0x01, 0x35
	.zero		2


	//----- nvinfo : EIATTR_PARAM_CBANK
	.align		4
        /*000c*/ 	.byte	0x04, 0x0a
        /*000e*/ 	.short	(.L_334 - .L_333)
	.align		4
.L_333:
        /*0010*/ 	.word	index@(.nv.constant0._ZN7cutlass13device_kernelIN5flash19enable_sm80_to_sm89INS1_16FlashAttnFwdSm80INS1_25CollectiveMainloopFwdSm80ILi4ELi1ELb0EN4cute5tupleIJNS5_1CILi128EEENS7_ILi64EEES8_EEELi128ENS_6half_tEfNS_4arch4Sm80ELb0ELb0ELb1ELb1ELb0ELb1ELb1ELb0EEENS1_21CollectiveEpilogueFwdINS6_IJS8_S8_S9_EEENS6_IJNS7_ILi1EEESH_SH_EEESB_SD_Li128ELb1ELb1ELb0ELb0EEENS1_19SingleTileSchedulerILb1ELb0ELb1ELi128EEEEEEEEEvNT_6ParamsE)
        /*0014*/ 	.short	0x0160
        /*0016*/ 	.short	0x0418


	//----- nvinfo : EIATTR_CBANK_PARAM_SIZE
	.align		4
.L_334:
        /*0018*/ 	.byte	0x03, 0x19
        /*001a*/ 	.short	0x0418


	//----- nvinfo : EIATTR_KPARAM_INFO
	.align		4
        /*001c*/ 	.byte	0x04, 0x17
        /*001e*/ 	.short	(.L_336 - .L_335)
.L_335:
        /*0020*/ 	.word	0x00000000
        /*0024*/ 	.short	0x0000
        /*0026*/ 	.short	0x0000
        /*0028*/ 	.byte	0x00, 0xf0, 0x61, 0x10


	//----- nvinfo : EIATTR_MAXREG_COUNT
	.align		4
.L_336:
        /*002c*/ 	.byte	0x03, 0x1b
        /*002e*/ 	.short	0x00ff


	//----- nvinfo : EIATTR_NUM_BARRIERS
	.align		4
        /*0030*/ 	.byte	0x02, 0x4c
        /*0032*/ 	.byte	0x02
	.zero		1


	//----- nvinfo : EIATTR_ANNOTATIONS
	.align		4
        /*0034*/ 	.byte	0x04, 0x55
        /*0036*/ 	.short	(.L_338 - .L_337)


	//   ....[0]....
.L_337:
        /* <DEDUP_REMOVED lines=54> */


	//----- nvinfo : EIATTR_MERCURY_ISA_VERSION
	.align		4
.L_338:
        /*0388*/ 	.byte	0x03, 0x5f
        /*038a*/ 	.short	0x0000


	//----- nvinfo : EIATTR_COOP_GROUP_MASK_REGIDS
	.align		4
        /*038c*/ 	.byte	0x04, 0x29
        /*038e*/ 	.short	(.L_340 - .L_339)


	//   ....[0]....
.L_339:
        /*0390*/ 	.word	0xffffffff


	//   ....[1]....
        /*0394*/ 	.word	0xffffffff


	//   ....[2]....
        /*0398*/ 	.word	0xffffffff


	//   ....[3]....
        /*039c*/ 	.word	0xffffffff


	//   ....[4]....
        /*03a0*/ 	.word	0xffffffff


	//   ....[5]....
        /*03a4*/ 	.word	0xffffffff


	//   ....[6]....
        /*03a8*/ 	.word	0xffffffff


	//   ....[7]....
        /*03ac*/ 	.word	0xffffffff


	//   ....[8]....
        /*03b0*/ 	.word	0xffffffff


	//   ....[9]....
        /*03b4*/ 	.word	0xffffffff


	//   ....[10]....
        /*03b8*/ 	.word	0xffffffff


	//   ....[11]....
        /*03bc*/ 	.word	0xffffffff


	//   ....[12]....
        /*03c0*/ 	.word	0xffffffff


	//   ....[13]....
        /*03c4*/ 	.word	0xffffffff


	//   ....[14]....
        /*03c8*/ 	.word	0xffffffff


	//   ....[15]....
        /*03cc*/ 	.word	0xffffffff


	//   ....[16]....
        /*03d0*/ 	.word	0xffffffff


	//   ....[17]....
        /*03d4*/ 	.word	0xffffffff


	//   ....[18]....
        /*03d8*/ 	.word	0xffffffff


	//   ....[19]....
        /*03dc*/ 	.word	0xffffffff


	//   ....[20]....
        /*03e0*/ 	.word	0xffffffff


	//   ....[21]....
        /*03e4*/ 	.word	0xffffffff


	//   ....[22]....
        /*03e8*/ 	.word	0xffffffff


	//   ....[23]....
        /*03ec*/ 	.word	0xffffffff


	//   ....[24]....
        /*03f0*/ 	.word	0xffffffff


	//   ....[25]....
        /*03f4*/ 	.word	0xffffffff


	//   ....[26]....
        /*03f8*/ 	.word	0xffffffff


	//   ....[27]....
        /*03fc*/ 	.word	0xffffffff


	//   ....[28]....
        /*0400*/ 	.word	0xffffffff


	//   ....[29]....
        /*0404*/ 	.word	0xffffffff


	//   ....[30]....
        /*0408*/ 	.word	0xffffffff


	//   ....[31]....
        /*040c*/ 	.word	0xffffffff


	//   ....[32]....
        /*0410*/ 	.word	0xffffffff


	//   ....[33]....
        /*0414*/ 	.word	0xffffffff


	//   ....[34]....
        /*0418*/ 	.word	0xffffffff


	//   ....[35]....
        /*041c*/ 	.word	0xffffffff


	//   ....[36]....
        /*0420*/ 	.word	0xffffffff


	//   ....[37]....
        /*0424*/ 	.word	0xffffffff


	//   ....[38]....
        /*0428*/ 	.word	0xffffffff


	//   ....[39]....
        /*042c*/ 	.word	0xffffffff


	//   ....[40]....
        /*0430*/ 	.word	0xffffffff


	//   ....[41]....
        /*0434*/ 	.word	0xffffffff


	//   ....[42]....
        /*0438*/ 	.word	0xffffffff


	//   ....[43]....
        /*043c*/ 	.word	0xffffffff


	//   ....[44]....
        /*0440*/ 	.word	0xffffffff


	//   ....[45]....
        /*0444*/ 	.word	0xffffffff


	//   ....[46]....
        /*0448*/ 	.word	0xffffffff


	//   ....[47]....
        /*044c*/ 	.word	0xffffffff


	//   ....[48]....
        /*0450*/ 	.word	0xffffffff


	//   ....[49]....
        /*0454*/ 	.word	0xffffffff


	//   ....[50]....
        /*0458*/ 	.word	0xffffffff


	//   ....[51]....
        /*045c*/ 	.word	0xffffffff


	//   ....[52]....
        /*0460*/ 	.word	0xffffffff


	//   ....[53]....
        /*0464*/ 	.word	0xffffffff


	//   ....[54]....
        /*0468*/ 	.word	0xffffffff


	//   ....[55]....
        /*046c*/ 	.word	0xffffffff


	//   ....[56]....
        /*0470*/ 	.word	0xffffffff


	//   ....[57]....
        /*0474*/ 	.word	0xffffffff


	//   ....[58]....
        /*0478*/ 	.word	0xffffffff


	//   ....[59]....
        /*047c*/ 	.word	0xffffffff


	//   ....[60]....
        /*0480*/ 	.word	0xffffffff


	//   ....[61]....
        /*0484*/ 	.word	0xffffffff


	//   ....[62]....
        /*0488*/ 	.word	0xffffffff


	//   ....[63]....
        /*048c*/ 	.word	0xffffffff


	//   ....[64]....
        /*0490*/ 	.word	0xffffffff


	//   ....[65]....
        /*0494*/ 	.word	0xffffffff


	//   ....[66]....
        /*0498*/ 	.word	0xffffffff


	//   ....[67]....
        /*049c*/ 	.word	0xffffffff


	//   ....[68]....
        /*04a0*/ 	.word	0xffffffff


	//   ....[69]....
        /*04a4*/ 	.word	0xffffffff


	//   ....[70]....
        /*04a8*/ 	.word	0xffffffff


	//   ....[71]....
        /*04ac*/ 	.word	0xffffffff


	//   ....[72]....
        /*04b0*/ 	.word	0xffffffff


	//   ....[73]....
        /*04b4*/ 	.word	0xffffffff


	//   ....[74]....
        /*04b8*/ 	.word	0xffffffff


	//   ....[75]....
        /*04bc*/ 	.word	0xffffffff


	//   ....[76]....
        /*04c0*/ 	.word	0xffffffff


	//   ....[77]....
        /*04c4*/ 	.word	0xffffffff


	//   ....[78]....
        /*04c8*/ 	.word	0xffffffff


	//   ....[79]....
        /*04cc*/ 	.word	0xffffffff


	//   ....[80]....
        /*04d0*/ 	.word	0xffffffff


	//----- nvinfo : EIATTR_COOP_GROUP_INSTR_OFFSETS
	.align		4
.L_340:
        /*04d4*/ 	.byte	0x04, 0x28
        /*04d6*/ 	.short	(.L_342 - .L_341)


	//   ....[0]....
.L_341:
        /*04d8*/ 	.word	0x00000090


	//   ....[1]....
        /*04dc*/ 	.word	0x000084a0


	//   ....[2]....
        /*04e0*/ 	.word	0x000084e0


	//   ....[3]....
        /*04e4*/ 	.word	0x00008510


	//   ....[4]....
        /*04e8*/ 	.word	0x00008550


	//   ....[5]....
        /*04ec*/ 	.word	0x00008580


	//   ....[6]....
        /*04f0*/ 	.word	0x000085f0


	//   ....[7]....
        /*04f4*/ 	.word	0x00008650


	//   ....[8]....
        /*04f8*/ 	.word	0x00008710


	//   ....[9]....
        /*04fc*/ 	.word	0x000087c0


	//   ....[10]....
        /*0500*/ 	.word	0x000087e0


	//   ....[11]....
        /*0504*/ 	.word	0x00008850


	//   ....[12]....
        /*0508*/ 	.word	0x000088e0


	//   ....[13]....
        /*050c*/ 	.word	0x000089c0


	//   ....[14]....
        /*0510*/ 	.word	0x000089e0


	//   ....[15]....
        /*0514*/ 	.word	0x00008bb0


	//   ....[16]....
        /*0518*/ 	.word	0x00008bf0


	//   ....[17]....
        /*051c*/ 	.word	0x00011a90


	//   ....[18]....
        /*0520*/ 	.word	0x00011bb0


	//   ....[19]....
        /*0524*/ 	.word	0x00011e40


	//   ....[20]....
        /*0528*/ 	.word	0x00011e60


	//   ....[21]....
        /*052c*/ 	.word	0x00011ea0


	//   ....[22]....
        /*0530*/ 	.word	0x00011f30


	//   ....[23]....
        /*0534*/ 	.word	0x000120a0


	//   ....[24]....
        /*0538*/ 	.word	0x00012120


	//   ....[25]....
        /*053c*/ 	.word	0x00016140


	//   ....[26]....
        /*0540*/ 	.word	0x00016170


	//   ....[27]....
        /*0544*/ 	.word	0x000161b0


	//   ....[28]....
        /*0548*/ 	.word	0x000161e0


	//   ....[29]....
        /*054c*/ 	.word	0x00016270


	//   ....[30]....
        /*0550*/ 	.word	0x000162d0


	//   ....[31]....
        /*0554*/ 	.word	0x00016710


	//   ....[32]....
        /*0558*/ 	.word	0x00016860


	//   ....[33]....
        /*055c*/ 	.word	0x00019330


	//   ....[34]....
        /*0560*/ 	.word	0x00019340


	//   ....[35]....
        /*0564*/ 	.word	0x00019350


	//   ....[36]....
        /*0568*/ 	.word	0x00019360


	//   ....[37]....
        /*056c*/ 	.word	0x00019390


	//   ....[38]....
        /*0570*/ 	.word	0x000193b0


	//   ....[39]....
        /*0574*/ 	.word	0x000193d0


	//   ....[40]....
        /*0578*/ 	.word	0x000193e0


	//   ....[41]....
        /*057c*/ 	.word	0x0001aef0


	//   ....[42]....
        /*0580*/ 	.word	0x0001af30


	//   ....[43]....
        /*0584*/ 	.word	0x0001af60


	//   ....[44]....
        /*0588*/ 	.word	0x0001af80


	//   ....[45]....
        /*058c*/ 	.word	0x0001afa0


	//   ....[46]....
        /*0590*/ 	.word	0x0001afc0


	//   ....[47]....
        /*0594*/ 	.word	0x0001afd0


	//   ....[48]....
        /*0598*/ 	.word	0x0001afe0


	//   ....[49]....
        /*059c*/ 	.word	0x0001b220


	//   ....[50]....
        /*05a0*/ 	.word	0x0001b230


	//   ....[51]....
        /*05a4*/ 	.word	0x0001b330


	//   ....[52]....
        /*05a8*/ 	.word	0x0001b360


	//   ....[53]....
        /*05ac*/ 	.word	0x0001b440


	//   ....[54]....
        /*05b0*/ 	.word	0x0001b470


	//   ....[55]....
        /*05b4*/ 	.word	0x0001b550


	//   ....[56]....
        /*05b8*/ 	.word	0x0001b580


	//   ....[57]....
        /*05bc*/ 	.word	0x0001b660


	//   ....[58]....
        /*05c0*/ 	.word	0x0001b690


	//   ....[59]....
        /*05c4*/ 	.word	0x0001b770


	//   ....[60]....
        /*05c8*/ 	.word	0x0001b7a0


	//   ....[61]....
        /*05cc*/ 	.word	0x0001b880


	//   ....[62]....
        /*05d0*/ 	.word	0x0001b8b0


	//   ....[63]....
        /*05d4*/ 	.word	0x0001b990


	//   ....[64]....
        /*05d8*/ 	.word	0x0001b9b0


	//   ....[65]....
        /*05dc*/ 	.word	0x0001c120


	//   ....[66]....
        /*05e0*/ 	.word	0x0001c130


	//   ....[67]....
        /*05e4*/ 	.word	0x0001c200


	//   ....[68]....
        /*05e8*/ 	.word	0x0001c230


	//   ....[69]....
        /*05ec*/ 	.word	0x0001c300


	//   ....[70]....
        /*05f0*/ 	.word	0x0001c330


	//   ....[71]....
        /*05f4*/ 	.word	0x0001c400


	//   ....[72]....
        /*05f8*/ 	.word	0x0001c430


	//   ....[73]....
        /*05fc*/ 	.word	0x0001c500


	//   ....[74]....
        /*0600*/ 	.word	0x0001c530


	//   ....[75]....
        /*0604*/ 	.word	0x0001c600


	//   ....[76]....
        /*0608*/ 	.word	0x0001c630


	//   ....[77]....
        /*060c*/ 	.word	0x0001c700


	//   ....[78]....
        /*0610*/ 	.word	0x0001c730


	//   ....[79]....
        /*0614*/ 	.word	0x0001c800


	//   ....[80]....
        /*0618*/ 	.word	0x0001c820


	//----- nvinfo : EIATTR_EXIT_INSTR_OFFSETS
	.align		4
.L_342:
        /*061c*/ 	.byte	0x04, 0x1c
        /*061e*/ 	.short	(.L_344 - .L_343)


	//   ....[0]....
.L_343:
        /*0620*/ 	.word	0x00000350


	//   ....[1]....
        /*0624*/ 	.word	0x0001b9c0


	//   ....[2]....
        /*0628*/ 	.word	0x0001ba20


	//   ....[3]....
        /*062c*/ 	.word	0x0001ba80


	//   ....[4]....
        /*0630*/ 	.word	0x0001c830


	//   ....[5]....
        /*0634*/ 	.word	0x0001c880


	//   ....[6]....
        /*0638*/ 	.word	0x0001c8e0


	//----- nvinfo : EIATTR_CTAIDZ_USED
	.align		4
.L_344:
        /*063c*/ 	.byte	0x01, 0x04
	.zero		2


	//----- nvinfo : EIATTR_MAX_THREADS
	.align		4
        /*0640*/ 	.byte	0x04, 0x05
        /*0642*/ 	.short	(.L_346 - .L_345)
.L_345:
        /*0644*/ 	.word	0x00000080
        /*0648*/ 	.word	0x00000001
        /*064c*/ 	.word	0x00000001


	//----- nvinfo : EIATTR_CRS_STACK_SIZE
	.align		4
.L_346:
        /*0650*/ 	.byte	0x04, 0x1e
        /*0652*/ 	.short	(.L_348 - .L_347)
.L_347:
        /*0654*/ 	.word	0x00000000
.L_348:


//--------------------- .nv.info._ZN7cutlass13device_kernelIN5flash19enable_sm80_to_sm89INS1_16FlashAttnFwdSm80INS1_25CollectiveMainloopFwdSm80ILi4ELi1ELb0EN4cute5tupleIJNS5_1CILi128EEENS7_ILi48EEES8_EEELi128ENS_6half_tEfNS_4arch4Sm80ELb0ELb1ELb1ELb0ELb0ELb0ELb1ELb0EEENS1_21CollectiveEpilogueFwdINS6_IJS8_S8_S9_EEENS6_IJNS7_ILi1EEESH_SH_EEESB_SD_Li128ELb0ELb1ELb0ELb0EEENS1_19SingleTileSchedulerILb0ELb0ELb1ELi128EEEEEEEEEvNT_6ParamsE --------------------------
	.section	.nv.info._ZN7cutlass13device_kernelIN5flash19enable_sm80_to_sm89INS1_16FlashAttnFwdSm80INS1_25CollectiveMainloopFwdSm80ILi4ELi1ELb0EN4cute5tupleIJNS5_1CILi128EEENS7_ILi48EEES8_EEELi128ENS_6half_tEfNS_4arch4Sm80ELb0ELb1ELb1ELb0ELb0ELb0ELb1ELb0EEENS1_21CollectiveEpilogueFwdINS6_IJS8_S8_S9_EEENS6_IJNS7_ILi1EEESH_SH_EEESB_SD_Li128ELb0ELb1ELb0ELb0EEENS1_19SingleTileSchedulerILb0ELb0ELb1ELi128EEEEEEEEEvNT_6ParamsE,"",@"SHT_CUDA_INFO"
	.sectionflags	@""
	.align	4


	//----- nvinfo : EIATTR_CUDA_API_VERSION
	.align		4
        /*0000*/ 	.byte	0x04, 0x37
        /*0002*/ 	.short	(.L_350 - .L_349)
.L_349:
        /*0004*/ 	.word	0x00000082


	//----- nvinfo : EIATTR_SW2861232_WAR
	.align		4
.L_350:
        /*0008*/ 	.byte	0x01, 0x35
	.zero		2


	//----- nvinfo : EIATTR_PARAM_CBANK
	.align		4
        /*000c*/ 	.byte	0x04, 0x0a
        /*000e*/ 	.short	(.L_352 - .L_351)
	.align		4
.L_351:
        /*0010*/ 	.word	index@(.nv.constant0._ZN7cutlass13device_kernelIN5flash19enable_sm80_to_sm89INS1_16FlashAttnFwdSm80INS1_25CollectiveMainloopFwdSm80ILi4ELi1ELb0EN4cute5tupleIJNS5_1CILi128EEENS7_ILi48EEES8_EEELi128ENS_6half_tEfNS_4arch4Sm80ELb0ELb1ELb1ELb0ELb0ELb0ELb1ELb0EEENS1_21CollectiveEpilogueFwdINS6_IJS8_S8_S9_EEENS6_IJNS7_ILi1EEESH_SH_EEESB_SD_Li128ELb0ELb1ELb0ELb0EEENS1_19SingleTileSchedulerILb0ELb0ELb1ELi128EEEEEEEEEvNT_6ParamsE)
        /*0014*/ 	.short	0x0160
        /*0016*/ 	.short	0x0418


	//----- nvinfo : EIATTR_CBANK_PARAM_SIZE
	.align		4
.L_352:
        /*0018*/ 	.byte	0x03, 0x19
        /*001a*/ 	.short	0x0418


	//----- nvinfo : EIATTR_KPARAM_INFO
	.align		4
        /*001c*/ 	.byte	0x04, 0x17
        /*001e*/ 	.short	(.L_354 - .L_353)
.L_353:
        /*0020*/ 	.word	0x00000000
        /*0024*/ 	.short	0x0000
        /*0026*/ 	.short	0x0000
        /*0028*/ 	.byte	0x00, 0xf0, 0x61, 0x10


	//----- nvinfo : EIATTR_MAXREG_COUNT
	.align		4
.L_354:
        /*002c*/ 	.byte	0x03, 0x1b
        /*002e*/ 	.short	0x00ff


	//----- nvinfo : EIATTR_NUM_BARRIERS
	.align		4
        /*0030*/ 	.byte	0x02, 0x4c
        /*0032*/ 	.byte	0x02
	.zero		1


	//----- nvinfo : EIATTR_ANNOTATIONS
	.align		4
        /*0034*/ 	.byte	0x04, 0x55
        /*0036*/ 	.short	(.L_356 - .L_355)


	//   ....[0]....
.L_355:
        /* <DEDUP_REMOVED lines=39> */


	//----- nvinfo : EIATTR_MERCURY_ISA_VERSION
	.align		4
.L_356:
        /*0290*/ 	.byte	0x03, 0x5f
        /*0292*/ 	.short	0x0000


	//----- nvinfo : EIATTR_COOP_GROUP_MASK_REGIDS
	.align		4
        /*0294*/ 	.byte	0x04, 0x29
        /*0296*/ 	.short	(.L_358 - .L_357)


	//   ....[0]....
.L_357:
        /*0298*/ 	.word	0xffffffff


	//   ....[1]....
        /*029c*/ 	.word	0xffffffff


	//   ....[2]....
        /*02a0*/ 	.word	0xffffffff


	//   ....[3]....
        /*02a4*/ 	.word	0xffffffff


	//   ....[4]....
        /*02a8*/ 	.word	0xffffffff


	//   ....[5]....
        /*02ac*/ 	.word	0xffffffff


	//   ....[6]....
        /*02b0*/ 	.word	0xffffffff


	//   ....[7]....
        /*02b4*/ 	.word	0xffffffff


	//   ....[8]....
        /*02b8*/ 	.word	0xffffffff


	//   ....[9]....
        /*02bc*/ 	.word	0xffffffff


	//   ....[10]....
        /*02c0*/ 	.word	0xffffffff


	//   ....[11]....
        /*02c4*/ 	.word	0xffffffff


	//   ....[12]....
        /*02c8*/ 	.word	0xffffffff


	//   ....[13]....
        /*02cc*/ 	.word	0xffffffff


	//   ....[14]....
        /*02d0*/ 	.word	0xffffffff


	//   ....[15]....
        /*02d4*/ 	.word	0xffffffff


	//   ....[16]....
        /*02d8*/ 	.word	0xffffffff


	//   ....[17]....
        /*02dc*/ 	.word	0xffffffff


	//   ....[18]....
        /*02e0*/ 	.word	0xffffffff


	//   ....[19]....
        /*02e4*/ 	.word	0xffffffff


	//   ....[20]....
        /*02e8*/ 	.word	0xffffffff


	//   ....[21]....
        /*02ec*/ 	.word	0xffffffff


	//   ....[22]....
        /*02f0*/ 	.word	0xffffffff


	//   ....[23]....
        /*02f4*/ 	.word	0xffffffff


	//   ....[24]....
        /*02f8*/ 	.word	0xffffffff


	//   ....[25]....
        /*02fc*/ 	.word	0xffffffff


	//   ....[26]....
        /*0300*/ 	.word	0xffffffff


	//   ....[27]....
        /*0304*/ 	.word	0xffffffff


	//   ....[28]....
        /*0308*/ 	.word	0xffffffff


	//   ....[29]....
        /*030c*/ 	.word	0xffffffff


	//   ....[30]....
        /*0310*/ 	.word	0xffffffff


	//   ....[31]....
        /*0314*/ 	.word	0xffffffff


	//   ....[32]....
        /*0318*/ 	.word	0xffffffff


	//   ....[33]....
        /*031c*/ 	.word	0xffffffff


	//   ....[34]....
        /*0320*/ 	.word	0xffffffff


	//   ....[35]....
        /*0324*/ 	.word	0xffffffff


	//   ....[36]....
        /*0328*/ 	.word	0xffffffff


	//   ....[37]....
        /*032c*/ 	.word	0xffffffff


	//   ....[38]....
        /*0330*/ 	.word	0xffffffff


	//   ....[39]....
        /*0334*/ 	.word	0xffffffff


	//   ....[40]....
        /*0338*/ 	.word	0xffffffff


	//   ....[41]....
        /*033c*/ 	.word	0xffffffff


	//   ....[42]....
        /*0340*/ 	.word	0xffffffff


	//   ....[43]....
        /*0344*/ 	.word	0xffffffff


	//   ....[44]....
        /*0348*/ 	.word	0xffffffff


	//   ....[45]....
        /*034c*/ 	.word	0xffffffff


	//   ....[46]....
        /*0350*/ 	.word	0xffffffff


	//   ....[47]....
        /*0354*/ 	.word	0xffffffff


	//   ....[48]....
        /*0358*/ 	.word	0xffffffff


	//   ....[49]....
        /*035c*/ 	.word	0xffffffff


	//   ....[50]....
        /*0360*/ 	.word	0xffffffff


	//   ....[51]....
        /*0364*/ 	.word	0xffffffff


	//   ....[52]....
        /*0368*/ 	.word	0xffffffff


	//   ....[53]....
        /*036c*/ 	.word	0xffffffff


	//   ....[54]....
        /*0370*/ 	.word	0xffffffff


	//   ....[55]....
        /*0374*/ 	.word	0xffffffff


	//   ....[56]....
        /*0378*/ 	.word	0xffffffff


	//   ....[57]....
        /*037c*/ 	.word	0xffffffff


	//   ....[58]....
        /*0380*/ 	.word	0xffffffff


	//   ....[59]....
        /*0384*/ 	.word	0xffffffff


	//   ....[60]....
        /*0388*/ 	.word	0xffffffff


	//   ....[61]....
        /*038c*/ 	.word	0xffffffff


	//   ....[62]....
        /*0390*/ 	.word	0xffffffff


	//   ....[63]....
        /*0394*/ 	.word	0xffffffff


	//   ....[64]....
        /*0398*/ 	.word	0xffffffff


	//   ....[65]....
        /*039c*/ 	.word	0xffffffff


	//   ....[66]....
        /*03a0*/ 	.word	0xffffffff


	//   ....[67]....
        /*03a4*/ 	.word	0xffffffff


	//   ....[68]....
        /*03a8*/ 	.word	0xffffffff


	//   ....[69]....
        /*03ac*/ 	.word	0xffffffff


	//   ....[70]....
        /*03b0*/ 	.word	0xffffffff


	//   ....[71]....
        /*03b4*/ 	.word	0xffffffff


	//   ....[72]....
        /*03b8*/ 	.word	0xffffffff


	//   ....[73]....
        /*03bc*/ 	.word	0xffffffff


	//   ....[74]....
        /*03c0*/ 	.word	0xffffffff


	//   ....[75]....
        /*03c4*/ 	.word	0xffffffff


	//   ....[76]....
        /*03c8*/ 	.word	0xffffffff


	//   ....[77]....
        /*03cc*/ 	.word	0xffffffff


	//   ....[78]....
        /*03d0*/ 	.word	0xffffffff


	//   ....[79]....
        /*03d4*/ 	.word	0xffffffff


	//   ....[80]....
        /*03d8*/ 	.word	0xffffffff


	//   ....[81]....
        /*03dc*/ 	.word	0xffffffff


	//   ....[82]....
        /*03e0*/ 	.word	0xffffffff


	//   ....[83]....
        /*03e4*/ 	.word	0xffffffff


	//   ....[84]....
        /*03e8*/ 	.word	0xffffffff


	//   ....[85]....
        /*03ec*/ 	.word	0xffffffff


	//   ....[86]....
        /*03f0*/ 	.word	0xffffffff


	//   ....[87]....
        /*03f4*/ 	.word	0xffffffff


	//   ....[88]....
        /*03f8*/ 	.word	0xffffffff


	//   ....[89]....
        /*03fc*/ 	.word	0xffffffff


	//   ....[90]....
        /*0400*/ 	.word	0xffffffff


	//   ....[91]....
        /*0404*/ 	.word	0xffffffff


	//   ....[92]....
        /*0408*/ 	.word	0xffffffff


	//   ....[93]....
        /*040c*/ 	.word	0xffffffff


	//   ....[94]....
        /*0410*/ 	.word	0xffffffff


	//   ....[95]....
        /*0414*/ 	.word	0xffffffff


	//   ....[96]....
        /*0418*/ 	.word	0xffffffff


	//   ....[97]....
        /*041c*/ 	.word	0xffffffff


	//   ....[98]....
        /*0420*/ 	.word	0xffffffff


	//   ....[99]....
        /*0424*/ 	.word	0xffffffff


	//   ....[100]....
        /*0428*/ 	.word	0xffffffff


	//   ....[101]....
        /*042c*/ 	.word	0xffffffff


	//   ....[102]....
        /*0430*/ 	.word	0xffffffff


	//   ....[103]....
        /*0434*/ 	.word	0xffffffff


	//   ....[104]....
        /*0438*/ 	.word	0xffffffff


	//   ....[105]....
        /*043c*/ 	.word	0xffffffff


	//   ....[106]....
        /*0440*/ 	.word	0xffffffff


	//   ....[107]....
        /*0444*/ 	.word	0xffffffff


	//----- nvinfo : EIATTR_COOP_GROUP_INSTR_OFFSETS
	.align		4
.L_358:
        /*0448*/ 	.byte	0x04, 0x28
        /*044a*/ 	.short	(.L_360 - .L_359)


	//   ....[0]....
.L_359:
        /*044c*/ 	.word	0x00000ed0


	//   ....[1]....
        /*0450*/ 	.word	0x00000f10


	//   ....[2]....
        /*0454*/ 	.word	0x00000f40


	//   ....[3]....
        /*0458*/ 	.word	0x00000f70


	//   ....[4]....
        /*045c*/ 	.word	0x00001020


	//   ....[5]....
        /*0460*/ 	.word	0x00001080


	//   ....[6]....
        /*0464*/ 	.word	0x00001100


	//   ....[7]....
        /*0468*/ 	.word	0x00001140


	//   ....[8]....
        /*046c*/ 	.word	0x00001200


	//   ....[9]....
        /*0470*/ 	.word	0x00001260


	//   ....[10]....
        /*0474*/ 	.word	0x000012d0


	//   ....[11]....
        /*0478*/ 	.word	0x000013b0


	//   ....[12]....
        /*047c*/ 	.word	0x000013e0


	//   ....[13]....
        /*0480*/ 	.word	0x00001410


	//   ....[14]....
        /*0484*/ 	.word	0x00001450


	//   ....[15]....
        /*0488*/ 	.word	0x00001470


	//   ....[16]....
        /*048c*/ 	.word	0x00002d00


	//   ....[17]....
        /*0490*/ 	.word	0x00002fb0


	//   ....[18]....
        /*0494*/ 	.word	0x00003660


	//   ....[19]....
        /*0498*/ 	.word	0x00004040


	//   ....[20]....
        /*049c*/ 	.word	0x000044a0


	//   ....[21]....
        /*04a0*/ 	.word	0x000045d0


	//   ....[22]....
        /*04a4*/ 	.word	0x000046b0


	//   ....[23]....
        /*04a8*/ 	.word	0x000047d0


	//   ....[24]....
        /*04ac*/ 	.word	0x00004c10


	//   ....[25]....
        /*04b0*/ 	.word	0x00004c60


	//   ....[26]....
        /*04b4*/ 	.word	0x00004d20


	//   ....[27]....
        /*04b8*/ 	.word	0x00004ea0


	//   ....[28]....
        /*04bc*/ 	.word	0x00007e80


	//   ....[29]....
        /*04c0*/ 	.word	0x000080b0


	//   ....[30]....
        /*04c4*/ 	.word	0x00008620


	//   ....[31]....
        /*04c8*/ 	.word	0x00008ad0


	//   ....[32]....
        /*04cc*/ 	.word	0x00009150


	//   ....[33]....
        /*04d0*/ 	.word	0x00009250


	//   ....[34]....
        /*04d4*/ 	.word	0x00009360


	//   ....[35]....
        /*04d8*/ 	.word	0x000093b0


	//   ....[36]....
        /*04dc*/ 	.word	0x000094a0


	//   ....[37]....
        /*04e0*/ 	.word	0x000095c0


	//   ....[38]....
        /*04e4*/ 	.word	0x00009690


	//   ....[39]....
        /*04e8*/ 	.word	0x000097c0


	//   ....[40]....
        /*04ec*/ 	.word	0x0000cae0


	//   ....[41]....
        /*04f0*/ 	.word	0x0000cb80


	//   ....[42]....
        /*04f4*/ 	.word	0x0000cbf0


	//   ....[43]....
        /*04f8*/ 	.word	0x0000cd20


	//   ....[44]....
        /*04fc*/ 	.word	0x0000cdb0


	//   ....[45]....
        /*0500*/ 	.word	0x0000cde0


	//   ....[46]....
        /*0504*/ 	.word	0x0000cf70


	//   ....[47]....
        /*0508*/ 	.word	0x0000d450


	//   ....[48]....
        /*050c*/ 	.word	0x00010280


	//   ....[49]....
        /*0510*/ 	.word	0x000109b0


	//   ....[50]....
        /*0514*/ 	.word	0x00010bc0


	//   ....[51]....
        /*0518*/ 	.word	0x00011060


	//   ....[52]....
        /*051c*/ 	.word	0x00011740


	//   ....[53]....
        /*0520*/ 	.word	0x00011850


	//   ....[54]....
        /*0524*/ 	.word	0x000118a0


	//   ....[55]....
        /*0528*/ 	.word	0x00011960


	//   ....[56]....
        /*052c*/ 	.word	0x00011a50


	//   ....[57]....
        /*0530*/ 	.word	0x00011b60


	//   ....[58]....
        /*0534*/ 	.word	0x00011c10


	//   ....[59]....
        /*0538*/ 	.word	0x00011d20


	//   ....[60]....
        /*053c*/ 	.word	0x00013c30


	//   ....[61]....
        /*0540*/ 	.word	0x00013c40


	//   ....[62]....
        /*0544*/ 	.word	0x00013c50


	//   ....[63]....
        /*0548*/ 	.word	0x00013c60


	//   ....[64]....
        /*054c*/ 	.word	0x00013c90


	//   ....[65]....
        /*0550*/ 	.word	0x00013cb0


	//   ....[66]....
        /*0554*/ 	.word	0x00013cd0


	//   ....[67]....
        /*0558*/ 	.word	0x00013ce0


	//   ....[68]....
        /*055c*/ 	.word	0x00015190


	//   ....[69]....
        /*0560*/ 	.word	0x000157e0


	//   ....[70]....
        /*0564*/ 	.word	0x00015800


	//   ....[71]....
        /*0568*/ 	.word	0x00015810


	//   ....[72]....
        /*056c*/ 	.word	0x00015820


	//   ....[73]....
        /*0570*/ 	.word	0x00015830


	//   ....[74]....
        /*0574*/ 	.word	0x00015840


	//   ....[75]....
        /*0578*/ 	.word	0x00015850


	//   ....[76]....
        /*057c*/ 	.word	0x000159b0


	//   ....[77]....
        /*0580*/ 	.word	0x000159c0


	//   ....[78]....
        /*0584*/ 	.word	0x00015ac0


	//   ....[79]....
        /*0588*/ 	.word	0x00015af0


	//   ....[80]....
        /*058c*/ 	.word	0x00015bd0


	//   ....[81]....
        /*0590*/ 	.word	0x00015c00


	//   ....[82]....
        /*0594*/ 	.word	0x00015ce0


	//   ....[83]....
        /*0598*/ 	.word	0x00015d10


	//   ....[84]....
        /*059c*/ 	.word	0x00015df0


	//   ....[85]....
        /*05a0*/ 	.word	0x00015e20


	//   ....[86]....
        /*05a4*/ 	.word	0x00015f00


	//   ....[87]....
        /*05a8*/ 	.word	0x00015f30


	//   ....[88]....
        /*05ac*/ 	.word	0x00016010


	//   ....[89]....
        /*05b0*/ 	.word	0x00016040


	//   ....[90]....
        /*05b4*/ 	.word	0x00016120


	//   ....[91]....
        /*05b8*/ 	.word	0x00016140


	//   ....[92]....
        /*05bc*/ 	.word	0x00016770


	//   ....[93]....
        /*05c0*/ 	.word	0x00016780


	//   ....[94]....
        /*05c4*/ 	.word	0x00016850


	//   ....[95]....
        /*05c8*/ 	.word	0x00016880


	//   ....[96]....
        /*05cc*/ 	.word	0x00016950


	//   ....[97]....
        /*05d0*/ 	.word	0x00016980


	//   ....[98]....
        /*05d4*/ 	.word	0x00016a50


	//   ....[99]....
        /*05d8*/ 	.word	0x00016a80


	//   ....[100]....
        /*05dc*/ 	.word	0x00016b50


	//   ....[101]....
        /*05e0*/ 	.word	0x00016b80


	//   ....[102]....
        /*05e4*/ 	.word	0x00016c50


	//   ....[103]....
        /*05e8*/ 	.word	0x00016c80


	//   ....[104]....
        /*05ec*/ 	.word	0x00016d50


	//   ....[105]....
        /*05f0*/ 	.word	0x00016d80


	//   ....[106]....
        /*05f4*/ 	.word	0x00016e50


	//   ....[107]....
        /*05f8*/ 	.word	0x00016e70


	//----- nvinfo : EIATTR_EXIT_INSTR_OFFSETS
	.align		4
.L_360:
        /*05fc*/ 	.byte	0x04, 0x1c
        /*05fe*/ 	.short	(.L_362 - .L_361)


	//   ....[0]....
.L_361:
        /*0600*/ 	.word	0x00000040


	//   ....[1]....
        /*0604*/ 	.word	0x00016150


	//   ....[2]....
        /*0608*/ 	.word	0x000161b0


	//   ....[3]....
        /*060c*/ 	.word	0x00016210


	//   ....[4]....
        /*0610*/ 	.word	0x00016e80


	//   ....[5]....
        /*0614*/ 	.word	0x00016ed0


	//   ....[6]....
        /*0618*/ 	.word	0x00016f30


	//----- nvinfo : EIATTR_CTAIDZ_USED
	.align		4
.L_362:
        /*061c*/ 	.byte	0x01, 0x04
	.zero		2


	//----- nvinfo : EIATTR_MAX_THREADS
	.align		4
        /*0620*/ 	.byte	0x04, 0x05
        /*0622*/ 	.short	(.L_364 - .L_363)
.L_363:
        /*0624*/ 	.word	0x00000080
        /*0628*/ 	.word	0x00000001
        /*062c*/ 	.word	0x00000001


	//----- nvinfo : EIATTR_CRS_STACK_SIZE
	.align		4
.L_364:
        /*0630*/ 	.byte	0x04, 0x1e
        /*0632*/ 	.short	(.L_366 - .L_365)
.L_365:
        /*0634*/ 	.word	0x00000000
.L_366:


//--------------------- .nv.info._ZN7cutlass13device_kernelIN5flash19enable_sm80_to_sm89INS1_16FlashAttnFwdSm80INS1_25CollectiveMainloopFwdSm80ILi4ELi1ELb0EN4cute5tupleIJNS5_1CILi128EEENS7_ILi48EEES8_EEELi128ENS_6half_tEfNS_4arch4Sm80ELb0ELb1ELb1ELb1ELb0ELb0ELb1ELb0EEENS1_21CollectiveEpilogueFwdINS6_IJS8_S8_S9_EEENS6_IJNS7_ILi1EEESH_SH_EEESB_SD_Li128ELb1ELb1ELb0ELb0EEENS1_19SingleTileSchedulerILb1ELb0ELb1ELi128EEEEEEEEEvNT_6ParamsE --------------------------
	.section	.nv.info._ZN7cutlass13device_kernelIN5flash19enable_sm80_to_sm89INS1_16FlashAttnFwdSm80INS1_25CollectiveMainloopFwdSm80ILi4ELi1ELb0EN4cute5tupleIJNS5_1CILi128EEENS7_ILi48EEES8_EEELi128ENS_6half_tEfNS_4arch4Sm80ELb0ELb1ELb1ELb1ELb0ELb0ELb1ELb0EEENS1_21CollectiveEpilogueFwdINS6_IJS8_S8_S9_EEENS6_IJNS7_ILi1EEESH_SH_EEESB_SD_Li128ELb1ELb1ELb0ELb0EEENS1_19SingleTileSchedulerILb1ELb0ELb1ELi128EEEEEEEEEvNT_6ParamsE,"",@"SHT_CUDA_INFO"
	.sectionflags	@""
	.align	4


	//----- nvinfo : EIATTR_CUDA_API_VERSION
	.align		4
        /*0000*/ 	.byte	0x04, 0x37
        /*0002*/ 	.short	(.L_368 - .L_367)
.L_367:
        /*0004*/ 	.word	0x00000082


	//----- nvinfo : EIATTR_SW2861232_WAR
	.align		4
.L_368:
        /*0008*/ 	.byte	0x01, 0x35
	.zero		2


	//----- nvinfo : EIATTR_PARAM_CBANK
	.align		4
        /*000c*/ 	.byte	0x04, 0x0a
        /*000e*/ 	.short	(.L_370 - .L_369)
	.align		4
.L_369:
        /*0010*/ 	.word	index@(.nv.constant0._ZN7cutlass13device_kernelIN5flash19enable_sm80_to_sm89INS1_16FlashAttnFwdSm80INS1_25CollectiveMainloopFwdSm80ILi4ELi1ELb0EN4cute5tupleIJNS5_1CILi128EEENS7_ILi48EEES8_EEELi128ENS_6half_tEfNS_4arch4Sm80ELb0ELb1ELb1ELb1ELb0ELb0ELb1ELb0EEENS1_21CollectiveEpilogueFwdINS6_IJS8_S8_S9_EEENS6_IJNS7_ILi1EEESH_SH_EEESB_SD_Li128ELb1ELb1ELb0ELb0EEENS1_19SingleTileSchedulerILb1ELb0ELb1ELi128EEEEEEEEEvNT_6ParamsE)
        /*0014*/ 	.short	0x0160
        /*0016*/ 	.short	0x0418


	//----- nvinfo : EIATTR_CBANK_PARAM_SIZE
	.align		4
.L_370:
        /*0018*/ 	.byte	0x03, 0x19
        /*001a*/ 	.short	0x0418


	//----- nvinfo : EIATTR_KPARAM_INFO
	.align		4
        /*001c*/ 	.byte	0x04, 0x17
        /*001e*/ 	.short	(.L_372 - .L_371)
.L_371:
        /*0020*/ 	.word	0x00000000
        /*0024*/ 	.short	0x0000
        /*0026*/ 	.short	0x0000
        /*0028*/ 	.byte	0x00, 0xf0, 0x61, 0x10


	//----- nvinfo : EIATTR_MAXREG_COUNT
	.align		4
.L_372:
        /*002c*/ 	.byte	0x03, 0x1b
        /*002e*/ 	.short	0x00ff


	//----- nvinfo : EIATTR_NUM_BARRIERS
	.align		4
        /*0030*/ 	.byte	0x02, 0x4c
        /*0032*/ 	.byte	0x02
	.zero		1


	//----- nvinfo : EIATTR_ANNOTATIONS
	.align		4
        /*0034*/ 	.byte	0x04, 0x55
        /*0036*/ 	.short	(.L_374 - .L_373)


	//   ....[0]....
.L_373:
        /* <DEDUP_REMOVED lines=45> */


	//----- nvinfo : EIATTR_MERCURY_ISA_VERSION
	.align		4
.L_374:
        /*02f8*/ 	.byte	0x03, 0x5f
        /*02fa*/ 	.short	0x0000


	//----- nvinfo : EIATTR_COOP_GROUP_MASK_REGIDS
	.align		4
        /*02fc*/ 	.byte	0x04, 0x29
        /*02fe*/ 	.short	(.L_376 - .L_375)


	//   ....[0]....
.L_375:
        /*0300*/ 	.word	0xffffffff


	//   ....[1]....
        /*0304*/ 	.word	0xffffffff


	//   ....[2]....
        /*0308*/ 	.word	0xffffffff


	//   ....[3]....
        /*030c*/ 	.word	0xffffffff


	//   ....[4]....
        /*0310*/ 	.word	0xffffffff


	//   ....[5]....
        /*0314*/ 	.word	0xffffffff


	//   ....[6]....
        /*0318*/ 	.word	0xffffffff


	//   ....[7]....
        /*031c*/ 	.word	0xffffffff


	//   ....[8]....
        /*0320*/ 	.word	0xffffffff


	//   ....[9]....
        /*0324*/ 	.word	0xffffffff


	//   ....[10]....
        /*0328*/ 	.word	0xffffffff


	//   ....[11]....
        /*032c*/ 	.word	0xffffffff


	//   ....[12]....
        /*0330*/ 	.word	0xffffffff


	//   ....[13]....
        /*0334*/ 	.word	0xffffffff


	//   ....[14]....
        /*0338*/ 	.word	0xffffffff


	//   ....[15]....
        /*033c*/ 	.word	0xffffffff


	//   ....[16]....
        /*0340*/ 	.word	0xffffffff


	//   ....[17]....
        /*0344*/ 	.word	0xffffffff


	//   ....[18]....
        /*0348*/ 	.word	0xffffffff


	//   ....[19]....
        /*034c*/ 	.word	0xffffffff


	//   ....[20]....
        /*0350*/ 	.word	0xffffffff


	//   ....[21]....
        /*0354*/ 	.word	0xffffffff


	//   ....[22]....
        /*0358*/ 	.word	0xffffffff


	//   ....[23]....
        /*035c*/ 	.word	0xffffffff


	//   ....[24]....
        /*0360*/ 	.word	0xffffffff


	//   ....[25]....
        /*0364*/ 	.word	0xffffffff


	//   ....[26]....
        /*0368*/ 	.word	0xffffffff


	//   ....[27]....
        /*036c*/ 	.word	0xffffffff


	//   ....[28]....
        /*0370*/ 	.word	0xffffffff


	//   ....[29]....
        /*0374*/ 	.word	0xffffffff


	//   ....[30]....
        /*0378*/ 	.word	0xffffffff


	//   ....[31]....
        /*037c*/ 	.word	0xffffffff


	//   ....[32]....
        /*0380*/ 	.word	0xffffffff


	//   ....[33]....
        /*0384*/ 	.word	0xffffffff


	//   ....[34]....
        /*0388*/ 	.word	0xffffffff


	//   ....[35]....
        /*038c*/ 	.word	0xffffffff


	//   ....[36]....
        /*0390*/ 	.word	0xffffffff


	//   ....[37]....
        /*0394*/ 	.word	0xffffffff


	//   ....[38]....
        /*0398*/ 	.word	0xffffffff


	//   ....[39]....
        /*039c*/ 	.word	0xffffffff


	//   ....[40]....
        /*03a0*/ 	.word	0xffffffff


	//   ....[41]....
        /*03a4*/ 	.word	0xffffffff


	//   ....[42]....
        /*03a8*/ 	.word	0xffffffff


	//   ....[43]....
        /*03ac*/ 	.word	0xffffffff


	//   ....[44]....
        /*03b0*/ 	.word	0xffffffff


	//   ....[45]....
        /*03b4*/ 	.word	0xffffffff


	//   ....[46]....
        /*03b8*/ 	.word	0xffffffff


	//   ....[47]....
        /*03bc*/ 	.word	0xffffffff


	//   ....[48]....
        /*03c0*/ 	.word	0xffffffff


	//   ....[49]....
        /*03c4*/ 	.word	0xffffffff


	//   ....[50]....
        /*03c8*/ 	.word	0xffffffff


	//   ....[51]....
        /*03cc*/ 	.word	0xffffffff


	//   ....[52]....
        /*03d0*/ 	.word	0xffffffff


	//   ....[53]....
        /*03d4*/ 	.word	0xffffffff


	//   ....[54]....
        /*03d8*/ 	.word	0xffffffff


	//   ....[55]....
        /*03dc*/ 	.word	0xffffffff


	//   ....[56]....
        /*03e0*/ 	.word	0xffffffff


	//   ....[57]....
        /*03e4*/ 	.word	0xffffffff


	//   ....[58]....
        /*03e8*/ 	.word	0xffffffff


	//   ....[59]....
        /*03ec*/ 	.word	0xffffffff


	//   ....[60]....
        /*03f0*/ 	.word	0xffffffff


	//   ....[61]....
        /*03f4*/ 	.word	0xffffffff


	//   ....[62]....
        /*03f8*/ 	.word	0xffffffff


	//   ....[63]....
        /*03fc*/ 	.word	0xffffffff


	//   ....[64]....
        /*0400*/ 	.word	0xffffffff


	//   ....[65]....
        /*0404*/ 	.word	0xffffffff


	//   ....[66]....
        /*0408*/ 	.word	0xffffffff


	//   ....[67]....
        /*040c*/ 	.word	0xffffffff


	//   ....[68]....
        /*0410*/ 	.word	0xffffffff


	//   ....[69]....
        /*0414*/ 	.word	0xffffffff


	//   ....[70]....
        /*0418*/ 	.word	0xffffffff


	//   ....[71]....
        /*041c*/ 	.word	0xffffffff


	//   ....[72]....
        /*0420*/ 	.word	0xffffffff


	//   ....[73]....
        /*0424*/ 	.word	0xffffffff


	//   ....[74]....
        /*0428*/ 	.word	0xffffffff


	//   ....[75]....
        /*042c*/ 	.word	0xffffffff


	//   ....[76]....
        /*0430*/ 	.word	0xffffffff


	//   ....[77]....
        /*0434*/ 	.word	0xffffffff


	//   ....[78]....
        /*0438*/ 	.word	0xffffffff


	//   ....[79]....
        /*043c*/ 	.word	0xffffffff


	//   ....[80]....
        /*0440*/ 	.word	0xffffffff


	//   ....[81]....
        /*0444*/ 	.word	0xffffffff


	//   ....[82]....
        /*0448*/ 	.word	0xffffffff


	//   ....[83]....
        /*044c*/ 	.word	0xffffffff


	//   ....[84]....
        /*0450*/ 	.word	0xffffffff


	//   ....[85]....
        /*0454*/ 	.word	0xffffffff


	//   ....[86]....
        /*0458*/ 	.word	0xffffffff


	//   ....[87]....
        /*045c*/ 	.word	0xffffffff


	//   ....[88]....
        /*0460*/ 	.word	0xffffffff


	//   ....[89]....
        /*0464*/ 	.word	0xffffffff


	//   ....[90]....
        /*0468*/ 	.word	0xffffffff


	//   ....[91]....
        /*046c*/ 	.word	0xffffffff


	//   ....[92]....
        /*0470*/ 	.word	0xffffffff


	//   ....[93]....
        /*0474*/ 	.word	0xffffffff


	//   ....[94]....
        /*0478*/ 	.word	0xffffffff


	//   ....[95]....
        /*047c*/ 	.word	0xffffffff


	//   ....[96]....
        /*0480*/ 	.word	0xffffffff


	//   ....[97]....
        /*0484*/ 	.word	0xffffffff


	//   ....[98]....
        /*0488*/ 	.word	0xffffffff


	//   ....[99]....
        /*048c*/ 	.word	0xffffffff


	//   ....[100]....
        /*0490*/ 	.word	0xffffffff


	//   ....[101]....
        /*0494*/ 	.word	0xffffffff


	//   ....[102]....
        /*0498*/ 	.word	0xffffffff


	//   ....[103]....
        /*049c*/ 	.word	0xffffffff


	//   ....[104]....
        /*04a0*/ 	.word	0xffffffff


	//   ....[105]....
        /*04a4*/ 	.word	0xffffffff


	//   ....[106]....
        /*04a8*/ 	.word	0xffffffff


	//   ....[107]....
        /*04ac*/ 	.word	0xffffffff


	//   ....[108]....
        /*04b0*/ 	.word	0xffffffff


	//----- nvinfo : EIATTR_COOP_GROUP_INSTR_OFFSETS
	.align		4
.L_376:
        /*04b4*/ 	.byte	0x04, 0x28
        /*04b6*/ 	.short	(.L_378 - .L_377)


	//   ....[0]....
.L_377:
        /*04b8*/ 	.word	0x00000090


	//   ....[1]....
        /*04bc*/ 	.word	0x00001650


	//   ....[2]....
        /*04c0*/ 	.word	0x00001680


	//   ....[3]....
        /*04c4*/ 	.word	0x00001900


	//   ....[4]....
        /*04c8*/ 	.word	0x00001930


	//   ....[5]....
        /*04cc*/ 	.word	0x00001a10


	//   ....[6]....
        /*04d0*/ 	.word	0x00001a40


	//   ....[7]....
        /*04d4*/ 	.word	0x00001b20


	//   ....[8]....
        /*04d8*/ 	.word	0x00001b50


	//   ....[9]....
        /*04dc*/ 	.word	0x00001c30


	//   ....[10]....
        /*04e0*/ 	.word	0x00001c60


	//   ....[11]....
        /*04e4*/ 	.word	0x00001d40


	//   ....[12]....
        /*04e8*/ 	.word	0x00001d70


	//   ....[13]....
        /*04ec*/ 	.word	0x00001e50


	//   ....[14]....
        /*04f0*/ 	.word	0x00001e80


	//   ....[15]....
        /*04f4*/ 	.word	0x00001f60


	//   ....[16]....
        /*04f8*/ 	.word	0x00001fa0


	//   ....[17]....
        /*04fc*/ 	.word	0x000036a0


	//   ....[18]....
        /*0500*/ 	.word	0x00003ef0


	//   ....[19]....
        /*0504*/ 	.word	0x00004640


	//   ....[20]....
        /*0508*/ 	.word	0x00004d90


	//   ....[21]....
        /*050c*/ 	.word	0x000051e0


	//   ....[22]....
        /*0510*/ 	.word	0x00005220


	//   ....[23]....
        /*0514*/ 	.word	0x00005390


	//   ....[24]....
        /*0518*/ 	.word	0x000053d0


	//   ....[25]....
        /*051c*/ 	.word	0x000059a0


	//   ....[26]....
        /*0520*/ 	.word	0x00005a70


	//   ....[27]....
        /*0524*/ 	.word	0x00005ac0


	//   ....[28]....
        /*0528*/ 	.word	0x00005cf0


	//   ....[29]....
        /*052c*/ 	.word	0x00008a40


	//   ....[30]....
        /*0530*/ 	.word	0x00008d10


	//   ....[31]....
        /*0534*/ 	.word	0x00009330


	//   ....[32]....
        /*0538*/ 	.word	0x00009930


	//   ....[33]....
        /*053c*/ 	.word	0x0000a160


	//   ....[34]....
        /*0540*/ 	.word	0x0000a1d0


	//   ....[35]....
        /*0544*/ 	.word	0x0000a300


	//   ....[36]....
        /*0548*/ 	.word	0x0000a350


	//   ....[37]....
        /*054c*/ 	.word	0x0000a750


	//   ....[38]....
        /*0550*/ 	.word	0x0000a790


	//   ....[39]....
        /*0554*/ 	.word	0x0000a810


	//   ....[40]....
        /*0558*/ 	.word	0x0000a8d0


	//   ....[41]....
        /*055c*/ 	.word	0x0000db50


	//   ....[42]....
        /*0560*/ 	.word	0x0000dbe0


	//   ....[43]....
        /*0564*/ 	.word	0x0000dc60


	//   ....[44]....
        /*0568*/ 	.word	0x0000dda0


	//   ....[45]....
        /*056c*/ 	.word	0x0000de30


	//   ....[46]....
        /*0570*/ 	.word	0x0000de60


	//   ....[47]....
        /*0574*/ 	.word	0x0000dff0


	//   ....[48]....
        /*0578*/ 	.word	0x0000e4c0


	//   ....[49]....
        /*057c*/ 	.word	0x00011440


	//   ....[50]....
        /*0580*/ 	.word	0x00011810


	//   ....[51]....
        /*0584*/ 	.word	0x00011e20


	//   ....[52]....
        /*0588*/ 	.word	0x00012410


	//   ....[53]....
        /*058c*/ 	.word	0x00012c30


	//   ....[54]....
        /*0590*/ 	.word	0x00012ca0


	//   ....[55]....
        /*0594*/ 	.word	0x00012dd0


	//   ....[56]....
        /*0598*/ 	.word	0x00012e20


	//   ....[57]....
        /*059c*/ 	.word	0x00013220


	//   ....[58]....
        /*05a0*/ 	.word	0x00013260


	//   ....[59]....
        /*05a4*/ 	.word	0x000132e0


	//   ....[60]....
        /*05a8*/ 	.word	0x000133a0


	//   ....[61]....
        /*05ac*/ 	.word	0x00015160


	//   ....[62]....
        /*05b0*/ 	.word	0x00015170


	//   ....[63]....
        /*05b4*/ 	.word	0x00015180


	//   ....[64]....
        /*05b8*/ 	.word	0x00015190


	//   ....[65]....
        /*05bc*/ 	.word	0x000151c0


	//   ....[66]....
        /*05c0*/ 	.word	0x000151e0


	//   ....[67]....
        /*05c4*/ 	.word	0x00015200


	//   ....[68]....
        /*05c8*/ 	.word	0x00015210


	//   ....[69]....
        /*05cc*/ 	.word	0x00016d90


	//   ....[70]....
        /*05d0*/ 	.word	0x00016db0


	//   ....[71]....
        /*05d4*/ 	.word	0x00016de0


	//   ....[72]....
        /*05d8*/ 	.word	0x00016e00


	//   ....[73]....
        /*05dc*/ 	.word	0x00016e20


	//   ....[74]....
        /*05e0*/ 	.word	0x00016e40


	//   ....[75]....
        /*05e4*/ 	.word	0x00016e50


	//   ....[76]....
        /*05e8*/ 	.word	0x00016e60


	//   ....[77]....
        /*05ec*/ 	.word	0x000170a0


	//   ....[78]....
        /*05f0*/ 	.word	0x000170b0


	//   ....[79]....
        /*05f4*/ 	.word	0x000171b0


	//   ....[80]....
        /*05f8*/ 	.word	0x000171e0


	//   ....[81]....
        /*05fc*/ 	.word	0x000172c0


	//   ....[82]....
        /*0600*/ 	.word	0x000172f0


	//   ....[83]....
        /*0604*/ 	.word	0x000173d0


	//   ....[84]....
        /*0608*/ 	.word	0x00017400


	//   ....[85]....
        /*060c*/ 	.word	0x000174e0


	//   ....[86]....
        /*0610*/ 	.word	0x00017510


	//   ....[87]....
        /*0614*/ 	.word	0x000175f0


	//   ....[88]....
        /*0618*/ 	.word	0x00017620


	//   ....[89]....
        /*061c*/ 	.word	0x00017700


	//   ....[90]....
        /*0620*/ 	.word	0x00017730


	//   ....[91]....
        /*0624*/ 	.word	0x00017810


	//   ....[92]....
        /*0628*/ 	.word	0x00017830


	//   ....[93]....
        /*062c*/ 	.word	0x00017fe0


	//   ....[94]....
        /*0630*/ 	.word	0x00017ff0


	//   ....[95]....
        /*0634*/ 	.word	0x000180c0


	//   ....[96]....
        /*0638*/ 	.word	0x000180f0


	//   ....[97]....
        /*063c*/ 	.word	0x000181c0


	//   ....[98]....
        /*0640*/ 	.word	0x000181f0


	//   ....[99]....
        /*0644*/ 	.word	0x000182c0


	//   ....[100]....
        /*0648*/ 	.word	0x000182f0


	//   ....[101]....
        /*064c*/ 	.word	0x000183c0


	//   ....[102]....
        /*0650*/ 	.word	0x000183f0


	//   ....[103]....
        /*0654*/ 	.word	0x000184c0


	//   ....[104]....
        /*0658*/ 	.word	0x000184f0


	//   ....[105]....
        /*065c*/ 	.word	0x000185c0


	//   ....[106]....
        /*0660*/ 	.word	0x000185f0


	//   ....[107]....
        /*0664*/ 	.word	0x000186c0


	//   ....[108]....
        /*0668*/ 	.word	0x000186e0


	//----- nvinfo : EIATTR_EXIT_INSTR_OFFSETS
	.align		4
.L_378:
        /*066c*/ 	.byte	0x04, 0x1c
        /*066e*/ 	.short	(.L_380 - .L_379)


	//   ....[0]....
.L_379:
        /*0670*/ 	.word	0x00000350


	//   ....[1]....
        /*0674*/ 	.word	0x00017840


	//   ....[2]....
        /*0678*/ 	.word	0x000178a0


	//   ....[3]....
        /*067c*/ 	.word	0x00017900


	//   ....[4]....
        /*0680*/ 	.word	0x000186f0


	//   ....[5]....
        /*0684*/ 	.word	0x00018740


	//   ....[6]....
        /*0688*/ 	.word	0x000187a0


	//----- nvinfo : EIATTR_CTAIDZ_USED
	.align		4
.L_380:
        /*068c*/ 	.byte	0x01, 0x04
	.zero		2


	//----- nvinfo : EIATTR_MAX_THREADS
	.align		4
        /*0690*/ 	.byte	0x04, 0x05
        /*0692*/ 	.short	(.L_382 - .L_381)
.L_381:
        /*0694*/ 	.word	0x00000080
        /*0698*/ 	.word	0x00000001
        /*069c*/ 	.word	0x00000001


	//----- nvinfo : EIATTR_CRS_STACK_SIZE
	.align		4
.L_382:
        /*06a0*/ 	.byte	0x04, 0x1e
        /*06a2*/ 	.short	(.L_384 - .L_383)
.L_383:
        /*06a4*/ 	.word	0x00000000
.L_384:


//--------------------- .nv.info._ZN7cutlass13device_kernelIN5flash19enable_sm80_to_sm89INS1_16FlashAttnFwdSm80INS1_25CollectiveMainloopFwdSm80ILi4ELi1ELb0EN4cute5tupleIJNS5_1CILi128EEENS7_ILi48EEES8_EEELi128ENS_6half_tEfNS_4arch4Sm80ELb0ELb1ELb1ELb1ELb0ELb1ELb1ELb0EEENS1_21CollectiveEpilogueFwdINS6_IJS8_S8_S9_EEENS6_IJNS7_ILi1EEESH_SH_EEESB_SD_Li128ELb1ELb1ELb0ELb0EEENS1_19SingleTileSchedulerILb1ELb0ELb1ELi128EEEEEEEEEvNT_6ParamsE --------------------------
	.section	.nv.info._ZN7cutlass13device_kernelIN5flash19enable_sm80_to_sm89INS1_16FlashAttnFwdSm80INS1_25CollectiveMainloopFwdSm80ILi4ELi1ELb0EN4cute5tupleIJNS5_1CILi128EEENS7_ILi48EEES8_EEELi128ENS_6half_tEfNS_4arch4Sm80ELb0ELb1ELb1ELb1ELb0ELb1ELb1ELb0EEENS1_21CollectiveEpilogueFwdINS6_IJS8_S8_S9_EEENS6_IJNS7_ILi1EEESH_SH_EEESB_SD_Li128ELb1ELb1ELb0ELb0EEENS1_19SingleTileSchedulerILb1ELb0ELb1ELi128EEEEEEEEEvNT_6ParamsE,"",@"SHT_CUDA_INFO"
	.sectionflags	@""
	.align	4


	//----- nvinfo : EIATTR_CUDA_API_VERSION
	.align		4
        /*0000*/ 	.byte	0x04, 0x37
        /*0002*/ 	.short	(.L_386 - .L_385)
.L_385:
        /*0004*/ 	.word	0x00000082


	//----- nvinfo : EIATTR_SW2861232_WAR
	.align		4
.L_386:
        /*0008*/ 	.byte	0x01, 0x35
	.zero		2


	//----- nvinfo : EIATTR_PARAM_CBANK
	.align		4
        /*000c*/ 	.byte	0x04, 0x0a
        /*000e*/ 	.short	(.L_388 - .L_387)
	.align		4
.L_387:
        /*0010*/ 	.word	index@(.nv.constant0._ZN7cutlass13device_kernelIN5flash19enable_sm80_to_sm89INS1_16FlashAttnFwdSm80INS1_25CollectiveMainloopFwdSm80ILi4ELi1ELb0EN4cute5tupleIJNS5_1CILi128EEENS7_ILi48EEES8_EEELi128ENS_6half_tEfNS_4arch4Sm80ELb0ELb1ELb1ELb1ELb0ELb1ELb1ELb0EEENS1_21CollectiveEpilogueFwdINS6_IJS8_S8_S9_EEENS6_IJNS7_ILi1EEESH_SH_EEESB_SD_Li128ELb1ELb1ELb0ELb0EEENS1_19SingleTileSchedulerILb1ELb0ELb1ELi128EEEEEEEEEvNT_6ParamsE)
        /*0014*/ 	.short	0x0160
        /*0016*/ 	.short	0x0418


	//----- nvinfo : EIATTR_CBANK_PARAM_SIZE
	.align		4
.L_388:
        /*0018*/ 	.byte	0x03, 0x19
        /*001a*/ 	.short	0x0418


	//----- nvinfo : EIATTR_KPARAM_INFO
	.align		4
        /*001c*/ 	.byte	0x04, 0x17
        /*001e*/ 	.short	(.L_390 - .L_389)
.L_389:
        /*0020*/ 	.word	0x00000000
        /*0024*/ 	.short	0x0000
        /*0026*/ 	.short	0x0000
        /*0028*/ 	.byte	0x00, 0xf0, 0x61, 0x10


	//----- nvinfo : EIATTR_MAXREG_COUNT
	.align		4
.L_390:
        /*002c*/ 	.byte	0x03, 0x1b
        /*002e*/ 	.short	0x00ff


	//----- nvinfo : EIATTR_NUM_BARRIERS
	.align		4
        /*0030*/ 	.byte	0x02, 0x4c
        /*0032*/ 	.byte	0x02
	.zero		1


	//----- nvinfo : EIATTR_ANNOTATIONS
	.align		4
        /*0034*/ 	.byte	0x04, 0x55
        /*0036*/ 	.short	(.L_392 - .L_391)


	//   ....[0]....
.L_391:
        /* <DEDUP_REMOVED lines=62> */


	//----- nvinfo : EIATTR_MERCURY_ISA_VERSION
	.align		4
.L_392:
        /*0408*/ 	.byte	0x03, 0x5f
        /*040a*/ 	.short	0x0000


	//----- nvinfo : EIATTR_COOP_GROUP_MASK_REGIDS
	.align		4
        /*040c*/ 	.byte	0x04, 0x29
        /*040e*/ 	.short	(.L_394 - .L_393)


	//   ....[0]....
.L_393:
        /*0410*/ 	.word	0xffffffff


	//   ....[1]....
        /*0414*/ 	.word	0xffffffff


	//   ....[2]....
        /*0418*/ 	.word	0xffffffff


	//   ....[3]....
        /*041c*/ 	.word	0xffffffff


	//   ....[4]....
        /*0420*/ 	.word	0xffffffff


	//   ....[5]....
        /*0424*/ 	.word	0xffffffff


	//   ....[6]....
        /*0428*/ 	.word	0xffffffff


	//   ....[7]....
        /*042c*/ 	.word	0xffffffff


	//   ....[8]....
        /*0430*/ 	.word	0xffffffff


	//   ....[9]....
        /*0434*/ 	.word	0xffffffff


	//   ....[10]....
        /*0438*/ 	.word	0xffffffff


	//   ....[11]....
        /*043c*/ 	.word	0xffffffff


	//   ....[12]....
        /*0440*/ 	.word	0xffffffff


	//   ....[13]....
        /*0444*/ 	.word	0xffffffff


	//   ....[14]....
        /*0448*/ 	.word	0xffffffff


	//   ....[15]....
        /*044c*/ 	.word	0xffffffff


	//   ....[16]....
        /*0450*/ 	.word	0xffffffff


	//   ....[17]....
        /*0454*/ 	.word	0xffffffff


	//   ....[18]....
        /*0458*/ 	.word	0xffffffff


	//   ....[19]....
        /*045c*/ 	.word	0xffffffff


	//   ....[20]....
        /*0460*/ 	.word	0xffffffff


	//   ....[21]....
        /*0464*/ 	.word	0xffffffff


	//   ....[22]....
        /*0468*/ 	.word	0xffffffff


	//   ....[23]....
        /*046c*/ 	.word	0xffffffff


	//   ....[24]....
        /*0470*/ 	.word	0xffffffff


	//   ....[25]....
        /*0474*/ 	.word	0xffffffff


	//   ....[26]....
        /*0478*/ 	.word	0xffffffff


	//   ....[27]....
        /*047c*/ 	.word	0xffffffff


	//   ....[28]....
        /*0480*/ 	.word	0xffffffff


	//   ....[29]....
        /*0484*/ 	.word	0xffffffff


	//   ....[30]....
        /*0488*/ 	.word	0xffffffff


	//   ....[31]....
        /*048c*/ 	.word	0xffffffff


	//   ....[32]....
        /*0490*/ 	.word	0xffffffff


	//   ....[33]....
        /*0494*/ 	.word	0xffffffff


	//   ....[34]....
        /*0498*/ 	.word	0xffffffff


	//   ....[35]....
        /*049c*/ 	.word	0xffffffff


	//   ....[36]....
        /*04a0*/ 	.word	0xffffffff


	//   ....[37]....
        /*04a4*/ 	.word	0xffffffff


	//   ....[38]....
        /*04a8*/ 	.word	0xffffffff


	//   ....[39]....
        /*04ac*/ 	.word	0xffffffff


	//   ....[40]....
        /*04b0*/ 	.word	0xffffffff


	//   ....[41]....
        /*04b4*/ 	.word	0xffffffff


	//   ....[42]....
        /*04b8*/ 	.word	0xffffffff


	//   ....[43]....
        /*04bc*/ 	.word	0xffffffff


	//   ....[44]....
        /*04c0*/ 	.word	0xffffffff


	//   ....[45]....
        /*04c4*/ 	.word	0xffffffff


	//   ....[46]....
        /*04c8*/ 	.word	0xffffffff


	//   ....[47]....
        /*04cc*/ 	.word	0xffffffff


	//   ....[48]....
        /*04d0*/ 	.word	0xffffffff


	//   ....[49]....
        /*04d4*/ 	.word	0xffffffff


	//   ....[50]....
        /*04d8*/ 	.word	0xffffffff


	//   ....[51]....
        /*04dc*/ 	.word	0xffffffff


	//   ....[52]....
        /*04e0*/ 	.word	0xffffffff


	//   ....[53]....
        /*04e4*/ 	.word	0xffffffff


	//   ....[54]....
        /*04e8*/ 	.word	0xffffffff


	//   ....[55]....
        /*04ec*/ 	.word	0xffffffff


	//   ....[56]....
        /*04f0*/ 	.word	0xffffffff


	//   ....[57]....
        /*04f4*/ 	.word	0xffffffff


	//   ....[58]....
        /*04f8*/ 	.word	0xffffffff


	//   ....[59]....
        /*04fc*/ 	.word	0xffffffff


	//   ....[60]....
        /*0500*/ 	.word	0xffffffff


	//   ....[61]....
        /*0504*/ 	.word	0xffffffff


	//   ....[62]....
        /*0508*/ 	.word	0xffffffff


	//   ....[63]....
        /*050c*/ 	.word	0xffffffff


	//   ....[64]....
        /*0510*/ 	.word	0xffffffff


	//   ....[65]....
        /*0514*/ 	.word	0xffffffff


	//   ....[66]....
        /*0518*/ 	.word	0xffffffff


	//   ....[67]....
        /*051c*/ 	.word	0xffffffff


	//   ....[68]....
        /*0520*/ 	.word	0xffffffff


	//   ....[69]....
        /*0524*/ 	.word	0xffffffff


	//   ....[70]....
        /*0528*/ 	.word	0xffffffff


	//   ....[71]....
        /*052c*/ 	.word	0xffffffff


	//   ....[72]....
        /*0530*/ 	.word	0xffffffff


	//   ....[73]....
        /*0534*/ 	.word	0xffffffff


	//   ....[74]....
        /*0538*/ 	.word	0xffffffff


	//   ....[75]....
        /*053c*/ 	.word	0xffffffff


	//   ....[76]....
        /*0540*/ 	.word	0xffffffff


	//   ....[77]....
        /*0544*/ 	.word	0xffffffff


	//   ....[78]....
        /*0548*/ 	.word	0xffffffff


	//   ....[79]....
        /*054c*/ 	.word	0xffffffff


	//   ....[80]....
        /*0550*/ 	.word	0xffffffff


	//   ....[81]....
        /*0554*/ 	.word	0xffffffff


	//   ....[82]....
        /*0558*/ 	.word	0xffffffff


	//   ....[83]....
        /*055c*/ 	.word	0xffffffff


	//   ....[84]....
        /*0560*/ 	.word	0xffffffff


	//   ....[85]....
        /*0564*/ 	.word	0xffffffff


	//   ....[86]....
        /*0568*/ 	.word	0xffffffff


	//   ....[87]....
        /*056c*/ 	.word	0xffffffff


	//   ....[88]....
        /*0570*/ 	.word	0xffffffff


	//   ....[89]....
        /*0574*/ 	.word	0xffffffff


	//   ....[90]....
        /*0578*/ 	.word	0xffffffff


	//   ....[91]....
        /*057c*/ 	.word	0xffffffff


	//   ....[92]....
        /*0580*/ 	.word	0xffffffff


	//   ....[93]....
        /*0584*/ 	.word	0xffffffff


	//   ....[94]....
        /*0588*/ 	.word	0xffffffff


	//   ....[95]....
        /*058c*/ 	.word	0xffffffff


	//   ....[96]....
        /*0590*/ 	.word	0xffffffff


	//   ....[97]....
        /*0594*/ 	.word	0xffffffff


	//   ....[98]....
        /*0598*/ 	.word	0xffffffff


	//   ....[99]....
        /*059c*/ 	.word	0xffffffff


	//   ....[100]....
        /*05a0*/ 	.word	0xffffffff


	//   ....[101]....
        /*05a4*/ 	.word	0xffffffff


	//   ....[102]....
        /*05a8*/ 	.word	0xffffffff


	//   ....[103]....
        /*05ac*/ 	.word	0xffffffff


	//   ....[104]....
        /*05b0*/ 	.word	0xffffffff


	//   ....[105]....
        /*05b4*/ 	.word	0xffffffff


	//   ....[106]....
        /*05b8*/ 	.word	0xffffffff


	//   ....[107]....
        /*05bc*/ 	.word	0xffffffff


	//   ....[108]....
        /*05c0*/ 	.word	0xffffffff


	//   ....[109]....
        /*05c4*/ 	.word	0xffffffff


	//   ....[110]....
        /*05c8*/ 	.word	0xffffffff


	//   ....[111]....
        /*05cc*/ 	.word	0xffffffff


	//   ....[112]....
        /*05d0*/ 	.word	0xffffffff


	//   ....[113]....
        /*05d4*/ 	.word	0xffffffff


	//   ....[114]....
        /*05d8*/ 	.word	0xffffffff


	//   ....[115]....
        /*05dc*/ 	.word	0xffffffff


	//   ....[116]....
        /*05e0*/ 	.word	0xffffffff


	//   ....[117]....
        /*05e4*/ 	.word	0xffffffff


	//   ....[118]....
        /*05e8*/ 	.word	0xffffffff


	//   ....[119]....
        /*05ec*/ 	.word	0xffffffff


	//   ....[120]....
        /*05f0*/ 	.word	0xffffffff


	//   ....[121]....
        /*05f4*/ 	.word	0xffffffff


	//   ....[122]....
        /*05f8*/ 	.word	0xffffffff


	//   ....[123]....
        /*05fc*/ 	.word	0xffffffff


	//   ....[124]....
        /*0600*/ 	.word	0xffffffff


	//   ....[125]....
        /*0604*/ 	.word	0xffffffff


	//   ....[126]....
        /*0608*/ 	.word	0xffffffff


	//   ....[127]....
        /*060c*/ 	.word	0xffffffff


	//   ....[128]....
        /*0610*/ 	.word	0xffffffff


	//   ....[129]....
        /*0614*/ 	.word	0xffffffff


	//   ....[130]....
        /*0618*/ 	.word	0xffffffff


	//   ....[131]....
        /*061c*/ 	.word	0xffffffff


	//   ....[132]....
        /*0620*/ 	.word	0xffffffff


	//   ....[133]....
        /*0624*/ 	.word	0xffffffff


	//   ....[134]....
        /*0628*/ 	.word	0xffffffff


	//   ....[135]....
        /*062c*/ 	.word	0xffffffff


	//   ....[136]....
        /*0630*/ 	.word	0xffffffff


	//   ....[137]....
        /*0634*/ 	.word	0xffffffff


	//   ....[138]....
        /*0638*/ 	.word	0xffffffff


	//   ....[139]....
        /*063c*/ 	.word	0xffffffff


	//   ....[140]....
        /*0640*/ 	.word	0xffffffff


	//   ....[141]....
        /*0644*/ 	.word	0xffffffff


	//   ....[142]....
        /*0648*/ 	.word	0xffffffff


	//   ....[143]....
        /*064c*/ 	.word	0xffffffff


	//   ....[144]....
        /*0650*/ 	.word	0xffffffff


	//   ....[145]....
        /*0654*/ 	.word	0xffffffff


	//   ....[146]....
        /*0658*/ 	.word	0xffffffff


	//   ....[147]....
        /*065c*/ 	.word	0xffffffff


	//   ....[148]....
        /*0660*/ 	.word	0xffffffff


	//   ....[149]....
        /*0664*/ 	.word	0xffffffff


	//   ....[150]....
        /*0668*/ 	.word	0xffffffff


	//   ....[151]....
        /*066c*/ 	.word	0xffffffff


	//   ....[152]....
        /*0670*/ 	.word	0xffffffff


	//   ....[153]....
        /*0674*/ 	.word	0xffffffff


	//   ....[154]....
        /*0678*/ 	.word	0xffffffff


	//   ....[155]....
        /*067c*/ 	.word	0xffffffff


	//   ....[156]....
        /*0680*/ 	.word	0xffffffff


	//   ....[157]....
        /*0684*/ 	.word	0xffffffff


	//   ....[158]....
        /*0688*/ 	.word	0xffffffff


	//   ....[159]....
        /*068c*/ 	.word	0xffffffff


	//   ....[160]....
        /*0690*/ 	.word	0xffffffff


	//   ....[161]....
        /*0694*/ 	.word	0xffffffff


	//   ....[162]....
        /*0698*/ 	.word	0xffffffff


	//   ....[163]....
        /*069c*/ 	.word	0xffffffff


	//   ....[164]....
        /*06a0*/ 	.word	0xffffffff


	//   ....[165]....
        /*06a4*/ 	.word	0xffffffff


	//   ....[166]....
        /*06a8*/ 	.word	0xffffffff


	//   ....[167]....
        /*06ac*/ 	.word	0xffffffff


	//   ....[168]....
        /*06b0*/ 	.word	0xffffffff


	//   ....[169]....
        /*06b4*/ 	.word	0xffffffff


	//   ....[170]....
        /*06b8*/ 	.word	0xffffffff


	//   ....[171]....
        /*06bc*/ 	.word	0xffffffff


	//   ....[172]....
        /*06c0*/ 	.word	0xffffffff


	//----- nvinfo : EIATTR_COOP_GROUP_INSTR_OFFSETS
	.align		4
.L_394:
        /*06c4*/ 	.byte	0x04, 0x28
        /*06c6*/ 	.short	(.L_396 - .L_395)


	//   ....[0]....
.L_395:
        /*06c8*/ 	.word	0x00000090


	//   ....[1]....
        /*06cc*/ 	.word	0x00007170


	//   ....[2]....
        /*06d0*/ 	.word	0x00007300


	//   ....[3]....
        /*06d4*/ 	.word	0x000074a0


	//   ....[4]....
        /*06d8*/ 	.word	0x000074d0


	//   ....[5]....
        /*06dc*/ 	.word	0x000075b0


	//   ....[6]....
        /*06e0*/ 	.word	0x000075e0


	//   ....[7]....
        /*06e4*/ 	.word	0x000076d0


	//   ....[8]....
        /*06e8*/ 	.word	0x00007700


	//   ....[9]....
        /*06ec*/ 	.word	0x000077f0


	//   ....[10]....
        /*06f0*/ 	.word	0x00007820


	//   ....[11]....
        /*06f4*/ 	.word	0x00007910


	//   ....[12]....
        /*06f8*/ 	.word	0x00007940


	//   ....[13]....
        /*06fc*/ 	.word	0x00007a30


	//   ....[14]....
        /*0700*/ 	.word	0x00007a60


	//   ....[15]....
        /*0704*/ 	.word	0x00007b70


	//   ....[16]....
        /*0708*/ 	.word	0x00007ba0


	//   ....[17]....
        /*070c*/ 	.word	0x00008260


	//   ....[18]....
        /*0710*/ 	.word	0x000082a0


	//   ....[19]....
        /*0714*/ 	.word	0x000082e0


	//   ....[20]....
        /*0718*/ 	.word	0x00008300


	//   ....[21]....
        /*071c*/ 	.word	0x00008480


	//   ....[22]....
        /*0720*/ 	.word	0x00008540


	//   ....[23]....
        /*0724*/ 	.word	0x00008580


	//   ....[24]....
        /*0728*/ 	.word	0x000085c0


	//   ....[25]....
        /*072c*/ 	.word	0x00008750


	//   ....[26]....
        /*0730*/ 	.word	0x00008810


	//   ....[27]....
        /*0734*/ 	.word	0x00008850


	//   ....[28]....
        /*0738*/ 	.word	0x00008890


	//   ....[29]....
        /*073c*/ 	.word	0x00008a40


	//   ....[30]....
        /*0740*/ 	.word	0x00008b00


	//   ....[31]....
        /*0744*/ 	.word	0x00008b40


	//   ....[32]....
        /*0748*/ 	.word	0x00008b80


	//   ....[33]....
        /*074c*/ 	.word	0x00008d10


	//   ....[34]....
        /*0750*/ 	.word	0x00008dd0


	//   ....[35]....
        /*0754*/ 	.word	0x00008e10


	//   ....[36]....
        /*0758*/ 	.word	0x00008e50


	//   ....[37]....
        /*075c*/ 	.word	0x00009000


	//   ....[38]....
        /*0760*/ 	.word	0x000090c0


	//   ....[39]....
        /*0764*/ 	.word	0x00009100


	//   ....[40]....
        /*0768*/ 	.word	0x00009140


	//   ....[41]....
        /*076c*/ 	.word	0x000092d0


	//   ....[42]....
        /*0770*/ 	.word	0x00009390


	//   ....[43]....
        /*0774*/ 	.word	0x000093d0


	//   ....[44]....
        /*0778*/ 	.word	0x00009410


	//   ....[45]....
        /*077c*/ 	.word	0x000095b0


	//   ....[46]....
        /*0780*/ 	.word	0x00009670


	//   ....[47]....
        /*0784*/ 	.word	0x000096b0


	//   ....[48]....
        /*0788*/ 	.word	0x000096f0


	//   ....[49]....
        /*078c*/ 	.word	0x0000c9d0


	//   ....[50]....
        /*0790*/ 	.word	0x0000ca20


	//   ....[51]....
        /*0794*/ 	.word	0x0000ca50


	//   ....[52]....
        /*0798*/ 	.word	0x0000caa0


	//   ....[53]....
        /*079c*/ 	.word	0x0000cb20


	//   ....[54]....
        /*07a0*/ 	.word	0x0000cb40


	//   ....[55]....
        /*07a4*/ 	.word	0x0000cb60


	//   ....[56]....
        /*07a8*/ 	.word	0x0000cb80


	//   ....[57]....
        /*07ac*/ 	.word	0x0000cd90


	//   ....[58]....
        /*07b0*/ 	.word	0x0000cdd0


	//   ....[59]....
        /*07b4*/ 	.word	0x0000ce00


	//   ....[60]....
        /*07b8*/ 	.word	0x0000ce50


	//   ....[61]....
        /*07bc*/ 	.word	0x0000cfc0


	//   ....[62]....
        /*07c0*/ 	.word	0x0000cfe0


	//   ....[63]....
        /*07c4*/ 	.word	0x0000d000


	//   ....[64]....
        /*07c8*/ 	.word	0x0000d020


	//   ....[65]....
        /*07cc*/ 	.word	0x0000d230


	//   ....[66]....
        /*07d0*/ 	.word	0x0000d270


	//   ....[67]....
        /*07d4*/ 	.word	0x0000d2a0


	//   ....[68]....
        /*07d8*/ 	.word	0x0000d2f0


	//   ....[69]....
        /*07dc*/ 	.word	0x0000d460


	//   ....[70]....
        /*07e0*/ 	.word	0x0000d480


	//   ....[71]....
        /*07e4*/ 	.word	0x0000d4a0


	//   ....[72]....
        /*07e8*/ 	.word	0x0000d4c0


	//   ....[73]....
        /*07ec*/ 	.word	0x0000d6d0


	//   ....[74]....
        /*07f0*/ 	.word	0x0000d710


	//   ....[75]....
        /*07f4*/ 	.word	0x0000d730


	//   ....[76]....
        /*07f8*/ 	.word	0x0000d780


	//   ....[77]....
        /*07fc*/ 	.word	0x0000d8f0


	//   ....[78]....
        /*0800*/ 	.word	0x0000d910


	//   ....[79]....
        /*0804*/ 	.word	0x0000d930


	//   ....[80]....
        /*0808*/ 	.word	0x0000d950


	//   ....[81]....
        /*080c*/ 	.word	0x000125f0


	//   ....[82]....
        /*0810*/ 	.word	0x00012820


	//   ....[83]....
        /*0814*/ 	.word	0x00012ea0


	//   ....[84]....
        /*0818*/ 	.word	0x00013460


	//   ....[85]....
        /*081c*/ 	.word	0x00013c60


	//   ....[86]....
        /*0820*/ 	.word	0x00013d60


	//   ....[87]....
        /*0824*/ 	.word	0x00013e30


	//   ....[88]....
        /*0828*/ 	.word	0x00013f20


	//   ....[89]....
        /*082c*/ 	.word	0x00014300


	//   ....[90]....
        /*0830*/ 	.word	0x00014340


	//   ....[91]....
        /*0834*/ 	.word	0x00014380


	//   ....[92]....
        /*0838*/ 	.word	0x000143c0


	//   ....[93]....
        /*083c*/ 	.word	0x00017790


	//   ....[94]....
        /*0840*/ 	.word	0x00017a20


	//   ....[95]....
        /*0844*/ 	.word	0x00017f60


	//   ....[96]....
        /*0848*/ 	.word	0x000183e0


	//   ....[97]....
        /*084c*/ 	.word	0x000189f0


	//   ....[98]....
        /*0850*/ 	.word	0x00018ad0


	//   ....[99]....
        /*0854*/ 	.word	0x00018bb0


	//   ....[100]....
        /*0858*/ 	.word	0x00018c00


	//   ....[101]....
        /*085c*/ 	.word	0x00018ee0


	//   ....[102]....
        /*0860*/ 	.word	0x00018f30


	//   ....[103]....
        /*0864*/ 	.word	0x00019040


	//   ....[104]....
        /*0868*/ 	.word	0x000190a0


	//   ....[105]....
        /*086c*/ 	.word	0x0001c320


	//   ....[106]....
        /*0870*/ 	.word	0x0001c390


	//   ....[107]....
        /*0874*/ 	.word	0x0001c440


	//   ....[108]....
        /*0878*/ 	.word	0x0001c580


	//   ....[109]....
        /*087c*/ 	.word	0x0001c610


	//   ....[110]....
        /*0880*/ 	.word	0x0001c640


	//   ....[111]....
        /*0884*/ 	.word	0x0001c810


	//   ....[112]....
        /*0888*/ 	.word	0x0001cd60


	//   ....[113]....
        /*088c*/ 	.word	0x0001fdf0


	//   ....[114]....
        /*0890*/ 	.word	0x00020390


	//   ....[115]....
        /*0894*/ 	.word	0x00020570


	//   ....[116]....
        /*0898*/ 	.word	0x000209e0


	//   ....[117]....
        /*089c*/ 	.word	0x00020fe0


	//   ....[118]....
        /*08a0*/ 	.word	0x000210b0


	//   ....[119]....
        /*08a4*/ 	.word	0x00021130


	//   ....[120]....
        /*08a8*/ 	.word	0x00021180


	//   ....[121]....
        /*08ac*/ 	.word	0x00021480


	//   ....[122]....
        /*08b0*/ 	.word	0x000214d0


	//   ....[123]....
        /*08b4*/ 	.word	0x00021610


	//   ....[124]....
        /*08b8*/ 	.word	0x00021670


	//   ....[125]....
        /*08bc*/ 	.word	0x00023460


	//   ....[126]....
        /*08c0*/ 	.word	0x00023470


	//   ....[127]....
        /*08c4*/ 	.word	0x00023480


	//   ....[128]....
        /*08c8*/ 	.word	0x00023490


	//   ....[129]....
        /*08cc*/ 	.word	0x000234c0


	//   ....[130]....
        /*08d0*/ 	.word	0x000234e0


	//   ....[131]....
        /*08d4*/ 	.word	0x00023500


	//   ....[132]....
        /*08d8*/ 	.word	0x00023510


	//   ....[133]....
        /*08dc*/ 	.word	0x00025050


	//   ....[134]....
        /*08e0*/ 	.word	0x00025090


	//   ....[135]....
        /*08e4*/ 	.word	0x000250c0


	//   ....[136]....
        /*08e8*/ 	.word	0x000250e0


	//   ....[137]....
        /*08ec*/ 	.word	0x00025100


	//   ....[138]....
        /*08f0*/ 	.word	0x00025120


	//   ....[139]....
        /*08f4*/ 	.word	0x00025130


	//   ....[140]....
        /*08f8*/ 	.word	0x00025140


	//   ....[141]....
        /*08fc*/ 	.word	0x00025380


	//   ....[142]....
        /*0900*/ 	.word	0x00025390


	//   ....[143]....
        /*0904*/ 	.word	0x00025490


	//   ....[144]....
        /*0908*/ 	.word	0x000254c0


	//   ....[145]....
        /*090c*/ 	.word	0x000255a0


	//   ....[146]....
        /*0910*/ 	.word	0x000255d0


	//   ....[147]....
        /*0914*/ 	.word	0x000256b0


	//   ....[148]....
        /*0918*/ 	.word	0x000256e0


	//   ....[149]....
        /*091c*/ 	.word	0x000257c0


	//   ....[150]....
        /*0920*/ 	.word	0x000257f0


	//   ....[151]....
        /*0924*/ 	.word	0x000258d0


	//   ....[152]....
        /*0928*/ 	.word	0x00025900


	//   ....[153]....
        /*092c*/ 	.word	0x000259e0


	//   ....[154]....
        /*0930*/ 	.word	0x00025a10


	//   ....[155]....
        /*0934*/ 	.word	0x00025af0


	//   ....[156]....
        /*0938*/ 	.word	0x00025b10


	//   ....[157]....
        /*093c*/ 	.word	0x00026280


	//   ....[158]....
        /*0940*/ 	.word	0x00026290


	//   ....[159]....
        /*0944*/ 	.word	0x00026360


	//   ....[160]....
        /*0948*/ 	.word	0x00026390


	//   ....[161]....
        /*094c*/ 	.word	0x00026460


	//   ....[162]....
        /*0950*/ 	.word	0x00026490


	//   ....[163]....
        /*0954*/ 	.word	0x00026560


	//   ....[164]....
        /*0958*/ 	.word	0x00026590


	//   ....[165]....
        /*095c*/ 	.word	0x00026660


	//   ....[166]....
        /*0960*/ 	.word	0x00026690


	//   ....[167]....
        /*0964*/ 	.word	0x00026760


	//   ....[168]....
        /*0968*/ 	.word	0x00026790


	//   ....[169]....
        /*096c*/ 	.word	0x00026860


	//   ....[170]....
        /*0970*/ 	.word	0x00026890


	//   ....[171]....
        /*0974*/ 	.word	0x00026960


	//   ....[172]....
        /*0978*/ 	.word	0x00026980


	//----- nvinfo : EIATTR_EXIT_INSTR_OFFSETS
	.align		4
.L_396:
        /*097c*/ 	.byte	0x04, 0x1c
        /*097e*/ 	.short	(.L_398 - .L_397)


	//   ....[0]....
.L_397:
        /*0980*/ 	.word	0x00000370


	//   ....[1]....
        /*0984*/ 	.word	0x00025b20


	//   ....[2]....
        /*0988*/ 	.word	0x00025b80


	//   ....[3]....
        /*098c*/ 	.word	0x00025be0


	//   ....[4]....
        /*0990*/ 	.word	0x00026990


	//   ....[5]....
        /*0994*/ 	.word	0x000269e0


	//   ....[6]....
        /*0998*/ 	.word	0x00026a40


	//----- nvinfo : EIATTR_CTAIDZ_USED
	.align		4
.L_398:
        /*099c*/ 	.byte	0x01, 0x04
	.zero		2


	//----- nvinfo : EIATTR_MAX_THREADS
	.align		4
        /*09a0*/ 	.byte	0x04, 0x05
        /*09a2*/ 	.short	(.L_400 - .L_399)
.L_399:
        /*09a4*/ 	.word	0x00000080
        /*09a8*/ 	.word	0x00000001
        /*09ac*/ 	.word	0x00000001


	//----- nvinfo : EIATTR_CRS_STACK_SIZE
	.align		4
.L_400:
        /*09b0*/ 	.byte	0x04, 0x1e
        /*09b2*/ 	.short	(.L_402 - .L_401)
.L_401:
        /*09b4*/ 	.word	0x00000000
.L_402:


//--------------------- .nv.info._ZN7cutlass13device_kernelIN5flash19enable_sm80_to_sm89INS1_16FlashAttnFwdSm80INS1_25CollectiveMainloopFwdSm80ILi4ELi1ELb0EN4cute5tupleIJNS5_1CILi128EEENS7_ILi64EEES8_EEELi128ENS_6half_tEfNS_4arch4Sm80ELb1ELb0ELb1ELb0ELb0ELb0ELb1ELb0EEENS1_21CollectiveEpilogueFwdINS6_IJS8_S8_S9_EEENS6_IJNS7_ILi1EEESH_SH_EEESB_SD_Li128ELb0ELb1ELb0ELb0EEENS1_30DynamicPersistentTileSchedulerILi128ELi128ELb0ELb1ELb0EEEEEEEEEvNT_6ParamsE --------------------------
	.section	.nv.info._ZN7cutlass13device_kernelIN5flash19enable_sm80_to_sm89INS1_16FlashAttnFwdSm80INS1_25CollectiveMainloopFwdSm80ILi4ELi1ELb0EN4cute5tupleIJNS5_1CILi128EEENS7_ILi64EEES8_EEELi128ENS_6half_tEfNS_4arch4Sm80ELb1ELb0ELb1ELb0ELb0ELb0ELb1ELb0EEENS1_21CollectiveEpilogueFwdINS6_IJS8_S8_S9_EEENS6_IJNS7_ILi1EEESH_SH_EEESB_SD_Li128ELb0ELb1ELb0ELb0EEENS1_30DynamicPersistentTileSchedulerILi128ELi128ELb0ELb1ELb0EEEEEEEEEvNT_6ParamsE,"",@"SHT_CUDA_INFO"
	.sectionflags	@""
	.align	4


	//----- nvinfo : EIATTR_CUDA_API_VERSION
	.align		4
        /*0000*/ 	.byte	0x04, 0x37
        /*0002*/ 	.short	(.L_404 - .L_403)
.L_403:
        /*0004*/ 	.word	0x00000082


	//----- nvinfo : EIATTR_SW2861232_WAR
	.align		4
.L_404:
        /*0008*/ 	.byte	0x01, 0x35
	.zero		2


	//----- nvinfo : EIATTR_PARAM_CBANK
	.align		4
        /*000c*/ 	.byte	0x04, 0x0a
        /*000e*/ 	.short	(.L_406 - .L_405)
	.align		4
.L_405:
        /*0010*/ 	.word	index@(.nv.constant0._ZN7cutlass13device_kernelIN5flash19enable_sm80_to_sm89INS1_16FlashAttnFwdSm80INS1_25CollectiveMainloopFwdSm80ILi4ELi1ELb0EN4cute5tupleIJNS5_1CILi128EEENS7_ILi64EEES8_EEELi128ENS_6half_tEfNS_4arch4Sm80ELb1ELb0ELb1ELb0ELb0ELb0ELb1ELb0EEENS1_21CollectiveEpilogueFwdINS6_IJS8_S8_S9_EEENS6_IJNS7_ILi1EEESH_SH_EEESB_SD_Li128ELb0ELb1ELb0ELb0EEENS1_30DynamicPersistentTileSchedulerILi128ELi128ELb0ELb1ELb0EEEEEEEEEvNT_6ParamsE)
        /*0014*/ 	.short	0x0160
        /*0016*/ 	.short	0x0428


	//----- nvinfo : EIATTR_CBANK_PARAM_SIZE
	.align		4
.L_406:
        /*0018*/ 	.byte	0x03, 0x19
        /*001a*/ 	.short	0x0428


	//----- nvinfo : EIATTR_KPARAM_INFO
	.align		4
        /*001c*/ 	.byte	0x04, 0x17
        /*001e*/ 	.short	(.L_408 - .L_407)
.L_407:
        /*0020*/ 	.word	0x00000000
        /*0024*/ 	.short	0x0000
        /*0026*/ 	.short	0x0000
        /*0028*/ 	.byte	0x00, 0xf0, 0xa1, 0x10


	//----- nvinfo : EIATTR_MAXREG_COUNT
	.align		4
.L_408:
        /*002c*/ 	.byte	0x03, 0x1b
        /*002e*/ 	.short	0x00ff


	//----- nvinfo : EIATTR_NUM_BARRIERS
	.align		4
        /*0030*/ 	.byte	0x02, 0x4c
        /*0032*/ 	.byte	0x06
	.zero		1


	//----- nvinfo : EIATTR_ANNOTATIONS
	.align		4
        /*0034*/ 	.byte	0x04, 0x55
        /*0036*/ 	.short	(.L_410 - .L_409)


	//   ....[0]....
.L_409:
        /* <DEDUP_REMOVED lines=108> */


	//----- nvinfo : EIATTR_MERCURY_ISA_VERSION
	.align		4
.L_410:
        /*06e8*/ 	.byte	0x03, 0x5f
        /*06ea*/ 	.short	0x0000


	//----- nvinfo : EIATTR_INT_WARP_WIDE_INSTR_OFFSETS
	.align		4
        /*06ec*/ 	.byte	0x04, 0x31
        /*06ee*/ 	.short	(.L_412 - .L_411)


	//   ....[0]....
.L_411:
        /*06f0*/ 	.word	0x00011a90


	//   ....[1]....
        /*06f4*/ 	.word	0x00011b10


	//----- nvinfo : EIATTR_COOP_GROUP_MASK_REGIDS
	.align		4
.L_412:
        /*06f8*/ 	.byte	0x04, 0x29
        /*06fa*/ 	.short	(.L_414 - .L_413)


	//   ....[0]....
.L_413:
        /*06fc*/ 	.word	0xffffffff


	//   ....[1]....
        /*0700*/ 	.word	0xffffffff


	//   ....[2]....
        /*0704*/ 	.word	0xffffffff


	//   ....[3]....
        /*0708*/ 	.word	0xffffffff


	//   ....[4]....
        /*070c*/ 	.word	0xffffffff


	//   ....[5]....
        /*0710*/ 	.word	0xffffffff


	//   ....[6]....
        /*0714*/ 	.word	0xffffffff


	//   ....[7]....
        /*0718*/ 	.word	0xffffffff


	//   ....[8]....
        /*071c*/ 	.word	0xffffffff


	//   ....[9]....
        /*0720*/ 	.word	0xffffffff


	//   ....[10]....
        /*0724*/ 	.word	0xffffffff


	//   ....[11]....
        /*0728*/ 	.word	0xffffffff


	//   ....[12]....
        /*072c*/ 	.word	0xffffffff


	//   ....[13]....
        /*0730*/ 	.word	0xffffffff


	//   ....[14]....
        /*0734*/ 	.word	0xffffffff


	//   ....[15]....
        /*0738*/ 	.word	0xffffffff


	//   ....[16]....
        /*073c*/ 	.word	0xffffffff


	//   ....[17]....
        /*0740*/ 	.word	0xffffffff


	//   ....[18]....
        /*0744*/ 	.word	0xffffffff


	//   ....[19]....
        /*0748*/ 	.word	0xffffffff


	//   ....[20]....
        /*074c*/ 	.word	0xffffffff


	//   ....[21]....
        /*0750*/ 	.word	0xffffffff


	//   ....[22]....
        /*0754*/ 	.word	0xffffffff


	//   ....[23]....
        /*0758*/ 	.word	0xffffffff


	//   ....[24]....
        /*075c*/ 	.word	0xffffffff


	//   ....[25]....
        /*0760*/ 	.word	0xffffffff


	//   ....[26]....
        /*0764*/ 	.word	0xffffffff


	//   ....[27]....
        /*0768*/ 	.word	0xffffffff


	//   ....[28]....
        /*076c*/ 	.word	0xffffffff


	//   ....[29]....
        /*0770*/ 	.word	0xffffffff


	//   ....[30]....
        /*0774*/ 	.word	0xffffffff


	//   ....[31]....
        /*0778*/ 	.word	0xffffffff


	//   ....[32]....
        /*077c*/ 	.word	0xffffffff


	//   ....[33]....
        /*0780*/ 	.word	0xffffffff


	//   ....[34]....
        /*0784*/ 	.word	0xffffffff


	//   ....[35]....
        /*0788*/ 	.word	0xffffffff


	//   ....[36]....
        /*078c*/ 	.word	0xffffffff


	//   ....[37]....
        /*0790*/ 	.word	0xffffffff


	//   ....[38]....
        /*0794*/ 	.word	0xffffffff


	//   ....[39]....
        /*0798*/ 	.word	0xffffffff


	//   ....[40]....
        /*079c*/ 	.word	0xffffffff


	//   ....[41]....
        /*07a0*/ 	.word	0xffffffff


	//   ....[42]....
        /*07a4*/ 	.word	0xffffffff


	//   ....[43]....
        /*07a8*/ 	.word	0xffffffff


	//   ....[44]....
        /*07ac*/ 	.word	0xffffffff


	//   ....[45]....
        /*07b0*/ 	.word	0xffffffff


	//   ....[46]....
        /*07b4*/ 	.word	0xffffffff


	//   ....[47]....
        /*07b8*/ 	.word	0xffffffff


	//   ....[48]....
        /*07bc*/ 	.word	0xffffffff


	//   ....[49]....
        /*07c0*/ 	.word	0xffffffff


	//   ....[50]....
        /*07c4*/ 	.word	0xffffffff


	//   ....[51]....
        /*07c8*/ 	.word	0xffffffff


	//   ....[52]....
        /*07cc*/ 	.word	0xffffffff


	//   ....[53]....
        /*07d0*/ 	.word	0xffffffff


	//   ....[54]....
        /*07d4*/ 	.word	0xffffffff


	//   ....[55]....
        /*07d8*/ 	.word	0xffffffff


	//   ....[56]....
        /*07dc*/ 	.word	0xffffffff


	//   ....[57]....
        /*07e0*/ 	.word	0xffffffff


	//   ....[58]....
        /*07e4*/ 	.word	0xffffffff


	//   ....[59]....
        /*07e8*/ 	.word	0xffffffff


	//   ....[60]....
        /*07ec*/ 	.word	0xffffffff


	//   ....[61]....
        /*07f0*/ 	.word	0xffffffff


	//   ....[62]....
        /*07f4*/ 	.word	0xffffffff


	//   ....[63]....
        /*07f8*/ 	.word	0xffffffff


	//   ....[64]....
        /*07fc*/ 	.word	0xffffffff


	//   ....[65]....
        /*0800*/ 	.word	0xffffffff


	//   ....[66]....
        /*0804*/ 	.word	0xffffffff


	//   ....[67]....
        /*0808*/ 	.word	0xffffffff


	//   ....[68]....
        /*080c*/ 	.word	0xffffffff


	//   ....[69]....
        /*0810*/ 	.word	0xffffffff


	//   ....[70]....
        /*0814*/ 	.word	0xffffffff


	//   ....[71]....
        /*0818*/ 	.word	0xffffffff


	//   ....[72]....
        /*081c*/ 	.word	0xffffffff


	//   ....[73]....
        /*0820*/ 	.word	0xffffffff


	//   ....[74]....
        /*0824*/ 	.word	0xffffffff


	//   ....[75]....
        /*0828*/ 	.word	0xffffffff


	//   ....[76]....
        /*082c*/ 	.word	0xffffffff


	//   ....[77]....
        /*0830*/ 	.word	0xffffffff


	//   ....[78]....
        /*0834*/ 	.word	0xffffffff


	//   ....[79]....
        /*0838*/ 	.word	0xffffffff


	//   ....[80]....
        /*083c*/ 	.word	0xffffffff


	//   ....[81]....
        /*0840*/ 	.word	0xffffffff


	//   ....[82]....
        /*0844*/ 	.word	0xffffffff


	//   ....[83]....
        /*0848*/ 	.word	0xffffffff


	//   ....[84]....
        /*084c*/ 	.word	0xffffffff


	//   ....[85]....
        /*0850*/ 	.word	0xffffffff


	//   ....[86]....
        /*0854*/ 	.word	0xffffffff


	//   ....[87]....
        /*0858*/ 	.word	0xffffffff


	//   ....[88]....
        /*085c*/ 	.word	0xffffffff


	//   ....[89]....
        /*0860*/ 	.word	0xffffffff


	//   ....[90]....
        /*0864*/ 	.word	0xffffffff


	//   ....[91]....
        /*0868*/ 	.word	0xffffffff


	//   ....[92]....
        /*086c*/ 	.word	0xffffffff


	//   ....[93]....
        /*0870*/ 	.word	0xffffffff


	//   ....[94]....
        /*0874*/ 	.word	0xffffffff


	//   ....[95]....
        /*0878*/ 	.word	0xffffffff


	//   ....[96]....
        /*087c*/ 	.word	0xffffffff


	//   ....[97]....
        /*0880*/ 	.word	0xffffffff


	//   ....[98]....
        /*0884*/ 	.word	0xffffffff


	//   ....[99]....
        /*0888*/ 	.word	0xffffffff


	//   ....[100]....
        /*088c*/ 	.word	0xffffffff


	//   ....[101]....
        /*0890*/ 	.word	0xffffffff


	//   ....[102]....
        /*0894*/ 	.word	0xffffffff


	//   ....[103]....
        /*0898*/ 	.word	0xffffffff


	//   ....[104]....
        /*089c*/ 	.word	0xffffffff


	//   ....[105]....
        /*08a0*/ 	.word	0xffffffff


	//   ....[106]....
        /*08a4*/ 	.word	0xffffffff


	//   ....[107]....
        /*08a8*/ 	.word	0xffffffff


	//   ....[108]....
        /*08ac*/ 	.word	0xffffffff


	//   ....[109]....
        /*08b0*/ 	.word	0xffffffff


	//   ....[110]....
        /*08b4*/ 	.word	0xffffffff


	//   ....[111]....
        /*08b8*/ 	.word	0xffffffff


	//   ....[112]....
        /*08bc*/ 	.word	0xffffffff


	//   ....[113]....
        /*08c0*/ 	.word	0xffffffff


	//   ....[114]....
        /*08c4*/ 	.word	0xffffffff


	//   ....[115]....
        /*08c8*/ 	.word	0xffffffff


	//   ....[116]....
        /*08cc*/ 	.word	0xffffffff


	//   ....[117]....
        /*08d0*/ 	.word	0xffffffff


	//   ....[118]....
        /*08d4*/ 	.word	0xffffffff


	//   ....[119]....
        /*08d8*/ 	.word	0xffffffff


	//   ....[120]....
        /*08dc*/ 	.word	0xffffffff


	//   ....[121]....
        /*08e0*/ 	.word	0xffffffff


	//   ....[122]....
        /*08e4*/ 	.word	0xffffffff


	//   ....[123]....
        /*08e8*/ 	.word	0xffffffff


	//   ....[124]....
        /*08ec*/ 	.word	0xffffffff


	//   ....[125]....
        /*08f0*/ 	.word	0xffffffff


	//   ....[126]....
        /*08f4*/ 	.word	0xffffffff


	//   ....[127]....
        /*08f8*/ 	.word	0xffffffff


	//   ....[128]....
        /*08fc*/ 	.word	0xffffffff


	//   ....[129]....
        /*0900*/ 	.word	0xffffffff


	//   ....[130]....
        /*0904*/ 	.word	0xffffffff


	//   ....[131]....
        /*0908*/ 	.word	0xffffffff


	//   ....[132]....
        /*090c*/ 	.word	0xffffffff


	//   ....[133]....
        /*0910*/ 	.word	0xffffffff


	//   ....[134]....
        /*0914*/ 	.word	0xffffffff


	//   ....[135]....
        /*0918*/ 	.word	0xffffffff


	//   ....[136]....
        /*091c*/ 	.word	0xffffffff


	//   ....[137]....
        /*0920*/ 	.word	0xffffffff


	//   ....[138]....
        /*0924*/ 	.word	0xffffffff


	//   ....[139]....
        /*0928*/ 	.word	0xffffffff


	//----- nvinfo : EIATTR_COOP_GROUP_INSTR_OFFSETS
	.align		4
.L_414:
        /*092c*/ 	.byte	0x04, 0x28
        /*092e*/ 	.short	(.L_416 - .L_415)


	//   ....[0]....
.L_415:
        /*0930*/ 	.word	0x00000050


	//   ....[1]....
        /*0934*/ 	.word	0x00001840


	//   ....[2]....
        /*0938*/ 	.word	0x00001860


	//   ....[3]....
        /*093c*/ 	.word	0x000019a0


	//   ....[4]....
        /*0940*/ 	.word	0x000019b0


	//   ....[5]....
        /*0944*/ 	.word	0x00001ae0


	//   ....[6]....
        /*0948*/ 	.word	0x00001b00


	//   ....[7]....
        /*094c*/ 	.word	0x00001c30


	//   ....[8]....
        /*0950*/ 	.word	0x00001c40


	//   ....[9]....
        /*0954*/ 	.word	0x00001d70


	//   ....[10]....
        /*0958*/ 	.word	0x00001d90


	//   ....[11]....
        /*095c*/ 	.word	0x00001ec0


	//   ....[12]....
        /*0960*/ 	.word	0x00001ed0


	//   ....[13]....
        /*0964*/ 	.word	0x00002000


	//   ....[14]....
        /*0968*/ 	.word	0x00002020


	//   ....[15]....
        /*096c*/ 	.word	0x00002150


	//   ....[16]....
        /*0970*/ 	.word	0x00002160


	//   ....[17]....
        /*0974*/ 	.word	0x00003f30


	//   ....[18]....
        /*0978*/ 	.word	0x00003f50


	//   ....[19]....
        /*097c*/ 	.word	0x00004540


	//   ....[20]....
        /*0980*/ 	.word	0x00004570


	//   ....[21]....
        /*0984*/ 	.word	0x000045a0


	//   ....[22]....
        /*0988*/ 	.word	0x000045f0


	//   ....[23]....
        /*098c*/ 	.word	0x00004660


	//   ....[24]....
        /*0990*/ 	.word	0x000047d0


	//   ....[25]....
        /*0994*/ 	.word	0x00004c20


	//   ....[26]....
        /*0998*/ 	.word	0x00004e50


	//   ....[27]....
        /*099c*/ 	.word	0x00004e70


	//   ....[28]....
        /*09a0*/ 	.word	0x00004f30


	//   ....[29]....
        /*09a4*/ 	.word	0x00007450


	//   ....[30]....
        /*09a8*/ 	.word	0x00007460


	//   ....[31]....
        /*09ac*/ 	.word	0x00008100


	//   ....[32]....
        /*09b0*/ 	.word	0x00008130


	//   ....[33]....
        /*09b4*/ 	.word	0x000090c0


	//   ....[34]....
        /*09b8*/ 	.word	0x00009130


	//   ....[35]....
        /*09bc*/ 	.word	0x00009190


	//   ....[36]....
        /*09c0*/ 	.word	0x000091b0


	//   ....[37]....
        /*09c4*/ 	.word	0x000091f0


	//   ....[38]....
        /*09c8*/ 	.word	0x00009210


	//   ....[39]....
        /*09cc*/ 	.word	0x00009250


	//   ....[40]....
        /*09d0*/ 	.word	0x00009290


	//   ....[41]....
        /*09d4*/ 	.word	0x0000da90


	//   ....[42]....
        /*09d8*/ 	.word	0x0000dac0


	//   ....[43]....
        /*09dc*/ 	.word	0x0000db10


	//   ....[44]....
        /*09e0*/ 	.word	0x0000db90


	//   ....[45]....
        /*09e4*/ 	.word	0x0000dc10


	//   ....[46]....
        /*09e8*/ 	.word	0x0000dc40


	//   ....[47]....
        /*09ec*/ 	.word	0x0000e160


	//   ....[48]....
        /*09f0*/ 	.word	0x0000e390


	//   ....[49]....
        /*09f4*/ 	.word	0x00010e90


	//   ....[50]....
        /*09f8*/ 	.word	0x00010f00


	//   ....[51]....
        /*09fc*/ 	.word	0x00010f10


	//   ....[52]....
        /*0a00*/ 	.word	0x00010f20


	//   ....[53]....
        /*0a04*/ 	.word	0x00010f50


	//   ....[54]....
        /*0a08*/ 	.word	0x00010f70


	//   ....[55]....
        /*0a0c*/ 	.word	0x00010f80


	//   ....[56]....
        /*0a10*/ 	.word	0x00010f90


	//   ....[57]....
        /*0a14*/ 	.word	0x000124e0


	//   ....[58]....
        /*0a18*/ 	.word	0x00012900


	//   ....[59]....
        /*0a1c*/ 	.word	0x00012920


	//   ....[60]....
        /*0a20*/ 	.word	0x00012940


	//   ....[61]....
        /*0a24*/ 	.word	0x00012950


	//   ....[62]....
        /*0a28*/ 	.word	0x00012960


	//   ....[63]....
        /*0a2c*/ 	.word	0x00012970


	//   ....[64]....
        /*0a30*/ 	.word	0x00012980


	//   ....[65]....
        /*0a34*/ 	.word	0x00012990


	//   ....[66]....
        /*0a38*/ 	.word	0x00012c20


	//   ....[67]....
        /*0a3c*/ 	.word	0x00012c30


	//   ....[68]....
        /*0a40*/ 	.word	0x00012d10


	//   ....[69]....
        /*0a44*/ 	.word	0x00012d40


	//   ....[70]....
        /*0a48*/ 	.word	0x00012e00


	//   ....[71]....
        /*0a4c*/ 	.word	0x00012e30


	//   ....[72]....
        /*0a50*/ 	.word	0x00012ef0


	//   ....[73]....
        /*0a54*/ 	.word	0x00012f20


	//   ....[74]....
        /*0a58*/ 	.word	0x00012fe0


	//   ....[75]....
        /*0a5c*/ 	.word	0x00013010


	//   ....[76]....
        /*0a60*/ 	.word	0x000130d0


	//   ....[77]....
        /*0a64*/ 	.word	0x00013100


	//   ....[78]....
        /*0a68*/ 	.word	0x000131c0


	//   ....[79]....
        /*0a6c*/ 	.word	0x000131f0


	//   ....[80]....
        /*0a70*/ 	.word	0x000132b0


	//   ....[81]....
        /*0a74*/ 	.word	0x000132d0


	//   ....[82]....
        /*0a78*/ 	.word	0x00013840


	//   ....[83]....
        /*0a7c*/ 	.word	0x00013860


	//   ....[84]....
        /*0a80*/ 	.word	0x00013990


	//   ....[85]....
        /*0a84*/ 	.word	0x000139a0


	//   ....[86]....
        /*0a88*/ 	.word	0x00013ac0


	//   ....[87]....
        /*0a8c*/ 	.word	0x00013ae0


	//   ....[88]....
        /*0a90*/ 	.word	0x00013c00


	//   ....[89]....
        /*0a94*/ 	.word	0x00013c10


	//   ....[90]....
        /*0a98*/ 	.word	0x00013d30


	//   ....[91]....
        /*0a9c*/ 	.word	0x00013d50


	//   ....[92]....
        /*0aa0*/ 	.word	0x00013e70


	//   ....[93]....
        /*0aa4*/ 	.word	0x00013e80


	//   ....[94]....
        /*0aa8*/ 	.word	0x00013fa0


	//   ....[95]....
        /*0aac*/ 	.word	0x00013fc0


	//   ....[96]....
        /*0ab0*/ 	.word	0x000140e0


	//   ....[97]....
        /*0ab4*/ 	.word	0x000140f0


	//   ....[98]....
        /*0ab8*/ 	.word	0x00014280


	//   ....[99]....
        /*0abc*/ 	.word	0x00014370


	//   ....[100]....
        /*0ac0*/ 	.word	0x000143e0


	//   ....[101]....
        /*0ac4*/ 	.word	0x00014440


	//   ....[102]....
        /*0ac8*/ 	.word	0x000144a0


	//   ....[103]....
        /*0acc*/ 	.word	0x00014500


	//   ....[104]....
        /*0ad0*/ 	.word	0x00014570


	//   ....[105]....
        /*0ad4*/ 	.word	0x000145d0


	//   ....[106]....
        /*0ad8*/ 	.word	0x00014630


	//   ....[107]....
        /*0adc*/ 	.word	0x00014690


	//   ....[108]....
        /*0ae0*/ 	.word	0x00014700


	//   ....[109]....
        /*0ae4*/ 	.word	0x00014760


	//   ....[110]....
        /*0ae8*/ 	.word	0x000147c0


	//   ....[111]....
        /*0aec*/ 	.word	0x00014820


	//   ....[112]....
        /*0af0*/ 	.word	0x00014890


	//   ....[113]....
        /*0af4*/ 	.word	0x000148f0


	//   ....[114]....
        /*0af8*/ 	.word	0x00014950


	//   ....[115]....
        /*0afc*/ 	.word	0x000149b0


	//   ....[116]....
        /*0b00*/ 	.word	0x00014a10


	//   ....[117]....
        /*0b04*/ 	.word	0x00014a60


	//   ....[118]....
        /*0b08*/ 	.word	0x00014ac0


	//   ....[119]....
        /*0b0c*/ 	.word	0x00014b10


	//   ....[120]....
        /*0b10*/ 	.word	0x00014b70


	//   ....[121]....
        /*0b14*/ 	.word	0x00014bc0


	//   ....[122]....
        /*0b18*/ 	.word	0x00014c20


	//   ....[123]....
        /*0b1c*/ 	.word	0x00014c80


	//   ....[124]....
        /*0b20*/ 	.word	0x00014cf0


	//   ....[125]....
        /*0b24*/ 	.word	0x00014d50


	//   ....[126]....
        /*0b28*/ 	.word	0x00014db0


	//   ....[127]....
        /*0b2c*/ 	.word	0x00014e10


	//   ....[128]....
        /*0b30*/ 	.word	0x00014e80


	//   ....[129]....
        /*0b34*/ 	.word	0x00014ee0


	//   ....[130]....
        /*0b38*/ 	.word	0x00014f40


	//   ....[131]....
        /*0b3c*/ 	.word	0x00014fa0


	//   ....[132]....
        /*0b40*/ 	.word	0x00015010


	//   ....[133]....
        /*0b44*/ 	.word	0x00015070


	//   ....[134]....
        /*0b48*/ 	.word	0x000150d0


	//   ....[135]....
        /*0b4c*/ 	.word	0x00015130


	//   ....[136]....
        /*0b50*/ 	.word	0x000151a0


	//   ....[137]....
        /*0b54*/ 	.word	0x00015200


	//   ....[138]....
        /*0b58*/ 	.word	0x00015260


	//   ....[139]....
        /*0b5c*/ 	.word	0x000152d0


	//----- nvinfo : EIATTR_EXIT_INSTR_OFFSETS
	.align		4
.L_416:
        /*0b60*/ 	.byte	0x04, 0x1c
        /*0b62*/ 	.short	(.L_418 - .L_417)


	//   ....[0]....
.L_417:
        /*0b64*/ 	.word	0x000000a0


	//   ....[1]....
        /*0b68*/ 	.word	0x00014320


	//----- nvinfo : EIATTR_MAX_THREADS
	.align		4
.L_418:
        /*0b6c*/ 	.byte	0x04, 0x05
        /*0b6e*/ 	.short	(.L_420 - .L_419)
.L_419:
        /*0b70*/ 	.word	0x00000080
        /*0b74*/ 	.word	0x00000001
        /*0b78*/ 	.word	0x00000001


	//----- nvinfo : EIATTR_CRS_STACK_SIZE
	.align		4
.L_420:
        /*0b7c*/ 	.byte	0x04, 0x1e
        /*0b7e*/ 	.short	(.L_422 - .L_421)
.L_421:
        /*0b80*/ 	.word	0x00000000
.L_422:


//--------------------- .nv.info._ZN7cutlass13device_kernelIN5flash19enable_sm80_to_sm89INS1_16FlashAttnFwdSm80INS1_25CollectiveMainloopFwdSm80ILi4ELi1ELb0EN4cute5tupleIJNS5_1CILi128EEENS7_ILi64EEES8_EEELi128ENS_6half_tEfNS_4arch4Sm80ELb1ELb0ELb1ELb1ELb0ELb0ELb1ELb0EEENS1_21CollectiveEpilogueFwdINS6_IJS8_S8_S9_EEENS6_IJNS7_ILi1EEESH_SH_EEESB_SD_Li128ELb1ELb1ELb0ELb0EEENS1_19SingleTileSchedulerILb1ELb0ELb1ELi128EEEEEEEEEvNT_6ParamsE --------------------------
	.section	.nv.info._ZN7cutlass13device_kernelIN5flash19enable_sm80_to_sm89INS1_16FlashAttnFwdSm80INS1_25CollectiveMainloopFwdSm80ILi4ELi1ELb0EN4cute5tupleIJNS5_1CILi128EEENS7_ILi64EEES8_EEELi128ENS_6half_tEfNS_4arch4Sm80ELb1ELb0ELb1ELb1ELb0ELb0ELb1ELb0EEENS1_21CollectiveEpilogueFwdINS6_IJS8_S8_S9_EEENS6_IJNS7_ILi1EEESH_SH_EEESB_SD_Li128ELb1ELb1ELb0ELb0EEENS1_19SingleTileSchedulerILb1ELb0ELb1ELi128EEEEEEEEEvNT_6ParamsE,"",@"SHT_CUDA_INFO"
	.sectionflags	@""
	.align	4


	//----- nvinfo : EIATTR_CUDA_API_VERSION
	.align		4
        /*0000*/ 	.byte	0x04, 0x37
        /*0002*/ 	.short	(.L_424 - .L_423)
.L_423:
        /*0004*/ 	.word	0x00000082


	//----- nvinfo : EIATTR_SW2861232_WAR
	.align		4
.L_424:
        /*0008*/ 	.byte	0x01, 0x35
	.zero		2


	//----- nvinfo : EIATTR_PARAM_CBANK
	.align		4
        /*000c*/ 	.byte	0x04, 0x0a
        /*000e*/ 	.short	(.L_426 - .L_425)
	.align		4
.L_425:
        /*0010*/ 	.word	index@(.nv.constant0._ZN7cutlass13device_kernelIN5flash19enable_sm80_to_sm89INS1_16FlashAttnFwdSm80INS1_25CollectiveMainloopFwdSm80ILi4ELi1ELb0EN4cute5tupleIJNS5_1CILi128EEENS7_ILi64EEES8_EEELi128ENS_6half_tEfNS_4arch4Sm80ELb1ELb0ELb1ELb1ELb0ELb0ELb1ELb0EEENS1_21CollectiveEpilogueFwdINS6_IJS8_S8_S9_EEENS6_IJNS7_ILi1EEESH_SH_EEESB_SD_Li128ELb1ELb1ELb0ELb0EEENS1_19SingleTileSchedulerILb1ELb0ELb1ELi128EEEEEEEEEvNT_6ParamsE)
        /*0014*/ 	.short	0x0160
        /*0016*/ 	.short	0x0418


	//----- nvinfo : EIATTR_CBANK_PARAM_SIZE
	.align		4
.L_426:
        /*0018*/ 	.byte	0x03, 0x19
        /*001a*/ 	.short	0x0418


	//----- nvinfo : EIATTR_KPARAM_INFO
	.align		4
        /*001c*/ 	.byte	0x04, 0x17
        /*001e*/ 	.short	(.L_428 - .L_427)
.L_427:
        /*0020*/ 	.word	0x00000000
        /*0024*/ 	.short	0x0000
        /*0026*/ 	.short	0x0000
        /*0028*/ 	.byte	0x00, 0xf0, 0x61, 0x10


	//----- nvinfo : EIATTR_MAXREG_COUNT
	.align		4
.L_428:
        /*002c*/ 	.byte	0x03, 0x1b
        /*002e*/ 	.short	0x00ff


	//----- nvinfo : EIATTR_NUM_BARRIERS
	.align		4
        /*0030*/ 	.byte	0x02, 0x4c
        /*0032*/ 	.byte	0x02
	.zero		1


	//----- nvinfo : EIATTR_ANNOTATIONS
	.align		4
        /*0034*/ 	.byte	0x04, 0x55
        /*0036*/ 	.short	(.L_430 - .L_429)


	//   ....[0]....
.L_429:
        /* <DEDUP_REMOVED lines=81> */


	//----- nvinfo : EIATTR_MERCURY_ISA_VERSION
	.align		4
.L_430:
        /*0530*/ 	.byte	0x03, 0x5f
        /*0532*/ 	.short	0x0000


	//----- nvinfo : EIATTR_INT_WARP_WIDE_INSTR_OFFSETS
	.align		4
        /*0534*/ 	.byte	0x04, 0x31
        /*0536*/ 	.short	(.L_432 - .L_431)


	//   ....[0]....
.L_431:
        /*0538*/ 	.word	0x00001e80


	//----- nvinfo : EIATTR_COOP_GROUP_MASK_REGIDS
	.align		4
.L_432:
        /*053c*/ 	.byte	0x04, 0x29
        /*053e*/ 	.short	(.L_434 - .L_433)


	//   ....[0]....
.L_433:
        /*0540*/ 	.word	0xffffffff


	//   ....[1]....
        /*0544*/ 	.word	0xffffffff


	//   ....[2]....
        /*0548*/ 	.word	0xffffffff


	//   ....[3]....
        /*054c*/ 	.word	0xffffffff


	//   ....[4]....
        /*0550*/ 	.word	0xffffffff


	//   ....[5]....
        /*0554*/ 	.word	0xffffffff


	//   ....[6]....
        /*0558*/ 	.word	0xffffffff


	//   ....[7]....
        /*055c*/ 	.word	0xffffffff


	//   ....[8]....
        /*0560*/ 	.word	0xffffffff


	//   ....[9]....
        /*0564*/ 	.word	0xffffffff


	//   ....[10]....
        /*0568*/ 	.word	0xffffffff


	//   ....[11]....
        /*056c*/ 	.word	0xffffffff


	//   ....[12]....
        /*0570*/ 	.word	0xffffffff


	//   ....[13]....
        /*0574*/ 	.word	0xffffffff


	//   ....[14]....
        /*0578*/ 	.word	0xffffffff


	//   ....[15]....
        /*057c*/ 	.word	0xffffffff


	//   ....[16]....
        /*0580*/ 	.word	0xffffffff


	//   ....[17]....
        /*0584*/ 	.word	0xffffffff


	//   ....[18]....
        /*0588*/ 	.word	0xffffffff


	//   ....[19]....
        /*058c*/ 	.word	0xffffffff


	//   ....[20]....
        /*0590*/ 	.word	0xffffffff


	//   ....[21]....
        /*0594*/ 	.word	0xffffffff


	//   ....[22]....
        /*0598*/ 	.word	0xffffffff


	//   ....[23]....
        /*059c*/ 	.word	0xffffffff


	//   ....[24]....
        /*05a0*/ 	.word	0xffffffff


	//   ....[25]....
        /*05a4*/ 	.word	0xffffffff


	//   ....[26]....
        /*05a8*/ 	.word	0xffffffff


	//   ....[27]....
        /*05ac*/ 	.word	0xffffffff


	//   ....[28]....
        /*05b0*/ 	.word	0xffffffff


	//   ....[29]....
        /*05b4*/ 	.word	0xffffffff


	//   ....[30]....
        /*05b8*/ 	.word	0xffffffff


	//   ....[31]....
        /*05bc*/ 	.word	0xffffffff


	//   ....[32]....
        /*05c0*/ 	.word	0xffffffff


	//   ....[33]....
        /*05c4*/ 	.word	0xffffffff


	//   ....[34]....
        /*05c8*/ 	.word	0xffffffff


	//   ....[35]....
        /*05cc*/ 	.word	0xffffffff


	//   ....[36]....
        /*05d0*/ 	.word	0xffffffff


	//   ....[37]....
        /*05d4*/ 	.word	0xffffffff


	//   ....[38]....
        /*05d8*/ 	.word	0xffffffff


	//   ....[39]....
        /*05dc*/ 	.word	0xffffffff


	//   ....[40]....
        /*05e0*/ 	.word	0xffffffff


	//   ....[41]....
        /*05e4*/ 	.word	0xffffffff


	//   ....[42]....
        /*05e8*/ 	.word	0xffffffff


	//   ....[43]....
        /*05ec*/ 	.word	0xffffffff


	//   ....[44]....
        /*05f0*/ 	.word	0xffffffff


	//   ....[45]....
        /*05f4*/ 	.word	0xffffffff


	//   ....[46]....
        /*05f8*/ 	.word	0xffffffff


	//   ....[47]....
        /*05fc*/ 	.word	0xffffffff


	//   ....[48]....
        /*0600*/ 	.word	0xffffffff


	//   ....[49]....
        /*0604*/ 	.word	0xffffffff


	//   ....[50]....
        /*0608*/ 	.word	0xffffffff


	//   ....[51]....
        /*060c*/ 	.word	0xffffffff


	//   ....[52]....
        /*0610*/ 	.word	0xffffffff


	//   ....[53]....
        /*0614*/ 	.word	0xffffffff


	//   ....[54]....
        /*0618*/ 	.word	0xffffffff


	//   ....[55]....
        /*061c*/ 	.word	0xffffffff


	//   ....[56]....
        /*0620*/ 	.word	0xffffffff


	//   ....[57]....
        /*0624*/ 	.word	0xffffffff


	//   ....[58]....
        /*0628*/ 	.word	0xffffffff


	//   ....[59]....
        /*062c*/ 	.word	0xffffffff


	//   ....[60]....
        /*0630*/ 	.word	0xffffffff


	//   ....[61]....
        /*0634*/ 	.word	0xffffffff


	//   ....[62]....
        /*0638*/ 	.word	0xffffffff


	//   ....[63]....
        /*063c*/ 	.word	0xffffffff


	//   ....[64]....
        /*0640*/ 	.word	0xffffffff


	//   ....[65]....
        /*0644*/ 	.word	0xffffffff


	//   ....[66]....
        /*0648*/ 	.word	0xffffffff


	//   ....[67]....
        /*064c*/ 	.word	0xffffffff


	//   ....[68]....
        /*0650*/ 	.word	0xffffffff


	//   ....[69]....
        /*0654*/ 	.word	0xffffffff


	//   ....[70]....
        /*0658*/ 	.word	0xffffffff


	//   ....[71]....
        /*065c*/ 	.word	0xffffffff


	//   ....[72]....
        /*0660*/ 	.word	0xffffffff


	//   ....[73]....
        /*0664*/ 	.word	0xffffffff


	//   ....[74]....
        /*0668*/ 	.word	0xffffffff


	//   ....[75]....
        /*066c*/ 	.word	0xffffffff


	//   ....[76]....
        /*0670*/ 	.word	0xffffffff


	//   ....[77]....
        /*0674*/ 	.word	0xffffffff


	//   ....[78]....
        /*0678*/ 	.word	0xffffffff


	//   ....[79]....
        /*067c*/ 	.word	0xffffffff


	//   ....[80]....
        /*0680*/ 	.word	0xffffffff


	//   ....[81]....
        /*0684*/ 	.word	0xffffffff


	//   ....[82]....
        /*0688*/ 	.word	0xffffffff


	//   ....[83]....
        /*068c*/ 	.word	0xffffffff


	//   ....[84]....
        /*0690*/ 	.word	0xffffffff


	//   ....[85]....
        /*0694*/ 	.word	0xffffffff


	//   ....[86]....
        /*0698*/ 	.word	0xffffffff


	//   ....[87]....
        /*069c*/ 	.word	0xffffffff


	//   ....[88]....
        /*06a0*/ 	.word	0xffffffff


	//   ....[89]....
        /*06a4*/ 	.word	0xffffffff


	//   ....[90]....
        /*06a8*/ 	.word	0xffffffff


	//   ....[91]....
        /*06ac*/ 	.word	0xffffffff


	//   ....[92]....
        /*06b0*/ 	.word	0xffffffff


	//   ....[93]....
        /*06b4*/ 	.word	0xffffffff


	//   ....[94]....
        /*06b8*/ 	.word	0xffffffff


	//   ....[95]....
        /*06bc*/ 	.word	0xffffffff


	//   ....[96]....
        /*06c0*/ 	.word	0xffffffff


	//----- nvinfo : EIATTR_COOP_GROUP_INSTR_OFFSETS
	.align		4
.L_434:
        /*06c4*/ 	.byte	0x04, 0x28
        /*06c6*/ 	.short	(.L_436 - .L_435)


	//   ....[0]....
.L_435:
        /*06c8*/ 	.word	0x00000090


	//   ....[1]....
        /*06cc*/ 	.word	0x000012c0


	//   ....[2]....
        /*06d0*/ 	.word	0x000012f0


	//   ....[3]....
        /*06d4*/ 	.word	0x00001580


	//   ....[4]....
        /*06d8*/ 	.word	0x000015b0


	//   ....[5]....
        /*06dc*/ 	.word	0x00001690


	//   ....[6]....
        /*06e0*/ 	.word	0x000016c0


	//   ....[7]....
        /*06e4*/ 	.word	0x000017a0


	//   ....[8]....
        /*06e8*/ 	.word	0x000017d0


	//   ....[9]....
        /*06ec*/ 	.word	0x000018b0


	//   ....[10]....
        /*06f0*/ 	.word	0x000018e0


	//   ....[11]....
        /*06f4*/ 	.word	0x000019c0


	//   ....[12]....
        /*06f8*/ 	.word	0x000019f0


	//   ....[13]....
        /*06fc*/ 	.word	0x00001ad0


	//   ....[14]....
        /*0700*/ 	.word	0x00001b00


	//   ....[15]....
        /*0704*/ 	.word	0x00001be0


	//   ....[16]....
        /*0708*/ 	.word	0x00001c30


	//   ....[17]....
        /*070c*/ 	.word	0x00003d90


	//   ....[18]....
        /*0710*/ 	.word	0x00003dd0


	//   ....[19]....
        /*0714*/ 	.word	0x00004510


	//   ....[20]....
        /*0718*/ 	.word	0x00004620


	//   ....[21]....
        /*071c*/ 	.word	0x00004630


	//   ....[22]....
        /*0720*/ 	.word	0x00004670


	//   ....[23]....
        /*0724*/ 	.word	0x000046a0


	//   ....[24]....
        /*0728*/ 	.word	0x000046d0


	//   ....[25]....
        /*072c*/ 	.word	0x00004e80


	//   ....[26]....
        /*0730*/ 	.word	0x00004fe0


	//   ....[27]....
        /*0734*/ 	.word	0x000050b0


	//   ....[28]....
        /*0738*/ 	.word	0x00005310


	//   ....[29]....
        /*073c*/ 	.word	0x00008000


	//   ....[30]....
        /*0740*/ 	.word	0x00008020


	//   ....[31]....
        /*0744*/ 	.word	0x00008940


	//   ....[32]....
        /*0748*/ 	.word	0x00008a30


	//   ....[33]....
        /*074c*/ 	.word	0x000097b0


	//   ....[34]....
        /*0750*/ 	.word	0x000098a0


	//   ....[35]....
        /*0754*/ 	.word	0x00009910


	//   ....[36]....
        /*0758*/ 	.word	0x00009ae0


	//   ....[37]....
        /*075c*/ 	.word	0x00009b60


	//   ....[38]....
        /*0760*/ 	.word	0x00009e60


	//   ....[39]....
        /*0764*/ 	.word	0x00009f70


	//   ....[40]....
        /*0768*/ 	.word	0x0000a170


	//   ....[41]....
        /*076c*/ 	.word	0x0000e340


	//   ....[42]....
        /*0770*/ 	.word	0x0000e5f0


	//   ....[43]....
        /*0774*/ 	.word	0x0000e6d0


	//   ....[44]....
        /*0778*/ 	.word	0x0000e7a0


	//   ....[45]....
        /*077c*/ 	.word	0x0000e850


	//   ....[46]....
        /*0780*/ 	.word	0x0000e880


	//   ....[47]....
        /*0784*/ 	.word	0x0000ea10


	//   ....[48]....
        /*0788*/ 	.word	0x0000eea0


	//   ....[49]....
        /*078c*/ 	.word	0x000115d0


	//   ....[50]....
        /*0790*/ 	.word	0x000115e0


	//   ....[51]....
        /*0794*/ 	.word	0x000115f0


	//   ....[52]....
        /*0798*/ 	.word	0x00011600


	//   ....[53]....
        /*079c*/ 	.word	0x00011630


	//   ....[54]....
        /*07a0*/ 	.word	0x00011650


	//   ....[55]....
        /*07a4*/ 	.word	0x00011670


	//   ....[56]....
        /*07a8*/ 	.word	0x00011680


	//   ....[57]....
        /*07ac*/ 	.word	0x000131c0


	//   ....[58]....
        /*07b0*/ 	.word	0x000131e0


	//   ....[59]....
        /*07b4*/ 	.word	0x00013210


	//   ....[60]....
        /*07b8*/ 	.word	0x00013230


	//   ....[61]....
        /*07bc*/ 	.word	0x00013250


	//   ....[62]....
        /*07c0*/ 	.word	0x00013270


	//   ....[63]....
        /*07c4*/ 	.word	0x00013280


	//   ....[64]....
        /*07c8*/ 	.word	0x00013290


	//   ....[65]....
        /*07cc*/ 	.word	0x000134d0


	//   ....[66]....
        /*07d0*/ 	.word	0x000134e0


	//   ....[67]....
        /*07d4*/ 	.word	0x000135e0


	//   ....[68]....
        /*07d8*/ 	.word	0x00013610


	//   ....[69]....
        /*07dc*/ 	.word	0x000136f0


	//   ....[70]....
        /*07e0*/ 	.word	0x00013720


	//   ....[71]....
        /*07e4*/ 	.word	0x00013800


	//   ....[72]....
        /*07e8*/ 	.word	0x00013830


	//   ....[73]....
        /*07ec*/ 	.word	0x00013910


	//   ....[74]....
        /*07f0*/ 	.word	0x00013940


	//   ....[75]....
        /*07f4*/ 	.word	0x00013a20


	//   ....[76]....
        /*07f8*/ 	.word	0x00013a50


	//   ....[77]....
        /*07fc*/ 	.word	0x00013b30


	//   ....[78]....
        /*0800*/ 	.word	0x00013b60


	//   ....[79]....
        /*0804*/ 	.word	0x00013c40


	//   ....[80]....
        /*0808*/ 	.word	0x00013c60


	//   ....[81]....
        /*080c*/ 	.word	0x00014410


	//   ....[82]....
        /*0810*/ 	.word	0x00014420


	//   ....[83]....
        /*0814*/ 	.word	0x000144f0


	//   ....[84]....
        /*0818*/ 	.word	0x00014520


	//   ....[85]....
        /*081c*/ 	.word	0x000145f0


	//   ....[86]....
        /*0820*/ 	.word	0x00014620


	//   ....[87]....
        /*0824*/ 	.word	0x000146f0


	//   ....[88]....
        /*0828*/ 	.word	0x00014720


	//   ....[89]....
        /*082c*/ 	.word	0x000147f0


	//   ....[90]....
        /*0830*/ 	.word	0x00014820


	//   ....[91]....
        /*0834*/ 	.word	0x000148f0


	//   ....[92]....
        /*0838*/ 	.word	0x00014920


	//   ....[93]....
        /*083c*/ 	.word	0x000149f0


	//   ....[94]....
        /*0840*/ 	.word	0x00014a20


	//   ....[95]....
        /*0844*/ 	.word	0x00014af0


	//   ....[96]....
        /*0848*/ 	.word	0x00014b10


	//----- nvinfo : EIATTR_EXIT_INSTR_OFFSETS
	.align		4
.L_436:
        /*084c*/ 	.byte	0x04, 0x1c
        /*084e*/ 	.short	(.L_438 - .L_437)


	//   ....[0]....
.L_437:
        /*0850*/ 	.word	0x00000350


	//   ....[1]....
        /*0854*/ 	.word	0x00013c70


	//   ....[2]....
        /*0858*/ 	.word	0x00013cd0


	//   ....[3]....
        /*085c*/ 	.word	0x00013d30


	//   ....[4]....
        /*0860*/ 	.word	0x00014b20


	//   ....[5]....
        /*0864*/ 	.word	0x00014b70


	//   ....[6]....
        /*0868*/ 	.word	0x00014bd0


	//----- nvinfo : EIATTR_CTAIDZ_USED
	.align		4
.L_438:
        /*086c*/ 	.byte	0x01, 0x04
	.zero		2


	//----- nvinfo : EIATTR_MAX_THREADS
	.align		4
        /*0870*/ 	.byte	0x04, 0x05
        /*0872*/ 	.short	(.L_440 - .L_439)
.L_439:
        /*0874*/ 	.word	0x00000080
        /*0878*/ 	.word	0x00000001
        /*087c*/ 	.word	0x00000001


	//----- nvinfo : EIATTR_CRS_STACK_SIZE
	.align		4
.L_440:
        /*0880*/ 	.byte	0x04, 0x1e
        /*0882*/ 	.short	(.L_442 - .L_441)
.L_441:
        /*0884*/ 	.word	0x00000000
.L_442:


//--------------------- .nv.info._ZN7cutlass13device_kernelIN5flash19enable_sm80_to_sm89INS1_16FlashAttnFwdSm80INS1_25CollectiveMainloopFwdSm80ILi4ELi1ELb0EN4cute5tupleIJNS5_1CILi128EEENS7_ILi64EEES8_EEELi128ENS_6half_tEfNS_4arch4Sm80ELb1ELb0ELb1ELb1ELb0ELb1ELb1ELb0EEENS1_21CollectiveEpilogueFwdINS6_IJS8_S8_S9_EEENS6_IJNS7_ILi1EEESH_SH_EEESB_SD_Li128ELb1ELb1ELb0ELb0EEENS1_19SingleTileSchedulerILb1ELb0ELb1ELi128EEEEEEEEEvNT_6ParamsE --------------------------
	.section	.nv.info._ZN7cutlass13device_kernelIN5flash19enable_sm80_to_sm89INS1_16FlashAttnFwdSm80INS1_25CollectiveMainloopFwdSm80ILi4ELi1ELb0EN4cute5tupleIJNS5_1CILi128EEENS7_ILi64EEES8_EEELi128ENS_6half_tEfNS_4arch4Sm80ELb1ELb0ELb1ELb1ELb0ELb1ELb1ELb0EEENS1_21CollectiveEpilogueFwdINS6_IJS8_S8_S9_EEENS6_IJNS7_ILi1EEESH_SH_EEESB_SD_Li128ELb1ELb1ELb0ELb0EEENS1_19SingleTileSchedulerILb1ELb0ELb1ELi128EEEEEEEEEvNT_6ParamsE,"",@"SHT_CUDA_INFO"
	.sectionflags	@""
	.align	4


	//----- nvinfo : EIATTR_CUDA_API_VERSION
	.align		4
        /*0000*/ 	.byte	0x04, 0x37
        /*0002*/ 	.short	(.L_444 - .L_443)
.L_443:
        /*0004*/ 	.word	0x00000082


	//----- nvinfo : EIATTR_SW2861232_WAR
	.align		4
.L_444:
        /*0008*/ 	.byte	0x01, 0x35
	.zero		2


	//----- nvinfo : EIATTR_PARAM_CBANK
	.align		4
        /*000c*/ 	.byte	0x04, 0x0a
        /*000e*/ 	.short	(.L_446 - .L_445)
	.align		4
.L_445:
        /*0010*/ 	.word	index@(.nv.constant0._ZN7cutlass13device_kernelIN5flash19enable_sm80_to_sm89INS1_16FlashAttnFwdSm80INS1_25CollectiveMainloopFwdSm80ILi4ELi1ELb0EN4cute5tupleIJNS5_1CILi128EEENS7_ILi64EEES8_EEELi128ENS_6half_tEfNS_4arch4Sm80ELb1ELb0ELb1ELb1ELb0ELb1ELb1ELb0EEENS1_21CollectiveEpilogueFwdINS6_IJS8_S8_S9_EEENS6_IJNS7_ILi1EEESH_SH_EEESB_SD_Li128ELb1ELb1ELb0ELb0EEENS1_19SingleTileSchedulerILb1ELb0ELb1ELi128EEEEEEEEEvNT_6ParamsE)
        /*0014*/ 	.short	0x0160
        /*0016*/ 	.short	0x0418


	//----- nvinfo : EIATTR_CBANK_PARAM_SIZE
	.align		4
.L_446:
        /*0018*/ 	.byte	0x03, 0x19
        /*001a*/ 	.short	0x0418


	//----- nvinfo : EIATTR_KPARAM_INFO
	.align		4
        /*001c*/ 	.byte	0x04, 0x17
        /*001e*/ 	.short	(.L_448 - .L_447)
.L_447:
        /*0020*/ 	.word	0x00000000
        /*0024*/ 	.short	0x0000
        /*0026*/ 	.short	0x0000
        /*0028*/ 	.byte	0x00, 0xf0, 0x61, 0x10


	//----- nvinfo : EIATTR_MAXREG_COUNT
	.align		4
.L_448:
        /*002c*/ 	.byte	0x03, 0x1b
        /*002e*/ 	.short	0x00ff


	//----- nvinfo : EIATTR_NUM_BARRIERS
	.align		4
        /*0030*/ 	.byte	0x02, 0x4c
        /*0032*/ 	.byte	0x02
	.zero		1


	//----- nvinfo : EIATTR_ANNOTATIONS
	.align		4
        /*0034*/ 	.byte	0x04, 0x55
        /*0036*/ 	.short	(.L_450 - .L_449)


	//   ....[0]....
.L_449:
        /* <DEDUP_REMOVED lines=74> */


	//----- nvinfo : EIATTR_MERCURY_ISA_VERSION
	.align		4
.L_450:
        /*04c0*/ 	.byte	0x03, 0x5f
        /*04c2*/ 	.short	0x0000


	//----- nvinfo : EIATTR_INT_WARP_WIDE_INSTR_OFFSETS
	.align		4
        /*04c4*/ 	.byte	0x04, 0x31
        /*04c6*/ 	.short	(.L_452 - .L_451)


	//   ....[0]....
.L_451:
        /*04c8*/ 	.word	0x00009ee0


	//----- nvinfo : EIATTR_COOP_GROUP_MASK_REGIDS
	.align		4
.L_452:
        /*04cc*/ 	.byte	0x04, 0x29
        /*04ce*/ 	.short	(.L_454 - .L_453)


	//   ....[0]....
.L_453:
        /*04d0*/ 	.word	0xffffffff


	//   ....[1]....
        /*04d4*/ 	.word	0xffffffff


	//   ....[2]....
        /*04d8*/ 	.word	0xffffffff


	//   ....[3]....
        /*04dc*/ 	.word	0xffffffff


	//   ....[4]....
        /*04e0*/ 	.word	0xffffffff


	//   ....[5]....
        /*04e4*/ 	.word	0xffffffff


	//   ....[6]....
        /*04e8*/ 	.word	0xffffffff


	//   ....[7]....
        /*04ec*/ 	.word	0xffffffff


	//   ....[8]....
        /*04f0*/ 	.word	0xffffffff


	//   ....[9]....
        /*04f4*/ 	.word	0xffffffff


	//   ....[10]....
        /*04f8*/ 	.word	0xffffffff


	//   ....[11]....
        /*04fc*/ 	.word	0xffffffff


	//   ....[12]....
        /*0500*/ 	.word	0xffffffff


	//   ....[13]....
        /*0504*/ 	.word	0xffffffff


	//   ....[14]....
        /*0508*/ 	.word	0xffffffff


	//   ....[15]....
        /*050c*/ 	.word	0xffffffff


	//   ....[16]....
        /*0510*/ 	.word	0xffffffff


	//   ....[17]....
        /*0514*/ 	.word	0xffffffff


	//   ....[18]....
        /*0518*/ 	.word	0xffffffff


	//   ....[19]....
        /*051c*/ 	.word	0xffffffff


	//   ....[20]....
        /*0520*/ 	.word	0xffffffff


	//   ....[21]....
        /*0524*/ 	.word	0xffffffff


	//   ....[22]....
        /*0528*/ 	.word	0xffffffff


	//   ....[23]....
        /*052c*/ 	.word	0xffffffff


	//   ....[24]....
        /*0530*/ 	.word	0xffffffff


	//   ....[25]....
        /*0534*/ 	.word	0xffffffff


	//   ....[26]....
        /*0538*/ 	.word	0xffffffff


	//   ....[27]....
        /*053c*/ 	.word	0xffffffff


	//   ....[28]....
        /*0540*/ 	.word	0xffffffff


	//   ....[29]....
        /*0544*/ 	.word	0xffffffff


	//   ....[30]....
        /*0548*/ 	.word	0xffffffff


	//   ....[31]....
        /*054c*/ 	.word	0xffffffff


	//   ....[32]....
        /*0550*/ 	.word	0xffffffff


	//   ....[33]....
        /*0554*/ 	.word	0xffffffff


	//   ....[34]....
        /*0558*/ 	.word	0xffffffff


	//   ....[35]....
        /*055c*/ 	.word	0xffffffff


	//   ....[36]....
        /*0560*/ 	.word	0xffffffff


	//   ....[37]....
        /*0564*/ 	.word	0xffffffff


	//   ....[38]....
        /*0568*/ 	.word	0xffffffff


	//   ....[39]....
        /*056c*/ 	.word	0xffffffff


	//   ....[40]....
        /*0570*/ 	.word	0xffffffff


	//   ....[41]....
        /*0574*/ 	.word	0xffffffff


	//   ....[42]....
        /*0578*/ 	.word	0xffffffff


	//   ....[43]....
        /*057c*/ 	.word	0xffffffff


	//   ....[44]....
        /*0580*/ 	.word	0xffffffff


	//   ....[45]....
        /*0584*/ 	.word	0xffffffff


	//   ....[46]....
        /*0588*/ 	.word	0xffffffff


	//   ....[47]....
        /*058c*/ 	.word	0xffffffff


	//   ....[48]....
        /*0590*/ 	.word	0xffffffff


	//   ....[49]....
        /*0594*/ 	.word	0xffffffff


	//   ....[50]....
        /*0598*/ 	.word	0xffffffff


	//   ....[51]....
        /*059c*/ 	.word	0xffffffff


	//   ....[52]....
        /*05a0*/ 	.word	0xffffffff


	//   ....[53]....
        /*05a4*/ 	.word	0xffffffff


	//   ....[54]....
        /*05a8*/ 	.word	0xffffffff


	//   ....[55]....
        /*05ac*/ 	.word	0xffffffff


	//   ....[56]....
        /*05b0*/ 	.word	0xffffffff


	//   ....[57]....
        /*05b4*/ 	.word	0xffffffff


	//   ....[58]....
        /*05b8*/ 	.word	0xffffffff


	//   ....[59]....
        /*05bc*/ 	.word	0xffffffff


	//   ....[60]....
        /*05c0*/ 	.word	0xffffffff


	//   ....[61]....
        /*05c4*/ 	.word	0xffffffff


	//   ....[62]....
        /*05c8*/ 	.word	0xffffffff


	//   ....[63]....
        /*05cc*/ 	.word	0xffffffff


	//   ....[64]....
        /*05d0*/ 	.word	0xffffffff


	//   ....[65]....
        /*05d4*/ 	.word	0xffffffff


	//   ....[66]....
        /*05d8*/ 	.word	0xffffffff


	//   ....[67]....
        /*05dc*/ 	.word	0xffffffff


	//   ....[68]....
        /*05e0*/ 	.word	0xffffffff


	//   ....[69]....
        /*05e4*/ 	.word	0xffffffff


	//   ....[70]....
        /*05e8*/ 	.word	0xffffffff


	//   ....[71]....
        /*05ec*/ 	.word	0xffffffff


	//   ....[72]....
        /*05f0*/ 	.word	0xffffffff


	//   ....[73]....
        /*05f4*/ 	.word	0xffffffff


	//   ....[74]....
        /*05f8*/ 	.word	0xffffffff


	//   ....[75]....
        /*05fc*/ 	.word	0xffffffff


	//   ....[76]....
        /*0600*/ 	.word	0xffffffff


	//   ....[77]....
        /*0604*/ 	.word	0xffffffff


	//   ....[78]....
        /*0608*/ 	.word	0xffffffff


	//   ....[79]....
        /*060c*/ 	.word	0xffffffff


	//   ....[80]....
        /*0610*/ 	.word	0xffffffff


	//   ....[81]....
        /*0614*/ 	.word	0xffffffff


	//   ....[82]....
        /*0618*/ 	.word	0xffffffff


	//   ....[83]....
        /*061c*/ 	.word	0xffffffff


	//   ....[84]....
        /*0620*/ 	.word	0xffffffff


	//   ....[85]....
        /*0624*/ 	.word	0xffffffff


	//   ....[86]....
        /*0628*/ 	.word	0xffffffff


	//   ....[87]....
        /*062c*/ 	.word	0xffffffff


	//   ....[88]....
        /*0630*/ 	.word	0xffffffff


	//   ....[89]....
        /*0634*/ 	.word	0xffffffff


	//   ....[90]....
        /*0638*/ 	.word	0xffffffff


	//   ....[91]....
        /*063c*/ 	.word	0xffffffff


	//   ....[92]....
        /*0640*/ 	.word	0xffffffff


	//   ....[93]....
        /*0644*/ 	.word	0xffffffff


	//   ....[94]....
        /*0648*/ 	.word	0xffffffff


	//   ....[95]....
        /*064c*/ 	.word	0xffffffff


	//   ....[96]....
        /*0650*/ 	.word	0xffffffff


	//   ....[97]....
        /*0654*/ 	.word	0xffffffff


	//   ....[98]....
        /*0658*/ 	.word	0xffffffff


	//   ....[99]....
        /*065c*/ 	.word	0xffffffff


	//   ....[100]....
        /*0660*/ 	.word	0xffffffff


	//   ....[101]....
        /*0664*/ 	.word	0xffffffff


	//   ....[102]....
        /*0668*/ 	.word	0xffffffff


	//   ....[103]....
        /*066c*/ 	.word	0xffffffff


	//   ....[104]....
        /*0670*/ 	.word	0xffffffff


	//   ....[105]....
        /*0674*/ 	.word	0xffffffff


	//   ....[106]....
        /*0678*/ 	.word	0xffffffff


	//   ....[107]....
        /*067c*/ 	.word	0xffffffff


	//   ....[108]....
        /*0680*/ 	.word	0xffffffff


	//   ....[109]....
        /*0684*/ 	.word	0xffffffff


	//   ....[110]....
        /*0688*/ 	.word	0xffffffff


	//   ....[111]....
        /*068c*/ 	.word	0xffffffff


	//   ....[112]....
        /*0690*/ 	.word	0xffffffff


	//   ....[113]....
        /*0694*/ 	.word	0xffffffff


	//   ....[114]....
        /*0698*/ 	.word	0xffffffff


	//   ....[115]....
        /*069c*/ 	.word	0xffffffff


	//   ....[116]....
        /*06a0*/ 	.word	0xffffffff


	//   ....[117]....
        /*06a4*/ 	.word	0xffffffff


	//   ....[118]....
        /*06a8*/ 	.word	0xffffffff


	//   ....[119]....
        /*06ac*/ 	.word	0xffffffff


	//   ....[120]....
        /*06b0*/ 	.word	0xffffffff


	//   ....[121]....
        /*06b4*/ 	.word	0xffffffff


	//   ....[122]....
        /*06b8*/ 	.word	0xffffffff


	//   ....[123]....
        /*06bc*/ 	.word	0xffffffff


	//   ....[124]....
        /*06c0*/ 	.word	0xffffffff


	//   ....[125]....
        /*06c4*/ 	.word	0xffffffff


	//   ....[126]....
        /*06c8*/ 	.word	0xffffffff


	//   ....[127]....
        /*06cc*/ 	.word	0xffffffff


	//   ....[128]....
        /*06d0*/ 	.word	0xffffffff


	//   ....[129]....
        /*06d4*/ 	.word	0xffffffff


	//   ....[130]....
        /*06d8*/ 	.word	0xffffffff


	//   ....[131]....
        /*06dc*/ 	.word	0xffffffff


	//   ....[132]....
        /*06e0*/ 	.word	0xffffffff


	//   ....[133]....
        /*06e4*/ 	.word	0xffffffff


	//   ....[134]....
        /*06e8*/ 	.word	0xffffffff


	//   ....[135]....
        /*06ec*/ 	.word	0xffffffff


	//   ....[136]....
        /*06f0*/ 	.word	0xffffffff


	//   ....[137]....
        /*06f4*/ 	.word	0xffffffff


	//   ....[138]....
        /*06f8*/ 	.word	0xffffffff


	//   ....[139]....
        /*06fc*/ 	.word	0xffffffff


	//   ....[140]....
        /*0700*/ 	.word	0xffffffff


	//   ....[141]....
        /*0704*/ 	.word	0xffffffff


	//   ....[142]....
        /*0708*/ 	.word	0xffffffff


	//   ....[143]....
        /*070c*/ 	.word	0xffffffff


	//   ....[144]....
        /*0710*/ 	.word	0xffffffff


	//   ....[145]....
        /*0714*/ 	.word	0xffffffff


	//   ....[146]....
        /*0718*/ 	.word	0xffffffff


	//   ....[147]....
        /*071c*/ 	.word	0xffffffff


	//   ....[148]....
        /*0720*/ 	.word	0xffffffff


	//   ....[149]....
        /*0724*/ 	.word	0xffffffff


	//   ....[150]....
        /*0728*/ 	.word	0xffffffff


	//   ....[151]....
        /*072c*/ 	.word	0xffffffff


	//   ....[152]....
        /*0730*/ 	.word	0xffffffff


	//   ....[153]....
        /*0734*/ 	.word	0xffffffff


	//   ....[154]....
        /*0738*/ 	.word	0xffffffff


	//   ....[155]....
        /*073c*/ 	.word	0xffffffff


	//   ....[156]....
        /*0740*/ 	.word	0xffffffff


	//   ....[157]....
        /*0744*/ 	.word	0xffffffff


	//   ....[158]....
        /*0748*/ 	.word	0xffffffff


	//   ....[159]....
        /*074c*/ 	.word	0xffffffff


	//   ....[160]....
        /*0750*/ 	.word	0xffffffff


	//----- nvinfo : EIATTR_COOP_GROUP_INSTR_OFFSETS
	.align		4
.L_454:
        /*0754*/ 	.byte	0x04, 0x28
        /*0756*/ 	.short	(.L_456 - .L_455)


	//   ....[0]....
.L_455:
        /*0758*/ 	.word	0x000000a0


	//   ....[1]....
        /*075c*/ 	.word	0x00009240


	//   ....[2]....
        /*0760*/ 	.word	0x00009350


	//   ....[3]....
        /*0764*/ 	.word	0x000094a0


	//   ....[4]....
        /*0768*/ 	.word	0x000094d0


	//   ....[5]....
        /*076c*/ 	.word	0x000095c0


	//   ....[6]....
        /*0770*/ 	.word	0x000095f0


	//   ....[7]....
        /*0774*/ 	.word	0x000096e0


	//   ....[8]....
        /*0778*/ 	.word	0x00009710


	//   ....[9]....
        /*077c*/ 	.word	0x00009800


	//   ....[10]....
        /*0780*/ 	.word	0x00009830


	//   ....[11]....
        /*0784*/ 	.word	0x00009920


	//   ....[12]....
        /*0788*/ 	.word	0x00009950


	//   ....[13]....
        /*078c*/ 	.word	0x00009a40


	//   ....[14]....
        /*0790*/ 	.word	0x00009a70


	//   ....[15]....
        /*0794*/ 	.word	0x00009b50


	//   ....[16]....
        /*0798*/ 	.word	0x00009b90


	//   ....[17]....
        /*079c*/ 	.word	0x0000a3a0


	//   ....[18]....
        /*07a0*/ 	.word	0x0000a3e0


	//   ....[19]....
        /*07a4*/ 	.word	0x0000a420


	//   ....[20]....
        /*07a8*/ 	.word	0x0000a440


	//   ....[21]....
        /*07ac*/ 	.word	0x0000a5d0


	//   ....[22]....
        /*07b0*/ 	.word	0x0000a690


	//   ....[23]....
        /*07b4*/ 	.word	0x0000a6d0


	//   ....[24]....
        /*07b8*/ 	.word	0x0000a710


	//   ....[25]....
        /*07bc*/ 	.word	0x0000a8a0


	//   ....[26]....
        /*07c0*/ 	.word	0x0000a960


	//   ....[27]....
        /*07c4*/ 	.word	0x0000a9a0


	//   ....[28]....
        /*07c8*/ 	.word	0x0000a9e0


	//   ....[29]....
        /*07cc*/ 	.word	0x0000ab90


	//   ....[30]....
        /*07d0*/ 	.word	0x0000ac50


	//   ....[31]....
        /*07d4*/ 	.word	0x0000ac90


	//   ....[32]....
        /*07d8*/ 	.word	0x0000acd0


	//   ....[33]....
        /*07dc*/ 	.word	0x0000ae60


	//   ....[34]....
        /*07e0*/ 	.word	0x0000af20


	//   ....[35]....
        /*07e4*/ 	.word	0x0000af60


	//   ....[36]....
        /*07e8*/ 	.word	0x0000afa0


	//   ....[37]....
        /*07ec*/ 	.word	0x0000b150


	//   ....[38]....
        /*07f0*/ 	.word	0x0000b210


	//   ....[39]....
        /*07f4*/ 	.word	0x0000b250


	//   ....[40]....
        /*07f8*/ 	.word	0x0000b290


	//   ....[41]....
        /*07fc*/ 	.word	0x0000b420


	//   ....[42]....
        /*0800*/ 	.word	0x0000b4e0


	//   ....[43]....
        /*0804*/ 	.word	0x0000b520


	//   ....[44]....
        /*0808*/ 	.word	0x0000b560


	//   ....[45]....
        /*080c*/ 	.word	0x0000b700


	//   ....[46]....
        /*0810*/ 	.word	0x0000b7c0


	//   ....[47]....
        /*0814*/ 	.word	0x0000b800


	//   ....[48]....
        /*0818*/ 	.word	0x0000b840


	//   ....[49]....
        /*081c*/ 	.word	0x0000ebd0


	//   ....[50]....
        /*0820*/ 	.word	0x0000ec20


	//   ....[51]....
        /*0824*/ 	.word	0x0000ec50


	//   ....[52]....
        /*0828*/ 	.word	0x0000eca0


	//   ....[53]....
        /*082c*/ 	.word	0x0000ed20


	//   ....[54]....
        /*0830*/ 	.word	0x0000ed40


	//   ....[55]....
        /*0834*/ 	.word	0x0000ed60


	//   ....[56]....
        /*0838*/ 	.word	0x0000ed80


	//   ....[57]....
        /*083c*/ 	.word	0x0000ef90


	//   ....[58]....
        /*0840*/ 	.word	0x0000efd0


	//   ....[59]....
        /*0844*/ 	.word	0x0000f000


	//   ....[60]....
        /*0848*/ 	.word	0x0000f050


	//   ....[61]....
        /*084c*/ 	.word	0x0000f1c0


	//   ....[62]....
        /*0850*/ 	.word	0x0000f1e0


	//   ....[63]....
        /*0854*/ 	.word	0x0000f200


	//   ....[64]....
        /*0858*/ 	.word	0x0000f220


	//   ....[65]....
        /*085c*/ 	.word	0x0000f430


	//   ....[66]....
        /*0860*/ 	.word	0x0000f470


	//   ....[67]....
        /*0864*/ 	.word	0x0000f4a0


	//   ....[68]....
        /*0868*/ 	.word	0x0000f4f0


	//   ....[69]....
        /*086c*/ 	.word	0x0000f660


	//   ....[70]....
        /*0870*/ 	.word	0x0000f680


	//   ....[71]....
        /*0874*/ 	.word	0x0000f6a0


	//   ....[72]....
        /*0878*/ 	.word	0x0000f6c0


	//   ....[73]....
        /*087c*/ 	.word	0x0000f8d0


	//   ....[74]....
        /*0880*/ 	.word	0x0000f910


	//   ....[75]....
        /*0884*/ 	.word	0x0000f930


	//   ....[76]....
        /*0888*/ 	.word	0x0000f940


	//   ....[77]....
        /*088c*/ 	.word	0x0000fa20


	//   ....[78]....
        /*0890*/ 	.word	0x0000fa60


	//   ....[79]....
        /*0894*/ 	.word	0x0000faa0


	//   ....[80]....
        /*0898*/ 	.word	0x0000fac0


	//   ....[81]....
        /*089c*/ 	.word	0x00015250


	//   ....[82]....
        /*08a0*/ 	.word	0x000152f0


	//   ....[83]....
        /*08a4*/ 	.word	0x00015990


	//   ....[84]....
        /*08a8*/ 	.word	0x00015a60


	//   ....[85]....
        /*08ac*/ 	.word	0x00015ab0


	//   ....[86]....
        /*08b0*/ 	.word	0x00015af0


	//   ....[87]....
        /*08b4*/ 	.word	0x00015b40


	//   ....[88]....
        /*08b8*/ 	.word	0x00015b50


	//   ....[89]....
        /*08bc*/ 	.word	0x00016390


	//   ....[90]....
        /*08c0*/ 	.word	0x00016520


	//   ....[91]....
        /*08c4*/ 	.word	0x00016590


	//   ....[92]....
        /*08c8*/ 	.word	0x00016760


	//   ....[93]....
        /*08cc*/ 	.word	0x000195e0


	//   ....[94]....
        /*08d0*/ 	.word	0x00019600


	//   ....[95]....
        /*08d4*/ 	.word	0x00019e00


	//   ....[96]....
        /*08d8*/ 	.word	0x00019e30


	//   ....[97]....
        /*08dc*/ 	.word	0x0001a980


	//   ....[98]....
        /*08e0*/ 	.word	0x0001ab00


	//   ....[99]....
        /*08e4*/ 	.word	0x0001af20


	//   ....[100]....
        /*08e8*/ 	.word	0x0001b0a0


	//   ....[101]....
        /*08ec*/ 	.word	0x0001b220


	//   ....[102]....
        /*08f0*/ 	.word	0x0001b3a0


	//   ....[103]....
        /*08f4*/ 	.word	0x0001b540


	//   ....[104]....
        /*08f8*/ 	.word	0x0001b580


	//   ....[105]....
        /*08fc*/ 	.word	0x0001fc00


	//   ....[106]....
        /*0900*/ 	.word	0x0001fcb0


	//   ....[107]....
        /*0904*/ 	.word	0x0001fcf0


	//   ....[108]....
        /*0908*/ 	.word	0x0001fd70


	//   ....[109]....
        /*090c*/ 	.word	0x0001fec0


	//   ....[110]....
        /*0910*/ 	.word	0x0001ff80


	//   ....[111]....
        /*0914*/ 	.word	0x00020340


	//   ....[112]....
        /*0918*/ 	.word	0x00020490


	//   ....[113]....
        /*091c*/ 	.word	0x00022d10


	//   ....[114]....
        /*0920*/ 	.word	0x00022d20


	//   ....[115]....
        /*0924*/ 	.word	0x00022d30


	//   ....[116]....
        /*0928*/ 	.word	0x00022d40


	//   ....[117]....
        /*092c*/ 	.word	0x00022d70


	//   ....[118]....
        /*0930*/ 	.word	0x00022d90


	//   ....[119]....
        /*0934*/ 	.word	0x00022db0


	//   ....[120]....
        /*0938*/ 	.word	0x00022dc0


	//   ....[121]....
        /*093c*/ 	.word	0x00024a70


	//   ....[122]....
        /*0940*/ 	.word	0x00024ab0


	//   ....[123]....
        /*0944*/ 	.word	0x00024ae0


	//   ....[124]....
        /*0948*/ 	.word	0x00024b10


	//   ....[125]....
        /*094c*/ 	.word	0x00024b50


	//   ....[126]....
        /*0950*/ 	.word	0x00024b90


	//   ....[127]....
        /*0954*/ 	.word	0x00024bb0


	//   ....[128]....
        /*0958*/ 	.word	0x00024bc0


	//   ....[129]....
        /*095c*/ 	.word	0x00024d80


	//   ....[130]....
        /*0960*/ 	.word	0x00024d90


	//   ....[131]....
        /*0964*/ 	.word	0x00024e90


	//   ....[132]....
        /*0968*/ 	.word	0x00024ec0


	//   ....[133]....
        /*096c*/ 	.word	0x00024fa0


	//   ....[134]....
        /*0970*/ 	.word	0x00024fd0


	//   ....[135]....
        /*0974*/ 	.word	0x000250b0


	//   ....[136]....
        /*0978*/ 	.word	0x000250e0


	//   ....[137]....
        /*097c*/ 	.word	0x000251c0


	//   ....[138]....
        /*0980*/ 	.word	0x000251f0


	//   ....[139]....
        /*0984*/ 	.word	0x000252d0


	//   ....[140]....
        /*0988*/ 	.word	0x00025300


	//   ....[141]....
        /*098c*/ 	.word	0x000253e0


	//   ....[142]....
        /*0990*/ 	.word	0x00025410


	//   ....[143]....
        /*0994*/ 	.word	0x000254f0


	//   ....[144]....
        /*0998*/ 	.word	0x00025510


	//   ....[145]....
        /*099c*/ 	.word	0x00025e30


	//   ....[146]....
        /*09a0*/ 	.word	0x00025e40


	//   ....[147]....
        /*09a4*/ 	.word	0x00025f10


	//   ....[148]....
        /*09a8*/ 	.word	0x00025f40


	//   ....[149]....
        /*09ac*/ 	.word	0x00026010


	//   ....[150]....
        /*09b0*/ 	.word	0x00026040


	//   ....[151]....
        /*09b4*/ 	.word	0x00026110


	//   ....[152]....
        /*09b8*/ 	.word	0x00026140


	//   ....[153]....
        /*09bc*/ 	.word	0x00026210


	//   ....[154]....
        /*09c0*/ 	.word	0x00026240


	//   ....[155]....
        /*09c4*/ 	.word	0x00026310


	//   ....[156]....
        /*09c8*/ 	.word	0x00026340


	//   ....[157]....
        /*09cc*/ 	.word	0x00026410


	//   ....[158]....
        /*09d0*/ 	.word	0x00026440


	//   ....[159]....
        /*09d4*/ 	.word	0x00026510


	//   ....[160]....
        /*09d8*/ 	.word	0x00026530


	//----- nvinfo : EIATTR_EXIT_INSTR_OFFSETS
	.align		4
.L_456:
        /*09dc*/ 	.byte	0x04, 0x1c
        /*09de*/ 	.short	(.L_458 - .L_457)


	//   ....[0]....
.L_457:
        /*09e0*/ 	.word	0x000003b0


	//   ....[1]....
        /*09e4*/ 	.word	0x00025520


	//   ....[2]....
        /*09e8*/ 	.word	0x00025580


	//   ....[3]....
        /*09ec*/ 	.word	0x000255e0


	//   ....[4]....
        /*09f0*/ 	.word	0x00026540


	//   ....[5]....
        /*09f4*/ 	.word	0x00026590


	//   ....[6]....
        /*09f8*/ 	.word	0x000265f0


	//----- nvinfo : EIATTR_CTAIDZ_USED
	.align		4
.L_458:
        /*09fc*/ 	.byte	0x01, 0x04
	.zero		2


	//----- nvinfo : EIATTR_MAX_THREADS
	.align		4
        /*0a00*/ 	.byte	0x04, 0x05
        /*0a02*/ 	.short	(.L_460 - .L_459)
.L_459:
        /*0a04*/ 	.word	0x00000080
        /*0a08*/ 	.word	0x00000001
        /*0a0c*/ 	.word	0x00000001


	//----- nvinfo : EIATTR_CRS_STACK_SIZE
	.align		4
.L_460:
        /*0a10*/ 	.byte	0x04, 0x1e
        /*0a12*/ 	.short	(.L_462 - .L_461)
.L_461:
        /*0a14*/ 	.word	0x00000000
.L_462:


//--------------------- .nv.callgraph             --------------------------
	.section	.nv.callgraph,"",@"SHT_CUDA_CALLGRAPH"
	.align	4
	.sectionentsize	8
	.align		4
        /*0000*/ 	.word	0x00000000
	.align		4
        /*0004*/ 	.word	0xffffffff
	.align		4
        /*0008*/ 	.word	0x00000000
	.align		4
        /*000c*/ 	.word	0xfffffffe
	.align		4
        /*0010*/ 	.word	0x00000000
	.align		4
        /*0014*/ 	.word	0xfffffffd
	.align		4
        /*0018*/ 	.word	0x00000000
	.align		4
        /*001c*/ 	.word	0xfffffffc


//--------------------- .nv.rel.action            --------------------------
	.section	.nv.rel.action,"",@"SHT_CUDA_RELOCINFO"
	.align	8
	.sectionentsize	8
        /*0000*/ 	.byte	0x73, 0x00, 0x00, 0x00, 0x00, 0x00, 0x00, 0x00, 0x00, 0x00, 0x00, 0x11, 0x25, 0x00, 0x05, 0x36


//--------------------- .nv.constant4             --------------------------
	.section	.nv.constant4,"a",@progbits
	.align	8
	.align		8
.nv.constant4:
        /*0000*/ 	.dword	_ZN74_INTERNAL_d3484f62_38_flash_fwd_hdim128_fp16_softcap_sm80_cu_61719c98_37904cuda3std3__45__cpo5beginE
	.align		8
        /*0008*/ 	.dword	_ZN74_INTERNAL_d3484f62_38_flash_fwd_hdim128_fp16_softcap_sm80_cu_61719c98_37904cuda3std3__45__cpo3endE
	.align		8
        /*0010*/ 	.dword	_ZN74_INTERNAL_d3484f62_38_flash_fwd_hdim128_fp16_softcap_sm80_cu_61719c98_37904cuda3std3__45__cpo6cbeginE
	.align		8
        /*0018*/ 	.dword	_ZN74_INTERNAL_d3484f62_38_flash_fwd_hdim128_fp16_softcap_sm80_cu_61719c98_37904cuda3std3__45__cpo4cendE
	.align		8
        /*0020*/ 	.dword	_ZN74_INTERNAL_d3484f62_38_flash_fwd_hdim128_fp16_softcap_sm80_cu_61719c98_37904cuda3std3__476_GLOBAL__N__d3484f62_38_flash_fwd_hdim128_fp16_softcap_sm80_cu_61719c98_37906ignoreE
	.align		8
        /*0028*/ 	.dword	_ZN74_INTERNAL_d3484f62_38_flash_fwd_hdim128_fp16_softcap_sm80_cu_61719c98_37904cuda3std3__419piecewise_constructE
	.align		8
        /*0030*/ 	.dword	_ZN74_INTERNAL_d3484f62_38_flash_fwd_hdim128_fp16_softcap_sm80_cu_61719c98_37904cuda3std3__48in_placeE
	.align		8
        /*0038*/ 	.dword	_ZN74_INTERNAL_d3484f62_38_flash_fwd_hdim128_fp16_softcap_sm80_cu_61719c98_37904cuda3std6ranges3__45__cpo4swapE
	.align		8
        /*0040*/ 	.dword	_ZN74_INTERNAL_d3484f62_38_flash_fwd_hdim128_fp16_softcap_sm80_cu_61719c98_37904cuda3std6ranges3__45__cpo9iter_moveE
	.align		8
        /*0048*/ 	.dword	_ZN74_INTERNAL_d3484f62_38_flash_fwd_hdim128_fp16_softcap_sm80_cu_61719c98_37904cute7productE
	.align		8
        /*0050*/ 	.dword	_ZN74_INTERNAL_d3484f62_38_flash_fwd_hdim128_fp16_softcap_sm80_cu_61719c98_37904cute1_E


//--------------------- .nv.constant0._ZN7cutlass13device_kernelIN5flash19enable_sm80_to_sm89INS1_16FlashAttnFwdSm80INS1_25CollectiveMainloopFwdSm80ILi8ELi1ELb1EN4cute5tupleIJNS5_1CILi128EEES8_S8_EEELi128ENS_6half_tEfNS_4arch4Sm80ELb0ELb0ELb1ELb0ELb0ELb0ELb1ELb0EEENS1_21CollectiveEpilogueFwdIS9_NS6_IJNS7_ILi1EEESF_SF_EEESA_SC_Li256ELb0ELb1ELb0ELb0EEENS1_19SingleTileSchedulerILb0ELb0ELb1ELi128EEEEEEEEEvNT_6ParamsE --------------------------
	.section	.nv.constant0._ZN7cutlass13device_kernelIN5flash19enable_sm80_to_sm89INS1_16FlashAttnFwdSm80INS1_25CollectiveMainloopFwdSm80ILi8ELi1ELb1EN4cute5tupleIJNS5_1CILi128EEES8_S8_EEELi128ENS_6half_tEfNS_4arch4Sm80ELb0ELb0ELb1ELb0ELb0ELb0ELb1ELb0EEENS1_21CollectiveEpilogueFwdIS9_NS6_IJNS7_ILi1EEESF_SF_EEESA_SC_Li256ELb0ELb1ELb0ELb0EEENS1_19SingleTileSchedulerILb0ELb0ELb1ELi128EEEEEEEEEvNT_6ParamsE,"a",@progbits
	.sectionflags	@""
	.align	4
.nv.constant0._ZN7cutlass13device_kernelIN5flash19enable_sm80_to_sm89INS1_16FlashAttnFwdSm80INS1_25CollectiveMainloopFwdSm80ILi8ELi1ELb1EN4cute5tupleIJNS5_1CILi128EEES8_S8_EEELi128ENS_6half_tEfNS_4arch4Sm80ELb0ELb0ELb1ELb0ELb0ELb0ELb1ELb0EEENS1_21CollectiveEpilogueFwdIS9_NS6_IJNS7_ILi1EEESF_SF_EEESA_SC_Li256ELb0ELb1ELb0ELb0EEENS1_19SingleTileSchedulerILb0ELb0ELb1ELi128EEEEEEEEEvNT_6ParamsE:
	.zero		1400


//--------------------- .nv.constant0._ZN7cutlass13device_kernelIN5flash19enable_sm80_to_sm89INS1_16FlashAttnFwdSm80INS1_25CollectiveMainloopFwdSm80ILi8ELi1ELb1EN4cute5tupleIJNS5_1CILi128EEES8_S8_EEELi128ENS_6half_tEfNS_4arch4Sm80ELb0ELb0ELb1ELb1ELb0ELb0ELb1ELb0EEENS1_21CollectiveEpilogueFwdIS9_NS6_IJNS7_ILi1EEESF_SF_EEESA_SC_Li256ELb1ELb1ELb0ELb0EEENS1_19SingleTileSchedulerILb1ELb0ELb1ELi128EEEEEEEEEvNT_6ParamsE --------------------------
	.section	.nv.constant0._ZN7cutlass13device_kernelIN5flash19enable_sm80_to_sm89INS1_16FlashAttnFwdSm80INS1_25CollectiveMainloopFwdSm80ILi8ELi1ELb1EN4cute5tupleIJNS5_1CILi128EEES8_S8_EEELi128ENS_6half_tEfNS_4arch4Sm80ELb0ELb0ELb1ELb1ELb0ELb0ELb1ELb0EEENS1_21CollectiveEpilogueFwdIS9_NS6_IJNS7_ILi1EEESF_SF_EEESA_SC_Li256ELb1ELb1ELb0ELb0EEENS1_19SingleTileSchedulerILb1ELb0ELb1ELi128EEEEEEEEEvNT_6ParamsE,"a",@progbits
	.sectionflags	@""
	.align	4
.nv.constant0._ZN7cutlass13device_kernelIN5flash19enable_sm80_to_sm89INS1_16FlashAttnFwdSm80INS1_25CollectiveMainloopFwdSm80ILi8ELi1ELb1EN4cute5tupleIJNS5_1CILi128EEES8_S8_EEELi128ENS_6half_tEfNS_4arch4Sm80ELb0ELb0ELb1ELb1ELb0ELb0ELb1ELb0EEENS1_21CollectiveEpilogueFwdIS9_NS6_IJNS7_ILi1EEESF_SF_EEESA_SC_Li256ELb1ELb1ELb0ELb0EEENS1_19SingleTileSchedulerILb1ELb0ELb1ELi128EEEEEEEEEvNT_6ParamsE:
	.zero		1400


//--------------------- .nv.constant0._ZN7cutlass13device_kernelIN5flash19enable_sm80_to_sm89INS1_16FlashAttnFwdSm80INS1_25CollectiveMainloopFwdSm80ILi8ELi1ELb1EN4cute5tupleIJNS5_1CILi128EEES8_S8_EEELi128ENS_6half_tEfNS_4arch4Sm80ELb0ELb0ELb1ELb1ELb0ELb1ELb1ELb0EEENS1_21CollectiveEpilogueFwdIS9_NS6_IJNS7_ILi1EEESF_SF_EEESA_SC_Li256ELb1ELb1ELb0ELb0EEENS1_19SingleTileSchedulerILb1ELb0ELb1ELi128EEEEEEEEEvNT_6ParamsE --------------------------
	.section	.nv.constant0._ZN7cutlass13device_kernelIN5flash19enable_sm80_to_sm89INS1_16FlashAttnFwdSm80INS1_25CollectiveMainloopFwdSm80ILi8ELi1ELb1EN4cute5tupleIJNS5_1CILi128EEES8_S8_EEELi128ENS_6half_tEfNS_4arch4Sm80ELb0ELb0ELb1ELb1ELb0ELb1ELb1ELb0EEENS1_21CollectiveEpilogueFwdIS9_NS6_IJNS7_ILi1EEESF_SF_EEESA_SC_Li256ELb1ELb1ELb0ELb0EEENS1_19SingleTileSchedulerILb1ELb0ELb1ELi128EEEEEEEEEvNT_6ParamsE,"a",@progbits
	.sectionflags	@""
	.align	4
.nv.constant0._ZN7cutlass13device_kernelIN5flash19enable_sm80_to_sm89INS1_16FlashAttnFwdSm80INS1_25CollectiveMainloopFwdSm80ILi8ELi1ELb1EN4cute5tupleIJNS5_1CILi128EEES8_S8_EEELi128ENS_6half_tEfNS_4arch4Sm80ELb0ELb0ELb1ELb1ELb0ELb1ELb1ELb0EEENS1_21CollectiveEpilogueFwdIS9_NS6_IJNS7_ILi1EEESF_SF_EEESA_SC_Li256ELb1ELb1ELb0ELb0EEENS1_19SingleTileSchedulerILb1ELb0ELb1ELi128EEEEEEEEEvNT_6ParamsE:
	.zero		1400


//--------------------- .nv.constant0._ZN7cutlass13device_kernelIN5flash19enable_sm80_to_sm89INS1_16FlashAttnFwdSm80INS1_25CollectiveMainloopFwdSm80ILi8ELi1ELb1EN4cute5tupleIJNS5_1CILi128EEENS7_ILi96EEES8_EEELi128ENS_6half_tEfNS_4arch4Sm80ELb0ELb1ELb1ELb0ELb0ELb0ELb1ELb0EEENS1_21CollectiveEpilogueFwdINS6_IJS8_S8_S9_EEENS6_IJNS7_ILi1EEESH_SH_EEESB_SD_Li256ELb0ELb1ELb0ELb0EEENS1_19SingleTileSchedulerILb0ELb0ELb1ELi128EEEEEEEEEvNT_6ParamsE --------------------------
	.section	.nv.constant0._ZN7cutlass13device_kernelIN5flash19enable_sm80_to_sm89INS1_16FlashAttnFwdSm80INS1_25CollectiveMainloopFwdSm80ILi8ELi1ELb1EN4cute5tupleIJNS5_1CILi128EEENS7_ILi96EEES8_EEELi128ENS_6half_tEfNS_4arch4Sm80ELb0ELb1ELb1ELb0ELb0ELb0ELb1ELb0EEENS1_21CollectiveEpilogueFwdINS6_IJS8_S8_S9_EEENS6_IJNS7_ILi1EEESH_SH_EEESB_SD_Li256ELb0ELb1ELb0ELb0EEENS1_19SingleTileSchedulerILb0ELb0ELb1ELi128EEEEEEEEEvNT_6ParamsE,"a",@progbits
	.sectionflags	@""
	.align	4
.nv.constant0._ZN7cutlass13device_kernelIN5flash19enable_sm80_to_sm89INS1_16FlashAttnFwdSm80INS1_25CollectiveMainloopFwdSm80ILi8ELi1ELb1EN4cute5tupleIJNS5_1CILi128EEENS7_ILi96EEES8_EEELi128ENS_6half_tEfNS_4arch4Sm80ELb0ELb1ELb1ELb0ELb0ELb0ELb1ELb0EEENS1_21CollectiveEpilogueFwdINS6_IJS8_S8_S9_EEENS6_IJNS7_ILi1EEESH_SH_EEESB_SD_Li256ELb0ELb1ELb0ELb0EEENS1_19SingleTileSchedulerILb0ELb0ELb1ELi128EEEEEEEEEvNT_6ParamsE:
	.zero		1400


//--------------------- .nv.constant0._ZN7cutlass13device_kernelIN5flash19enable_sm80_to_sm89INS1_16FlashAttnFwdSm80INS1_25CollectiveMainloopFwdSm80ILi8ELi1ELb1EN4cute5tupleIJNS5_1CILi128EEENS7_ILi96EEES8_EEELi128ENS_6half_tEfNS_4arch4Sm80ELb0ELb1ELb1ELb1ELb0ELb0ELb1ELb0EEENS1_21CollectiveEpilogueFwdINS6_IJS8_S8_S9_EEENS6_IJNS7_ILi1EEESH_SH_EEESB_SD_Li256ELb1ELb1ELb0ELb0EEENS1_19SingleTileSchedulerILb1ELb0ELb1ELi128EEEEEEEEEvNT_6ParamsE --------------------------
	.section	.nv.constant0._ZN7cutlass13device_kernelIN5flash19enable_sm80_to_sm89INS1_16FlashAttnFwdSm80INS1_25CollectiveMainloopFwdSm80ILi8ELi1ELb1EN4cute5tupleIJNS5_1CILi128EEENS7_ILi96EEES8_EEELi128ENS_6half_tEfNS_4arch4Sm80ELb0ELb1ELb1ELb1ELb0ELb0ELb1ELb0EEENS1_21CollectiveEpilogueFwdINS6_IJS8_S8_S9_EEENS6_IJNS7_ILi1EEESH_SH_EEESB_SD_Li256ELb1ELb1ELb0ELb0EEENS1_19SingleTileSchedulerILb1ELb0ELb1ELi128EEEEEEEEEvNT_6ParamsE,"a",@progbits
	.sectionflags	@""
	.align	4
.nv.constant0._ZN7cutlass13device_kernelIN5flash19enable_sm80_to_sm89INS1_16FlashAttnFwdSm80INS1_25CollectiveMainloopFwdSm80ILi8ELi1ELb1EN4cute5tupleIJNS5_1CILi128EEENS7_ILi96EEES8_EEELi128ENS_6half_tEfNS_4arch4Sm80ELb0ELb1ELb1ELb1ELb0ELb0ELb1ELb0EEENS1_21CollectiveEpilogueFwdINS6_IJS8_S8_S9_EEENS6_IJNS7_ILi1EEESH_SH_EEESB_SD_Li256ELb1ELb1ELb0ELb0EEENS1_19SingleTileSchedulerILb1ELb0ELb1ELi128EEEEEEEEEvNT_6ParamsE:
	.zero		1400


//--------------------- .nv.constant0._ZN7cutlass13device_kernelIN5flash19enable_sm80_to_sm89INS1_16FlashAttnFwdSm80INS1_25CollectiveMainloopFwdSm80ILi8ELi1ELb1EN4cute5tupleIJNS5_1CILi128EEENS7_ILi96EEES8_EEELi128ENS_6half_tEfNS_4arch4Sm80ELb0ELb1ELb1ELb1ELb0ELb1ELb1ELb0EEENS1_21CollectiveEpilogueFwdINS6_IJS8_S8_S9_EEENS6_IJNS7_ILi1EEESH_SH_EEESB_SD_Li256ELb1ELb1ELb0ELb0EEENS1_19SingleTileSchedulerILb1ELb0ELb1ELi128EEEEEEEEEvNT_6ParamsE --------------------------
	.section	.nv.constant0._ZN7cutlass13device_kernelIN5flash19enable_sm80_to_sm89INS1_16FlashAttnFwdSm80INS1_25CollectiveMainloopFwdSm80ILi8ELi1ELb1EN4cute5tupleIJNS5_1CILi128EEENS7_ILi96EEES8_EEELi128ENS_6half_tEfNS_4arch4Sm80ELb0ELb1ELb1ELb1ELb0ELb1ELb1ELb0EEENS1_21CollectiveEpilogueFwdINS6_IJS8_S8_S9_EEENS6_IJNS7_ILi1EEESH_SH_EEESB_SD_Li256ELb1ELb1ELb0ELb0EEENS1_19SingleTileSchedulerILb1ELb0ELb1ELi128EEEEEEEEEvNT_6ParamsE,"a",@progbits
	.sectionflags	@""
	.align	4
.nv.constant0._ZN7cutlass13device_kernelIN5flash19enable_sm80_to_sm89INS1_16FlashAttnFwdSm80INS1_25CollectiveMainloopFwdSm80ILi8ELi1ELb1EN4cute5tupleIJNS5_1CILi128EEENS7_ILi96EEES8_EEELi128ENS_6half_tEfNS_4arch4Sm80ELb0ELb1ELb1ELb1ELb0ELb1ELb1ELb0EEENS1_21CollectiveEpilogueFwdINS6_IJS8_S8_S9_EEENS6_IJNS7_ILi1EEESH_SH_EEESB_SD_Li256ELb1ELb1ELb0ELb0EEENS1_19SingleTileSchedulerILb1ELb0ELb1ELi128EEEEEEEEEvNT_6ParamsE:
	.zero		1400


//--------------------- .nv.constant0._ZN7cutlass13device_kernelIN5flash19enable_sm80_to_sm89INS1_16FlashAttnFwdSm80INS1_25CollectiveMainloopFwdSm80ILi8ELi1ELb1EN4cute5tupleIJNS5_1CILi128EEES8_S8_EEELi128ENS_6half_tEfNS_4arch4Sm80ELb1ELb0ELb1ELb0ELb0ELb0ELb1ELb0EEENS1_21CollectiveEpilogueFwdIS9_NS6_IJNS7_ILi1EEESF_SF_EEESA_SC_Li256ELb0ELb1ELb0ELb0EEENS1_30DynamicPersistentTileSchedulerILi256ELi256ELb0ELb1ELb0EEEEEEEEEvNT_6ParamsE --------------------------
	.section	.nv.constant0._ZN7cutlass13device_kernelIN5flash19enable_sm80_to_sm89INS1_16FlashAttnFwdSm80INS1_25CollectiveMainloopFwdSm80ILi8ELi1ELb1EN4cute5tupleIJNS5_1CILi128EEES8_S8_EEELi128ENS_6half_tEfNS_4arch4Sm80ELb1ELb0ELb1ELb0ELb0ELb0ELb1ELb0EEENS1_21CollectiveEpilogueFwdIS9_NS6_IJNS7_ILi1EEESF_SF_EEESA_SC_Li256ELb0ELb1ELb0ELb0EEENS1_30DynamicPersistentTileSchedulerILi256ELi256ELb0ELb1ELb0EEEEEEEEEvNT_6ParamsE,"a",@progbits
	.sectionflags	@""
	.align	4
.nv.constant0._ZN7cutlass13device_kernelIN5flash19enable_sm80_to_sm89INS1_16FlashAttnFwdSm80INS1_25CollectiveMainloopFwdSm80ILi8ELi1ELb1EN4cute5tupleIJNS5_1CILi128EEES8_S8_EEELi128ENS_6half_tEfNS_4arch4Sm80ELb1ELb0ELb1ELb0ELb0ELb0ELb1ELb0EEENS1_21CollectiveEpilogueFwdIS9_NS6_IJNS7_ILi1EEESF_SF_EEESA_SC_Li256ELb0ELb1ELb0ELb0EEENS1_30DynamicPersistentTileSchedulerILi256ELi256ELb0ELb1ELb0EEEEEEEEEvNT_6ParamsE:
	.zero		1416


//--------------------- .nv.constant0._ZN7cutlass13device_kernelIN5flash19enable_sm80_to_sm89INS1_16FlashAttnFwdSm80INS1_25CollectiveMainloopFwdSm80ILi8ELi1ELb1EN4cute5tupleIJNS5_1CILi128EEES8_S8_EEELi128ENS_6half_tEfNS_4arch4Sm80ELb1ELb0ELb1ELb1ELb0ELb0ELb1ELb0EEENS1_21CollectiveEpilogueFwdIS9_NS6_IJNS7_ILi1EEESF_SF_EEESA_SC_Li256ELb1ELb1ELb0ELb0EEENS1_19SingleTileSchedulerILb1ELb0ELb1ELi128EEEEEEEEEvNT_6ParamsE --------------------------
	.section	.nv.constant0._ZN7cutlass13device_kernelIN5flash19enable_sm80_to_sm89INS1_16FlashAttnFwdSm80INS1_25CollectiveMainloopFwdSm80ILi8ELi1ELb1EN4cute5tupleIJNS5_1CILi128EEES8_S8_EEELi128ENS_6half_tEfNS_4arch4Sm80ELb1ELb0ELb1ELb1ELb0ELb0ELb1ELb0EEENS1_21CollectiveEpilogueFwdIS9_NS6_IJNS7_ILi1EEESF_SF_EEESA_SC_Li256ELb1ELb1ELb0ELb0EEENS1_19SingleTileSchedulerILb1ELb0ELb1ELi128EEEEEEEEEvNT_6ParamsE,"a",@progbits
	.sectionflags	@""
	.align	4
.nv.constant0._ZN7cutlass13device_kernelIN5flash19enable_sm80_to_sm89INS1_16FlashAttnFwdSm80INS1_25CollectiveMainloopFwdSm80ILi8ELi1ELb1EN4cute5tupleIJNS5_1CILi128EEES8_S8_EEELi128ENS_6half_tEfNS_4arch4Sm80ELb1ELb0ELb1ELb1ELb0ELb0ELb1ELb0EEENS1_21CollectiveEpilogueFwdIS9_NS6_IJNS7_ILi1EEESF_SF_EEESA_SC_Li256ELb1ELb1ELb0ELb0EEENS1_19SingleTileSchedulerILb1ELb0ELb1ELi128EEEEEEEEEvNT_6ParamsE:
	.zero		1400


//--------------------- .nv.constant0._ZN7cutlass13device_kernelIN5flash19enable_sm80_to_sm89INS1_16FlashAttnFwdSm80INS1_25CollectiveMainloopFwdSm80ILi8ELi1ELb1EN4cute5tupleIJNS5_1CILi128EEES8_S8_EEELi128ENS_6half_tEfNS_4arch4Sm80ELb1ELb0ELb1ELb1ELb0ELb1ELb1ELb0EEENS1_21CollectiveEpilogueFwdIS9_NS6_IJNS7_ILi1EEESF_SF_EEESA_SC_Li256ELb1ELb1ELb0ELb0EEENS1_19SingleTileSchedulerILb1ELb0ELb1ELi128EEEEEEEEEvNT_6ParamsE --------------------------
	.section	.nv.constant0._ZN7cutlass13device_kernelIN5flash19enable_sm80_to_sm89INS1_16FlashAttnFwdSm80INS1_25CollectiveMainloopFwdSm80ILi8ELi1ELb1EN4cute5tupleIJNS5_1CILi128EEES8_S8_EEELi128ENS_6half_tEfNS_4arch4Sm80ELb1ELb0ELb1ELb1ELb0ELb1ELb1ELb0EEENS1_21CollectiveEpilogueFwdIS9_NS6_IJNS7_ILi1EEESF_SF_EEESA_SC_Li256ELb1ELb1ELb0ELb0EEENS1_19SingleTileSchedulerILb1ELb0ELb1ELi128EEEEEEEEEvNT_6ParamsE,"a",@progbits
	.sectionflags	@""
	.align	4
.nv.constant0._ZN7cutlass13device_kernelIN5flash19enable_sm80_to_sm89INS1_16FlashAttnFwdSm80INS1_25CollectiveMainloopFwdSm80ILi8ELi1ELb1EN4cute5tupleIJNS5_1CILi128EEES8_S8_EEELi128ENS_6half_tEfNS_4arch4Sm80ELb1ELb0ELb1ELb1ELb0ELb1ELb1ELb0EEENS1_21CollectiveEpilogueFwdIS9_NS6_IJNS7_ILi1EEESF_SF_EEESA_SC_Li256ELb1ELb1ELb0ELb0EEENS1_19SingleTileSchedulerILb1ELb0ELb1ELi128EEEEEEEEEvNT_6ParamsE:
	.zero		1400


//--------------------- .nv.constant0._ZN7cutlass13device_kernelIN5flash19enable_sm80_to_sm89INS1_16FlashAttnFwdSm80INS1_25CollectiveMainloopFwdSm80ILi4ELi1ELb0EN4cute5tupleIJNS5_1CILi128EEENS7_ILi64EEES8_EEELi128ENS_6half_tEfNS_4arch4Sm80ELb0ELb0ELb1ELb0ELb0ELb0ELb1ELb0EEENS1_21CollectiveEpilogueFwdINS6_IJS8_S8_S9_EEENS6_IJNS7_ILi1EEESH_SH_EEESB_SD_Li128ELb0ELb1ELb0ELb0EEENS1_19SingleTileSchedulerILb0ELb0ELb1ELi128EEEEEEEEEvNT_6ParamsE --------------------------
	.section	.nv.constant0._ZN7cutlass13device_kernelIN5flash19enable_sm80_to_sm89INS1_16FlashAttnFwdSm80INS1_25CollectiveMainloopFwdSm80ILi4ELi1ELb0EN4cute5tupleIJNS5_1CILi128EEENS7_ILi64EEES8_EEELi128ENS_6half_tEfNS_4arch4Sm80ELb0ELb0ELb1ELb0ELb0ELb0ELb1ELb0EEENS1_21CollectiveEpilogueFwdINS6_IJS8_S8_S9_EEENS6_IJNS7_ILi1EEESH_SH_EEESB_SD_Li128ELb0ELb1ELb0ELb0EEENS1_19SingleTileSchedulerILb0ELb0ELb1ELi128EEEEEEEEEvNT_6ParamsE,"a",@progbits
	.sectionflags	@""
	.align	4
.nv.constant0._ZN7cutlass13device_kernelIN5flash19enable_sm80_to_sm89INS1_16FlashAttnFwdSm80INS1_25CollectiveMainloopFwdSm80ILi4ELi1ELb0EN4cute5tupleIJNS5_1CILi128EEENS7_ILi64EEES8_EEELi128ENS_6half_tEfNS_4arch4Sm80ELb0ELb0ELb1ELb0ELb0ELb0ELb1ELb0EEENS1_21CollectiveEpilogueFwdINS6_IJS8_S8_S9_EEENS6_IJNS7_ILi1EEESH_SH_EEESB_SD_Li128ELb0ELb1ELb0ELb0EEENS1_19SingleTileSchedulerILb0ELb0ELb1ELi128EEEEEEEEEvNT_6ParamsE:
	.zero		1400


//--------------------- .nv.constant0._ZN7cutlass13device_kernelIN5flash19enable_sm80_to_sm89INS1_16FlashAttnFwdSm80INS1_25CollectiveMainloopFwdSm80ILi4ELi1ELb0EN4cute5tupleIJNS5_1CILi128EEENS7_ILi64EEES8_EEELi128ENS_6half_tEfNS_4arch4Sm80ELb0ELb0ELb1ELb1ELb0ELb0ELb1ELb0EEENS1_21CollectiveEpilogueFwdINS6_IJS8_S8_S9_EEENS6_IJNS7_ILi1EEESH_SH_EEESB_SD_Li128ELb1ELb1ELb0ELb0EEENS1_19SingleTileSchedulerILb1ELb0ELb1ELi128EEEEEEEEEvNT_6ParamsE --------------------------
	.section	.nv.constant0._ZN7cutlass13device_kernelIN5flash19enable_sm80_to_sm89INS1_16FlashAttnFwdSm80INS1_25CollectiveMainloopFwdSm80ILi4ELi1ELb0EN4cute5tupleIJNS5_1CILi128EEENS7_ILi64EEES8_EEELi128ENS_6half_tEfNS_4arch4Sm80ELb0ELb0ELb1ELb1ELb0ELb0ELb1ELb0EEENS1_21CollectiveEpilogueFwdINS6_IJS8_S8_S9_EEENS6_IJNS7_ILi1EEESH_SH_EEESB_SD_Li128ELb1ELb1ELb0ELb0EEENS1_19SingleTileSchedulerILb1ELb0ELb1ELi128EEEEEEEEEvNT_6ParamsE,"a",@progbits
	.sectionflags	@""
	.align	4
.nv.constant0._ZN7cutlass13device_kernelIN5flash19enable_sm80_to_sm89INS1_16FlashAttnFwdSm80INS1_25CollectiveMainloopFwdSm80ILi4ELi1ELb0EN4cute5tupleIJNS5_1CILi128EEENS7_ILi64EEES8_EEELi128ENS_6half_tEfNS_4arch4Sm80ELb0ELb0ELb1ELb1ELb0ELb0ELb1ELb0EEENS1_21CollectiveEpilogueFwdINS6_IJS8_S8_S9_EEENS6_IJNS7_ILi1EEESH_SH_EEESB_SD_Li128ELb1ELb1ELb0ELb0EEENS1_19SingleTileSchedulerILb1ELb0ELb1ELi128EEEEEEEEEvNT_6ParamsE:
	.zero		1400


//--------------------- .nv.constant0._ZN7cutlass13device_kernelIN5flash19enable_sm80_to_sm89INS1_16FlashAttnFwdSm80INS1_25CollectiveMainloopFwdSm80ILi4ELi1ELb0EN4cute5tupleIJNS5_1CILi128EEENS7_ILi64EEES8_EEELi128ENS_6half_tEfNS_4arch4Sm80ELb0ELb0ELb1ELb1ELb0ELb1ELb1ELb0EEENS1_21CollectiveEpilogueFwdINS6_IJS8_S8_S9_EEENS6_IJNS7_ILi1EEESH_SH_EEESB_SD_Li128ELb1ELb1ELb0ELb0EEENS1_19SingleTileSchedulerILb1ELb0ELb1ELi128EEEEEEEEEvNT_6ParamsE --------------------------
	.section	.nv.constant0._ZN7cutlass13device_kernelIN5flash19enable_sm80_to_sm89INS1_16FlashAttnFwdSm80INS1_25CollectiveMainloopFwdSm80ILi4ELi1ELb0EN4cute5tupleIJNS5_1CILi128EEENS7_ILi64EEES8_EEELi128ENS_6half_tEfNS_4arch4Sm80ELb0ELb0ELb1ELb1ELb0ELb1ELb1ELb0EEENS1_21CollectiveEpilogueFwdINS6_IJS8_S8_S9_EEENS6_IJNS7_ILi1EEESH_SH_EEESB_SD_Li128ELb1ELb1ELb0ELb0EEENS1_19SingleTileSchedulerILb1ELb0ELb1ELi128EEEEEEEEEvNT_6ParamsE,"a",@progbits
	.sectionflags	@""
	.align	4
.nv.constant0._ZN7cutlass13device_kernelIN5flash19enable_sm80_to_sm89INS1_16FlashAttnFwdSm80INS1_25CollectiveMainloopFwdSm80ILi4ELi1ELb0EN4cute5tupleIJNS5_1CILi128EEENS7_ILi64EEES8_EEELi128ENS_6half_tEfNS_4arch4Sm80ELb0ELb0ELb1ELb1ELb0ELb1ELb1ELb0EEENS1_21CollectiveEpilogueFwdINS6_IJS8_S8_S9_EEENS6_IJNS7_ILi1EEESH_SH_EEESB_SD_Li128ELb1ELb1ELb0ELb0EEENS1_19SingleTileSchedulerILb1ELb0ELb1ELi128EEEEEEEEEvNT_6ParamsE:
	.zero		1400


//--------------------- .nv.constant0._ZN7cutlass13device_kernelIN5flash19enable_sm80_to_sm89INS1_16FlashAttnFwdSm80INS1_25CollectiveMainloopFwdSm80ILi4ELi1ELb0EN4cute5tupleIJNS5_1CILi128EEENS7_ILi48EEES8_EEELi128ENS_6half_tEfNS_4arch4Sm80ELb0ELb1ELb1ELb0ELb0ELb0ELb1ELb0EEENS1_21CollectiveEpilogueFwdINS6_IJS8_S8_S9_EEENS6_IJNS7_ILi1EEESH_SH_EEESB_SD_Li128ELb0ELb1ELb0ELb0EEENS1_19SingleTileSchedulerILb0ELb0ELb1ELi128EEEEEEEEEvNT_6ParamsE --------------------------
	.section	.nv.constant0._ZN7cutlass13device_kernelIN5flash19enable_sm80_to_sm89INS1_16FlashAttnFwdSm80INS1_25CollectiveMainloopFwdSm80ILi4ELi1ELb0EN4cute5tupleIJNS5_1CILi128EEENS7_ILi48EEES8_EEELi128ENS_6half_tEfNS_4arch4Sm80ELb0ELb1ELb1ELb0ELb0ELb0ELb1ELb0EEENS1_21CollectiveEpilogueFwdINS6_IJS8_S8_S9_EEENS6_IJNS7_ILi1EEESH_SH_EEESB_SD_Li128ELb0ELb1ELb0ELb0EEENS1_19SingleTileSchedulerILb0ELb0ELb1ELi128EEEEEEEEEvNT_6ParamsE,"a",@progbits
	.sectionflags	@""
	.align	4
.nv.constant0._ZN7cutlass13device_kernelIN5flash19enable_sm80_to_sm89INS1_16FlashAttnFwdSm80INS1_25CollectiveMainloopFwdSm80ILi4ELi1ELb0EN4cute5tupleIJNS5_1CILi128EEENS7_ILi48EEES8_EEELi128ENS_6half_tEfNS_4arch4Sm80ELb0ELb1ELb1ELb0ELb0ELb0ELb1ELb0EEENS1_21CollectiveEpilogueFwdINS6_IJS8_S8_S9_EEENS6_IJNS7_ILi1EEESH_SH_EEESB_SD_Li128ELb0ELb1ELb0ELb0EEENS1_19SingleTileSchedulerILb0ELb0ELb1ELi128EEEEEEEEEvNT_6ParamsE:
	.zero		1400


//--------------------- .nv.constant0._ZN7cutlass13device_kernelIN5flash19enable_sm80_to_sm89INS1_16FlashAttnFwdSm80INS1_25CollectiveMainloopFwdSm80ILi4ELi1ELb0EN4cute5tupleIJNS5_1CILi128EEENS7_ILi48EEES8_EEELi128ENS_6half_tEfNS_4arch4Sm80ELb0ELb1ELb1ELb1ELb0ELb0ELb1ELb0EEENS1_21CollectiveEpilogueFwdINS6_IJS8_S8_S9_EEENS6_IJNS7_ILi1EEESH_SH_EEESB_SD_Li128ELb1ELb1ELb0ELb0EEENS1_19SingleTileSchedulerILb1ELb0ELb1ELi128EEEEEEEEEvNT_6ParamsE --------------------------
	.section	.nv.constant0._ZN7cutlass13device_kernelIN5flash19enable_sm80_to_sm89INS1_16FlashAttnFwdSm80INS1_25CollectiveMainloopFwdSm80ILi4ELi1ELb0EN4cute5tupleIJNS5_1CILi128EEENS7_ILi48EEES8_EEELi128ENS_6half_tEfNS_4arch4Sm80ELb0ELb1ELb1ELb1ELb0ELb0ELb1ELb0EEENS1_21CollectiveEpilogueFwdINS6_IJS8_S8_S9_EEENS6_IJNS7_ILi1EEESH_SH_EEESB_SD_Li128ELb1ELb1ELb0ELb0EEENS1_19SingleTileSchedulerILb1ELb0ELb1ELi128EEEEEEEEEvNT_6ParamsE,"a",@progbits
	.sectionflags	@""
	.align	4
.nv.constant0._ZN7cutlass13device_kernelIN5flash19enable_sm80_to_sm89INS1_16FlashAttnFwdSm80INS1_25CollectiveMainloopFwdSm80ILi4ELi1ELb0EN4cute5tupleIJNS5_1CILi128EEENS7_ILi48EEES8_EEELi128ENS_6half_tEfNS_4arch4Sm80ELb0ELb1ELb1ELb1ELb0ELb0ELb1ELb0EEENS1_21CollectiveEpilogueFwdINS6_IJS8_S8_S9_EEENS6_IJNS7_ILi1EEESH_SH_EEESB_SD_Li128ELb1ELb1ELb0ELb0EEENS1_19SingleTileSchedulerILb1ELb0ELb1ELi128EEEEEEEEEvNT_6ParamsE:
	.zero		1400


//--------------------- .nv.constant0._ZN7cutlass13device_kernelIN5flash19enable_sm80_to_sm89INS1_16FlashAttnFwdSm80INS1_25CollectiveMainloopFwdSm80ILi4ELi1ELb0EN4cute5tupleIJNS5_1CILi128EEENS7_ILi48EEES8_EEELi128ENS_6half_tEfNS_4arch4Sm80ELb0ELb1ELb1ELb1ELb0ELb1ELb1ELb0EEENS1_21CollectiveEpilogueFwdINS6_IJS8_S8_S9_EEENS6_IJNS7_ILi1EEESH_SH_EEESB_SD_Li128ELb1ELb1ELb0ELb0EEENS1_19SingleTileSchedulerILb1ELb0ELb1ELi128EEEEEEEEEvNT_6ParamsE --------------------------
	.section	.nv.constant0._ZN7cutlass13device_kernelIN5flash19enable_sm80_to_sm89INS1_16FlashAttnFwdSm80INS1_25CollectiveMainloopFwdSm80ILi4ELi1ELb0EN4cute5tupleIJNS5_1CILi128EEENS7_ILi48EEES8_EEELi128ENS_6half_tEfNS_4arch4Sm80ELb0ELb1ELb1ELb1ELb0ELb1ELb1ELb0EEENS1_21CollectiveEpilogueFwdINS6_IJS8_S8_S9_EEENS6_IJNS7_ILi1EEESH_SH_EEESB_SD_Li128ELb1ELb1ELb0ELb0EEENS1_19SingleTileSchedulerILb1ELb0ELb1ELi128EEEEEEEEEvNT_6ParamsE,"a",@progbits
	.sectionflags	@""
	.align	4
.nv.constant0._ZN7cutlass13device_kernelIN5flash19enable_sm80_to_sm89INS1_16FlashAttnFwdSm80INS1_25CollectiveMainloopFwdSm80ILi4ELi1ELb0EN4cute5tupleIJNS5_1CILi128EEENS7_ILi48EEES8_EEELi128ENS_6half_tEfNS_4arch4Sm80ELb0ELb1ELb1ELb1ELb0ELb1ELb1ELb0EEENS1_21CollectiveEpilogueFwdINS6_IJS8_S8_S9_EEENS6_IJNS7_ILi1EEESH_SH_EEESB_SD_Li128ELb1ELb1ELb0ELb0EEENS1_19SingleTileSchedulerILb1ELb0ELb1ELi128EEEEEEEEEvNT_6ParamsE:
	.zero		1400


//--------------------- .nv.constant0._ZN7cutlass13device_kernelIN5flash19enable_sm80_to_sm89INS1_16FlashAttnFwdSm80INS1_25CollectiveMainloopFwdSm80ILi4ELi1ELb0EN4cute5tupleIJNS5_1CILi128EEENS7_ILi64EEES8_EEELi128ENS_6half_tEfNS_4arch4Sm80ELb1ELb0ELb1ELb0ELb0ELb0ELb1ELb0EEENS1_21CollectiveEpilogueFwdINS6_IJS8_S8_S9_EEENS6_IJNS7_ILi1EEESH_SH_EEESB_SD_Li128ELb0ELb1ELb0ELb0EEENS1_30DynamicPersistentTileSchedulerILi128ELi128ELb0ELb1ELb0EEEEEEEEEvNT_6ParamsE --------------------------
	.section	.nv.constant0._ZN7cutlass13device_kernelIN5flash19enable_sm80_to_sm89INS1_16FlashAttnFwdSm80INS1_25CollectiveMainloopFwdSm80ILi4ELi1ELb0EN4cute5tupleIJNS5_1CILi128EEENS7_ILi64EEES8_EEELi128ENS_6half_tEfNS_4arch4Sm80ELb1ELb0ELb1ELb0ELb0ELb0ELb1ELb0EEENS1_21CollectiveEpilogueFwdINS6_IJS8_S8_S9_EEENS6_IJNS7_ILi1EEESH_SH_EEESB_SD_Li128ELb0ELb1ELb0ELb0EEENS1_30DynamicPersistentTileSchedulerILi128ELi128ELb0ELb1ELb0EEEEEEEEEvNT_6ParamsE,"a",@progbits
	.sectionflags	@""
	.align	4
.nv.constant0._ZN7cutlass13device_kernelIN5flash19enable_sm80_to_sm89INS1_16FlashAttnFwdSm80INS1_25CollectiveMainloopFwdSm80ILi4ELi1ELb0EN4cute5tupleIJNS5_1CILi128EEENS7_ILi64EEES8_EEELi128ENS_6half_tEfNS_4arch4Sm80ELb1ELb0ELb1ELb0ELb0ELb0ELb1ELb0EEENS1_21CollectiveEpilogueFwdINS6_IJS8_S8_S9_EEENS6_IJNS7_ILi1EEESH_SH_EEESB_SD_Li128ELb0ELb1ELb0ELb0EEENS1_30DynamicPersistentTileSchedulerILi128ELi128ELb0ELb1ELb0EEEEEEEEEvNT_6ParamsE:
	.zero		1416


//--------------------- .nv.constant0._ZN7cutlass13device_kernelIN5flash19enable_sm80_to_sm89INS1_16FlashAttnFwdSm80INS1_25CollectiveMainloopFwdSm80ILi4ELi1ELb0EN4cute5tupleIJNS5_1CILi128EEENS7_ILi64EEES8_EEELi128ENS_6half_tEfNS_4arch4Sm80ELb1ELb0ELb1ELb1ELb0ELb0ELb1ELb0EEENS1_21CollectiveEpilogueFwdINS6_IJS8_S8_S9_EEENS6_IJNS7_ILi1EEESH_SH_EEESB_SD_Li128ELb1ELb1ELb0ELb0EEENS1_19SingleTileSchedulerILb1ELb0ELb1ELi128EEEEEEEEEvNT_6ParamsE --------------------------
	.section	.nv.constant0._ZN7cutlass13device_kernelIN5flash19enable_sm80_to_sm89INS1_16FlashAttnFwdSm80INS1_25CollectiveMainloopFwdSm80ILi4ELi1ELb0EN4cute5tupleIJNS5_1CILi128EEENS7_ILi64EEES8_EEELi128ENS_6half_tEfNS_4arch4Sm80ELb1ELb0ELb1ELb1ELb0ELb0ELb1ELb0EEENS1_21CollectiveEpilogueFwdINS6_IJS8_S8_S9_EEENS6_IJNS7_ILi1EEESH_SH_EEESB_SD_Li128ELb1ELb1ELb0ELb0EEENS1_19SingleTileSchedulerILb1ELb0ELb1ELi128EEEEEEEEEvNT_6ParamsE,"a",@progbits
	.sectionflags	@""
	.align	4
.nv.constant0._ZN7cutlass13device_kernelIN5flash19enable_sm80_to_sm89INS1_16FlashAttnFwdSm80INS1_25CollectiveMainloopFwdSm80ILi4ELi1ELb0EN4cute5tupleIJNS5_1CILi128EEENS7_ILi64EEES8_EEELi128ENS_6half_tEfNS_4arch4Sm80ELb1ELb0ELb1ELb1ELb0ELb0ELb1ELb0EEENS1_21CollectiveEpilogueFwdINS6_IJS8_S8_S9_EEENS6_IJNS7_ILi1EEESH_SH_EEESB_SD_Li128ELb1ELb1ELb0ELb0EEENS1_19SingleTileSchedulerILb1ELb0ELb1ELi128EEEEEEEEEvNT_6ParamsE:
	.zero		1400


//--------------------- .nv.constant0._ZN7cutlass13device_kernelIN5flash19enable_sm80_to_sm89INS1_16FlashAttnFwdSm80INS1_25CollectiveMainloopFwdSm80ILi4ELi1ELb0EN4cute5tupleIJNS5_1CILi128EEENS7_ILi64EEES8_EEELi128ENS_6half_tEfNS_4arch4Sm80ELb1ELb0ELb1ELb1ELb0ELb1ELb1ELb0EEENS1_21CollectiveEpilogueFwdINS6_IJS8_S8_S9_EEENS6_IJNS7_ILi1EEESH_SH_EEESB_SD_Li128ELb1ELb1ELb0ELb0EEENS1_19SingleTileSchedulerILb1ELb0ELb1ELi128EEEEEEEEEvNT_6ParamsE --------------------------
	.section	.nv.constant0._ZN7cutlass13device_kernelIN5flash19enable_sm80_to_sm89INS1_16FlashAttnFwdSm80INS1_25CollectiveMainloopFwdSm80ILi4ELi1ELb0EN4cute5tupleIJNS5_1CILi128EEENS7_ILi64EEES8_EEELi128ENS_6half_tEfNS_4arch4Sm80ELb1ELb0ELb1ELb1ELb0ELb1ELb1ELb0EEENS1_21CollectiveEpilogueFwdINS6_IJS8_S8_S9_EEENS6_IJNS7_ILi1EEESH_SH_EEESB_SD_Li128ELb1ELb1ELb0ELb0EEENS1_19SingleTileSchedulerILb1ELb0ELb1ELi128EEEEEEEEEvNT_6ParamsE,"a",@progbits
	.sectionflags	@""
	.align	4
.nv.constant0._ZN7cutlass13device_kernelIN5flash19enable_sm80_to_sm89INS1_16FlashAttnFwdSm80INS1_25CollectiveMainloopFwdSm80ILi4ELi1ELb0EN4cute5tupleIJNS5_1CILi128EEENS7_ILi64EEES8_EEELi128ENS_6half_tEfNS_4arch4Sm80ELb1ELb0ELb1ELb1ELb0ELb1ELb1ELb0EEENS1_21CollectiveEpilogueFwdINS6_IJS8_S8_S9_EEENS6_IJNS7_ILi1EEESH_SH_EEESB_SD_Li128ELb1ELb1ELb0ELb0EEENS1_19SingleTileSchedulerILb1ELb0ELb1ELi128EEEEEEEEEvNT_6ParamsE:
	.zero		1400


//--------------------- .text._ZN7cutlass13device_kernelIN5flash19enable_sm80_to_sm89INS1_16FlashAttnFwdSm80INS1_25CollectiveMainloopFwdSm80ILi8ELi1ELb1EN4cute5tupleIJNS5_1CILi128EEES8_S8_EEELi128ENS_6half_tEfNS_4arch4Sm80ELb0ELb0ELb1ELb0ELb0ELb0ELb1ELb0EEENS1_21CollectiveEpilogueFwdIS9_NS6_IJNS7_ILi1EEESF_SF_EEESA_SC_Li256ELb0ELb1ELb0ELb0EEENS1_19SingleTileSchedulerILb0ELb0ELb1ELi128EEEEEEEEEvNT_6ParamsE --------------------------
	.section	.text._ZN7cutlass13device_kernelIN5flash19enable_sm80_to_sm89INS1_16FlashAttnFwdSm80INS1_25CollectiveMainloopFwdSm80ILi8ELi1ELb1EN4cute5tupleIJNS5_1CILi128EEES8_S8_EEELi128ENS_6half_tEfNS_4arch4Sm80ELb0ELb0ELb1ELb0ELb0ELb0ELb1ELb0EEENS1_21CollectiveEpilogueFwdIS9_NS6_IJNS7_ILi1EEESF_SF_EEESA_SC_Li256ELb0ELb1ELb0ELb0EEENS1_19SingleTileSchedulerILb0ELb0ELb1ELi128EEEEEEEEEvNT_6ParamsE,"ax",@progbits
	.sectioninfo	@"SHI_REGISTERS=255"
	.align	128
.text._ZN7cutlass13device_kernelIN5flash19enable_sm80_to_sm89INS1_16FlashAttnFwdSm80INS1_25CollectiveMainloopFwdSm80ILi8ELi1ELb1EN4cute5tupleIJNS5_1CILi128EEES8_S8_EEELi128ENS_6half_tEfNS_4arch4Sm80ELb0ELb0ELb1ELb0ELb0ELb0ELb1ELb0EEENS1_21CollectiveEpilogueFwdIS9_NS6_IJNS7_ILi1EEESF_SF_EEESA_SC_Li256ELb0ELb1ELb0ELb0EEENS1_19SingleTileSchedulerILb0ELb0ELb1ELi128EEEEEEEEEvNT_6ParamsE:
        .type           _ZN7cutlass13device_kernelIN5flash19enable_sm80_to_sm89INS1_16FlashAttnFwdSm80INS1_25CollectiveMainloopFwdSm80ILi8ELi1ELb1EN4cute5tupleIJNS5_1CILi128EEES8_S8_EEELi128ENS_6half_tEfNS_4arch4Sm80ELb0ELb0ELb1ELb0ELb0ELb0ELb1ELb0EEENS1_21CollectiveEpilogueFwdIS9_NS6_IJNS7_ILi1EEESF_SF_EEESA_SC_Li256ELb0ELb1ELb0ELb0EEENS1_19SingleTileSchedulerILb0ELb0ELb1ELi128EEEEEEEEEvNT_6ParamsE,@function
        .size           _ZN7cutlass13device_kernelIN5flash19enable_sm80_to_sm89INS1_16FlashAttnFwdSm80INS1_25CollectiveMainloopFwdSm80ILi8ELi1ELb1EN4cute5tupleIJNS5_1CILi128EEES8_S8_EEELi128ENS_6half_tEfNS_4arch4Sm80ELb0ELb0ELb1ELb0ELb0ELb0ELb1ELb0EEENS1_21CollectiveEpilogueFwdIS9_NS6_IJNS7_ILi1EEESF_SF_EEESA_SC_Li256ELb0ELb1ELb0ELb0EEENS1_19SingleTileSchedulerILb0ELb0ELb1ELi128EEEEEEEEEvNT_6ParamsE,(.L_x_1712 - _ZN7cutlass13device_kernelIN5flash19enable_sm80_to_sm89INS1_16FlashAttnFwdSm80INS1_25CollectiveMainloopFwdSm80ILi8ELi1ELb1EN4cute5tupleIJNS5_1CILi128EEES8_S8_EEELi128ENS_6half_tEfNS_4arch4Sm80ELb0ELb0ELb1ELb0ELb0ELb0ELb1ELb0EEENS1_21CollectiveEpilogueFwdIS9_NS6_IJNS7_ILi1EEESF_SF_EEESA_SC_Li256ELb0ELb1ELb0ELb0EEENS1_19SingleTileSchedulerILb0ELb0ELb1ELi128EEEEEEEEEvNT_6ParamsE)
        .other          _ZN7cutlass13device_kernelIN5flash19enable_sm80_to_sm89INS1_16FlashAttnFwdSm80INS1_25CollectiveMainloopFwdSm80ILi8ELi1ELb1EN4cute5tupleIJNS5_1CILi128EEES8_S8_EEELi128ENS_6half_tEfNS_4arch4Sm80ELb0ELb0ELb1ELb0ELb0ELb0ELb1ELb0EEENS1_21CollectiveEpilogueFwdIS9_NS6_IJNS7_ILi1EEESF_SF_EEESA_SC_Li256ELb0ELb1ELb0ELb0EEENS1_19SingleTileSchedulerILb0ELb0ELb1ELi128EEEEEEEEEvNT_6ParamsE,@"STO_CUDA_ENTRY STV_DEFAULT"
_ZN7cutlass13device_kernelIN5flash19enable_sm80_to_sm89INS1_16FlashAttnFwdSm80INS1_25CollectiveMainloopFwdSm80ILi8ELi1ELb1EN4cute5tupleIJNS5_1CILi128EEES8_S8_EEELi128ENS_6half_tEfNS_4arch4Sm80ELb0ELb0ELb1ELb0ELb0ELb0ELb1ELb0EEENS1_21CollectiveEpilogueFwdIS9_NS6_IJNS7_ILi1EEESF_SF_EEESA_SC_Li256ELb0ELb1ELb0ELb0EEENS1_19SingleTileSchedulerILb0ELb0ELb1ELi128EEEEEEEEEvNT_6ParamsE:
[----:B------:R-:W-:-:S03]  /*0000*/  MOV R1, c[0x0][0x28] ;  /* 0x00000a0000017a02 */ /* 0x000fc60000000f00 */
[----:B------:R-:W1:Y:S01]  /*0010*/  S2R R15, SR_CTAID.Z ;  /* 0x00000000000f7919 */ /* 0x000e620000002700 */
[----:B------:R-:W-:Y:S02]  /*0020*/  IADD3 R1, R1, -0x58, RZ ;  /* 0xffffffa801017810 */ /* 0x000fe40007ffe0ff */
[----:B-1----:R-:W-:-:S13]  /*0030*/  ISETP.GE.AND P0, PT, R15, RZ, PT ;  /* 0x000000ff0f00720c */ /* 0x002fda0003f06270 */
[----:B------:R-:W-:Y:S05]  /*0040*/  @!P0 EXIT ;  /* 0x000000000000894d */ /* 0x000fea0003800000 */
[----:B------:R-:W-:Y:S01]  /*0050*/  ISETP.NE.U32.AND P2, PT, RZ, c[0x0][0x340], PT ;  /* 0x0000d000ff007a0c */ /* 0x000fe20003f45070 */
[----:B------:R-:W-:Y:S01]  /*0060*/  ULDC.64 UR22, c[0x0][0x118] ;  /* 0x0000460000167ab9 */ /* 0x000fe20000000a00 */
[----:B------:R-:W1:Y:S04]  /*0070*/  S2R R28, SR_TID.X ;  /* 0x00000000001c7919 */ /* 0x000e680000002100 */
[----:B------:R-:W2:Y:S01]  /*0080*/  S2R R29, SR_CTAID.Y ;  /* 0x00000000001d7919 */ /* 0x000ea20000002600 */
[----:B------:R-:W-:-:S03]  /*0090*/  ISETP.NE.AND.EX P2, PT, RZ, c[0x0][0x344], PT, P2 ;  /* 0x0000d100ff007a0c */ /* 0x000fc60003f45320 */
[----:B------:R-:W3:Y:S01]  /*00a0*/  S2R R6, SR_CTAID.X ;  /* 0x0000000000067919 */ /* 0x000ee20000002500 */
[----:B------:R-:W-:Y:S01]  /*00b0*/  IMAD.MOV.U32 R7, RZ, RZ, c[0x0][0x2c4] ;  /* 0x0000b100ff077624 */ /* 0x000fe200078e00ff */
[----:B------:R-:W-:Y:S01]  /*00c0*/  SHF.R.S32.HI R16, RZ, 0x1f, R15 ;  /* 0x0000001fff107819 */ /* 0x000fe2000001140f */
[----:B------:R-:W-:Y:S02]  /*00d0*/  ULDC UR8, c[0x0][0x1d0] ;  /* 0x0000740000087ab9 */ /* 0x000fe40000000800 */
[----:B------:R-:W-:Y:S02]  /*00e0*/  UMOV UR9, 0x7 ;  /* 0x0000000700097882 */ /* 0x000fe40000000000 */
[----:B------:R-:W-:-:S03]  /*00f0*/  ULDC.64 UR6, c[0x0][0x1e0] ;  /* 0x0000780000067ab9 */ /* 0x000fc60000000a00 */
[----:B------:R-:W-:-:S04]  /*0100*/  @P2 IMAD.MOV.U32 R2, RZ, RZ, 0x4 ;  /* 0x00000004ff022424 */ /* 0x000fc800078e00ff */
[----:B------:R-:W-:-:S05]  /*0110*/  @P2 IMAD.WIDE R2, R15, R2, c[0x0][0x340] ;  /* 0x0000d0000f022625 */ /* 0x000fca00078e0202 */
[----:B------:R4:W5:Y:S01]  /*0120*/  @P2 LDG.E R20, [R2.64] ;  /* 0x0000001602142981 */ /* 0x000962000c1e1900 */
[----:B-1----:R-:W-:Y:S01]  /*0130*/  SHF.R.S32.HI R27, RZ, 0x1f, R28 ;  /* 0x0000001fff1b7819 */ /* 0x002fe2000001141c */
[----:B--2---:R-:W-:Y:S01]  /*0140*/  IMAD.WIDE.U32 R4, R29, c[0x0][0x1b8], RZ ;  /* 0x00006e001d047a25 */ /* 0x004fe200078e00ff */
[----:B------:R-:W-:Y:S01]  /*0150*/  SHF.R.S32.HI R30, RZ, 0x1f, R29 ;  /* 0x0000001fff1e7819 */ /* 0x000fe2000001141d */
[----:B------:R-:W-:Y:S01]  /*0160*/  UIADD3 UR4, UR8, 0x7f, URZ ;  /* 0x0000007f08047890 */ /* 0x000fe2000fffe03f */
[C---:B------:R-:W-:Y:S01]  /*0170*/  ISETP.NE.AND P0, PT, R7.reuse, 0x1, PT ;  /* 0x000000010700780c */ /* 0x040fe20003f05270 */
[----:B------:R-:W-:Y:S01]  /*0180*/  IMAD R7, R7, c[0x0][0x168], RZ ;  /* 0x00005a0007077a24 */ /* 0x000fe200078e02ff */
[----:B------:R-:W-:Y:S01]  /*0190*/  LEA.HI R25, R27, R28, RZ, 0x4 ;  /* 0x0000001c1b197211 */ /* 0x000fe200078f20ff */
[----:B------:R-:W-:Y:S02]  /*01a0*/  USHF.R.S32.HI UR18, URZ, 0x1f, UR4 ;  /* 0x0000001f3f127899 */ /* 0x000fe40008011404 */
[----:B------:R-:W-:Y:S01]  /*01b0*/  USHF.L.U64.HI UR9, UR6, UR9, UR7 ;  /* 0x0000000906097299 */ /* 0x000fe20008010207 */
[----:B------:R-:W-:Y:S01]  /*01c0*/  SHF.R.S32.HI R14, RZ, 0x4, R25 ;  /* 0x00000004ff0e7819 */ /* 0x000fe20000011419 */
[----:B------:R-:W-:-:S02]  /*01d0*/  ULEA.HI UR18, UR18, UR4, URZ, 0x7 ;  /* 0x0000000412127291 */ /* 0x000fc4000f8f383f */
[----:B------:R-:W-:Y:S02]  /*01e0*/  USHF.L.U32 UR10, UR6, 0x7, URZ ;  /* 0x00000007060a7899 */ /* 0x000fe4000800063f */
[----:B------:R-:W-:Y:S02]  /*01f0*/  ULEA.HI.SX32 UR13, UR18, 0xffffffff, 0x19 ;  /* 0xffffffff120d7891 */ /* 0x000fe4000f8fca3f */
[----:B------:R-:W-:Y:S02]  /*0200*/  UIMAD.WIDE.U32 UR20, UR6, 0x40, URZ ;  /* 0x00000040061478a5 */ /* 0x000fe4000f8e003f */
[----:B------:R-:W-:Y:S02]  /*0210*/  USHF.R.S32.HI UR12, URZ, 0x1f, UR13 ;  /* 0x0000001f3f0c7899 */ /* 0x000fe4000801140d */
[----:B------:R-:W-:Y:S02]  /*0220*/  UIMAD UR4, UR9, UR13, URZ ;  /* 0x0000000d090472a4 */ /* 0x000fe4000f8e023f */
[----:B------:R-:W-:Y:S01]  /*0230*/  USHF.L.U32 UR14, UR7, 0x6, URZ ;  /* 0x00000006070e7899 */ /* 0x000fe2000800063f */
[----:B----4-:R-:W-:Y:S01]  /*0240*/  LEA.HI R3, R27, R28, RZ, 0x3 ;  /* 0x0000001c1b037211 */ /* 0x010fe200078f18ff */
[----:B------:R-:W-:Y:S01]  /*0250*/  IMAD R2, R30, c[0x0][0x1b8], RZ ;  /* 0x00006e001e027a24 */ /* 0x000fe200078e02ff */
[----:B------:R-:W-:-:S02]  /*0260*/  UIMAD UR4, UR12, UR10, UR4 ;  /* 0x0000000a0c0472a4 */ /* 0x000fc4000f8e0204 */
[----:B------:R-:W-:Y:S01]  /*0270*/  LOP3.LUT R0, R3, 0xfffffff8, RZ, 0xc0, !PT ;  /* 0xfffffff803007812 */ /* 0x000fe200078ec0ff */
[----:B------:R-:W-:Y:S01]  /*0280*/  IMAD R2, R29, c[0x0][0x1bc], R2 ;  /* 0x00006f001d027a24 */ /* 0x000fe200078e0202 */
[----:B------:R-:W-:Y:S01]  /*0290*/  SHF.R.S32.HI R23, RZ, 0x3, R3 ;  /* 0x00000003ff177819 */ /* 0x000fe20000011403 */
[----:B------:R-:W-:Y:S02]  /*02a0*/  UIADD3 UR14, UR21, UR14, URZ ;  /* 0x0000000e150e7290 */ /* 0x000fe4000fffe03f */
[----:B------:R-:W-:Y:S01]  /*02b0*/  IMAD.IADD R32, R28, 0x1, -R0 ;  /* 0x000000011c207824 */ /* 0x000fe200078e0a00 */
[--C-:B------:R-:W-:Y:S01]  /*02c0*/  SHF.R.S32.HI R26, RZ, 0x1f, R23.reuse ;  /* 0x0000001fff1a7819 */ /* 0x100fe20000011417 */
[----:B------:R-:W-:Y:S01]  /*02d0*/  IMAD.IADD R3, R5, 0x1, R2 ;  /* 0x0000000105037824 */ /* 0x000fe200078e0202 */
[----:B------:R-:W-:Y:S01]  /*02e0*/  IADD3 R22, -R23, c[0x0][0x1d0], RZ ;  /* 0x0000740017167a10 */ /* 0x000fe20007ffe1ff */
[----:B------:R-:W-:Y:S01]  /*02f0*/  IMAD R0, R32, 0x20, R23 ;  /* 0x0000002020007824 */ /* 0x000fe200078e0217 */
[----:B------:R-:W-:Y:S01]  /*0300*/  UMOV UR11, 0x40 ;  /* 0x00000040000b7882 */ /* 0x000fe20000000000 */
[----:B------:R-:W-:-:S02]  /*0310*/  IMAD R5, R16, c[0x0][0x1c0], RZ ;  /* 0x0000700010057a24 */ /* 0x000fc400078e02ff */
[----:B---3--:R-:W-:Y:S02]  /*0320*/  IMAD R9, R6, 0x80, R0 ;  /* 0x0000008006097824 */ /* 0x008fe400078e0200 */
[----:B------:R-:W-:Y:S02]  /*0330*/  IMAD.MOV.U32 R2, RZ, RZ, R4 ;  /* 0x000000ffff027224 */ /* 0x000fe400078e0004 */
[----:B------:R-:W-:Y:S01]  /*0340*/  IMAD R4, R15, c[0x0][0x1c4], R5 ;  /* 0x000071000f047a24 */ /* 0x000fe200078e0205 */
[----:B------:R1:W-:Y:S01]  /*0350*/  STL [R1+0x48], R9 ;  /* 0x0000480901007387 */ /* 0x0003e20000100800 */
[----:B------:R-:W-:-:S04]  /*0360*/  @P0 IMAD.HI.U32 R5, R9, c[0x0][0x2c8], RZ ;  /* 0x0000b20009050a27 */ /* 0x000fc800078e00ff */
[----:B------:R-:W-:Y:S01]  /*0370*/  IMAD.MOV.U32 R0, RZ, RZ, R9 ;  /* 0x000000ffff007224 */ /* 0x000fe200078e0009 */
[----:B------:R-:W-:Y:S01]  /*0380*/  @P0 SHF.R.U32.HI R0, RZ, c[0x0][0x2cc], R5 ;  /* 0x0000b300ff000a19 */ /* 0x000fe20000011605 */
[----:B------:R-:W-:-:S04]  /*0390*/  IMAD.WIDE.U32 R2, R15, c[0x0][0x1c0], R2 ;  /* 0x000070000f027a25 */ /* 0x000fc800078e0002 */
[----:B------:R-:W-:Y:S02]  /*03a0*/  IMAD R8, R6, 0x80, R23 ;  /* 0x0000008006087824 */ /* 0x000fe400078e0217 */
[----:B------:R-:W-:Y:S01]  /*03b0*/  IMAD.IADD R3, R3, 0x1, R4 ;  /* 0x0000000103037824 */ /* 0x000fe200078e0204 */
[----:B------:R-:W-:Y:S01]  /*03c0*/  SHF.R.S32.HI R4, RZ, 0x1f, R0 ;  /* 0x0000001fff047819 */ /* 0x000fe20000011400 */
[----:B------:R-:W-:Y:S01]  /*03d0*/  IMAD.SHL.U32 R34, R32, 0x8, RZ ;  /* 0x0000000820227824 */ /* 0x000fe200078e00ff */
[----:B------:R-:W-:Y:S01]  /*03e0*/  IADD3 R6, R8, 0x20, RZ ;  /* 0x0000002008067810 */ /* 0x000fe20007ffe0ff */
[----:B------:R-:W-:Y:S01]  /*03f0*/  IMAD.WIDE.U32 R2, R0, c[0x0][0x1b0], R2 ;  /* 0x00006c0000027a25 */ /* 0x000fe200078e0002 */
[----:B------:R-:W-:Y:S01]  /*0400*/  IADD3 R5, R8, 0x40, RZ ;  /* 0x0000004008057810 */ /* 0x000fe20007ffe0ff */
[----:B------:R2:W-:Y:S01]  /*0410*/  STL [R1+0x4c], R8 ;  /* 0x00004c0801007387 */ /* 0x0005e20000100800 */
[-C--:B------:R-:W-:Y:S01]  /*0420*/  ISETP.GE.AND P6, PT, R6, R7.reuse, PT ;  /* 0x000000070600720c */ /* 0x080fe20003fc6270 */
[----:B------:R-:W-:Y:S01]  /*0430*/  IMAD R4, R4, c[0x0][0x1b0], RZ ;  /* 0x00006c0004047a24 */ /* 0x000fe200078e02ff */
[-C--:B------:R-:W-:Y:S01]  /*0440*/  ISETP.GE.AND P5, PT, R5, R7.reuse, PT ;  /* 0x000000070500720c */ /* 0x080fe20003fa6270 */
[----:B------:R-:W-:Y:S01]  /*0450*/  IMAD.MOV R6, RZ, RZ, -R0 ;  /* 0x000000ffff067224 */ /* 0x000fe200078e0a00 */
[----:B------:R-:W-:Y:S01]  /*0460*/  IADD3 R5, R8, 0x60, RZ ;  /* 0x0000006008057810 */ /* 0x000fe20007ffe0ff */
[----:B------:R-:W-:Y:S01]  /*0470*/  IMAD R4, R0, c[0x0][0x1b4], R4 ;  /* 0x00006d0000047a24 */ /* 0x000fe200078e0204 */
[-C--:B------:R-:W-:Y:S01]  /*0480*/  ISETP.GE.AND P4, PT, R8, R7.reuse, PT ;  /* 0x000000070800720c */ /* 0x080fe20003f86270 */
[----:B------:R-:W-:Y:S01]  /*0490*/  IMAD R0, R6, c[0x0][0x2c4], R9 ;  /* 0x0000b10006007a24 */ /* 0x000fe200078e0209 */
[----:B------:R-:W-:Y:S01]  /*04a0*/  ISETP.GE.AND P1, PT, R5, R7, PT ;  /* 0x000000070500720c */ /* 0x000fe20003f26270 */
[----:B------:R-:W-:Y:S01]  /*04b0*/  IMAD.IADD R3, R3, 0x1, R4 ;  /* 0x0000000103037824 */ /* 0x000fe200078e0204 */
[----:B------:R-:W-:Y:S01]  /*04c0*/  SHF.R.S32.HI R35, RZ, 0x1f, R34 ;  /* 0x0000001fff237819 */ /* 0x000fe20000011422 */
[----:B------:R-:W-:Y:S01]  /*04d0*/  IMAD.SHL.U32 R5, R23, 0x40, RZ ;  /* 0x0000004017057824 */ /* 0x000fe200078e00ff */
[----:B------:R-:W-:Y:S01]  /*04e0*/  SHF.R.S32.HI R4, RZ, 0x1f, R0 ;  /* 0x0000001fff047819 */ /* 0x000fe20000011400 */
[----:B------:R-:W-:Y:S01]  /*04f0*/  IMAD.WIDE.U32 R2, R0, c[0x0][0x1a8], R2 ;  /* 0x00006a0000027a25 */ /* 0x000fe200078e0002 */
[----:B-1----:R-:W-:Y:S01]  /*0500*/  LEA.HI R9, R27, R28, RZ, 0x6 ;  /* 0x0000001c1b097211 */ /* 0x002fe200078f30ff */
[----:B------:R-:W-:Y:S01]  /*0510*/  STL.64 [R1+0x20], R34 ;  /* 0x0000202201007387 */ /* 0x000fe20000100a00 */
[----:B------:R-:W-:Y:S01]  /*0520*/  LOP3.LUT R5, R5, 0x1c0, RZ, 0xc0, !PT ;  /* 0x000001c005057812 */ /* 0x000fe200078ec0ff */
[----:B------:R-:W-:Y:S01]  /*0530*/  IMAD R4, R4, c[0x0][0x1a8], RZ ;  /* 0x00006a0004047a24 */ /* 0x000fe200078e02ff */
[----:B------:R-:W-:Y:S01]  /*0540*/  LEA R12, P0, R2, c[0x0][0x160], 0x1 ;  /* 0x00005800020c7a11 */ /* 0x000fe200078008ff */
[----:B------:R-:W-:Y:S01]  /*0550*/  IMAD.U32 R7, RZ, RZ, UR13 ;  /* 0x0000000dff077e24 */ /* 0x000fe2000f8e00ff */
[----:B------:R-:W-:Y:S01]  /*0560*/  IADD3 R31, R34, 0x40, RZ ;  /* 0x00000040221f7810 */ /* 0x000fe20007ffe0ff */
[----:B------:R-:W-:Y:S01]  /*0570*/  IMAD R6, R0, c[0x0][0x1ac], R4 ;  /* 0x00006b0000067a24 */ /* 0x000fe200078e0204 */
[----:B------:R-:W-:Y:S01]  /*0580*/  SHF.R.U32.HI R0, RZ, 0x3, R5 ;  /* 0x00000003ff007819 */ /* 0x000fe20000011605 */
[----:B------:R-:W-:Y:S01]  /*0590*/  IMAD R10, R26, c[0x0][0x1e0], RZ ;  /* 0x000078001a0a7a24 */ /* 0x000fe200078e02ff */
[----:B------:R-:W-:Y:S01]  /*05a0*/  LOP3.LUT R4, R5, 0x38, R34, 0xf8, !PT ;  /* 0x0000003805047812 */ /* 0x000fe200078ef822 */
[----:B------:R-:W-:Y:S01]  /*05b0*/  IMAD R22, R7, -0x80, R22 ;  /* 0xffffff8007167824 */ /* 0x000fe200078e0216 */
[----:B--2---:R-:W-:Y:S01]  /*05c0*/  LEA.HI R8, R25, R14, RZ, 0x1 ;  /* 0x0000000e19087211 */ /* 0x004fe200078f08ff */
[----:B------:R-:W-:Y:S01]  /*05d0*/  IMAD R10, R23, c[0x0][0x1e4], R10 ;  /* 0x00007900170a7a24 */ /* 0x000fe200078e020a */
[----:B------:R-:W-:Y:S01]  /*05e0*/  LOP3.LUT R13, R4, R0, RZ, 0x3c, !PT ;  /* 0x00000000040d7212 */ /* 0x000fe200078e3cff */
[----:B------:R-:W-:Y:S01]  /*05f0*/  IMAD.IADD R0, R3, 0x1, R6 ;  /* 0x0000000103007824 */ /* 0x000fe200078e0206 */
[----:B------:R-:W-:Y:S01]  /*0600*/  SHFL.IDX PT, R4, R12, RZ, 0x181f ;  /* 0x00181fff0c047589 */ /* 0x000fe200000e0000 */
[----:B------:R-:W-:Y:S01]  /*0610*/  IMAD.WIDE.U32 R6, R23, c[0x0][0x1e0], R34 ;  /* 0x0000780017067a25 */ /* 0x000fe200078e0022 */
[----:B------:R-:W-:-:S02]  /*0620*/  LOP3.LUT R8, R8, 0xfffffffe, RZ, 0xc0, !PT ;  /* 0xfffffffe08087812 */ /* 0x000fc400078ec0ff */
[----:B------:R-:W-:Y:S01]  /*0630*/  LEA.HI.X R0, R2, c[0x0][0x164], R0, 0x1, P0 ;  /* 0x0000590002007a11 */ /* 0x000fe200000f0c00 */
[----:B------:R-:W-:Y:S01]  /*0640*/  IMAD.IADD R11, R7, 0x1, R10 ;  /* 0x00000001070b7824 */ /* 0x000fe200078e020a */
[----:B------:R-:W-:Y:S01]  /*0650*/  SHFL.IDX PT, R2, R12, 0x1, 0x181f ;  /* 0x00381f000c027f89 */ /* 0x000fe200000e0000 */
[----:B------:R-:W-:Y:S01]  /*0660*/  IMAD.SHL.U32 R9, R9, 0x8, RZ ;  /* 0x0000000809097824 */ /* 0x000fe200078e00ff */
[----:B------:R-:W-:Y:S01]  /*0670*/  ISETP.GE.AND P0, PT, R34, c[0x0][0x198], PT ;  /* 0x0000660022007a0c */ /* 0x000fe20003f06270 */
[----:B------:R-:W-:Y:S01]  /*0680*/  IMAD.MOV.U32 R10, RZ, RZ, R6 ;  /* 0x000000ffff0a7224 */ /* 0x000fe200078e0006 */
[----:B------:R-:W-:Y:S01]  /*0690*/  SHFL.IDX PT, R5, R0, RZ, 0x181f ;  /* 0x00181fff00057589 */ /* 0x000fe200000e0000 */
[----:B------:R-:W-:Y:S01]  /*06a0*/  @!P4 SHF.R.S32.HI R6, RZ, 0x1f, R31 ;  /* 0x0000001fff06c819 */ /* 0x000fe2000001141f */
[----:B------:R-:W-:Y:S01]  /*06b0*/  IMAD.IADD R24, R14, 0x1, -R8 ;  /* 0x000000010e187824 */ /* 0x000fe200078e0a08 */
[----:B------:R-:W-:Y:S01]  /*06c0*/  LOP3.LUT R135, R13, 0xfffffe00, R9, 0xf8, !PT ;  /* 0xfffffe000d877812 */ /* 0x000fe200078ef809 */
[----:B------:R-:W1:Y:S01]  /*06d0*/  SHFL.IDX PT, R3, R0, 0x1, 0x181f ;  /* 0x00381f0000037f89 */ /* 0x000e6200000e0000 */
[----:B------:R-:W-:-:S02]  /*06e0*/  @!P4 LEA.HI R9, R6, R31, RZ, 0x3 ;  /* 0x0000001f0609c211 */ /* 0x000fc400078f18ff */
[----:B------:R-:W-:Y:S01]  /*06f0*/  @!P6 SHF.R.S32.HI R8, RZ, 0x1f, R31 ;  /* 0x0000001fff08e819 */ /* 0x000fe2000001141f */
[----:B------:R-:W2:Y:S04]  /*0700*/  SHFL.IDX PT, R6, R12, 0x2, 0x181f ;  /* 0x00581f000c067f89 */ /* 0x000ea800000e0000 */
[----:B------:R-:W-:Y:S01]  /*0710*/  BAR.SYNC.DEFER_BLOCKING 0x0 ;  /* 0x0000000000007b1d */ /* 0x000fe20000010000 */
[----:B------:R-:W-:Y:S02]  /*0720*/  @!P6 LEA.HI R8, R8, R31, RZ, 0x3 ;  /* 0x0000001f0808e211 */ /* 0x000fe400078f18ff */
[----:B------:R-:W-:Y:S02]  /*0730*/  ISETP.GE.AND P3, PT, R31, c[0x0][0x198], PT ;  /* 0x000066001f007a0c */ /* 0x000fe40003f66270 */
[----:B------:R-:W-:Y:S01]  /*0740*/  @!P4 LOP3.LUT R9, R9, 0xfffffff8, RZ, 0xc0, !PT ;  /* 0xfffffff80909c812 */ /* 0x000fe200078ec0ff */
[----:B------:R-:W3:Y:S01]  /*0750*/  SHFL.IDX PT, R7, R0, 0x2, 0x181f ;  /* 0x00581f0000077f89 */ /* 0x000ee200000e0000 */
[----:B------:R-:W-:-:S03]  /*0760*/  @!P6 LOP3.LUT R13, R8, 0xfffffff8, RZ, 0xc0, !PT ;  /* 0xfffffff8080de812 */ /* 0x000fc600078ec0ff */
[----:B------:R4:W-:Y:S04]  /*0770*/  SHFL.IDX PT, R17, R0, 0x3, 0x181f ;  /* 0x00781f0000117f89 */ /* 0x0009e800000e0000 */
[----:B------:R-:W-:Y:S01]  /*0780*/  STL [R1+0x18], R31 ;  /* 0x0000181f01007387 */ /* 0x000fe20000100800 */
[----:B-1----:R-:W-:-:S03]  /*0790*/  @!P6 IMAD.WIDE R18, R13, 0x2, R2 ;  /* 0x000000020d12e825 */ /* 0x002fc600078e0202 */
[----:B------:R-:W-:Y:S01]  /*07a0*/  STL [R1+0x44], R135 ;  /* 0x0000448701007387 */ /* 0x000fe20000100800 */
[C---:B------:R-:W-:Y:S02]  /*07b0*/  @!P1 IMAD.SHL.U32 R13, R135.reuse, 0x2, RZ ;  /* 0x00000002870d9824 */ /* 0x040fe400078e00ff */
[----:B----4-:R-:W-:Y:S01]  /*07c0*/  @!P5 IMAD.SHL.U32 R0, R135, 0x2, RZ ;  /* 0x000000028700d824 */ /* 0x010fe200078e00ff */
[----:B-----5:R-:W-:Y:S01]  /*07d0*/  @P2 SHF.R.S32.HI R21, RZ, 0x1f, R20 ;  /* 0x0000001fff152819 */ /* 0x020fe20000011414 */
[----:B------:R-:W-:Y:S02]  /*07e0*/  @!P2 IMAD.MOV.U32 R20, RZ, RZ, R15 ;  /* 0x000000ffff14a224 */ /* 0x000fe400078e000f */
[----:B------:R-:W-:Y:S01]  /*07f0*/  @!P2 IMAD.MOV.U32 R21, RZ, RZ, R16 ;  /* 0x000000ffff15a224 */ /* 0x000fe200078e0010 */
[C---:B------:R-:W-:Y:S01]  /*0800*/  @!P4 LEA R8, P2, R34.reuse, R4, 0x1 ;  /* 0x000000042208c211 */ /* 0x040fe200078408ff */
[----:B------:R-:W-:Y:S01]  /*0810*/  @!P4 IMAD.WIDE R14, R9, 0x2, R4 ;  /* 0x00000002090ec825 */ /* 0x000fe200078e0204 */
[----:B------:R1:W4:Y:S02]  /*0820*/  SHFL.IDX PT, R16, R12, 0x3, 0x181f ;  /* 0x00781f000c107f89 */ /* 0x00032400000e0000 */
[----:B------:R-:W-:Y:S01]  /*0830*/  @!P4 LEA.HI.X R9, R34, R5, R35, 0x1, P2 ;  /* 0x000000052209c211 */ /* 0x000fe200010f0c23 */
[----:B------:R-:W-:Y:S01]  /*0840*/  @!P4 IMAD.SHL.U32 R4, R135, 0x2, RZ ;  /* 0x000000028704c824 */ /* 0x000fe200078e00ff */
[----:B------:R-:W-:-:S04]  /*0850*/  @!P5 SHF.R.S32.HI R5, RZ, 0x1f, R31 ;  /* 0x0000001fff05d819 */ /* 0x000fc8000001141f */
[----:B------:R5:W-:Y:S04]  /*0860*/  @!P4 LDGSTS.E.BYPASS.LTC128B.128 [R4+0x100], [R8.64], !P0 ;  /* 0x001000000804cfae */ /* 0x000be8000c101d56 */
[----:B------:R2:W-:Y:S01]  /*0870*/  @!P4 LDGSTS.E.BYPASS.LTC128B.128 [R4+0x4100], [R14.64], !P3 ;  /* 0x041000000e04cfae */ /* 0x0005e2000d901d56 */
[----:B-1----:R-:W-:Y:S01]  /*0880*/  @!P6 IMAD.SHL.U32 R12, R135, 0x2, RZ ;  /* 0x00000002870ce824 */ /* 0x002fe200078e00ff */
[----:B-----5:R-:W-:Y:S02]  /*0890*/  @!P5 LEA.HI R8, R5, R31, RZ, 0x3 ;  /* 0x0000001f0508d211 */ /* 0x020fe400078f18ff */
[----:B--2---:R-:W-:Y:S02]  /*08a0*/  @!P6 LEA R4, P4, R34, R2, 0x1 ;  /* 0x000000022204e211 */ /* 0x004fe400078808ff */
[----:B------:R-:W-:-:S02]  /*08b0*/  @!P5 LOP3.LUT R8, R8, 0xfffffff8, RZ, 0xc0, !PT ;  /* 0xfffffff80808d812 */ /* 0x000fc400078ec0ff */
[C---:B------:R-:W-:Y:S02]  /*08c0*/  @!P5 LEA R2, P2, R34.reuse, R6, 0x1 ;  /* 0x000000062202d211 */ /* 0x040fe400078408ff */
[----:B------:R-:W-:Y:S01]  /*08d0*/  @!P6 LEA.HI.X R5, R34, R3, R35, 0x1, P4 ;  /* 0x000000032205e211 */ /* 0x000fe200020f0c23 */
[----:B---3--:R-:W-:Y:S01]  /*08e0*/  @!P5 IMAD.WIDE R8, R8, 0x2, R6 ;  /* 0x000000020808d825 */ /* 0x008fe200078e0206 */
[----:B------:R-:W-:Y:S02]  /*08f0*/  @!P5 LEA.HI.X R3, R34, R7, R35, 0x1, P2 ;  /* 0x000000072203d211 */ /* 0x000fe400010f0c23 */
[C---:B------:R-:W-:Y:S01]  /*0900*/  ISETP.GE.AND P4, PT, R22.reuse, 0x41, PT ;  /* 0x000000411600780c */ /* 0x040fe20003f86270 */
[----:B------:R1:W-:Y:S01]  /*0910*/  @!P6 LDGSTS.E.BYPASS.LTC128B.128 [R12+0x1100], [R4.64], !P0 ;  /* 0x01100000040cefae */ /* 0x0003e2000c101d56 */
[----:B------:R-:W-:Y:S02]  /*0920*/  IMAD R6, R21, c[0x0][0x1f0], RZ ;  /* 0x00007c0015067a24 */ /* 0x000fe400078e02ff */
[----:B------:R-:W-:Y:S01]  /*0930*/  IMAD.SHL.U32 R7, R23, 0x8, RZ ;  /* 0x0000000817077824 */ /* 0x000fe200078e00ff */
[----:B------:R2:W-:Y:S01]  /*0940*/  @!P6 LDGSTS.E.BYPASS.LTC128B.128 [R12+0x5100], [R18.64], !P3 ;  /* 0x05100000120cefae */ /* 0x0005e2000d901d56 */
[----:B------:R-:W-:Y:S01]  /*0950*/  ISETP.GE.AND P6, PT, R22, 0x1, PT ;  /* 0x000000011600780c */ /* 0x000fe20003fc6270 */
[----:B------:R-:W-:-:S02]  /*0960*/  IMAD R6, R20, c[0x0][0x1f4], R6 ;  /* 0x00007d0014067a24 */ /* 0x000fc400078e0206 */
[----:B------:R3:W-:Y:S04]  /*0970*/  @!P5 LDGSTS.E.BYPASS.LTC128B.128 [R0+0x2100], [R2.64], !P0 ;  /* 0x021000000200dfae */ /* 0x0007e8000c101d56 */
[----:B------:R5:W-:Y:S01]  /*0980*/  @!P5 LDGSTS.E.BYPASS.LTC128B.128 [R0+0x6100], [R8.64], !P3 ;  /* 0x061000000800dfae */ /* 0x000be2000d901d56 */
[----:B------:R-:W-:Y:S01]  /*0990*/  ISETP.GE.AND P5, PT, R22, 0x21, PT ;  /* 0x000000211600780c */ /* 0x000fe20003fa6270 */
[----:B-1----:R-:W-:Y:S02]  /*09a0*/  IMAD R4, R30, c[0x0][0x1e8], RZ ;  /* 0x00007a001e047a24 */ /* 0x002fe400078e02ff */
[----:B---3--:R-:W-:-:S04]  /*09b0*/  IMAD.WIDE.U32 R2, R29, c[0x0][0x1e8], R10 ;  /* 0x00007a001d027a25 */ /* 0x008fc800078e000a */
[----:B-----5:R-:W-:Y:S01]  /*09c0*/  IMAD R0, R29, c[0x0][0x1ec], R4 ;  /* 0x00007b001d007a24 */ /* 0x020fe200078e0204 */
[----:B----4-:R-:W-:-:S03]  /*09d0*/  @!P1 LEA R4, P2, R34, R16, 0x1 ;  /* 0x0000001022049211 */ /* 0x010fc600078408ff */
[----:B------:R-:W-:Y:S01]  /*09e0*/  IMAD.IADD R3, R3, 0x1, R0 ;  /* 0x0000000103037824 */ /* 0x000fe200078e0200 */
[----:B------:R-:W-:Y:S01]  /*09f0*/  @!P1 LEA.HI.X R5, R34, R17, R35, 0x1, P2 ;  /* 0x0000001122059211 */ /* 0x000fe200010f0c23 */
[----:B------:R-:W-:Y:S01]  /*0a00*/  IMAD.SHL.U32 R0, R32, 0x40, RZ ;  /* 0x0000004020007824 */ /* 0x000fe200078e00ff */
[----:B------:R-:W-:Y:S01]  /*0a10*/  ISETP.GE.AND P2, PT, R22, 0x61, PT ;  /* 0x000000611600780c */ /* 0x000fe20003f46270 */
[----:B------:R-:W-:Y:S02]  /*0a20*/  IMAD.WIDE.U32 R36, R20, c[0x0][0x1f0], R2 ;  /* 0x00007c0014247a25 */ /* 0x000fe400078e0002 */
[----:B------:R1:W-:Y:S01]  /*0a30*/  @!P1 LDGSTS.E.BYPASS.LTC128B.128 [R13+0x3100], [R4.64], !P0 ;  /* 0x03100000040d9fae */ /* 0x0003e2000c101d56 */
[----:B------:R-:W-:Y:S01]  /*0a40*/  LOP3.LUT R0, R0, 0x1c0, RZ, 0xc0, !PT ;  /* 0x000001c000007812 */ /* 0x000fe200078ec0ff */
[----:B------:R-:W-:Y:S02]  /*0a50*/  IMAD.IADD R137, R37, 0x1, R6 ;  /* 0x0000000125897824 */ /* 0x000fe400078e0206 */
[----:B------:R-:W-:Y:S01]  /*0a60*/  IMAD.U32 R2, RZ, RZ, UR13 ;  /* 0x0000000dff027e24 */ /* 0x000fe2000f8e00ff */
[----:B------:R-:W-:Y:S01]  /*0a70*/  LOP3.LUT R3, R0, 0x8, R7, 0xf8, !PT ;  /* 0x0000000800037812 */ /* 0x000fe200078ef807 */
[----:B------:R-:W-:Y:S01]  /*0a80*/  IMAD.MOV.U32 R136, RZ, RZ, R36 ;  /* 0x000000ffff887224 */ /* 0x000fe200078e0024 */
[----:B------:R-:W-:Y:S01]  /*0a90*/  SHF.R.U32.HI R0, RZ, 0x3, R0 ;  /* 0x00000003ff007819 */ /* 0x000fe20000011600 */
[----:B------:R-:W-:Y:S01]  /*0aa0*/  IMAD.U32 R7, RZ, RZ, UR6 ;  /* 0x00000006ff077e24 */ /* 0x000fe2000f8e00ff */
[----:B------:R3:W-:Y:S01]  /*0ab0*/  STL.64 [R1+0x38], R36 ;  /* 0x0000382401007387 */ /* 0x0007e20000100a00 */
[----:B------:R-:W-:Y:S01]  /*0ac0*/  IMAD.U32 R6, RZ, RZ, UR7 ;  /* 0x00000007ff067e24 */ /* 0x000fe2000f8e00ff */
[----:B--2---:R-:W-:Y:S01]  /*0ad0*/  LOP3.LUT R18, R3, R0, RZ, 0x3c, !PT ;  /* 0x0000000003127212 */ /* 0x004fe200078e3cff */
[----:B------:R-:W-:Y:S01]  /*0ae0*/  IMAD.WIDE.U32 R2, R2, UR10, R136 ;  /* 0x0000000a02027c25 */ /* 0x000fe2000f8e0088 */
[----:B------:R-:W-:Y:S01]  /*0af0*/  LOP3.LUT R0, R25, 0xfffffff0, RZ, 0xc0, !PT ;  /* 0xfffffff019007812 */ /* 0x000fe200078ec0ff */
[----:B------:R-:W-:Y:S01]  /*0b00*/  VOTEU.ANY UP0, P2 ;  /* 0x00000000003f7886 */ /* 0x000fe20001000100 */
[----:B------:R3:W-:Y:S02]  /*0b10*/  STL.64 [R1+0x28], R136 ;  /* 0x0000288801007387 */ /* 0x0007e40000100a00 */
[----:B------:R-:W-:Y:S01]  /*0b20*/  IADD3 R3, R3, UR4, RZ ;  /* 0x0000000403037c10 */ /* 0x000fe2000fffe0ff */
[----:B------:R-:W-:Y:S01]  /*0b30*/  IMAD.IADD R0, R28, 0x1, -R0 ;  /* 0x000000011c007824 */ /* 0x000fe200078e0a00 */
[----:B------:R-:W-:Y:S01]  /*0b40*/  @P6 LEA R10, P0, R2, c[0x0][0x1c8], 0x1 ;  /* 0x00007200020a6a11 */ /* 0x000fe200078008ff */
[----:B------:R-:W-:-:S02]  /*0b50*/  @UP0 UIMAD UR4, UR7, 0x60, URZ ;  /* 0x00000060070408a4 */ /* 0x000fc4000f8e023f */
[----:B------:R-:W-:Y:S01]  /*0b60*/  UISETP.GE.AND UP0, UPT, UR8, 0x1, UPT ;  /* 0x000000010800788c */ /* 0x000fe2000bf06270 */
[----:B------:R-:W-:Y:S02]  /*0b70*/  @P6 LEA.HI.X R11, R2, c[0x0][0x1cc], R3, 0x1, P0 ;  /* 0x00007300020b6a11 */ /* 0x000fe400000f0c03 */
[----:B------:R-:W-:Y:S01]  /*0b80*/  SHF.R.S32.HI R15, RZ, 0x1f, R0 ;  /* 0x0000001fff0f7819 */ /* 0x000fe20000011400 */
[----:B-1----:R-:W-:Y:S01]  /*0b90*/  IMAD.U32 R4, RZ, RZ, UR6 ;  /* 0x00000006ff047e24 */ /* 0x002fe2000f8e00ff */
[----:B------:R-:W-:Y:S02]  /*0ba0*/  @!P1 SHF.R.S32.HI R5, RZ, 0x1f, R31 ;  /* 0x0000001fff059819 */ /* 0x000fe4000001141f */
[----:B------:R-:W-:Y:S02]  /*0bb0*/  LEA.HI R15, R15, R0, RZ, 0x3 ;  /* 0x000000000f0f7211 */ /* 0x000fe400078f18ff */
[----:B------:R-:W-:Y:S02]  /*0bc0*/  @P5 LEA R4, P0, R4, R2, 0x5 ;  /* 0x0000000204045211 */ /* 0x000fe400078028ff */
[----:B------:R-:W-:-:S02]  /*0bd0*/  LOP3.LUT R12, R15, 0xfffffff8, RZ, 0xc0, !PT ;  /* 0xfffffff80f0c7812 */ /* 0x000fc400078ec0ff */
[----:B------:R-:W-:Y:S02]  /*0be0*/  @P5 LEA.HI.X R6, R7, R3, R6, 0x5, P0 ;  /* 0x0000000307065211 */ /* 0x000fe400000f2c06 */
[----:B------:R-:W-:Y:S01]  /*0bf0*/  @P5 LEA R8, P0, R4, c[0x0][0x1c8], 0x1 ;  /* 0x0000720004085a11 */ /* 0x000fe200078008ff */
[----:B------:R-:W-:Y:S01]  /*0c00*/  IMAD.IADD R14, R0, 0x1, -R12 ;  /* 0x00000001000e7824 */ /* 0x000fe200078e0a0c */
[----:B------:R-:W-:Y:S01]  /*0c10*/  @!P1 LEA.HI R5, R5, R31, RZ, 0x3 ;  /* 0x0000001f05059211 */ /* 0x000fe200078f18ff */
[----:B------:R-:W-:Y:S01]  /*0c20*/  IMAD.U32 R12, RZ, RZ, UR6 ;  /* 0x00000006ff0c7e24 */ /* 0x000fe2000f8e00ff */
[----:B------:R-:W-:Y:S02]  /*0c30*/  @P5 LEA.HI.X R9, R4, c[0x0][0x1cc], R6, 0x1, P0 ;  /* 0x0000730004095a11 */ /* 0x000fe400000f0c06 */
[----:B------:R-:W-:Y:S02]  /*0c40*/  @P4 IADD3 R7, P0, R2, UR20, RZ ;  /* 0x0000001402074c10 */ /* 0x000fe4000ff1e0ff */
[----:B------:R-:W-:-:S02]  /*0c50*/  @!P1 LOP3.LUT R5, R5, 0xfffffff8, RZ, 0xc0, !PT ;  /* 0xfffffff805059812 */ /* 0x000fc400078ec0ff */
[----:B------:R-:W-:Y:S01]  /*0c60*/  @P4 IADD3.X R0, R3, UR14, RZ, P0, !PT ;  /* 0x0000000e03004c10 */ /* 0x000fe200087fe4ff */
[----:B------:R-:W-:Y:S01]  /*0c70*/  @P2 IMAD.WIDE.U32 R2, R12, 0x60, R2 ;  /* 0x000000600c022825 */ /* 0x000fe200078e0002 */
[----:B------:R-:W-:-:S03]  /*0c80*/  @P4 LEA R6, P0, R7, c[0x0][0x1c8], 0x1 ;  /* 0x0000720007064a11 */ /* 0x000fc600078008ff */
[----:B------:R-:W-:Y:S01]  /*0c90*/  @!P1 IMAD.WIDE R4, R5, 0x2, R16 ;  /* 0x0000000205049825 */ /* 0x000fe200078e0210 */
[----:B------:R-:W-:Y:S02]  /*0ca0*/  @P4 LEA.HI.X R7, R7, c[0x0][0x1cc], R0, 0x1, P0 ;  /* 0x0000730007074a11 */ /* 0x000fe400000f0c00 */
[----:B------:R-:W-:Y:S01]  /*0cb0*/  ISETP.GE.AND P0, PT, R31, c[0x0][0x1d4], PT ;  /* 0x000075001f007a0c */ /* 0x000fe20003f06270 */
[----:B------:R-:W-:Y:S01]  /*0cc0*/  IMAD.SHL.U32 R0, R14, 0x40, RZ ;  /* 0x000000400e007824 */ /* 0x000fe200078e00ff */
[----:B------:R1:W-:Y:S01]  /*0cd0*/  @!P1 LDGSTS.E.BYPASS.LTC128B.128 [R13+0x7100], [R4.64], !P3 ;  /* 0x07100000040d9fae */ /* 0x0003e2000d901d56 */
[----:B------:R-:W-:Y:S01]  /*0ce0*/  IMAD.SHL.U32 R12, R24, 0x8, RZ ;  /* 0x00000008180c7824 */ /* 0x000fe200078e00ff */
[----:B------:R-:W-:Y:S02]  /*0cf0*/  ISETP.GE.AND P3, PT, R34, c[0x0][0x1d4], PT ;  /* 0x0000750022007a0c */ /* 0x000fe40003f66270 */
[----:B------:R-:W-:Y:S01]  /*0d00*/  LOP3.LUT R0, R0, 0x1c0, RZ, 0xc0, !PT ;  /* 0x000001c000007812 */ /* 0x000fe200078ec0ff */
[----:B------:R-:W0:Y:S03]  /*0d10*/  LDGDEPBAR ;  /* 0x00000000000079af */ /* 0x000e260000000000 */
[----:B-1----:R-:W-:-:S02]  /*0d20*/  LOP3.LUT R13, R0, 0x8, R12, 0xf8, !PT ;  /* 0x00000008000d7812 */ /* 0x002fc400078ef80c */
[----:B------:R-:W-:Y:S01]  /*0d30*/  SHF.R.U32.HI R5, RZ, 0x3, R0 ;  /* 0x00000003ff057819 */ /* 0x000fe20000011600 */
[----:B------:R-:W-:Y:S01]  /*0d40*/  IMAD R0, R24, 0x200, R18 ;  /* 0x0000020018007824 */ /* 0x000fe200078e0212 */
[----:B------:R-:W-:Y:S01]  /*0d50*/  @P2 IADD3 R12, R3, UR4, RZ ;  /* 0x00000004030c2c10 */ /* 0x000fe2000fffe0ff */
[----:B------:R-:W-:Y:S01]  /*0d60*/  @P6 IMAD.SHL.U32 R3, R135, 0x2, RZ ;  /* 0x0000000287036824 */ /* 0x000fe200078e00ff */
[----:B------:R-:W-:Y:S01]  /*0d70*/  @P2 LEA R4, P1, R2, c[0x0][0x1c8], 0x1 ;  /* 0x0000720002042a11 */ /* 0x000fe200078208ff */
[----:B------:R-:W-:Y:S01]  /*0d80*/  IMAD.SHL.U32 R212, R0, 0x2, RZ ;  /* 0x0000000200d47824 */ /* 0x000fe200078e00ff */
[----:B------:R-:W-:Y:S01]  /*0d90*/  LOP3.LUT R13, R13, R5, RZ, 0x3c, !PT ;  /* 0x000000050d0d7212 */ /* 0x000fe200078e3cff */
[----:B------:R-:W-:Y:S01]  /*0da0*/  ULDC.64 UR4, c[0x0][0x208] ;  /* 0x0000820000047ab9 */ /* 0x000fe20000000a00 */
[----:B------:R-:W-:Y:S01]  /*0db0*/  @P2 LEA.HI.X R5, R2, c[0x0][0x1cc], R12, 0x1, P1 ;  /* 0x0000730002052a11 */ /* 0x000fe200008f0c0c */
[----:B------:R-:W-:Y:S01]  /*0dc0*/  @P5 IMAD.SHL.U32 R2, R135, 0x2, RZ ;  /* 0x0000000287025824 */ /* 0x000fe200078e00ff */
[----:B------:R1:W-:Y:S01]  /*0dd0*/  @P6 LDGSTS.E.BYPASS.LTC128B.128 [R3+0x8100], [R10.64], !P3 ;  /* 0x081000000a036fae */ /* 0x0003e2000d901d56 */
[C---:B------:R-:W-:Y:S01]  /*0de0*/  IADD3 R0, R212.reuse, 0x8100, RZ ;  /* 0x00008100d4007810 */ /* 0x040fe20007ffe0ff */
[----:B------:R-:W-:Y:S01]  /*0df0*/  UIMAD.WIDE.U32 UR16, UR11, UR4, URZ ;  /* 0x000000040b1072a5 */ /* 0x000fe2000f8e003f */
[----:B------:R-:W-:Y:S01]  /*0e00*/  IADD3 R219, R212, 0x8120, RZ ;  /* 0x00008120d4db7810 */ /* 0x000fe20007ffe0ff */
[----:B------:R1:W-:Y:S01]  /*0e10*/  @P6 LDGSTS.E.BYPASS.LTC128B.128 [R3+0xc100], [R10.64+0x80], !P0 ;  /* 0x0c1000800a036fae */ /* 0x0003e2000c101d56 */
[----:B------:R-:W-:-:S03]  /*0e20*/  UIMAD UR11, UR11, UR5, URZ ;  /* 0x000000050b0b72a4 */ /* 0x000fc6000f8e023f */
[----:B------:R2:W-:Y:S01]  /*0e30*/  @P5 LDGSTS.E.BYPASS.LTC128B.128 [R2+0x9100], [R8.64], !P3 ;  /* 0x0910000008025fae */ /* 0x0005e2000d901d56 */
[----:B------:R-:W-:-:S03]  /*0e40*/  UIADD3 UR11, UR17, UR11, URZ ;  /* 0x0000000b110b7290 */ /* 0x000fc6000fffe03f */
[----:B------:R2:W-:Y:S01]  /*0e50*/  @P5 LDGSTS.E.BYPASS.LTC128B.128 [R2+0xd100], [R8.64+0x80], !P0 ;  /* 0x0d10008008025fae */ /* 0x0005e2000c101d56 */
[----:B-1----:R-:W-:-:S05]  /*0e60*/  @P4 IMAD.SHL.U32 R3, R135, 0x2, RZ ;  /* 0x0000000287034824 */ /* 0x002fca00078e00ff */
[----:B------:R1:W-:Y:S01]  /*0e70*/  @P4 LDGSTS.E.BYPASS.LTC128B.128 [R3+0xa100], [R6.64], !P3 ;  /* 0x0a10000006034fae */ /* 0x0003e2000d901d56 */
[----:B--2---:R-:W-:-:S03]  /*0e80*/  @P2 IMAD.SHL.U32 R2, R135, 0x2, RZ ;  /* 0x0000000287022824 */ /* 0x004fc600078e00ff */
[----:B------:R1:W-:Y:S01]  /*0e90*/  @P4 LDGSTS.E.BYPASS.LTC128B.128 [R3+0xe100], [R6.64+0x80], !P0 ;  /* 0x0e10008006034fae */ /* 0x0003e2000c101d56 */
[----:B------:R-:W-:-:S03]  /*0ea0*/  LOP3.LUT P4, RZ, R32, 0x2, RZ, 0xc0, !PT ;  /* 0x0000000220ff7812 */ /* 0x000fc6000788c0ff */
[----:B------:R2:W-:Y:S04]  /*0eb0*/  @P2 LDGSTS.E.BYPASS.LTC128B.128 [R2+0xb100], [R4.64], !P3 ;  /* 0x0b10000004022fae */ /* 0x0005e8000d901d56 */
[----:B------:R2:W-:Y:S01]  /*0ec0*/  @P2 LDGSTS.E.BYPASS.LTC128B.128 [R2+0xf100], [R4.64+0x80], !P0 ;  /* 0x0f10008004022fae */ /* 0x0005e2000c101d56 */
[----:B------:R-:W-:-:S03]  /*0ed0*/  R2P PR, R14, 0x6 ;  /* 0x000000060e007804 */ /* 0x000fc60000000000 */
[----:B------:R-:W0:Y:S02]  /*0ee0*/  LDGDEPBAR ;  /* 0x00000000000079af */ /* 0x000e240000000000 */
[----:B------:R-:W-:-:S04]  /*0ef0*/  @P4 IADD3 R219, R0, -0x20, RZ ;  /* 0xffffffe000db4810 */ /* 0x000fc80007ffe0ff */
[C---:B------:R-:W-:Y:S02]  /*0f00*/  IADD3 R234, R219.reuse, 0x800, RZ ;  /* 0x00000800dbea7810 */ /* 0x040fe40007ffe0ff */
[C---:B------:R-:W-:Y:S02]  /*0f10*/  IADD3 R233, R219.reuse, 0x1000, RZ ;  /* 0x00001000dbe97810 */ /* 0x040fe40007ffe0ff */
[C---:B------:R-:W-:Y:S02]  /*0f20*/  IADD3 R232, R219.reuse, 0x1800, RZ ;  /* 0x00001800dbe87810 */ /* 0x040fe40007ffe0ff */
[C---:B------:R-:W-:Y:S02]  /*0f30*/  IADD3 R231, R219.reuse, 0x2000, RZ ;  /* 0x00002000dbe77810 */ /* 0x040fe40007ffe0ff */
[----:B------:R-:W-:Y:S01]  /*0f40*/  IADD3 R230, R219, 0x2800, RZ ;  /* 0x00002800dbe67810 */ /* 0x000fe20007ffe0ff */
[----:B-1----:R-:W-:Y:S01]  /*0f50*/  IMAD.MOV.U32 R3, RZ, RZ, 0x20 ;  /* 0x00000020ff037424 */ /* 0x002fe200078e00ff */
[----:B------:R-:W-:-:S02]  /*0f60*/  LEA.HI R7, R27, R28, RZ, 0x5 ;  /* 0x0000001c1b077211 */ /* 0x000fc400078f28ff */
[----:B------:R-:W-:Y:S02]  /*0f70*/  IADD3 R229, R219, 0x3000, RZ ;  /* 0x00003000dbe57810 */ /* 0x000fe40007ffe0ff */
[----:B------:R-:W-:Y:S02]  /*0f80*/  SHF.R.S32.HI R188, RZ, 0x5, R7 ;  /* 0x00000005ffbc7819 */ /* 0x000fe40000011407 */
[----:B------:R-:W-:Y:S01]  /*0f90*/  SEL R0, R3, 0xffffffe0, !P2 ;  /* 0xffffffe003007807 */ /* 0x000fe20005000000 */
[----:B--2---:R-:W-:Y:S01]  /*0fa0*/  IMAD.SHL.U32 R4, R15, 0x40, RZ ;  /* 0x000000400f047824 */ /* 0x004fe200078e00ff */
[----:B------:R-:W-:-:S04]  /*0fb0*/  DEPBAR.LE SB0, 0x1 ;  /* 0x000080400000791a */ /* 0x000fc80000000000 */
[----:B------:R-:W-:Y:S01]  /*0fc0*/  LOP3.LUT R4, R13, 0xfffffe00, R4, 0xf8, !PT ;  /* 0xfffffe000d047812 */ /* 0x000fe200078ef804 */
[----:B------:R-:W-:Y:S01]  /*0fd0*/  IMAD.MOV.U32 R5, RZ, RZ, 0x10 ;  /* 0x00000010ff057424 */ /* 0x000fe200078e00ff */
[----:B------:R-:W-:Y:S01]  /*0fe0*/  LOP3.LUT R7, R7, 0xffffffe0, RZ, 0xc0, !PT ;  /* 0xffffffe007077812 */ /* 0x000fe200078ec0ff */
[----:B------:R-:W-:Y:S01]  /*0ff0*/  IMAD R2, R26, c[0x0][0x208], RZ ;  /* 0x000082001a027a24 */ /* 0x000fe200078e02ff */
[----:B------:R-:W-:Y:S01]  /*1000*/  BAR.SYNC.DEFER_BLOCKING 0x0 ;  /* 0x0000000000007b1d */ /* 0x000fe20000010000 */
[----:B------:R-:W-:Y:S01]  /*1010*/  IMAD R188, R188, 0x400, R4 ;  /* 0x00000400bcbc7824 */ /* 0x000fe200078e0204 */
[----:B------:R-:W-:Y:S01]  /*1020*/  SEL R5, R5, 0xfffffff0, !P1 ;  /* 0xfffffff005057807 */ /* 0x000fe20004800000 */
[----:B------:R-:W-:Y:S01]  /*1030*/  IMAD R6, R23, c[0x0][0x20c], R2 ;  /* 0x0000830017067a24 */ /* 0x000fe200078e0202 */
[----:B------:R-:W-:Y:S01]  /*1040*/  PLOP3.LUT P1, PT, PT, PT, UP0, 0x80, 0x0 ;  /* 0x000000000000781c */ /* 0x000fe20003f2f008 */
[----:B------:R-:W-:Y:S01]  /*1050*/  IMAD.SHL.U32 R188, R188, 0x2, RZ ;  /* 0x00000002bcbc7824 */ /* 0x000fe200078e00ff */
[----:B------:R-:W-:Y:S01]  /*1060*/  IADD3 R228, R219, 0x3800, RZ ;  /* 0x00003800dbe47810 */ /* 0x000fe20007ffe0ff */
[----:B------:R-:W-:-:S04]  /*1070*/  IMAD.WIDE.U32 R2, R23, c[0x0][0x208], R34 ;  /* 0x0000820017027a25 */ /* 0x000fc800078e0022 */
[--C-:B------:R-:W-:Y:S02]  /*1080*/  IMAD R196, R5, 0x2, R188.reuse ;  /* 0x0000000205c47824 */ /* 0x100fe400078e02bc */
[C---:B------:R-:W-:Y:S02]  /*1090*/  IMAD R200, R0.reuse, 0x2, R188 ;  /* 0x0000000200c87824 */ /* 0x040fe400078e02bc */
[----:B------:R-:W-:Y:S02]  /*10a0*/  IMAD R208, R0, 0x2, R196 ;  /* 0x0000000200d07824 */ /* 0x000fe400078e02c4 */
[----:B------:R-:W-:Y:S02]  /*10b0*/  IMAD.IADD R3, R3, 0x1, R6 ;  /* 0x0000000103037824 */ /* 0x000fe400078e0206 */
[----:B------:R-:W-:Y:S02]  /*10c0*/  IMAD R6, R30, c[0x0][0x210], RZ ;  /* 0x000084001e067a24 */ /* 0x000fe400078e02ff */
[C---:B------:R-:W-:Y:S01]  /*10d0*/  IMAD.WIDE.U32 R2, R29.reuse, c[0x0][0x210], R2 ;  /* 0x000084001d027a25 */ /* 0x040fe200078e0002 */
[----:B------:R3:W1:Y:S03]  /*10e0*/  LDSM.16.M88.4 R140, [R188+0x100] ;  /* 0x00010000bc8c783b */ /* 0x0006660000000200 */
[----:B------:R-:W-:-:S02]  /*10f0*/  IMAD R6, R29, c[0x0][0x214], R6 ;  /* 0x000085001d067a24 */ /* 0x000fc400078e0206 */
[----:B------:R-:W-:Y:S01]  /*1100*/  IMAD.IADD R132, R28, 0x1, -R7 ;  /* 0x000000011c847824 */ /* 0x000fe200078e0a07 */
[----:B------:R3:W2:Y:S01]  /*1110*/  LDSM.16.M88.4 R144, [R196+0x100] ;  /* 0x00010000c490783b */ /* 0x0006a20000000200 */
[----:B------:R-:W-:Y:S02]  /*1120*/  IMAD.IADD R3, R3, 0x1, R6 ;  /* 0x0000000103037824 */ /* 0x000fe400078e0206 */
[----:B------:R-:W-:Y:S01]  /*1130*/  IMAD R6, R21, c[0x0][0x218], RZ ;  /* 0x0000860015067a24 */ /* 0x000fe200078e02ff */
[----:B------:R3:W4:Y:S01]  /*1140*/  LDSM.16.M88.4 R164, [R200+0x100] ;  /* 0x00010000c8a4783b */ /* 0x0007220000000200 */
[----:B------:R-:W-:-:S03]  /*1150*/  IMAD.WIDE.U32 R10, R20, c[0x0][0x218], R2 ;  /* 0x00008600140a7a25 */ /* 0x000fc600078e0002 */
[----:B------:R3:W1:Y:S01]  /*1160*/  LDSM.16.M88.4 R184, [R208+0x100] ;  /* 0x00010000d0b8783b */ /* 0x0006620000000200 */
[----:B------:R-:W-:-:S03]  /*1170*/  IMAD R6, R20, c[0x0][0x21c], R6 ;  /* 0x0000870014067a24 */ /* 0x000fc600078e0206 */
[----:B------:R-:W1:Y:S01]  /*1180*/  LDSM.16.M88.4 R188, [R188+0x4100] ;  /* 0x00410000bcbc783b */ /* 0x000e620000000200 */
[----:B------:R-:W-:-:S03]  /*1190*/  IMAD.IADD R8, R11, 0x1, R6 ;  /* 0x000000010b087824 */ /* 0x000fc600078e0206 */
[----:B------:R-:W1:Y:S04]  /*11a0*/  LDSM.16.M88.4 R196, [R196+0x4100] ;  /* 0x00410000c4c4783b */ /* 0x000e680000000200 */
[----:B------:R-:W1:Y:S04]  /*11b0*/  LDSM.16.M88.4 R200, [R200+0x4100] ;  /* 0x00410000c8c8783b */ /* 0x000e680000000200 */
[----:B------:R-:W1:Y:S04]  /*11c0*/  LDSM.16.M88.4 R208, [R208+0x4100] ;  /* 0x00410000d0d0783b */ /* 0x000e680000000200 */
[----:B------:R-:W-:Y:S06]  /*11d0*/  BAR.SYNC.DEFER_BLOCKING 0x0 ;  /* 0x0000000000007b1d */ /* 0x000fec0000010000 */
[----:B------:R3:W-:Y:S04]  /*11e0*/  STL.64 [R1+0x30], R10 ;  /* 0x0000300a01007387 */ /* 0x0007e80000100a00 */
[----:B------:R3:W-:Y:S01]  /*11f0*/  STL [R1+0x40], R8 ;  /* 0x0000400801007387 */ /* 0x0007e20000100800 */
[----:B------:R-:W-:-:S04]  /*1200*/  DEPBAR.LE SB0, 0x0 ;  /* 0x000080000000791a */ /* 0x000fc80000000000 */
[----:B------:R-:W-:Y:S06]  /*1210*/  BAR.SYNC.DEFER_BLOCKING 0x0 ;  /* 0x0000000000007b1d */ /* 0x000fec0000010000 */
[----:B------:R3:W1:Y:S04]  /*1220*/  LDSM.16.M88.4 R24, [R212+0x8100] ;  /* 0x00810000d418783b */ /* 0x0006680000000200 */
[----:B------:R3:W1:Y:S04]  /*1230*/  LDSM.16.M88.4 R16, [R212+0x8900] ;  /* 0x00890000d410783b */ /* 0x0006680000000200 */
[----:B------:R3:W1:Y:S04]  /*1240*/  LDSM.16.M88.4 R36, [R212+0x9100] ;  /* 0x00910000d424783b */ /* 0x0006680000000200 */
[----:B------:R3:W1:Y:S04]  /*1250*/  LDSM.16.M88.4 R48, [R212+0x9900] ;  /* 0x00990000d430783b */ /* 0x0006680000000200 */
[----:B------:R3:W1:Y:S04]  /*1260*/  LDSM.16.M88.4 R52, [R212+0xa100] ;  /* 0x00a10000d434783b */ /* 0x0006680000000200 */
[----:B------:R3:W1:Y:S04]  /*1270*/  LDSM.16.M88.4 R60, [R212+0xa900] ;  /* 0x00a90000d43c783b */ /* 0x0006680000000200 */
[----:B------:R3:W1:Y:S04]  /*1280*/  LDSM.16.M88.4 R80, [R212+0xb100] ;  /* 0x00b10000d450783b */ /* 0x0006680000000200 */
[----:B------:R3:W1:Y:S04]  /*1290*/  LDSM.16.M88.4 R84, [R212+0xb900] ;  /* 0x00b90000d454783b */ /* 0x0006680000000200 */
[----:B------:R3:W1:Y:S04]  /*12a0*/  LDSM.16.M88.4 R40, [R219] ;  /* 0x00000000db28783b */ /* 0x0006680000000200 */
[----:B------:R3:W1:Y:S04]  /*12b0*/  LDSM.16.M88.4 R56, [R219+0x800] ;  /* 0x00080000db38783b */ /* 0x0006680000000200 */
[----:B------:R3:W1:Y:S04]  /*12c0*/  LDSM.16.M88.4 R44, [R219+0x1000] ;  /* 0x00100000db2c783b */ /* 0x0006680000000200 */
[----:B------:R3:W1:Y:S04]  /*12d0*/  LDSM.16.M88.4 R88, [R219+0x1800] ;  /* 0x00180000db58783b */ /* 0x0006680000000200 */
[----:B------:R3:W1:Y:S04]  /*12e0*/  LDSM.16.M88.4 R124, [R219+0x2000] ;  /* 0x00200000db7c783b */ /* 0x0006680000000200 */
[----:B------:R3:W1:Y:S04]  /*12f0*/  LDSM.16.M88.4 R92, [R219+0x2800] ;  /* 0x00280000db5c783b */ /* 0x0006680000000200 */
[----:B------:R3:W1:Y:S04]  /*1300*/  LDSM.16.M88.4 R112, [R219+0x3000] ;  /* 0x00300000db70783b */ /* 0x0006680000000200 */
[----:B------:R3:W1:Y:S01]  /*1310*/  LDSM.16.M88.4 R104, [R219+0x3800] ;  /* 0x00380000db68783b */ /* 0x0006620000000200 */
[----:B------:R-:W-:Y:S05]  /*1320*/  @!P1 BRA `(.L_x_0) ;  /* 0x0000031000009947 */ /* 0x000fea0003800000 */
[----:B--2-4-:R-:W-:Y:S01]  /*1330*/  ULDC.64 UR4, c[0x0][0x208] ;  /* 0x0000820000047ab9 */ /* 0x014fe20000000a00 */
[----:B------:R-:W-:Y:S01]  /*1340*/  IMAD.SHL.U32 R12, R135, 0x2, RZ ;  /* 0x00000002870c7824 */ /* 0x000fe200078e00ff */
[----:B------:R-:W-:-:S02]  /*1350*/  UIMAD UR12, UR12, UR4, URZ ;  /* 0x000000040c0c72a4 */ /* 0x000fc4000f8e023f */
[----:B------:R-:W-:Y:S02]  /*1360*/  UIMAD.WIDE.U32 UR24, UR13, UR4, URZ ;  /* 0x000000040d1872a5 */ /* 0x000fe4000f8e003f */
[----:B------:R-:W-:Y:S02]  /*1370*/  UIMAD UR5, UR13, UR5, UR12 ;  /* 0x000000050d0572a4 */ /* 0x000fe4000f8e020c */
[----:B------:R-:W-:Y:S02]  /*1380*/  UIMAD UR4, UR13, -0x80, UR8 ;  /* 0xffffff800d0478a4 */ /* 0x000fe4000f8e0208 */
[----:B------:R-:W-:Y:S01]  /*1390*/  UIADD3 UR5, UR25, UR5, URZ ;  /* 0x0000000519057290 */ /* 0x000fe2000fffe03f */
[----:B------:R-:W-:Y:S02]  /*13a0*/  IMAD.U32 R6, RZ, RZ, UR24 ;  /* 0x00000018ff067e24 */ /* 0x000fe4000f8e00ff */
[----:B------:R-:W-:Y:S01]  /*13b0*/  IMAD.U32 R7, RZ, RZ, UR25 ;  /* 0x00000019ff077e24 */ /* 0x000fe2000f8e00ff */
[----:B------:R-:W-:-:S02]  /*13c0*/  IADD3 R2, -R23, UR4, RZ ;  /* 0x0000000417027c10 */ /* 0x000fc4000fffe1ff */
[----:B------:R-:W-:Y:S01]  /*13d0*/  IMAD.U32 R7, RZ, RZ, UR5 ;  /* 0x00000005ff077e24 */ /* 0x000fe2000f8e00ff */
[----:B------:R-:W-:Y:S01]  /*13e0*/  LEA R3, P1, R6, R10, 0x7 ;  /* 0x0000000a06037211 */ /* 0x000fe200078238ff */
[----:B------:R-:W-:Y:S01]  /*13f0*/  UIADD3 UR5, UP0, UR16, 0x80, URZ ;  /* 0x0000008010057890 */ /* 0x000fe2000ff1e03f */
[C---:B------:R-:W-:Y:S02]  /*1400*/  ISETP.LT.OR P4, PT, R2.reuse, 0x1, P3 ;  /* 0x000000010200780c */ /* 0x040fe40001f81670 */
[----:B------:R-:W-:Y:S01]  /*1410*/  ISETP.LT.OR P2, PT, R2, 0x1, P0 ;  /* 0x000000010200780c */ /* 0x000fe20000741670 */
[----:B------:R-:W-:Y:S01]  /*1420*/  UIADD3.X UR4, URZ, UR11, URZ, UP0, !UPT ;  /* 0x0000000b3f047290 */ /* 0x000fe200087fe43f */
[----:B------:R-:W-:Y:S02]  /*1430*/  LEA.HI.X R7, R6, R8, R7, 0x7, P1 ;  /* 0x0000000806077211 */ /* 0x000fe400008f3c07 */
[----:B------:R-:W-:Y:S02]  /*1440*/  LEA R6, P1, R3, c[0x0][0x1f8], 0x1 ;  /* 0x00007e0003067a11 */ /* 0x000fe400078208ff */
[----:B------:R-:W-:-:S02]  /*1450*/  ISETP.LT.OR P6, PT, R2, 0x21, P3 ;  /* 0x000000210200780c */ /* 0x000fc40001fc1670 */
[----:B------:R-:W-:Y:S01]  /*1460*/  LEA.HI.X R7, R3, c[0x0][0x1fc], R7, 0x1, P1 ;  /* 0x00007f0003077a11 */ /* 0x000fe200008f0c07 */
[----:B------:R-:W-:Y:S01]  /*1470*/  IMAD.U32 R3, RZ, RZ, UR16 ;  /* 0x00000010ff037e24 */ /* 0x000fe2000f8e00ff */
[----:B------:R-:W-:Y:S02]  /*1480*/  ISETP.LT.OR P1, PT, R2, 0x21, P0 ;  /* 0x000000210200780c */ /* 0x000fe40000721670 */
[----:B---3--:R-:W-:Y:S01]  /*1490*/  IADD3 R8, P5, R6, UR16, RZ ;  /* 0x0000001006087c10 */ /* 0x008fe2000ffbe0ff */
[----:B------:R-:W-:Y:S01]  /*14a0*/  @!PT LDS RZ, [RZ] ;  /* 0x00000000fffff984 */ /* 0x000fe20000000800 */
[----:B------:R-:W-:Y:S01]  /*14b0*/  @!PT LDS RZ, [RZ] ;  /* 0x00000000fffff984 */ /* 0x000fe20000000800 */
[----:B------:R-:W-:Y:S01]  /*14c0*/  @!PT LDS RZ, [RZ] ;  /* 0x00000000fffff984 */ /* 0x000fe20000000800 */
[----:B------:R2:W-:Y:S03]  /*14d0*/  LDGSTS.E.BYPASS.LTC128B.128 [R12+0x100], [R6.64], !P4 ;  /* 0x00100000060c7fae */ /* 0x0005e6000e101d56 */
[----:B------:R-:W-:Y:S01]  /*14e0*/  IADD3.X R9, R7, UR11, RZ, P5, !PT ;  /* 0x0000000b07097c10 */ /* 0x000fe2000affe4ff */
[----:B------:R2:W-:Y:S01]  /*14f0*/  LDGSTS.E.BYPASS.LTC128B.128 [R12+0x4100], [R6.64+0x80], !P2 ;  /* 0x04100080060c7fae */ /* 0x0005e2000d101d56 */
[----:B------:R-:W-:-:S02]  /*1500*/  IADD3 R10, P4, P2, R3, 0x80, R6 ;  /* 0x00000080030a7810 */ /* 0x000fc40007a9e006 */
[C---:B------:R-:W-:Y:S01]  /*1510*/  ISETP.LT.OR P5, PT, R2.reuse, 0x41, P0 ;  /* 0x000000410200780c */ /* 0x040fe200007a1670 */
[----:B------:R3:W-:Y:S01]  /*1520*/  LDGSTS.E.BYPASS.LTC128B.128 [R12+0x1100], [R8.64], !P6 ;  /* 0x01100000080c7fae */ /* 0x0007e2000f101d56 */
[----:B------:R-:W-:Y:S02]  /*1530*/  IADD3.X R11, RZ, UR11, R7, P4, P2 ;  /* 0x0000000bff0b7c10 */ /* 0x000fe4000a7e4407 */
[----:B------:R-:W-:-:S03]  /*1540*/  ISETP.LT.OR P6, PT, R2, 0x41, P3 ;  /* 0x000000410200780c */ /* 0x000fc60001fc1670 */
[----:B------:R4:W-:Y:S01]  /*1550*/  LDGSTS.E.BYPASS.LTC128B.128 [R12+0x5100], [R10.64], !P1 ;  /* 0x051000000a0c7fae */ /* 0x0009e2000c901d56 */
[----:B--2---:R-:W-:-:S04]  /*1560*/  IADD3 R6, P4, R8, UR16, RZ ;  /* 0x0000001008067c10 */ /* 0x004fc8000ff9e0ff */
[----:B------:R-:W-:Y:S02]  /*1570*/  IADD3.X R7, R9, UR11, RZ, P4, !PT ;  /* 0x0000000b09077c10 */ /* 0x000fe4000a7fe4ff */
[----:B------:R-:W-:-:S03]  /*1580*/  ISETP.LT.OR P4, PT, R2, 0x61, P3 ;  /* 0x000000610200780c */ /* 0x000fc60001f81670 */
[----:B------:R2:W-:Y:S01]  /*1590*/  LDGSTS.E.BYPASS.LTC128B.128 [R12+0x2100], [R6.64], !P6 ;  /* 0x02100000060c7fae */ /* 0x0005e2000f101d56 */
[----:B----4-:R-:W-:Y:S02]  /*15a0*/  IADD3 R10, P2, R8, UR5, RZ ;  /* 0x00000005080a7c10 */ /* 0x010fe4000ff5e0ff */
[----:B---3--:R-:W-:Y:S02]  /*15b0*/  IADD3 R8, P1, R6, UR16, RZ ;  /* 0x0000001006087c10 */ /* 0x008fe4000ff3e0ff */
[----:B------:R-:W-:Y:S02]  /*15c0*/  IADD3.X R11, R9, UR4, RZ, P2, !PT ;  /* 0x00000004090b7c10 */ /* 0x000fe400097fe4ff */
[----:B------:R-:W-:Y:S02]  /*15d0*/  ISETP.LT.OR P2, PT, R2, 0x61, P0 ;  /* 0x000000610200780c */ /* 0x000fe40000741670 */
[----:B------:R-:W-:Y:S01]  /*15e0*/  IADD3.X R9, R7, UR11, RZ, P1, !PT ;  /* 0x0000000b07097c10 */ /* 0x000fe20008ffe4ff */
[----:B------:R2:W-:Y:S01]  /*15f0*/  LDGSTS.E.BYPASS.LTC128B.128 [R12+0x6100], [R10.64], !P5 ;  /* 0x061000000a0c7fae */ /* 0x0005e2000e901d56 */
[----:B------:R-:W-:-:S03]  /*1600*/  IADD3 R2, P1, R6, UR5, RZ ;  /* 0x0000000506027c10 */ /* 0x000fc6000ff3e0ff */
[----:B------:R2:W-:Y:S01]  /*1610*/  LDGSTS.E.BYPASS.LTC128B.128 [R12+0x3100], [R8.64], !P4 ;  /* 0x03100000080c7fae */ /* 0x0005e2000e101d56 */
[----:B------:R-:W-:-:S05]  /*1620*/  IADD3.X R3, R7, UR4, RZ, P1, !PT ;  /* 0x0000000407037c10 */ /* 0x000fca0008ffe4ff */
[----:B------:R2:W-:Y:S04]  /*1630*/  LDGSTS.E.BYPASS.LTC128B.128 [R12+0x7100], [R2.64], !P2 ;  /* 0x07100000020c7fae */ /* 0x0005e8000d101d56 */
.L_x_0:
[C---:B-12-4-:R-:W-:Y:S01]  /*1640*/  HMMA.16816.F32 R28, R140.reuse, R24, RZ ;  /* 0x000000188c1c723c */ /* 0x056fe200000018ff */
[----:B------:R-:W-:Y:S01]  /*1650*/  LOP3.LUT P1, RZ, R32, 0x4, RZ, 0xc0, !PT ;  /* 0x0000000420ff7812 */ /* 0x000fe2000782c0ff */
[----:B------:R-:W0:Y:S01]  /*1660*/  LDGDEPBAR ;  /* 0x00000000000079af */ /* 0x000e220000000000 */
[----:B------:R-:W-:Y:S01]  /*1670*/  MOV R2, 0x40 ;  /* 0x0000004000027802 */ /* 0x000fe20000000f00 */
[----:B------:R-:W-:Y:S01]  /*1680*/  UISETP.GE.AND UP0, UPT, UR8, 0x81, UPT ;  /* 0x000000810800788c */ /* 0x000fe2000bf06270 */
[C---:B------:R-:W-:Y:S02]  /*1690*/  IADD3 R227, R219.reuse, 0x4000, RZ ;  /* 0x00004000dbe37810 */ /* 0x040fe40007ffe0ff */
[----:B------:R-:W-:Y:S01]  /*16a0*/  SEL R2, R2, 0xffffffc0, !P1 ;  /* 0xffffffc002027807 */ /* 0x000fe20004800000 */
[----:B------:R-:W-:Y:S01]  /*16b0*/  HMMA.16816.F32 R24, R140, R26, RZ ;  /* 0x0000001a8c18723c */ /* 0x000fe200000018ff */
[----:B------:R-:W-:Y:S02]  /*16c0*/  IADD3 R226, R219, 0x4800, RZ ;  /* 0x00004800dbe27810 */ /* 0x000fe40007ffe0ff */
[----:B------:R-:W-:-:S02]  /*16d0*/  IADD3 R218, R212, R2, RZ ;  /* 0x00000002d4da7210 */ /* 0x000fc40007ffe0ff */
[C---:B------:R-:W-:Y:S02]  /*16e0*/  IADD3 R215, R219.reuse, R2, RZ ;  /* 0x00000002dbd77210 */ /* 0x040fe40007ffe0ff */
[----:B------:R-:W-:Y:S01]  /*16f0*/  PLOP3.LUT P1, PT, PT, PT, UP0, 0x80, 0x0 ;  /* 0x000000000000781c */ /* 0x000fe20003f2f008 */
[C---:B------:R-:W-:Y:S01]  /*1700*/  HMMA.16816.F32 R12, R140.reuse, R36, RZ ;  /* 0x000000248c0c723c */ /* 0x040fe200000018ff */
[C---:B------:R-:W-:Y:S02]  /*1710*/  IADD3 R225, R219.reuse, 0x5000, RZ ;  /* 0x00005000dbe17810 */ /* 0x040fe40007ffe0ff */
[C---:B------:R-:W-:Y:S02]  /*1720*/  IADD3 R224, R219.reuse, 0x5800, RZ ;  /* 0x00005800dbe07810 */ /* 0x040fe40007ffe0ff */
[C---:B------:R-:W-:Y:S02]  /*1730*/  IADD3 R223, R219.reuse, 0x6000, RZ ;  /* 0x00006000dbdf7810 */ /* 0x040fe40007ffe0ff */
[C---:B------:R-:W-:Y:S01]  /*1740*/  IADD3 R222, R219.reuse, 0x6800, RZ ;  /* 0x00006800dbde7810 */ /* 0x040fe20007ffe0ff */
[----:B---3--:R-:W-:Y:S01]  /*1750*/  HMMA.16816.F32 R8, R140, R38, RZ ;  /* 0x000000268c08723c */ /* 0x008fe200000018ff */
[----:B------:R-:W-:-:S02]  /*1760*/  IADD3 R221, R219, 0x7000, RZ ;  /* 0x00007000dbdd7810 */ /* 0x000fc40007ffe0ff */
[----:B------:R-:W-:-:S05]  /*1770*/  IADD3 R220, R219, 0x7800, RZ ;  /* 0x00007800dbdc7810 */ /* 0x000fca0007ffe0ff */
[C---:B------:R-:W-:Y:S08]  /*1780*/  HMMA.16816.F32 R20, R140.reuse, R16, RZ ;  /* 0x000000108c14723c */ /* 0x040ff000000018ff */
[C---:B------:R-:W-:Y:S08]  /*1790*/  HMMA.16816.F32 R16, R140.reuse, R18, RZ ;  /* 0x000000128c10723c */ /* 0x040ff000000018ff */
[----:B------:R-:W-:Y:S08]  /*17a0*/  HMMA.16816.F32 R36, R140, R52, RZ ;  /* 0x000000348c24723c */ /* 0x000ff000000018ff */
[C---:B------:R-:W-:Y:S08]  /*17b0*/  HMMA.16816.F32 R72, R144.reuse, R42, R24 ;  /* 0x0000002a9048723c */ /* 0x040ff00000001818 */
[C---:B------:R-:W-:Y:S08]  /*17c0*/  HMMA.16816.F32 R68, R144.reuse, R44, R12 ;  /* 0x0000002c9044723c */ /* 0x040ff0000000180c */
[----:B------:R-:W-:Y:S08]  /*17d0*/  HMMA.16816.F32 R128, R144, R46, R8 ;  /* 0x0000002e9080723c */ /* 0x000ff00000001808 */
[----:B------:R-:W-:Y:S01]  /*17e0*/  HMMA.16816.F32 R32, R140, R54, RZ ;  /* 0x000000368c20723c */ /* 0x000fe200000018ff */
[----:B------:R-:W1:Y:S07]  /*17f0*/  LDSM.16.M88.4 R52, [R218+0x8900] ;  /* 0x00890000da34783b */ /* 0x000e6e0000000200 */
[----:B------:R-:W-:Y:S08]  /*1800*/  HMMA.16816.F32 R64, R144, R56, R20 ;  /* 0x000000389040723c */ /* 0x000ff00000001814 */
[C---:B------:R-:W-:Y:S08]  /*1810*/  HMMA.16816.F32 R44, R140.reuse, R48, RZ ;  /* 0x000000308c2c723c */ /* 0x040ff000000018ff */
[C---:B------:R-:W-:Y:S08]  /*1820*/  HMMA.16816.F32 R24, R140.reuse, R62, RZ ;  /* 0x0000003e8c18723c */ /* 0x040ff000000018ff */
[C---:B------:R-:W-:Y:S08]  /*1830*/  HMMA.16816.F32 R20, R140.reuse, R80, RZ ;  /* 0x000000508c14723c */ /* 0x040ff000000018ff */
[----:B------:R-:W-:Y:S08]  /*1840*/  HMMA.16816.F32 R12, R140, R84, RZ ;  /* 0x000000548c0c723c */ /* 0x000ff000000018ff */
[C---:B------:R-:W-:Y:S08]  /*1850*/  HMMA.16816.F32 R76, R144.reuse, R40, R28 ;  /* 0x00000028904c723c */ /* 0x040ff0000000181c */
[----:B------:R-:W-:Y:S08]  /*1860*/  HMMA.16816.F32 R56, R144, R58, R16 ;  /* 0x0000003a9038723c */ /* 0x000ff00000001810 */
[C---:B------:R-:W-:Y:S01]  /*1870*/  HMMA.16816.F32 R40, R140.reuse, R50, RZ ;  /* 0x000000328c28723c */ /* 0x040fe200000018ff */
[----:B------:R-:W2:Y:S07]  /*1880*/  LDSM.16.M88.4 R48, [R218+0x8100] ;  /* 0x00810000da30783b */ /* 0x000eae0000000200 */
[C---:B------:R-:W-:Y:S08]  /*1890*/  HMMA.16816.F32 R8, R140.reuse, R86, RZ ;  /* 0x000000568c08723c */ /* 0x040ff000000018ff */
[C---:B------:R-:W-:Y:S08]  /*18a0*/  HMMA.16816.F32 R28, R140.reuse, R60, RZ ;  /* 0x0000003c8c1c723c */ /* 0x040ff000000018ff */
[----:B------:R-:W-:Y:S08]  /*18b0*/  HMMA.16816.F32 R16, R140, R82, RZ ;  /* 0x000000528c10723c */ /* 0x000ff000000018ff */
[C---:B------:R-:W-:Y:S08]  /*18c0*/  HMMA.16816.F32 R36, R144.reuse, R124, R36 ;  /* 0x0000007c9024723c */ /* 0x040ff00000001824 */
[C---:B------:R-:W-:Y:S08]  /*18d0*/  HMMA.16816.F32 R124, R144.reuse, R126, R32 ;  /* 0x0000007e907c723c */ /* 0x040ff00000001820 */
[C---:B------:R-:W-:Y:S01]  /*18e0*/  HMMA.16816.F32 R60, R144.reuse, R88, R44 ;  /* 0x00000058903c723c */ /* 0x040fe2000000182c */
[----:B------:R-:W3:Y:S07]  /*18f0*/  LDSM.16.M88.4 R44, [R218+0x9100] ;  /* 0x00910000da2c783b */ /* 0x000eee0000000200 */
[C---:B------:R-:W-:Y:S01]  /*1900*/  HMMA.16816.F32 R32, R144.reuse, R94, R24 ;  /* 0x0000005e9020723c */ /* 0x040fe20000001818 */
[----:B------:R-:W4:Y:S07]  /*1910*/  LDSM.16.M88.4 R24, [R218+0x9900] ;  /* 0x00990000da18783b */ /* 0x000f2e0000000200 */
[C---:B------:R-:W-:Y:S01]  /*1920*/  HMMA.16816.F32 R116, R144.reuse, R112, R20 ;  /* 0x000000709074723c */ /* 0x040fe20000001814 */
[----:B------:R-:W5:Y:S07]  /*1930*/  LDSM.16.M88.4 R20, [R218+0xa100] ;  /* 0x00a10000da14783b */ /* 0x000f6e0000000200 */
[C---:B------:R-:W-:Y:S01]  /*1940*/  HMMA.16816.F32 R108, R144.reuse, R104, R12 ;  /* 0x00000068906c723c */ /* 0x040fe2000000180c */
[----:B------:R-:W2:Y:S07]  /*1950*/  LDSM.16.M88.4 R12, [R218+0xb100] ;  /* 0x00b10000da0c783b */ /* 0x000eae0000000200 */
[C---:B------:R-:W-:Y:S08]  /*1960*/  HMMA.16816.F32 R40, R144.reuse, R90, R40 ;  /* 0x0000005a9028723c */ /* 0x040ff00000001828 */
[C---:B------:R-:W-:Y:S01]  /*1970*/  HMMA.16816.F32 R104, R144.reuse, R106, R8 ;  /* 0x0000006a9068723c */ /* 0x040fe20000001808 */
[----:B------:R-:W3:Y:S07]  /*1980*/  LDSM.16.M88.4 R8, [R218+0xb900] ;  /* 0x00b90000da08783b */ /* 0x000eee0000000200 */
[C---:B------:R-:W-:Y:S01]  /*1990*/  HMMA.16816.F32 R120, R144.reuse, R92, R28 ;  /* 0x0000005c9078723c */ /* 0x040fe2000000181c */
[----:B------:R-:W4:Y:S07]  /*19a0*/  LDSM.16.M88.4 R28, [R215] ;  /* 0x00000000d71c783b */ /* 0x000f2e0000000200 */
[----:B------:R-:W-:Y:S01]  /*19b0*/  HMMA.16816.F32 R112, R144, R114, R16 ;  /* 0x000000729070723c */ /* 0x000fe20000001810 */
[----:B------:R-:W5:Y:S07]  /*19c0*/  LDSM.16.M88.4 R16, [R218+0xa900] ;  /* 0x00a90000da10783b */ /* 0x000f6e0000000200 */
[C---:B-1----:R-:W-:Y:S01]  /*19d0*/  HMMA.16816.F32 R88, R164.reuse, R54, R56 ;  /* 0x00000036a458723c */ /* 0x042fe20000001838 */
[----:B------:R-:W1:Y:S07]  /*19e0*/  LDSM.16.M88.4 R56, [R215+0x2000] ;  /* 0x00200000d738783b */ /* 0x000e6e0000000200 */
[C---:B--2---:R-:W-:Y:S01]  /*19f0*/  HMMA.16816.F32 R100, R164.reuse, R48, R76 ;  /* 0x00000030a464723c */ /* 0x044fe2000000184c */
[----:B------:R-:W-:Y:S07]  /*1a00*/  LDSM.16.M88.4 R76, [R215+0x800] ;  /* 0x00080000d74c783b */ /* 0x000fee0000000200 */
[C---:B------:R-:W-:Y:S08]  /*1a10*/  HMMA.16816.F32 R92, R164.reuse, R50, R72 ;  /* 0x00000032a45c723c */ /* 0x040ff00000001848 */
[C---:B---3--:R-:W-:Y:S08]  /*1a20*/  HMMA.16816.F32 R84, R164.reuse, R44, R68 ;  /* 0x0000002ca454723c */ /* 0x048ff00000001844 */
[C---:B----4-:R-:W-:Y:S01]  /*1a30*/  HMMA.16816.F32 R72, R164.reuse, R24, R60 ;  /* 0x00000018a448723c */ /* 0x050fe2000000183c */
[----:B------:R-:W-:Y:S07]  /*1a40*/  LDSM.16.M88.4 R60, [R215+0x1800] ;  /* 0x00180000d73c783b */ /* 0x000fee0000000200 */
[C---:B------:R-:W-:Y:S08]  /*1a50*/  HMMA.16816.F32 R48, R164.reuse, R26, R40 ;  /* 0x0000001aa430723c */ /* 0x040ff00000001828 */
[C---:B-----5:R-:W-:Y:S08]  /*1a60*/  HMMA.16816.F32 R40, R164.reuse, R22, R124 ;  /* 0x00000016a428723c */ /* 0x060ff0000000187c */
[C---:B------:R-:W-:Y:S08]  /*1a70*/  HMMA.16816.F32 R68, R164.reuse, R12, R116 ;  /* 0x0000000ca444723c */ /* 0x040ff00000001874 */
[C---:B------:R-:W-:Y:S01]  /*1a80*/  HMMA.16816.F32 R24, R164.reuse, R14, R112 ;  /* 0x0000000ea418723c */ /* 0x040fe20000001870 */
[----:B------:R-:W2:Y:S07]  /*1a90*/  LDSM.16.M88.4 R12, [R212+0xc100] ;  /* 0x00c10000d40c783b */ /* 0x000eae0000000200 */
[C---:B------:R-:W-:Y:S08]  /*1aa0*/  HMMA.16816.F32 R108, R164.reuse, R8, R108 ;  /* 0x00000008a46c723c */ /* 0x040ff0000000186c */
[----:B------:R-:W-:Y:S08]  /*1ab0*/  HMMA.16816.F32 R104, R164, R10, R104 ;  /* 0x0000000aa468723c */ /* 0x000ff00000001868 */
[----:B------:R-:W-:Y:S08]  /*1ac0*/  HMMA.16816.F32 R8, R184, R28, R100 ;  /* 0x0000001cb808723c */ /* 0x000ff00000001864 */
[C---:B------:R-:W-:Y:S08]  /*1ad0*/  HMMA.16816.F32 R80, R164.reuse, R46, R128 ;  /* 0x0000002ea450723c */ /* 0x040ff00000001880 */
[C---:B------:R-:W-:Y:S01]  /*1ae0*/  HMMA.16816.F32 R44, R164.reuse, R20, R36 ;  /* 0x00000014a42c723c */ /* 0x040fe20000001824 */
[----:B------:R-:W-:Y:S07]  /*1af0*/  LDSM.16.M88.4 R20, [R215+0x3000] ;  /* 0x00300000d714783b */ /* 0x000fee0000000200 */
[C---:B------:R-:W-:Y:S08]  /*1b00*/  HMMA.16816.F32 R36, R164.reuse, R16, R120 ;  /* 0x00000010a424723c */ /* 0x040ff00000001878 */
[----:B------:R-:W-:Y:S08]  /*1b10*/  HMMA.16816.F32 R32, R164, R18, R32 ;  /* 0x00000012a420723c */ /* 0x000ff00000001820 */
[C---:B------:R-:W-:Y:S01]  /*1b20*/  HMMA.16816.F32 R16, R184.reuse, R30, R92 ;  /* 0x0000001eb810723c */ /* 0x040fe2000000185c */
[----:B------:R-:W-:Y:S07]  /*1b30*/  LDSM.16.M88.4 R28, [R218+0xc100] ;  /* 0x00c10000da1c783b */ /* 0x000fee0000000200 */
[----:B-1----:R-:W-:Y:S01]  /*1b40*/  HMMA.16816.F32 R92, R184, R58, R40 ;  /* 0x0000003ab85c723c */ /* 0x002fe20000001828 */
[----:B------:R-:W1:Y:S07]  /*1b50*/  LDSM.16.M88.4 R40, [R219+0x4000] ;  /* 0x00400000db28783b */ /* 0x000e6e0000000200 */
[----:B------:R-:W-:Y:S01]  /*1b60*/  HMMA.16816.F32 R96, R164, R52, R64 ;  /* 0x00000034a460723c */ /* 0x000fe20000001840 */
[----:B------:R-:W3:Y:S04]  /*1b70*/  LDSM.16.M88.4 R64, [R215+0x1000] ;  /* 0x00100000d740783b */ /* 0x000ee80000000200 */
[----:B------:R-:W4:Y:S03]  /*1b80*/  LDSM.16.M88.4 R52, [R215+0x2800] ;  /* 0x00280000d734783b */ /* 0x000f260000000200 */
[C---:B--2---:R-:W-:Y:S08]  /*1b90*/  HMMA.16816.F32 R8, R188.reuse, R12, R8 ;  /* 0x0000000cbc08723c */ /* 0x044ff00000001808 */
[----:B------:R-:W-:Y:S01]  /*1ba0*/  HMMA.16816.F32 R12, R188, R14, R16 ;  /* 0x0000000ebc0c723c */ /* 0x000fe20000001810 */
[----:B------:R-:W2:Y:S07]  /*1bb0*/  LDSM.16.M88.4 R16, [R212+0xc900] ;  /* 0x00c90000d410783b */ /* 0x000eae0000000200 */
[C---:B------:R-:W-:Y:S08]  /*1bc0*/  HMMA.16816.F32 R96, R184.reuse, R76, R96 ;  /* 0x0000004cb860723c */ /* 0x040ff00000001860 */
[----:B------:R-:W-:Y:S08]  /*1bd0*/  HMMA.16816.F32 R88, R184, R78, R88 ;  /* 0x0000004eb858723c */ /* 0x000ff00000001858 */
[----:B-1----:R-:W-:Y:S08]  /*1be0*/  HMMA.16816.F32 R8, R196, R40, R8 ;  /* 0x00000028c408723c */ /* 0x002ff00000001808 */
[C---:B---3--:R-:W-:Y:S08]  /*1bf0*/  HMMA.16816.F32 R84, R184.reuse, R64, R84 ;  /* 0x00000040b854723c */ /* 0x048ff00000001854 */
[C---:B------:R-:W-:Y:S08]  /*1c00*/  HMMA.16816.F32 R64, R184.reuse, R66, R80 ;  /* 0x00000042b840723c */ /* 0x040ff00000001850 */
[C---:B------:R-:W-:Y:S01]  /*1c10*/  HMMA.16816.F32 R76, R184.reuse, R62, R48 ;  /* 0x0000003eb84c723c */ /* 0x040fe20000001830 */
[----:B------:R-:W-:Y:S07]  /*1c20*/  LDSM.16.M88.4 R48, [R215+0x4000] ;  /* 0x00400000d730783b */ /* 0x000fee0000000200 */
[----:B------:R-:W-:Y:S01]  /*1c30*/  HMMA.16816.F32 R80, R184, R56, R44 ;  /* 0x00000038b850723c */ /* 0x000fe2000000182c */
[----:B------:R-:W1:Y:S07]  /*1c40*/  LDSM.16.M88.4 R44, [R215+0x3800] ;  /* 0x00380000d72c783b */ /* 0x000e6e0000000200 */
[----:B------:R-:W-:Y:S01]  /*1c50*/  HMMA.16816.F32 R12, R196, R42, R12 ;  /* 0x0000002ac40c723c */ /* 0x000fe2000000180c */
[----:B------:R-:W3:Y:S07]  /*1c60*/  LDSM.16.M88.4 R40, [R219+0x4800] ;  /* 0x00480000db28783b */ /* 0x000eee0000000200 */
[C---:B----4-:R-:W-:Y:S01]  /*1c70*/  HMMA.16816.F32 R112, R184.reuse, R54, R32 ;  /* 0x00000036b870723c */ /* 0x050fe20000001820 */
[----:B------:R-:W4:Y:S07]  /*1c80*/  LDSM.16.M88.4 R32, [R212+0xd100] ;  /* 0x00d10000d420783b */ /* 0x000f2e0000000200 */
[C---:B------:R-:W-:Y:S08]  /*1c90*/  HMMA.16816.F32 R116, R184.reuse, R20, R68 ;  /* 0x00000014b874723c */ /* 0x040ff00000001844 */
[----:B------:R-:W-:Y:S08]  /*1ca0*/  HMMA.16816.F32 R120, R184, R22, R24 ;  /* 0x00000016b878723c */ /* 0x000ff00000001818 */
[----:B------:R-:W-:Y:S08]  /*1cb0*/  HMMA.16816.F32 R8, R200, R28, R8 ;  /* 0x0000001cc808723c */ /* 0x000ff00000001808 */
[C---:B--2---:R-:W-:Y:S08]  /*1cc0*/  HMMA.16816.F32 R20, R188.reuse, R16, R96 ;  /* 0x00000010bc14723c */ /* 0x044ff00000001860 */
[----:B------:R-:W-:Y:S08]  /*1cd0*/  HMMA.16816.F32 R24, R188, R18, R88 ;  /* 0x00000012bc18723c */ /* 0x000ff00000001858 */
[----:B------:R-:W-:Y:S01]  /*1ce0*/  HMMA.16816.F32 R12, R200, R30, R12 ;  /* 0x0000001ec80c723c */ /* 0x000fe2000000180c */
[----:B------:R-:W2:Y:S07]  /*1cf0*/  LDSM.16.M88.4 R28, [R218+0xc900] ;  /* 0x00c90000da1c783b */ /* 0x000eae0000000200 */
[C---:B-1----:R-:W-:Y:S08]  /*1d00*/  HMMA.16816.F32 R108, R184.reuse, R44, R108 ;  /* 0x0000002cb86c723c */ /* 0x042ff0000000186c */
[----:B------:R-:W-:Y:S01]  /*1d10*/  HMMA.16816.F32 R124, R184, R46, R104 ;  /* 0x0000002eb87c723c */ /* 0x000fe20000001868 */
[----:B------:R-:W1:Y:S07]  /*1d20*/  LDSM.16.M88.4 R44, [R219+0x5000] ;  /* 0x00500000db2c783b */ /* 0x000e6e0000000200 */
[----:B------:R-:W-:Y:S08]  /*1d30*/  HMMA.16816.F32 R16, R208, R48, R8 ;  /* 0x00000030d010723c */ /* 0x000ff00000001808 */
[----:B---3--:R-:W-:Y:S08]  /*1d40*/  HMMA.16816.F32 R8, R196, R40, R20 ;  /* 0x00000028c408723c */ /* 0x008ff00000001814 */
[----:B------:R-:W-:Y:S01]  /*1d50*/  HMMA.16816.F32 R100, R184, R52, R36 ;  /* 0x00000034b864723c */ /* 0x000fe20000001824 */
[----:B------:R-:W3:Y:S04]  /*1d60*/  LDSM.16.M88.4 R36, [R212+0xd900] ;  /* 0x00d90000d424783b */ /* 0x000ee80000000200 */
[----:B------:R-:W-:Y:S03]  /*1d70*/  LDSM.16.M88.4 R52, [R218+0xd100] ;  /* 0x00d10000da34783b */ /* 0x000fe60000000200 */
[----:B------:R-:W-:Y:S01]  /*1d80*/  HMMA.16816.F32 R20, R196, R42, R24 ;  /* 0x0000002ac414723c */ /* 0x000fe20000001818 */
[----:B------:R-:W5:Y:S01]  /*1d90*/  LDSM.16.M88.4 R40, [R215+0x4800] ;  /* 0x00480000d728783b */ /* 0x000f620000000200 */
[----:B------:R-:W-:-:S03]  /*1da0*/  FMUL.FTZ R2, R16, c[0x0][0x320] ;  /* 0x0000c80010027a20 */ /* 0x000fc60000410000 */
[----:B------:R-:W1:Y:S01]  /*1db0*/  LDSM.16.M88.4 R24, [R219+0x5800] ;  /* 0x00580000db18783b */ /* 0x000e620000000200 */
[----:B------:R2:W1:Y:S02]  /*1dc0*/  MUFU.TANH R134, R2 ;  /* 0x0000000200867308 */ /* 0x0004640000002400 */
[----:B----4-:R-:W-:Y:S08]  /*1dd0*/  HMMA.16816.F32 R56, R188, R32, R84 ;  /* 0x00000020bc38723c */ /* 0x010ff00000001854 */
[----:B------:R-:W-:Y:S01]  /*1de0*/  HMMA.16816.F32 R72, R184, R60, R72 ;  /* 0x0000003cb848723c */ /* 0x000fe20000001848 */
[----:B------:R-:W4:Y:S01]  /*1df0*/  LDSM.16.M88.4 R60, [R212+0xe100] ;  /* 0x00e10000d43c783b */ /* 0x000f220000000200 */
[----:B--2---:R-:W-:-:S06]  /*1e00*/  FMUL.FTZ R2, R17, c[0x0][0x320] ;  /* 0x0000c80011027a20 */ /* 0x004fcc0000410000 */
[----:B------:R-:W-:Y:S01]  /*1e10*/  HMMA.16816.F32 R8, R200, R28, R8 ;  /* 0x0000001cc808723c */ /* 0x000fe20000001808 */
[----:B------:R2:W1:Y:S07]  /*1e20*/  MUFU.TANH R133, R2 ;  /* 0x0000000200857308 */ /* 0x00046e0000002400 */
[----:B------:R-:W-:Y:S08]  /*1e30*/  HMMA.16816.F32 R64, R188, R34, R64 ;  /* 0x00000022bc40723c */ /* 0x000ff00000001840 */
[----:B------:R-:W-:Y:S01]  /*1e40*/  HMMA.16816.F32 R32, R208, R50, R12 ;  /* 0x00000032d020723c */ /* 0x000fe2000000180c */
[----:B------:R-:W4:Y:S01]  /*1e50*/  LDSM.16.M88.4 R48, [R212+0xe900] ;  /* 0x00e90000d430783b */ /* 0x000f220000000200 */
[----:B--2---:R-:W-:-:S04]  /*1e60*/  FMUL.FTZ R2, R18, c[0x0][0x320] ;  /* 0x0000c80012027a20 */ /* 0x004fc80000410000 */
[----:B------:R2:W2:Y:S02]  /*1e70*/  MUFU.TANH R131, R2 ;  /* 0x0000000200837308 */ /* 0x0004a40000002400 */
[----:B-1----:R-:W-:Y:S01]  /*1e80*/  HMMA.16816.F32 R12, R196, R44, R56 ;  /* 0x0000002cc40c723c */ /* 0x002fe20000001838 */
[----:B------:R-:W-:Y:S07]  /*1e90*/  LDSM.16.M88.4 R56, [R218+0xd900] ;  /* 0x00d90000da38783b */ /* 0x000fee0000000200 */
[----:B---3--:R-:W-:Y:S01]  /*1ea0*/  HMMA.16816.F32 R68, R188, R36, R72 ;  /* 0x00000024bc44723c */ /* 0x008fe20000001848 */
[----:B--2---:R-:W-:-:S07]  /*1eb0*/  FMUL.FTZ R2, R19, c[0x0][0x320] ;  /* 0x0000c80013027a20 */ /* 0x004fce0000410000 */
[----:B------:R-:W-:Y:S01]  /*1ec0*/  HMMA.16816.F32 R16, R200, R30, R20 ;  /* 0x0000001ec810723c */ /* 0x000fe20000001814 */
[----:B------:R1:W2:Y:S07]  /*1ed0*/  MUFU.TANH R130, R2 ;  /* 0x0000000200827308 */ /* 0x0002ae0000002400 */
[----:B------:R-:W-:Y:S01]  /*1ee0*/  HMMA.16816.F32 R76, R188, R38, R76 ;  /* 0x00000026bc4c723c */ /* 0x000fe2000000184c */
[----:B------:R-:W-:Y:S07]  /*1ef0*/  LDSM.16.M88.4 R36, [R215+0x5000] ;  /* 0x00500000d724783b */ /* 0x000fee0000000200 */
[----:B-----5:R-:W-:Y:S01]  /*1f00*/  HMMA.16816.F32 R20, R208, R40, R8 ;  /* 0x00000028d014723c */ /* 0x020fe20000001808 */
[----:B-1----:R-:W-:-:S04]  /*1f10*/  FMUL.FTZ R2, R32, c[0x0][0x320] ;  /* 0x0000c80020027a20 */ /* 0x002fc80000410000 */
[----:B------:R1:W3:Y:S03]  /*1f20*/  MUFU.TANH R129, R2 ;  /* 0x0000000200817308 */ /* 0x0002e60000002400 */
[----:B------:R-:W-:Y:S08]  /*1f30*/  HMMA.16816.F32 R8, R200, R52, R12 ;  /* 0x00000034c808723c */ /* 0x000ff0000000180c */
[----:B------:R-:W-:Y:S01]  /*1f40*/  HMMA.16816.F32 R28, R196, R46, R64 ;  /* 0x0000002ec41c723c */ /* 0x000fe20000001840 */
[----:B------:R-:W-:Y:S01]  /*1f50*/  LDSM.16.M88.4 R44, [R215+0x5800] ;  /* 0x00580000d72c783b */ /* 0x000fe20000000200 */
[----:B-1----:R-:W-:-:S06]  /*1f60*/  FMUL.FTZ R2, R33, c[0x0][0x320] ;  /* 0x0000c80021027a20 */ /* 0x002fcc0000410000 */
[----:B------:R-:W-:Y:S01]  /*1f70*/  HMMA.16816.F32 R12, R208, R42, R16 ;  /* 0x0000002ad00c723c */ /* 0x000fe20000001810 */
[----:B------:R-:W-:Y:S01]  /*1f80*/  LDSM.16.M88.4 R40, [R219+0x6800] ;  /* 0x00680000db28783b */ /* 0x000fe20000000200 */
[----:B------:R1:W1:Y:S06]  /*1f90*/  MUFU.TANH R128, R2 ;  /* 0x0000000200807308 */ /* 0x00026c0000002400 */
[----:B------:R-:W-:Y:S08]  /*1fa0*/  HMMA.16816.F32 R16, R196, R24, R68 ;  /* 0x00000018c410723c */ /* 0x000ff00000001844 */
[----:B----4-:R-:W-:Y:S01]  /*1fb0*/  HMMA.16816.F32 R80, R188, R60, R80 ;  /* 0x0000003cbc50723c */ /* 0x010fe20000001850 */
[----:B-1----:R-:W-:-:S04]  /*1fc0*/  FMUL.FTZ R2, R34, c[0x0][0x320] ;  /* 0x0000c80022027a20 */ /* 0x002fc80000410000 */
[----:B------:R1:W4:Y:S03]  /*1fd0*/  MUFU.TANH R107, R2 ;  /* 0x00000002006b7308 */ /* 0x0003260000002400 */
[----:B------:R-:W-:Y:S01]  /*1fe0*/  HMMA.16816.F32 R72, R188, R62, R92 ;  /* 0x0000003ebc48723c */ /* 0x000fe2000000185c */
[----:B------:R-:W5:Y:S07]  /*1ff0*/  LDSM.16.M88.4 R60, [R212+0xf100] ;  /* 0x00f10000d43c783b */ /* 0x000f6e0000000200 */
[----:B------:R-:W-:Y:S01]  /*2000*/  HMMA.16816.F32 R24, R196, R26, R76 ;  /* 0x0000001ac418723c */ /* 0x000fe2000000184c */
[----:B-1----:R-:W-:-:S02]  /*2010*/  FMUL.FTZ R2, R35, c[0x0][0x320] ;  /* 0x0000c80023027a20 */ /* 0x002fc40000410000 */
[----:B------:R-:W1:Y:S05]  /*2020*/  LDSM.16.M88.4 R32, [R219+0x6000] ;  /* 0x00600000db20783b */ /* 0x000e6a0000000200 */
[C---:B------:R-:W-:Y:S01]  /*2030*/  HMMA.16816.F32 R64, R188.reuse, R48, R100 ;  /* 0x00000030bc40723c */ /* 0x040fe20000001864 */
[----:B------:R2:W1:Y:S07]  /*2040*/  MUFU.TANH R106, R2 ;  /* 0x00000002006a7308 */ /* 0x00046e0000002400 */
[----:B------:R-:W-:Y:S01]  /*2050*/  HMMA.16816.F32 R68, R188, R50, R112 ;  /* 0x00000032bc44723c */ /* 0x000fe20000001870 */
[----:B------:R-:W-:Y:S01]  /*2060*/  LDSM.16.M88.4 R48, [R218+0xe900] ;  /* 0x00e90000da30783b */ /* 0x000fe20000000200 */
[----:B--2---:R-:W-:-:S04]  /*2070*/  FMUL.FTZ R2, R20, c[0x0][0x320] ;  /* 0x0000c80014027a20 */ /* 0x004fc80000410000 */
[----:B------:R2:W1:Y:S02]  /*2080*/  MUFU.TANH R105, R2 ;  /* 0x0000000200697308 */ /* 0x0004640000002400 */
[----:B-----5:R-:W-:Y:S01]  /*2090*/  HMMA.16816.F32 R76, R188, R60, R116 ;  /* 0x0000003cbc4c723c */ /* 0x020fe20000001874 */
[----:B--2---:R-:W-:-:S05]  /*20a0*/  FMUL.FTZ R2, R21, c[0x0][0x320] ;  /* 0x0000c80015027a20 */ /* 0x004fca0000410000 */
[----:B------:R2:W1:Y:S02]  /*20b0*/  MUFU.TANH R104, R2 ;  /* 0x0000000200687308 */ /* 0x0004640000002400 */
[----:B--2---:R-:W-:-:S06]  /*20c0*/  FMUL.FTZ R2, R22, c[0x0][0x320] ;  /* 0x0000c80016027a20 */ /* 0x004fcc0000410000 */
[----:B------:R2:W1:Y:S02]  /*20d0*/  MUFU.TANH R99, R2 ;  /* 0x0000000200637308 */ /* 0x0004640000002400 */
[----:B--2---:R-:W-:Y:S02]  /*20e0*/  FMUL.FTZ R2, R23, c[0x0][0x320] ;  /* 0x0000c80017027a20 */ /* 0x004fe40000410000 */
[----:B------:R-:W-:Y:S04]  /*20f0*/  HMMA.16816.F32 R20, R208, R36, R8 ;  /* 0x00000024d014723c */ /* 0x000fe80000001808 */
[----:B------:R2:W1:Y:S04]  /*2100*/  MUFU.TANH R98, R2 ;  /* 0x0000000200627308 */ /* 0x0004680000002400 */
[----:B------:R-:W-:Y:S01]  /*2110*/  HMMA.16816.F32 R8, R200, R54, R28 ;  /* 0x00000036c808723c */ /* 0x000fe2000000181c */
[----:B------:R-:W-:Y:S01]  /*2120*/  LDSM.16.M88.4 R52, [R215+0x6000] ;  /* 0x00600000d734783b */ /* 0x000fe20000000200 */
[----:B--2---:R-:W-:-:S04]  /*2130*/  FMUL.FTZ R2, R12, c[0x0][0x320] ;  /* 0x0000c8000c027a20 */ /* 0x004fc80000410000 */
[----:B------:R2:W1:Y:S11]  /*2140*/  MUFU.TANH R97, R2 ;  /* 0x0000000200617308 */ /* 0x0004760000002400 */
[----:B------:R-:W-:Y:S07]  /*2150*/  @!UPT UIADD3 URZ, URZ, URZ, URZ ;  /* 0x0000003f3f3ff290 */ /* 0x000fee000fffe03f */
[----:B------:R-:W-:Y:S01]  /*2160*/  HMMA.16816.F32 R8, R208, R38, R8 ;  /* 0x00000026d008723c */ /* 0x000fe20000001808 */
[----:B------:R-:W5:Y:S01]  /*2170*/  LDSM.16.M88.4 R36, [R218+0xe100] ;  /* 0x00e10000da24783b */ /* 0x000f620000000200 */
[----:B--2---:R-:W-:-:S04]  /*2180*/  FMUL.FTZ R2, R13, c[0x0][0x320] ;  /* 0x0000c8000d027a20 */ /* 0x004fc80000410000 */
[----:B------:R2:W1:Y:S02]  /*2190*/  MUFU.TANH R96, R2 ;  /* 0x0000000200607308 */ /* 0x0004640000002400 */
[----:B--2---:R-:W-:-:S06]  /*21a0*/  FMUL.FTZ R2, R14, c[0x0][0x320] ;  /* 0x0000c8000e027a20 */ /* 0x004fcc0000410000 */
[----:B------:R2:W1:Y:S02]  /*21b0*/  MUFU.TANH R95, R2 ;  /* 0x00000002005f7308 */ /* 0x0004640000002400 */
[----:B--2---:R-:W-:Y:S02]  /*21c0*/  FMUL.FTZ R2, R15, c[0x0][0x320] ;  /* 0x0000c8000f027a20 */ /* 0x004fe40000410000 */
[----:B------:R-:W-:Y:S04]  /*21d0*/  HMMA.16816.F32 R12, R200, R56, R16 ;  /* 0x00000038c80c723c */ /* 0x000fe80000001810 */
[----:B------:R2:W2:Y:S04]  /*21e0*/  MUFU.TANH R94, R2 ;  /* 0x00000002005e7308 */ /* 0x0004a80000002400 */
[----:B-1----:R-:W-:Y:S01]  /*21f0*/  HMMA.16816.F32 R16, R196, R32, R80 ;  /* 0x00000020c410723c */ /* 0x002fe20000001850 */
[----:B--2---:R-:W-:-:S04]  /*2200*/  FMUL.FTZ R2, R20, c[0x0][0x320] ;  /* 0x0000c80014027a20 */ /* 0x004fc80000410000 */
[----:B------:R1:W2:Y:S11]  /*2210*/  MUFU.TANH R93, R2 ;  /* 0x00000002005d7308 */ /* 0x0002b60000002400 */
[----:B------:R-:W-:Y:S08]  /*2220*/  HMMA.16816.F32 R28, R208, R44, R12 ;  /* 0x0000002cd01c723c */ /* 0x000ff0000000180c */
[----:B------:R-:W-:Y:S01]  /*2230*/  HMMA.16816.F32 R12, R200, R58, R24 ;  /* 0x0000003ac80c723c */ /* 0x000fe20000001818 */
[----:B-1----:R-:W-:-:S07]  /*2240*/  FMUL.FTZ R2, R21, c[0x0][0x320] ;  /* 0x0000c80015027a20 */ /* 0x002fce0000410000 */
[----:B------:R-:W-:Y:S01]  /*2250*/  HMMA.16816.F32 R24, R196, R34, R72 ;  /* 0x00000022c418723c */ /* 0x000fe20000001848 */
[----:B------:R-:W-:Y:S01]  /*2260*/  LDSM.16.M88.4 R32, [R219+0x7000] ;  /* 0x00700000db20783b */ /* 0x000fe20000000200 */
[----:B------:R1:W1:Y:S02]  /*2270*/  MUFU.TANH R92, R2 ;  /* 0x00000002005c7308 */ /* 0x0002640000002400 */
[----:B-1----:R-:W-:-:S06]  /*2280*/  FMUL.FTZ R2, R22, c[0x0][0x320] ;  /* 0x0000c80016027a20 */ /* 0x002fcc0000410000 */
[----:B------:R1:W1:Y:S02]  /*2290*/  MUFU.TANH R91, R2 ;  /* 0x00000002005b7308 */ /* 0x0002640000002400 */
[----:B-1----:R-:W-:Y:S02]  /*22a0*/  FMUL.FTZ R2, R23, c[0x0][0x320] ;  /* 0x0000c80017027a20 */ /* 0x002fe40000410000 */
[----:B-----5:R-:W-:Y:S04]  /*22b0*/  HMMA.16816.F32 R20, R200, R36, R16 ;  /* 0x00000024c814723c */ /* 0x020fe80000001810 */
[----:B------:R1:W1:Y:S04]  /*22c0*/  MUFU.TANH R90, R2 ;  /* 0x00000002005a7308 */ /* 0x0002680000002400 */
[----:B------:R-:W-:Y:S01]  /*22d0*/  HMMA.16816.F32 R16, R196, R40, R64 ;  /* 0x00000028c410723c */ /* 0x000fe20000001840 */
[----:B------:R-:W5:Y:S01]  /*22e0*/  LDSM.16.M88.4 R64, [R212+0xf900] ;  /* 0x00f90000d440783b */ /* 0x000f620000000200 */
[----:B-1----:R-:W-:-:S04]  /*22f0*/  FMUL.FTZ R2, R8, c[0x0][0x320] ;  /* 0x0000c80008027a20 */ /* 0x002fc80000410000 */
[----:B------:R1:W1:Y:S02]  /*2300*/  MUFU.TANH R89, R2 ;  /* 0x0000000200597308 */ /* 0x0002640000002400 */
[----:B-1----:R-:W-:-:S06]  /*2310*/  FMUL.FTZ R2, R9, c[0x0][0x320] ;  /* 0x0000c80009027a20 */ /* 0x002fcc0000410000 */
[----:B------:R1:W1:Y:S01]  /*2320*/  MUFU.TANH R88, R2 ;  /* 0x0000000200587308 */ /* 0x0002620000002400 */
[----:B-----5:R-:W-:Y:S01]  /*2330*/  HMMA.16816.F32 R56, R188, R64, R108 ;  /* 0x00000040bc38723c */ /* 0x020fe2000000186c */
[----:B-1----:R-:W-:-:S06]  /*2340*/  FMUL.FTZ R2, R10, c[0x0][0x320] ;  /* 0x0000c8000a027a20 */ /* 0x002fcc0000410000 */
[----:B------:R1:W1:Y:S02]  /*2350*/  MUFU.TANH R87, R2 ;  /* 0x0000000200577308 */ /* 0x0002640000002400 */
[----:B-1----:R-:W-:Y:S02]  /*2360*/  FMUL.FTZ R2, R11, c[0x0][0x320] ;  /* 0x0000c8000b027a20 */ /* 0x002fe40000410000 */
[----:B------:R-:W-:Y:S04]  /*2370*/  HMMA.16816.F32 R8, R208, R46, R12 ;  /* 0x0000002ed008723c */ /* 0x000fe8000000180c */
[----:B------:R1:W1:Y:S04]  /*2380*/  MUFU.TANH R86, R2 ;  /* 0x0000000200567308 */ /* 0x0002680000002400 */
[----:B------:R-:W-:Y:S01]  /*2390*/  HMMA.16816.F32 R12, R200, R38, R24 ;  /* 0x00000026c80c723c */ /* 0x000fe20000001818 */
[----:B------:R-:W5:Y:S07]  /*23a0*/  LDSM.16.M88.4 R36, [R215+0x6800] ;  /* 0x00680000d724783b */ /* 0x000f6e0000000200 */
[----:B------:R-:W-:Y:S01]  /*23b0*/  HMMA.16816.F32 R24, R196, R42, R68 ;  /* 0x0000002ac418723c */ /* 0x000fe20000001844 */
[----:B------:R-:W-:Y:S01]  /*23c0*/  LDSM.16.M88.4 R40, [R215+0x7000] ;  /* 0x00700000d728783b */ /* 0x000fe20000000200 */
[----:B-1----:R-:W-:-:S04]  /*23d0*/  FMUL.FTZ R2, R28, c[0x0][0x320] ;  /* 0x0000c8001c027a20 */ /* 0x002fc80000410000 */
[----:B------:R1:W1:Y:S02]  /*23e0*/  MUFU.TANH R85, R2 ;  /* 0x0000000200557308 */ /* 0x0002640000002400 */
[----:B------:R-:W-:Y:S01]  /*23f0*/  HMMA.16816.F32 R44, R188, R62, R120 ;  /* 0x0000003ebc2c723c */ /* 0x000fe20000001878 */
[----:B-1----:R-:W-:-:S05]  /*2400*/  FMUL.FTZ R2, R29, c[0x0][0x320] ;  /* 0x0000c8001d027a20 */ /* 0x002fca0000410000 */
[----:B------:R1:W1:Y:S02]  /*2410*/  MUFU.TANH R84, R2 ;  /* 0x0000000200547308 */ /* 0x0002640000002400 */
[----:B-1----:R-:W-:-:S06]  /*2420*/  FMUL.FTZ R2, R30, c[0x0][0x320] ;  /* 0x0000c8001e027a20 */ /* 0x002fcc0000410000 */
[----:B------:R1:W1:Y:S02]  /*2430*/  MUFU.TANH R83, R2 ;  /* 0x0000000200537308 */ /* 0x0002640000002400 */
[----:B-1----:R-:W-:Y:S02]  /*2440*/  FMUL.FTZ R2, R31, c[0x0][0x320] ;  /* 0x0000c8001f027a20 */ /* 0x002fe40000410000 */
[----:B------:R-:W-:Y:S04]  /*2450*/  HMMA.16816.F32 R28, R208, R52, R20 ;  /* 0x00000034d01c723c */ /* 0x000fe80000001814 */
[----:B------:R1:W1:Y:S04]  /*2460*/  MUFU.TANH R82, R2 ;  /* 0x0000000200527308 */ /* 0x0002680000002400 */
[----:B------:R-:W-:Y:S08]  /*2470*/  HMMA.16816.F32 R20, R200, R48, R16 ;  /* 0x00000030c814723c */ /* 0x000ff00000001810 */
[----:B------:R-:W-:Y:S01]  /*2480*/  HMMA.16816.F32 R16, R196, R32, R76 ;  /* 0x00000020c410723c */ /* 0x000fe2000000184c */
[----:B-1----:R-:W-:-:S04]  /*2490*/  FMUL.FTZ R2, R8, c[0x0][0x320] ;  /* 0x0000c80008027a20 */ /* 0x002fc80000410000 */
[----:B------:R1:W1:Y:S02]  /*24a0*/  MUFU.TANH R81, R2 ;  /* 0x0000000200517308 */ /* 0x0002640000002400 */
[----:B-1----:R-:W-:-:S06]  /*24b0*/  FMUL.FTZ R2, R9, c[0x0][0x320] ;  /* 0x0000c80009027a20 */ /* 0x002fcc0000410000 */
[----:B------:R1:W1:Y:S02]  /*24c0*/  MUFU.TANH R80, R2 ;  /* 0x0000000200507308 */ /* 0x0002640000002400 */
[----:B-1----:R-:W-:-:S06]  /*24d0*/  FMUL.FTZ R2, R10, c[0x0][0x320] ;  /* 0x0000c8000a027a20 */ /* 0x002fcc0000410000 */
[----:B------:R1:W1:Y:S02]  /*24e0*/  MUFU.TANH R75, R2 ;  /* 0x00000002004b7308 */ /* 0x0002640000002400 */
[----:B-1----:R-:W-:Y:S02]  /*24f0*/  FMUL.FTZ R2, R11, c[0x0][0x320] ;  /* 0x0000c8000b027a20 */ /* 0x002fe40000410000 */
[----:B------:R-:W-:Y:S01]  /*2500*/  HMMA.16816.F32 R8, R208, R54, R12 ;  /* 0x00000036d008723c */ /* 0x000fe2000000180c */
[----:B------:R-:W1:Y:S03]  /*2510*/  LDSM.16.M88.4 R52, [R218+0xf100] ;  /* 0x00f10000da34783b */ /* 0x000e660000000200 */
[----:B------:R2:W1:Y:S04]  /*2520*/  MUFU.TANH R74, R2 ;  /* 0x00000002004a7308 */ /* 0x0004680000002400 */
[----:B------:R-:W-:Y:S01]  /*2530*/  HMMA.16816.F32 R12, R200, R50, R24 ;  /* 0x00000032c80c723c */ /* 0x000fe20000001818 */
[----:B------:R-:W3:Y:S07]  /*2540*/  LDSM.16.M88.4 R48, [R219+0x7800] ;  /* 0x00780000db30783b */ /* 0x000eee0000000200 */
[----:B-----5:R-:W-:Y:S01]  /*2550*/  HMMA.16816.F32 R24, R208, R36, R20 ;  /* 0x00000024d018723c */ /* 0x020fe20000001814 */
[----:B--2---:R-:W-:-:S04]  /*2560*/  FMUL.FTZ R2, R28, c[0x0][0x320] ;  /* 0x0000c8001c027a20 */ /* 0x004fc80000410000 */
[----:B------:R2:W1:Y:S11]  /*2570*/  MUFU.TANH R73, R2 ;  /* 0x0000000200497308 */ /* 0x0004760000002400 */
[----:B------:R-:W-:Y:S01]  /*2580*/  HMMA.16816.F32 R12, R208, R38, R12 ;  /* 0x00000026d00c723c */ /* 0x000fe2000000180c */
[----:B------:R-:W5:Y:S01]  /*2590*/  LDSM.16.M88.4 R36, [R218+0xf900] ;  /* 0x00f90000da24783b */ /* 0x000f620000000200 */
[----:B--2---:R-:W-:-:S06]  /*25a0*/  FMUL.FTZ R2, R29, c[0x0][0x320] ;  /* 0x0000c8001d027a20 */ /* 0x004fcc0000410000 */
[----:B------:R-:W-:Y:S01]  /*25b0*/  FMUL.FTZ R25, R25, c[0x0][0x320] ;  /* 0x0000c80019197a20 */ /* 0x000fe20000410000 */
[----:B-1----:R-:W-:Y:S01]  /*25c0*/  HMMA.16816.F32 R20, R200, R52, R16 ;  /* 0x00000034c814723c */ /* 0x002fe20000001810 */
[----:B------:R1:W2:Y:S01]  /*25d0*/  MUFU.TANH R72, R2 ;  /* 0x0000000200487308 */ /* 0x0002a20000002400 */
[----:B------:R-:W-:Y:S02]  /*25e0*/  FMUL.FTZ R26, R26, c[0x0][0x320] ;  /* 0x0000c8001a1a7a20 */ /* 0x000fe40000410000 */
[----:B------:R-:W-:-:S04]  /*25f0*/  FMUL.FTZ R27, R27, c[0x0][0x320] ;  /* 0x0000c8001b1b7a20 */ /* 0x000fc80000410000 */
[----:B---3--:R-:W-:Y:S01]  /*2600*/  HMMA.16816.F32 R16, R196, R48, R56 ;  /* 0x00000030c410723c */ /* 0x008fe20000001838 */
[----:B------:R-:W3:Y:S06]  /*2610*/  MUFU.TANH R52, R25 ;  /* 0x0000001900347308 */ /* 0x000eec0000002400 */
[----:B------:R-:W-:Y:S02]  /*2620*/  FMUL.FTZ R12, R12, c[0x0][0x320] ;  /* 0x0000c8000c0c7a20 */ /* 0x000fe40000410000 */
[----:B-1----:R-:W-:Y:S01]  /*2630*/  FMUL.FTZ R2, R30, c[0x0][0x320] ;  /* 0x0000c8001e027a20 */ /* 0x002fe20000410000 */
[----:B------:R-:W1:Y:S01]  /*2640*/  MUFU.TANH R49, R26 ;  /* 0x0000001a00317308 */ /* 0x000e620000002400 */
[----:B------:R-:W-:-:S02]  /*2650*/  FMUL.FTZ R13, R13, c[0x0][0x320] ;  /* 0x0000c8000d0d7a20 */ /* 0x000fc40000410000 */
[----:B------:R-:W-:Y:S02]  /*2660*/  FMUL.FTZ R14, R14, c[0x0][0x320] ;  /* 0x0000c8000e0e7a20 */ /* 0x000fe40000410000 */
[----:B------:R-:W-:-:S03]  /*2670*/  FMUL.FTZ R15, R15, c[0x0][0x320] ;  /* 0x0000c8000f0f7a20 */ /* 0x000fc60000410000 */
[----:B------:R1:W1:Y:S06]  /*2680*/  MUFU.TANH R65, R2 ;  /* 0x0000000200417308 */ /* 0x00026c0000002400 */
[----:B-----5:R-:W-:Y:S02]  /*2690*/  HMMA.16816.F32 R16, R200, R36, R16 ;  /* 0x00000024c810723c */ /* 0x020fe40000001810 */
[----:B------:R-:W2:Y:S01]  /*26a0*/  MUFU.TANH R48, R27 ;  /* 0x0000001b00307308 */ /* 0x000ea20000002400 */
[----:B-1----:R-:W-:-:S05]  /*26b0*/  FMUL.FTZ R2, R31, c[0x0][0x320] ;  /* 0x0000c8001f027a20 */ /* 0x002fca0000410000 */
[----:B------:R-:W-:Y:S01]  /*26c0*/  HMMA.16816.F32 R28, R196, R34, R44 ;  /* 0x00000022c41c723c */ /* 0x000fe2000000182c */
[----:B------:R-:W1:Y:S01]  /*26d0*/  LDSM.16.M88.4 R32, [R215+0x7800] ;  /* 0x00780000d720783b */ /* 0x000e620000000200 */
[----:B------:R5:W1:Y:S01]  /*26e0*/  MUFU.TANH R64, R2 ;  /* 0x0000000200407308 */ /* 0x000a620000002400 */
[----:B------:R-:W-:-:S07]  /*26f0*/  DEPBAR.LE SB0, 0x0 ;  /* 0x000080000000791a */ /* 0x000fce0000000000 */
[----:B------:R-:W1:Y:S01]  /*2700*/  MUFU.TANH R47, R12 ;  /* 0x0000000c002f7308 */ /* 0x000e620000002400 */
[----:B-----5:R-:W-:-:S07]  /*2710*/  FMUL.FTZ R2, R8, c[0x0][0x320] ;  /* 0x0000c80008027a20 */ /* 0x020fce0000410000 */
[----:B------:R-:W1:Y:S06]  /*2720*/  MUFU.TANH R46, R13 ;  /* 0x0000000d002e7308 */ /* 0x000e6c0000002400 */
[----:B------:R-:W-:Y:S02]  /*2730*/  HMMA.16816.F32 R28, R200, R54, R28 ;  /* 0x00000036c81c723c */ /* 0x000fe4000000181c */
[----:B------:R5:W1:Y:S08]  /*2740*/  MUFU.TANH R63, R2 ;  /* 0x00000002003f7308 */ /* 0x000a700000002400 */
[----:B------:R-:W1:Y:S01]  /*2750*/  MUFU.TANH R45, R14 ;  /* 0x0000000e002d7308 */ /* 0x000e620000002400 */
[----:B-----5:R-:W-:-:S07]  /*2760*/  FMUL.FTZ R2, R9, c[0x0][0x320] ;  /* 0x0000c80009027a20 */ /* 0x020fce0000410000 */
[----:B------:R1:W1:Y:S08]  /*2770*/  MUFU.TANH R44, R15 ;  /* 0x0000000f002c7308 */ /* 0x0002700000002400 */
[----:B------:R5:W2:Y:S01]  /*2780*/  MUFU.TANH R62, R2 ;  /* 0x00000002003e7308 */ /* 0x000aa20000002400 */
[----:B-1----:R-:W-:Y:S01]  /*2790*/  HMMA.16816.F32 R12, R208, R32, R16 ;  /* 0x00000020d00c723c */ /* 0x002fe20000001810 */
[----:B-----5:R-:W-:-:S06]  /*27a0*/  FMUL.FTZ R2, R10, c[0x0][0x320] ;  /* 0x0000c8000a027a20 */ /* 0x020fcc0000410000 */
[----:B------:R1:W1:Y:S11]  /*27b0*/  MUFU.TANH R61, R2 ;  /* 0x00000002003d7308 */ /* 0x0002760000002400 */
[----:B------:R-:W-:Y:S06]  /*27c0*/  @!UPT UIADD3 URZ, URZ, URZ, URZ ;  /* 0x0000003f3f3ff290 */ /* 0x000fec000fffe03f */
[----:B------:R-:W-:Y:S02]  /*27d0*/  FMUL.FTZ R12, R12, c[0x0][0x320] ;  /* 0x0000c8000c0c7a20 */ /* 0x000fe40000410000 */
[----:B------:R-:W-:Y:S02]  /*27e0*/  FMUL.FTZ R13, R13, c[0x0][0x320] ;  /* 0x0000c8000d0d7a20 */ /* 0x000fe40000410000 */
[----:B-1----:R-:W-:Y:S01]  /*27f0*/  FMUL.FTZ R2, R11, c[0x0][0x320] ;  /* 0x0000c8000b027a20 */ /* 0x002fe20000410000 */
[----:B------:R-:W1:Y:S01]  /*2800*/  MUFU.TANH R19, R12 ;  /* 0x0000000c00137308 */ /* 0x000e620000002400 */
[----:B------:R-:W-:Y:S01]  /*2810*/  HMMA.16816.F32 R8, R188, R66, R124 ;  /* 0x00000042bc08723c */ /* 0x000fe2000000187c */
[----:B------:R-:W-:Y:S02]  /*2820*/  FMUL.FTZ R14, R14, c[0x0][0x320] ;  /* 0x0000c8000e0e7a20 */ /* 0x000fe40000410000 */
[----:B------:R-:W-:-:S04]  /*2830*/  FMUL.FTZ R15, R15, c[0x0][0x320] ;  /* 0x0000c8000f0f7a20 */ /* 0x000fc80000410000 */
[----:B------:R5:W1:Y:S08]  /*2840*/  MUFU.TANH R60, R2 ;  /* 0x00000002003c7308 */ /* 0x000a700000002400 */
[----:B------:R1:W1:Y:S01]  /*2850*/  MUFU.TANH R18, R13 ;  /* 0x0000000d00127308 */ /* 0x0002620000002400 */
[----:B-----5:R-:W-:-:S08]  /*2860*/  FMUL.FTZ R2, R24, c[0x0][0x320] ;  /* 0x0000c80018027a20 */ /* 0x020fd00000410000 */
[----:B------:R-:W-:Y:S01]  /*2870*/  HMMA.16816.F32 R8, R196, R50, R8 ;  /* 0x00000032c408723c */ /* 0x000fe20000001808 */
[----:B------:R1:W1:Y:S07]  /*2880*/  MUFU.TANH R53, R2 ;  /* 0x0000000200357308 */ /* 0x00026e0000002400 */
[C---:B------:R-:W-:Y:S08]  /*2890*/  HMMA.16816.F32 R24, R208.reuse, R40, R20 ;  /* 0x00000028d018723c */ /* 0x040ff00000001814 */
[----:B------:R-:W-:Y:S08]  /*28a0*/  HMMA.16816.F32 R20, R208, R42, R28 ;  /* 0x0000002ad014723c */ /* 0x000ff0000000181c */
[----:B------:R-:W-:Y:S08]  /*28b0*/  HMMA.16816.F32 R8, R200, R38, R8 ;  /* 0x00000026c808723c */ /* 0x000ff00000001808 */
[----:B------:R-:W-:-:S02]  /*28c0*/  FMUL.FTZ R25, R25, c[0x0][0x320] ;  /* 0x0000c80019197a20 */ /* 0x000fc40000410000 */
[----:B------:R-:W-:Y:S02]  /*28d0*/  FMUL.FTZ R26, R26, c[0x0][0x320] ;  /* 0x0000c8001a1a7a20 */ /* 0x000fe40000410000 */
[----:B------:R-:W-:Y:S01]  /*28e0*/  FMUL.FTZ R27, R27, c[0x0][0x320] ;  /* 0x0000c8001b1b7a20 */ /* 0x000fe20000410000 */
[----:B------:R1:W1:Y:S01]  /*28f0*/  MUFU.TANH R40, R25 ;  /* 0x0000001900287308 */ /* 0x0002620000002400 */
[----:B------:R-:W-:Y:S02]  /*2900*/  FMUL.FTZ R24, R24, c[0x0][0x320] ;  /* 0x0000c80018187a20 */ /* 0x000fe40000410000 */
[----:B------:R-:W-:Y:S02]  /*2910*/  FMUL.FTZ R20, R20, c[0x0][0x320] ;  /* 0x0000c80014147a20 */ /* 0x000fe40000410000 */
[----:B------:R-:W-:Y:S02]  /*2920*/  FMUL.FTZ R21, R21, c[0x0][0x320] ;  /* 0x0000c80015157a20 */ /* 0x000fe40000410000 */
[----:B------:R-:W-:Y:S01]  /*2930*/  FMUL.FTZ R22, R22, c[0x0][0x320] ;  /* 0x0000c80016167a20 */ /* 0x000fe20000410000 */
[----:B------:R1:W1:Y:S01]  /*2940*/  MUFU.TANH R37, R26 ;  /* 0x0000001a00257308 */ /* 0x0002620000002400 */
[----:B------:R-:W-:-:S02]  /*2950*/  FMUL.FTZ R23, R23, c[0x0][0x320] ;  /* 0x0000c80017177a20 */ /* 0x000fc40000410000 */
[----:B------:R-:W-:Y:S05]  /*2960*/  HMMA.16816.F32 R8, R208, R34, R8 ;  /* 0x00000022d008723c */ /* 0x000fea0000001808 */
[----:B------:R1:W1:Y:S08]  /*2970*/  MUFU.TANH R36, R27 ;  /* 0x0000001b00247308 */ /* 0x0002700000002400 */
[----:B------:R1:W1:Y:S08]  /*2980*/  MUFU.TANH R41, R24 ;  /* 0x0000001800297308 */ /* 0x0002700000002400 */
[----:B------:R1:W1:Y:S03]  /*2990*/  MUFU.TANH R27, R20 ;  /* 0x00000014001b7308 */ /* 0x0002660000002400 */
[----:B------:R-:W-:-:S02]  /*29a0*/  FMUL.FTZ R8, R8, c[0x0][0x320] ;  /* 0x0000c80008087a20 */ /* 0x000fc40000410000 */
[----:B------:R-:W-:Y:S02]  /*29b0*/  FMUL.FTZ R9, R9, c[0x0][0x320] ;  /* 0x0000c80009097a20 */ /* 0x000fe40000410000 */
[----:B------:R-:W-:Y:S01]  /*29c0*/  FMUL.FTZ R10, R10, c[0x0][0x320] ;  /* 0x0000c8000a0a7a20 */ /* 0x000fe20000410000 */
[----:B------:R1:W1:Y:S01]  /*29d0*/  MUFU.TANH R26, R21 ;  /* 0x00000015001a7308 */ /* 0x0002620000002400 */
[----:B------:R-:W-:-:S07]  /*29e0*/  FMUL.FTZ R11, R11, c[0x0][0x320] ;  /* 0x0000c8000b0b7a20 */ /* 0x000fce0000410000 */
[----:B------:R1:W1:Y:S08]  /*29f0*/  MUFU.TANH R25, R23 ;  /* 0x0000001700197308 */ /* 0x0002700000002400 */
[----:B------:R-:W1:Y:S08]  /*2a00*/  MUFU.TANH R22, R22 ;  /* 0x0000001600167308 */ /* 0x000e700000002400 */
[----:B------:R1:W1:Y:S08]  /*2a10*/  MUFU.TANH R24, R14 ;  /* 0x0000000e00187308 */ /* 0x0002700000002400 */
[----:B------:R1:W1:Y:S08]  /*2a20*/  MUFU.TANH R23, R15 ;  /* 0x0000000f00177308 */ /* 0x0002700000002400 */
[----:B------:R1:W1:Y:S08]  /*2a30*/  MUFU.TANH R17, R8 ;  /* 0x0000000800117308 */ /* 0x0002700000002400 */
[----:B------:R1:W1:Y:S08]  /*2a40*/  MUFU.TANH R16, R9 ;  /* 0x0000000900107308 */ /* 0x0002700000002400 */
[----:B------:R1:W1:Y:S08]  /*2a50*/  MUFU.TANH R21, R10 ;  /* 0x0000000a00157308 */ /* 0x0002700000002400 */
[----:B------:R1:W1:Y:S01]  /*2a60*/  MUFU.TANH R20, R11 ;  /* 0x0000000b00147308 */ /* 0x0002620000002400 */
[----:B------:R-:W-:Y:S06]  /*2a70*/  BAR.SYNC.DEFER_BLOCKING 0x0 ;  /* 0x0000000000007b1d */ /* 0x000fec0000010000 */
[----:B------:R-:W-:Y:S05]  /*2a80*/  @!P1 BRA `(.L_x_1) ;  /* 0x0000026000009947 */ /* 0x000fea0003800000 */
[----:B--234-:R-:W-:Y:S01]  /*2a90*/  ULEA.HI.SX32 UR5, UR18, 0xfffffffe, 0x19 ;  /* 0xfffffffe12057891 */ /* 0x01cfe2000f8fca3f */
[----:B-1----:R-:W-:-:S03]  /*2aa0*/  IMAD.SHL.U32 R14, R135, 0x2, RZ ;  /* 0x00000002870e7824 */ /* 0x002fc600078e00ff */
[----:B------:R-:W-:Y:S02]  /*2ab0*/  USHF.R.S32.HI UR4, URZ, 0x1f, UR5 ;  /* 0x0000001f3f047899 */ /* 0x000fe40008011405 */
[----:B------:R-:W-:Y:S01]  /*2ac0*/  UIMAD UR9, UR9, UR5, URZ ;  /* 0x00000005090972a4 */ /* 0x000fe2000f8e023f */
[----:B------:R-:W-:Y:S01]  /*2ad0*/  IMAD.U32 R6, RZ, RZ, UR5 ;  /* 0x00000005ff067e24 */ /* 0x000fe2000f8e00ff */
[----:B------:R-:W-:Y:S02]  /*2ae0*/  USHF.L.U32 UR5, UR6, 0x6, URZ ;  /* 0x0000000606057899 */ /* 0x000fe4000800063f */
[----:B------:R-:W-:Y:S01]  /*2af0*/  UIMAD UR4, UR4, UR10, UR9 ;  /* 0x0000000a040472a4 */ /* 0x000fe2000f8e0209 */
[----:B------:R-:W-:Y:S01]  /*2b00*/  IMAD.WIDE.U32 R6, R6, UR10, R136 ;  /* 0x0000000a06067c25 */ /* 0x000fe2000f8e0088 */
[----:B------:R-:W-:Y:S02]  /*2b10*/  USHF.L.U64.HI UR6, UR6, 0x6, UR7 ;  /* 0x0000000606067899 */ /* 0x000fe40008010207 */
[----:B------:R-:W-:Y:S01]  /*2b20*/  UIADD3 UR7, UP0, UR20, 0x80, URZ ;  /* 0x0000008014077890 */ /* 0x000fe2000ff1e03f */
[----:B------:R-:W-:Y:S01]  /*2b30*/  IMAD.U32 R12, RZ, RZ, UR5 ;  /* 0x00000005ff0c7e24 */ /* 0x000fe2000f8e00ff */
[----:B------:R-:W-:-:S02]  /*2b40*/  IADD3 R3, R7, UR4, RZ ;  /* 0x0000000407037c10 */ /* 0x000fc4000fffe0ff */
[----:B------:R-:W-:Y:S01]  /*2b50*/  LEA R2, P2, R6, c[0x0][0x1c8], 0x1 ;  /* 0x0000720006027a11 */ /* 0x000fe200078408ff */
[----:B------:R-:W-:-:S03]  /*2b60*/  UIADD3.X UR4, URZ, UR14, URZ, UP0, !UPT ;  /* 0x0000000e3f047290 */ /* 0x000fc600087fe43f */
[----:B------:R-:W-:Y:S02]  /*2b70*/  LEA.HI.X R3, R6, c[0x0][0x1cc], R3, 0x1, P2 ;  /* 0x0000730006037a11 */ /* 0x000fe400010f0c03 */
[----:B------:R-:W-:Y:S02]  /*2b80*/  IADD3 R6, P5, R2, UR5, RZ ;  /* 0x0000000502067c10 */ /* 0x000fe4000ffbe0ff */
[----:B------:R-:W-:Y:S01]  /*2b90*/  IADD3 R12, P4, P2, R12, 0x80, R2 ;  /* 0x000000800c0c7810 */ /* 0x000fe20007a9e002 */
[----:B------:R-:W-:Y:S01]  /*2ba0*/  @!PT LDS RZ, [RZ] ;  /* 0x00000000fffff984 */ /* 0x000fe20000000800 */
[----:B------:R-:W-:Y:S01]  /*2bb0*/  @!PT LDS RZ, [RZ] ;  /* 0x00000000fffff984 */ /* 0x000fe20000000800 */
[----:B------:R-:W-:Y:S01]  /*2bc0*/  @!PT LDS RZ, [RZ] ;  /* 0x00000000fffff984 */ /* 0x000fe20000000800 */
[----:B------:R1:W-:Y:S01]  /*2bd0*/  LDGSTS.E.BYPASS.LTC128B.128 [R14+0x8100], [R2.64], !P3 ;  /* 0x08100000020e7fae */ /* 0x0003e2000d901d56 */
[----:B------:R-:W-:Y:S02]  /*2be0*/  IADD3.X R7, R3, UR6, RZ, P5, !PT ;  /* 0x0000000603077c10 */ /* 0x000fe4000affe4ff */
[----:B------:R-:W-:Y:S01]  /*2bf0*/  IADD3.X R13, RZ, UR6, R3, P4, P2 ;  /* 0x00000006ff0d7c10 */ /* 0x000fe2000a7e4403 */
[----:B------:R1:W-:Y:S01]  /*2c00*/  LDGSTS.E.BYPASS.LTC128B.128 [R14+0xc100], [R2.64+0x80], !P0 ;  /* 0x0c100080020e7fae */ /* 0x0003e2000c101d56 */
[----:B------:R-:W-:-:S03]  /*2c10*/  IADD3 R10, P5, R6, UR7, RZ ;  /* 0x00000007060a7c10 */ /* 0x000fc6000ffbe0ff */
[----:B------:R2:W-:Y:S01]  /*2c20*/  LDGSTS.E.BYPASS.LTC128B.128 [R14+0x9100], [R6.64], !P3 ;  /* 0x09100000060e7fae */ /* 0x0005e2000d901d56 */
[----:B------:R-:W-:-:S03]  /*2c30*/  IADD3.X R11, R7, UR4, RZ, P5, !PT ;  /* 0x00000004070b7c10 */ /* 0x000fc6000affe4ff */
[----:B------:R3:W-:Y:S01]  /*2c40*/  LDGSTS.E.BYPASS.LTC128B.128 [R14+0xd100], [R12.64], !P0 ;  /* 0x0d1000000c0e7fae */ /* 0x0007e2000c101d56 */
[----:B-1----:R-:W-:-:S04]  /*2c50*/  IADD3 R2, P2, R6, UR5, RZ ;  /* 0x0000000506027c10 */ /* 0x002fc8000ff5e0ff */
[----:B------:R-:W-:Y:S02]  /*2c60*/  IADD3.X R3, R7, UR6, RZ, P2, !PT ;  /* 0x0000000607037c10 */ /* 0x000fe400097fe4ff */
[C---:B------:R-:W-:Y:S02]  /*2c70*/  IADD3 R8, P4, R2.reuse, UR5, RZ ;  /* 0x0000000502087c10 */ /* 0x040fe4000ff9e0ff */
[----:B--2---:R-:W-:Y:S01]  /*2c80*/  IADD3 R6, P2, R2, UR7, RZ ;  /* 0x0000000702067c10 */ /* 0x004fe2000ff5e0ff */
[----:B------:R3:W-:Y:S01]  /*2c90*/  LDGSTS.E.BYPASS.LTC128B.128 [R14+0xa100], [R2.64], !P3 ;  /* 0x0a100000020e7fae */ /* 0x0007e2000d901d56 */
[C---:B------:R-:W-:Y:S02]  /*2ca0*/  IADD3.X R9, R3.reuse, UR6, RZ, P4, !PT ;  /* 0x0000000603097c10 */ /* 0x040fe4000a7fe4ff */
[----:B------:R-:W-:Y:S01]  /*2cb0*/  IADD3.X R7, R3, UR4, RZ, P2, !PT ;  /* 0x0000000403077c10 */ /* 0x000fe200097fe4ff */
[----:B------:R3:W-:Y:S04]  /*2cc0*/  LDGSTS.E.BYPASS.LTC128B.128 [R14+0xe100], [R10.64], !P0 ;  /* 0x0e1000000a0e7fae */ /* 0x0007e8000c101d56 */
[----:B------:R3:W-:Y:S04]  /*2cd0*/  LDGSTS.E.BYPASS.LTC128B.128 [R14+0xb100], [R8.64], !P3 ;  /* 0x0b100000080e7fae */ /* 0x0007e8000d901d56 */
[----:B------:R3:W-:Y:S02]  /*2ce0*/  LDGSTS.E.BYPASS.LTC128B.128 [R14+0xf100], [R6.64], !P0 ;  /* 0x0f100000060e7fae */ /* 0x0007e4000c101d56 */
.L_x_1:
[----:B-1234-:R-:W-:Y:S01]  /*2cf0*/  SHF.R.S32.HI R2, RZ, 0x1f, R132 ;  /* 0x0000001fff027819 */ /* 0x01efe20000011484 */
[----:B------:R-:W-:Y:S01]  /*2d00*/  UIMAD UR8, UR13, -0x80, UR8 ;  /* 0xffffff800d0878a4 */ /* 0x000fe2000f8e0208 */
[----:B------:R-:W-:Y:S01]  /*2d10*/  IMAD.SHL.U32 R213, R4, 0x2, RZ ;  /* 0x0000000204d57824 */ /* 0x000fe200078e00ff */
[----:B------:R-:W0:Y:S01]  /*2d20*/  LDGDEPBAR ;  /* 0x00000000000079af */ /* 0x000e220000000000 */
[----:B------:R-:W-:-:S02]  /*2d30*/  LEA.HI R3, R2, R132, RZ, 0x2 ;  /* 0x0000008402037211 */ /* 0x000fc400078f10ff */
[--C-:B------:R-:W-:Y:S02]  /*2d40*/  IMAD R214, R5, 0x2, R213.reuse ;  /* 0x0000000205d67824 */ /* 0x100fe400078e02d5 */
[----:B------:R-:W-:Y:S01]  /*2d50*/  LOP3.LUT R2, R3, 0x7ffffffc, RZ, 0xc0, !PT ;  /* 0x7ffffffc03027812 */ /* 0x000fe200078ec0ff */
[----:B------:R1:W-:Y:S01]  /*2d60*/  STL [R1+0x50], R3 ;  /* 0x0000500301007387 */ /* 0x0003e20000100800 */
[C---:B------:R-:W-:Y:S02]  /*2d70*/  IMAD R217, R0.reuse, 0x2, R213 ;  /* 0x0000000200d97824 */ /* 0x040fe400078e02d5 */
[----:B------:R-:W-:Y:S02]  /*2d80*/  IMAD R216, R0, 0x2, R214 ;  /* 0x0000000200d87824 */ /* 0x000fe400078e02d6 */
[----:B------:R-:W-:Y:S02]  /*2d90*/  IMAD.IADD R2, R132, 0x1, -R2 ;  /* 0x0000000184027824 */ /* 0x000fe400078e0a02 */
[----:B-1----:R-:W-:-:S04]  /*2da0*/  IMAD.U32 R3, RZ, RZ, UR8 ;  /* 0x00000008ff037e24 */ /* 0x002fc8000f8e00ff */
[----:B------:R-:W-:-:S05]  /*2db0*/  IMAD R2, R2, -0x2, R3 ;  /* 0xfffffffe02027824 */ /* 0x000fca00078e0203 */
[C---:B------:R-:W-:Y:S02]  /*2dc0*/  ISETP.GT.AND P6, PT, R2.reuse, RZ, PT ;  /* 0x000000ff0200720c */ /* 0x040fe40003fc4270 */
[C---:B------:R-:W-:Y:S02]  /*2dd0*/  ISETP.GT.AND P5, PT, R2.reuse, 0x1, PT ;  /* 0x000000010200780c */ /* 0x040fe40003fa4270 */
[----:B------:R-:W-:Y:S02]  /*2de0*/  ISETP.GT.AND P4, PT, R2, 0x8, PT ;  /* 0x000000080200780c */ /* 0x000fe40003f84270 */
[----:B------:R-:W-:Y:S02]  /*2df0*/  FSEL R8, R134, -INF , P6 ;  /* 0xff80000086087808 */ /* 0x000fe40003000000 */
[----:B------:R-:W-:Y:S02]  /*2e00*/  FSEL R9, R133, -INF , P5 ;  /* 0xff80000085097808 */ /* 0x000fe40002800000 */
[----:B------:R-:W-:-:S02]  /*2e10*/  ISETP.GT.AND P2, PT, R2, 0x9, PT ;  /* 0x000000090200780c */ /* 0x000fc40003f44270 */
[----:B------:R-:W-:Y:S02]  /*2e20*/  FSEL R10, R129, -INF , P4 ;  /* 0xff800000810a7808 */ /* 0x000fe40002000000 */
[----:B------:R-:W-:Y:S02]  /*2e30*/  FMNMX.FTZ R68, R8, R9, !PT ;  /* 0x0000000908447209 */ /* 0x000fe40007810000 */
[----:B------:R-:W-:Y:S02]  /*2e40*/  FSEL R12, R131, -INF , P6 ;  /* 0xff800000830c7808 */ /* 0x000fe40003000000 */
[----:B------:R-:W-:Y:S02]  /*2e50*/  ISETP.GT.AND P6, PT, R2, 0x10, PT ;  /* 0x000000100200780c */ /* 0x000fe40003fc4270 */
[----:B------:R-:W-:Y:S02]  /*2e60*/  FSEL R11, R128, -INF , P2 ;  /* 0xff800000800b7808 */ /* 0x000fe40001000000 */
[----:B------:R-:W-:-:S02]  /*2e70*/  FMNMX.FTZ R68, R10, R68, !PT ;  /* 0x000000440a447209 */ /* 0x000fc40007810000 */
[----:B------:R-:W-:Y:S02]  /*2e80*/  FSEL R13, R130, -INF , P5 ;  /* 0xff800000820d7808 */ /* 0x000fe40002800000 */
[C---:B------:R-:W-:Y:S02]  /*2e90*/  ISETP.GT.AND P5, PT, R2.reuse, 0x11, PT ;  /* 0x000000110200780c */ /* 0x040fe40003fa4270 */
[----:B------:R-:W-:Y:S02]  /*2ea0*/  FSEL R28, R105, -INF , P6 ;  /* 0xff800000691c7808 */ /* 0x000fe40003000000 */
[----:B------:R-:W-:Y:S02]  /*2eb0*/  FMNMX.FTZ R68, R11, R68, !PT ;  /* 0x000000440b447209 */ /* 0x000fe40007810000 */
        /* <DEDUP_REMOVED lines=9> */
[----:B------:R-:W-:Y:S02]  /*2f50*/  ISETP.GT.AND P6, PT, R2, 0x20, PT ;  /* 0x000000200200780c */ /* 0x000fe40003fc4270 */
[----:B------:R-:W-:Y:S02]  /*2f60*/  FSEL R31, R96, -INF , P2 ;  /* 0xff800000601f7808 */ /* 0x000fe40001000000 */
[----:B------:R-:W-:Y:S02]  /*2f70*/  FMNMX.FTZ R68, R30, R68, !PT ;  /* 0x000000441e447209 */ /* 0x000fe40007810000 */
[----:B------:R-:W-:Y:S02]  /*2f80*/  FSEL R33, R98, -INF , P5 ;  /* 0xff80000062217808 */ /* 0x000fe40002800000 */
[----:B------:R-:W-:-:S02]  /*2f90*/  ISETP.GT.AND P5, PT, R2, 0x21, PT ;  /* 0x000000210200780c */ /* 0x000fc40003fa4270 */
[----:B------:R-:W-:Y:S02]  /*2fa0*/  FSEL R71, R93, -INF , P6 ;  /* 0xff8000005d477808 */ /* 0x000fe40003000000 */
[----:B------:R-:W-:Y:S02]  /*2fb0*/  FMNMX.FTZ R68, R31, R68, !PT ;  /* 0x000000441f447209 */ /* 0x000fe40007810000 */
[----:B------:R-:W-:Y:S02]  /*2fc0*/  FMNMX.FTZ R3, R12, R13, !PT ;  /* 0x0000000d0c037209 */ /* 0x000fe40007810000 */
[----:B------:R-:W-:Y:S02]  /*2fd0*/  FSEL R69, R95, -INF , P4 ;  /* 0xff8000005f457808 */ /* 0x000fe40002000000 */
[----:B------:R-:W-:Y:S02]  /*2fe0*/  ISETP.GT.AND P4, PT, R2, 0x28, PT ;  /* 0x000000280200780c */ /* 0x000fe40003f84270 */
[----:B------:R-:W-:-:S02]  /*2ff0*/  FSEL R109, R92, -INF , P5 ;  /* 0xff8000005c6d7808 */ /* 0x000fc40002800000 */
[----:B------:R-:W-:Y:S02]  /*3000*/  FMNMX.FTZ R68, R71, R68, !PT ;  /* 0x0000004447447209 */ /* 0x000fe40007810000 */
[----:B------:R-:W-:Y:S02]  /*3010*/  FMNMX.FTZ R3, R14, R3, !PT ;  /* 0x000000030e037209 */ /* 0x000fe40007810000 */
[----:B------:R-:W-:Y:S02]  /*3020*/  FSEL R70, R94, -INF , P2 ;  /* 0xff8000005e467808 */ /* 0x000fe40001000000 */
[----:B------:R-:W-:Y:S02]  /*3030*/  ISETP.GT.AND P2, PT, R2, 0x29, PT ;  /* 0x000000290200780c */ /* 0x000fe40003f44270 */
[----:B------:R-:W-:Y:S02]  /*3040*/  FSEL R108, R89, -INF , P4 ;  /* 0xff800000596c7808 */ /* 0x000fe40002000000 */
[----:B------:R-:W-:-:S02]  /*3050*/  FMNMX.FTZ R68, R109, R68, !PT ;  /* 0x000000446d447209 */ /* 0x000fc40007810000 */
[----:B------:R-:W-:Y:S02]  /*3060*/  FMNMX.FTZ R3, R15, R3, !PT ;  /* 0x000000030f037209 */ /* 0x000fe40007810000 */
[----:B------:R-:W-:Y:S02]  /*3070*/  FSEL R112, R91, -INF , P6 ;  /* 0xff8000005b707808 */ /* 0x000fe40003000000 */
[----:B------:R-:W-:Y:S02]  /*3080*/  ISETP.GT.AND P6, PT, R2, 0x30, PT ;  /* 0x000000300200780c */ /* 0x000fe40003fc4270 */
[----:B------:R-:W-:Y:S02]  /*3090*/  FSEL R110, R88, -INF , P2 ;  /* 0xff800000586e7808 */ /* 0x000fe40001000000 */
[----:B------:R-:W-:Y:S02]  /*30a0*/  FMNMX.FTZ R68, R108, R68, !PT ;  /* 0x000000446c447209 */ /* 0x000fe40007810000 */
[----:B------:R-:W-:-:S02]  /*30b0*/  FMNMX.FTZ R3, R32, R3, !PT ;  /* 0x0000000320037209 */ /* 0x000fc40007810000 */
[----:B------:R-:W-:Y:S02]  /*30c0*/  FSEL R113, R90, -INF , P5 ;  /* 0xff8000005a717808 */ /* 0x000fe40002800000 */
[----:B------:R-:W-:Y:S02]  /*30d0*/  ISETP.GT.AND P5, PT, R2, 0x31, PT ;  /* 0x000000310200780c */ /* 0x000fe40003fa4270 */
[----:B------:R-:W-:Y:S02]  /*30e0*/  FSEL R136, R85, -INF , P6 ;  /* 0xff80000055887808 */ /* 0x000fe40003000000 */
[----:B------:R-:W-:Y:S02]  /*30f0*/  FMNMX.FTZ R68, R110, R68, !PT ;  /* 0x000000446e447209 */ /* 0x000fe40007810000 */
[----:B------:R-:W-:Y:S02]  /*3100*/  FMNMX.FTZ R3, R33, R3, !PT ;  /* 0x0000000321037209 */ /* 0x000fe40007810000 */
[----:B------:R-:W-:-:S02]  /*3110*/  FSEL R124, R87, -INF , P4 ;  /* 0xff800000577c7808 */ /* 0x000fc40002000000 */
[----:B------:R-:W-:Y:S02]  /*3120*/  ISETP.GT.AND P4, PT, R2, 0x38, PT ;  /* 0x000000380200780c */ /* 0x000fe40003f84270 */
[----:B------:R-:W-:Y:S02]  /*3130*/  FSEL R138, R84, -INF , P5 ;  /* 0xff800000548a7808 */ /* 0x000fe40002800000 */
[----:B------:R-:W-:Y:S02]  /*3140*/  FMNMX.FTZ R68, R136, R68, !PT ;  /* 0x0000004488447209 */ /* 0x000fe40007810000 */
        /* <DEDUP_REMOVED lines=59> */
[----:B------:R-:W-:Y:S01]  /*3500*/  FMNMX.FTZ R68, R193, R68, !PT ;  /* 0x00000044c1447209 */ /* 0x000fe20007810000 */
[----:B------:R-:W-:Y:S01]  /*3510*/  LDSM.16.MT88.4 R40, [R214+0x4100] ;  /* 0x00410000d628783b */ /* 0x000fe20000004200 */
        /* <DEDUP_REMOVED lines=12> */
[----:B------:R-:W-:Y:S01]  /*35e0*/  ISETP.GT.AND P5, PT, R2, 0x71, PT ;  /* 0x000000710200780c */ /* 0x000fe20003fa4270 */
[----:B------:R-:W-:Y:S01]  /*35f0*/  LDSM.16.MT88.4 R36, [R213+0x900] ;  /* 0x00090000d524783b */ /* 0x000fe20000004200 */
        /* <DEDUP_REMOVED lines=14> */
[----:B------:R-:W-:Y:S01]  /*36e0*/  FMNMX.FTZ R68, R244, R68, !PT ;  /* 0x00000044f4447209 */ /* 0x000fe20007810000 */
[----:B------:R-:W-:Y:S01]  /*36f0*/  LDSM.16.MT88.4 R16, [R214+0x100] ;  /* 0x00010000d610783b */ /* 0x000fe20000004200 */
[----:B------:R-:W-:Y:S02]  /*3700*/  FMNMX.FTZ R2, R206, R2, !PT ;  /* 0x00000002ce027209 */ /* 0x000fe40007810000 */
[----:B------:R-:W-:Y:S02]  /*3710*/  FMNMX.FTZ R68, R247, R68, !PT ;  /* 0x00000044f7447209 */ /* 0x000fe40007810000 */
[----:B------:R-:W-:Y:S02]  /*3720*/  FMNMX.FTZ R2, R205, R2, !PT ;  /* 0x00000002cd027209 */ /* 0x000fe40007810000 */
[----:B------:R-:W-:Y:S01]  /*3730*/  FSEL R248, R24, -INF , P6 ;  /* 0xff80000018f87808 */ /* 0x000fe20003000000 */
[----:B------:R-:W1:Y:S01]  /*3740*/  SHFL.BFLY PT, R3, R68, 0x2, 0x1f ;  /* 0x0c401f0044037f89 */ /* 0x000e6200000e0000 */
[----:B------:R-:W-:-:S02]  /*3750*/  FMNMX.FTZ R2, R207, R2, !PT ;  /* 0x00000002cf027209 */ /* 0x000fc40007810000 */
[----:B------:R-:W-:Y:S01]  /*3760*/  FSEL R250, R23, -INF , P5 ;  /* 0xff80000017fa7808 */ /* 0x000fe20002800000 */
[----:B------:R-:W-:Y:S01]  /*3770*/  LDSM.16.MT88.4 R24, [R216+0x100] ;  /* 0x00010000d818783b */ /* 0x000fe20000004200 */
[----:B------:R-:W-:Y:S02]  /*3780*/  FMNMX.FTZ R2, R235, R2, !PT ;  /* 0x00000002eb027209 */ /* 0x000fe40007810000 */
[----:B------:R-:W-:Y:S02]  /*3790*/  FSEL R249, R21, -INF , P4 ;  /* 0xff80000015f97808 */ /* 0x000fe40002000000 */
[----:B------:R-:W-:Y:S02]  /*37a0*/  FMNMX.FTZ R2, R248, R2, !PT ;  /* 0x00000002f8027209 */ /* 0x000fe40007810000 */
[----:B------:R-:W-:Y:S02]  /*37b0*/  FSEL R114, R20, -INF , P2 ;  /* 0xff80000014727808 */ /* 0x000fe40001000000 */
[----:B------:R-:W-:Y:S01]  /*37c0*/  FMNMX.FTZ R2, R250, R2, !PT ;  /* 0x00000002fa027209 */ /* 0x000fe20007810000 */
[----:B------:R-:W-:Y:S03]  /*37d0*/  LDSM.16.MT88.4 R20, [R213+0x100] ;  /* 0x00010000d514783b */ /* 0x000fe60000004200 */
[----:B------:R-:W-:-:S04]  /*37e0*/  FMNMX.FTZ R2, R249, R2, !PT ;  /* 0x00000002f9027209 */ /* 0x000fc80007810000 */
[----:B------:R-:W-:Y:S02]  /*37f0*/  FMNMX.FTZ R2, R114, R2, !PT ;  /* 0x0000000272027209 */ /* 0x000fe40007810000 */
[----:B-1----:R-:W-:-:S03]  /*3800*/  FMNMX.FTZ R68, R68, R3, !PT ;  /* 0x0000000344447209 */ /* 0x002fc60007810000 */
[----:B------:R-:W1:Y:S04]  /*3810*/  SHFL.BFLY PT, R3, R2, 0x2, 0x1f ;  /* 0x0c401f0002037f89 */ /* 0x000e6800000e0000 */
[----:B------:R-:W2:Y:S01]  /*3820*/  SHFL.BFLY PT, R6, R68, 0x1, 0x1f ;  /* 0x0c201f0044067f89 */ /* 0x000ea200000e0000 */
[----:B-1----:R-:W-:Y:S02]  /*3830*/  FMNMX.FTZ R2, R2, R3, !PT ;  /* 0x0000000302027209 */ /* 0x002fe40007810000 */
[----:B--2---:R-:W-:-:S03]  /*3840*/  FMNMX.FTZ R68, R68, R6, !PT ;  /* 0x0000000644447209 */ /* 0x004fc60007810000 */
[----:B------:R-:W1:Y:S01]  /*3850*/  SHFL.BFLY PT, R7, R2, 0x1, 0x1f ;  /* 0x0c201f0002077f89 */ /* 0x000e6200000e0000 */
[C---:B------:R-:W-:Y:S01]  /*3860*/  FSETP.NEU.FTZ.AND P2, PT, R68.reuse, -INF , PT ;  /* 0xff8000004400780b */ /* 0x040fe20003f5d000 */
[----:B------:R-:W-:-:S05]  /*3870*/  FMUL.FTZ R6, R68, c[0x0][0x2d0] ;  /* 0x0000b40044067a20 */ /* 0x000fca0000410000 */
[----:B------:R-:W-:-:S05]  /*3880*/  FSEL R6, R6, RZ, P2 ;  /* 0x000000ff06067208 */ /* 0x000fca0001000000 */
[--C-:B------:R-:W-:Y:S02]  /*3890*/  FFMA.FTZ R3, R8, c[0x0][0x2d0], -R6.reuse ;  /* 0x0000b40008037a23 */ /* 0x100fe40000010806 */
[--C-:B------:R-:W-:Y:S02]  /*38a0*/  FFMA.FTZ R0, R28, c[0x0][0x2d0], -R6.reuse ;  /* 0x0000b4001c007a23 */ /* 0x100fe40000010806 */
[----:B------:R2:W-:Y:S08]  /*38b0*/  MUFU.EX2 R163, R3 ;  /* 0x0000000300a37308 */ /* 0x0005f00000000800 */
[----:B------:R3:W-:Y:S01]  /*38c0*/  MUFU.EX2 R161, R0 ;  /* 0x0000000000a17308 */ /* 0x0007e20000000800 */
[----:B--2---:R-:W-:-:S07]  /*38d0*/  FFMA.FTZ R3, R9, c[0x0][0x2d0], -R6 ;  /* 0x0000b40009037a23 */ /* 0x004fce0000010806 */
[----:B------:R1:W2:Y:S01]  /*38e0*/  MUFU.EX2 R111, R3 ;  /* 0x00000003006f7308 */ /* 0x0002a20000000800 */
[----:B---3--:R-:W-:-:S07]  /*38f0*/  FFMA.FTZ R0, R29, c[0x0][0x2d0], -R6 ;  /* 0x0000b4001d007a23 */ /* 0x008fce0000010806 */
[----:B------:R3:W-:Y:S01]  /*3900*/  MUFU.EX2 R180, R0 ;  /* 0x0000000000b47308 */ /* 0x0007e20000000800 */
[----:B-1----:R-:W-:Y:S01]  /*3910*/  FMNMX.FTZ R3, R2, R7, !PT ;  /* 0x0000000702037209 */ /* 0x002fe20007810000 */
[--C-:B------:R-:W-:Y:S01]  /*3920*/  FFMA.FTZ R2, R10, c[0x0][0x2d0], -R6.reuse ;  /* 0x0000b4000a027a23 */ /* 0x100fe20000010806 */
[----:B--2---:R-:W-:Y:S01]  /*3930*/  F2FP.PACK_AB R8, R111, R163 ;  /* 0x000000a36f08723e */ /* 0x004fe200000000ff */
[----:B------:R-:W-:Y:S01]  /*3940*/  FFMA.FTZ R7, R11, c[0x0][0x2d0], -R6 ;  /* 0x0000b4000b077a23 */ /* 0x000fe20000010806 */
[----:B------:R-:W-:-:S03]  /*3950*/  FSETP.NEU.FTZ.AND P2, PT, R3, -INF , PT ;  /* 0xff8000000300780b */ /* 0x000fc60003f5d000 */
[----:B------:R1:W-:Y:S01]  /*3960*/  MUFU.EX2 R34, R2 ;  /* 0x0000000200227308 */ /* 0x0003e20000000800 */
[----:B---3--:R-:W-:-:S07]  /*3970*/  FFMA.FTZ R0, R30, c[0x0][0x2d0], -R6 ;  /* 0x0000b4001e007a23 */ /* 0x008fce0000010806 */
[----:B------:R2:W-:Y:S01]  /*3980*/  MUFU.EX2 R162, R7 ;  /* 0x0000000700a27308 */ /* 0x0005e20000000800 */
[----:B-1----:R-:W-:-:S07]  /*3990*/  FMUL.FTZ R2, R3, c[0x0][0x2d0] ;  /* 0x0000b40003027a20 */ /* 0x002fce0000410000 */
[----:B------:R1:W-:Y:S01]  /*39a0*/  MUFU.EX2 R179, R0 ;  /* 0x0000000000b37308 */ /* 0x0003e20000000800 */
[----:B------:R-:W-:Y:S01]  /*39b0*/  FSEL R2, R2, RZ, P2 ;  /* 0x000000ff02027208 */ /* 0x000fe20001000000 */
[----:B--2---:R-:W-:-:S04]  /*39c0*/  IMAD.MOV.U32 R7, RZ, RZ, R114 ;  /* 0x000000ffff077224 */ /* 0x004fc800078e0072 */
[----:B------:R-:W-:-:S04]  /*39d0*/  FFMA.FTZ R4, R12, c[0x0][0x2d0], -R2 ;  /* 0x0000b4000c047a23 */ /* 0x000fc80000010802 */
[----:B------:R2:W-:Y:S01]  /*39e0*/  MUFU.EX2 R169, R4 ;  /* 0x0000000400a97308 */ /* 0x0005e20000000800 */
[----:B-1----:R-:W-:Y:S02]  /*39f0*/  FFMA.FTZ R0, R31, c[0x0][0x2d0], -R6 ;  /* 0x0000b4001f007a23 */ /* 0x002fe40000010806 */
[----:B------:R-:W-:Y:S05]  /*3a00*/  LDSM.16.MT88.4 R28, [R217+0x900] ;  /* 0x00090000d91c783b */ /* 0x000fea0000004200 */
[----:B------:R1:W-:Y:S01]  /*3a10*/  MUFU.EX2 R5, R0 ;  /* 0x0000000000057308 */ /* 0x0003e20000000800 */
[----:B--2---:R-:W-:-:S07]  /*3a20*/  FFMA.FTZ R4, R13, c[0x0][0x2d0], -R2 ;  /* 0x0000b4000d047a23 */ /* 0x004fce0000010802 */
[----:B------:R2:W3:Y:S01]  /*3a30*/  MUFU.EX2 R168, R4 ;  /* 0x0000000400a87308 */ /* 0x0004e20000000800 */
[----:B-1----:R-:W-:-:S07]  /*3a40*/  FFMA.FTZ R0, R32, c[0x0][0x2d0], -R2 ;  /* 0x0000b40020007a23 */ /* 0x002fce0000010802 */
[----:B------:R1:W-:Y:S01]  /*3a50*/  MUFU.EX2 R160, R0 ;  /* 0x0000000000a07308 */ /* 0x0003e20000000800 */
[----:B--2---:R-:W-:Y:S01]  /*3a60*/  FFMA.FTZ R4, R14, c[0x0][0x2d0], -R2 ;  /* 0x0000b4000e047a23 */ /* 0x004fe20000010802 */
[----:B---3--:R-:W-:-:S06]  /*3a70*/  F2FP.PACK_AB R9, R168, R169 ;  /* 0x000000a9a809723e */ /* 0x008fcc00000000ff */
[----:B------:R2:W-:Y:S01]  /*3a80*/  MUFU.EX2 R178, R4 ;  /* 0x0000000400b27308 */ /* 0x0005e20000000800 */
[----:B-1----:R-:W-:-:S07]  /*3a90*/  FFMA.FTZ R0, R33, c[0x0][0x2d0], -R2 ;  /* 0x0000b40021007a23 */ /* 0x002fce0000010802 */
[----:B------:R1:W-:Y:S01]  /*3aa0*/  MUFU.EX2 R251, R0 ;  /* 0x0000000000fb7308 */ /* 0x0003e20000000800 */
[--C-:B--2---:R-:W-:Y:S02]  /*3ab0*/  FFMA.FTZ R4, R15, c[0x0][0x2d0], -R2.reuse ;  /* 0x0000b4000f047a23 */ /* 0x104fe40000010802 */
[----:B------:R-:W2:Y:S05]  /*3ac0*/  LDSM.16.MT88.4 R12, [R217+0x100] ;  /* 0x00010000d90c783b */ /* 0x000eaa0000004200 */
[----:B------:R3:W4:Y:S01]  /*3ad0*/  MUFU.EX2 R115, R4 ;  /* 0x0000000400737308 */ /* 0x0007220000000800 */
[----:B-1----:R-:W-:-:S07]  /*3ae0*/  FFMA.FTZ R0, R69, c[0x0][0x2d0], -R2 ;  /* 0x0000b40045007a23 */ /* 0x002fce0000010802 */
[----:B------:R1:W-:Y:S01]  /*3af0*/  MUFU.EX2 R252, R0 ;  /* 0x0000000000fc7308 */ /* 0x0003e20000000800 */
[----:B---3--:R-:W-:Y:S01]  /*3b00*/  IMAD.MOV.U32 R4, RZ, RZ, R34 ;  /* 0x000000ffff047224 */ /* 0x008fe200078e0022 */
[----:B----4-:R-:W-:Y:S01]  /*3b10*/  F2FP.PACK_AB R11, R115, R178 ;  /* 0x000000b2730b723e */ /* 0x010fe200000000ff */
[----:B------:R-:W-:Y:S03]  /*3b20*/  LDSM.16.MT88.4 R32, [R214+0x900] ;  /* 0x00090000d620783b */ /* 0x000fe60000004200 */
[----:B------:R-:W-:Y:S01]  /*3b30*/  F2FP.PACK_AB R10, R162, R4 ;  /* 0x00000004a20a723e */ /* 0x000fe200000000ff */
[----:B-1----:R-:W-:Y:S02]  /*3b40*/  FFMA.FTZ R0, R70, c[0x0][0x2d0], -R2 ;  /* 0x0000b40046007a23 */ /* 0x002fe40000010802 */
[----:B------:R-:W-:-:S04]  /*3b50*/  IMAD.MOV.U32 R70, RZ, RZ, R111 ;  /* 0x000000ffff467224 */ /* 0x000fc800078e006f */
[C---:B------:R-:W-:Y:S01]  /*3b60*/  HMMA.16816.F32 R76, R8.reuse, R20, RZ ;  /* 0x00000014084c723c */ /* 0x040fe200000018ff */
[----:B------:R1:W3:Y:S07]  /*3b70*/  MUFU.EX2 R69, R0 ;  /* 0x0000000000457308 */ /* 0x0002ee0000000800 */
[C---:B------:R-:W-:Y:S01]  /*3b80*/  HMMA.16816.F32 R64, R8.reuse, R22, RZ ;  /* 0x000000160840723c */ /* 0x040fe200000018ff */
[----:B------:R-:W4:Y:S07]  /*3b90*/  LDSM.16.MT88.4 R20, [R213+0x4100] ;  /* 0x00410000d514783b */ /* 0x000f2e0000004200 */
[----:B------:R-:W-:Y:S01]  /*3ba0*/  HMMA.16816.F32 R60, R8, R16, RZ ;  /* 0x00000010083c723c */ /* 0x000fe200000018ff */
[----:B-1----:R-:W-:-:S02]  /*3bb0*/  FFMA.FTZ R0, R71, c[0x0][0x2d0], -R6 ;  /* 0x0000b40047007a23 */ /* 0x002fc40000010806 */
[----:B------:R-:W-:Y:S02]  /*3bc0*/  IMAD.MOV.U32 R71, RZ, RZ, R115 ;  /* 0x000000ffff477224 */ /* 0x000fe400078e0073 */
[----:B------:R1:W-:Y:S03]  /*3bd0*/  MUFU.EX2 R243, R0 ;  /* 0x0000000000f37308 */ /* 0x0003e60000000800 */
[C---:B------:R-:W-:Y:S01]  /*3be0*/  HMMA.16816.F32 R56, R8.reuse, R18, RZ ;  /* 0x000000120838723c */ /* 0x040fe200000018ff */
[----:B------:R-:W5:Y:S07]  /*3bf0*/  LDSM.16.MT88.4 R16, [R217+0x4100] ;  /* 0x00410000d910783b */ /* 0x000f6e0000004200 */
[----:B--2---:R-:W-:Y:S01]  /*3c00*/  HMMA.16816.F32 R48, R8, R12, RZ ;  /* 0x0000000c0830723c */ /* 0x004fe200000018ff */
[----:B-1----:R-:W-:-:S07]  /*3c10*/  FFMA.FTZ R0, R109, c[0x0][0x2d0], -R6 ;  /* 0x0000b4006d007a23 */ /* 0x002fce0000010806 */
[C---:B------:R-:W-:Y:S01]  /*3c20*/  HMMA.16816.F32 R44, R8.reuse, R14, RZ ;  /* 0x0000000e082c723c */ /* 0x040fe200000018ff */
[----:B------:R-:W1:Y:S01]  /*3c30*/  LDSM.16.MT88.4 R12, [R216+0x4100] ;  /* 0x00410000d80c783b */ /* 0x000e620000004200 */
[----:B------:R2:W1:Y:S06]  /*3c40*/  MUFU.EX2 R241, R0 ;  /* 0x0000000000f17308 */ /* 0x00046c0000000800 */
[C---:B------:R-:W-:Y:S08]  /*3c50*/  HMMA.16816.F32 R52, R8.reuse, R24, RZ ;  /* 0x000000180834723c */ /* 0x040ff000000018ff */
[----:B------:R-:W-:Y:S01]  /*3c60*/  HMMA.16816.F32 R72, R8, R26, RZ ;  /* 0x0000001a0848723c */ /* 0x000fe200000018ff */
[----:B------:R-:W1:Y:S01]  /*3c70*/  LDSM.16.MT88.4 R24, [R216+0x900] ;  /* 0x00090000d818783b */ /* 0x000e620000004200 */
[----:B--2---:R-:W-:-:S04]  /*3c80*/  FFMA.FTZ R0, R108, c[0x0][0x2d0], -R6 ;  /* 0x0000b4006c007a23 */ /* 0x004fc80000010806 */
[----:B------:R2:W-:Y:S02]  /*3c90*/  MUFU.EX2 R240, R0 ;  /* 0x0000000000f07308 */ /* 0x0005e40000000800 */
[C---:B----4-:R-:W-:Y:S08]  /*3ca0*/  HMMA.16816.F32 R84, R8.reuse, R20, RZ ;  /* 0x000000140854723c */ /* 0x050ff000000018ff */
[----:B------:R-:W-:Y:S01]  /*3cb0*/  HMMA.16816.F32 R88, R8, R22, RZ ;  /* 0x000000160858723c */ /* 0x000fe200000018ff */
[----:B------:R-:W4:Y:S01]  /*3cc0*/  LDSM.16.MT88.4 R20, [R213+0x4900] ;  /* 0x00490000d514783b */ /* 0x000f220000004200 */
[----:B--2---:R-:W-:-:S06]  /*3cd0*/  FFMA.FTZ R0, R110, c[0x0][0x2d0], -R6 ;  /* 0x0000b4006e007a23 */ /* 0x004fcc0000010806 */
[C---:B------:R-:W-:Y:S01]  /*3ce0*/  HMMA.16816.F32 R100, R8.reuse, R40, RZ ;  /* 0x000000280864723c */ /* 0x040fe200000018ff */
[----:B------:R2:W1:Y:S07]  /*3cf0*/  MUFU.EX2 R242, R0 ;  /* 0x0000000000f27308 */ /* 0x00046e0000000800 */
[C---:B------:R-:W-:Y:S01]  /*3d00*/  HMMA.16816.F32 R104, R8.reuse, R42, RZ ;  /* 0x0000002a0868723c */ /* 0x040fe200000018ff */
[----:B------:R-:W3:Y:S07]  /*3d10*/  LDSM.16.MT88.4 R40, [R214+0x4900] ;  /* 0x00490000d628783b */ /* 0x000eee0000004200 */
[----:B-----5:R-:W-:Y:S01]  /*3d20*/  HMMA.16816.F32 R96, R8, R16, RZ ;  /* 0x000000100860723c */ /* 0x020fe200000018ff */
[----:B--2---:R-:W-:-:S04]  /*3d30*/  FFMA.FTZ R0, R112, c[0x0][0x2d0], -R2 ;  /* 0x0000b40070007a23 */ /* 0x004fc80000010802 */
[----:B------:R2:W-:Y:S03]  /*3d40*/  MUFU.EX2 R239, R0 ;  /* 0x0000000000ef7308 */ /* 0x0005e60000000800 */
[C---:B------:R-:W-:Y:S01]  /*3d50*/  HMMA.16816.F32 R92, R8.reuse, R18, RZ ;  /* 0x00000012085c723c */ /* 0x040fe200000018ff */
[----:B------:R-:W5:Y:S07]  /*3d60*/  LDSM.16.MT88.4 R16, [R217+0x4900] ;  /* 0x00490000d910783b */ /* 0x000f6e0000004200 */
[----:B-1----:R-:W-:Y:S01]  /*3d70*/  HMMA.16816.F32 R116, R8, R12, RZ ;  /* 0x0000000c0874723c */ /* 0x002fe200000018ff */
[----:B--2---:R-:W-:-:S07]  /*3d80*/  FFMA.FTZ R0, R113, c[0x0][0x2d0], -R2 ;  /* 0x0000b40071007a23 */ /* 0x004fce0000010802 */
[----:B------:R-:W-:Y:S01]  /*3d90*/  HMMA.16816.F32 R80, R8, R14, RZ ;  /* 0x0000000e0850723c */ /* 0x000fe200000018ff */
[----:B------:R-:W1:Y:S01]  /*3da0*/  LDSM.16.MT88.4 R12, [R216+0x4900] ;  /* 0x00490000d80c783b */ /* 0x000e620000004200 */
[----:B------:R2:W1:Y:S05]  /*3db0*/  MUFU.EX2 R238, R0 ;  /* 0x0000000000ee7308 */ /* 0x00046a0000000800 */
[----:B------:R-:W-:Y:S02]  /*3dc0*/  F2FP.PACK_AB R8, R180, R161 ;  /* 0x000000a1b408723e */ /* 0x000fe400000000ff */
[----:B------:R-:W-:Y:S02]  /*3dd0*/  F2FP.PACK_AB R10, R5, R179 ;  /* 0x000000b3050a723e */ /* 0x000fe400000000ff */
[----:B------:R-:W-:-:S02]  /*3de0*/  F2FP.PACK_AB R9, R251, R160 ;  /* 0x000000a0fb09723e */ /* 0x000fc400000000ff */
[----:B---3--:R-:W-:Y:S01]  /*3df0*/  F2FP.PACK_AB R11, R69, R252 ;  /* 0x000000fc450b723e */ /* 0x008fe200000000ff */
[----:B--2---:R-:W-:-:S06]  /*3e00*/  FFMA.FTZ R0, R124, c[0x0][0x2d0], -R2 ;  /* 0x0000b4007c007a23 */ /* 0x004fcc0000010802 */
[C---:B------:R-:W-:Y:S01]  /*3e10*/  HMMA.16816.F32 R128, R8.reuse, R36, R76 ;  /* 0x000000240880723c */ /* 0x040fe2000000184c */
[----:B------:R2:W-:Y:S07]  /*3e20*/  MUFU.EX2 R237, R0 ;  /* 0x0000000000ed7308 */ /* 0x0005ee0000000800 */
[C---:B------:R-:W-:Y:S01]  /*3e30*/  HMMA.16816.F32 R120, R8.reuse, R38, R64 ;  /* 0x000000260878723c */ /* 0x040fe20000001840 */
[----:B------:R-:W3:Y:S07]  /*3e40*/  LDSM.16.MT88.4 R36, [R213+0x1100] ;  /* 0x00110000d524783b */ /* 0x000eee0000004200 */
[----:B------:R-:W-:Y:S01]  /*3e50*/  HMMA.16816.F32 R76, R8, R32, R60 ;  /* 0x00000020084c723c */ /* 0x000fe2000000183c */
[----:B--2---:R-:W-:-:S04]  /*3e60*/  FFMA.FTZ R0, R132, c[0x0][0x2d0], -R2 ;  /* 0x0000b40084007a23 */ /* 0x004fc80000010802 */
[----:B------:R2:W1:Y:S03]  /*3e70*/  MUFU.EX2 R236, R0 ;  /* 0x0000000000ec7308 */ /* 0x0004660000000800 */
[C---:B------:R-:W-:Y:S01]  /*3e80*/  HMMA.16816.F32 R64, R8.reuse, R34, R56 ;  /* 0x000000220840723c */ /* 0x040fe20000001838 */
[----:B------:R-:W-:Y:S07]  /*3e90*/  LDSM.16.MT88.4 R32, [R214+0x1100] ;  /* 0x00110000d620783b */ /* 0x000fee0000004200 */
[----:B------:R-:W-:Y:S01]  /*3ea0*/  HMMA.16816.F32 R60, R8, R28, R48 ;  /* 0x0000001c083c723c */ /* 0x000fe20000001830 */
[----:B--2---:R-:W-:-:S07]  /*3eb0*/  FFMA.FTZ R0, R136, c[0x0][0x2d0], -R6 ;  /* 0x0000b40088007a23 */ /* 0x004fce0000010806 */
[C---:B------:R-:W-:Y:S01]  /*3ec0*/  HMMA.16816.F32 R48, R8.reuse, R24, R52 ;  /* 0x000000180830723c */ /* 0x040fe20000001834 */
[----:B------:R2:W-:Y:S07]  /*3ed0*/  MUFU.EX2 R192, R0 ;  /* 0x0000000000c07308 */ /* 0x0005ee0000000800 */
[C---:B------:R-:W-:Y:S01]  /*3ee0*/  HMMA.16816.F32 R56, R8.reuse, R26, R72 ;  /* 0x0000001a0838723c */ /* 0x040fe20000001848 */
[----:B------:R-:W1:Y:S07]  /*3ef0*/  LDSM.16.MT88.4 R24, [R217+0x1100] ;  /* 0x00110000d918783b */ /* 0x000e6e0000004200 */
[----:B------:R-:W-:Y:S01]  /*3f00*/  HMMA.16816.F32 R44, R8, R30, R44 ;  /* 0x0000001e082c723c */ /* 0x000fe2000000182c */
[----:B------:R-:W1:Y:S01]  /*3f10*/  LDSM.16.MT88.4 R28, [R216+0x1100] ;  /* 0x00110000d81c783b */ /* 0x000e620000004200 */
[----:B--2---:R-:W-:-:S04]  /*3f20*/  FFMA.FTZ R0, R138, c[0x0][0x2d0], -R6 ;  /* 0x0000b4008a007a23 */ /* 0x004fc80000010806 */
[----:B------:R2:W1:Y:S02]  /*3f30*/  MUFU.EX2 R182, R0 ;  /* 0x0000000000b67308 */ /* 0x0004640000000800 */
[C---:B----4-:R-:W-:Y:S08]  /*3f40*/  HMMA.16816.F32 R112, R8.reuse, R22, R88 ;  /* 0x000000160870723c */ /* 0x050ff00000001858 */
[----:B------:R-:W-:Y:S01]  /*3f50*/  HMMA.16816.F32 R124, R8, R40, R100 ;  /* 0x00000028087c723c */ /* 0x000fe20000001864 */
[----:B--2---:R-:W-:-:S07]  /*3f60*/  FFMA.FTZ R0, R137, c[0x0][0x2d0], -R6 ;  /* 0x0000b40089007a23 */ /* 0x004fce0000010806 */
[C---:B------:R-:W-:Y:S01]  /*3f70*/  HMMA.16816.F32 R108, R8.reuse, R20, R84 ;  /* 0x00000014086c723c */ /* 0x040fe20000001854 */
[----:B------:R-:W2:Y:S01]  /*3f80*/  LDSM.16.MT88.4 R20, [R213+0x5100] ;  /* 0x00510000d514783b */ /* 0x000ea20000004200 */
[----:B------:R4:W-:Y:S06]  /*3f90*/  MUFU.EX2 R181, R0 ;  /* 0x0000000000b57308 */ /* 0x0009ec0000000800 */
[C---:B------:R-:W-:Y:S08]  /*3fa0*/  HMMA.16816.F32 R132, R8.reuse, R42, R104 ;  /* 0x0000002a0884723c */ /* 0x040ff00000001868 */
[----:B-----5:R-:W-:Y:S01]  /*3fb0*/  HMMA.16816.F32 R100, R8, R16, R96 ;  /* 0x000000100864723c */ /* 0x020fe20000001860 */
[----:B----4-:R-:W-:-:S04]  /*3fc0*/  FFMA.FTZ R0, R139, c[0x0][0x2d0], -R6 ;  /* 0x0000b4008b007a23 */ /* 0x010fc80000010806 */
[----:B------:R4:W5:Y:S03]  /*3fd0*/  MUFU.EX2 R183, R0 ;  /* 0x0000000000b77308 */ /* 0x0009660000000800 */
[C---:B------:R-:W-:Y:S01]  /*3fe0*/  HMMA.16816.F32 R92, R8.reuse, R18, R92 ;  /* 0x00000012085c723c */ /* 0x040fe2000000185c */
[----:B------:R-:W-:Y:S07]  /*3ff0*/  LDSM.16.MT88.4 R16, [R217+0x5100] ;  /* 0x00510000d910783b */ /* 0x000fee0000004200 */
[----:B-1----:R-:W-:Y:S01]  /*4000*/  HMMA.16816.F32 R88, R8, R12, R116 ;  /* 0x0000000c0858723c */ /* 0x002fe20000001874 */
[----:B----4-:R-:W-:-:S07]  /*4010*/  FFMA.FTZ R0, R149, c[0x0][0x2d0], -R2 ;  /* 0x0000b40095007a23 */ /* 0x010fce0000010802 */
[----:B------:R-:W-:Y:S01]  /*4020*/  HMMA.16816.F32 R72, R8, R14, R80 ;  /* 0x0000000e0848723c */ /* 0x000fe20000001850 */
[----:B------:R-:W-:Y:S01]  /*4030*/  LDSM.16.MT88.4 R12, [R216+0x5100] ;  /* 0x00510000d80c783b */ /* 0x000fe20000004200 */
[----:B------:R-:W-:Y:S02]  /*4040*/  IMAD.MOV.U32 R119, RZ, RZ, R180 ;  /* 0x000000ffff777224 */ /* 0x000fe400078e00b4 */
[----:B------:R1:W-:Y:S01]  /*4050*/  MUFU.EX2 R180, R0 ;  /* 0x0000000000b47308 */ /* 0x0003e20000000800 */
[----:B------:R-:W-:Y:S02]  /*4060*/  IMAD.MOV.U32 R118, RZ, RZ, R179 ;  /* 0x000000ffff767224 */ /* 0x000fe400078e00b3 */
[----:B------:R-:W-:Y:S01]  /*4070*/  F2FP.PACK_AB R8, R241, R243 ;  /* 0x000000f3f108723e */ /* 0x000fe200000000ff */
[----:B------:R-:W-:Y:S01]  /*4080*/  IMAD.MOV.U32 R117, RZ, RZ, R169 ;  /* 0x000000ffff757224 */ /* 0x000fe200078e00a9 */
[----:B------:R-:W-:Y:S01]  /*4090*/  F2FP.PACK_AB R10, R242, R240 ;  /* 0x000000f0f20a723e */ /* 0x000fe200000000ff */
[----:B------:R-:W-:Y:S01]  /*40a0*/  IMAD.MOV.U32 R116, RZ, RZ, R168 ;  /* 0x000000ffff747224 */ /* 0x000fe200078e00a8 */
[----:B------:R-:W-:-:S02]  /*40b0*/  F2FP.PACK_AB R9, R238, R239 ;  /* 0x000000efee09723e */ /* 0x000fc400000000ff */
[----:B------:R-:W-:-:S07]  /*40c0*/  F2FP.PACK_AB R11, R236, R237 ;  /* 0x000000edec0b723e */ /* 0x000fce00000000ff */
[----:B---3--:R-:W-:Y:S01]  /*40d0*/  HMMA.16816.F32 R84, R8, R36, R128 ;  /* 0x000000240854723c */ /* 0x008fe20000001880 */
[----:B-1----:R-:W-:-:S04]  /*40e0*/  FFMA.FTZ R0, R148, c[0x0][0x2d0], -R2 ;  /* 0x0000b40094007a23 */ /* 0x002fc80000010802 */
[----:B------:R1:W3:Y:S02]  /*40f0*/  MUFU.EX2 R179, R0 ;  /* 0x0000000000b37308 */ /* 0x0002e40000000800 */
[----:B------:R-:W-:Y:S01]  /*4100*/  IMAD.MOV.U32 R131, RZ, RZ, R162 ;  /* 0x000000ffff837224 */ /* 0x000fe200078e00a2 */
[----:B------:R-:W-:Y:S01]  /*4110*/  HMMA.16816.F32 R80, R8, R38, R120 ;  /* 0x000000260850723c */ /* 0x000fe20000001878 */
[----:B------:R-:W4:Y:S01]  /*4120*/  LDSM.16.MT88.4 R36, [R214+0x5100] ;  /* 0x00510000d624783b */ /* 0x000f220000004200 */
[----:B------:R-:W-:Y:S02]  /*4130*/  IMAD.MOV.U32 R130, RZ, RZ, R161 ;  /* 0x000000ffff827224 */ /* 0x000fe400078e00a1 */
[----:B------:R-:W-:-:S03]  /*4140*/  IMAD.MOV.U32 R129, RZ, RZ, R160 ;  /* 0x000000ffff817224 */ /* 0x000fc600078e00a0 */
[----:B------:R-:W-:Y:S01]  /*4150*/  IMAD.MOV.U32 R122, RZ, RZ, R71 ;  /* 0x000000ffff7a7224 */ /* 0x000fe200078e0047 */
[C---:B------:R-:W-:Y:S01]  /*4160*/  HMMA.16816.F32 R52, R8.reuse, R26, R44 ;  /* 0x0000001a0834723c */ /* 0x040fe2000000182c */
[----:B------:R-:W-:Y:S02]  /*4170*/  IMAD.MOV.U32 R71, RZ, RZ, R163 ;  /* 0x000000ffff477224 */ /* 0x000fe400078e00a3 */
[----:B------:R-:W-:Y:S02]  /*4180*/  IMAD.MOV.U32 R123, RZ, RZ, R131 ;  /* 0x000000ffff7b7224 */ /* 0x000fe400078e0083 */
[----:B-1----:R-:W-:Y:S02]  /*4190*/  FFMA.FTZ R0, R150, c[0x0][0x2d0], -R2 ;  /* 0x0000b40096007a23 */ /* 0x002fe40000010802 */
[----:B------:R-:W-:Y:S01]  /*41a0*/  IMAD.MOV.U32 R131, RZ, RZ, R116 ;  /* 0x000000ffff837224 */ /* 0x000fe200078e0074 */
[C---:B------:R-:W-:Y:S08]  /*41b0*/  HMMA.16816.F32 R44, R8.reuse, R28, R48 ;  /* 0x0000001c082c723c */ /* 0x040ff00000001830 */
[C---:B------:R-:W-:Y:S01]  /*41c0*/  HMMA.16816.F32 R40, R8.reuse, R30, R56 ;  /* 0x0000001e0828723c */ /* 0x040fe20000001838 */
[----:B------:R-:W1:Y:S07]  /*41d0*/  LDSM.16.MT88.4 R28, [R213+0x1900] ;  /* 0x00190000d51c783b */ /* 0x000e6e0000004200 */
[C---:B------:R-:W-:Y:S01]  /*41e0*/  HMMA.16816.F32 R60, R8.reuse, R24, R60 ;  /* 0x00000018083c723c */ /* 0x040fe2000000183c */
[----:B------:R-:W1:Y:S07]  /*41f0*/  LDSM.16.MT88.4 R24, [R214+0x1900] ;  /* 0x00190000d618783b */ /* 0x000e6e0000004200 */
[C---:B--2---:R-:W-:Y:S08]  /*4200*/  HMMA.16816.F32 R96, R8.reuse, R20, R108 ;  /* 0x000000140860723c */ /* 0x044ff0000000186c */
[C---:B----4-:R-:W-:Y:S07]  /*4210*/  HMMA.16816.F32 R108, R8.reuse, R36, R124 ;  /* 0x00000024086c723c */ /* 0x050fee000000187c */
[----:B------:R-:W-:Y:S01]  /*4220*/  IMAD.MOV.U32 R124, RZ, RZ, R119 ;  /* 0x000000ffff7c7224 */ /* 0x000fe200078e0077 */
[----:B------:R-:W-:Y:S01]  /*4230*/  HMMA.16816.F32 R76, R8, R32, R76 ;  /* 0x00000020084c723c */ /* 0x000fe2000000184c */
[----:B------:R-:W-:-:S02]  /*4240*/  IMAD.MOV.U32 R119, RZ, RZ, R4 ;  /* 0x000000ffff777224 */ /* 0x000fc400078e0004 */
[----:B------:R2:W-:Y:S01]  /*4250*/  MUFU.EX2 R4, R0 ;  /* 0x0000000000047308 */ /* 0x0005e20000000800 */
[----:B------:R-:W-:Y:S02]  /*4260*/  IMAD.MOV.U32 R125, RZ, RZ, R118 ;  /* 0x000000ffff7d7224 */ /* 0x000fe400078e0076 */
[----:B------:R-:W-:Y:S02]  /*4270*/  IMAD.MOV.U32 R118, RZ, RZ, R178 ;  /* 0x000000ffff767224 */ /* 0x000fe400078e00b2 */
[----:B------:R-:W-:Y:S01]  /*4280*/  HMMA.16816.F32 R64, R8, R34, R64 ;  /* 0x000000220840723c */ /* 0x000fe20000001840 */
[----:B------:R-:W-:Y:S01]  /*4290*/  LDSM.16.MT88.4 R32, [R216+0x1900] ;  /* 0x00190000d820783b */ /* 0x000fe20000004200 */
[----:B------:R-:W-:Y:S02]  /*42a0*/  IMAD.MOV.U32 R128, RZ, RZ, R118 ;  /* 0x000000ffff807224 */ /* 0x000fe400078e0076 */
[----:B------:R-:W-:Y:S02]  /*42b0*/  IMAD.MOV.U32 R127, RZ, RZ, R69 ;  /* 0x000000ffff7f7224 */ /* 0x000fe400078e0045 */
[----:B------:R-:W-:-:S02]  /*42c0*/  IMAD.MOV.U32 R126, RZ, RZ, R7 ;  /* 0x000000ffff7e7224 */ /* 0x000fc400078e0007 */
[----:B------:R-:W-:Y:S01]  /*42d0*/  HMMA.16816.F32 R104, R8, R22, R112 ;  /* 0x000000160868723c */ /* 0x000fe20000001870 */
[----:B------:R-:W4:Y:S01]  /*42e0*/  LDSM.16.MT88.4 R20, [R217+0x1900] ;  /* 0x00190000d914783b */ /* 0x000f220000004200 */
[----:B--2---:R-:W-:-:S04]  /*42f0*/  FFMA.FTZ R0, R151, c[0x0][0x2d0], -R2 ;  /* 0x0000b40097007a23 */ /* 0x004fc80000010802 */
[----:B------:R2:W1:Y:S02]  /*4300*/  MUFU.EX2 R178, R0 ;  /* 0x0000000000b27308 */ /* 0x0004640000000800 */
[C---:B------:R-:W-:Y:S08]  /*4310*/  HMMA.16816.F32 R112, R8.reuse, R38, R132 ;  /* 0x000000260870723c */ /* 0x040ff00000001884 */
[----:B------:R-:W-:Y:S01]  /*4320*/  HMMA.16816.F32 R100, R8, R16, R100 ;  /* 0x000000100864723c */ /* 0x000fe20000001864 */
[----:B--2---:R-:W-:-:S07]  /*4330*/  FFMA.FTZ R0, R153, c[0x0][0x2d0], -R6 ;  /* 0x0000b40099007a23 */ /* 0x004fce0000010806 */
[C---:B------:R-:W-:Y:S01]  /*4340*/  HMMA.16816.F32 R92, R8.reuse, R18, R92 ;  /* 0x00000012085c723c */ /* 0x040fe2000000185c */
[----:B------:R-:W-:Y:S01]  /*4350*/  LDSM.16.MT88.4 R16, [R213+0x2100] ;  /* 0x00210000d510783b */ /* 0x000fe20000004200 */
[----:B------:R2:W-:Y:S06]  /*4360*/  MUFU.EX2 R169, R0 ;  /* 0x0000000000a97308 */ /* 0x0005ec0000000800 */
[C---:B------:R-:W-:Y:S08]  /*4370*/  HMMA.16816.F32 R88, R8.reuse, R12, R88 ;  /* 0x0000000c0858723c */ /* 0x040ff00000001858 */
[----:B------:R-:W-:Y:S01]  /*4380*/  HMMA.16816.F32 R72, R8, R14, R72 ;  /* 0x0000000e0848723c */ /* 0x000fe20000001848 */
[----:B------:R-:W4:Y:S01]  /*4390*/  LDSM.16.MT88.4 R12, [R213+0x5900] ;  /* 0x00590000d50c783b */ /* 0x000f220000004200 */
[----:B--2---:R-:W-:-:S05]  /*43a0*/  FFMA.FTZ R0, R154, c[0x0][0x2d0], -R6 ;  /* 0x0000b4009a007a23 */ /* 0x004fca0000010806 */
[----:B------:R-:W-:Y:S01]  /*43b0*/  F2FP.PACK_AB R8, R182, R192 ;  /* 0x000000c0b608723e */ /* 0x000fe200000000ff */
[----:B------:R2:W2:Y:S01]  /*43c0*/  MUFU.EX2 R168, R0 ;  /* 0x0000000000a87308 */ /* 0x0004a20000000800 */
[----:B-----5:R-:W-:Y:S02]  /*43d0*/  F2FP.PACK_AB R10, R183, R181 ;  /* 0x000000b5b70a723e */ /* 0x020fe400000000ff */
[----:B---3--:R-:W-:Y:S02]  /*43e0*/  F2FP.PACK_AB R9, R179, R180 ;  /* 0x000000b4b309723e */ /* 0x008fe400000000ff */
[----:B-1----:R-:W-:-:S07]  /*43f0*/  F2FP.PACK_AB R11, R178, R4 ;  /* 0x00000004b20b723e */ /* 0x002fce00000000ff */
[----:B------:R-:W-:Y:S01]  /*4400*/  HMMA.16816.F32 R84, R8, R28, R84 ;  /* 0x0000001c0854723c */ /* 0x000fe20000001854 */
[----:B--2---:R-:W-:-:S07]  /*4410*/  FFMA.FTZ R0, R152, c[0x0][0x2d0], -R6 ;  /* 0x0000b40098007a23 */ /* 0x004fce0000010806 */
[C---:B------:R-:W-:Y:S01]  /*4420*/  HMMA.16816.F32 R56, R8.reuse, R30, R80 ;  /* 0x0000001e0838723c */ /* 0x040fe20000001850 */
[----:B------:R-:W1:Y:S01]  /*4430*/  LDSM.16.MT88.4 R28, [R214+0x5900] ;  /* 0x00590000d61c783b */ /* 0x000e620000004200 */
[----:B------:R2:W-:Y:S06]  /*4440*/  MUFU.EX2 R162, R0 ;  /* 0x0000000000a27308 */ /* 0x0005ec0000000800 */
[C---:B------:R-:W-:Y:S08]  /*4450*/  HMMA.16816.F32 R76, R8.reuse, R24, R76 ;  /* 0x00000018084c723c */ /* 0x040ff0000000184c */
[----:B------:R-:W-:Y:S01]  /*4460*/  HMMA.16816.F32 R64, R8, R26, R64 ;  /* 0x0000001a0840723c */ /* 0x000fe20000001840 */
[----:B------:R-:W3:Y:S01]  /*4470*/  LDSM.16.MT88.4 R24, [R217+0x5900] ;  /* 0x00590000d918783b */ /* 0x000ee20000004200 */
[----:B--2---:R-:W-:-:S04]  /*4480*/  FFMA.FTZ R0, R155, c[0x0][0x2d0], -R6 ;  /* 0x0000b4009b007a23 */ /* 0x004fc80000010806 */
[----:B------:R2:W5:Y:S02]  /*4490*/  MUFU.EX2 R163, R0 ;  /* 0x0000000000a37308 */ /* 0x0005640000000800 */
[C---:B----4-:R-:W-:Y:S08]  /*44a0*/  HMMA.16816.F32 R60, R8.reuse, R20, R60 ;  /* 0x00000014083c723c */ /* 0x050ff0000000183c */
[----:B------:R-:W-:Y:S01]  /*44b0*/  HMMA.16816.F32 R52, R8, R22, R52 ;  /* 0x000000160834723c */ /* 0x000fe20000001834 */
[----:B------:R-:W4:Y:S01]  /*44c0*/  LDSM.16.MT88.4 R20, [R216+0x5900] ;  /* 0x00590000d814783b */ /* 0x000f220000004200 */
[----:B--2---:R-:W-:-:S06]  /*44d0*/  FFMA.FTZ R0, R156, c[0x0][0x2d0], -R2 ;  /* 0x0000b4009c007a23 */ /* 0x004fcc0000010802 */
[C---:B------:R-:W-:Y:S01]  /*44e0*/  HMMA.16816.F32 R48, R8.reuse, R32, R44 ;  /* 0x000000200830723c */ /* 0x040fe2000000182c */
[----:B------:R2:W-:Y:S07]  /*44f0*/  MUFU.EX2 R161, R0 ;  /* 0x0000000000a17308 */ /* 0x0005ee0000000800 */
[C---:B------:R-:W-:Y:S01]  /*4500*/  HMMA.16816.F32 R36, R8.reuse, R34, R40 ;  /* 0x000000220824723c */ /* 0x040fe20000001828 */
[----:B------:R-:W-:Y:S07]  /*4510*/  LDSM.16.MT88.4 R32, [R217+0x2100] ;  /* 0x00210000d920783b */ /* 0x000fee0000004200 */
[----:B------:R-:W-:Y:S01]  /*4520*/  HMMA.16816.F32 R44, R8, R12, R96 ;  /* 0x0000000c082c723c */ /* 0x000fe20000001860 */
[----:B--2---:R-:W-:-:S04]  /*4530*/  FFMA.FTZ R0, R158, c[0x0][0x2d0], -R2 ;  /* 0x0000b4009e007a23 */ /* 0x004fc80000010802 */
[----:B------:R2:W2:Y:S03]  /*4540*/  MUFU.EX2 R160, R0 ;  /* 0x0000000000a07308 */ /* 0x0004a60000000800 */
[C---:B------:R-:W-:Y:S01]  /*4550*/  HMMA.16816.F32 R40, R8.reuse, R14, R104 ;  /* 0x0000000e0828723c */ /* 0x040fe20000001868 */
[----:B------:R-:W5:Y:S07]  /*4560*/  LDSM.16.MT88.4 R12, [R214+0x2100] ;  /* 0x00210000d60c783b */ /* 0x000f6e0000004200 */
[----:B-1----:R-:W-:Y:S01]  /*4570*/  HMMA.16816.F32 R80, R8, R28, R108 ;  /* 0x0000001c0850723c */ /* 0x002fe2000000186c */
[----:B--2---:R-:W-:-:S02]  /*4580*/  FFMA.FTZ R0, R159, c[0x0][0x2d0], -R2 ;  /* 0x0000b4009f007a23 */ /* 0x004fc40000010802 */
[----:B------:R-:W-:-:S05]  /*4590*/  IMAD.MOV.U32 R159, RZ, RZ, R129 ;  /* 0x000000ffff9f7224 */ /* 0x000fca00078e0081 */
[C---:B------:R-:W-:Y:S01]  /*45a0*/  HMMA.16816.F32 R104, R8.reuse, R30, R112 ;  /* 0x0000001e0868723c */ /* 0x040fe20000001870 */
[----:B------:R1:W-:Y:S01]  /*45b0*/  MUFU.EX2 R158, R0 ;  /* 0x00000000009e7308 */ /* 0x0003e20000000800 */
[----:B------:R-:W-:Y:S01]  /*45c0*/  IMAD.MOV.U32 R129, RZ, RZ, R119 ;  /* 0x000000ffff817224 */ /* 0x000fe200078e0077 */
[----:B------:R-:W2:Y:S05]  /*45d0*/  LDSM.16.MT88.4 R28, [R216+0x2100] ;  /* 0x00210000d81c783b */ /* 0x000eaa0000004200 */
[C---:B---3--:R-:W-:Y:S08]  /*45e0*/  HMMA.16816.F32 R112, R8.reuse, R26, R92 ;  /* 0x0000001a0870723c */ /* 0x048ff0000000185c */
[----:B----4-:R-:W-:Y:S01]  /*45f0*/  HMMA.16816.F32 R108, R8, R20, R88 ;  /* 0x00000014086c723c */ /* 0x010fe20000001858 */
[----:B-1----:R-:W-:-:S02]  /*4600*/  FFMA.FTZ R0, R157, c[0x0][0x2d0], -R2 ;  /* 0x0000b4009d007a23 */ /* 0x002fc40000010802 */
[----:B------:R-:W-:Y:S02]  /*4610*/  IMAD.MOV.U32 R157, RZ, RZ, R130 ;  /* 0x000000ffff9d7224 */ /* 0x000fe400078e0082 */
[----:B------:R-:W-:Y:S01]  /*4620*/  IMAD.MOV.U32 R130, RZ, RZ, R117 ;  /* 0x000000ffff827224 */ /* 0x000fe200078e0075 */
[----:B------:R1:W3:Y:S02]  /*4630*/  MUFU.EX2 R156, R0 ;  /* 0x00000000009c7308 */ /* 0x0002e40000000800 */
[C---:B------:R-:W-:Y:S01]  /*4640*/  HMMA.16816.F32 R116, R8.reuse, R24, R100 ;  /* 0x000000180874723c */ /* 0x040fe20000001864 */
[----:B------:R-:W4:Y:S07]  /*4650*/  LDSM.16.MT88.4 R24, [R213+0x6100] ;  /* 0x00610000d518783b */ /* 0x000f2e0000004200 */
[----:B------:R-:W-:Y:S01]  /*4660*/  HMMA.16816.F32 R96, R8, R22, R72 ;  /* 0x000000160860723c */ /* 0x000fe20000001848 */
[----:B------:R-:W2:Y:S01]  /*4670*/  LDSM.16.MT88.4 R20, [R214+0x6100] ;  /* 0x00610000d614783b */ /* 0x000ea20000004200 */
[----:B-1----:R-:W-:-:S05]  /*4680*/  FFMA.FTZ R0, R170, c[0x0][0x2d0], -R6 ;  /* 0x0000b400aa007a23 */ /* 0x002fca0000010806 */
[----:B------:R-:W-:Y:S01]  /*4690*/  F2FP.PACK_AB R8, R168, R169 ;  /* 0x000000a9a808723e */ /* 0x000fe200000000ff */
[----:B------:R-:W-:Y:S01]  /*46a0*/  IMAD.MOV.U32 R170, RZ, RZ, R122 ;  /* 0x000000ffffaa7224 */ /* 0x000fe200078e007a */
[----:B-----5:R-:W-:Y:S01]  /*46b0*/  F2FP.PACK_AB R10, R163, R162 ;  /* 0x000000a2a30a723e */ /* 0x020fe200000000ff */
[----:B------:R1:W-:Y:S01]  /*46c0*/  MUFU.EX2 R155, R0 ;  /* 0x00000000009b7308 */ /* 0x0003e20000000800 */
[----:B------:R-:W-:Y:S02]  /*46d0*/  F2FP.PACK_AB R9, R160, R161 ;  /* 0x000000a1a009723e */ /* 0x000fe400000000ff */
[----:B---3--:R-:W-:-:S07]  /*46e0*/  F2FP.PACK_AB R11, R156, R158 ;  /* 0x0000009e9c0b723e */ /* 0x008fce00000000ff */
[----:B------:R-:W-:Y:S01]  /*46f0*/  HMMA.16816.F32 R100, R8, R16, R84 ;  /* 0x000000100864723c */ /* 0x000fe20000001854 */
[----:B-1----:R-:W-:-:S07]  /*4700*/  FFMA.FTZ R0, R172, c[0x0][0x2d0], -R6 ;  /* 0x0000b400ac007a23 */ /* 0x002fce0000010806 */
[----:B------:R-:W-:Y:S01]  /*4710*/  HMMA.16816.F32 R92, R8, R18, R56 ;  /* 0x00000012085c723c */ /* 0x000fe20000001838 */
[----:B------:R-:W1:Y:S01]  /*4720*/  LDSM.16.MT88.4 R16, [R217+0x6100] ;  /* 0x00610000d910783b */ /* 0x000e620000004200 */
[----:B------:R3:W5:Y:S01]  /*4730*/  MUFU.EX2 R154, R0 ;  /* 0x00000000009a7308 */ /* 0x0007620000000800 */
[----:B------:R-:W-:-:S05]  /*4740*/  IMAD.MOV.U32 R172, RZ, RZ, R123 ;  /* 0x000000ffffac7224 */ /* 0x000fca00078e007b */
[C---:B------:R-:W-:Y:S08]  /*4750*/  HMMA.16816.F32 R88, R8.reuse, R12, R76 ;  /* 0x0000000c0858723c */ /* 0x040ff0000000184c */
[----:B------:R-:W-:Y:S01]  /*4760*/  HMMA.16816.F32 R84, R8, R14, R64 ;  /* 0x0000000e0854723c */ /* 0x000fe20000001840 */
[----:B------:R-:W1:Y:S01]  /*4770*/  LDSM.16.MT88.4 R12, [R216+0x6100] ;  /* 0x00610000d80c783b */ /* 0x000e620000004200 */
[----:B---3--:R-:W-:-:S02]  /*4780*/  FFMA.FTZ R0, R171, c[0x0][0x2d0], -R6 ;  /* 0x0000b400ab007a23 */ /* 0x008fc40000010806 */
[----:B------:R-:W-:Y:S02]  /*4790*/  IMAD.MOV.U32 R171, RZ, RZ, R128 ;  /* 0x000000ffffab7224 */ /* 0x000fe400078e0080 */
[----:B------:R3:W-:Y:S02]  /*47a0*/  MUFU.EX2 R153, R0 ;  /* 0x0000000000997308 */ /* 0x0007e40000000800 */
[C---:B------:R-:W-:Y:S08]  /*47b0*/  HMMA.16816.F32 R76, R8.reuse, R32, R60 ;  /* 0x00000020084c723c */ /* 0x040ff0000000183c */
[----:B------:R-:W-:Y:S01]  /*47c0*/  HMMA.16816.F32 R72, R8, R34, R52 ;  /* 0x000000220848723c */ /* 0x000fe20000001834 */
[----:B------:R-:W1:Y:S01]  /*47d0*/  LDSM.16.MT88.4 R32, [R213+0x2900] ;  /* 0x00290000d520783b */ /* 0x000e620000004200 */
[----:B---3--:R-:W-:-:S06]  /*47e0*/  FFMA.FTZ R0, R173, c[0x0][0x2d0], -R6 ;  /* 0x0000b400ad007a23 */ /* 0x008fcc0000010806 */
[C---:B--2---:R-:W-:Y:S01]  /*47f0*/  HMMA.16816.F32 R64, R8.reuse, R28, R48 ;  /* 0x0000001c0840723c */ /* 0x044fe20000001830 */
[----:B------:R-:W-:Y:S01]  /*4800*/  IMAD.MOV.U32 R173, RZ, RZ, R129 ;  /* 0x000000ffffad7224 */ /* 0x000fe200078e0081 */
[----:B------:R2:W3:Y:S06]  /*4810*/  MUFU.EX2 R152, R0 ;  /* 0x0000000000987308 */ /* 0x0004ec0000000800 */
[C---:B----4-:R-:W-:Y:S08]  /*4820*/  HMMA.16816.F32 R44, R8.reuse, R24, R44 ;  /* 0x00000018082c723c */ /* 0x050ff0000000182c */
[----:B------:R-:W-:Y:S01]  /*4830*/  HMMA.16816.F32 R48, R8, R26, R40 ;  /* 0x0000001a0830723c */ /* 0x000fe20000001828 */
[----:B------:R-:W4:Y:S01]  /*4840*/  LDSM.16.MT88.4 R24, [R217+0x2900] ;  /* 0x00290000d918783b */ /* 0x000f220000004200 */
[----:B--2---:R-:W-:-:S02]  /*4850*/  FFMA.FTZ R0, R174, c[0x0][0x2d0], -R2 ;  /* 0x0000b400ae007a23 */ /* 0x004fc40000010802 */
[----:B------:R-:W-:Y:S02]  /*4860*/  IMAD.MOV.U32 R174, RZ, RZ, R130 ;  /* 0x000000ffffae7224 */ /* 0x000fe400078e0082 */
[----:B------:R2:W-:Y:S02]  /*4870*/  MUFU.EX2 R151, R0 ;  /* 0x0000000000977308 */ /* 0x0005e40000000800 */
[C---:B------:R-:W-:Y:S01]  /*4880*/  HMMA.16816.F32 R56, R8.reuse, R30, R36 ;  /* 0x0000001e0838723c */ /* 0x040fe20000001824 */
[----:B------:R-:W3:Y:S07]  /*4890*/  LDSM.16.MT88.4 R28, [R214+0x2900] ;  /* 0x00290000d61c783b */ /* 0x000eee0000004200 */
[----:B------:R-:W-:Y:S01]  /*48a0*/  HMMA.16816.F32 R40, R8, R20, R80 ;  /* 0x000000140828723c */ /* 0x000fe20000001850 */
[----:B--2---:R-:W-:-:S07]  /*48b0*/  FFMA.FTZ R0, R176, c[0x0][0x2d0], -R2 ;  /* 0x0000b400b0007a23 */ /* 0x004fce0000010802 */
[C---:B-1----:R-:W-:Y:S01]  /*48c0*/  HMMA.16816.F32 R60, R8.reuse, R18, R112 ;  /* 0x00000012083c723c */ /* 0x042fe20000001870 */
[----:B------:R-:W-:Y:S01]  /*48d0*/  IMAD.MOV.U32 R176, RZ, RZ, R131 ;  /* 0x000000ffffb07224 */ /* 0x000fe200078e0083 */
[----:B------:R1:W2:Y:S06]  /*48e0*/  MUFU.EX2 R150, R0 ;  /* 0x0000000000967308 */ /* 0x0002ac0000000800 */
[C---:B------:R-:W-:Y:S01]  /*48f0*/  HMMA.16816.F32 R36, R8.reuse, R22, R104 ;  /* 0x000000160824723c */ /* 0x040fe20000001868 */
[----:B------:R-:W4:Y:S07]  /*4900*/  LDSM.16.MT88.4 R20, [R216+0x2900] ;  /* 0x00290000d814783b */ /* 0x000f2e0000004200 */
[----:B------:R-:W-:Y:S01]  /*4910*/  HMMA.16816.F32 R52, R8, R16, R116 ;  /* 0x000000100834723c */ /* 0x000fe20000001874 */
[----:B------:R-:W-:Y:S01]  /*4920*/  LDSM.16.MT88.4 R16, [R214+0x6900] ;  /* 0x00690000d610783b */ /* 0x000fe20000004200 */
[----:B-1----:R-:W-:-:S02]  /*4930*/  FFMA.FTZ R0, R175, c[0x0][0x2d0], -R2 ;  /* 0x0000b400af007a23 */ /* 0x002fc40000010802 */
[----:B------:R-:W-:Y:S02]  /*4940*/  IMAD.MOV.U32 R175, RZ, RZ, R71 ;  /* 0x000000ffffaf7224 */ /* 0x000fe400078e0047 */
[----:B------:R1:W-:Y:S02]  /*4950*/  MUFU.EX2 R149, R0 ;  /* 0x0000000000957308 */ /* 0x0003e40000000800 */
[C---:B------:R-:W-:Y:S08]  /*4960*/  HMMA.16816.F32 R112, R8.reuse, R12, R108 ;  /* 0x0000000c0870723c */ /* 0x040ff0000000186c */
[----:B------:R-:W-:Y:S01]  /*4970*/  HMMA.16816.F32 R80, R8, R14, R96 ;  /* 0x0000000e0850723c */ /* 0x000fe20000001860 */
[----:B------:R-:W4:Y:S01]  /*4980*/  LDSM.16.MT88.4 R12, [R213+0x6900] ;  /* 0x00690000d50c783b */ /* 0x000f220000004200 */
[----:B-1----:R-:W-:-:S05]  /*4990*/  FFMA.FTZ R0, R177, c[0x0][0x2d0], -R2 ;  /* 0x0000b400b1007a23 */ /* 0x002fca0000010802 */
[----:B-----5:R-:W-:Y:S01]  /*49a0*/  F2FP.PACK_AB R8, R154, R155 ;  /* 0x0000009b9a08723e */ /* 0x020fe200000000ff */
[----:B------:R-:W-:Y:S01]  /*49b0*/  IMAD.MOV.U32 R177, RZ, RZ, R70 ;  /* 0x000000ffffb17224 */ /* 0x000fe200078e0046 */
[----:B---3--:R-:W-:Y:S01]  /*49c0*/  F2FP.PACK_AB R10, R152, R153 ;  /* 0x00000099980a723e */ /* 0x008fe200000000ff */
[----:B------:R-:W1:Y:S01]  /*49d0*/  MUFU.EX2 R148, R0 ;  /* 0x0000000000947308 */ /* 0x000e620000000800 */
[----:B--2---:R-:W-:Y:S02]  /*49e0*/  F2FP.PACK_AB R9, R150, R151 ;  /* 0x000000979609723e */ /* 0x004fe400000000ff */
[----:B-1----:R-:W-:Y:S01]  /*49f0*/  F2FP.PACK_AB R11, R148, R149 ;  /* 0x00000095940b723e */ /* 0x002fe200000000ff */
[----:B------:R-:W-:-:S04]  /*4a00*/  FFMA.FTZ R0, R193, c[0x0][0x2d0], -R6 ;  /* 0x0000b400c1007a23 */ /* 0x000fc80000010806 */
[----:B------:R1:W-:Y:S02]  /*4a10*/  MUFU.EX2 R139, R0 ;  /* 0x00000000008b7308 */ /* 0x0003e40000000800 */
[C---:B------:R-:W-:Y:S08]  /*4a20*/  HMMA.16816.F32 R116, R8.reuse, R34, R92 ;  /* 0x000000220874723c */ /* 0x040ff0000000185c */
[----:B----4-:R-:W-:Y:S01]  /*4a30*/  HMMA.16816.F32 R96, R8, R24, R76 ;  /* 0x000000180860723c */ /* 0x010fe2000000184c */
[----:B-1----:R-:W-:-:S07]  /*4a40*/  FFMA.FTZ R0, R194, c[0x0][0x2d0], -R6 ;  /* 0x0000b400c2007a23 */ /* 0x002fce0000010806 */
[C---:B------:R-:W-:Y:S01]  /*4a50*/  HMMA.16816.F32 R92, R8.reuse, R26, R72 ;  /* 0x0000001a085c723c */ /* 0x040fe20000001848 */
[----:B------:R-:W1:Y:S01]  /*4a60*/  LDSM.16.MT88.4 R24, [R217+0x6900] ;  /* 0x00690000d918783b */ /* 0x000e620000004200 */
[----:B------:R2:W3:Y:S06]  /*4a70*/  MUFU.EX2 R138, R0 ;  /* 0x00000000008a7308 */ /* 0x0004ec0000000800 */
[C---:B------:R-:W-:Y:S01]  /*4a80*/  HMMA.16816.F32 R108, R8.reuse, R32, R100 ;  /* 0x00000020086c723c */ /* 0x040fe20000001864 */
[----:B------:R-:W4:Y:S07]  /*4a90*/  LDSM.16.MT88.4 R32, [R216+0x6900] ;  /* 0x00690000d820783b */ /* 0x000f2e0000004200 */
[----:B------:R-:W-:Y:S01]  /*4aa0*/  HMMA.16816.F32 R104, R8, R28, R88 ;  /* 0x0000001c0868723c */ /* 0x000fe20000001858 */
[----:B--2---:R-:W-:-:S04]  /*4ab0*/  FFMA.FTZ R0, R195, c[0x0][0x2d0], -R6 ;  /* 0x0000b400c3007a23 */ /* 0x004fc80000010806 */
[----:B------:R2:W-:Y:S03]  /*4ac0*/  MUFU.EX2 R137, R0 ;  /* 0x0000000000897308 */ /* 0x0005e60000000800 */
[C---:B------:R-:W-:Y:S08]  /*4ad0*/  HMMA.16816.F32 R88, R8.reuse, R20, R64 ;  /* 0x000000140858723c */ /* 0x040ff00000001840 */
[----:B------:R-:W-:Y:S01]  /*4ae0*/  HMMA.16816.F32 R64, R8, R14, R48 ;  /* 0x0000000e0840723c */ /* 0x000fe20000001830 */
[----:B--2---:R-:W-:-:S07]  /*4af0*/  FFMA.FTZ R0, R204, c[0x0][0x2d0], -R6 ;  /* 0x0000b400cc007a23 */ /* 0x004fce0000010806 */
[C---:B------:R-:W-:Y:S01]  /*4b00*/  HMMA.16816.F32 R76, R8.reuse, R12, R44 ;  /* 0x0000000c084c723c */ /* 0x040fe2000000182c */
[----:B------:R-:W-:Y:S01]  /*4b10*/  LDSM.16.MT88.4 R12, [R216+0x3100] ;  /* 0x00310000d80c783b */ /* 0x000fe20000004200 */
[----:B------:R2:W5:Y:S06]  /*4b20*/  MUFU.EX2 R136, R0 ;  /* 0x0000000000887308 */ /* 0x00056c0000000800 */
[C---:B-1----:R-:W-:Y:S08]  /*4b30*/  HMMA.16816.F32 R48, R8.reuse, R24, R52 ;  /* 0x000000180830723c */ /* 0x042ff00000001834 */
[----:B------:R-:W-:Y:S01]  /*4b40*/  HMMA.16816.F32 R52, R8, R26, R60 ;  /* 0x0000001a0834723c */ /* 0x000fe2000000183c */
[----:B------:R-:W1:Y:S01]  /*4b50*/  LDSM.16.MT88.4 R24, [R213+0x7100] ;  /* 0x00710000d518783b */ /* 0x000e620000004200 */
[----:B--2---:R-:W-:-:S04]  /*4b60*/  FFMA.FTZ R0, R206, c[0x0][0x2d0], -R2 ;  /* 0x0000b400ce007a23 */ /* 0x004fc80000010802 */
[----:B------:R2:W-:Y:S02]  /*4b70*/  MUFU.EX2 R71, R0 ;  /* 0x0000000000477308 */ /* 0x0005e40000000800 */
[C---:B------:R-:W-:Y:S01]  /*4b80*/  HMMA.16816.F32 R100, R8.reuse, R30, R84 ;  /* 0x0000001e0864723c */ /* 0x040fe20000001854 */
[----:B------:R-:W-:Y:S07]  /*4b90*/  LDSM.16.MT88.4 R28, [R213+0x3100] ;  /* 0x00310000d51c783b */ /* 0x000fee0000004200 */
[----:B------:R-:W-:Y:S01]  /*4ba0*/  HMMA.16816.F32 R84, R8, R22, R56 ;  /* 0x000000160854723c */ /* 0x000fe20000001838 */
[----:B------:R-:W1:Y:S01]  /*4bb0*/  LDSM.16.MT88.4 R20, [R214+0x3100] ;  /* 0x00310000d614783b */ /* 0x000e620000004200 */
[----:B--2---:R-:W-:-:S06]  /*4bc0*/  FFMA.FTZ R0, R205, c[0x0][0x2d0], -R2 ;  /* 0x0000b400cd007a23 */ /* 0x004fcc0000010802 */
[C---:B------:R-:W-:Y:S01]  /*4bd0*/  HMMA.16816.F32 R56, R8.reuse, R16, R40 ;  /* 0x000000100838723c */ /* 0x040fe20000001828 */
[----:B------:R2:W1:Y:S07]  /*4be0*/  MUFU.EX2 R70, R0 ;  /* 0x0000000000467308 */ /* 0x00046e0000000800 */
[C---:B------:R-:W-:Y:S01]  /*4bf0*/  HMMA.16816.F32 R40, R8.reuse, R18, R36 ;  /* 0x000000120828723c */ /* 0x040fe20000001824 */
[----:B------:R-:W1:Y:S07]  /*4c00*/  LDSM.16.MT88.4 R16, [R217+0x3100] ;  /* 0x00310000d910783b */ /* 0x000e6e0000004200 */
[----:B----4-:R-:W-:Y:S01]  /*4c10*/  HMMA.16816.F32 R44, R8, R32, R112 ;  /* 0x00000020082c723c */ /* 0x010fe20000001870 */
[----:B--2---:R-:W-:-:S04]  /*4c20*/  FFMA.FTZ R0, R207, c[0x0][0x2d0], -R2 ;  /* 0x0000b400cf007a23 */ /* 0x004fc80000010802 */
[----:B------:R2:W-:Y:S03]  /*4c30*/  MUFU.EX2 R69, R0 ;  /* 0x0000000000457308 */ /* 0x0005e60000000800 */
[----:B------:R-:W-:Y:S01]  /*4c40*/  HMMA.16816.F32 R36, R8, R34, R80 ;  /* 0x000000220824723c */ /* 0x000fe20000001850 */
[----:B------:R-:W4:Y:S06]  /*4c50*/  LDSM.16.MT88.4 R32, [R214+0x7100] ;  /* 0x00710000d620783b */ /* 0x000f2c0000004200 */
[----:B---3--:R-:W-:-:S02]  /*4c60*/  F2FP.PACK_AB R8, R138, R139 ;  /* 0x0000008b8a08723e */ /* 0x008fc400000000ff */
[----:B-----5:R-:W-:Y:S02]  /*4c70*/  F2FP.PACK_AB R10, R136, R137 ;  /* 0x00000089880a723e */ /* 0x020fe400000000ff */
[----:B-1----:R-:W-:Y:S01]  /*4c80*/  F2FP.PACK_AB R9, R70, R71 ;  /* 0x000000474609723e */ /* 0x002fe200000000ff */
[----:B--2---:R-:W-:-:S04]  /*4c90*/  FFMA.FTZ R0, R235, c[0x0][0x2d0], -R2 ;  /* 0x0000b400eb007a23 */ /* 0x004fc80000010802 */
[----:B------:R1:W2:Y:S02]  /*4ca0*/  MUFU.EX2 R62, R0 ;  /* 0x00000000003e7308 */ /* 0x0002a40000000800 */
[----:B-1----:R-:W-:Y:S01]  /*4cb0*/  FFMA.FTZ R0, R245, c[0x0][0x2d0], -R6 ;  /* 0x0000b400f5007a23 */ /* 0x002fe20000010806 */
[----:B--2---:R-:W-:-:S05]  /*4cc0*/  F2FP.PACK_AB R11, R62, R69 ;  /* 0x000000453e0b723e */ /* 0x004fca00000000ff */
[----:B------:R1:W-:Y:S02]  /*4cd0*/  MUFU.EX2 R61, R0 ;  /* 0x00000000003d7308 */ /* 0x0003e40000000800 */
[C---:B------:R-:W-:Y:S08]  /*4ce0*/  HMMA.16816.F32 R64, R8.reuse, R26, R64 ;  /* 0x0000001a0840723c */ /* 0x040ff00000001840 */
[----:B------:R-:W-:Y:S01]  /*4cf0*/  HMMA.16816.F32 R128, R8, R24, R76 ;  /* 0x000000180880723c */ /* 0x000fe2000000184c */
[----:B------:R-:W-:Y:S01]  /*4d00*/  LDSM.16.MT88.4 R76, [R213+0x3900] ;  /* 0x00390000d54c783b */ /* 0x000fe20000004200 */
[----:B-1----:R-:W-:-:S04]  /*4d10*/  FFMA.FTZ R0, R246, c[0x0][0x2d0], -R6 ;  /* 0x0000b400f6007a23 */ /* 0x002fc80000010806 */
[----:B------:R1:W2:Y:S02]  /*4d20*/  MUFU.EX2 R60, R0 ;  /* 0x00000000003c7308 */ /* 0x0002a40000000800 */
[C---:B------:R-:W-:Y:S08]  /*4d30*/  HMMA.16816.F32 R80, R8.reuse, R20, R104 ;  /* 0x000000140850723c */ /* 0x040ff00000001868 */
[----:B------:R-:W-:Y:S01]  /*4d40*/  HMMA.16816.F32 R96, R8, R16, R96 ;  /* 0x000000100860723c */ /* 0x000fe20000001860 */
[----:B-1----:R-:W-:-:S07]  /*4d50*/  FFMA.FTZ R0, R244, c[0x0][0x2d0], -R6 ;  /* 0x0000b400f4007a23 */ /* 0x002fce0000010806 */
[C---:B------:R-:W-:Y:S01]  /*4d60*/  HMMA.16816.F32 R104, R8.reuse, R18, R92 ;  /* 0x000000120868723c */ /* 0x040fe2000000185c */
[----:B------:R-:W1:Y:S01]  /*4d70*/  LDSM.16.MT88.4 R16, [R217+0x7100] ;  /* 0x00710000d910783b */ /* 0x000e620000004200 */
[----:B--2---:R-:W-:Y:S01]  /*4d80*/  F2FP.PACK_AB R132, R60, R61 ;  /* 0x0000003d3c84723e */ /* 0x004fe200000000ff */
[----:B------:R2:W-:Y:S02]  /*4d90*/  MUFU.EX2 R26, R0 ;  /* 0x00000000001a7308 */ /* 0x0005e40000000800 */
[----:B------:R-:W-:Y:S03]  /*4da0*/  LDSM.16.MT88.4 R92, [R217+0x3900] ;  /* 0x00390000d95c783b */ /* 0x000fe60000004200 */
[C---:B------:R-:W-:Y:S08]  /*4db0*/  HMMA.16816.F32 R112, R8.reuse, R12, R88 ;  /* 0x0000000c0870723c */ /* 0x040ff00000001858 */
[----:B------:R-:W-:Y:S01]  /*4dc0*/  HMMA.16816.F32 R120, R8, R14, R84 ;  /* 0x0000000e0878723c */ /* 0x000fe20000001854 */
[----:B------:R-:W3:Y:S01]  /*4dd0*/  LDSM.16.MT88.4 R12, [R216+0x7100] ;  /* 0x00710000d80c783b */ /* 0x000ee20000004200 */
[----:B--2---:R-:W-:-:S03]  /*4de0*/  FFMA.FTZ R0, R247, c[0x0][0x2d0], -R6 ;  /* 0x0000b400f7007a23 */ /* 0x004fc60000010806 */
[----:B------:R-:W-:Y:S01]  /*4df0*/  LDSM.16.MT88.4 R84, [R214+0x3900] ;  /* 0x00390000d654783b */ /* 0x000fe20000004200 */
[----:B------:R2:W5:Y:S02]  /*4e00*/  MUFU.EX2 R25, R0 ;  /* 0x0000000000197308 */ /* 0x0005640000000800 */
[C---:B------:R-:W-:Y:S01]  /*4e10*/  HMMA.16816.F32 R20, R8.reuse, R22, R100 ;  /* 0x000000160814723c */ /* 0x040fe20000001864 */
[----:B------:R-:W3:Y:S07]  /*4e20*/  LDSM.16.MT88.4 R100, [R216+0x3900] ;  /* 0x00390000d864783b */ /* 0x000eee0000004200 */
[----:B------:R-:W-:Y:S01]  /*4e30*/  HMMA.16816.F32 R72, R8, R28, R108 ;  /* 0x0000001c0848723c */ /* 0x000fe2000000186c */
[----:B------:R-:W3:Y:S01]  /*4e40*/  LDSM.16.MT88.4 R108, [R213+0x7900] ;  /* 0x00790000d56c783b */ /* 0x000ee20000004200 */
[----:B--2---:R-:W-:-:S06]  /*4e50*/  FFMA.FTZ R0, R248, c[0x0][0x2d0], -R2 ;  /* 0x0000b400f8007a23 */ /* 0x004fcc0000010802 */
[C---:B------:R-:W-:Y:S01]  /*4e60*/  HMMA.16816.F32 R28, R8.reuse, R30, R116 ;  /* 0x0000001e081c723c */ /* 0x040fe20000001874 */
[----:B------:R-:W2:Y:S01]  /*4e70*/  LDSM.16.MT88.4 R116, [R214+0x7900] ;  /* 0x00790000d674783b */ /* 0x000ea20000004200 */
[----:B-----5:R-:W-:Y:S01]  /*4e80*/  F2FP.PACK_AB R134, R25, R26 ;  /* 0x0000001a1986723e */ /* 0x020fe200000000ff */
[----:B------:R5:W-:Y:S05]  /*4e90*/  MUFU.EX2 R24, R0 ;  /* 0x0000000000187308 */ /* 0x000bea0000000800 */
[C---:B----4-:R-:W-:Y:S08]  /*4ea0*/  HMMA.16816.F32 R56, R8.reuse, R32, R56 ;  /* 0x000000200838723c */ /* 0x050ff00000001838 */
[----:B------:R-:W-:Y:S01]  /*4eb0*/  HMMA.16816.F32 R40, R8, R34, R40 ;  /* 0x000000220828723c */ /* 0x000fe20000001828 */
[----:B-----5:R-:W-:-:S04]  /*4ec0*/  FFMA.FTZ R0, R250, c[0x0][0x2d0], -R2 ;  /* 0x0000b400fa007a23 */ /* 0x020fc80000010802 */
[----:B------:R4:W5:Y:S03]  /*4ed0*/  MUFU.EX2 R7, R0 ;  /* 0x0000000000077308 */ /* 0x0009660000000800 */
[C---:B-1----:R-:W-:Y:S08]  /*4ee0*/  HMMA.16816.F32 R48, R8.reuse, R16, R48 ;  /* 0x000000100830723c */ /* 0x042ff00000001830 */
[----:B------:R-:W-:Y:S01]  /*4ef0*/  HMMA.16816.F32 R52, R8, R18, R52 ;  /* 0x000000120834723c */ /* 0x000fe20000001834 */
[----:B----4-:R-:W-:-:S07]  /*4f00*/  FFMA.FTZ R0, R249, c[0x0][0x2d0], -R2 ;  /* 0x0000b400f9007a23 */ /* 0x010fce0000010802 */
[----:B---3--:R-:W-:Y:S01]  /*4f10*/  HMMA.16816.F32 R44, R8, R12, R44 ;  /* 0x0000000c082c723c */ /* 0x008fe2000000182c */
[----:B------:R-:W-:Y:S01]  /*4f20*/  FFMA.FTZ R2, R126, c[0x0][0x2d0], -R2 ;  /* 0x0000b4007e027a23 */ /* 0x000fe20000010802 */
[----:B-----5:R-:W-:Y:S01]  /*4f30*/  F2FP.PACK_AB R133, R7, R24 ;  /* 0x000000180785723e */ /* 0x020fe200000000ff */
[----:B------:R1:W-:Y:S01]  /*4f40*/  MUFU.EX2 R6, R0 ;  /* 0x0000000000067308 */ /* 0x0003e20000000800 */
[----:B------:R-:W-:-:S04]  /*4f50*/  IMAD.MOV.U32 R126, RZ, RZ, R5 ;  /* 0x000000ffff7e7224 */ /* 0x000fc800078e0005 */
[----:B------:R-:W-:Y:S01]  /*4f60*/  HMMA.16816.F32 R36, R8, R14, R36 ;  /* 0x0000000e0824723c */ /* 0x000fe20000001824 */
[----:B------:R-:W-:Y:S02]  /*4f70*/  LDSM.16.MT88.4 R8, [R216+0x7900] ;  /* 0x00790000d808783b */ /* 0x000fe40000004200 */
[----:B------:R3:W4:Y:S01]  /*4f80*/  MUFU.EX2 R5, R2 ;  /* 0x0000000200057308 */ /* 0x0007220000000800 */
[----:B-1----:R-:W-:-:S04]  /*4f90*/  FADD.FTZ R0, R175, R177 ;  /* 0x000000b1af007221 */ /* 0x002fc80000010000 */
[----:B------:R-:W-:Y:S02]  /*4fa0*/  FADD.FTZ R0, R173, R0 ;  /* 0x00000000ad007221 */ /* 0x000fe40000010000 */
[----:B---3--:R-:W-:Y:S01]  /*4fb0*/  FADD.FTZ R2, R174, R176 ;  /* 0x000000b0ae027221 */ /* 0x008fe20000010000 */
[----:B----4-:R-:W-:Y:S01]  /*4fc0*/  F2FP.PACK_AB R135, R5, R6 ;  /* 0x000000060587723e */ /* 0x010fe200000000ff */
[----:B------:R-:W-:Y:S02]  /*4fd0*/  FADD.FTZ R0, R172, R0 ;  /* 0x00000000ac007221 */ /* 0x000fe40000010000 */
[----:B------:R-:W-:Y:S02]  /*4fe0*/  FADD.FTZ R2, R171, R2 ;  /* 0x00000002ab027221 */ /* 0x000fe40000010000 */
[----:B------:R-:W-:Y:S02]  /*4ff0*/  FADD.FTZ R0, R157, R0 ;  /* 0x000000009d007221 */ /* 0x000fe40000010000 */
[----:B------:R-:W-:Y:S01]  /*5000*/  FADD.FTZ R2, R170, R2 ;  /* 0x00000002aa027221 */ /* 0x000fe20000010000 */
[----:B------:R-:W-:Y:S01]  /*5010*/  HMMA.16816.F32 R88, R132, R92, R96 ;  /* 0x0000005c8458723c */ /* 0x000fe20000001860 */
[----:B------:R-:W-:-:S02]  /*5020*/  FADD.FTZ R0, R124, R0 ;  /* 0x000000007c007221 */ /* 0x000fc40000010000 */
[----:B------:R-:W-:Y:S02]  /*5030*/  FADD.FTZ R2, R159, R2 ;  /* 0x000000029f027221 */ /* 0x000fe40000010000 */
[----:B------:R-:W-:Y:S02]  /*5040*/  FADD.FTZ R0, R125, R0 ;  /* 0x000000007d007221 */ /* 0x000fe40000010000 */
[----:B------:R-:W-:Y:S01]  /*5050*/  FADD.FTZ R2, R251, R2 ;  /* 0x00000002fb027221 */ /* 0x000fe20000010000 */
[----:B------:R-:W-:Y:S01]  /*5060*/  HMMA.16816.F32 R96, R132, R100, R112 ;  /* 0x000000648460723c */ /* 0x000fe20000001870 */
[----:B------:R-:W-:Y:S02]  /*5070*/  FADD.FTZ R0, R126, R0 ;  /* 0x000000007e007221 */ /* 0x000fe40000010000 */
[----:B------:R-:W-:Y:S02]  /*5080*/  FADD.FTZ R2, R252, R2 ;  /* 0x00000002fc027221 */ /* 0x000fe40000010000 */
[----:B------:R-:W-:-:S02]  /*5090*/  FADD.FTZ R0, R243, R0 ;  /* 0x00000000f3007221 */ /* 0x000fc40000010000 */
[----:B------:R-:W-:Y:S01]  /*50a0*/  FADD.FTZ R2, R127, R2 ;  /* 0x000000027f027221 */ /* 0x000fe20000010000 */
[C---:B------:R-:W-:Y:S01]  /*50b0*/  HMMA.16816.F32 R92, R132.reuse, R94, R104 ;  /* 0x0000005e845c723c */ /* 0x040fe20000001868 */
[----:B------:R-:W-:Y:S01]  /*50c0*/  FADD.FTZ R0, R241, R0 ;  /* 0x00000000f1007221 */ /* 0x000fe20000010000 */
[----:B------:R-:W1:Y:S01]  /*50d0*/  LDSM.16.MT88.4 R124, [R217+0x7900] ;  /* 0x00790000d97c783b */ /* 0x000e620000004200 */
        /* <DEDUP_REMOVED lines=13> */
[C---:B------:R-:W-:Y:S03]  /*51b0*/  HMMA.16816.F32 R80, R132.reuse, R84, R80 ;  /* 0x000000548450723c */ /* 0x040fe60000001850 */
        /* <DEDUP_REMOVED lines=8> */
[----:B--2---:R-:W-:Y:S01]  /*5240*/  HMMA.16816.F32 R112, R132, R116, R56 ;  /* 0x000000748470723c */ /* 0x004fe20000001838 */
[----:B------:R-:W-:Y:S02]  /*5250*/  FADD.FTZ R2, R162, R2 ;  /* 0x00000002a2027221 */ /* 0x000fe40000010000 */
[----:B------:R-:W-:Y:S02]  /*5260*/  FADD.FTZ R0, R158, R0 ;  /* 0x000000009e007221 */ /* 0x000fe40000010000 */
[----:B------:R-:W-:-:S02]  /*5270*/  FADD.FTZ R2, R163, R2 ;  /* 0x00000002a3027221 */ /* 0x000fc40000010000 */
[----:B------:R-:W-:Y:S01]  /*5280*/  FADD.FTZ R0, R156, R0 ;  /* 0x000000009c007221 */ /* 0x000fe20000010000 */
[C---:B-1----:R-:W-:Y:S01]  /*5290*/  HMMA.16816.F32 R120, R132.reuse, R124, R48 ;  /* 0x0000007c8478723c */ /* 0x042fe20000001830 */
        /* <DEDUP_REMOVED lines=29> */
[C---:B------:R-:W-:Y:S04]  /*5470*/  HMMA.16816.F32 R128, R132.reuse, R8, R44 ;  /* 0x000000088480723c */ /* 0x040fe8000000182c */
[----:B------:R1:W-:Y:S04]  /*5480*/  STL [R1+0x4], R0 ;  /* 0x0000040001007387 */ /* 0x0003e80000100800 */
[----:B------:R1:W-:Y:S01]  /*5490*/  STL [R1], R4 ;  /* 0x0000000401007387 */ /* 0x0003e20000100800 */
[----:B------:R-:W-:Y:S01]  /*54a0*/  HMMA.16816.F32 R132, R132, R10, R36 ;  /* 0x0000000a8484723c */ /* 0x000fe20000001824 */
[----:B------:R-:W-:Y:S07]  /*54b0*/  @!P1 BRA `(.L_x_2) ;  /* 0x000040d000009947 */ /* 0x000fee0003800000 */
[----:B------:R-:W2:Y:S04]  /*54c0*/  LDL.64 R174, [R1+0x30] ;  /* 0x0000300001ae7983 */ /* 0x000ea80000100a00 */
[----:B------:R-:W3:Y:S04]  /*54d0*/  LDL.64 R172, [R1+0x38] ;  /* 0x0000380001ac7983 */ /* 0x000ee80000100a00 */
[----:B------:R-:W4:Y:S04]  /*54e0*/  LDL R159, [R1+0x40] ;  /* 0x00004000019f7983 */ /* 0x000f280000100800 */
[----:B------:R-:W5:Y:S04]  /*54f0*/  LDL.64 R170, [R1+0x28] ;  /* 0x0000280001aa7983 */ /* 0x000f680000100a00 */
[----:B------:R-:W4:Y:S01]  /*5500*/  LDL R157, [R1+0x44] ;  /* 0x00004400019d7983 */ /* 0x000f220000100800 */
[----:B------:R-:W-:Y:S01]  /*5510*/  UIADD3 UR12, UP0, UR16, 0x80, URZ ;  /* 0x00000080100c7890 */ /* 0x000fe2000ff1e03f */
[----:B------:R-:W-:Y:S01]  /*5520*/  IMAD.MOV.U32 R70, RZ, RZ, R3 ;  /* 0x000000ffff467224 */ /* 0x000fe200078e0003 */
[----:B------:R-:W-:Y:S01]  /*5530*/  MOV R69, R68 ;  /* 0x0000004400457202 */ /* 0x000fe20000000f00 */
[----:B------:R-:W-:-:S02]  /*5540*/  UMOV UR13, 0x6 ;  /* 0x00000006000d7882 */ /* 0x000fc40000000000 */
[----:B------:R-:W-:Y:S02]  /*5550*/  ULDC.64 UR6, c[0x0][0x208] ;  /* 0x0000820000067ab9 */ /* 0x000fe40000000a00 */
[----:B------:R-:W-:Y:S02]  /*5560*/  ULEA.HI.SX32 UR18, UR18, 0xfffffffe, 0x19 ;  /* 0xfffffffe12127891 */ /* 0x000fe4000f8fca3f */
[----:B------:R-:W-:Y:S02]  /*5570*/  USHF.L.U64.HI UR15, UR6, UR13, UR7 ;  /* 0x0000000d060f7299 */ /* 0x000fe40008010207 */
[----:B------:R-:W-:Y:S02]  /*5580*/  USHF.L.U32 UR16, UR6, 0x6, URZ ;  /* 0x0000000606107899 */ /* 0x000fe4000800063f */
[----:B------:R-:W-:Y:S02]  /*5590*/  UIADD3.X UR11, URZ, UR11, URZ, UP0, !UPT ;  /* 0x0000000b3f0b7290 */ /* 0x000fe400087fe43f */
[----:B------:R-:W-:Y:S01]  /*55a0*/  ULDC.64 UR4, c[0x0][0x1e0] ;  /* 0x0000780000047ab9 */ /* 0x000fe20000000a00 */
[----:B--2---:R-:W-:-:S02]  /*55b0*/  IADD3 R2, P2, R174, 0x40, RZ ;  /* 0x00000040ae027810 */ /* 0x004fc40007f5e0ff */
[----:B-1-3--:R-:W-:-:S03]  /*55c0*/  IADD3 R0, P1, R172, 0x40, RZ ;  /* 0x00000040ac007810 */ /* 0x00afc60007f3e0ff */
[----:B------:R4:W-:Y:S04]  /*55d0*/  STL [R1+0x14], R2 ;  /* 0x0000140201007387 */ /* 0x0009e80000100800 */
[----:B------:R5:W-:Y:S01]  /*55e0*/  STL [R1+0xc], R0 ;  /* 0x00000c0001007387 */ /* 0x000be20000100800 */
[----:B----4-:R-:W-:Y:S01]  /*55f0*/  IADD3.X R2, RZ, R159, RZ, P2, !PT ;  /* 0x0000009fff027210 */ /* 0x010fe200017fe4ff */
[----:B-----5:R-:W-:-:S04]  /*5600*/  IMAD.X R0, RZ, RZ, R171, P1 ;  /* 0x000000ffff007224 */ /* 0x020fc800008e06ab */
[----:B------:R1:W-:Y:S04]  /*5610*/  STL [R1+0x10], R2 ;  /* 0x0000100201007387 */ /* 0x0003e80000100800 */
[----:B------:R1:W-:Y:S01]  /*5620*/  STL [R1+0x8], R0 ;  /* 0x0000080001007387 */ /* 0x0003e20000100800 */
[----:B------:R-:W-:-:S03]  /*5630*/  IMAD.SHL.U32 R235, R157, 0x2, RZ ;  /* 0x000000029deb7824 */ /* 0x000fc600078e00ff */
.L_x_3:
[----:B------:R-:W2:Y:S01]  /*5640*/  LDL.64 R156, [R1+0x30] ;  /* 0x00003000019c7983 */ /* 0x000ea20000100a00 */
[----:B------:R-:W-:Y:S04]  /*5650*/  DEPBAR.LE SB0, 0x0 ;  /* 0x000080000000791a */ /* 0x000fe80000000000 */
[----:B------:R-:W-:Y:S01]  /*5660*/  USHF.R.S32.HI UR8, URZ, 0x1f, UR18 ;  /* 0x0000001f3f087899 */ /* 0x000fe20008011412 */
[----:B------:R-:W3:Y:S01]  /*5670*/  LDL R3, [R1+0x40] ;  /* 0x0000400001037983 */ /* 0x000ee20000100800 */
[----:B------:R-:W-:Y:S02]  /*5680*/  UIMAD.WIDE.U32 UR24, UR18, UR6, URZ ;  /* 0x00000006121872a5 */ /* 0x000fe4000f8e003f */
[----:B------:R-:W-:Y:S01]  /*5690*/  UIMAD UR8, UR8, UR6, URZ ;  /* 0x00000006080872a4 */ /* 0x000fe2000f8e023f */
[----:B-1----:R-:W4:Y:S01]  /*56a0*/  LDL R2, [R1+0x14] ;  /* 0x0000140001027983 */ /* 0x002f220000100800 */
[----:B------:R-:W-:Y:S02]  /*56b0*/  USHF.L.U32 UR9, UR24, 0x7, URZ ;  /* 0x0000000718097899 */ /* 0x000fe4000800063f */
[----:B------:R-:W-:Y:S01]  /*56c0*/  UIMAD UR8, UR18, UR7, UR8 ;  /* 0x00000007120872a4 */ /* 0x000fe2000f8e0208 */
[----:B------:R-:W5:Y:S01]  /*56d0*/  LDL R68, [R1+0x10] ;  /* 0x0000100001447983 */ /* 0x000f620000100800 */
[----:B------:R-:W-:Y:S02]  /*56e0*/  UISETP.GT.AND UP1, UPT, UR18, URZ, UPT ;  /* 0x0000003f1200728c */ /* 0x000fe4000bf24270 */
[----:B------:R-:W-:Y:S01]  /*56f0*/  UIADD3 UR8, UR25, UR8, URZ ;  /* 0x0000000819087290 */ /* 0x000fe2000fffe03f */
[----:B------:R-:W-:Y:S01]  /*5700*/  BAR.SYNC.DEFER_BLOCKING 0x0 ;  /* 0x0000000000007b1d */ /* 0x000fe20000010000 */
[----:B------:R-:W-:Y:S02]  /*5710*/  UIADD3 UR18, UR18, -0x1, URZ ;  /* 0xffffffff12127890 */ /* 0x000fe4000fffe03f */
[----:B------:R-:W-:Y:S05]  /*5720*/  USHF.L.U64.HI UR8, UR24, 0x7, UR8 ;  /* 0x0000000718087899 */ /* 0x000fea0008010208 */
[----:B------:R-:W-:Y:S02]  /*5730*/  @UP1 USHF.L.U32 UR10, UR4, 0x6, URZ ;  /* 0x00000006040a1899 */ /* 0x000fe4000800063f */
[----:B------:R-:W-:Y:S02]  /*5740*/  @UP1 USHF.L.U64.HI UR17, UR4, UR13, UR5 ;  /* 0x0000000d04111299 */ /* 0x000fe40008010205 */
[----:B------:R-:W-:Y:S01]  /*5750*/  @UP1 UIMAD.WIDE.U32 UR24, UR18, UR4, URZ ;  /* 0x00000004121812a5 */ /* 0x000fe2000f8e003f */
[----:B------:R-:W1:Y:S08]  /*5760*/  LDSM.16.M88.4 R8, [R212+0x8100] ;  /* 0x00810000d408783b */ /* 0x000e700000000200 */
[----:B------:R-:W1:Y:S08]  /*5770*/  LDSM.16.M88.4 R16, [R212+0x8900] ;  /* 0x00890000d410783b */ /* 0x000e700000000200 */
[----:B------:R-:W1:Y:S08]  /*5780*/  LDSM.16.M88.4 R24, [R212+0x9100] ;  /* 0x00910000d418783b */ /* 0x000e700000000200 */
[----:B------:R-:W1:Y:S08]  /*5790*/  LDSM.16.M88.4 R32, [R212+0x9900] ;  /* 0x00990000d420783b */ /* 0x000e700000000200 */
[----:B------:R-:W1:Y:S02]  /*57a0*/  LDSM.16.M88.4 R40, [R212+0xa100] ;  /* 0x00a10000d428783b */ /* 0x000e640000000200 */
[C---:B-1----:R-:W-:Y:S06]  /*57b0*/  HMMA.16816.F32 R4, R140.reuse, R8, RZ ;  /* 0x000000088c04723c */ /* 0x042fec00000018ff */
[----:B------:R-:W1:Y:S02]  /*57c0*/  LDSM.16.M88.4 R48, [R212+0xa900] ;  /* 0x00a90000d430783b */ /* 0x000e640000000200 */
[C---:B------:R-:W-:Y:S06]  /*57d0*/  HMMA.16816.F32 R8, R140.reuse, R10, RZ ;  /* 0x0000000a8c08723c */ /* 0x040fec00000018ff */
[----:B------:R-:W1:Y:S02]  /*57e0*/  LDSM.16.M88.4 R56, [R212+0xb100] ;  /* 0x00b10000d438783b */ /* 0x000e640000000200 */
[C---:B------:R-:W-:Y:S06]  /*57f0*/  HMMA.16816.F32 R12, R140.reuse, R16, RZ ;  /* 0x000000108c0c723c */ /* 0x040fec00000018ff */
[----:B------:R-:W1:Y:S02]  /*5800*/  LDSM.16.M88.4 R64, [R212+0xb900] ;  /* 0x00b90000d440783b */ /* 0x000e640000000200 */
[C---:B------:R-:W-:Y:S06]  /*5810*/  HMMA.16816.F32 R16, R140.reuse, R18, RZ ;  /* 0x000000128c10723c */ /* 0x040fec00000018ff */
[----:B------:R-:W1:Y:S02]  /*5820*/  LDSM.16.M88.4 R136, [R219] ;  /* 0x00000000db88783b */ /* 0x000e640000000200 */
[C---:B------:R-:W-:Y:S06]  /*5830*/  HMMA.16816.F32 R20, R140.reuse, R24, RZ ;  /* 0x000000188c14723c */ /* 0x040fec00000018ff */
[----:B------:R-:W1:Y:S02]  /*5840*/  LDSM.16.M88.4 R148, [R234] ;  /* 0x00000000ea94783b */ /* 0x000e640000000200 */
[C---:B------:R-:W-:Y:S06]  /*5850*/  HMMA.16816.F32 R24, R140.reuse, R26, RZ ;  /* 0x0000001a8c18723c */ /* 0x040fec00000018ff */
[----:B------:R-:W1:Y:S02]  /*5860*/  LDSM.16.M88.4 R152, [R233] ;  /* 0x00000000e998783b */ /* 0x000e640000000200 */
[C---:B------:R-:W-:Y:S06]  /*5870*/  HMMA.16816.F32 R28, R140.reuse, R32, RZ ;  /* 0x000000208c1c723c */ /* 0x040fec00000018ff */
[----:B------:R-:W-:Y:S02]  /*5880*/  LDSM.16.M88.4 R160, [R228] ;  /* 0x00000000e4a0783b */ /* 0x000fe40000000200 */
[C---:B------:R-:W-:Y:S08]  /*5890*/  HMMA.16816.F32 R32, R140.reuse, R34, RZ ;  /* 0x000000228c20723c */ /* 0x040ff000000018ff */
[C---:B------:R-:W-:Y:S08]  /*58a0*/  HMMA.16816.F32 R36, R140.reuse, R40, RZ ;  /* 0x000000288c24723c */ /* 0x040ff000000018ff */
[C---:B------:R-:W-:Y:S08]  /*58b0*/  HMMA.16816.F32 R40, R140.reuse, R42, RZ ;  /* 0x0000002a8c28723c */ /* 0x040ff000000018ff */
[C---:B-1----:R-:W-:Y:S08]  /*58c0*/  HMMA.16816.F32 R44, R140.reuse, R48, RZ ;  /* 0x000000308c2c723c */ /* 0x042ff000000018ff */
[C---:B------:R-:W-:Y:S08]  /*58d0*/  HMMA.16816.F32 R48, R140.reuse, R50, RZ ;  /* 0x000000328c30723c */ /* 0x040ff000000018ff */
[C---:B------:R-:W-:Y:S08]  /*58e0*/  HMMA.16816.F32 R52, R140.reuse, R56, RZ ;  /* 0x000000388c34723c */ /* 0x040ff000000018ff */
[C---:B------:R-:W-:Y:S08]  /*58f0*/  HMMA.16816.F32 R56, R140.reuse, R58, RZ ;  /* 0x0000003a8c38723c */ /* 0x040ff000000018ff */
[C---:B------:R-:W-:Y:S08]  /*5900*/  HMMA.16816.F32 R60, R140.reuse, R64, RZ ;  /* 0x000000408c3c723c */ /* 0x040ff000000018ff */
[----:B------:R-:W-:Y:S08]  /*5910*/  HMMA.16816.F32 R64, R140, R66, RZ ;  /* 0x000000428c40723c */ /* 0x000ff000000018ff */
[C---:B------:R-:W-:Y:S08]  /*5920*/  HMMA.16816.F32 R4, R144.reuse, R136, R4 ;  /* 0x000000889004723c */ /* 0x040ff00000001804 */
[C---:B------:R-:W-:Y:S01]  /*5930*/  HMMA.16816.F32 R8, R144.reuse, R138, R8 ;  /* 0x0000008a9008723c */ /* 0x040fe20000001808 */
[----:B------:R-:W1:Y:S07]  /*5940*/  LDSM.16.M88.4 R136, [R232] ;  /* 0x00000000e888783b */ /* 0x000e6e0000000200 */
[C---:B------:R-:W-:Y:S08]  /*5950*/  HMMA.16816.F32 R12, R144.reuse, R148, R12 ;  /* 0x00000094900c723c */ /* 0x040ff0000000180c */
[C---:B------:R-:W-:Y:S01]  /*5960*/  HMMA.16816.F32 R16, R144.reuse, R150, R16 ;  /* 0x000000969010723c */ /* 0x040fe20000001810 */
[----:B------:R-:W1:Y:S07]  /*5970*/  LDSM.16.M88.4 R148, [R231] ;  /* 0x00000000e794783b */ /* 0x000e6e0000000200 */
[C---:B------:R-:W-:Y:S08]  /*5980*/  HMMA.16816.F32 R20, R144.reuse, R152, R20 ;  /* 0x000000989014723c */ /* 0x040ff00000001814 */
[C---:B------:R-:W-:Y:S01]  /*5990*/  HMMA.16816.F32 R24, R144.reuse, R154, R24 ;  /* 0x0000009a9018723c */ /* 0x040fe20000001818 */
[----:B------:R-:W2:Y:S07]  /*59a0*/  LDSM.16.M88.4 R152, [R230] ;  /* 0x00000000e698783b */ /* 0x000eae0000000200 */
[C---:B-1----:R-:W-:Y:S08]  /*59b0*/  HMMA.16816.F32 R28, R144.reuse, R136, R28 ;  /* 0x00000088901c723c */ /* 0x042ff0000000181c */
[C---:B------:R-:W-:Y:S08]  /*59c0*/  HMMA.16816.F32 R32, R144.reuse, R138, R32 ;  /* 0x0000008a9020723c */ /* 0x040ff00000001820 */
[C---:B------:R-:W-:Y:S08]  /*59d0*/  HMMA.16816.F32 R36, R144.reuse, R148, R36 ;  /* 0x000000949024723c */ /* 0x040ff00000001824 */
[C---:B------:R-:W-:Y:S08]  /*59e0*/  HMMA.16816.F32 R40, R144.reuse, R150, R40 ;  /* 0x000000969028723c */ /* 0x040ff00000001828 */
[C---:B--2---:R-:W-:Y:S08]  /*59f0*/  HMMA.16816.F32 R44, R144.reuse, R152, R44 ;  /* 0x00000098902c723c */ /* 0x044ff0000000182c */
[C---:B------:R-:W-:Y:S04]  /*5a00*/  HMMA.16816.F32 R48, R144.reuse, R154, R48 ;  /* 0x0000009a9030723c */ /* 0x040fe80000001830 */
[----:B------:R-:W-:Y:S02]  /*5a10*/  IADD3 R0, P5, R156, UR9, RZ ;  /* 0x000000099c007c10 */ /* 0x000fe4000ffbe0ff */
[----:B------:R-:W1:Y:S02]  /*5a20*/  LDSM.16.M88.4 R156, [R229] ;  /* 0x00000000e59c783b */ /* 0x000e640000000200 */
[----:B------:R-:W-:Y:S04]  /*5a30*/  LEA R168, P4, R0, c[0x0][0x1f8], 0x1 ;  /* 0x00007e0000a87a11 */ /* 0x000fe800078808ff */
[----:B---3--:R-:W-:Y:S02]  /*5a40*/  IADD3.X R3, R3, UR8, RZ, P5, !PT ;  /* 0x0000000803037c10 */ /* 0x008fe4000affe4ff */
[----:B----4-:R-:W-:Y:S01]  /*5a50*/  IADD3 R2, P2, R2, UR9, RZ ;  /* 0x0000000902027c10 */ /* 0x010fe2000ff5e0ff */
[----:B------:R-:W-:Y:S01]  /*5a60*/  @UP1 USHF.R.S32.HI UR9, URZ, 0x1f, UR18 ;  /* 0x0000001f3f091899 */ /* 0x000fe20008011412 */
[----:B------:R-:W-:Y:S02]  /*5a70*/  LEA.HI.X R169, R0, c[0x0][0x1fc], R3, 0x1, P4 ;  /* 0x00007f0000a97a11 */ /* 0x000fe400020f0c03 */
[----:B------:R-:W-:Y:S01]  /*5a80*/  LEA R170, P1, R2, c[0x0][0x1f8], 0x1 ;  /* 0x00007e0002aa7a11 */ /* 0x000fe200078208ff */
[----:B------:R-:W-:Y:S01]  /*5a90*/  @UP1 UIMAD UR9, UR9, UR4, URZ ;  /* 0x00000004090912a4 */ /* 0x000fe2000f8e023f */
[----:B-----5:R-:W-:Y:S01]  /*5aa0*/  IADD3.X R68, R68, UR8, RZ, P2, !PT ;  /* 0x0000000844447c10 */ /* 0x020fe200097fe4ff */
[----:B------:R-:W-:Y:S01]  /*5ab0*/  @!PT LDS RZ, [RZ] ;  /* 0x00000000fffff984 */ /* 0x000fe20000000800 */
[----:B------:R-:W-:Y:S01]  /*5ac0*/  @!PT LDS RZ, [RZ] ;  /* 0x00000000fffff984 */ /* 0x000fe20000000800 */
[----:B------:R-:W-:Y:S01]  /*5ad0*/  @!PT LDS RZ, [RZ] ;  /* 0x00000000fffff984 */ /* 0x000fe20000000800 */
[----:B------:R2:W-:Y:S01]  /*5ae0*/  LDGSTS.E.BYPASS.LTC128B.128 [R235+0x100], [R168.64], !P3 ;  /* 0x00100000a8eb7fae */ /* 0x0005e2000d901d56 */
[----:B------:R-:W-:Y:S02]  /*5af0*/  @UP1 USHF.L.U32 UR8, UR24, 0x7, URZ ;  /* 0x0000000718081899 */ /* 0x000fe4000800063f */
[----:B------:R-:W-:Y:S01]  /*5b00*/  LEA.HI.X R171, R2, c[0x0][0x1fc], R68, 0x1, P1 ;  /* 0x00007f0002ab7a11 */ /* 0x000fe200008f0c44 */
[----:B------:R-:W-:Y:S01]  /*5b10*/  @UP1 UIMAD UR9, UR18, UR5, UR9 ;  /* 0x00000005120912a4 */ /* 0x000fe2000f8e0209 */
[----:B------:R-:W-:Y:S03]  /*5b20*/  IADD3 R2, P1, R168, UR16, RZ ;  /* 0x00000010a8027c10 */ /* 0x000fe6000ff3e0ff */
[----:B------:R3:W-:Y:S01]  /*5b30*/  LDGSTS.E.BYPASS.LTC128B.128 [R235+0x4100], [R170.64], !P0 ;  /* 0x04100000aaeb7fae */ /* 0x0007e2000c101d56 */
[----:B------:R-:W-:Y:S01]  /*5b40*/  IADD3.X R3, R169, UR15, RZ, P1, !PT ;  /* 0x0000000fa9037c10 */ /* 0x000fe20008ffe4ff */
[----:B------:R-:W-:Y:S01]  /*5b50*/  @UP1 UIADD3 UR9, UR25, UR9, URZ ;  /* 0x0000000919091290 */ /* 0x000fe2000fffe03f */
[----:B------:R-:W-:Y:S03]  /*5b60*/  IADD3 R136, P1, R2, UR16, RZ ;  /* 0x0000001002887c10 */ /* 0x000fe6000ff3e0ff */
[----:B------:R-:W-:Y:S01]  /*5b70*/  @UP1 USHF.L.U64.HI UR9, UR24, 0x7, UR9 ;  /* 0x0000000718091899 */ /* 0x000fe20008010209 */
[----:B------:R-:W-:Y:S01]  /*5b80*/  IADD3.X R137, R3, UR15, RZ, P1, !PT ;  /* 0x0000000f03897c10 */ /* 0x000fe20008ffe4ff */
[----:B------:R4:W-:Y:S01]  /*5b90*/  LDGSTS.E.BYPASS.LTC128B.128 [R235+0x1100], [R2.64], !P3 ;  /* 0x0110000002eb7fae */ /* 0x0009e2000d901d56 */
[----:B------:R-:W-:Y:S04]  /*5ba0*/  IADD3 R138, P2, R136, UR16, RZ ;  /* 0x00000010888a7c10 */ /* 0x000fe8000ff5e0ff */
[----:B------:R-:W-:Y:S03]  /*5bb0*/  IADD3.X R139, R137, UR15, RZ, P2, !PT ;  /* 0x0000000f898b7c10 */ /* 0x000fe600097fe4ff */
[----:B------:R4:W-:Y:S01]  /*5bc0*/  LDGSTS.E.BYPASS.LTC128B.128 [R235+0x5100], [R2.64+0x80], !P0 ;  /* 0x0510008002eb7fae */ /* 0x0009e2000c101d56 */
[C---:B-1----:R-:W-:Y:S03]  /*5bd0*/  HMMA.16816.F32 R52, R144.reuse, R156, R52 ;  /* 0x0000009c9034723c */ /* 0x042fe60000001834 */
[----:B--2---:R-:W-:Y:S04]  /*5be0*/  IADD3 R168, P4, R2, UR12, RZ ;  /* 0x0000000c02a87c10 */ /* 0x004fe8000ff9e0ff */
[----:B------:R1:W-:Y:S01]  /*5bf0*/  LDGSTS.E.BYPASS.LTC128B.128 [R235+0x2100], [R136.64], !P3 ;  /* 0x0210000088eb7fae */ /* 0x0003e2000d901d56 */
[C---:B------:R-:W-:Y:S04]  /*5c00*/  HMMA.16816.F32 R56, R144.reuse, R158, R56 ;  /* 0x0000009e9038723c */ /* 0x040fe80000001838 */
[----:B------:R-:W-:Y:S04]  /*5c10*/  IADD3.X R169, R3, UR11, RZ, P4, !PT ;  /* 0x0000000b03a97c10 */ /* 0x000fe8000a7fe4ff */
[C---:B------:R-:W-:Y:S01]  /*5c20*/  HMMA.16816.F32 R60, R144.reuse, R160, R60 ;  /* 0x000000a0903c723c */ /* 0x040fe2000000183c */
[----:B------:R3:W-:Y:S07]  /*5c30*/  LDGSTS.E.BYPASS.LTC128B.128 [R235+0x6100], [R168.64], !P0 ;  /* 0x06100000a8eb7fae */ /* 0x0007ee000c101d56 */
[----:B------:R-:W-:Y:S01]  /*5c40*/  HMMA.16816.F32 R64, R144, R162, R64 ;  /* 0x000000a29040723c */ /* 0x000fe20000001840 */
[----:B------:R1:W-:Y:S03]  /*5c50*/  LDGSTS.E.BYPASS.LTC128B.128 [R235+0x3100], [R138.64], !P3 ;  /* 0x031000008aeb7fae */ /* 0x0003e6000d901d56 */
[----:B----4-:R-:W-:Y:S04]  /*5c60*/  IADD3 R2, P1, R136, UR12, RZ ;  /* 0x0000000c88027c10 */ /* 0x010fe8000ff3e0ff */
[----:B------:R-:W-:Y:S02]  /*5c70*/  IADD3.X R3, R137, UR11, RZ, P1, !PT ;  /* 0x0000000b89037c10 */ /* 0x000fe40008ffe4ff */
[----:B------:R-:W-:Y:S03]  /*5c80*/  PLOP3.LUT P1, PT, PT, PT, UP1, 0x80, 0x0 ;  /* 0x000000000000781c */ /* 0x000fe60003f2f018 */
[----:B------:R2:W-:Y:S08]  /*5c90*/  LDGSTS.E.BYPASS.LTC128B.128 [R235+0x7100], [R2.64], !P0 ;  /* 0x0710000002eb7fae */ /* 0x0005f0000c101d56 */
[----:B---3--:R-:W-:Y:S08]  /*5ca0*/  LDSM.16.M88.4 R168, [R218+0x8900] ;  /* 0x00890000daa8783b */ /* 0x008ff00000000200 */
[----:B-1----:R-:W1:Y:S08]  /*5cb0*/  LDSM.16.M88.4 R136, [R218+0x8100] ;  /* 0x00810000da88783b */ /* 0x002e700000000200 */
[----:B------:R-:W3:Y:S08]  /*5cc0*/  LDSM.16.M88.4 R172, [R218+0x9100] ;  /* 0x00910000daac783b */ /* 0x000ef00000000200 */
[----:B------:R-:W0:Y:S08]  /*5cd0*/  LDGDEPBAR ;  /* 0x00000000000079af */ /* 0x000e300000000000 */
[----:B------:R-:W4:Y:S08]  /*5ce0*/  LDSM.16.M88.4 R148, [R218+0x9900] ;  /* 0x00990000da94783b */ /* 0x000f300000000200 */
[----:B------:R-:W5:Y:S01]  /*5cf0*/  LDSM.16.M88.4 R176, [R218+0xa100] ;  /* 0x00a10000dab0783b */ /* 0x000f620000000200 */
[C---:B-1----:R-:W-:Y:S07]  /*5d00*/  HMMA.16816.F32 R4, R164.reuse, R136, R4 ;  /* 0x00000088a404723c */ /* 0x042fee0000001804 */
[----:B------:R-:W1:Y:S01]  /*5d10*/  LDSM.16.M88.4 R152, [R218+0xa900] ;  /* 0x00a90000da98783b */ /* 0x000e620000000200 */
[C---:B------:R-:W-:Y:S07]  /*5d20*/  HMMA.16816.F32 R8, R164.reuse, R138, R8 ;  /* 0x0000008aa408723c */ /* 0x040fee0000001808 */
[----:B------:R-:W1:Y:S01]  /*5d30*/  LDSM.16.M88.4 R180, [R218+0xb100] ;  /* 0x00b10000dab4783b */ /* 0x000e620000000200 */
[C---:B------:R-:W-:Y:S07]  /*5d40*/  HMMA.16816.F32 R12, R164.reuse, R168, R12 ;  /* 0x000000a8a40c723c */ /* 0x040fee000000180c */
[----:B------:R-:W1:Y:S01]  /*5d50*/  LDSM.16.M88.4 R156, [R218+0xb900] ;  /* 0x00b90000da9c783b */ /* 0x000e620000000200 */
[C---:B------:R-:W-:Y:S07]  /*5d60*/  HMMA.16816.F32 R16, R164.reuse, R170, R16 ;  /* 0x000000aaa410723c */ /* 0x040fee0000001810 */
[----:B------:R-:W1:Y:S01]  /*5d70*/  LDSM.16.M88.4 R136, [R215] ;  /* 0x00000000d788783b */ /* 0x000e620000000200 */
[C---:B---3--:R-:W-:Y:S07]  /*5d80*/  HMMA.16816.F32 R20, R164.reuse, R172, R20 ;  /* 0x000000aca414723c */ /* 0x048fee0000001814 */
[----:B------:R-:W-:Y:S01]  /*5d90*/  LDSM.16.M88.4 R160, [R215+0x1000] ;  /* 0x00100000d7a0783b */ /* 0x000fe20000000200 */
[C---:B------:R-:W-:Y:S07]  /*5da0*/  HMMA.16816.F32 R24, R164.reuse, R174, R24 ;  /* 0x000000aea418723c */ /* 0x040fee0000001818 */
[----:B------:R-:W-:Y:S01]  /*5db0*/  LDSM.16.M88.4 R168, [R215+0x1800] ;  /* 0x00180000d7a8783b */ /* 0x000fe20000000200 */
[C---:B----4-:R-:W-:Y:S07]  /*5dc0*/  HMMA.16816.F32 R28, R164.reuse, R148, R28 ;  /* 0x00000094a41c723c */ /* 0x050fee000000181c */
[----:B------:R-:W-:Y:S01]  /*5dd0*/  LDSM.16.M88.4 R172, [R215+0x2000] ;  /* 0x00200000d7ac783b */ /* 0x000fe20000000200 */
[C---:B------:R-:W-:Y:S07]  /*5de0*/  HMMA.16816.F32 R32, R164.reuse, R150, R32 ;  /* 0x00000096a420723c */ /* 0x040fee0000001820 */
[----:B------:R-:W3:Y:S01]  /*5df0*/  LDSM.16.M88.4 R148, [R215+0x800] ;  /* 0x00080000d794783b */ /* 0x000ee20000000200 */
[C---:B-----5:R-:W-:Y:S07]  /*5e00*/  HMMA.16816.F32 R36, R164.reuse, R176, R36 ;  /* 0x000000b0a424723c */ /* 0x060fee0000001824 */
[----:B------:R-:W-:Y:S01]  /*5e10*/  LDSM.16.M88.4 R192, [R212+0xc100] ;  /* 0x00c10000d4c0783b */ /* 0x000fe20000000200 */
[C---:B------:R-:W-:Y:S07]  /*5e20*/  HMMA.16816.F32 R40, R164.reuse, R178, R40 ;  /* 0x000000b2a428723c */ /* 0x040fee0000001828 */
[----:B------:R-:W-:Y:S01]  /*5e30*/  LDSM.16.M88.4 R176, [R215+0x3000] ;  /* 0x00300000d7b0783b */ /* 0x000fe20000000200 */
[C---:B-1----:R-:W-:Y:S07]  /*5e40*/  HMMA.16816.F32 R44, R164.reuse, R152, R44 ;  /* 0x00000098a42c723c */ /* 0x042fee000000182c */
[----:B------:R-:W-:Y:S01]  /*5e50*/  LDSM.16.M88.4 R204, [R218+0xf900] ;  /* 0x00f90000dacc783b */ /* 0x000fe20000000200 */
[C---:B------:R-:W-:Y:S07]  /*5e60*/  HMMA.16816.F32 R48, R164.reuse, R154, R48 ;  /* 0x0000009aa430723c */ /* 0x040fee0000001830 */
[----:B------:R-:W1:Y:S01]  /*5e70*/  LDSM.16.M88.4 R152, [R215+0x2800] ;  /* 0x00280000d798783b */ /* 0x000e620000000200 */
[C---:B------:R-:W-:Y:S08]  /*5e80*/  HMMA.16816.F32 R52, R164.reuse, R180, R52 ;  /* 0x000000b4a434723c */ /* 0x040ff00000001834 */
[C---:B------:R-:W-:Y:S01]  /*5e90*/  HMMA.16816.F32 R56, R164.reuse, R182, R56 ;  /* 0x000000b6a438723c */ /* 0x040fe20000001838 */
[----:B------:R-:W4:Y:S07]  /*5ea0*/  LDSM.16.M88.4 R180, [R215+0x3800] ;  /* 0x00380000d7b4783b */ /* 0x000f2e0000000200 */
[C---:B------:R-:W-:Y:S08]  /*5eb0*/  HMMA.16816.F32 R60, R164.reuse, R156, R60 ;  /* 0x0000009ca43c723c */ /* 0x040ff0000000183c */
[----:B------:R-:W-:Y:S01]  /*5ec0*/  HMMA.16816.F32 R64, R164, R158, R64 ;  /* 0x0000009ea440723c */ /* 0x000fe20000001840 */
[----:B------:R-:W5:Y:S07]  /*5ed0*/  LDSM.16.M88.4 R156, [R212+0xc900] ;  /* 0x00c90000d49c783b */ /* 0x000f6e0000000200 */
[C---:B------:R-:W-:Y:S08]  /*5ee0*/  HMMA.16816.F32 R4, R184.reuse, R136, R4 ;  /* 0x00000088b804723c */ /* 0x040ff00000001804 */
[C---:B------:R-:W-:Y:S01]  /*5ef0*/  HMMA.16816.F32 R8, R184.reuse, R138, R8 ;  /* 0x0000008ab808723c */ /* 0x040fe20000001808 */
[----:B------:R-:W1:Y:S07]  /*5f00*/  LDSM.16.M88.4 R136, [R212+0xd100] ;  /* 0x00d10000d488783b */ /* 0x000e6e0000000200 */
[C---:B---3--:R-:W-:Y:S08]  /*5f10*/  HMMA.16816.F32 R12, R184.reuse, R148, R12 ;  /* 0x00000094b80c723c */ /* 0x048ff0000000180c */
[C---:B------:R-:W-:Y:S01]  /*5f20*/  HMMA.16816.F32 R16, R184.reuse, R150, R16 ;  /* 0x00000096b810723c */ /* 0x040fe20000001810 */
[----:B------:R-:W3:Y:S07]  /*5f30*/  LDSM.16.M88.4 R148, [R212+0xd900] ;  /* 0x00d90000d494783b */ /* 0x000eee0000000200 */
[C---:B------:R-:W-:Y:S08]  /*5f40*/  HMMA.16816.F32 R20, R184.reuse, R160, R20 ;  /* 0x000000a0b814723c */ /* 0x040ff00000001814 */
[C---:B------:R-:W-:Y:S01]  /*5f50*/  HMMA.16816.F32 R24, R184.reuse, R162, R24 ;  /* 0x000000a2b818723c */ /* 0x040fe20000001818 */
[----:B------:R-:W2:Y:S07]  /*5f60*/  LDSM.16.M88.4 R160, [R212+0xe100] ;  /* 0x00e10000d4a0783b */ /* 0x000eae0000000200 */
[C---:B------:R-:W-:Y:S08]  /*5f70*/  HMMA.16816.F32 R28, R184.reuse, R168, R28 ;  /* 0x000000a8b81c723c */ /* 0x040ff0000000181c */
[C---:B------:R-:W-:Y:S01]  /*5f80*/  HMMA.16816.F32 R32, R184.reuse, R170, R32 ;  /* 0x000000aab820723c */ /* 0x040fe20000001820 */
[----:B------:R-:W-:Y:S07]  /*5f90*/  LDSM.16.M88.4 R168, [R212+0xf100] ;  /* 0x00f10000d4a8783b */ /* 0x000fee0000000200 */
[C---:B------:R-:W-:Y:S08]  /*5fa0*/  HMMA.16816.F32 R36, R184.reuse, R172, R36 ;  /* 0x000000acb824723c */ /* 0x040ff00000001824 */
[C---:B------:R-:W-:Y:S01]  /*5fb0*/  HMMA.16816.F32 R40, R184.reuse, R174, R40 ;  /* 0x000000aeb828723c */ /* 0x040fe20000001828 */
[----:B------:R-:W-:Y:S07]  /*5fc0*/  LDSM.16.M88.4 R172, [R212+0xf900] ;  /* 0x00f90000d4ac783b */ /* 0x000fee0000000200 */
[C---:B-1----:R-:W-:Y:S08]  /*5fd0*/  HMMA.16816.F32 R44, R184.reuse, R152, R44 ;  /* 0x00000098b82c723c */ /* 0x042ff0000000182c */
[C---:B------:R-:W-:Y:S01]  /*5fe0*/  HMMA.16816.F32 R48, R184.reuse, R154, R48 ;  /* 0x0000009ab830723c */ /* 0x040fe20000001830 */
[----:B------:R-:W1:Y:S07]  /*5ff0*/  LDSM.16.M88.4 R152, [R212+0xe900] ;  /* 0x00e90000d498783b */ /* 0x000e6e0000000200 */
[C---:B------:R-:W-:Y:S08]  /*6000*/  HMMA.16816.F32 R52, R184.reuse, R176, R52 ;  /* 0x000000b0b834723c */ /* 0x040ff00000001834 */
[C---:B------:R-:W-:Y:S01]  /*6010*/  HMMA.16816.F32 R56, R184.reuse, R178, R56 ;  /* 0x000000b2b838723c */ /* 0x040fe20000001838 */
[----:B------:R-:W1:Y:S07]  /*6020*/  LDSM.16.M88.4 R176, [R227] ;  /* 0x00000000e3b0783b */ /* 0x000e6e0000000200 */
[C---:B----4-:R-:W-:Y:S08]  /*6030*/  HMMA.16816.F32 R60, R184.reuse, R180, R60 ;  /* 0x000000b4b83c723c */ /* 0x050ff0000000183c */
[----:B------:R-:W-:Y:S01]  /*6040*/  HMMA.16816.F32 R64, R184, R182, R64 ;  /* 0x000000b6b840723c */ /* 0x000fe20000001840 */
[----:B------:R-:W4:Y:S07]  /*6050*/  LDSM.16.M88.4 R180, [R226] ;  /* 0x00000000e2b4783b */ /* 0x000f2e0000000200 */
[C---:B------:R-:W-:Y:S08]  /*6060*/  HMMA.16816.F32 R4, R188.reuse, R192, R4 ;  /* 0x000000c0bc04723c */ /* 0x040ff00000001804 */
[C---:B------:R-:W-:Y:S01]  /*6070*/  HMMA.16816.F32 R8, R188.reuse, R194, R8 ;  /* 0x000000c2bc08723c */ /* 0x040fe20000001808 */
[----:B------:R-:W1:Y:S07]  /*6080*/  LDSM.16.M88.4 R192, [R225] ;  /* 0x00000000e1c0783b */ /* 0x000e6e0000000200 */
[C---:B-----5:R-:W-:Y:S08]  /*6090*/  HMMA.16816.F32 R12, R188.reuse, R156, R12 ;  /* 0x0000009cbc0c723c */ /* 0x060ff0000000180c */
[C---:B------:R-:W-:Y:S01]  /*60a0*/  HMMA.16816.F32 R16, R188.reuse, R158, R16 ;  /* 0x0000009ebc10723c */ /* 0x040fe20000001810 */
[----:B------:R-:W5:Y:S07]  /*60b0*/  LDSM.16.M88.4 R156, [R224] ;  /* 0x00000000e09c783b */ /* 0x000f6e0000000200 */
[C---:B------:R-:W-:Y:S08]  /*60c0*/  HMMA.16816.F32 R20, R188.reuse, R136, R20 ;  /* 0x00000088bc14723c */ /* 0x040ff00000001814 */
[C---:B------:R-:W-:Y:S01]  /*60d0*/  HMMA.16816.F32 R24, R188.reuse, R138, R24 ;  /* 0x0000008abc18723c */ /* 0x040fe20000001818 */
[----:B------:R-:W4:Y:S07]  /*60e0*/  LDSM.16.M88.4 R136, [R223] ;  /* 0x00000000df88783b */ /* 0x000f2e0000000200 */
[C---:B---3--:R-:W-:Y:S08]  /*60f0*/  HMMA.16816.F32 R28, R188.reuse, R148, R28 ;  /* 0x00000094bc1c723c */ /* 0x048ff0000000181c */
[C---:B------:R-:W-:Y:S01]  /*6100*/  HMMA.16816.F32 R32, R188.reuse, R150, R32 ;  /* 0x00000096bc20723c */ /* 0x040fe20000001820 */
[----:B------:R-:W3:Y:S07]  /*6110*/  LDSM.16.M88.4 R148, [R222] ;  /* 0x00000000de94783b */ /* 0x000eee0000000200 */
[C---:B--2---:R-:W-:Y:S08]  /*6120*/  HMMA.16816.F32 R36, R188.reuse, R160, R36 ;  /* 0x000000a0bc24723c */ /* 0x044ff00000001824 */
[C---:B------:R-:W-:Y:S01]  /*6130*/  HMMA.16816.F32 R40, R188.reuse, R162, R40 ;  /* 0x000000a2bc28723c */ /* 0x040fe20000001828 */
[----:B------:R-:W-:Y:S07]  /*6140*/  LDSM.16.M88.4 R160, [R220] ;  /* 0x00000000dca0783b */ /* 0x000fee0000000200 */
[C---:B-1----:R-:W-:Y:S08]  /*6150*/  HMMA.16816.F32 R44, R188.reuse, R152, R44 ;  /* 0x00000098bc2c723c */ /* 0x042ff0000000182c */
[C---:B------:R-:W-:Y:S01]  /*6160*/  HMMA.16816.F32 R48, R188.reuse, R154, R48 ;  /* 0x0000009abc30723c */ /* 0x040fe20000001830 */
[----:B------:R-:W1:Y:S07]  /*6170*/  LDSM.16.M88.4 R152, [R221] ;  /* 0x00000000dd98783b */ /* 0x000e6e0000000200 */
[C---:B------:R-:W-:Y:S08]  /*6180*/  HMMA.16816.F32 R52, R188.reuse, R168, R52 ;  /* 0x000000a8bc34723c */ /* 0x040ff00000001834 */
[C---:B------:R-:W-:Y:S01]  /*6190*/  HMMA.16816.F32 R56, R188.reuse, R170, R56 ;  /* 0x000000aabc38723c */ /* 0x040fe20000001838 */
[----:B------:R-:W-:Y:S07]  /*61a0*/  LDSM.16.M88.4 R168, [R218+0xd100] ;  /* 0x00d10000daa8783b */ /* 0x000fee0000000200 */
[C---:B------:R-:W-:Y:S08]  /*61b0*/  HMMA.16816.F32 R60, R188.reuse, R172, R60 ;  /* 0x000000acbc3c723c */ /* 0x040ff0000000183c */
[----:B------:R-:W-:Y:S01]  /*61c0*/  HMMA.16816.F32 R64, R188, R174, R64 ;  /* 0x000000aebc40723c */ /* 0x000fe20000001840 */
[----:B------:R-:W-:Y:S07]  /*61d0*/  LDSM.16.M88.4 R172, [R218+0xd900] ;  /* 0x00d90000daac783b */ /* 0x000fee0000000200 */
[C---:B------:R-:W-:Y:S08]  /*61e0*/  HMMA.16816.F32 R4, R196.reuse, R176, R4 ;  /* 0x000000b0c404723c */ /* 0x040ff00000001804 */
[C---:B------:R-:W-:Y:S01]  /*61f0*/  HMMA.16816.F32 R8, R196.reuse, R178, R8 ;  /* 0x000000b2c408723c */ /* 0x040fe20000001808 */
[----:B------:R-:W-:Y:S07]  /*6200*/  LDSM.16.M88.4 R176, [R218+0xe100] ;  /* 0x00e10000dab0783b */ /* 0x000fee0000000200 */
[C---:B----4-:R-:W-:Y:S08]  /*6210*/  HMMA.16816.F32 R12, R196.reuse, R180, R12 ;  /* 0x000000b4c40c723c */ /* 0x050ff0000000180c */
[C---:B------:R-:W-:Y:S01]  /*6220*/  HMMA.16816.F32 R16, R196.reuse, R182, R16 ;  /* 0x000000b6c410723c */ /* 0x040fe20000001810 */
[----:B------:R-:W-:Y:S07]  /*6230*/  LDSM.16.M88.4 R180, [R218+0xe900] ;  /* 0x00e90000dab4783b */ /* 0x000fee0000000200 */
[C---:B------:R-:W-:Y:S08]  /*6240*/  HMMA.16816.F32 R20, R196.reuse, R192, R20 ;  /* 0x000000c0c414723c */ /* 0x040ff00000001814 */
[C---:B------:R-:W-:Y:S01]  /*6250*/  HMMA.16816.F32 R24, R196.reuse, R194, R24 ;  /* 0x000000c2c418723c */ /* 0x040fe20000001818 */
[----:B------:R-:W-:Y:S07]  /*6260*/  LDSM.16.M88.4 R192, [R218+0xf100] ;  /* 0x00f10000dac0783b */ /* 0x000fee0000000200 */
[C---:B-----5:R-:W-:Y:S08]  /*6270*/  HMMA.16816.F32 R28, R196.reuse, R156, R28 ;  /* 0x0000009cc41c723c */ /* 0x060ff0000000181c */
[C---:B------:R-:W-:Y:S01]  /*6280*/  HMMA.16816.F32 R32, R196.reuse, R158, R32 ;  /* 0x0000009ec420723c */ /* 0x040fe20000001820 */
[----:B------:R-:W2:Y:S07]  /*6290*/  LDSM.16.M88.4 R156, [R218+0xc100] ;  /* 0x00c10000da9c783b */ /* 0x000eae0000000200 */
[C---:B------:R-:W-:Y:S08]  /*62a0*/  HMMA.16816.F32 R36, R196.reuse, R136, R36 ;  /* 0x00000088c424723c */ /* 0x040ff00000001824 */
[C---:B------:R-:W-:Y:S01]  /*62b0*/  HMMA.16816.F32 R40, R196.reuse, R138, R40 ;  /* 0x0000008ac428723c */ /* 0x040fe20000001828 */
[----:B------:R-:W4:Y:S07]  /*62c0*/  LDSM.16.M88.4 R136, [R218+0xc900] ;  /* 0x00c90000da88783b */ /* 0x000f2e0000000200 */
[C---:B---3--:R-:W-:Y:S08]  /*62d0*/  HMMA.16816.F32 R44, R196.reuse, R148, R44 ;  /* 0x00000094c42c723c */ /* 0x048ff0000000182c */
[C---:B------:R-:W-:Y:S01]  /*62e0*/  HMMA.16816.F32 R48, R196.reuse, R150, R48 ;  /* 0x00000096c430723c */ /* 0x040fe20000001830 */
[----:B------:R-:W3:Y:S07]  /*62f0*/  LDSM.16.M88.4 R148, [R215+0x4000] ;  /* 0x00400000d794783b */ /* 0x000eee0000000200 */
[C---:B-1----:R-:W-:Y:S08]  /*6300*/  HMMA.16816.F32 R52, R196.reuse, R152, R52 ;  /* 0x00000098c434723c */ /* 0x042ff00000001834 */
[C---:B------:R-:W-:Y:S08]  /*6310*/  HMMA.16816.F32 R56, R196.reuse, R154, R56 ;  /* 0x0000009ac438723c */ /* 0x040ff00000001838 */
[C---:B------:R-:W-:Y:S08]  /*6320*/  HMMA.16816.F32 R60, R196.reuse, R160, R60 ;  /* 0x000000a0c43c723c */ /* 0x040ff0000000183c */
[----:B------:R-:W-:Y:S08]  /*6330*/  HMMA.16816.F32 R64, R196, R162, R64 ;  /* 0x000000a2c440723c */ /* 0x000ff00000001840 */
[C---:B--2---:R-:W-:Y:S08]  /*6340*/  HMMA.16816.F32 R4, R200.reuse, R156, R4 ;  /* 0x0000009cc804723c */ /* 0x044ff00000001804 */
[C---:B------:R-:W-:Y:S08]  /*6350*/  HMMA.16816.F32 R8, R200.reuse, R158, R8 ;  /* 0x0000009ec808723c */ /* 0x040ff00000001808 */
[C---:B----4-:R-:W-:Y:S08]  /*6360*/  HMMA.16816.F32 R12, R200.reuse, R136, R12 ;  /* 0x00000088c80c723c */ /* 0x050ff0000000180c */
[C---:B------:R-:W-:Y:S01]  /*6370*/  HMMA.16816.F32 R16, R200.reuse, R138, R16 ;  /* 0x0000008ac810723c */ /* 0x040fe20000001810 */
[----:B------:R-:W1:Y:S07]  /*6380*/  LDSM.16.M88.4 R136, [R215+0x4800] ;  /* 0x00480000d788783b */ /* 0x000e6e0000000200 */
[C---:B------:R-:W-:Y:S08]  /*6390*/  HMMA.16816.F32 R20, R200.reuse, R168, R20 ;  /* 0x000000a8c814723c */ /* 0x040ff00000001814 */
        /* <DEDUP_REMOVED lines=10> */
[----:B------:R-:W-:Y:S08]  /*6440*/  HMMA.16816.F32 R64, R200, R206, R64 ;  /* 0x000000cec840723c */ /* 0x000ff00000001840 */
[C---:B---3--:R-:W-:Y:S08]  /*6450*/  HMMA.16816.F32 R4, R208.reuse, R148, R4 ;  /* 0x00000094d004723c */ /* 0x048ff00000001804 */
[C---:B------:R-:W-:Y:S08]  /*6460*/  HMMA.16816.F32 R8, R208.reuse, R150, R8 ;  /* 0x00000096d008723c */ /* 0x040ff00000001808 */
[C---:B-1----:R-:W-:Y:S08]  /*6470*/  HMMA.16816.F32 R12, R208.reuse, R136, R12 ;  /* 0x00000088d00c723c */ /* 0x042ff0000000180c */
[----:B------:R-:W-:Y:S01]  /*6480*/  FMUL.FTZ R4, R4, c[0x0][0x320] ;  /* 0x0000c80004047a20 */ /* 0x000fe20000410000 */
[C---:B------:R-:W-:Y:S03]  /*6490*/  HMMA.16816.F32 R16, R208.reuse, R138, R16 ;  /* 0x0000008ad010723c */ /* 0x040fe60000001810 */
[----:B------:R-:W-:Y:S01]  /*64a0*/  MUFU.TANH R150, R4 ;  /* 0x0000000400967308 */ /* 0x000fe20000002400 */
[----:B------:R-:W-:Y:S02]  /*64b0*/  FMUL.FTZ R5, R5, c[0x0][0x320] ;  /* 0x0000c80005057a20 */ /* 0x000fe40000410000 */
[----:B------:R-:W-:Y:S02]  /*64c0*/  FMUL.FTZ R6, R6, c[0x0][0x320] ;  /* 0x0000c80006067a20 */ /* 0x000fe40000410000 */
[----:B------:R-:W-:Y:S04]  /*64d0*/  FMUL.FTZ R7, R7, c[0x0][0x320] ;  /* 0x0000c80007077a20 */ /* 0x000fe80000410000 */
[----:B------:R-:W-:Y:S01]  /*64e0*/  FMUL.FTZ R8, R8, c[0x0][0x320] ;  /* 0x0000c80008087a20 */ /* 0x000fe20000410000 */
[----:B------:R-:W-:Y:S01]  /*64f0*/  MUFU.TANH R149, R5 ;  /* 0x0000000500957308 */ /* 0x000fe20000002400 */
[----:B------:R-:W-:Y:S02]  /*6500*/  FMUL.FTZ R9, R9, c[0x0][0x320] ;  /* 0x0000c80009097a20 */ /* 0x000fe40000410000 */
[----:B------:R-:W-:Y:S02]  /*6510*/  FMUL.FTZ R10, R10, c[0x0][0x320] ;  /* 0x0000c8000a0a7a20 */ /* 0x000fe40000410000 */
[----:B------:R-:W-:Y:S02]  /*6520*/  FMUL.FTZ R11, R11, c[0x0][0x320] ;  /* 0x0000c8000b0b7a20 */ /* 0x000fe40000410000 */
[----:B------:R-:W-:Y:S02]  /*6530*/  FMUL.FTZ R15, R15, c[0x0][0x320] ;  /* 0x0000c8000f0f7a20 */ /* 0x000fe40000410000 */
[----:B------:R-:W-:Y:S01]  /*6540*/  FMUL.FTZ R13, R13, c[0x0][0x320] ;  /* 0x0000c8000d0d7a20 */ /* 0x000fe20000410000 */
[----:B------:R-:W1:Y:S01]  /*6550*/  MUFU.TANH R154, R6 ;  /* 0x00000006009a7308 */ /* 0x000e620000002400 */
[----:B------:R-:W-:Y:S02]  /*6560*/  FMUL.FTZ R14, R14, c[0x0][0x320] ;  /* 0x0000c8000e0e7a20 */ /* 0x000fe40000410000 */
[----:B------:R-:W-:Y:S02]  /*6570*/  FMUL.FTZ R16, R16, c[0x0][0x320] ;  /* 0x0000c80010107a20 */ /* 0x000fe40000410000 */
[----:B------:R-:W-:Y:S02]  /*6580*/  FMUL.FTZ R17, R17, c[0x0][0x320] ;  /* 0x0000c80011117a20 */ /* 0x000fe40000410000 */
[----:B------:R-:W-:Y:S02]  /*6590*/  FMUL.FTZ R18, R18, c[0x0][0x320] ;  /* 0x0000c80012127a20 */ /* 0x000fe40000410000 */
[----:B------:R-:W-:Y:S01]  /*65a0*/  FMUL.FTZ R19, R19, c[0x0][0x320] ;  /* 0x0000c80013137a20 */ /* 0x000fe20000410000 */
[----:B------:R2:W3:Y:S01]  /*65b0*/  MUFU.TANH R155, R7 ;  /* 0x00000007009b7308 */ /* 0x0004e20000002400 */
[----:B------:R-:W-:Y:S09]  /*65c0*/  FMUL.FTZ R12, R12, c[0x0][0x320] ;  /* 0x0000c8000c0c7a20 */ /* 0x000ff20000410000 */
[----:B------:R-:W-:Y:S01]  /*65d0*/  MUFU.TANH R151, R8 ;  /* 0x0000000800977308 */ /* 0x000fe20000002400 */
[----:B-1----:R-:W-:Y:S09]  /*65e0*/  FMNMX.FTZ R2, R154, R70, !PT ;  /* 0x000000469a027209 */ /* 0x002ff20007810000 */
[----:B------:R-:W-:Y:S01]  /*65f0*/  MUFU.TANH R148, R9 ;  /* 0x0000000900947308 */ /* 0x000fe20000002400 */
[----:B--2---:R-:W1:Y:S01]  /*6600*/  LDSM.16.M88.4 R4, [R215+0x5000] ;  /* 0x00500000d704783b */ /* 0x004e620000000200 */
[----:B---3--:R-:W-:Y:S08]  /*6610*/  FMNMX.FTZ R2, R155, R2, !PT ;  /* 0x000000029b027209 */ /* 0x008ff00007810000 */
[----:B------:R-:W2:Y:S10]  /*6620*/  MUFU.TANH R152, R10 ;  /* 0x0000000a00987308 */ /* 0x000eb40000002400 */
[----:B------:R3:W4:Y:S10]  /*6630*/  MUFU.TANH R153, R11 ;  /* 0x0000000b00997308 */ /* 0x0007340000002400 */
[----:B------:R-:W-:Y:S01]  /*6640*/  MUFU.TANH R138, R12 ;  /* 0x0000000c008a7308 */ /* 0x000fe20000002400 */
[----:B--2---:R-:W-:Y:S09]  /*6650*/  FMNMX.FTZ R2, R152, R2, !PT ;  /* 0x0000000298027209 */ /* 0x004ff20007810000 */
[----:B------:R-:W-:Y:S01]  /*6660*/  MUFU.TANH R139, R13 ;  /* 0x0000000d008b7308 */ /* 0x000fe20000002400 */
[----:B---3--:R-:W2:Y:S01]  /*6670*/  LDSM.16.M88.4 R8, [R215+0x5800] ;  /* 0x00580000d708783b */ /* 0x008ea20000000200 */
[C---:B-1----:R-:W-:Y:S03]  /*6680*/  HMMA.16816.F32 R20, R208.reuse, R4, R20 ;  /* 0x00000004d014723c */ /* 0x042fe60000001814 */
[----:B----4-:R-:W-:Y:S05]  /*6690*/  FMNMX.FTZ R2, R153, R2, !PT ;  /* 0x0000000299027209 */ /* 0x010fea0007810000 */
[----:B------:R-:W1:Y:S01]  /*66a0*/  MUFU.TANH R158, R14 ;  /* 0x0000000e009e7308 */ /* 0x000e620000002400 */
[C---:B------:R-:W-:Y:S01]  /*66b0*/  HMMA.16816.F32 R24, R208.reuse, R6, R24 ;  /* 0x00000006d018723c */ /* 0x040fe20000001818 */
[----:B------:R-:W3:Y:S08]  /*66c0*/  LDSM.16.M88.4 R4, [R215+0x6000] ;  /* 0x00600000d704783b */ /* 0x000ef00000000200 */
[----:B------:R-:W-:Y:S06]  /*66d0*/  MUFU.TANH R156, R16 ;  /* 0x00000010009c7308 */ /* 0x000fec0000002400 */
[----:B------:R-:W-:Y:S04]  /*66e0*/  FMUL.FTZ R20, R20, c[0x0][0x320] ;  /* 0x0000c80014147a20 */ /* 0x000fe80000410000 */
[----:B------:R-:W4:Y:S01]  /*66f0*/  MUFU.TANH R160, R15 ;  /* 0x0000000f00a07308 */ /* 0x000f220000002400 */
[----:B------:R-:W-:Y:S02]  /*6700*/  FMUL.FTZ R21, R21, c[0x0][0x320] ;  /* 0x0000c80015157a20 */ /* 0x000fe40000410000 */
[----:B------:R-:W-:Y:S01]  /*6710*/  FMUL.FTZ R22, R22, c[0x0][0x320] ;  /* 0x0000c80016167a20 */ /* 0x000fe20000410000 */
[----:B-1----:R-:W-:Y:S01]  /*6720*/  FMNMX.FTZ R2, R158, R2, !PT ;  /* 0x000000029e027209 */ /* 0x002fe20007810000 */
[----:B------:R-:W-:Y:S02]  /*6730*/  FMUL.FTZ R23, R23, c[0x0][0x320] ;  /* 0x0000c80017177a20 */ /* 0x000fe40000410000 */
[----:B------:R-:W-:Y:S02]  /*6740*/  FMUL.FTZ R24, R24, c[0x0][0x320] ;  /* 0x0000c80018187a20 */ /* 0x000fe40000410000 */
[----:B------:R-:W-:Y:S01]  /*6750*/  FMUL.FTZ R25, R25, c[0x0][0x320] ;  /* 0x0000c80019197a20 */ /* 0x000fe20000410000 */
[----:B------:R-:W-:Y:S01]  /*6760*/  MUFU.TANH R157, R17 ;  /* 0x00000011009d7308 */ /* 0x000fe20000002400 */
[----:B------:R-:W-:Y:S02]  /*6770*/  FMUL.FTZ R26, R26, c[0x0][0x320] ;  /* 0x0000c8001a1a7a20 */ /* 0x000fe40000410000 */
[----:B------:R-:W-:Y:S01]  /*6780*/  FMUL.FTZ R27, R27, c[0x0][0x320] ;  /* 0x0000c8001b1b7a20 */ /* 0x000fe20000410000 */
[C---:B--2---:R-:W-:Y:S06]  /*6790*/  HMMA.16816.F32 R28, R208.reuse, R8, R28 ;  /* 0x00000008d01c723c */ /* 0x044fec000000181c */
[----:B------:R-:W1:Y:S02]  /*67a0*/  MUFU.TANH R159, R18 ;  /* 0x00000012009f7308 */ /* 0x000e640000002400 */
[C---:B------:R-:W-:Y:S01]  /*67b0*/  HMMA.16816.F32 R32, R208.reuse, R10, R32 ;  /* 0x0000000ad020723c */ /* 0x040fe20000001820 */
[----:B------:R-:W2:Y:S03]  /*67c0*/  LDSM.16.M88.4 R8, [R215+0x6800] ;  /* 0x00680000d708783b */ /* 0x000ea60000000200 */
[----:B----4-:R-:W-:Y:S04]  /*67d0*/  FMNMX.FTZ R2, R160, R2, !PT ;  /* 0x00000002a0027209 */ /* 0x010fe80007810000 */
[----:B------:R-:W-:Y:S01]  /*67e0*/  MUFU.TANH R162, R20 ;  /* 0x0000001400a27308 */ /* 0x000fe20000002400 */
[C---:B---3--:R-:W-:Y:S07]  /*67f0*/  HMMA.16816.F32 R36, R208.reuse, R4, R36 ;  /* 0x00000004d024723c */ /* 0x048fee0000001824 */
[----:B------:R-:W-:Y:S01]  /*6800*/  FMUL.FTZ R28, R28, c[0x0][0x320] ;  /* 0x0000c8001c1c7a20 */ /* 0x000fe20000410000 */
[C---:B------:R-:W-:Y:S01]  /*6810*/  HMMA.16816.F32 R40, R208.reuse, R6, R40 ;  /* 0x00000006d028723c */ /* 0x040fe20000001828 */
[----:B------:R-:W3:Y:S01]  /*6820*/  MUFU.TANH R161, R19 ;  /* 0x0000001300a17308 */ /* 0x000ee20000002400 */
[----:B------:R-:W4:Y:S02]  /*6830*/  LDSM.16.M88.4 R4, [R215+0x7000] ;  /* 0x00700000d704783b */ /* 0x000f240000000200 */
[----:B------:R-:W-:Y:S01]  /*6840*/  FMUL.FTZ R29, R29, c[0x0][0x320] ;  /* 0x0000c8001d1d7a20 */ /* 0x000fe20000410000 */
[----:B-1----:R-:W-:Y:S01]  /*6850*/  FMNMX.FTZ R2, R159, R2, !PT ;  /* 0x000000029f027209 */ /* 0x002fe20007810000 */
[----:B------:R-:W-:Y:S02]  /*6860*/  FMUL.FTZ R30, R30, c[0x0][0x320] ;  /* 0x0000c8001e1e7a20 */ /* 0x000fe40000410000 */
[----:B------:R-:W-:Y:S03]  /*6870*/  FMUL.FTZ R31, R31, c[0x0][0x320] ;  /* 0x0000c8001f1f7a20 */ /* 0x000fe60000410000 */
[----:B------:R-:W-:Y:S01]  /*6880*/  MUFU.TANH R171, R21 ;  /* 0x0000001500ab7308 */ /* 0x000fe20000002400 */
[----:B------:R-:W-:Y:S02]  /*6890*/  FMUL.FTZ R33, R33, c[0x0][0x320] ;  /* 0x0000c80021217a20 */ /* 0x000fe40000410000 */
[----:B------:R-:W-:Y:S02]  /*68a0*/  FMUL.FTZ R34, R34, c[0x0][0x320] ;  /* 0x0000c80022227a20 */ /* 0x000fe40000410000 */
[----:B------:R-:W-:Y:S02]  /*68b0*/  FMUL.FTZ R36, R36, c[0x0][0x320] ;  /* 0x0000c80024247a20 */ /* 0x000fe40000410000 */
[----:B------:R-:W-:Y:S02]  /*68c0*/  FMUL.FTZ R37, R37, c[0x0][0x320] ;  /* 0x0000c80025257a20 */ /* 0x000fe40000410000 */
[----:B------:R-:W-:Y:S01]  /*68d0*/  FMUL.FTZ R38, R38, c[0x0][0x320] ;  /* 0x0000c80026267a20 */ /* 0x000fe20000410000 */
[----:B------:R-:W1:Y:S01]  /*68e0*/  MUFU.TANH R175, R22 ;  /* 0x0000001600af7308 */ /* 0x000e620000002400 */
[----:B------:R-:W-:Y:S01]  /*68f0*/  FMUL.FTZ R39, R39, c[0x0][0x320] ;  /* 0x0000c80027277a20 */ /* 0x000fe20000410000 */
[C---:B--2---:R-:W-:Y:S03]  /*6900*/  HMMA.16816.F32 R44, R208.reuse, R8, R44 ;  /* 0x00000008d02c723c */ /* 0x044fe6000000182c */
[----:B------:R-:W-:Y:S01]  /*6910*/  FMUL.FTZ R35, R35, c[0x0][0x320] ;  /* 0x0000c80023237a20 */ /* 0x000fe20000410000 */
[----:B---3--:R-:W-:Y:S01]  /*6920*/  FMNMX.FTZ R2, R161, R2, !PT ;  /* 0x00000002a1027209 */ /* 0x008fe20007810000 */
[----:B------:R-:W-:Y:S03]  /*6930*/  FMUL.FTZ R32, R32, c[0x0][0x320] ;  /* 0x0000c80020207a20 */ /* 0x000fe60000410000 */
[----:B------:R-:W-:Y:S01]  /*6940*/  MUFU.TANH R173, R24 ;  /* 0x0000001800ad7308 */ /* 0x000fe20000002400 */
[C---:B------:R-:W-:Y:S01]  /*6950*/  HMMA.16816.F32 R48, R208.reuse, R10, R48 ;  /* 0x0000000ad030723c */ /* 0x040fe20000001830 */
[----:B------:R-:W2:Y:S01]  /*6960*/  LDSM.16.M88.4 R8, [R215+0x7800] ;  /* 0x00780000d708783b */ /* 0x000ea20000000200 */
[----:B------:R-:W-:Y:S04]  /*6970*/  DEPBAR.LE SB0, 0x0 ;  /* 0x000080000000791a */ /* 0x000fe80000000000 */
[----:B------:R-:W-:Y:S02]  /*6980*/  FMUL.FTZ R41, R41, c[0x0][0x320] ;  /* 0x0000c80029297a20 */ /* 0x000fe40000410000 */
[----:B------:R-:W-:Y:S01]  /*6990*/  FMUL.FTZ R42, R42, c[0x0][0x320] ;  /* 0x0000c8002a2a7a20 */ /* 0x000fe20000410000 */
[----:B------:R-:W3:Y:S01]  /*69a0*/  MUFU.TANH R176, R23 ;  /* 0x0000001700b07308 */ /* 0x000ee20000002400 */
[C---:B----4-:R-:W-:Y:S01]  /*69b0*/  HMMA.16816.F32 R52, R208.reuse, R4, R52 ;  /* 0x00000004d034723c */ /* 0x050fe20000001834 */
[----:B------:R-:W4:Y:S04]  /*69c0*/  LDL R5, [R1+0xc] ;  /* 0x00000c0001057983 */ /* 0x000f280000100800 */
[----:B------:R-:W-:Y:S01]  /*69d0*/  FMUL.FTZ R43, R43, c[0x0][0x320] ;  /* 0x0000c8002b2b7a20 */ /* 0x000fe20000410000 */
[----:B-1----:R-:W-:Y:S01]  /*69e0*/  FMNMX.FTZ R2, R175, R2, !PT ;  /* 0x00000002af027209 */ /* 0x002fe20007810000 */
[----:B------:R-:W-:Y:S01]  /*69f0*/  FMUL.FTZ R44, R44, c[0x0][0x320] ;  /* 0x0000c8002c2c7a20 */ /* 0x000fe20000410000 */
[C---:B------:R-:W-:Y:S01]  /*6a00*/  HMMA.16816.F32 R56, R208.reuse, R6, R56 ;  /* 0x00000006d038723c */ /* 0x040fe20000001838 */
[----:B------:R-:W-:Y:S01]  /*6a10*/  MUFU.TANH R172, R25 ;  /* 0x0000001900ac7308 */ /* 0x000fe20000002400 */
[----:B------:R-:W5:Y:S02]  /*6a20*/  LDL.64 R6, [R1+0x38] ;  /* 0x0000380001067983 */ /* 0x000f640000100a00 */
[----:B------:R-:W-:Y:S02]  /*6a30*/  FMUL.FTZ R45, R45, c[0x0][0x320] ;  /* 0x0000c8002d2d7a20 */ /* 0x000fe40000410000 */
[----:B------:R-:W-:Y:S02]  /*6a40*/  FMUL.FTZ R46, R46, c[0x0][0x320] ;  /* 0x0000c8002e2e7a20 */ /* 0x000fe40000410000 */
[----:B------:R-:W-:Y:S03]  /*6a50*/  FMUL.FTZ R47, R47, c[0x0][0x320] ;  /* 0x0000c8002f2f7a20 */ /* 0x000fe60000410000 */
[----:B------:R-:W1:Y:S01]  /*6a60*/  MUFU.TANH R174, R26 ;  /* 0x0000001a00ae7308 */ /* 0x000e620000002400 */
[----:B------:R-:W-:Y:S01]  /*6a70*/  BAR.SYNC.DEFER_BLOCKING 0x0 ;  /* 0x0000000000007b1d */ /* 0x000fe20000010000 */
[----:B------:R-:W-:Y:S02]  /*6a80*/  FMUL.FTZ R49, R49, c[0x0][0x320] ;  /* 0x0000c80031317a20 */ /* 0x000fe40000410000 */
[----:B------:R-:W-:Y:S01]  /*6a90*/  FMUL.FTZ R50, R50, c[0x0][0x320] ;  /* 0x0000c80032327a20 */ /* 0x000fe20000410000 */
[----:B---3--:R-:W-:Y:S01]  /*6aa0*/  FMNMX.FTZ R2, R176, R2, !PT ;  /* 0x00000002b0027209 */ /* 0x008fe20007810000 */
[----:B------:R-:W-:Y:S02]  /*6ab0*/  FMUL.FTZ R53, R53, c[0x0][0x320] ;  /* 0x0000c80035357a20 */ /* 0x000fe40000410000 */
[----:B------:R-:W-:Y:S02]  /*6ac0*/  FMUL.FTZ R52, R52, c[0x0][0x320] ;  /* 0x0000c80034347a20 */ /* 0x000fe40000410000 */
[----:B------:R-:W3:Y:S01]  /*6ad0*/  MUFU.TANH R0, R53 ;  /* 0x0000003500007308 */ /* 0x000ee20000002400 */
[----:B------:R-:W-:Y:S01]  /*6ae0*/  FMUL.FTZ R54, R54, c[0x0][0x320] ;  /* 0x0000c80036367a20 */ /* 0x000fe20000410000 */
[C---:B--2---:R-:W-:Y:S01]  /*6af0*/  HMMA.16816.F32 R60, R208.reuse, R8, R60 ;  /* 0x00000008d03c723c */ /* 0x044fe2000000183c */
[----:B------:R-:W2:Y:S02]  /*6b00*/  LDL.64 R8, [R1+0x28] ;  /* 0x0000280001087983 */ /* 0x000ea40000100a00 */
[----:B------:R-:W-:Y:S02]  /*6b10*/  FMUL.FTZ R56, R56, c[0x0][0x320] ;  /* 0x0000c80038387a20 */ /* 0x000fe40000410000 */
[----:B------:R-:W-:Y:S02]  /*6b20*/  FMUL.FTZ R55, R55, c[0x0][0x320] ;  /* 0x0000c80037377a20 */ /* 0x000fe40000410000 */
[----:B------:R-:W-:Y:S01]  /*6b30*/  FMUL.FTZ R59, R59, c[0x0][0x320] ;  /* 0x0000c8003b3b7a20 */ /* 0x000fe20000410000 */
[----:B------:R3:W-:Y:S01]  /*6b40*/  MUFU.TANH R241, R56 ;  /* 0x0000003800f17308 */ /* 0x0007e20000002400 */
[----:B------:R-:W-:Y:S01]  /*6b50*/  HMMA.16816.F32 R64, R208, R10, R64 ;  /* 0x0000000ad040723c */ /* 0x000fe20000001840 */
[----:B------:R-:W2:Y:S02]  /*6b60*/  LDL R10, [R1+0x8] ;  /* 0x00000800010a7983 */ /* 0x000ea40000100800 */
[----:B------:R-:W-:Y:S01]  /*6b70*/  FMUL.FTZ R57, R57, c[0x0][0x320] ;  /* 0x0000c80039397a20 */ /* 0x000fe20000410000 */
[----:B-1----:R-:W-:Y:S01]  /*6b80*/  FMNMX.FTZ R2, R174, R2, !PT ;  /* 0x00000002ae027209 */ /* 0x002fe20007810000 */
[----:B------:R-:W-:Y:S02]  /*6b90*/  FMUL.FTZ R58, R58, c[0x0][0x320] ;  /* 0x0000c8003a3a7a20 */ /* 0x000fe40000410000 */
[----:B------:R-:W-:Y:S02]  /*6ba0*/  FMUL.FTZ R51, R51, c[0x0][0x320] ;  /* 0x0000c80033337a20 */ /* 0x000fe40000410000 */
[----:B------:R-:W-:Y:S03]  /*6bb0*/  MUFU.TANH R178, R28 ;  /* 0x0000001c00b27308 */ /* 0x000fe60000002400 */
[----:B------:R-:W-:Y:S02]  /*6bc0*/  FMUL.FTZ R40, R40, c[0x0][0x320] ;  /* 0x0000c80028287a20 */ /* 0x000fe40000410000 */
[----:B------:R-:W-:Y:S02]  /*6bd0*/  FMUL.FTZ R48, R48, c[0x0][0x320] ;  /* 0x0000c80030307a20 */ /* 0x000fe40000410000 */
[----:B------:R-:W-:Y:S02]  /*6be0*/  FMUL.FTZ R62, R62, c[0x0][0x320] ;  /* 0x0000c8003e3e7a20 */ /* 0x000fe40000410000 */
[----:B------:R-:W-:Y:S01]  /*6bf0*/  FMUL.FTZ R60, R60, c[0x0][0x320] ;  /* 0x0000c8003c3c7a20 */ /* 0x000fe20000410000 */
[----:B------:R-:W1:Y:S01]  /*6c00*/  MUFU.TANH R177, R27 ;  /* 0x0000001b00b17308 */ /* 0x000e620000002400 */
[----:B------:R-:W-:Y:S02]  /*6c10*/  FMUL.FTZ R61, R61, c[0x0][0x320] ;  /* 0x0000c8003d3d7a20 */ /* 0x000fe40000410000 */
[----:B------:R-:W-:Y:S01]  /*6c20*/  FMUL.FTZ R63, R63, c[0x0][0x320] ;  /* 0x0000c8003f3f7a20 */ /* 0x000fe20000410000 */
[----:B---3--:R-:W-:Y:S01]  /*6c30*/  MOV R56, R0 ;  /* 0x0000000000387202 */ /* 0x008fe20000000f00 */
[----:B------:R-:W-:Y:S01]  /*6c40*/  FMUL.FTZ R64, R64, c[0x0][0x320] ;  /* 0x0000c80040407a20 */ /* 0x000fe20000410000 */
[----:B------:R-:W-:Y:S01]  /*6c50*/  FMNMX.FTZ R0, R150, R69, !PT ;  /* 0x0000004596007209 */ /* 0x000fe20007810000 */
[----:B------:R-:W-:Y:S02]  /*6c60*/  FMUL.FTZ R65, R65, c[0x0][0x320] ;  /* 0x0000c80041417a20 */ /* 0x000fe40000410000 */
[----:B------:R-:W-:Y:S01]  /*6c70*/  FMUL.FTZ R66, R66, c[0x0][0x320] ;  /* 0x0000c80042427a20 */ /* 0x000fe20000410000 */
[----:B------:R-:W-:Y:S01]  /*6c80*/  MUFU.TANH R183, R29 ;  /* 0x0000001d00b77308 */ /* 0x000fe20000002400 */
[----:B------:R-:W-:Y:S04]  /*6c90*/  FMNMX.FTZ R0, R149, R0, !PT ;  /* 0x0000000095007209 */ /* 0x000fe80007810000 */
[----:B------:R-:W-:Y:S04]  /*6ca0*/  FMNMX.FTZ R0, R151, R0, !PT ;  /* 0x0000000097007209 */ /* 0x000fe80007810000 */
[----:B------:R-:W-:Y:S01]  /*6cb0*/  FMNMX.FTZ R0, R148, R0, !PT ;  /* 0x0000000094007209 */ /* 0x000fe20007810000 */
[----:B------:R-:W3:Y:S03]  /*6cc0*/  MUFU.TANH R204, R30 ;  /* 0x0000001e00cc7308 */ /* 0x000ee60000002400 */
[----:B------:R-:W-:Y:S02]  /*6cd0*/  FMNMX.FTZ R0, R138, R0, !PT ;  /* 0x000000008a007209 */ /* 0x000fe40007810000 */
[----:B-1----:R-:W-:Y:S02]  /*6ce0*/  FMNMX.FTZ R2, R177, R2, !PT ;  /* 0x00000002b1027209 */ /* 0x002fe40007810000 */
[----:B------:R-:W-:Y:S03]  /*6cf0*/  FMNMX.FTZ R0, R139, R0, !PT ;  /* 0x000000008b007209 */ /* 0x000fe60007810000 */
[----:B------:R-:W1:Y:S01]  /*6d00*/  MUFU.TANH R192, R32 ;  /* 0x0000002000c07308 */ /* 0x000e620000002400 */
[----:B------:R-:W-:Y:S04]  /*6d10*/  FMNMX.FTZ R0, R156, R0, !PT ;  /* 0x000000009c007209 */ /* 0x000fe80007810000 */
[----:B------:R-:W-:Y:S04]  /*6d20*/  FMNMX.FTZ R0, R157, R0, !PT ;  /* 0x000000009d007209 */ /* 0x000fe80007810000 */
[----:B------:R-:W-:Y:S01]  /*6d30*/  FMNMX.FTZ R0, R162, R0, !PT ;  /* 0x00000000a2007209 */ /* 0x000fe20007810000 */
[----:B------:R-:W1:Y:S03]  /*6d40*/  MUFU.TANH R236, R31 ;  /* 0x0000001f00ec7308 */ /* 0x000e660000002400 */
[----:B------:R-:W-:Y:S02]  /*6d50*/  FMNMX.FTZ R0, R171, R0, !PT ;  /* 0x00000000ab007209 */ /* 0x000fe40007810000 */
[----:B---3--:R-:W-:Y:S02]  /*6d60*/  FMNMX.FTZ R2, R204, R2, !PT ;  /* 0x00000002cc027209 */ /* 0x008fe40007810000 */
[----:B------:R-:W-:Y:S03]  /*6d70*/  FMNMX.FTZ R0, R173, R0, !PT ;  /* 0x00000000ad007209 */ /* 0x000fe60007810000 */
[----:B------:R-:W3:Y:S01]  /*6d80*/  MUFU.TANH R193, R33 ;  /* 0x0000002100c17308 */ /* 0x000ee20000002400 */
[----:B------:R-:W-:Y:S04]  /*6d90*/  FMNMX.FTZ R0, R172, R0, !PT ;  /* 0x00000000ac007209 */ /* 0x000fe80007810000 */
[----:B------:R-:W-:Y:S04]  /*6da0*/  FMNMX.FTZ R0, R178, R0, !PT ;  /* 0x00000000b2007209 */ /* 0x000fe80007810000 */
[----:B------:R-:W-:Y:S01]  /*6db0*/  FMNMX.FTZ R0, R183, R0, !PT ;  /* 0x00000000b7007209 */ /* 0x000fe20007810000 */
[----:B------:R-:W3:Y:S03]  /*6dc0*/  MUFU.TANH R242, R36 ;  /* 0x0000002400f27308 */ /* 0x000ee60000002400 */
[----:B-1----:R-:W-:Y:S02]  /*6dd0*/  FMNMX.FTZ R0, R192, R0, !PT ;  /* 0x00000000c0007209 */ /* 0x002fe40007810000 */
[----:B------:R-:W-:Y:S05]  /*6de0*/  FMNMX.FTZ R2, R236, R2, !PT ;  /* 0x00000002ec027209 */ /* 0x000fea0007810000 */
[----:B------:R-:W1:Y:S01]  /*6df0*/  MUFU.TANH R206, R34 ;  /* 0x0000002200ce7308 */ /* 0x000e620000002400 */
[----:B---3--:R-:W-:Y:S09]  /*6e00*/  FMNMX.FTZ R0, R193, R0, !PT ;  /* 0x00000000c1007209 */ /* 0x008ff20007810000 */
[----:B------:R-:W3:Y:S01]  /*6e10*/  MUFU.TANH R244, R37 ;  /* 0x0000002500f47308 */ /* 0x000ee20000002400 */
[----:B------:R-:W-:Y:S09]  /*6e20*/  FMNMX.FTZ R0, R242, R0, !PT ;  /* 0x00000000f2007209 */ /* 0x000ff20007810000 */
[----:B------:R-:W3:Y:S01]  /*6e30*/  MUFU.TANH R237, R35 ;  /* 0x0000002300ed7308 */ /* 0x000ee20000002400 */
[----:B-1----:R-:W-:Y:S09]  /*6e40*/  FMNMX.FTZ R2, R206, R2, !PT ;  /* 0x00000002ce027209 */ /* 0x002ff20007810000 */
[----:B------:R-:W1:Y:S01]  /*6e50*/  MUFU.TANH R247, R38 ;  /* 0x0000002600f77308 */ /* 0x000e620000002400 */
[----:B---3--:R-:W-:Y:S09]  /*6e60*/  FMNMX.FTZ R0, R244, R0, !PT ;  /* 0x00000000f4007209 */ /* 0x008ff20007810000 */
[----:B------:R-:W3:Y:S01]  /*6e70*/  MUFU.TANH R243, R40 ;  /* 0x0000002800f37308 */ /* 0x000ee20000002400 */
[----:B------:R-:W-:Y:S09]  /*6e80*/  FMNMX.FTZ R2, R237, R2, !PT ;  /* 0x00000002ed027209 */ /* 0x000ff20007810000 */
[----:B------:R3:W3:Y:S01]  /*6e90*/  MUFU.TANH R3, R57 ;  /* 0x0000003900037308 */ /* 0x0006e20000002400 */
[----:B-1----:R-:W-:Y:S09]  /*6ea0*/  FMNMX.FTZ R2, R247, R2, !PT ;  /* 0x00000002f7027209 */ /* 0x002ff20007810000 */
[----:B------:R-:W-:Y:S01]  /*6eb0*/  MUFU.TANH R12, R64 ;  /* 0x00000040000c7308 */ /* 0x000fe20000002400 */
[----:B---3--:R-:W-:Y:S09]  /*6ec0*/  FMNMX.FTZ R0, R243, R0, !PT ;  /* 0x00000000f3007209 */ /* 0x008ff20007810000 */
[----:B------:R1:W3:Y:S01]  /*6ed0*/  MUFU.TANH R4, R58 ;  /* 0x0000003a00047308 */ /* 0x0002e20000002400 */
[----:B------:R-:W-:Y:S09]  /*6ee0*/  MOV R57, R241 ;  /* 0x000000f100397202 */ /* 0x000ff20000000f00 */
[----:B------:R-:W3:Y:S10]  /*6ef0*/  MUFU.TANH R248, R39 ;  /* 0x0000002700f87308 */ /* 0x000ef40000002400 */
[----:B------:R-:W3:Y:S01]  /*6f00*/  MUFU.TANH R245, R41 ;  /* 0x0000002900f57308 */ /* 0x000ee20000002400 */
[----:B-1----:R-:W-:Y:S02]  /*6f10*/  MOV R58, R3 ;  /* 0x00000003003a7202 */ /* 0x002fe40000000f00 */
[----:B---3--:R-:W-:Y:S07]  /*6f20*/  MOV R64, R4 ;  /* 0x0000000400407202 */ /* 0x008fee0000000f00 */
[----:B------:R-:W1:Y:S01]  /*6f30*/  MUFU.TANH R250, R44 ;  /* 0x0000002c00fa7308 */ /* 0x000e620000002400 */
[----:B------:R-:W-:Y:S09]  /*6f40*/  FMNMX.FTZ R2, R248, R2, !PT ;  /* 0x00000002f8027209 */ /* 0x000ff20007810000 */
        /* <DEDUP_REMOVED lines=8> */
[----:B------:R-:W4:Y:S01]  /*6fd0*/  MUFU.TANH R179, R48 ;  /* 0x0000003000b37308 */ /* 0x000f220000002400 */
[----:B-1----:R-:W-:Y:S09]  /*6fe0*/  FMNMX.FTZ R2, R249, R2, !PT ;  /* 0x00000002f9027209 */ /* 0x002ff20007810000 */
[----:B------:R-:W1:Y:S01]  /*6ff0*/  MUFU.TANH R163, R47 ;  /* 0x0000002f00a37308 */ /* 0x000e620000002400 */
[----:B---3--:R-:W-:Y:S09]  /*7000*/  FMNMX.FTZ R2, R169, R2, !PT ;  /* 0x00000002a9027209 */ /* 0x008ff20007810000 */
[----:B------:R-:W3:Y:S01]  /*7010*/  MUFU.TANH R252, R49 ;  /* 0x0000003100fc7308 */ /* 0x000ee20000002400 */
[----:B----4-:R-:W-:Y:S02]  /*7020*/  @P1 IADD3 R5, P4, R5, UR8, RZ ;  /* 0x0000000805051c10 */ /* 0x010fe4000ff9e0ff */
[----:B------:R-:W-:Y:S07]  /*7030*/  FMNMX.FTZ R0, R179, R0, !PT ;  /* 0x00000000b3007209 */ /* 0x000fee0007810000 */
[----:B------:R-:W4:Y:S01]  /*7040*/  MUFU.TANH R239, R52 ;  /* 0x0000003400ef7308 */ /* 0x000f220000002400 */
[----:B-1----:R-:W-:Y:S09]  /*7050*/  FMNMX.FTZ R2, R163, R2, !PT ;  /* 0x00000002a3027209 */ /* 0x002ff20007810000 */
[----:B------:R-:W-:Y:S01]  /*7060*/  MUFU.TANH R13, R59 ;  /* 0x0000003b000d7308 */ /* 0x000fe20000002400 */
[----:B---3--:R-:W-:Y:S09]  /*7070*/  FMNMX.FTZ R0, R252, R0, !PT ;  /* 0x00000000fc007209 */ /* 0x008ff20007810000 */
[----:B------:R-:W1:Y:S01]  /*7080*/  MUFU.TANH R181, R50 ;  /* 0x0000003200b57308 */ /* 0x000e620000002400 */
[----:B----4-:R-:W-:Y:S09]  /*7090*/  FMNMX.FTZ R0, R239, R0, !PT ;  /* 0x00000000ef007209 */ /* 0x010ff20007810000 */
[----:B------:R-:W3:Y:S10]  /*70a0*/  MUFU.TANH R71, R51 ;  /* 0x0000003300477308 */ /* 0x000ef40000002400 */
[----:B------:R-:W4:Y:S01]  /*70b0*/  MUFU.TANH R3, R62 ;  /* 0x0000003e00037308 */ /* 0x000f220000002400 */
[----:B-1----:R-:W-:Y:S09]  /*70c0*/  FMNMX.FTZ R2, R181, R2, !PT ;  /* 0x00000002b5027209 */ /* 0x002ff20007810000 */
[----:B------:R4:W1:Y:S01]  /*70d0*/  MUFU.TANH R4, R65 ;  /* 0x0000004100047308 */ /* 0x0008620000002400 */
[----:B---3--:R-:W-:Y:S09]  /*70e0*/  MOV R59, R71 ;  /* 0x00000047003b7202 */ /* 0x008ff20000000f00 */
[----:B------:R-:W-:Y:S10]  /*70f0*/  MUFU.TANH R180, R60 ;  /* 0x0000003c00b47308 */ /* 0x000ff40000002400 */
[----:B------:R-:W-:Y:S01]  /*7100*/  MUFU.TANH R182, R61 ;  /* 0x0000003d00b67308 */ /* 0x000fe20000002400 */
[----:B----4-:R-:W-:Y:S02]  /*7110*/  MOV R65, R3 ;  /* 0x0000000300417202 */ /* 0x010fe40000000f00 */
[----:B------:R-:W-:Y:S02]  /*7120*/  FMNMX.FTZ R3, R59, R2, !PT ;  /* 0x000000023b037209 */ /* 0x000fe40007810000 */
[----:B------:R-:W-:Y:S01]  /*7130*/  FMNMX.FTZ R2, R56, R0, !PT ;  /* 0x0000000038027209 */ /* 0x000fe20007810000 */
[----:B------:R-:W-:Y:S04]  /*7140*/  FMUL.FTZ R0, R67, c[0x0][0x320] ;  /* 0x0000c80043007a20 */ /* 0x000fe80000410000 */
[----:B------:R-:W3:Y:S01]  /*7150*/  MUFU.TANH R238, R54 ;  /* 0x0000003600ee7308 */ /* 0x000ee20000002400 */
[----:B-1----:R-:W-:Y:S02]  /*7160*/  MOV R67, R4 ;  /* 0x0000000400437202 */ /* 0x002fe40000000f00 */
[----:B------:R-:W-:Y:S07]  /*7170*/  FMNMX.FTZ R2, R57, R2, !PT ;  /* 0x0000000239027209 */ /* 0x000fee0007810000 */
[----:B------:R1:W-:Y:S10]  /*7180*/  MUFU.TANH R136, R0 ;  /* 0x0000000000887308 */ /* 0x0003f40000002400 */
[----:B------:R-:W4:Y:S01]  /*7190*/  MUFU.TANH R240, R55 ;  /* 0x0000003700f07308 */ /* 0x000f220000002400 */
[----:B---3--:R-:W-:Y:S09]  /*71a0*/  FMNMX.FTZ R3, R238, R3, !PT ;  /* 0x00000003ee037209 */ /* 0x008ff20007810000 */
[----:B------:R4:W-:Y:S01]  /*71b0*/  MUFU.TANH R71, R66 ;  /* 0x0000004200477308 */ /* 0x0009e20000002400 */
[----:B-1----:R-:W-:Y:S04]  /*71c0*/  FMNMX.FTZ R0, R58, R2, !PT ;  /* 0x000000023a007209 */ /* 0x002fe80007810000 */
[----:B------:R-:W-:Y:S05]  /*71d0*/  FMNMX.FTZ R0, R180, R0, !PT ;  /* 0x00000000b4007209 */ /* 0x000fea0007810000 */
[----:B------:R-:W1:Y:S01]  /*71e0*/  MUFU.TANH R14, R63 ;  /* 0x0000003f000e7308 */ /* 0x000e620000002400 */
[----:B------:R-:W-:Y:S04]  /*71f0*/  FMNMX.FTZ R0, R182, R0, !PT ;  /* 0x00000000b6007209 */ /* 0x000fe80007810000 */
[----:B------:R-:W-:Y:S04]  /*7200*/  FMNMX.FTZ R68, R12, R0, !PT ;  /* 0x000000000c447209 */ /* 0x000fe80007810000 */
[----:B------:R-:W-:Y:S02]  /*7210*/  FMNMX.FTZ R68, R67, R68, !PT ;  /* 0x0000004443447209 */ /* 0x000fe40007810000 */
[----:B----4-:R-:W-:Y:S04]  /*7220*/  MOV R66, R240 ;  /* 0x000000f000427202 */ /* 0x010fe80000000f00 */
[----:B------:R-:W-:Y:S04]  /*7230*/  FMNMX.FTZ R3, R66, R3, !PT ;  /* 0x0000000342037209 */ /* 0x000fe80007810000 */
[----:B------:R-:W-:Y:S02]  /*7240*/  FMNMX.FTZ R2, R64, R3, !PT ;  /* 0x0000000340027209 */ /* 0x000fe40007810000 */
[----:B------:R-:W3:Y:S02]  /*7250*/  SHFL.BFLY PT, R3, R68, 0x2, 0x1f ;  /* 0x0c401f0044037f89 */ /* 0x000ee400000e0000 */
[----:B------:R-:W-:Y:S04]  /*7260*/  FMNMX.FTZ R2, R13, R2, !PT ;  /* 0x000000020d027209 */ /* 0x000fe80007810000 */
[----:B------:R-:W-:Y:S04]  /*7270*/  FMNMX.FTZ R2, R65, R2, !PT ;  /* 0x0000000241027209 */ /* 0x000fe80007810000 */
[----:B-1----:R-:W-:Y:S04]  /*7280*/  FMNMX.FTZ R0, R14, R2, !PT ;  /* 0x000000020e007209 */ /* 0x002fe80007810000 */
[----:B------:R-:W-:Y:S04]  /*7290*/  FMNMX.FTZ R0, R71, R0, !PT ;  /* 0x0000000047007209 */ /* 0x000fe80007810000 */
[----:B------:R-:W-:Y:S05]  /*72a0*/  FMNMX.FTZ R0, R136, R0, !PT ;  /* 0x0000000088007209 */ /* 0x000fea0007810000 */
[----:B------:R-:W1:Y:S01]  /*72b0*/  SHFL.BFLY PT, R2, R0, 0x2, 0x1f ;  /* 0x0c401f0000027f89 */ /* 0x000e6200000e0000 */
[----:B---3--:R-:W-:Y:S07]  /*72c0*/  FMNMX.FTZ R68, R68, R3, !PT ;  /* 0x0000000344447209 */ /* 0x008fee0007810000 */
[----:B------:R-:W3:Y:S01]  /*72d0*/  SHFL.BFLY PT, R4, R68, 0x1, 0x1f ;  /* 0x0c201f0044047f89 */ /* 0x000ee200000e0000 */
[----:B-1----:R-:W-:Y:S07]  /*72e0*/  FMNMX.FTZ R0, R0, R2, !PT ;  /* 0x0000000200007209 */ /* 0x002fee0007810000 */
[----:B------:R-:W1:Y:S01]  /*72f0*/  SHFL.BFLY PT, R3, R0, 0x1, 0x1f ;  /* 0x0c201f0000037f89 */ /* 0x000e6200000e0000 */
[----:B---3--:R-:W-:Y:S05]  /*7300*/  FMNMX.FTZ R68, R68, R4, !PT ;  /* 0x0000000444447209 */ /* 0x008fea0007810000 */
[C---:B------:R-:W-:Y:S02]  /*7310*/  FMUL.FTZ R137, R68.reuse, c[0x0][0x2d0] ;  /* 0x0000b40044897a20 */ /* 0x040fe40000410000 */
[----:B------:R-:W-:Y:S02]  /*7320*/  FADD.FTZ R2, -R68, R69 ;  /* 0x0000004544027221 */ /* 0x000fe40000010100 */
[--C-:B------:R-:W-:Y:S01]  /*7330*/  FFMA.FTZ R4, R150, c[0x0][0x2d0], -R137.reuse ;  /* 0x0000b40096047a23 */ /* 0x100fe20000010889 */
[----:B------:R-:W-:Y:S01]  /*7340*/  MOV R150, R14 ;  /* 0x0000000e00967202 */ /* 0x000fe20000000f00 */
[--C-:B-----5:R-:W-:Y:S01]  /*7350*/  FFMA.FTZ R7, R149, c[0x0][0x2d0], -R137.reuse ;  /* 0x0000b40095077a23 */ /* 0x120fe20000010889 */
[----:B------:R-:W-:Y:S01]  /*7360*/  MOV R149, R12 ;  /* 0x0000000c00957202 */ /* 0x000fe20000000f00 */
[----:B------:R3:W-:Y:S01]  /*7370*/  MUFU.EX2 R241, R4 ;  /* 0x0000000400f17308 */ /* 0x0007e20000000800 */
[--C-:B------:R-:W-:Y:S01]  /*7380*/  FFMA.FTZ R32, R138, c[0x0][0x2d0], -R137.reuse ;  /* 0x0000b4008a207a23 */ /* 0x100fe20000010889 */
[----:B------:R-:W-:Y:S01]  /*7390*/  MOV R138, R150 ;  /* 0x00000096008a7202 */ /* 0x000fe20000000f00 */
[----:B------:R-:W-:Y:S01]  /*73a0*/  FFMA.FTZ R40, R156, c[0x0][0x2d0], -R137 ;  /* 0x0000b4009c287a23 */ /* 0x000fe20000010889 */
[----:B------:R-:W-:Y:S02]  /*73b0*/  MOV R150, R182 ;  /* 0x000000b600967202 */ /* 0x000fe40000000f00 */
[----:B-1----:R-:W-:Y:S01]  /*73c0*/  FMNMX.FTZ R3, R0, R3, !PT ;  /* 0x0000000300037209 */ /* 0x002fe20007810000 */
[----:B------:R-:W-:Y:S03]  /*73d0*/  FMUL.FTZ R0, R2, c[0x0][0x2d0] ;  /* 0x0000b40002007a20 */ /* 0x000fe60000410000 */
[----:B------:R2:W-:Y:S01]  /*73e0*/  MUFU.EX2 R240, R7 ;  /* 0x0000000700f07308 */ /* 0x0005e20000000800 */
[----:B------:R-:W-:Y:S04]  /*73f0*/  FMUL.FTZ R69, R3, c[0x0][0x2d0] ;  /* 0x0000b40003457a20 */ /* 0x000fe80000410000 */
[--C-:B------:R-:W-:Y:S01]  /*7400*/  FFMA.FTZ R12, R155, c[0x0][0x2d0], -R69.reuse ;  /* 0x0000b4009b0c7a23 */ /* 0x100fe20000010845 */
[----:B------:R-:W-:Y:S01]  /*7410*/  MOV R155, R163 ;  /* 0x000000a3009b7202 */ /* 0x000fe20000000f00 */
[--C-:B------:R-:W-:Y:S03]  /*7420*/  FFMA.FTZ R48, R158, c[0x0][0x2d0], -R69.reuse ;  /* 0x0000b4009e307a23 */ /* 0x100fe60000010845 */
[----:B------:R1:W4:Y:S01]  /*7430*/  MUFU.EX2 R2, R0 ;  /* 0x0000000000027308 */ /* 0x0003220000000800 */
[----:B------:R-:W-:Y:S01]  /*7440*/  FFMA.FTZ R71, R71, c[0x0][0x2d0], -R69 ;  /* 0x0000b40047477a23 */ /* 0x000fe20000010845 */
[----:B---3--:R-:W-:Y:S04]  /*7450*/  @P1 IADD3 R4, P2, R6, UR8, RZ ;  /* 0x0000000806041c10 */ /* 0x008fe8000ff5e0ff */
[----:B------:R-:W-:Y:S04]  /*7460*/  @P1 LEA R6, P5, R4, c[0x0][0x1c8], 0x1 ;  /* 0x0000720004061a11 */ /* 0x000fe800078a08ff */
[----:B------:R3:W-:Y:S01]  /*7470*/  MUFU.EX2 R207, R32 ;  /* 0x0000002000cf7308 */ /* 0x0007e20000000800 */
[----:B--2---:R-:W-:Y:S02]  /*7480*/  @P1 IADD3.X R7, R9, UR9, RZ, P2, !PT ;  /* 0x0000000909071c10 */ /* 0x004fe400097fe4ff */
[----:B------:R-:W-:Y:S01]  /*7490*/  @P1 IADD3.X R9, R10, UR9, RZ, P4, !PT ;  /* 0x000000090a091c10 */ /* 0x000fe2000a7fe4ff */
[----:B------:R-:W-:Y:S01]  /*74a0*/  FFMA.FTZ R10, R151, c[0x0][0x2d0], -R137 ;  /* 0x0000b400970a7a23 */ /* 0x000fe20000010889 */
[----:B------:R-:W-:Y:S01]  /*74b0*/  @P1 LEA.HI.X R7, R4, c[0x0][0x1cc], R7, 0x1, P5 ;  /* 0x0000730004071a11 */ /* 0x000fe200028f0c07 */
[----:B------:R-:W-:Y:S01]  /*74c0*/  @UP1 UIADD3 UR9, UP0, UR20, 0x80, URZ ;  /* 0x0000008014091890 */ /* 0x000fe2000ff1e03f */
[----:B------:R-:W-:Y:S03]  /*74d0*/  @P1 LEA R8, P2, R5, c[0x0][0x1c8], 0x1 ;  /* 0x0000720005081a11 */ /* 0x000fe600078408ff */
[----:B------:R2:W-:Y:S01]  /*74e0*/  MUFU.EX2 R195, R40 ;  /* 0x0000002800c37308 */ /* 0x0005e20000000800 */
[----:B------:R-:W-:Y:S01]  /*74f0*/  MOV R151, R13 ;  /* 0x0000000d00977202 */ /* 0x000fe20000000f00 */
[----:B------:R5:W-:Y:S01]  /*7500*/  @P1 LDGSTS.E.BYPASS.LTC128B.128 [R235+0x8100], [R6.64], !P3 ;  /* 0x0810000006eb1fae */ /* 0x000be2000d901d56 */
[----:B-1----:R-:W-:Y:S01]  /*7510*/  FADD.FTZ R0, -R3, R70 ;  /* 0x0000004603007221 */ /* 0x002fe20000010100 */
[----:B------:R-:W-:Y:S01]  /*7520*/  MOV R70, R239 ;  /* 0x000000ef00467202 */ /* 0x000fe20000000f00 */
[----:B------:R-:W-:Y:S01]  /*7530*/  @UP1 UIADD3.X UR8, URZ, UR14, URZ, UP0, !UPT ;  /* 0x0000000e3f081290 */ /* 0x000fe200087fe43f */
[----:B------:R-:W-:Y:S01]  /*7540*/  @P1 LEA.HI.X R9, R5, c[0x0][0x1cc], R9, 0x1, P2 ;  /* 0x0000730005091a11 */ /* 0x000fe200010f0c09 */
[----:B------:R-:W-:Y:S01]  /*7550*/  FMUL.FTZ R0, R0, c[0x0][0x2d0] ;  /* 0x0000b40000007a20 */ /* 0x000fe20000410000 */
[----:B------:R-:W-:Y:S01]  /*7560*/  @P1 IADD3 R4, P2, R6, UR10, RZ ;  /* 0x0000000a06041c10 */ /* 0x000fe2000ff5e0ff */
[C---:B----4-:R-:W-:Y:S01]  /*7570*/  FMUL.FTZ R16, R2.reuse, R84 ;  /* 0x0000005402107220 */ /* 0x050fe20000410000 */
[----:B------:R1:W-:Y:S01]  /*7580*/  MUFU.EX2 R239, R10 ;  /* 0x0000000a00ef7308 */ /* 0x0003e20000000800 */
[----:B------:R4:W-:Y:S01]  /*7590*/  @P1 LDGSTS.E.BYPASS.LTC128B.128 [R235+0xc100], [R8.64], !P0 ;  /* 0x0c10000008eb1fae */ /* 0x0009e2000c101d56 */
[----:B------:R-:W-:Y:S01]  /*75a0*/  @P1 IADD3.X R5, R7, UR17, RZ, P2, !PT ;  /* 0x0000001107051c10 */ /* 0x000fe200097fe4ff */
[C---:B------:R-:W-:Y:S02]  /*75b0*/  FMUL.FTZ R17, R2.reuse, R85 ;  /* 0x0000005502117220 */ /* 0x040fe40000410000 */
[C---:B------:R-:W-:Y:S02]  /*75c0*/  FMUL.FTZ R24, R2.reuse, R92 ;  /* 0x0000005c02187220 */ /* 0x040fe40000410000 */
[C---:B------:R-:W-:Y:S02]  /*75d0*/  FMUL.FTZ R25, R2.reuse, R93 ;  /* 0x0000005d02197220 */ /* 0x040fe40000410000 */
[----:B------:R4:W-:Y:S01]  /*75e0*/  @P1 LDGSTS.E.BYPASS.LTC128B.128 [R235+0x9100], [R4.64], !P3 ;  /* 0x0910000004eb1fae */ /* 0x0009e2000d901d56 */
[----:B------:R-:W4:Y:S01]  /*75f0*/  MUFU.EX2 R0, R0 ;  /* 0x0000000000007308 */ /* 0x000f220000000800 */
[C---:B---3--:R-:W-:Y:S02]  /*7600*/  FMUL.FTZ R32, R2.reuse, R100 ;  /* 0x0000006402207220 */ /* 0x048fe40000410000 */
[C---:B------:R-:W-:Y:S02]  /*7610*/  FMUL.FTZ R33, R2.reuse, R101 ;  /* 0x0000006502217220 */ /* 0x040fe40000410000 */
[----:B------:R-:W-:Y:S01]  /*7620*/  FMUL.FTZ R41, R2, R109 ;  /* 0x0000006d02297220 */ /* 0x000fe20000410000 */
[----:B------:R-:W-:Y:S01]  /*7630*/  MOV R109, R70 ;  /* 0x00000046006d7202 */ /* 0x000fe20000000f00 */
[----:B------:R3:W-:Y:S01]  /*7640*/  @P1 LDGSTS.E.BYPASS.LTC128B.128 [R235+0xd100], [R4.64+0x80], !P0 ;  /* 0x0d10008004eb1fae */ /* 0x0007e2000c101d56 */
[----:B------:R-:W-:Y:S01]  /*7650*/  FFMA.FTZ R70, R162, c[0x0][0x2d0], -R137 ;  /* 0x0000b400a2467a23 */ /* 0x000fe20000010889 */
[----:B-----5:R-:W-:Y:S01]  /*7660*/  @P1 IADD3 R6, P2, R4, UR10, RZ ;  /* 0x0000000a04061c10 */ /* 0x020fe2000ff5e0ff */
[----:B------:R-:W-:Y:S01]  /*7670*/  FFMA.FTZ R7, R154, c[0x0][0x2d0], -R69 ;  /* 0x0000b4009a077a23 */ /* 0x000fe20000010845 */
[----:B------:R-:W-:Y:S01]  /*7680*/  MOV R154, R169 ;  /* 0x000000a9009a7202 */ /* 0x000fe20000000f00 */
[----:B--2---:R-:W-:Y:S01]  /*7690*/  FMUL.FTZ R40, R2, R108 ;  /* 0x0000006c02287220 */ /* 0x004fe20000410000 */
[----:B------:R-:W-:Y:S01]  /*76a0*/  MUFU.EX2 R169, R12 ;  /* 0x0000000c00a97308 */ /* 0x000fe20000000800 */
[--C-:B-1----:R-:W-:Y:S01]  /*76b0*/  FFMA.FTZ R10, R148, c[0x0][0x2d0], -R137.reuse ;  /* 0x0000b400940a7a23 */ /* 0x102fe20000010889 */
[----:B------:R-:W-:Y:S01]  /*76c0*/  MOV R148, R238 ;  /* 0x000000ee00947202 */ /* 0x000fe20000000f00 */
[C---:B------:R-:W-:Y:S01]  /*76d0*/  FMUL.FTZ R49, R2.reuse, R117 ;  /* 0x0000007502317220 */ /* 0x040fe20000410000 */
[----:B------:R-:W-:Y:S01]  /*76e0*/  MOV R108, R65 ;  /* 0x00000041006c7202 */ /* 0x000fe20000000f00 */
[----:B------:R-:W-:Y:S01]  /*76f0*/  FMUL.FTZ R65, R2, R133 ;  /* 0x0000008502417220 */ /* 0x000fe20000410000 */
[----:B----4-:R-:W-:Y:S04]  /*7700*/  @P1 IADD3 R8, P4, R6, UR10, RZ ;  /* 0x0000000a06081c10 */ /* 0x010fe8000ff9e0ff */
[----:B------:R1:W-:Y:S01]  /*7710*/  MUFU.EX2 R170, R7 ;  /* 0x0000000700aa7308 */ /* 0x0003e20000000800 */
[C---:B------:R-:W-:Y:S02]  /*7720*/  FMUL.FTZ R18, R0.reuse, R86 ;  /* 0x0000005600127220 */ /* 0x040fe40000410000 */
[C---:B------:R-:W-:Y:S02]  /*7730*/  FMUL.FTZ R19, R0.reuse, R87 ;  /* 0x0000005700137220 */ /* 0x040fe40000410000 */
[C---:B------:R-:W-:Y:S02]  /*7740*/  FMUL.FTZ R26, R0.reuse, R94 ;  /* 0x0000005e001a7220 */ /* 0x040fe40000410000 */
[C---:B------:R-:W-:Y:S02]  /*7750*/  FMUL.FTZ R27, R0.reuse, R95 ;  /* 0x0000005f001b7220 */ /* 0x040fe40000410000 */
[C---:B------:R-:W-:Y:S01]  /*7760*/  FMUL.FTZ R34, R0.reuse, R102 ;  /* 0x0000006600227220 */ /* 0x040fe20000410000 */
[----:B------:R2:W4:Y:S01]  /*7770*/  MUFU.EX2 R238, R10 ;  /* 0x0000000a00ee7308 */ /* 0x0005220000000800 */
[C---:B------:R-:W-:Y:S02]  /*7780*/  FMUL.FTZ R35, R0.reuse, R103 ;  /* 0x0000006700237220 */ /* 0x040fe40000410000 */
[C---:B------:R-:W-:Y:S01]  /*7790*/  FMUL.FTZ R42, R0.reuse, R110 ;  /* 0x0000006e002a7220 */ /* 0x040fe20000410000 */
[----:B------:R-:W-:Y:S01]  /*77a0*/  MOV R110, R66 ;  /* 0x00000042006e7202 */ /* 0x000fe20000000f00 */
[C---:B------:R-:W-:Y:S01]  /*77b0*/  FMUL.FTZ R43, R0.reuse, R111 ;  /* 0x0000006f002b7220 */ /* 0x040fe20000410000 */
[----:B------:R-:W-:Y:S01]  /*77c0*/  MOV R111, R148 ;  /* 0x00000094006f7202 */ /* 0x000fe20000000f00 */
[C---:B------:R-:W-:Y:S01]  /*77d0*/  FMUL.FTZ R50, R0.reuse, R118 ;  /* 0x0000007600327220 */ /* 0x040fe20000410000 */
[----:B------:R-:W-:Y:S01]  /*77e0*/  MOV R148, R67 ;  /* 0x0000004300947202 */ /* 0x000fe20000000f00 */
[C---:B------:R-:W-:Y:S01]  /*77f0*/  FMUL.FTZ R51, R0.reuse, R119 ;  /* 0x0000007700337220 */ /* 0x040fe20000410000 */
[----:B------:R5:W-:Y:S01]  /*7800*/  MUFU.EX2 R182, R70 ;  /* 0x0000004600b67308 */ /* 0x000be20000000800 */
[----:B------:R-:W-:Y:S01]  /*7810*/  MOV R119, R59 ;  /* 0x0000003b00777202 */ /* 0x000fe20000000f00 */
[C---:B------:R-:W-:Y:S01]  /*7820*/  FMUL.FTZ R59, R0.reuse, R127 ;  /* 0x0000007f003b7220 */ /* 0x040fe20000410000 */
[----:B-1----:R-:W-:Y:S01]  /*7830*/  @P1 IADD3.X R7, R5, UR17, RZ, P2, !PT ;  /* 0x0000001105071c10 */ /* 0x002fe200097fe4ff */
[C---:B------:R-:W-:Y:S02]  /*7840*/  FMUL.FTZ R66, R0.reuse, R134 ;  /* 0x0000008600427220 */ /* 0x040fe40000410000 */
[----:B------:R-:W-:Y:S01]  /*7850*/  FMUL.FTZ R67, R0, R135 ;  /* 0x0000008700437220 */ /* 0x000fe20000410000 */
[----:B------:R-:W-:Y:S01]  /*7860*/  @P1 IADD3.X R9, R7, UR17, RZ, P4, !PT ;  /* 0x0000001107091c10 */ /* 0x000fe2000a7fe4ff */
[----:B------:R1:W-:Y:S02]  /*7870*/  @P1 LDGSTS.E.BYPASS.LTC128B.128 [R235+0xa100], [R6.64], !P3 ;  /* 0x0a10000006eb1fae */ /* 0x0003e4000d901d56 */
[----:B------:R4:W-:Y:S01]  /*7880*/  MUFU.EX2 R158, R48 ;  /* 0x00000030009e7308 */ /* 0x0009e20000000800 */
[----:B--2---:R-:W-:Y:S02]  /*7890*/  @P1 IADD3 R10, P5, R4, UR9, RZ ;  /* 0x00000009040a1c10 */ /* 0x004fe4000ffbe0ff */
[----:B---3--:R-:W-:Y:S02]  /*78a0*/  @P1 IADD3 R4, P2, R6, UR9, RZ ;  /* 0x0000000906041c10 */ /* 0x008fe4000ff5e0ff */
[----:B------:R-:W-:Y:S02]  /*78b0*/  @P1 IADD3.X R11, R5, UR8, RZ, P5, !PT ;  /* 0x00000008050b1c10 */ /* 0x000fe4000affe4ff */
[----:B------:R-:W-:Y:S03]  /*78c0*/  @P1 IADD3.X R5, R7, UR8, RZ, P2, !PT ;  /* 0x0000000807051c10 */ /* 0x000fe600097fe4ff */
[----:B------:R-:W-:Y:S01]  /*78d0*/  MUFU.EX2 R71, R71 ;  /* 0x0000004700477308 */ /* 0x000fe20000000800 */
[----:B------:R2:W-:Y:S01]  /*78e0*/  @P1 LDGSTS.E.BYPASS.LTC128B.128 [R235+0xe100], [R10.64], !P0 ;  /* 0x0e1000000aeb1fae */ /* 0x0005e2000c101d56 */
[----:B-----5:R-:W-:Y:S07]  /*78f0*/  FFMA.FTZ R70, R171, c[0x0][0x2d0], -R137 ;  /* 0x0000b400ab467a23 */ /* 0x020fee0000010889 */
[----:B------:R3:W-:Y:S01]  /*7900*/  @P1 LDGSTS.E.BYPASS.LTC128B.128 [R235+0xb100], [R8.64], !P3 ;  /* 0x0b10000008eb1fae */ /* 0x0007e2000d901d56 */
[----:B----4-:R-:W-:Y:S02]  /*7910*/  FMUL.FTZ R48, R2, R116 ;  /* 0x0000007402307220 */ /* 0x010fe40000410000 */
[--C-:B-1----:R-:W-:Y:S01]  /*7920*/  FFMA.FTZ R6, R152, c[0x0][0x2d0], -R69.reuse ;  /* 0x0000b40098067a23 */ /* 0x102fe20000010845 */
[----:B------:R-:W-:Y:S01]  /*7930*/  MOV R152, R58 ;  /* 0x0000003a00987202 */ /* 0x000fe20000000f00 */
[C---:B------:R-:W-:Y:S03]  /*7940*/  FMUL.FTZ R7, R0.reuse, R75 ;  /* 0x0000004b00077220 */ /* 0x040fe60000410000 */
[----:B------:R1:W-:Y:S01]  /*7950*/  @P1 LDGSTS.E.BYPASS.LTC128B.128 [R235+0xf100], [R4.64], !P0 ;  /* 0x0f10000004eb1fae */ /* 0x0003e2000c101d56 */
[----:B------:R4:W-:Y:S01]  /*7960*/  MUFU.EX2 R168, R6 ;  /* 0x0000000600a87308 */ /* 0x0009e20000000800 */
[C---:B------:R-:W-:Y:S06]  /*7970*/  FMUL.FTZ R58, R0.reuse, R126 ;  /* 0x0000007e003a7220 */ /* 0x040fec0000410000 */
[----:B------:R-:W5:Y:S01]  /*7980*/  LDSM.16.MT88.4 R12, [R213+0x100] ;  /* 0x00010000d50c783b */ /* 0x000f620000004200 */
[C---:B--2---:R-:W-:Y:S02]  /*7990*/  FMUL.FTZ R10, R0.reuse, R78 ;  /* 0x0000004e000a7220 */ /* 0x044fe40000410000 */
[----:B------:R-:W-:Y:S05]  /*79a0*/  FMUL.FTZ R11, R0, R79 ;  /* 0x0000004f000b7220 */ /* 0x000fea0000410000 */
[----:B------:R-:W2:Y:S01]  /*79b0*/  LDSM.16.MT88.4 R20, [R214+0x100] ;  /* 0x00010000d614783b */ /* 0x000ea20000004200 */
[C---:B---3--:R-:W-:Y:S02]  /*79c0*/  FMUL.FTZ R8, R2.reuse, R76 ;  /* 0x0000004c02087220 */ /* 0x048fe40000410000 */
[----:B------:R-:W-:Y:S05]  /*79d0*/  FMUL.FTZ R9, R2, R77 ;  /* 0x0000004d02097220 */ /* 0x000fea0000410000 */
[----:B------:R-:W3:Y:S01]  /*79e0*/  LDSM.16.MT88.4 R28, [R217+0x100] ;  /* 0x00010000d91c783b */ /* 0x000ee20000004200 */
[----:B----4-:R-:W-:Y:S01]  /*79f0*/  FMUL.FTZ R6, R0, R74 ;  /* 0x0000004a00067220 */ /* 0x010fe20000410000 */
[----:B------:R-:W-:Y:S01]  /*7a00*/  F2FP.PACK_AB R74, R238, R239 ;  /* 0x000000efee4a723e */ /* 0x000fe200000000ff */
[----:B-1----:R-:W-:Y:S01]  /*7a10*/  FFMA.FTZ R4, R153, c[0x0][0x2d0], -R69 ;  /* 0x0000b40099047a23 */ /* 0x002fe20000010845 */
[----:B------:R-:W-:Y:S01]  /*7a20*/  MOV R153, R57 ;  /* 0x0000003900997202 */ /* 0x000fe20000000f00 */
[C---:B------:R-:W-:Y:S01]  /*7a30*/  FMUL.FTZ R5, R2.reuse, R73 ;  /* 0x0000004902057220 */ /* 0x040fe20000410000 */
[----:B------:R-:W-:Y:S01]  /*7a40*/  F2FP.PACK_AB R73, R169, R170 ;  /* 0x000000aaa949723e */ /* 0x000fe200000000ff */
[----:B------:R1:W4:Y:S01]  /*7a50*/  MUFU.EX2 R163, R4 ;  /* 0x0000000400a37308 */ /* 0x0003220000000800 */
[----:B------:R-:W2:Y:S01]  /*7a60*/  LDSM.16.MT88.4 R36, [R216+0x100] ;  /* 0x00010000d824783b */ /* 0x000ea20000004200 */
[C---:B------:R-:W-:Y:S07]  /*7a70*/  FMUL.FTZ R57, R2.reuse, R125 ;  /* 0x0000007d02397220 */ /* 0x040fee0000410000 */
[----:B------:R-:W2:Y:S08]  /*7a80*/  LDSM.16.MT88.4 R44, [R213+0x4100] ;  /* 0x00410000d52c783b */ /* 0x000eb00000004200 */
[----:B------:R-:W2:Y:S01]  /*7a90*/  LDSM.16.MT88.4 R52, [R214+0x4100] ;  /* 0x00410000d634783b */ /* 0x000ea20000004200 */
[----:B-1----:R-:W-:Y:S01]  /*7aa0*/  FMUL.FTZ R4, R2, R72 ;  /* 0x0000004802047220 */ /* 0x002fe20000410000 */
[----:B------:R-:W-:Y:S06]  /*7ab0*/  F2FP.PACK_AB R72, R240, R241 ;  /* 0x000000f1f048723e */ /* 0x000fec00000000ff */
[----:B------:R-:W1:Y:S01]  /*7ac0*/  LDSM.16.MT88.4 R60, [R217+0x4100] ;  /* 0x00410000d93c783b */ /* 0x000e620000004200 */
[----:B----4-:R-:W-:Y:S07]  /*7ad0*/  F2FP.PACK_AB R75, R163, R168 ;  /* 0x000000a8a34b723e */ /* 0x010fee00000000ff */
[C---:B-----5:R-:W-:Y:S01]  /*7ae0*/  HMMA.16816.F32 R4, R72.reuse, R12, R4 ;  /* 0x0000000c4804723c */ /* 0x060fe20000001804 */
[----:B------:R-:W4:Y:S06]  /*7af0*/  LDSM.16.MT88.4 R76, [R216+0x4100] ;  /* 0x00410000d84c783b */ /* 0x000f2c0000004200 */
[C---:B------:R-:W-:Y:S01]  /*7b00*/  FMUL.FTZ R12, R2.reuse, R80 ;  /* 0x00000050020c7220 */ /* 0x040fe20000410000 */
[C---:B------:R-:W-:Y:S01]  /*7b10*/  HMMA.16816.F32 R8, R72.reuse, R14, R8 ;  /* 0x0000000e4808723c */ /* 0x040fe20000001808 */
[----:B------:R-:W-:Y:S03]  /*7b20*/  LDSM.16.MT88.4 R84, [R214+0x900] ;  /* 0x00090000d654783b */ /* 0x000fe60000004200 */
[----:B------:R-:W-:Y:S03]  /*7b30*/  FMUL.FTZ R13, R2, R81 ;  /* 0x00000051020d7220 */ /* 0x000fe60000410000 */
[C---:B------:R-:W-:Y:S02]  /*7b40*/  FMUL.FTZ R14, R0.reuse, R82 ;  /* 0x00000052000e7220 */ /* 0x040fe40000410000 */
[----:B------:R-:W-:Y:S01]  /*7b50*/  FMUL.FTZ R15, R0, R83 ;  /* 0x00000053000f7220 */ /* 0x000fe20000410000 */
[----:B------:R-:W-:Y:S06]  /*7b60*/  LDSM.16.MT88.4 R92, [R216+0x900] ;  /* 0x00090000d85c783b */ /* 0x000fec0000004200 */
[C---:B--2---:R-:W-:Y:S02]  /*7b70*/  HMMA.16816.F32 R12, R72.reuse, R20, R12 ;  /* 0x00000014480c723c */ /* 0x044fe4000000180c */
[----:B------:R-:W2:Y:S05]  /*7b80*/  LDSM.16.MT88.4 R80, [R213+0x900] ;  /* 0x00090000d550783b */ /* 0x000eaa0000004200 */
[C---:B------:R-:W-:Y:S01]  /*7b90*/  FMUL.FTZ R20, R2.reuse, R88 ;  /* 0x0000005802147220 */ /* 0x040fe20000410000 */
[C---:B------:R-:W-:Y:S02]  /*7ba0*/  HMMA.16816.F32 R16, R72.reuse, R22, R16 ;  /* 0x000000164810723c */ /* 0x040fe40000001810 */
[----:B------:R-:W-:Y:S02]  /*7bb0*/  LDSM.16.MT88.4 R100, [R216+0x5100] ;  /* 0x00510000d864783b */ /* 0x000fe40000004200 */
[----:B------:R-:W-:Y:S03]  /*7bc0*/  FMUL.FTZ R21, R2, R89 ;  /* 0x0000005902157220 */ /* 0x000fe60000410000 */
[C---:B------:R-:W-:Y:S02]  /*7bd0*/  FMUL.FTZ R22, R0.reuse, R90 ;  /* 0x0000005a00167220 */ /* 0x040fe40000410000 */
[----:B------:R-:W-:Y:S01]  /*7be0*/  FMUL.FTZ R23, R0, R91 ;  /* 0x0000005b00177220 */ /* 0x000fe20000410000 */
[----:B------:R-:W0:Y:S06]  /*7bf0*/  LDGDEPBAR ;  /* 0x00000000000079af */ /* 0x000e2c0000000000 */
[C---:B---3--:R-:W-:Y:S02]  /*7c00*/  HMMA.16816.F32 R20, R72.reuse, R28, R20 ;  /* 0x0000001c4814723c */ /* 0x048fe40000001814 */
[----:B------:R-:W3:Y:S05]  /*7c10*/  LDSM.16.MT88.4 R88, [R217+0x900] ;  /* 0x00090000d958783b */ /* 0x000eea0000004200 */
[C---:B------:R-:W-:Y:S01]  /*7c20*/  FMUL.FTZ R28, R2.reuse, R96 ;  /* 0x00000060021c7220 */ /* 0x040fe20000410000 */
[C---:B------:R-:W-:Y:S04]  /*7c30*/  HMMA.16816.F32 R24, R72.reuse, R30, R24 ;  /* 0x0000001e4818723c */ /* 0x040fe80000001818 */
[----:B------:R-:W-:Y:S03]  /*7c40*/  FMUL.FTZ R29, R2, R97 ;  /* 0x00000061021d7220 */ /* 0x000fe60000410000 */
[C---:B------:R-:W-:Y:S02]  /*7c50*/  FMUL.FTZ R30, R0.reuse, R98 ;  /* 0x00000062001e7220 */ /* 0x040fe40000410000 */
[----:B------:R-:W-:Y:S02]  /*7c60*/  FMUL.FTZ R31, R0, R99 ;  /* 0x00000063001f7220 */ /* 0x000fe40000410000 */
[----:B------:R-:W-:Y:S05]  /*7c70*/  LDSM.16.MT88.4 R96, [R217+0x5100] ;  /* 0x00510000d960783b */ /* 0x000fea0000004200 */
[C---:B------:R-:W-:Y:S07]  /*7c80*/  HMMA.16816.F32 R28, R72.reuse, R36, R28 ;  /* 0x00000024481c723c */ /* 0x040fee000000181c */
[--C-:B------:R-:W-:Y:S01]  /*7c90*/  FFMA.FTZ R36, R139, c[0x0][0x2d0], -R137.reuse ;  /* 0x0000b4008b247a23 */ /* 0x100fe20000010889 */
[C---:B------:R-:W-:Y:S03]  /*7ca0*/  HMMA.16816.F32 R32, R72.reuse, R38, R32 ;  /* 0x000000264820723c */ /* 0x040fe60000001820 */
[----:B------:R5:W-:Y:S01]  /*7cb0*/  MUFU.EX2 R205, R36 ;  /* 0x0000002400cd7308 */ /* 0x000be20000000800 */
[C---:B------:R-:W-:Y:S01]  /*7cc0*/  FMUL.FTZ R37, R2.reuse, R105 ;  /* 0x0000006902257220 */ /* 0x040fe20000410000 */
[----:B------:R-:W-:Y:S01]  /*7cd0*/  MOV R139, R64 ;  /* 0x00000040008b7202 */ /* 0x000fe20000000f00 */
[----:B------:R-:W-:Y:S02]  /*7ce0*/  FMUL.FTZ R64, R2, R132 ;  /* 0x0000008402407220 */ /* 0x000fe40000410000 */
[C---:B------:R-:W-:Y:S04]  /*7cf0*/  FMUL.FTZ R38, R0.reuse, R106 ;  /* 0x0000006a00267220 */ /* 0x040fe80000410000 */
[----:B------:R-:W-:Y:S02]  /*7d00*/  FMUL.FTZ R39, R0, R107 ;  /* 0x0000006b00277220 */ /* 0x000fe40000410000 */
[C---:B-----5:R-:W-:Y:S02]  /*7d10*/  FMUL.FTZ R36, R2.reuse, R104 ;  /* 0x0000006802247220 */ /* 0x060fe40000410000 */
[----:B------:R-:W-:Y:S05]  /*7d20*/  LDSM.16.MT88.4 R104, [R214+0x1900] ;  /* 0x00190000d668783b */ /* 0x000fea0000004200 */
[C---:B------:R-:W-:Y:S07]  /*7d30*/  HMMA.16816.F32 R36, R72.reuse, R44, R36 ;  /* 0x0000002c4824723c */ /* 0x040fee0000001824 */
[----:B------:R-:W-:Y:S01]  /*7d40*/  FFMA.FTZ R44, R157, c[0x0][0x2d0], -R137 ;  /* 0x0000b4009d2c7a23 */ /* 0x000fe20000010889 */
[C---:B------:R-:W-:Y:S03]  /*7d50*/  HMMA.16816.F32 R40, R72.reuse, R46, R40 ;  /* 0x0000002e4828723c */ /* 0x040fe60000001828 */
[----:B------:R5:W-:Y:S01]  /*7d60*/  MUFU.EX2 R194, R44 ;  /* 0x0000002c00c27308 */ /* 0x000be20000000800 */
[----:B------:R-:W-:Y:S03]  /*7d70*/  FMUL.FTZ R45, R2, R113 ;  /* 0x00000071022d7220 */ /* 0x000fe60000410000 */
[C---:B------:R-:W-:Y:S02]  /*7d80*/  FMUL.FTZ R46, R0.reuse, R114 ;  /* 0x00000072002e7220 */ /* 0x040fe40000410000 */
[----:B------:R-:W-:Y:S03]  /*7d90*/  FMUL.FTZ R47, R0, R115 ;  /* 0x00000073002f7220 */ /* 0x000fe60000410000 */
[----:B-----5:R-:W-:Y:S07]  /*7da0*/  FMUL.FTZ R44, R2, R112 ;  /* 0x00000070022c7220 */ /* 0x020fee0000410000 */
[C---:B------:R-:W-:Y:S07]  /*7db0*/  HMMA.16816.F32 R44, R72.reuse, R52, R44 ;  /* 0x00000034482c723c */ /* 0x040fee000000182c */
[--C-:B------:R-:W-:Y:S01]  /*7dc0*/  FFMA.FTZ R52, R160, c[0x0][0x2d0], -R69.reuse ;  /* 0x0000b400a0347a23 */ /* 0x100fe20000010845 */
[C---:B------:R-:W-:Y:S03]  /*7dd0*/  HMMA.16816.F32 R48, R72.reuse, R54, R48 ;  /* 0x000000364830723c */ /* 0x040fe60000001830 */
[----:B------:R5:W1:Y:S01]  /*7de0*/  MUFU.EX2 R118, R52 ;  /* 0x0000003400767308 */ /* 0x000a620000000800 */
[----:B------:R-:W-:Y:S01]  /*7df0*/  MOV R160, R181 ;  /* 0x000000b500a07202 */ /* 0x000fe20000000f00 */
[----:B------:R-:W-:Y:S01]  /*7e00*/  FMUL.FTZ R53, R2, R121 ;  /* 0x0000007902357220 */ /* 0x000fe20000410000 */
[----:B------:R-:W-:Y:S01]  /*7e10*/  MOV R121, R154 ;  /* 0x0000009a00797202 */ /* 0x000fe20000000f00 */
[C---:B------:R-:W-:Y:S01]  /*7e20*/  FMUL.FTZ R55, R0.reuse, R123 ;  /* 0x0000007b00377220 */ /* 0x040fe20000410000 */
[----:B------:R-:W-:Y:S01]  /*7e30*/  MOV R154, R56 ;  /* 0x00000038009a7202 */ /* 0x000fe20000000f00 */
[----:B------:R-:W-:Y:S03]  /*7e40*/  FFMA.FTZ R56, R159, c[0x0][0x2d0], -R69 ;  /* 0x0000b4009f387a23 */ /* 0x000fe60000010845 */
[----:B------:R-:W-:Y:S01]  /*7e50*/  MOV R159, R179 ;  /* 0x000000b3009f7202 */ /* 0x000fe20000000f00 */
[----:B------:R2:W-:Y:S01]  /*7e60*/  MUFU.EX2 R181, R70 ;  /* 0x0000004600b57308 */ /* 0x0005e20000000800 */
[----:B------:R-:W-:Y:S09]  /*7e70*/  FMUL.FTZ R54, R0, R122 ;  /* 0x0000007a00367220 */ /* 0x000ff20000410000 */
[----:B------:R3:W-:Y:S01]  /*7e80*/  MUFU.EX2 R117, R56 ;  /* 0x0000003800757308 */ /* 0x0007e20000000800 */
[C---:B-----5:R-:W-:Y:S01]  /*7e90*/  FMUL.FTZ R52, R2.reuse, R120 ;  /* 0x0000007802347220 */ /* 0x060fe20000410000 */
[----:B------:R-:W-:Y:S02]  /*7ea0*/  MOV R120, R155 ;  /* 0x0000009b00787202 */ /* 0x000fe40000000f00 */
[----:B------:R-:W-:Y:S02]  /*7eb0*/  MOV R155, R151 ;  /* 0x00000097009b7202 */ /* 0x000fe40000000f00 */
[----:B------:R-:W-:Y:S02]  /*7ec0*/  MOV R151, R180 ;  /* 0x000000b400977202 */ /* 0x000fe40000000f00 */
[C---:B-1----:R-:W-:Y:S03]  /*7ed0*/  HMMA.16816.F32 R52, R72.reuse, R60, R52 ;  /* 0x0000003c4834723c */ /* 0x042fe60000001834 */
[----:B--2---:R-:W-:Y:S04]  /*7ee0*/  FFMA.FTZ R70, R173, c[0x0][0x2d0], -R137 ;  /* 0x0000b400ad467a23 */ /* 0x004fe80000010889 */
[----:B------:R1:W-:Y:S01]  /*7ef0*/  MUFU.EX2 R180, R70 ;  /* 0x0000004600b47308 */ /* 0x0003e20000000800 */
[----:B------:R-:W-:Y:S04]  /*7f00*/  FFMA.FTZ R60, R161, c[0x0][0x2d0], -R69 ;  /* 0x0000b400a13c7a23 */ /* 0x000fe80000010845 */
[C---:B------:R-:W-:Y:S02]  /*7f10*/  FMUL.FTZ R61, R2.reuse, R129 ;  /* 0x00000081023d7220 */ /* 0x040fe40000410000 */
[----:B---3--:R-:W-:Y:S03]  /*7f20*/  FMUL.FTZ R56, R2, R124 ;  /* 0x0000007c02387220 */ /* 0x008fe60000410000 */
[----:B------:R2:W3:Y:S04]  /*7f30*/  MUFU.EX2 R116, R60 ;  /* 0x0000003c00747308 */ /* 0x0004e80000000800 */
[C---:B------:R-:W-:Y:S07]  /*7f40*/  HMMA.16816.F32 R56, R72.reuse, R62, R56 ;  /* 0x0000003e4838723c */ /* 0x040fee0000001838 */
[C---:B------:R-:W-:Y:S02]  /*7f50*/  FMUL.FTZ R62, R0.reuse, R130 ;  /* 0x00000082003e7220 */ /* 0x040fe40000410000 */
[----:B------:R-:W-:Y:S03]  /*7f60*/  FMUL.FTZ R63, R0, R131 ;  /* 0x00000083003f7220 */ /* 0x000fe60000410000 */
[----:B-1----:R-:W-:Y:S04]  /*7f70*/  FFMA.FTZ R70, R172, c[0x0][0x2d0], -R137 ;  /* 0x0000b400ac467a23 */ /* 0x002fe80000010889 */
[----:B------:R1:W-:Y:S01]  /*7f80*/  MUFU.EX2 R179, R70 ;  /* 0x0000004600b37308 */ /* 0x0003e20000000800 */
[----:B--2---:R-:W-:Y:S01]  /*7f90*/  FMUL.FTZ R60, R2, R128 ;  /* 0x00000080023c7220 */ /* 0x004fe20000410000 */
[----:B------:R-:W-:Y:S06]  /*7fa0*/  MOV R128, R160 ;  /* 0x000000a000807202 */ /* 0x000fec0000000f00 */
[C---:B----4-:R-:W-:Y:S08]  /*7fb0*/  HMMA.16816.F32 R60, R72.reuse, R76, R60 ;  /* 0x0000004c483c723c */ /* 0x050ff0000000183c */
[----:B------:R-:W-:Y:S01]  /*7fc0*/  HMMA.16816.F32 R64, R72, R78, R64 ;  /* 0x0000004e4840723c */ /* 0x000fe20000001840 */
[----:B------:R-:W2:Y:S03]  /*7fd0*/  LDSM.16.MT88.4 R76, [R213+0x4900] ;  /* 0x00490000d54c783b */ /* 0x000ea60000004200 */
[--C-:B-1----:R-:W-:Y:S03]  /*7fe0*/  FFMA.FTZ R70, R175, c[0x0][0x2d0], -R69.reuse ;  /* 0x0000b400af467a23 */ /* 0x102fe60000010845 */
[----:B------:R-:W-:Y:S01]  /*7ff0*/  F2FP.PACK_AB R73, R118, R158 ;  /* 0x0000009e7649723e */ /* 0x000fe200000000ff */
[----:B------:R1:W-:Y:S01]  /*8000*/  MUFU.EX2 R127, R70 ;  /* 0x00000046007f7308 */ /* 0x0003e20000000800 */
[----:B---3--:R-:W-:Y:S03]  /*8010*/  F2FP.PACK_AB R75, R116, R117 ;  /* 0x00000075744b723e */ /* 0x008fe600000000ff */
[----:B------:R-:W-:Y:S02]  /*8020*/  F2FP.PACK_AB R72, R205, R207 ;  /* 0x000000cfcd48723e */ /* 0x000fe400000000ff */
[----:B------:R-:W-:Y:S07]  /*8030*/  F2FP.PACK_AB R74, R194, R195 ;  /* 0x000000c3c24a723e */ /* 0x000fee00000000ff */
[C---:B------:R-:W-:Y:S08]  /*8040*/  HMMA.16816.F32 R4, R72.reuse, R80, R4 ;  /* 0x000000504804723c */ /* 0x040ff00000001804 */
[C---:B------:R-:W-:Y:S01]  /*8050*/  HMMA.16816.F32 R8, R72.reuse, R82, R8 ;  /* 0x000000524808723c */ /* 0x040fe20000001808 */
[----:B------:R-:W3:Y:S03]  /*8060*/  LDSM.16.MT88.4 R80, [R214+0x4900] ;  /* 0x00490000d650783b */ /* 0x000ee60000004200 */
[--C-:B-1----:R-:W-:Y:S04]  /*8070*/  FFMA.FTZ R70, R176, c[0x0][0x2d0], -R69.reuse ;  /* 0x0000b400b0467a23 */ /* 0x102fe80000010845 */
[C---:B------:R-:W-:Y:S01]  /*8080*/  HMMA.16816.F32 R12, R72.reuse, R84, R12 ;  /* 0x00000054480c723c */ /* 0x040fe2000000180c */
[----:B------:R1:W4:Y:S07]  /*8090*/  MUFU.EX2 R126, R70 ;  /* 0x00000046007e7308 */ /* 0x00032e0000000800 */
[C---:B------:R-:W-:Y:S01]  /*80a0*/  HMMA.16816.F32 R16, R72.reuse, R86, R16 ;  /* 0x000000564810723c */ /* 0x040fe20000001810 */
[----:B------:R-:W5:Y:S07]  /*80b0*/  LDSM.16.MT88.4 R84, [R217+0x4900] ;  /* 0x00490000d954783b */ /* 0x000f6e0000004200 */
[C---:B------:R-:W-:Y:S08]  /*80c0*/  HMMA.16816.F32 R20, R72.reuse, R88, R20 ;  /* 0x000000584814723c */ /* 0x040ff00000001814 */
[C---:B------:R-:W-:Y:S01]  /*80d0*/  HMMA.16816.F32 R24, R72.reuse, R90, R24 ;  /* 0x0000005a4818723c */ /* 0x040fe20000001818 */
[----:B------:R-:W4:Y:S03]  /*80e0*/  LDSM.16.MT88.4 R88, [R216+0x4900] ;  /* 0x00490000d858783b */ /* 0x000f260000004200 */
[--C-:B-1----:R-:W-:Y:S04]  /*80f0*/  FFMA.FTZ R70, R174, c[0x0][0x2d0], -R69.reuse ;  /* 0x0000b400ae467a23 */ /* 0x102fe80000010845 */
[C---:B------:R-:W-:Y:S01]  /*8100*/  HMMA.16816.F32 R28, R72.reuse, R92, R28 ;  /* 0x0000005c481c723c */ /* 0x040fe2000000181c */
[----:B------:R1:W-:Y:S07]  /*8110*/  MUFU.EX2 R125, R70 ;  /* 0x00000046007d7308 */ /* 0x0003ee0000000800 */
[C---:B------:R-:W-:Y:S01]  /*8120*/  HMMA.16816.F32 R32, R72.reuse, R94, R32 ;  /* 0x0000005e4820723c */ /* 0x040fe20000001820 */
[----:B------:R-:W-:Y:S07]  /*8130*/  LDSM.16.MT88.4 R92, [R214+0x5100] ;  /* 0x00510000d65c783b */ /* 0x000fee0000004200 */
[C---:B--2---:R-:W-:Y:S08]  /*8140*/  HMMA.16816.F32 R36, R72.reuse, R76, R36 ;  /* 0x0000004c4824723c */ /* 0x044ff00000001824 */
[C---:B------:R-:W-:Y:S01]  /*8150*/  HMMA.16816.F32 R40, R72.reuse, R78, R40 ;  /* 0x0000004e4828723c */ /* 0x040fe20000001828 */
[----:B------:R-:W2:Y:S03]  /*8160*/  LDSM.16.MT88.4 R76, [R213+0x1100] ;  /* 0x00110000d54c783b */ /* 0x000ea60000004200 */
[----:B-1----:R-:W-:Y:S04]  /*8170*/  FFMA.FTZ R70, R177, c[0x0][0x2d0], -R69 ;  /* 0x0000b400b1467a23 */ /* 0x002fe80000010845 */
[C---:B---3--:R-:W-:Y:S01]  /*8180*/  HMMA.16816.F32 R44, R72.reuse, R80, R44 ;  /* 0x00000050482c723c */ /* 0x048fe2000000182c */
[----:B------:R1:W3:Y:S07]  /*8190*/  MUFU.EX2 R124, R70 ;  /* 0x00000046007c7308 */ /* 0x0002ee0000000800 */
[C---:B------:R-:W-:Y:S01]  /*81a0*/  HMMA.16816.F32 R48, R72.reuse, R82, R48 ;  /* 0x000000524830723c */ /* 0x040fe20000001830 */
[----:B------:R-:W2:Y:S07]  /*81b0*/  LDSM.16.MT88.4 R80, [R214+0x1100] ;  /* 0x00110000d650783b */ /* 0x000eae0000004200 */
[C---:B-----5:R-:W-:Y:S08]  /*81c0*/  HMMA.16816.F32 R52, R72.reuse, R84, R52 ;  /* 0x000000544834723c */ /* 0x060ff00000001834 */
[C---:B------:R-:W-:Y:S01]  /*81d0*/  HMMA.16816.F32 R56, R72.reuse, R86, R56 ;  /* 0x000000564838723c */ /* 0x040fe20000001838 */
[----:B------:R-:W5:Y:S03]  /*81e0*/  LDSM.16.MT88.4 R84, [R217+0x1100] ;  /* 0x00110000d954783b */ /* 0x000f660000004200 */
[--C-:B-1----:R-:W-:Y:S04]  /*81f0*/  FFMA.FTZ R70, R178, c[0x0][0x2d0], -R137.reuse ;  /* 0x0000b400b2467a23 */ /* 0x102fe80000010889 */
[C---:B----4-:R-:W-:Y:S01]  /*8200*/  HMMA.16816.F32 R60, R72.reuse, R88, R60 ;  /* 0x00000058483c723c */ /* 0x050fe2000000183c */
[----:B------:R1:W-:Y:S07]  /*8210*/  MUFU.EX2 R178, R70 ;  /* 0x0000004600b27308 */ /* 0x0003ee0000000800 */
[----:B------:R-:W-:Y:S01]  /*8220*/  HMMA.16816.F32 R64, R72, R90, R64 ;  /* 0x0000005a4840723c */ /* 0x000fe20000001840 */
[----:B------:R-:W4:Y:S06]  /*8230*/  LDSM.16.MT88.4 R88, [R216+0x1100] ;  /* 0x00110000d858783b */ /* 0x000f2c0000004200 */
[----:B------:R-:W-:Y:S02]  /*8240*/  F2FP.PACK_AB R73, R126, R127 ;  /* 0x0000007f7e49723e */ /* 0x000fe400000000ff */
[----:B---3--:R-:W-:Y:S03]  /*8250*/  F2FP.PACK_AB R75, R124, R125 ;  /* 0x0000007d7c4b723e */ /* 0x008fe600000000ff */
[----:B------:R-:W-:Y:S02]  /*8260*/  F2FP.PACK_AB R72, R181, R182 ;  /* 0x000000b6b548723e */ /* 0x000fe400000000ff */
[----:B------:R-:W-:Y:S01]  /*8270*/  F2FP.PACK_AB R74, R179, R180 ;  /* 0x000000b4b34a723e */ /* 0x000fe200000000ff */
[--C-:B-1----:R-:W-:Y:S06]  /*8280*/  FFMA.FTZ R70, R183, c[0x0][0x2d0], -R137.reuse ;  /* 0x0000b400b7467a23 */ /* 0x102fec0000010889 */
[C---:B--2---:R-:W-:Y:S01]  /*8290*/  HMMA.16816.F32 R4, R72.reuse, R76, R4 ;  /* 0x0000004c4804723c */ /* 0x044fe20000001804 */
[----:B------:R1:W2:Y:S07]  /*82a0*/  MUFU.EX2 R176, R70 ;  /* 0x0000004600b07308 */ /* 0x0002ae0000000800 */
[C---:B------:R-:W-:Y:S01]  /*82b0*/  HMMA.16816.F32 R8, R72.reuse, R78, R8 ;  /* 0x0000004e4808723c */ /* 0x040fe20000001808 */
[----:B------:R-:W3:Y:S07]  /*82c0*/  LDSM.16.MT88.4 R76, [R213+0x5100] ;  /* 0x00510000d54c783b */ /* 0x000eee0000004200 */
[C---:B------:R-:W-:Y:S08]  /*82d0*/  HMMA.16816.F32 R12, R72.reuse, R80, R12 ;  /* 0x00000050480c723c */ /* 0x040ff0000000180c */
[C---:B------:R-:W-:Y:S01]  /*82e0*/  HMMA.16816.F32 R16, R72.reuse, R82, R16 ;  /* 0x000000524810723c */ /* 0x040fe20000001810 */
[----:B------:R-:W2:Y:S03]  /*82f0*/  LDSM.16.MT88.4 R80, [R213+0x1900] ;  /* 0x00190000d550783b */ /* 0x000ea60000004200 */
[--C-:B-1----:R-:W-:Y:S04]  /*8300*/  FFMA.FTZ R70, R192, c[0x0][0x2d0], -R137.reuse ;  /* 0x0000b400c0467a23 */ /* 0x102fe80000010889 */
[C---:B-----5:R-:W-:Y:S01]  /*8310*/  HMMA.16816.F32 R20, R72.reuse, R84, R20 ;  /* 0x000000544814723c */ /* 0x060fe20000001814 */
[----:B------:R1:W-:Y:S07]  /*8320*/  MUFU.EX2 R177, R70 ;  /* 0x0000004600b17308 */ /* 0x0003ee0000000800 */
[C---:B------:R-:W-:Y:S01]  /*8330*/  HMMA.16816.F32 R24, R72.reuse, R86, R24 ;  /* 0x000000564818723c */ /* 0x040fe20000001818 */
[----:B------:R-:W5:Y:S07]  /*8340*/  LDSM.16.MT88.4 R84, [R217+0x1900] ;  /* 0x00190000d954783b */ /* 0x000f6e0000004200 */
[C---:B----4-:R-:W-:Y:S08]  /*8350*/  HMMA.16816.F32 R28, R72.reuse, R88, R28 ;  /* 0x00000058481c723c */ /* 0x050ff0000000181c */
[C---:B------:R-:W-:Y:S01]  /*8360*/  HMMA.16816.F32 R32, R72.reuse, R90, R32 ;  /* 0x0000005a4820723c */ /* 0x040fe20000001820 */
[----:B------:R-:W-:Y:S03]  /*8370*/  LDSM.16.MT88.4 R88, [R214+0x5900] ;  /* 0x00590000d658783b */ /* 0x000fe60000004200 */
[----:B-1----:R-:W-:Y:S04]  /*8380*/  FFMA.FTZ R70, R193, c[0x0][0x2d0], -R137 ;  /* 0x0000b400c1467a23 */ /* 0x002fe80000010889 */
[C---:B---3--:R-:W-:Y:S01]  /*8390*/  HMMA.16816.F32 R36, R72.reuse, R76, R36 ;  /* 0x0000004c4824723c */ /* 0x048fe20000001824 */
[----:B------:R1:W3:Y:S07]  /*83a0*/  MUFU.EX2 R175, R70 ;  /* 0x0000004600af7308 */ /* 0x0002ee0000000800 */
[C---:B------:R-:W-:Y:S01]  /*83b0*/  HMMA.16816.F32 R40, R72.reuse, R78, R40 ;  /* 0x0000004e4828723c */ /* 0x040fe20000001828 */
[----:B------:R-:W4:Y:S07]  /*83c0*/  LDSM.16.MT88.4 R76, [R216+0x1900] ;  /* 0x00190000d84c783b */ /* 0x000f2e0000004200 */
[C---:B------:R-:W-:Y:S08]  /*83d0*/  HMMA.16816.F32 R44, R72.reuse, R92, R44 ;  /* 0x0000005c482c723c */ /* 0x040ff0000000182c */
[C---:B------:R-:W-:Y:S01]  /*83e0*/  HMMA.16816.F32 R48, R72.reuse, R94, R48 ;  /* 0x0000005e4830723c */ /* 0x040fe20000001830 */
[----:B------:R-:W-:Y:S03]  /*83f0*/  LDSM.16.MT88.4 R92, [R214+0x6100] ;  /* 0x00610000d65c783b */ /* 0x000fe60000004200 */
[--C-:B-1----:R-:W-:Y:S04]  /*8400*/  FFMA.FTZ R70, R204, c[0x0][0x2d0], -R69.reuse ;  /* 0x0000b400cc467a23 */ /* 0x102fe80000010845 */
[C---:B------:R-:W-:Y:S01]  /*8410*/  HMMA.16816.F32 R52, R72.reuse, R96, R52 ;  /* 0x000000604834723c */ /* 0x040fe20000001834 */
[----:B------:R1:W-:Y:S07]  /*8420*/  MUFU.EX2 R157, R70 ;  /* 0x00000046009d7308 */ /* 0x0003ee0000000800 */
[C---:B------:R-:W-:Y:S01]  /*8430*/  HMMA.16816.F32 R56, R72.reuse, R98, R56 ;  /* 0x000000624838723c */ /* 0x040fe20000001838 */
[----:B------:R-:W-:Y:S07]  /*8440*/  LDSM.16.MT88.4 R96, [R217+0x6100] ;  /* 0x00610000d960783b */ /* 0x000fee0000004200 */
[C---:B------:R-:W-:Y:S08]  /*8450*/  HMMA.16816.F32 R60, R72.reuse, R100, R60 ;  /* 0x00000064483c723c */ /* 0x040ff0000000183c */
[----:B------:R-:W-:Y:S01]  /*8460*/  HMMA.16816.F32 R64, R72, R102, R64 ;  /* 0x000000664840723c */ /* 0x000fe20000001840 */
[----:B------:R-:W-:Y:S03]  /*8470*/  LDSM.16.MT88.4 R100, [R214+0x2900] ;  /* 0x00290000d664783b */ /* 0x000fe60000004200 */
[--C-:B-1----:R-:W-:Y:S03]  /*8480*/  FFMA.FTZ R70, R236, c[0x0][0x2d0], -R69.reuse ;  /* 0x0000b400ec467a23 */ /* 0x102fe60000010845 */
[----:B--2---:R-:W-:Y:S01]  /*8490*/  F2FP.PACK_AB R72, R176, R178 ;  /* 0x000000b2b048723e */ /* 0x004fe200000000ff */
[----:B------:R1:W2:Y:S01]  /*84a0*/  MUFU.EX2 R156, R70 ;  /* 0x00000046009c7308 */ /* 0x0002a20000000800 */
[----:B---3--:R-:W-:Y:S03]  /*84b0*/  F2FP.PACK_AB R74, R175, R177 ;  /* 0x000000b1af4a723e */ /* 0x008fe600000000ff */
[--C-:B-1----:R-:W-:Y:S01]  /*84c0*/  FFMA.FTZ R70, R206, c[0x0][0x2d0], -R69.reuse ;  /* 0x0000b400ce467a23 */ /* 0x102fe20000010845 */
[----:B--2---:R-:W-:Y:S05]  /*84d0*/  F2FP.PACK_AB R73, R156, R157 ;  /* 0x0000009d9c49723e */ /* 0x004fea00000000ff */
[----:B------:R1:W-:Y:S02]  /*84e0*/  MUFU.EX2 R115, R70 ;  /* 0x0000004600737308 */ /* 0x0003e40000000800 */
[----:B-1----:R-:W-:Y:S08]  /*84f0*/  FFMA.FTZ R70, R237, c[0x0][0x2d0], -R69 ;  /* 0x0000b400ed467a23 */ /* 0x002ff00000010845 */
[----:B------:R1:W2:Y:S02]  /*8500*/  MUFU.EX2 R114, R70 ;  /* 0x0000004600727308 */ /* 0x0002a40000000800 */
[--C-:B-1----:R-:W-:Y:S01]  /*8510*/  FFMA.FTZ R70, R242, c[0x0][0x2d0], -R137.reuse ;  /* 0x0000b400f2467a23 */ /* 0x102fe20000010889 */
[----:B--2---:R-:W-:Y:S07]  /*8520*/  F2FP.PACK_AB R75, R114, R115 ;  /* 0x00000073724b723e */ /* 0x004fee00000000ff */
[----:B------:R1:W-:Y:S01]  /*8530*/  MUFU.EX2 R174, R70 ;  /* 0x0000004600ae7308 */ /* 0x0003e20000000800 */
[C---:B------:R-:W-:Y:S08]  /*8540*/  HMMA.16816.F32 R4, R72.reuse, R80, R4 ;  /* 0x000000504804723c */ /* 0x040ff00000001804 */
[C---:B------:R-:W-:Y:S01]  /*8550*/  HMMA.16816.F32 R8, R72.reuse, R82, R8 ;  /* 0x000000524808723c */ /* 0x040fe20000001808 */
[----:B------:R-:W2:Y:S07]  /*8560*/  LDSM.16.MT88.4 R80, [R213+0x5900] ;  /* 0x00590000d550783b */ /* 0x000eae0000004200 */
[C---:B------:R-:W-:Y:S04]  /*8570*/  HMMA.16816.F32 R12, R72.reuse, R104, R12 ;  /* 0x00000068480c723c */ /* 0x040fe8000000180c */
[--C-:B-1----:R-:W-:Y:S04]  /*8580*/  FFMA.FTZ R70, R244, c[0x0][0x2d0], -R137.reuse ;  /* 0x0000b400f4467a23 */ /* 0x102fe80000010889 */
[C---:B------:R-:W-:Y:S01]  /*8590*/  HMMA.16816.F32 R16, R72.reuse, R106, R16 ;  /* 0x0000006a4810723c */ /* 0x040fe20000001810 */
[----:B------:R1:W3:Y:S01]  /*85a0*/  MUFU.EX2 R173, R70 ;  /* 0x0000004600ad7308 */ /* 0x0002e20000000800 */
[----:B------:R-:W-:Y:S06]  /*85b0*/  LDSM.16.MT88.4 R104, [R214+0x3900] ;  /* 0x00390000d668783b */ /* 0x000fec0000004200 */
[C---:B-----5:R-:W-:Y:S08]  /*85c0*/  HMMA.16816.F32 R20, R72.reuse, R84, R20 ;  /* 0x000000544814723c */ /* 0x060ff00000001814 */
[C---:B------:R-:W-:Y:S01]  /*85d0*/  HMMA.16816.F32 R24, R72.reuse, R86, R24 ;  /* 0x000000564818723c */ /* 0x040fe20000001818 */
[----:B------:R-:W5:Y:S07]  /*85e0*/  LDSM.16.MT88.4 R84, [R217+0x5900] ;  /* 0x00590000d954783b */ /* 0x000f6e0000004200 */
[C---:B----4-:R-:W-:Y:S04]  /*85f0*/  HMMA.16816.F32 R28, R72.reuse, R76, R28 ;  /* 0x0000004c481c723c */ /* 0x050fe8000000181c */
[--C-:B-1----:R-:W-:Y:S04]  /*8600*/  FFMA.FTZ R70, R243, c[0x0][0x2d0], -R137.reuse ;  /* 0x0000b400f3467a23 */ /* 0x102fe80000010889 */
[C---:B------:R-:W-:Y:S01]  /*8610*/  HMMA.16816.F32 R32, R72.reuse, R78, R32 ;  /* 0x0000004e4820723c */ /* 0x040fe20000001820 */
[----:B------:R1:W-:Y:S01]  /*8620*/  MUFU.EX2 R172, R70 ;  /* 0x0000004600ac7308 */ /* 0x0003e20000000800 */
[----:B------:R-:W4:Y:S06]  /*8630*/  LDSM.16.MT88.4 R76, [R216+0x5900] ;  /* 0x00590000d84c783b */ /* 0x000f2c0000004200 */
[C---:B--2---:R-:W-:Y:S08]  /*8640*/  HMMA.16816.F32 R36, R72.reuse, R80, R36 ;  /* 0x000000504824723c */ /* 0x044ff00000001824 */
[C---:B------:R-:W-:Y:S01]  /*8650*/  HMMA.16816.F32 R40, R72.reuse, R82, R40 ;  /* 0x000000524828723c */ /* 0x040fe20000001828 */
[----:B------:R-:W2:Y:S07]  /*8660*/  LDSM.16.MT88.4 R80, [R213+0x2100] ;  /* 0x00210000d550783b */ /* 0x000eae0000004200 */
[C---:B------:R-:W-:Y:S04]  /*8670*/  HMMA.16816.F32 R44, R72.reuse, R88, R44 ;  /* 0x00000058482c723c */ /* 0x040fe8000000182c */
[----:B-1----:R-:W-:Y:S04]  /*8680*/  FFMA.FTZ R70, R245, c[0x0][0x2d0], -R137 ;  /* 0x0000b400f5467a23 */ /* 0x002fe80000010889 */
[C---:B------:R-:W-:Y:S01]  /*8690*/  HMMA.16816.F32 R48, R72.reuse, R90, R48 ;  /* 0x0000005a4830723c */ /* 0x040fe20000001830 */
[----:B------:R1:W1:Y:S01]  /*86a0*/  MUFU.EX2 R171, R70 ;  /* 0x0000004600ab7308 */ /* 0x0002620000000800 */
[----:B------:R-:W2:Y:S06]  /*86b0*/  LDSM.16.MT88.4 R88, [R214+0x2100] ;  /* 0x00210000d658783b */ /* 0x000eac0000004200 */
[C---:B-----5:R-:W-:Y:S08]  /*86c0*/  HMMA.16816.F32 R52, R72.reuse, R84, R52 ;  /* 0x000000544834723c */ /* 0x060ff00000001834 */
[C---:B------:R-:W-:Y:S01]  /*86d0*/  HMMA.16816.F32 R56, R72.reuse, R86, R56 ;  /* 0x000000564838723c */ /* 0x040fe20000001838 */
[----:B------:R-:W5:Y:S07]  /*86e0*/  LDSM.16.MT88.4 R84, [R217+0x2100] ;  /* 0x00210000d954783b */ /* 0x000f6e0000004200 */
[C---:B----4-:R-:W-:Y:S04]  /*86f0*/  HMMA.16816.F32 R60, R72.reuse, R76, R60 ;  /* 0x0000004c483c723c */ /* 0x050fe8000000183c */
[--C-:B-1----:R-:W-:Y:S04]  /*8700*/  FFMA.FTZ R70, R247, c[0x0][0x2d0], -R69.reuse ;  /* 0x0000b400f7467a23 */ /* 0x102fe80000010845 */
[----:B------:R-:W-:Y:S01]  /*8710*/  HMMA.16816.F32 R64, R72, R78, R64 ;  /* 0x0000004e4840723c */ /* 0x000fe20000001840 */
[----:B------:R1:W-:Y:S01]  /*8720*/  MUFU.EX2 R113, R70 ;  /* 0x0000004600717308 */ /* 0x0003e20000000800 */
[----:B------:R-:W4:Y:S05]  /*8730*/  LDSM.16.MT88.4 R76, [R216+0x2100] ;  /* 0x00210000d84c783b */ /* 0x000f2a0000004200 */
[----:B---3--:R-:W-:Y:S02]  /*8740*/  F2FP.PACK_AB R72, R173, R174 ;  /* 0x000000aead48723e */ /* 0x008fe400000000ff */
[----:B------:R-:W-:Y:S03]  /*8750*/  F2FP.PACK_AB R74, R171, R172 ;  /* 0x000000acab4a723e */ /* 0x000fe600000000ff */
[--C-:B-1----:R-:W-:Y:S04]  /*8760*/  FFMA.FTZ R70, R248, c[0x0][0x2d0], -R69.reuse ;  /* 0x0000b400f8467a23 */ /* 0x102fe80000010845 */
[----:B------:R1:W3:Y:S02]  /*8770*/  MUFU.EX2 R112, R70 ;  /* 0x0000004600707308 */ /* 0x0002e40000000800 */
[--C-:B-1----:R-:W-:Y:S01]  /*8780*/  FFMA.FTZ R70, R246, c[0x0][0x2d0], -R69.reuse ;  /* 0x0000b400f6467a23 */ /* 0x102fe20000010845 */
[----:B---3--:R-:W-:Y:S07]  /*8790*/  F2FP.PACK_AB R73, R112, R113 ;  /* 0x000000717049723e */ /* 0x008fee00000000ff */
[----:B------:R1:W-:Y:S02]  /*87a0*/  MUFU.EX2 R123, R70 ;  /* 0x00000046007b7308 */ /* 0x0003e40000000800 */
[----:B-1----:R-:W-:Y:S08]  /*87b0*/  FFMA.FTZ R70, R249, c[0x0][0x2d0], -R69 ;  /* 0x0000b400f9467a23 */ /* 0x002ff00000010845 */
[----:B------:R1:W3:Y:S02]  /*87c0*/  MUFU.EX2 R122, R70 ;  /* 0x00000046007a7308 */ /* 0x0002e40000000800 */
[--C-:B-1----:R-:W-:Y:S01]  /*87d0*/  FFMA.FTZ R70, R250, c[0x0][0x2d0], -R137.reuse ;  /* 0x0000b400fa467a23 */ /* 0x102fe20000010889 */
[----:B---3--:R-:W-:Y:S07]  /*87e0*/  F2FP.PACK_AB R75, R122, R123 ;  /* 0x0000007b7a4b723e */ /* 0x008fee00000000ff */
[----:B------:R1:W-:Y:S01]  /*87f0*/  MUFU.EX2 R162, R70 ;  /* 0x0000004600a27308 */ /* 0x0003e20000000800 */
[C---:B--2---:R-:W-:Y:S08]  /*8800*/  HMMA.16816.F32 R4, R72.reuse, R80, R4 ;  /* 0x000000504804723c */ /* 0x044ff00000001804 */
[C---:B------:R-:W-:Y:S01]  /*8810*/  HMMA.16816.F32 R8, R72.reuse, R82, R8 ;  /* 0x000000524808723c */ /* 0x040fe20000001808 */
[----:B------:R-:W2:Y:S07]  /*8820*/  LDSM.16.MT88.4 R80, [R213+0x6100] ;  /* 0x00610000d550783b */ /* 0x000eae0000004200 */
[C---:B------:R-:W-:Y:S04]  /*8830*/  HMMA.16816.F32 R12, R72.reuse, R88, R12 ;  /* 0x00000058480c723c */ /* 0x040fe8000000180c */
[--C-:B-1----:R-:W-:Y:S04]  /*8840*/  FFMA.FTZ R70, R251, c[0x0][0x2d0], -R137.reuse ;  /* 0x0000b400fb467a23 */ /* 0x102fe80000010889 */
[C---:B------:R-:W-:Y:S01]  /*8850*/  HMMA.16816.F32 R16, R72.reuse, R90, R16 ;  /* 0x0000005a4810723c */ /* 0x040fe20000001810 */
[----:B------:R1:W3:Y:S01]  /*8860*/  MUFU.EX2 R161, R70 ;  /* 0x0000004600a17308 */ /* 0x0002e20000000800 */
[----:B------:R-:W3:Y:S06]  /*8870*/  LDSM.16.MT88.4 R88, [R216+0x6100] ;  /* 0x00610000d858783b */ /* 0x000eec0000004200 */
        /* <DEDUP_REMOVED lines=15> */
[----:B------:R-:W-:Y:S06]  /*8970*/  LDSM.16.MT88.4 R92, [R214+0x7100] ;  /* 0x00710000d65c783b */ /* 0x000fec0000004200 */
[C---:B------:R-:W-:Y:S08]  /*8980*/  HMMA.16816.F32 R52, R72.reuse, R96, R52 ;  /* 0x000000604834723c */ /* 0x040ff00000001834 */
[C---:B------:R-:W-:Y:S01]  /*8990*/  HMMA.16816.F32 R56, R72.reuse, R98, R56 ;  /* 0x000000624838723c */ /* 0x040fe20000001838 */
[----:B------:R-:W-:Y:S07]  /*89a0*/  LDSM.16.MT88.4 R96, [R217+0x7100] ;  /* 0x00710000d960783b */ /* 0x000fee0000004200 */
[C---:B---3--:R-:W-:Y:S04]  /*89b0*/  HMMA.16816.F32 R60, R72.reuse, R88, R60 ;  /* 0x00000058483c723c */ /* 0x048fe8000000183c */
[--C-:B-1----:R-:W-:Y:S04]  /*89c0*/  FFMA.FTZ R70, R121, c[0x0][0x2d0], -R69.reuse ;  /* 0x0000b40079467a23 */ /* 0x102fe80000010845 */
[----:B------:R-:W-:Y:S01]  /*89d0*/  HMMA.16816.F32 R64, R72, R90, R64 ;  /* 0x0000005a4840723c */ /* 0x000fe20000001840 */
[----:B------:R1:W-:Y:S01]  /*89e0*/  MUFU.EX2 R121, R70 ;  /* 0x0000004600797308 */ /* 0x0003e20000000800 */
[----:B------:R-:W-:Y:S05]  /*89f0*/  LDSM.16.MT88.4 R88, [R214+0x6900] ;  /* 0x00690000d658783b */ /* 0x000fea0000004200 */
[----:B------:R-:W-:Y:S02]  /*8a00*/  F2FP.PACK_AB R72, R161, R162 ;  /* 0x000000a2a148723e */ /* 0x000fe400000000ff */
        /* <DEDUP_REMOVED lines=9> */
[----:B------:R-:W-:Y:S02]  /*8aa0*/  MOV R109, R155 ;  /* 0x0000009b006d7202 */ /* 0x000fe40000000f00 */
[----:B---3--:R-:W-:Y:S05]  /*8ab0*/  F2FP.PACK_AB R75, R130, R131 ;  /* 0x00000083824b723e */ /* 0x008fea00000000ff */
[----:B------:R1:W-:Y:S02]  /*8ac0*/  MUFU.EX2 R155, R70 ;  /* 0x00000046009b7308 */ /* 0x0003e40000000800 */
[C---:B-----5:R-:W-:Y:S08]  /*8ad0*/  HMMA.16816.F32 R4, R72.reuse, R84, R4 ;  /* 0x000000544804723c */ /* 0x060ff00000001804 */
[C---:B------:R-:W-:Y:S01]  /*8ae0*/  HMMA.16816.F32 R8, R72.reuse, R86, R8 ;  /* 0x000000564808723c */ /* 0x040fe20000001808 */
[----:B------:R-:W3:Y:S07]  /*8af0*/  LDSM.16.MT88.4 R84, [R213+0x6900] ;  /* 0x00690000d554783b */ /* 0x000eee0000004200 */
[C---:B------:R-:W-:Y:S04]  /*8b00*/  HMMA.16816.F32 R12, R72.reuse, R100, R12 ;  /* 0x00000064480c723c */ /* 0x040fe8000000180c */
[--C-:B-1----:R-:W-:Y:S04]  /*8b10*/  FFMA.FTZ R70, R154, c[0x0][0x2d0], -R137.reuse ;  /* 0x0000b4009a467a23 */ /* 0x102fe80000010889 */
[C---:B------:R-:W-:Y:S01]  /*8b20*/  HMMA.16816.F32 R16, R72.reuse, R102, R16 ;  /* 0x000000664810723c */ /* 0x040fe20000001810 */
[----:B------:R1:W5:Y:S01]  /*8b30*/  MUFU.EX2 R154, R70 ;  /* 0x00000046009a7308 */ /* 0x0003620000000800 */
[----:B------:R-:W-:Y:S06]  /*8b40*/  LDSM.16.MT88.4 R100, [R216+0x7100] ;  /* 0x00710000d864783b */ /* 0x000fec0000004200 */
[C---:B----4-:R-:W-:Y:S08]  /*8b50*/  HMMA.16816.F32 R20, R72.reuse, R76, R20 ;  /* 0x0000004c4814723c */ /* 0x050ff00000001814 */
[C---:B------:R-:W-:Y:S01]  /*8b60*/  HMMA.16816.F32 R24, R72.reuse, R78, R24 ;  /* 0x0000004e4818723c */ /* 0x040fe20000001818 */
[----:B------:R-:W4:Y:S07]  /*8b70*/  LDSM.16.MT88.4 R76, [R217+0x6900] ;  /* 0x00690000d94c783b */ /* 0x000f2e0000004200 */
[C---:B--2---:R-:W-:Y:S04]  /*8b80*/  HMMA.16816.F32 R28, R72.reuse, R80, R28 ;  /* 0x00000050481c723c */ /* 0x044fe8000000181c */
[--C-:B-1----:R-:W-:Y:S04]  /*8b90*/  FFMA.FTZ R70, R153, c[0x0][0x2d0], -R137.reuse ;  /* 0x0000b40099467a23 */ /* 0x102fe80000010889 */
[C---:B------:R-:W-:Y:S01]  /*8ba0*/  HMMA.16816.F32 R32, R72.reuse, R82, R32 ;  /* 0x000000524820723c */ /* 0x040fe20000001820 */
[----:B------:R1:W-:Y:S01]  /*8bb0*/  MUFU.EX2 R153, R70 ;  /* 0x0000004600997308 */ /* 0x0003e20000000800 */
[----:B------:R-:W2:Y:S06]  /*8bc0*/  LDSM.16.MT88.4 R80, [R216+0x6900] ;  /* 0x00690000d850783b */ /* 0x000eac0000004200 */
[C---:B---3--:R-:W-:Y:S08]  /*8bd0*/  HMMA.16816.F32 R36, R72.reuse, R84, R36 ;  /* 0x000000544824723c */ /* 0x048ff00000001824 */
[C---:B------:R-:W-:Y:S01]  /*8be0*/  HMMA.16816.F32 R40, R72.reuse, R86, R40 ;  /* 0x000000564828723c */ /* 0x040fe20000001828 */
[----:B------:R-:W3:Y:S07]  /*8bf0*/  LDSM.16.MT88.4 R84, [R213+0x3100] ;  /* 0x00310000d554783b */ /* 0x000eee0000004200 */
[C---:B------:R-:W-:Y:S04]  /*8c00*/  HMMA.16816.F32 R44, R72.reuse, R88, R44 ;  /* 0x00000058482c723c */ /* 0x040fe8000000182c */
[----:B-1----:R-:W-:Y:S04]  /*8c10*/  FFMA.FTZ R70, R152, c[0x0][0x2d0], -R137 ;  /* 0x0000b40098467a23 */ /* 0x002fe80000010889 */
[C---:B------:R-:W-:Y:S01]  /*8c20*/  HMMA.16816.F32 R48, R72.reuse, R90, R48 ;  /* 0x0000005a4830723c */ /* 0x040fe20000001830 */
[----:B------:R1:W1:Y:S01]  /*8c30*/  MUFU.EX2 R152, R70 ;  /* 0x0000004600987308 */ /* 0x0002620000000800 */
[----:B------:R-:W-:Y:S06]  /*8c40*/  LDSM.16.MT88.4 R88, [R216+0x3100] ;  /* 0x00310000d858783b */ /* 0x000fec0000004200 */
[C---:B----4-:R-:W-:Y:S08]  /*8c50*/  HMMA.16816.F32 R52, R72.reuse, R76, R52 ;  /* 0x0000004c4834723c */ /* 0x050ff00000001834 */
[C---:B------:R-:W-:Y:S01]  /*8c60*/  HMMA.16816.F32 R56, R72.reuse, R78, R56 ;  /* 0x0000004e4838723c */ /* 0x040fe20000001838 */
[----:B------:R-:W4:Y:S07]  /*8c70*/  LDSM.16.MT88.4 R76, [R214+0x3100] ;  /* 0x00310000d64c783b */ /* 0x000f2e0000004200 */
[C---:B--2---:R-:W-:Y:S04]  /*8c80*/  HMMA.16816.F32 R60, R72.reuse, R80, R60 ;  /* 0x00000050483c723c */ /* 0x044fe8000000183c */
[--C-:B-1----:R-:W-:Y:S04]  /*8c90*/  FFMA.FTZ R70, R111, c[0x0][0x2d0], -R69.reuse ;  /* 0x0000b4006f467a23 */ /* 0x102fe80000010845 */
[----:B------:R-:W-:Y:S01]  /*8ca0*/  HMMA.16816.F32 R64, R72, R82, R64 ;  /* 0x000000524840723c */ /* 0x000fe20000001840 */
[----:B------:R1:W-:Y:S01]  /*8cb0*/  MUFU.EX2 R129, R70 ;  /* 0x0000004600817308 */ /* 0x0003e20000000800 */
[----:B------:R-:W2:Y:S05]  /*8cc0*/  LDSM.16.MT88.4 R80, [R217+0x3100] ;  /* 0x00310000d950783b */ /* 0x000eaa0000004200 */
[----:B-----5:R-:W-:Y:S02]  /*8cd0*/  F2FP.PACK_AB R72, R154, R155 ;  /* 0x0000009b9a48723e */ /* 0x020fe400000000ff */
[----:B------:R-:W-:Y:S03]  /*8ce0*/  F2FP.PACK_AB R74, R152, R153 ;  /* 0x00000099984a723e */ /* 0x000fe600000000ff */
[--C-:B-1----:R-:W-:Y:S01]  /*8cf0*/  FFMA.FTZ R70, R110, c[0x0][0x2d0], -R69.reuse ;  /* 0x0000b4006e467a23 */ /* 0x102fe20000010845 */
[----:B------:R-:W-:Y:S03]  /*8d00*/  MOV R110, R138 ;  /* 0x0000008a006e7202 */ /* 0x000fe60000000f00 */
[----:B------:R1:W5:Y:S02]  /*8d10*/  MUFU.EX2 R128, R70 ;  /* 0x0000004600807308 */ /* 0x0003640000000800 */
[--C-:B-1----:R-:W-:Y:S01]  /*8d20*/  FFMA.FTZ R70, R139, c[0x0][0x2d0], -R69.reuse ;  /* 0x0000b4008b467a23 */ /* 0x102fe20000010845 */
[----:B-----5:R-:W-:Y:S07]  /*8d30*/  F2FP.PACK_AB R73, R128, R129 ;  /* 0x000000818049723e */ /* 0x020fee00000000ff */
[----:B------:R1:W-:Y:S02]  /*8d40*/  MUFU.EX2 R139, R70 ;  /* 0x00000046008b7308 */ /* 0x0003e40000000800 */
[----:B-1----:R-:W-:Y:S02]  /*8d50*/  FFMA.FTZ R70, R109, c[0x0][0x2d0], -R69 ;  /* 0x0000b4006d467a23 */ /* 0x002fe40000010845 */
[----:B------:R-:W5:Y:S06]  /*8d60*/  LDL.LU R109, [R1] ;  /* 0x00000000016d7983 */ /* 0x000f6c0000300800 */
[----:B------:R1:W1:Y:S02]  /*8d70*/  MUFU.EX2 R138, R70 ;  /* 0x00000046008a7308 */ /* 0x0002640000000800 */
[--C-:B-1----:R-:W-:Y:S01]  /*8d80*/  FFMA.FTZ R70, R151, c[0x0][0x2d0], -R137.reuse ;  /* 0x0000b40097467a23 */ /* 0x102fe20000010889 */
[----:B------:R-:W-:Y:S07]  /*8d90*/  F2FP.PACK_AB R75, R138, R139 ;  /* 0x0000008b8a4b723e */ /* 0x000fee00000000ff */
[----:B------:R1:W-:Y:S01]  /*8da0*/  MUFU.EX2 R151, R70 ;  /* 0x0000004600977308 */ /* 0x0003e20000000800 */
[C---:B---3--:R-:W-:Y:S08]  /*8db0*/  HMMA.16816.F32 R4, R72.reuse, R84, R4 ;  /* 0x000000544804723c */ /* 0x048ff00000001804 */
[C---:B------:R-:W-:Y:S01]  /*8dc0*/  HMMA.16816.F32 R8, R72.reuse, R86, R8 ;  /* 0x000000564808723c */ /* 0x040fe20000001808 */
[----:B------:R-:W3:Y:S07]  /*8dd0*/  LDSM.16.MT88.4 R84, [R213+0x7100] ;  /* 0x00710000d554783b */ /* 0x000eee0000004200 */
[C---:B----4-:R-:W-:Y:S04]  /*8de0*/  HMMA.16816.F32 R12, R72.reuse, R76, R12 ;  /* 0x0000004c480c723c */ /* 0x050fe8000000180c */
[--C-:B-1----:R-:W-:Y:S04]  /*8df0*/  FFMA.FTZ R70, R150, c[0x0][0x2d0], -R137.reuse ;  /* 0x0000b40096467a23 */ /* 0x102fe80000010889 */
[C---:B------:R-:W-:Y:S01]  /*8e00*/  HMMA.16816.F32 R16, R72.reuse, R78, R16 ;  /* 0x0000004e4810723c */ /* 0x040fe20000001810 */
[----:B------:R1:W4:Y:S01]  /*8e10*/  MUFU.EX2 R150, R70 ;  /* 0x0000004600967308 */ /* 0x0003220000000800 */
[----:B------:R-:W3:Y:S06]  /*8e20*/  LDSM.16.MT88.4 R76, [R213+0x3900] ;  /* 0x00390000d54c783b */ /* 0x000eec0000004200 */
[C---:B--2---:R-:W-:Y:S08]  /*8e30*/  HMMA.16816.F32 R20, R72.reuse, R80, R20 ;  /* 0x000000504814723c */ /* 0x044ff00000001814 */
[C---:B------:R-:W-:Y:S08]  /*8e40*/  HMMA.16816.F32 R24, R72.reuse, R82, R24 ;  /* 0x000000524818723c */ /* 0x040ff00000001818 */
[C---:B------:R-:W-:Y:S04]  /*8e50*/  HMMA.16816.F32 R28, R72.reuse, R88, R28 ;  /* 0x00000058481c723c */ /* 0x040fe8000000181c */
[--C-:B-1----:R-:W-:Y:S01]  /*8e60*/  FFMA.FTZ R70, R149, c[0x0][0x2d0], -R137.reuse ;  /* 0x0000b40095467a23 */ /* 0x102fe20000010889 */
[----:B----4-:R-:W-:Y:S03]  /*8e70*/  F2FP.PACK_AB R132, R150, R151 ;  /* 0x000000979684723e */ /* 0x010fe600000000ff */
[C---:B------:R-:W-:Y:S01]  /*8e80*/  HMMA.16816.F32 R32, R72.reuse, R90, R32 ;  /* 0x0000005a4820723c */ /* 0x040fe20000001820 */
[----:B------:R1:W-:Y:S07]  /*8e90*/  MUFU.EX2 R149, R70 ;  /* 0x0000004600957308 */ /* 0x0003ee0000000800 */
[C---:B---3--:R-:W-:Y:S08]  /*8ea0*/  HMMA.16816.F32 R36, R72.reuse, R84, R36 ;  /* 0x000000544824723c */ /* 0x048ff00000001824 */
[C---:B------:R-:W-:Y:S08]  /*8eb0*/  HMMA.16816.F32 R40, R72.reuse, R86, R40 ;  /* 0x000000564828723c */ /* 0x040ff00000001828 */
[C---:B------:R-:W-:Y:S04]  /*8ec0*/  HMMA.16816.F32 R44, R72.reuse, R92, R44 ;  /* 0x0000005c482c723c */ /* 0x040fe8000000182c */
[----:B-1----:R-:W-:Y:S04]  /*8ed0*/  FFMA.FTZ R70, R148, c[0x0][0x2d0], -R137 ;  /* 0x0000b40094467a23 */ /* 0x002fe80000010889 */
[C---:B------:R-:W-:Y:S01]  /*8ee0*/  HMMA.16816.F32 R48, R72.reuse, R94, R48 ;  /* 0x0000005e4830723c */ /* 0x040fe20000001830 */
[----:B------:R1:W2:Y:S01]  /*8ef0*/  MUFU.EX2 R148, R70 ;  /* 0x0000004600947308 */ /* 0x0002a20000000800 */
[----:B------:R-:W3:Y:S06]  /*8f00*/  LDSM.16.MT88.4 R92, [R217+0x3900] ;  /* 0x00390000d95c783b */ /* 0x000eec0000004200 */
[C---:B------:R-:W-:Y:S08]  /*8f10*/  HMMA.16816.F32 R52, R72.reuse, R96, R52 ;  /* 0x000000604834723c */ /* 0x040ff00000001834 */
[C---:B------:R-:W-:Y:S08]  /*8f20*/  HMMA.16816.F32 R56, R72.reuse, R98, R56 ;  /* 0x000000624838723c */ /* 0x040ff00000001838 */
[C---:B------:R-:W-:Y:S04]  /*8f30*/  HMMA.16816.F32 R60, R72.reuse, R100, R60 ;  /* 0x00000064483c723c */ /* 0x040fe8000000183c */
[--C-:B-1----:R-:W-:Y:S01]  /*8f40*/  FFMA.FTZ R70, R108, c[0x0][0x2d0], -R69.reuse ;  /* 0x0000b4006c467a23 */ /* 0x102fe20000010845 */
[----:B--2---:R-:W-:Y:S01]  /*8f50*/  F2FP.PACK_AB R134, R148, R149 ;  /* 0x000000959486723e */ /* 0x004fe200000000ff */
[----:B------:R-:W2:Y:S02]  /*8f60*/  LDL.LU R108, [R1+0x4] ;  /* 0x00000400016c7983 */ /* 0x000ea40000300800 */
[----:B------:R-:W-:Y:S01]  /*8f70*/  HMMA.16816.F32 R64, R72, R102, R64 ;  /* 0x000000664840723c */ /* 0x000fe20000001840 */
[----:B------:R1:W-:Y:S01]  /*8f80*/  MUFU.EX2 R137, R70 ;  /* 0x0000004600897308 */ /* 0x0003e20000000800 */
[----:B------:R-:W4:Y:S02]  /*8f90*/  LDSM.16.MT88.4 R100, [R216+0x3900] ;  /* 0x00390000d864783b */ /* 0x000f240000004200 */
[--C-:B-1----:R-:W-:Y:S02]  /*8fa0*/  FFMA.FTZ R70, R110, c[0x0][0x2d0], -R69.reuse ;  /* 0x0000b4006e467a23 */ /* 0x102fe40000010845 */
[----:B------:R-:W-:Y:S05]  /*8fb0*/  FFMA.FTZ R69, R136, c[0x0][0x2d0], -R69 ;  /* 0x0000b40088457a23 */ /* 0x000fea0000010845 */
[----:B------:R-:W1:Y:S10]  /*8fc0*/  MUFU.EX2 R70, R70 ;  /* 0x0000004600467308 */ /* 0x000e740000000800 */
[----:B------:R-:W3:Y:S01]  /*8fd0*/  MUFU.EX2 R69, R69 ;  /* 0x0000004500457308 */ /* 0x000ee20000000800 */
[----:B-1----:R-:W-:Y:S02]  /*8fe0*/  F2FP.PACK_AB R133, R70, R137 ;  /* 0x000000894685723e */ /* 0x002fe400000000ff */
[----:B---3--:R-:W-:Y:S07]  /*8ff0*/  F2FP.PACK_AB R135, R69, R71 ;  /* 0x000000474587723e */ /* 0x008fee00000000ff */
[C---:B------:R-:W-:Y:S01]  /*9000*/  HMMA.16816.F32 R72, R132.reuse, R76, R4 ;  /* 0x0000004c8448723c */ /* 0x040fe20000001804 */
[----:B------:R-:W-:Y:S07]  /*9010*/  LDSM.16.MT88.4 R4, [R216+0x7900] ;  /* 0x00790000d804783b */ /* 0x000fee0000004200 */
[C---:B------:R-:W-:Y:S08]  /*9020*/  HMMA.16816.F32 R76, R132.reuse, R78, R8 ;  /* 0x0000004e844c723c */ /* 0x040ff00000001808 */
[C---:B------:R-:W-:Y:S08]  /*9030*/  HMMA.16816.F32 R80, R132.reuse, R104, R12 ;  /* 0x000000688450723c */ /* 0x040ff0000000180c */
[C---:B------:R-:W-:Y:S08]  /*9040*/  HMMA.16816.F32 R84, R132.reuse, R106, R16 ;  /* 0x0000006a8454723c */ /* 0x040ff00000001810 */
[C---:B------:R-:W-:Y:S08]  /*9050*/  HMMA.16816.F32 R88, R132.reuse, R92, R20 ;  /* 0x0000005c8458723c */ /* 0x040ff00000001814 */
[C---:B------:R-:W-:Y:S08]  /*9060*/  HMMA.16816.F32 R92, R132.reuse, R94, R24 ;  /* 0x0000005e845c723c */ /* 0x040ff00000001818 */
[C---:B----4-:R-:W-:Y:S08]  /*9070*/  HMMA.16816.F32 R96, R132.reuse, R100, R28 ;  /* 0x000000648460723c */ /* 0x050ff0000000181c */
[C---:B------:R-:W-:Y:S04]  /*9080*/  HMMA.16816.F32 R100, R132.reuse, R102, R32 ;  /* 0x000000668464723c */ /* 0x040fe80000001820 */
[----:B-----5:R-:W-:Y:S04]  /*9090*/  FFMA.FTZ R2, R2, R109, R241 ;  /* 0x0000006d02027223 */ /* 0x020fe800000100f1 */
[----:B------:R-:W-:Y:S04]  /*90a0*/  FADD.FTZ R2, R240, R2 ;  /* 0x00000002f0027221 */ /* 0x000fe80000010000 */
        /* <DEDUP_REMOVED lines=25> */
[----:B------:R-:W-:Y:S02]  /*9240*/  FADD.FTZ R2, R152, R2 ;  /* 0x0000000298027221 */ /* 0x000fe40000010000 */
[----:B--2---:R-:W-:Y:S02]  /*9250*/  FFMA.FTZ R0, R0, R108, R170 ;  /* 0x0000006c00007223 */ /* 0x004fe400000100aa */
[----:B------:R-:W1:Y:S02]  /*9260*/  LDSM.16.MT88.4 R108, [R213+0x7900] ;  /* 0x00790000d56c783b */ /* 0x000e640000004200 */
[----:B------:R-:W-:Y:S04]  /*9270*/  FADD.FTZ R0, R169, R0 ;  /* 0x00000000a9007221 */ /* 0x000fe80000010000 */
[----:B------:R-:W-:Y:S04]  /*9280*/  FADD.FTZ R0, R168, R0 ;  /* 0x00000000a8007221 */ /* 0x000fe80000010000 */
[----:B------:R-:W-:Y:S04]  /*9290*/  FADD.FTZ R0, R163, R0 ;  /* 0x00000000a3007221 */ /* 0x000fe80000010000 */
[----:B------:R-:W-:Y:S04]  /*92a0*/  FADD.FTZ R0, R158, R0 ;  /* 0x000000009e007221 */ /* 0x000fe80000010000 */
[----:B------:R-:W-:Y:S04]  /*92b0*/  FADD.FTZ R0, R118, R0 ;  /* 0x0000000076007221 */ /* 0x000fe80000010000 */
[----:B------:R-:W-:Y:S04]  /*92c0*/  FADD.FTZ R0, R117, R0 ;  /* 0x0000000075007221 */ /* 0x000fe80000010000 */
[----:B------:R-:W-:Y:S02]  /*92d0*/  FADD.FTZ R0, R116, R0 ;  /* 0x0000000074007221 */ /* 0x000fe40000010000 */
[----:B------:R-:W2:Y:S02]  /*92e0*/  LDSM.16.MT88.4 R116, [R214+0x7900] ;  /* 0x00790000d674783b */ /* 0x000ea40000004200 */
[----:B------:R-:W-:Y:S04]  /*92f0*/  FADD.FTZ R0, R127, R0 ;  /* 0x000000007f007221 */ /* 0x000fe80000010000 */
[----:B------:R-:W-:Y:S04]  /*9300*/  FADD.FTZ R0, R126, R0 ;  /* 0x000000007e007221 */ /* 0x000fe80000010000 */
[----:B------:R-:W-:Y:S01]  /*9310*/  FADD.FTZ R0, R125, R0 ;  /* 0x000000007d007221 */ /* 0x000fe20000010000 */
[C---:B-1----:R-:W-:Y:S03]  /*9320*/  HMMA.16816.F32 R104, R132.reuse, R108, R36 ;  /* 0x0000006c8468723c */ /* 0x042fe60000001824 */
[----:B------:R-:W-:Y:S02]  /*9330*/  FADD.FTZ R0, R124, R0 ;  /* 0x000000007c007221 */ /* 0x000fe40000010000 */
[----:B------:R-:W1:Y:S02]  /*9340*/  LDSM.16.MT88.4 R124, [R217+0x7900] ;  /* 0x00790000d97c783b */ /* 0x000e640000004200 */
[----:B------:R-:W-:Y:S01]  /*9350*/  FADD.FTZ R0, R157, R0 ;  /* 0x000000009d007221 */ /* 0x000fe20000010000 */
[C---:B------:R-:W-:Y:S04]  /*9360*/  HMMA.16816.F32 R108, R132.reuse, R110, R40 ;  /* 0x0000006e846c723c */ /* 0x040fe80000001828 */
[----:B------:R-:W-:Y:S04]  /*9370*/  FADD.FTZ R0, R156, R0 ;  /* 0x000000009c007221 */ /* 0x000fe80000010000 */
[----:B------:R-:W-:Y:S04]  /*9380*/  FADD.FTZ R0, R115, R0 ;  /* 0x0000000073007221 */ /* 0x000fe80000010000 */
[----:B------:R-:W-:Y:S04]  /*9390*/  FADD.FTZ R0, R114, R0 ;  /* 0x0000000072007221 */ /* 0x000fe80000010000 */
[----:B------:R-:W-:Y:S04]  /*93a0*/  FADD.FTZ R0, R113, R0 ;  /* 0x0000000071007221 */ /* 0x000fe80000010000 */
[----:B------:R-:W-:Y:S02]  /*93b0*/  FADD.FTZ R0, R112, R0 ;  /* 0x0000000070007221 */ /* 0x000fe40000010000 */
[C---:B--2---:R-:W-:Y:S03]  /*93c0*/  HMMA.16816.F32 R112, R132.reuse, R116, R44 ;  /* 0x000000748470723c */ /* 0x044fe6000000182c */
[----:B------:R-:W-:Y:S04]  /*93d0*/  FADD.FTZ R0, R123, R0 ;  /* 0x000000007b007221 */ /* 0x000fe80000010000 */
[----:B------:R-:W-:Y:S01]  /*93e0*/  FADD.FTZ R0, R122, R0 ;  /* 0x000000007a007221 */ /* 0x000fe20000010000 */
[C---:B------:R-:W-:Y:S04]  /*93f0*/  HMMA.16816.F32 R116, R132.reuse, R118, R48 ;  /* 0x000000768474723c */ /* 0x040fe80000001830 */
[----:B------:R-:W-:Y:S04]  /*9400*/  FADD.FTZ R0, R121, R0 ;  /* 0x0000000079007221 */ /* 0x000fe80000010000 */
[----:B------:R-:W-:Y:S02]  /*9410*/  FADD.FTZ R0, R120, R0 ;  /* 0x0000000078007221 */ /* 0x000fe40000010000 */
[C---:B-1----:R-:W-:Y:S03]  /*9420*/  HMMA.16816.F32 R120, R132.reuse, R124, R52 ;  /* 0x0000007c8478723c */ /* 0x042fe60000001834 */
[----:B------:R-:W-:Y:S04]  /*9430*/  FADD.FTZ R0, R131, R0 ;  /* 0x0000000083007221 */ /* 0x000fe80000010000 */
[----:B------:R-:W-:Y:S01]  /*9440*/  FADD.FTZ R0, R130, R0 ;  /* 0x0000000082007221 */ /* 0x000fe20000010000 */
[C---:B------:R-:W-:Y:S04]  /*9450*/  HMMA.16816.F32 R124, R132.reuse, R126, R56 ;  /* 0x0000007e847c723c */ /* 0x040fe80000001838 */
[----:B------:R-:W-:Y:S04]  /*9460*/  FADD.FTZ R0, R129, R0 ;  /* 0x0000000081007221 */ /* 0x000fe80000010000 */
[----:B------:R-:W-:Y:S02]  /*9470*/  FADD.FTZ R0, R128, R0 ;  /* 0x0000000080007221 */ /* 0x000fe40000010000 */
[C---:B------:R-:W-:Y:S03]  /*9480*/  HMMA.16816.F32 R128, R132.reuse, R4, R60 ;  /* 0x000000048480723c */ /* 0x040fe6000000183c */
[----:B------:R-:W-:Y:S04]  /*9490*/  FADD.FTZ R0, R139, R0 ;  /* 0x000000008b007221 */ /* 0x000fe80000010000 */
[----:B------:R-:W-:Y:S01]  /*94a0*/  FADD.FTZ R4, R138, R0 ;  /* 0x000000008a047221 */ /* 0x000fe20000010000 */
[----:B------:R-:W-:Y:S04]  /*94b0*/  HMMA.16816.F32 R132, R132, R6, R64 ;  /* 0x000000068484723c */ /* 0x000fe80000001840 */
[----:B------:R-:W-:Y:S02]  /*94c0*/  FADD.FTZ R0, R151, R2 ;  /* 0x0000000297007221 */ /* 0x000fe40000010000 */
[----:B------:R-:W-:Y:S02]  /*94d0*/  FADD.FTZ R4, R137, R4 ;  /* 0x0000000489047221 */ /* 0x000fe40000010000 */
[----:B------:R-:W-:Y:S04]  /*94e0*/  FADD.FTZ R0, R150, R0 ;  /* 0x0000000096007221 */ /* 0x000fe80000010000 */
[----:B------:R-:W-:Y:S01]  /*94f0*/  FADD.FTZ R4, R70, R4 ;  /* 0x0000000446047221 */ /* 0x000fe20000010000 */
[----:B------:R-:W-:Y:S01]  /*9500*/  MOV R70, R3 ;  /* 0x0000000300467202 */ /* 0x000fe20000000f00 */
[----:B------:R-:W-:Y:S02]  /*9510*/  FADD.FTZ R2, R149, R0 ;  /* 0x0000000095027221 */ /* 0x000fe40000010000 */
[----:B------:R-:W-:Y:S02]  /*9520*/  FADD.FTZ R0, R71, R4 ;  /* 0x0000000447007221 */ /* 0x000fe40000010000 */
[----:B------:R-:W-:Y:S02]  /*9530*/  FADD.FTZ R2, R148, R2 ;  /* 0x0000000294027221 */ /* 0x000fe40000010000 */
[----:B------:R-:W-:Y:S01]  /*9540*/  FADD.FTZ R0, R69, R0 ;  /* 0x0000000045007221 */ /* 0x000fe20000010000 */
[----:B------:R-:W-:Y:S02]  /*9550*/  MOV R69, R68 ;  /* 0x0000004400457202 */ /* 0x000fe40000000f00 */
[----:B------:R1:W-:Y:S04]  /*9560*/  STL [R1], R2 ;  /* 0x0000000201007387 */ /* 0x0003e80000100800 */
[----:B------:R1:W-:Y:S01]  /*9570*/  STL [R1+0x4], R0 ;  /* 0x0000040001007387 */ /* 0x0003e20000100800 */
[----:B------:R-:W-:-:S05]  /*9580*/  @P1 BRA `(.L_x_3) ;  /* 0xffffc0b000001947 */ /* 0x000fca000383ffff */
.L_x_2:
[----:B-1----:R-:W2:Y:S04]  /*9590*/  LDL.LU R2, [R1] ;  /* 0x0000000001027983 */ /* 0x002ea80000300800 */
[----:B------:R-:W3:Y:S04]  /*95a0*/  LDL.LU R0, [R1+0x4] ;  /* 0x0000040001007983 */ /* 0x000ee80000300800 */
[----:B------:R-:W4:Y:S01]  /*95b0*/  LDL.LU R13, [R1+0x48] ;  /* 0x00004800010d7983 */ /* 0x000f220000300800 */
[----:B------:R-:W-:-:S03]  /*95c0*/  MOV R44, c[0x0][0x4e8] ;  /* 0x00013a00002c7a02 */ /* 0x000fc60000000f00 */
[----:B------:R-:W4:Y:S01]  /*95d0*/  LDL.LU R45, [R1+0x50] ;  /* 0x00005000012d7983 */ /* 0x000f220000300800 */
[----:B------:R-:W-:-:S03]  /*95e0*/  ISETP.NE.AND P0, PT, R44, 0x1, PT ;  /* 0x000000012c00780c */ /* 0x000fc60003f05270 */
[----:B------:R-:W1:Y:S04]  /*95f0*/  S2R R4, SR_CTAID.Y ;  /* 0x0000000000047919 */ /* 0x000e680000002600 */
[----:B------:R-:W1:Y:S04]  /*9600*/  S2R R5, SR_TID.X ;  /* 0x0000000000057919 */ /* 0x000e680000002100 */
[----:B------:R-:W4:Y:S04]  /*9610*/  LDL.LU R49, [R1+0x44] ;  /* 0x0000440001317983 */ /* 0x000f280000300800 */
[----:B------:R-:W2:Y:S04]  /*9620*/  S2R R40, SR_CTAID.Z ;  /* 0x0000000000287919 */ /* 0x000ea80000002700 */
[----:B------:R-:W4:Y:S01]  /*9630*/  LDL R48, [R1+0x4c] ;  /* 0x00004c0001307983 */ /* 0x000f220000100800 */
[----:B------:R-:W-:-:S03]  /*9640*/  MOV R42, 0xff800000 ;  /* 0xff800000002a7802 */ /* 0x000fc60000000f00 */
[----:B------:R2:W5:Y:S01]  /*9650*/  LDL.64 R46, [R1+0x20] ;  /* 0x00002000012e7983 */ /* 0x0005620000100a00 */
[----:B-1----:R-:W-:Y:S01]  /*9660*/  IMAD.WIDE.U32 R18, R4, c[0x0][0x490], RZ ;  /* 0x0001240004127a25 */ /* 0x002fe200078e00ff */
[----:B------:R-:W-:-:S03]  /*9670*/  SHF.R.S32.HI R12, RZ, 0x1f, R5 ;  /* 0x0000001fff0c7819 */ /* 0x000fc60000011405 */
[----:B------:R-:W-:Y:S01]  /*9680*/  IMAD.WIDE.U32 R20, R4, c[0x0][0x3e8], RZ ;  /* 0x0000fa0004147a25 */ /* 0x000fe200078e00ff */
[----:B------:R-:W-:Y:S01]  /*9690*/  MOV R41, 0xff800000 ;  /* 0xff80000000297802 */ /* 0x000fe20000000f00 */
[----:B------:R-:W-:Y:S06]  /*96a0*/  BAR.SYNC.DEFER_BLOCKING 0x1, 0x100 ;  /* 0x0044000000007b1d */ /* 0x000fec0000010000 */
[----:B--2---:R-:W1:Y:S04]  /*96b0*/  SHFL.BFLY PT, R6, R2, 0x2, 0x1f ;  /* 0x0c401f0002067f89 */ /* 0x004e6800000e0000 */
[----:B---3--:R-:W2:Y:S01]  /*96c0*/  SHFL.BFLY PT, R7, R0, 0x2, 0x1f ;  /* 0x0c401f0000077f89 */ /* 0x008ea200000e0000 */
[----:B----4-:R-:W-:-:S02]  /*96d0*/  IMAD.MOV.U32 R14, RZ, RZ, R13 ;  /* 0x000000ffff0e7224 */ /* 0x010fc400078e000d */
[----:B-1----:R-:W-:Y:S02]  /*96e0*/  FADD.FTZ R6, R6, R2 ;  /* 0x0000000206067221 */ /* 0x002fe40000010000 */
[----:B--2---:R-:W-:-:S03]  /*96f0*/  FADD.FTZ R7, R7, R0 ;  /* 0x0000000007077221 */ /* 0x004fc60000010000 */
[----:B------:R-:W1:Y:S04]  /*9700*/  SHFL.BFLY PT, R0, R6, 0x1, 0x1f ;  /* 0x0c201f0006007f89 */ /* 0x000e6800000e0000 */
[----:B------:R-:W2:Y:S01]  /*9710*/  SHFL.BFLY PT, R2, R7, 0x1, 0x1f ;  /* 0x0c201f0007027f89 */ /* 0x000ea200000e0000 */
[----:B-1----:R-:W-:Y:S01]  /*9720*/  FADD.FTZ R6, R6, R0 ;  /* 0x0000000006067221 */ /* 0x002fe20000010000 */
[----:B------:R-:W-:Y:S01]  /*9730*/  SHF.R.S32.HI R0, RZ, 0x1f, R4 ;  /* 0x0000001fff007819 */ /* 0x000fe20000011404 */
[----:B--2---:R-:W-:-:S03]  /*9740*/  FADD.FTZ R7, R7, R2 ;  /* 0x0000000207077221 */ /* 0x004fc60000010000 */
[----:B------:R-:W-:Y:S01]  /*9750*/  FSETP.NE.FTZ.AND P2, PT, R6, RZ, PT ;  /* 0x000000ff0600720b */ /* 0x000fe20003f55000 */
[C---:B------:R-:W-:Y:S01]  /*9760*/  IMAD R16, R0.reuse, c[0x0][0x490], RZ ;  /* 0x0001240000107a24 */ /* 0x040fe200078e02ff */
[----:B------:R-:W-:Y:S01]  /*9770*/  MOV R2, RZ ;  /* 0x000000ff00027202 */ /* 0x000fe20000000f00 */
[----:B------:R-:W-:Y:S01]  /*9780*/  IMAD R8, R0, c[0x0][0x3e8], RZ ;  /* 0x0000fa0000087a24 */ /* 0x000fe200078e02ff */
[----:B------:R-:W-:Y:S01]  /*9790*/  FSETP.NE.FTZ.AND P1, PT, R7, RZ, PT ;  /* 0x000000ff0700720b */ /* 0x000fe20003f35000 */
[C---:B------:R-:W-:Y:S02]  /*97a0*/  IMAD R16, R4.reuse, c[0x0][0x494], R16 ;  /* 0x0001250004107a24 */ /* 0x040fe400078e0210 */
[----:B------:R-:W-:Y:S01]  /*97b0*/  IMAD R8, R4, c[0x0][0x3ec], R8 ;  /* 0x0000fb0004087a24 */ /* 0x000fe200078e0208 */
[CC--:B------:R-:W-:Y:S01]  /*97c0*/  LEA.HI R4, R12.reuse, R5.reuse, RZ, 0x2 ;  /* 0x000000050c047211 */ /* 0x0c0fe200078f10ff */
[----:B------:R-:W-:Y:S01]  /*97d0*/  @P0 IMAD.HI.U32 R0, R13, c[0x0][0x4ec], RZ ;  /* 0x00013b000d000a27 */ /* 0x000fe200078e00ff */
[----:B------:R-:W-:-:S02]  /*97e0*/  LEA.HI R12, R12, R5, RZ, 0x5 ;  /* 0x000000050c0c7211 */ /* 0x000fc400078f28ff */
[----:B------:R-:W-:Y:S01]  /*97f0*/  LOP3.LUT R10, R4, 0xfffffffc, RZ, 0xc0, !PT ;  /* 0xfffffffc040a7812 */ /* 0x000fe200078ec0ff */
[----:B------:R-:W1:Y:S01]  /*9800*/  @P2 MUFU.RCP R2, R6 ;  /* 0x0000000600022308 */ /* 0x000e620000001000 */
[----:B------:R-:W-:Y:S02]  /*9810*/  LOP3.LUT R11, R12, 0xffffffe0, RZ, 0xc0, !PT ;  /* 0xffffffe00c0b7812 */ /* 0x000fe400078ec0ff */
[----:B------:R-:W-:Y:S02]  /*9820*/  @P0 SHF.R.U32.HI R14, RZ, c[0x0][0x4f0], R0 ;  /* 0x00013c00ff0e0a19 */ /* 0x000fe40000011600 */
[----:B------:R-:W-:Y:S01]  /*9830*/  IADD3 R10, -R10, R5, RZ ;  /* 0x000000050a0a7210 */ /* 0x000fe20007ffe1ff */
[----:B------:R-:W-:Y:S01]  /*9840*/  IMAD.IADD R11, R5, 0x1, -R11 ;  /* 0x00000001050b7824 */ /* 0x000fe200078e0a0b */
[----:B------:R-:W-:Y:S02]  /*9850*/  IADD3 R5, -R14, RZ, RZ ;  /* 0x000000ff0e057210 */ /* 0x000fe40007ffe1ff */
[----:B------:R-:W-:-:S02]  /*9860*/  IADD3 R9, R21, R8, RZ ;  /* 0x0000000815097210 */ /* 0x000fc40007ffe0ff */
[----:B------:R-:W-:Y:S01]  /*9870*/  IADD3 R17, R19, R16, RZ ;  /* 0x0000001013117210 */ /* 0x000fe20007ffe0ff */
[----:B------:R-:W-:Y:S01]  /*9880*/  IMAD R39, R5, c[0x0][0x4e8], R13 ;  /* 0x00013a0005277a24 */ /* 0x000fe200078e020d */
[----:B------:R-:W-:Y:S01]  /*9890*/  LOP3.LUT P4, RZ, R11, 0x3, RZ, 0xc0, !PT ;  /* 0x000000030bff7812 */ /* 0x000fe2000788c0ff */
[----:B------:R-:W2:Y:S01]  /*98a0*/  @P2 MUFU.LG2 R6, R6 ;  /* 0x0000000600062308 */ /* 0x000ea20000000c00 */
[----:B------:R-:W-:Y:S01]  /*98b0*/  MOV R8, R20 ;  /* 0x0000001400087202 */ /* 0x000fe20000000f00 */
[C---:B-1----:R-:W-:Y:S01]  /*98c0*/  FMUL.FTZ R73, R2.reuse, R73 ;  /* 0x0000004902497220 */ /* 0x042fe20000410000 */
[----:B------:R-:W-:Y:S01]  /*98d0*/  SHF.R.S32.HI R5, RZ, 0x2, R4 ;  /* 0x00000002ff057819 */ /* 0x000fe20000011404 */
[C---:B------:R-:W-:Y:S01]  /*98e0*/  FMUL.FTZ R11, R2.reuse, R72 ;  /* 0x00000048020b7220 */ /* 0x040fe20000410000 */
[----:B------:R-:W-:Y:S01]  /*98f0*/  MOV R0, RZ ;  /* 0x000000ff00007202 */ /* 0x000fe20000000f00 */
[C---:B------:R-:W-:Y:S02]  /*9900*/  FMUL.FTZ R77, R2.reuse, R77 ;  /* 0x0000004d024d7220 */ /* 0x040fe40000410000 */
[----:B------:R-:W-:-:S02]  /*9910*/  FMUL.FTZ R19, R2, R76 ;  /* 0x0000004c02137220 */ /* 0x000fc40000410000 */
[C---:B------:R-:W-:Y:S02]  /*9920*/  FMUL.FTZ R81, R2.reuse, R81 ;  /* 0x0000005102517220 */ /* 0x040fe40000410000 */
[C---:B------:R-:W-:Y:S02]  /*9930*/  FMUL.FTZ R22, R2.reuse, R80 ;  /* 0x0000005002167220 */ /* 0x040fe40000410000 */
[C---:B------:R-:W-:Y:S02]  /*9940*/  FMUL.FTZ R85, R2.reuse, R85 ;  /* 0x0000005502557220 */ /* 0x040fe40000410000 */
[C---:B------:R-:W-:Y:S02]  /*9950*/  FMUL.FTZ R20, R2.reuse, R84 ;  /* 0x0000005402147220 */ /* 0x040fe40000410000 */
        /* <DEDUP_REMOVED lines=23> */
[----:B------:R-:W-:Y:S01]  /*9ad0*/  FMUL.FTZ R27, R2, R132 ;  /* 0x00000084021b7220 */ /* 0x000fe20000410000 */
[----:B------:R-:W-:Y:S01]  /*9ae0*/  SHF.R.S32.HI R2, RZ, 0x1f, R4 ;  /* 0x0000001fff027819 */ /* 0x000fe20000011404 */
[----:B------:R-:W-:-:S03]  /*9af0*/  IMAD.MOV.U32 R16, RZ, RZ, R18 ;  /* 0x000000ffff107224 */ /* 0x000fc600078e0012 */
[----:B------:R-:W-:-:S04]  /*9b00*/  LEA.HI R2, R2, R5, RZ, 0x3 ;  /* 0x0000000502027211 */ /* 0x000fc800078f18ff */
[----:B------:R-:W-:Y:S02]  /*9b10*/  LOP3.LUT R2, R2, 0xfffffff8, RZ, 0xc0, !PT ;  /* 0xfffffff802027812 */ /* 0x000fe400078ec0ff */
[----:B------:R-:W-:-:S03]  /*9b20*/  SHF.R.S32.HI R4, RZ, 0x1f, R40 ;  /* 0x0000001fff047819 */ /* 0x000fc60000011428 */
[----:B------:R-:W-:Y:S02]  /*9b30*/  IMAD.IADD R5, R5, 0x1, -R2 ;  /* 0x0000000105057824 */ /* 0x000fe400078e0a02 */
[----:B------:R-:W-:Y:S02]  /*9b40*/  @P2 IMAD.MOV.U32 R2, RZ, RZ, 0x3f317218 ;  /* 0x3f317218ff022424 */ /* 0x000fe400078e00ff */
[C---:B------:R-:W-:Y:S02]  /*9b50*/  IMAD R43, R4.reuse, c[0x0][0x498], RZ ;  /* 0x00012600042b7a24 */ /* 0x040fe400078e02ff */
[----:B------:R-:W-:Y:S02]  /*9b60*/  IMAD R15, R4, c[0x0][0x3f0], RZ ;  /* 0x0000fc00040f7a24 */ /* 0x000fe400078e02ff */
[----:B--2---:R-:W-:Y:S02]  /*9b70*/  @P2 FMUL.FTZ R6, R6, 0.69314718246459960938 ;  /* 0x3f31721806062820 */ /* 0x004fe40000410000 */
[----:B------:R-:W-:-:S04]  /*9b80*/  @P2 FMUL.FTZ R4, R2, c[0x0][0x2d0] ;  /* 0x0000b40002042a20 */ /* 0x000fc80000410000 */
[----:B------:R-:W-:Y:S01]  /*9b90*/  @P2 FFMA.FTZ R42, R4, R68, R6 ;  /* 0x00000044042a2223 */ /* 0x000fe20000010006 */
[----:B------:R-:W-:Y:S02]  /*9ba0*/  SHF.R.S32.HI R4, RZ, 0x2, R45 ;  /* 0x00000002ff047819 */ /* 0x000fe4000001142d */
[----:B------:R1:W5:Y:S01]  /*9bb0*/  LDL R45, [R1+0x18] ;  /* 0x00001800012d7983 */ /* 0x0003620000100800 */
[----:B------:R-:W2:Y:S08]  /*9bc0*/  @P1 MUFU.RCP R0, R7 ;  /* 0x0000000700001308 */ /* 0x000eb00000001000 */
[----:B------:R-:W3:Y:S01]  /*9bd0*/  @P1 MUFU.LG2 R7, R7 ;  /* 0x0000000700071308 */ /* 0x000ee20000000c00 */
[----:B--2---:R-:W-:-:S02]  /*9be0*/  FMUL.FTZ R75, R0, R75 ;  /* 0x0000004b004b7220 */ /* 0x004fc40000410000 */
        /* <DEDUP_REMOVED lines=30> */
[----:B------:R-:W-:Y:S01]  /*9dd0*/  FMUL.FTZ R134, R0, R134 ;  /* 0x0000008600867220 */ /* 0x000fe20000410000 */
[----:B------:R-:W-:Y:S01]  /*9de0*/  @P1 MOV R0, 0x3f317218 ;  /* 0x3f31721800001802 */ /* 0x000fe20000000f00 */
[----:B---3--:R-:W-:-:S04]  /*9df0*/  @P1 FMUL.FTZ R2, R7, 0.69314718246459960938 ;  /* 0x3f31721807021820 */ /* 0x008fc80000410000 */
[----:B------:R-:W-:-:S04]  /*9e00*/  @P1 FMUL.FTZ R0, R0, c[0x0][0x2d0] ;  /* 0x0000b40000001a20 */ /* 0x000fc80000410000 */
[----:B------:R-:W-:Y:S01]  /*9e10*/  @P1 FFMA.FTZ R41, R0, R3, R2 ;  /* 0x0000000300291223 */ /* 0x000fe20000010002 */
[----:B------:R-:W-:Y:S01]  /*9e20*/  SHF.R.S32.HI R0, RZ, 0x5, R12 ;  /* 0x00000005ff007819 */ /* 0x000fe2000001140c */
[C---:B------:R-:W-:Y:S02]  /*9e30*/  IMAD R43, R40.reuse, c[0x0][0x49c], R43 ;  /* 0x00012700282b7a24 */ /* 0x040fe400078e022b */
[C---:B------:R-:W-:Y:S01]  /*9e40*/  IMAD R15, R40.reuse, c[0x0][0x3f4], R15 ;  /* 0x0000fd00280f7a24 */ /* 0x040fe200078e020f */
[----:B------:R-:W-:Y:S01]  /*9e50*/  SHF.R.S32.HI R3, RZ, 0x1f, R0 ;  /* 0x0000001fff037819 */ /* 0x000fe20000011400 */
[----:B------:R-:W-:-:S04]  /*9e60*/  IMAD.WIDE.U32 R16, R40, c[0x0][0x498], R16 ;  /* 0x0001260028107a25 */ /* 0x000fc800078e0010 */
[----:B------:R-:W-:Y:S02]  /*9e70*/  IMAD.WIDE.U32 R8, R40, c[0x0][0x3f0], R8 ;  /* 0x0000fc0028087a25 */ /* 0x000fe400078e0008 */
[----:B------:R-:W2:Y:S01]  /*9e80*/  S2R R40, SR_CTAID.X ;  /* 0x0000000000287919 */ /* 0x000ea20000002500 */
[----:B------:R-:W-:Y:S02]  /*9e90*/  LEA.HI R3, R3, R0, RZ, 0x3 ;  /* 0x0000000003037211 */ /* 0x000fe400078f18ff */
[----:B------:R-:W-:Y:S02]  /*9ea0*/  LEA.HI R2, R10, R10, RZ, 0x1 ;  /* 0x0000000a0a027211 */ /* 0x000fe400078f08ff */
[----:B------:R-:W-:Y:S02]  /*9eb0*/  LOP3.LUT R3, R3, 0xffffff8, RZ, 0xc0, !PT ;  /* 0x0ffffff803037812 */ /* 0x000fe400078ec0ff */
[----:B------:R-:W-:Y:S02]  /*9ec0*/  LOP3.LUT R2, R2, 0x1ffffffe, RZ, 0xc0, !PT ;  /* 0x1ffffffe02027812 */ /* 0x000fe400078ec0ff */
[----:B------:R-:W-:-:S02]  /*9ed0*/  IADD3 R6, R0, -R3, RZ ;  /* 0x8000000300067210 */ /* 0x000fc40007ffe0ff */
[----:B------:R-:W-:Y:S01]  /*9ee0*/  LEA R12, R0, R10, 0x9 ;  /* 0x0000000a000c7211 */ /* 0x000fe200078e48ff */
[----:B------:R-:W-:Y:S01]  /*9ef0*/  IMAD.IADD R10, R10, 0x1, -R2 ;  /* 0x000000010a0a7824 */ /* 0x000fe200078e0a02 */
[C---:B------:R-:W-:Y:S02]  /*9f00*/  LOP3.LUT R2, R5.reuse, 0x1, RZ, 0xc0, !PT ;  /* 0x0000000105027812 */ /* 0x040fe400078ec0ff */
[C---:B------:R-:W-:Y:S02]  /*9f10*/  R2P PR, R5.reuse, 0x6 ;  /* 0x0000000605007804 */ /* 0x040fe40000000000 */
[----:B------:R-:W-:Y:S02]  /*9f20*/  SHF.L.U32 R5, R5, 0x6, RZ ;  /* 0x0000000605057819 */ /* 0x000fe400000006ff */
[----:B------:R-:W-:Y:S02]  /*9f30*/  LEA R4, R6, R4, 0x4 ;  /* 0x0000000406047211 */ /* 0x000fe400078e20ff */
[----:B------:R-:W-:-:S02]  /*9f40*/  SHF.R.S32.HI R0, RZ, 0x1f, R14 ;  /* 0x0000001fff007819 */ /* 0x000fc4000001140e */
[----:B------:R-:W-:Y:S02]  /*9f50*/  LOP3.LUT R5, R5, 0x1c0, RZ, 0xc0, !PT ;  /* 0x000001c005057812 */ /* 0x000fe400078ec0ff */
[----:B------:R-:W-:Y:S01]  /*9f60*/  LEA R10, R10, R4, 0x3 ;  /* 0x000000040a0a7211 */ /* 0x000fe200078e18ff */
[----:B------:R-:W-:Y:S01]  /*9f70*/  IMAD R0, R0, c[0x0][0x3e0], RZ ;  /* 0x0000f80000007a24 */ /* 0x000fe200078e02ff */
[----:B------:R-:W-:Y:S02]  /*9f80*/  LEA.HI R7, R5, R5, RZ, 0x1d ;  /* 0x0000000505077211 */ /* 0x000fe400078fe8ff */
[----:B--2---:R-:W-:Y:S01]  /*9f90*/  LEA R10, R40, R10, 0x7 ;  /* 0x0000000a280a7211 */ /* 0x004fe200078e38ff */
[----:B------:R-:W-:Y:S01]  /*9fa0*/  IMAD R6, R14, c[0x0][0x3e4], R0 ;  /* 0x0000f9000e067a24 */ /* 0x000fe200078e0200 */
[----:B------:R-:W-:Y:S01]  /*9fb0*/  ISETP.NE.U32.AND P3, PT, R2, 0x1, PT ;  /* 0x000000010200780c */ /* 0x000fe20003f65070 */
[----:B------:R-:W-:Y:S01]  /*9fc0*/  IMAD R44, R44, c[0x0][0x388], RZ ;  /* 0x0000e2002c2c7a24 */ /* 0x000fe200078e02ff */
[----:B------:R-:W-:Y:S01]  /*9fd0*/  LEA R0, R40, R4, 0x7 ;  /* 0x0000000428007211 */ /* 0x000fe200078e38ff */
[----:B------:R-:W-:Y:S01]  /*9fe0*/  @P0 IMAD.HI.U32 R5, R10, c[0x0][0x4ec], RZ ;  /* 0x00013b000a050a27 */ /* 0x000fe200078e00ff */
[----:B------:R-:W-:-:S02]  /*9ff0*/  LEA R7, R12, R7, 0x1 ;  /* 0x000000070c077211 */ /* 0x000fc400078e08ff */
[----:B------:R-:W-:Y:S01]  /*a000*/  IADD3 R3, R9, R15, RZ ;  /* 0x0000000f09037210 */ /* 0x000fe20007ffe0ff */
[----:B------:R-:W-:Y:S01]  /*a010*/  IMAD.MOV.U32 R2, RZ, RZ, R8 ;  /* 0x000000ffff027224 */ /* 0x000fe200078e0008 */
[----:B------:R-:W-:Y:S02]  /*a020*/  F2FP.PACK_AB R11, R73, R11 ;  /* 0x0000000b490b723e */ /* 0x000fe400000000ff */
[C---:B------:R-:W-:Y:S02]  /*a030*/  IADD3 R4, R0.reuse, 0x8, RZ ;  /* 0x0000000800047810 */ /* 0x040fe40007ffe0ff */
[----:B------:R-:W-:Y:S02]  /*a040*/  SHF.L.U32 R7, R7, 0x1, RZ ;  /* 0x0000000107077819 */ /* 0x000fe400000006ff */
[----:B------:R-:W-:Y:S02]  /*a050*/  ISETP.GE.OR P5, PT, R0, R44, P4 ;  /* 0x0000002c0000720c */ /* 0x000fe400027a6670 */
[----:B------:R-:W-:Y:S01]  /*a060*/  MOV R0, R10 ;  /* 0x0000000a00007202 */ /* 0x000fe20000000f00 */
[----:B------:R-:W-:Y:S01]  /*a070*/  IMAD.WIDE.U32 R2, R14, c[0x0][0x3e0], R2 ;  /* 0x0000f8000e027a25 */ /* 0x000fe200078e0002 */
[----:B------:R-:W-:Y:S01]  /*a080*/  @P0 SHF.R.U32.HI R0, RZ, c[0x0][0x4f0], R5 ;  /* 0x00013c00ff000a19 */ /* 0x000fe20000011605 */
[----:B------:R2:W-:Y:S01]  /*a090*/  STS [R7+0x80], R11 ;  /* 0x0000800b07007388 */ /* 0x0005e20000000800 */
[----:B------:R-:W-:Y:S01]  /*a0a0*/  IADD3 R8, R7, 0x80, RZ ;  /* 0x0000008007087810 */ /* 0x000fe20007ffe0ff */
[----:B------:R-:W-:Y:S01]  /*a0b0*/  IMAD.IADD R3, R3, 0x1, R6 ;  /* 0x0000000103037824 */ /* 0x000fe200078e0206 */
[----:B------:R-:W-:-:S02]  /*a0c0*/  IADD3 R6, R7, 0x70, RZ ;  /* 0x0000007007067810 */ /* 0x000fc40007ffe0ff */
[----:B------:R-:W-:Y:S02]  /*a0d0*/  @P3 IADD3 R6, R8, 0x10, RZ ;  /* 0x0000001008063810 */ /* 0x000fe40007ffe0ff */
[----:B------:R-:W-:Y:S02]  /*a0e0*/  SHF.R.S32.HI R9, RZ, 0x1f, R0 ;  /* 0x0000001fff097819 */ /* 0x000fe40000011400 */
[----:B------:R-:W-:Y:S01]  /*a0f0*/  IADD3 R8, P0, R0, R16, RZ ;  /* 0x0000001000087210 */ /* 0x000fe20007f1e0ff */
[----:B------:R-:W-:Y:S01]  /*a100*/  IMAD.WIDE.U32 R14, R39, c[0x0][0x3d8], R2 ;  /* 0x0000f600270e7a25 */ /* 0x000fe200078e0002 */
[----:B------:R-:W-:Y:S02]  /*a110*/  ISETP.GE.OR P4, PT, R4, R44, P4 ;  /* 0x0000002c0400720c */ /* 0x000fe40002786670 */
[----:B--2---:R-:W-:-:S05]  /*a120*/  IADD3 R11, -R0, RZ, RZ ;  /* 0x000000ff000b7210 */ /* 0x004fca0007ffe1ff */
[----:B------:R-:W-:Y:S01]  /*a130*/  IMAD R0, R11, c[0x0][0x4e8], R10 ;  /* 0x00013a000b007a24 */ /* 0x000fe200078e020a */
[----:B------:R-:W-:-:S04]  /*a140*/  IADD3.X R9, R9, R17, R43, P0, !PT ;  /* 0x0000001109097210 */ /* 0x000fc800007fe42b */
[----:B------:R-:W-:Y:S01]  /*a150*/  SHF.R.S32.HI R2, RZ, 0x1f, R0 ;  /* 0x0000001fff027819 */ /* 0x000fe20000011400 */
[----:B------:R-:W-:Y:S01]  /*a160*/  IMAD.MOV.U32 R5, RZ, RZ, 0x20 ;  /* 0x00000020ff057424 */ /* 0x000fe200078e00ff */
[----:B------:R-:W-:-:S03]  /*a170*/  SHF.R.S32.HI R4, RZ, 0x1f, R39 ;  /* 0x0000001fff047819 */ /* 0x000fc60000011427 */
[----:B------:R-:W-:Y:S02]  /*a180*/  IMAD R10, R2, c[0x0][0x488], RZ ;  /* 0x00012200020a7a24 */ /* 0x000fe400078e02ff */
[----:B------:R-:W-:Y:S02]  /*a190*/  IMAD.MOV.U32 R11, RZ, RZ, 0x40 ;  /* 0x00000040ff0b7424 */ /* 0x000fe400078e00ff */
[----:B------:R-:W-:Y:S01]  /*a1a0*/  IMAD.WIDE.U32 R2, R0, c[0x0][0x488], R8 ;  /* 0x0001220000027a25 */ /* 0x000fe200078e0008 */
[----:B------:R-:W-:-:S03]  /*a1b0*/  SEL R5, R5, 0xffffffe0, !P1 ;  /* 0xffffffe005057807 */ /* 0x000fc60004800000 */
[----:B------:R-:W-:Y:S02]  /*a1c0*/  IMAD R4, R4, c[0x0][0x3d8], RZ ;  /* 0x0000f60004047a24 */ /* 0x000fe400078e02ff */
[----:B------:R-:W-:Y:S01]  /*a1d0*/  IMAD R0, R0, c[0x0][0x48c], R10 ;  /* 0x0001230000007a24 */ /* 0x000fe200078e020a */
[----:B------:R-:W-:Y:S01]  /*a1e0*/  F2FP.PACK_AB R13, R75, R13 ;  /* 0x0000000d4b0d723e */ /* 0x000fe200000000ff */
[----:B------:R-:W-:Y:S01]  /*a1f0*/  IMAD R40, R39, c[0x0][0x3dc], R4 ;  /* 0x0000f70027287a24 */ /* 0x000fe200078e0204 */
[----:B------:R-:W-:Y:S02]  /*a200*/  SEL R11, R11, 0xffffffc0, !P2 ;  /* 0xffffffc00b0b7807 */ /* 0x000fe40005000000 */
[----:B------:R-:W-:Y:S02]  /*a210*/  F2FP.PACK_AB R19, R77, R19 ;  /* 0x000000134d13723e */ /* 0x000fe400000000ff */
[----:B------:R-:W-:Y:S02]  /*a220*/  F2FP.PACK_AB R18, R79, R18 ;  /* 0x000000124f12723e */ /* 0x000fe400000000ff */
[----:B------:R-:W-:-:S02]  /*a230*/  IADD3 R4, R7, R5, RZ ;  /* 0x0000000507047210 */ /* 0x000fc40007ffe0ff */
[----:B------:R-:W-:Y:S02]  /*a240*/  LEA R10, P0, R2, c[0x0][0x450], 0x2 ;  /* 0x00011400020a7a11 */ /* 0x000fe400078010ff */
[----:B------:R-:W-:Y:S02]  /*a250*/  IADD3 R0, R3, R0, RZ ;  /* 0x0000000003007210 */ /* 0x000fe40007ffe0ff */
[----:B------:R-:W-:Y:S02]  /*a260*/  F2FP.PACK_AB R22, R81, R22 ;  /* 0x000000165116723e */ /* 0x000fe400000000ff */
[----:B------:R-:W-:Y:S02]  /*a270*/  F2FP.PACK_AB R21, R83, R21 ;  /* 0x000000155315723e */ /* 0x000fe400000000ff */
[----:B------:R-:W-:Y:S02]  /*a280*/  F2FP.PACK_AB R20, R85, R20 ;  /* 0x000000145514723e */ /* 0x000fe400000000ff */
[----:B------:R-:W-:-:S02]  /*a290*/  F2FP.PACK_AB R23, R87, R23 ;  /* 0x000000175717723e */ /* 0x000fc400000000ff */
[----:B------:R-:W-:Y:S01]  /*a2a0*/  IADD3 R5, R5, R6, RZ ;  /* 0x0000000605057210 */ /* 0x000fe20007ffe0ff */
[----:B------:R-:W-:Y:S01]  /*a2b0*/  STS [R7+0x480], R13 ;  /* 0x0004800d07007388 */ /* 0x000fe20000000800 */
[----:B------:R-:W-:Y:S02]  /*a2c0*/  F2FP.PACK_AB R26, R89, R26 ;  /* 0x0000001a591a723e */ /* 0x000fe400000000ff */
[----:B------:R-:W-:Y:S02]  /*a2d0*/  F2FP.PACK_AB R25, R91, R25 ;  /* 0x000000195b19723e */ /* 0x000fe400000000ff */
[----:B------:R-:W-:Y:S01]  /*a2e0*/  IADD3 R8, R7, R11, RZ ;  /* 0x0000000b07087210 */ /* 0x000fe20007ffe0ff */
[----:B------:R-:W-:Y:S01]  /*a2f0*/  STS [R6], R19 ;  /* 0x0000001306007388 */ /* 0x000fe20000000800 */
[----:B------:R-:W-:Y:S02]  /*a300*/  F2FP.PACK_AB R24, R93, R24 ;  /* 0x000000185d18723e */ /* 0x000fe400000000ff */
[----:B------:R-:W-:Y:S01]  /*a310*/  F2FP.PACK_AB R29, R95, R29 ;  /* 0x0000001d5f1d723e */ /* 0x000fe200000000ff */
[----:B------:R-:W-:Y:S01]  /*a320*/  STS [R6+0x400], R18 ;  /* 0x0004001206007388 */ /* 0x000fe20000000800 */
[----:B------:R-:W-:-:S02]  /*a330*/  IADD3 R9, R11, R6, RZ ;  /* 0x000000060b097210 */ /* 0x000fc40007ffe0ff */
[----:B------:R-:W-:Y:S01]  /*a340*/  LEA.HI.X R3, R2, c[0x0][0x454], R0, 0x2, P0 ;  /* 0x0001150002037a11 */ /* 0x000fe200000f1400 */
[----:B------:R-:W-:Y:S01]  /*a350*/  IMAD.IADD R0, R11, 0x1, R4 ;  /* 0x000000010b007824 */ /* 0x000fe200078e0204 */
[----:B------:R-:W-:Y:S01]  /*a360*/  F2FP.PACK_AB R37, R97, R37 ;  /* 0x000000256125723e */ /* 0x000fe200000000ff */
[----:B------:R-:W-:Y:S01]  /*a370*/  STS [R4+0x80], R22 ;  /* 0x0000801604007388 */ /* 0x000fe20000000800 */
[----:B------:R-:W-:Y:S02]  /*a380*/  F2FP.PACK_AB R98, R99, R98 ;  /* 0x000000626362723e */ /* 0x000fe400000000ff */
[----:B------:R-:W-:Y:S01]  /*a390*/  F2FP.PACK_AB R38, R101, R38 ;  /* 0x000000266526723e */ /* 0x000fe200000000ff */
[----:B------:R-:W-:Y:S01]  /*a3a0*/  STS [R4+0x480], R21 ;  /* 0x0004801504007388 */ /* 0x000fe20000000800 */
[----:B------:R-:W-:Y:S02]  /*a3b0*/  F2FP.PACK_AB R102, R103, R102 ;  /* 0x000000666766723e */ /* 0x000fe400000000ff */
[----:B------:R-:W-:Y:S01]  /*a3c0*/  IADD3 R2, R5, R11, RZ ;  /* 0x0000000b05027210 */ /* 0x000fe20007ffe0ff */
[----:B------:R-:W-:Y:S01]  /*a3d0*/  STS [R5], R20 ;  /* 0x0000001405007388 */ /* 0x000fe20000000800 */
[----:B------:R-:W-:-:S02]  /*a3e0*/  F2FP.PACK_AB R36, R105, R36 ;  /* 0x000000246924723e */ /* 0x000fc400000000ff */
[----:B------:R-:W-:Y:S01]  /*a3f0*/  F2FP.PACK_AB R106, R107, R106 ;  /* 0x0000006a6b6a723e */ /* 0x000fe200000000ff */
[----:B------:R-:W-:Y:S01]  /*a400*/  STS [R5+0x400], R23 ;  /* 0x0004001705007388 */ /* 0x000fe20000000800 */
[----:B------:R-:W-:Y:S02]  /*a410*/  F2FP.PACK_AB R35, R109, R35 ;  /* 0x000000236d23723e */ /* 0x000fe400000000ff */
[----:B------:R-:W-:Y:S01]  /*a420*/  F2FP.PACK_AB R110, R111, R110 ;  /* 0x0000006e6f6e723e */ /* 0x000fe200000000ff */
[----:B------:R-:W-:Y:S01]  /*a430*/  STS [R8+0x80], R26 ;  /* 0x0000801a08007388 */ /* 0x000fe20000000800 */
[----:B------:R-:W-:Y:S02]  /*a440*/  F2FP.PACK_AB R34, R113, R34 ;  /* 0x000000227122723e */ /* 0x000fe400000000ff */
[----:B------:R-:W-:Y:S01]  /*a450*/  F2FP.PACK_AB R114, R115, R114 ;  /* 0x000000727372723e */ /* 0x000fe200000000ff */
[----:B------:R-:W-:Y:S01]  /*a460*/  STS [R8+0x480], R25 ;  /* 0x0004801908007388 */ /* 0x000fe20000000800 */
[----:B------:R-:W-:-:S02]  /*a470*/  F2FP.PACK_AB R33, R117, R33 ;  /* 0x000000217521723e */ /* 0x000fc400000000ff */
[----:B------:R-:W-:Y:S01]  /*a480*/  F2FP.PACK_AB R32, R119, R32 ;  /* 0x000000207720723e */ /* 0x000fe200000000ff */
[----:B------:R-:W-:Y:S01]  /*a490*/  STS [R9], R24 ;  /* 0x0000001809007388 */ /* 0x000fe20000000800 */
[----:B------:R-:W-:-:S03]  /*a4a0*/  F2FP.PACK_AB R31, R121, R31 ;  /* 0x0000001f791f723e */ /* 0x000fc600000000ff */
[----:B------:R-:W-:Y:S01]  /*a4b0*/  STS [R9+0x400], R29 ;  /* 0x0004001d09007388 */ /* 0x000fe20000000800 */
[----:B------:R-:W-:-:S03]  /*a4c0*/  F2FP.PACK_AB R122, R123, R122 ;  /* 0x0000007a7b7a723e */ /* 0x000fc600000000ff */
[----:B------:R-:W-:Y:S01]  /*a4d0*/  STS [R0+0x80], R37 ;  /* 0x0000802500007388 */ /* 0x000fe20000000800 */
[----:B------:R-:W-:-:S03]  /*a4e0*/  F2FP.PACK_AB R30, R125, R30 ;  /* 0x0000001e7d1e723e */ /* 0x000fc600000000ff */
[----:B------:R-:W-:Y:S01]  /*a4f0*/  STS [R0+0x480], R98 ;  /* 0x0004806200007388 */ /* 0x000fe20000000800 */
[----:B------:R-:W-:-:S03]  /*a500*/  F2FP.PACK_AB R126, R127, R126 ;  /* 0x0000007e7f7e723e */ /* 0x000fc600000000ff */
        /* <DEDUP_REMOVED lines=8> */
[----:B------:R-:W-:Y:S04]  /*a590*/  STS [R6+0x4000], R35 ;  /* 0x0040002306007388 */ /* 0x000fe80000000800 */
[----:B------:R-:W-:Y:S04]  /*a5a0*/  STS [R6+0x4400], R110 ;  /* 0x0044006e06007388 */ /* 0x000fe80000000800 */
[----:B------:R-:W-:Y:S04]  /*a5b0*/  STS [R4+0x4080], R34 ;  /* 0x0040802204007388 */ /* 0x000fe80000000800 */
[----:B------:R2:W-:Y:S04]  /*a5c0*/  STS [R4+0x4480], R114 ;  /* 0x0044807204007388 */ /* 0x0005e80000000800 */
[----:B------:R-:W-:Y:S04]  /*a5d0*/  STS [R5+0x4000], R33 ;  /* 0x0040002105007388 */ /* 0x000fe80000000800 */
        /* <DEDUP_REMOVED lines=9> */
[----:B------:R-:W-:Y:S04]  /*a670*/  SHFL.IDX PT, R12, R10, RZ, 0x1c1f ;  /* 0x001c1fff0a0c7589 */ /* 0x000fe800000e0000 */
[----:B------:R-:W3:Y:S04]  /*a680*/  SHFL.IDX PT, R13, R3, RZ, 0x1c1f ;  /* 0x001c1fff030d7589 */ /* 0x000ee800000e0000 */
[----:B------:R-:W-:Y:S06]  /*a690*/  BAR.SYNC.DEFER_BLOCKING 0x1, 0x100 ;  /* 0x0044000000007b1d */ /* 0x000fec0000010000 */
[----:B------:R-:W-:Y:S04]  /*a6a0*/  SHFL.IDX PT, R10, R10, 0x1, 0x1c1f ;  /* 0x003c1f000a0a7f89 */ /* 0x000fe800000e0000 */
[----:B------:R-:W4:Y:S01]  /*a6b0*/  SHFL.IDX PT, R11, R3, 0x1, 0x1c1f ;  /* 0x003c1f00030b7f89 */ /* 0x000f2200000e0000 */
[----:B--2---:R-:W-:-:S03]  /*a6c0*/  SHF.L.U32 R4, R49, 0x1, RZ ;  /* 0x0000000131047819 */ /* 0x004fc600000006ff */
[----:B---3--:R1:W-:Y:S04]  /*a6d0*/  @!P5 ST.E [R12.64], R42 ;  /* 0x0000002a0c00d985 */ /* 0x0083e8000c101916 */
[----:B----4-:R1:W-:Y:S04]  /*a6e0*/  @!P4 ST.E [R10.64], R41 ;  /* 0x000000290a00c985 */ /* 0x0103e8000c101916 */
[----:B------:R1:W2:Y:S04]  /*a6f0*/  LDS.128 R20, [R4+0x1080] ;  /* 0x0010800004147984 */ /* 0x0002a80000000c00 */
[----:B------:R1:W3:Y:S04]  /*a700*/  LDS.128 R28, [R4+0x2080] ;  /* 0x00208000041c7984 */ /* 0x0002e80000000c00 */
[----:B------:R1:W4:Y:S04]  /*a710*/  LDS.128 R32, [R4+0x3080] ;  /* 0x0030800004207984 */ /* 0x0003280000000c00 */
[----:B------:R1:W1:Y:S04]  /*a720*/  LDS.128 R16, [R4+0x5080] ;  /* 0x0050800004107984 */ /* 0x0002680000000c00 */
[----:B------:R1:W1:Y:S04]  /*a730*/  LDS.128 R24, [R4+0x6080] ;  /* 0x0060800004187984 */ /* 0x0002680000000c00 */
[----:B------:R1:W1:Y:S01]  /*a740*/  LDS.128 R36, [R4+0x7080] ;  /* 0x0070800004247984 */ /* 0x0002620000000c00 */
[----:B------:R-:W-:-:S02]  /*a750*/  IADD3 R0, R15, R40, RZ ;  /* 0x000000280f007210 */ /* 0x000fc40007ffe0ff */
[----:B------:R-:W-:-:S04]  /*a760*/  LEA R7, P0, R14, c[0x0][0x380], 0x1 ;  /* 0x0000e0000e077a11 */ /* 0x000fc800078008ff */
[----:B------:R-:W-:Y:S02]  /*a770*/  LEA.HI.X R6, R14, c[0x0][0x384], R0, 0x1, P0 ;  /* 0x0000e1000e067a11 */ /* 0x000fe400000f0c00 */
[----:B------:R-:W-:Y:S01]  /*a780*/  ISETP.GE.AND P0, PT, R48, R44, PT ;  /* 0x0000002c3000720c */ /* 0x000fe20003f06270 */
[----:B------:R1:W1:Y:S01]  /*a790*/  SHFL.IDX PT, R2, R7, RZ, 0x181f ;  /* 0x00181fff07027589 */ /* 0x00026200000e0000 */
[----:B------:R-:W-:Y:S03]  /*a7a0*/  BSSY B0, `(.L_x_4) ;  /* 0x000000e000007945 */ /* 0x000fe60003800000 */
[----:B------:R1:W1:Y:S08]  /*a7b0*/  SHFL.IDX PT, R3, R6, RZ, 0x181f ;  /* 0x00181fff06037589 */ /* 0x00027000000e0000 */
[----:B------:R-:W-:Y:S05]  /*a7c0*/  @P0 BRA `(.L_x_5) ;  /* 0x000000b000000947 */ /* 0x000fea0003800000 */
[----:B-12---:R-:W1:Y:S01]  /*a7d0*/  LDS.128 R12, [R4+0x80] ;  /* 0x00008000040c7984 */ /* 0x006e620000000c00 */
[----:B-----5:R-:W-:-:S02]  /*a7e0*/  ISETP.GE.AND P0, PT, R45, c[0x0][0x3c8], PT ;  /* 0x0000f2002d007a0c */ /* 0x020fc40003f06270 */
[----:B------:R-:W-:Y:S01]  /*a7f0*/  ISETP.GE.AND P1, PT, R46, c[0x0][0x3c8], PT ;  /* 0x0000f2002e007a0c */ /* 0x000fe20003f26270 */
[----:B------:R2:W4:Y:S10]  /*a800*/  LDS.128 R8, [R4+0x4080] ;  /* 0x0040800004087984 */ /* 0x0005340000000c00 */
[----:B------:R-:W-:-:S04]  /*a810*/  @!P0 SHF.R.S32.HI R0, RZ, 0x1f, R45 ;  /* 0x0000001fff008819 */ /* 0x000fc8000001142d */
[----:B------:R-:W-:-:S04]  /*a820*/  @!P0 LEA.HI R0, R0, R45, RZ, 0x3 ;  /* 0x0000002d00008211 */ /* 0x000fc800078f18ff */
[----:B------:R-:W-:Y:S01]  /*a830*/  @!P0 LOP3.LUT R0, R0, 0xfffffff8, RZ, 0xc0, !PT ;  /* 0xfffffff800008812 */ /* 0x000fe200078ec0ff */
[----:B--2---:R-:W-:-:S04]  /*a840*/  @!P1 IMAD.WIDE R4, R46, 0x2, R2 ;  /* 0x000000022e049825 */ /* 0x004fc800078e0202 */
[----:B------:R-:W-:Y:S01]  /*a850*/  @!P0 IMAD.WIDE R2, R0, 0x2, R2 ;  /* 0x0000000200028825 */ /* 0x000fe200078e0202 */
[----:B-1----:R1:W-:Y:S04]  /*a860*/  @!P1 ST.E.128 [R4.64], R12 ;  /* 0x0000000c04009985 */ /* 0x0023e8000c101d16 */
[----:B----4-:R1:W-:Y:S02]  /*a870*/  @!P0 ST.E.128 [R2.64], R8 ;  /* 0x0000000802008985 */ /* 0x0103e4000c101d16 */
.L_x_5:
[----:B--2---:R-:W-:Y:S05]  /*a880*/  BSYNC B0 ;  /* 0x0000000000007941 */ /* 0x004fea0003800000 */
.L_x_4:
[----:B------:R-:W-:Y:S01]  /*a890*/  IADD3 R0, R48, 0x20, RZ ;  /* 0x0000002030007810 */ /* 0x000fe20007ffe0ff */
[----:B-1----:R1:W2:Y:S01]  /*a8a0*/  SHFL.IDX PT, R3, R6, 0x1, 0x181f ;  /* 0x00381f0006037f89 */ /* 0x0022a200000e0000 */
[----:B------:R-:W-:Y:S02]  /*a8b0*/  BSSY B0, `(.L_x_6) ;  /* 0x000000d000007945 */ /* 0x000fe40003800000 */
[----:B------:R-:W-:Y:S01]  /*a8c0*/  ISETP.GE.AND P0, PT, R0, R44, PT ;  /* 0x0000002c0000720c */ /* 0x000fe20003f06270 */
[----:B------:R1:W4:-:S12]  /*a8d0*/  SHFL.IDX PT, R2, R7, 0x1, 0x181f ;  /* 0x00381f0007027f89 */ /* 0x00031800000e0000 */
[----:B------:R-:W-:Y:S05]  /*a8e0*/  @P0 BRA `(.L_x_7) ;  /* 0x0000009000000947 */ /* 0x000fea0003800000 */
[----:B-----5:R-:W-:Y:S02]  /*a8f0*/  ISETP.GE.AND P0, PT, R45, c[0x0][0x3c8], PT ;  /* 0x0000f2002d007a0c */ /* 0x020fe40003f06270 */
[----:B------:R-:W-:-:S11]  /*a900*/  ISETP.GE.AND P1, PT, R46, c[0x0][0x3c8], PT ;  /* 0x0000f2002e007a0c */ /* 0x000fd60003f26270 */
[----:B------:R-:W-:Y:S02]  /*a910*/  @!P0 SHF.R.S32.HI R0, RZ, 0x1f, R45 ;  /* 0x0000001fff008819 */ /* 0x000fe4000001142d */
[----:B--2-4-:R-:W-:Y:S02]  /*a920*/  @!P1 IMAD.WIDE R4, R46, 0x2, R2 ;  /* 0x000000022e049825 */ /* 0x014fe400078e0202 */
[----:B------:R-:W-:-:S03]  /*a930*/  @!P0 LEA.HI R0, R0, R45, RZ, 0x3 ;  /* 0x0000002d00008211 */ /* 0x000fc600078f18ff */
[----:B------:R2:W-:Y:S01]  /*a940*/  @!P1 ST.E.128 [R4.64], R20 ;  /* 0x0000001404009985 */ /* 0x0005e2000c101d16 */
[----:B------:R-:W-:-:S05]  /*a950*/  @!P0 LOP3.LUT R0, R0, 0xfffffff8, RZ, 0xc0, !PT ;  /* 0xfffffff800008812 */ /* 0x000fca00078ec0ff */
[----:B------:R-:W-:-:S05]  /*a960*/  @!P0 IMAD.WIDE R2, R0, 0x2, R2 ;  /* 0x0000000200028825 */ /* 0x000fca00078e0202 */
[----:B------:R2:W-:Y:S02]  /*a970*/  @!P0 ST.E.128 [R2.64], R16 ;  /* 0x0000001002008985 */ /* 0x0005e4000c101d16 */
.L_x_7:
[----:B------:R-:W-:Y:S05]  /*a980*/  BSYNC B0 ;  /* 0x0000000000007941 */ /* 0x000fea0003800000 */
.L_x_6:
[----:B------:R-:W-:Y:S01]  /*a990*/  IADD3 R0, R48, 0x40, RZ ;  /* 0x0000004030007810 */ /* 0x000fe20007ffe0ff */
[----:B--2---:R2:W1:Y:S01]  /*a9a0*/  SHFL.IDX PT, R3, R6, 0x2, 0x181f ;  /* 0x00581f0006037f89 */ /* 0x00446200000e0000 */
[----:B------:R-:W-:Y:S02]  /*a9b0*/  BSSY B0, `(.L_x_8) ;  /* 0x000000d000007945 */ /* 0x000fe40003800000 */
[----:B------:R-:W-:Y:S01]  /*a9c0*/  ISETP.GE.AND P0, PT, R0, R44, PT ;  /* 0x0000002c0000720c */ /* 0x000fe20003f06270 */
[----:B----4-:R2:W4:-:S12]  /*a9d0*/  SHFL.IDX PT, R2, R7, 0x2, 0x181f ;  /* 0x00581f0007027f89 */ /* 0x01051800000e0000 */
[----:B------:R-:W-:Y:S05]  /*a9e0*/  @P0 BRA `(.L_x_9) ;  /* 0x0000009000000947 */ /* 0x000fea0003800000 */
[----:B-----5:R-:W-:Y:S02]  /*a9f0*/  ISETP.GE.AND P0, PT, R45, c[0x0][0x3c8], PT ;  /* 0x0000f2002d007a0c */ /* 0x020fe40003f06270 */
[----:B------:R-:W-:-:S11]  /*aa00*/  ISETP.GE.AND P1, PT, R46, c[0x0][0x3c8], PT ;  /* 0x0000f2002e007a0c */ /* 0x000fd60003f26270 */
[----:B------:R-:W-:Y:S02]  /*aa10*/  @!P0 SHF.R.S32.HI R0, RZ, 0x1f, R45 ;  /* 0x0000001fff008819 */ /* 0x000fe4000001142d */
[----:B-1--4-:R-:W-:Y:S02]  /*aa20*/  @!P1 IMAD.WIDE R4, R46, 0x2, R2 ;  /* 0x000000022e049825 */ /* 0x012fe400078e0202 */
[----:B------:R-:W-:-:S03]  /*aa30*/  @!P0 LEA.HI R0, R0, R45, RZ, 0x3 ;  /* 0x0000002d00008211 */ /* 0x000fc600078f18ff */
[----:B---3--:R1:W-:Y:S01]  /*aa40*/  @!P1 ST.E.128 [R4.64], R28 ;  /* 0x0000001c04009985 */ /* 0x0083e2000c101d16 */
[----:B------:R-:W-:-:S05]  /*aa50*/  @!P0 LOP3.LUT R0, R0, 0xfffffff8, RZ, 0xc0, !PT ;  /* 0xfffffff800008812 */ /* 0x000fca00078ec0ff */
[----:B------:R-:W-:-:S05]  /*aa60*/  @!P0 IMAD.WIDE R2, R0, 0x2, R2 ;  /* 0x0000000200028825 */ /* 0x000fca00078e0202 */
[----:B------:R1:W-:Y:S02]  /*aa70*/  @!P0 ST.E.128 [R2.64], R24 ;  /* 0x0000001802008985 */ /* 0x0003e4000c101d16 */
.L_x_9:
[----:B------:R-:W-:Y:S05]  /*aa80*/  BSYNC B0 ;  /* 0x0000000000007941 */ /* 0x000fea0003800000 */
.L_x_8:
[----:B------:R-:W-:Y:S01]  /*aa90*/  IADD3 R0, R48, 0x60, RZ ;  /* 0x0000006030007810 */ /* 0x000fe20007ffe0ff */
[----:B-1----:R1:W2:Y:S03]  /*aaa0*/  SHFL.IDX PT, R3, R6, 0x3, 0x181f ;  /* 0x00781f0006037f89 */ /* 0x0022a600000e0000 */
[----:B------:R-:W-:Y:S01]  /*aab0*/  ISETP.GE.AND P0, PT, R0, R44, PT ;  /* 0x0000002c0000720c */ /* 0x000fe20003f06270 */
[----:B----4-:R1:W4:-:S12]  /*aac0*/  SHFL.IDX PT, R2, R7, 0x3, 0x181f ;  /* 0x00781f0007027f89 */ /* 0x01031800000e0000 */
[----:B------:R-:W-:Y:S05]  /*aad0*/  @P0 EXIT ;  /* 0x000000000000094d */ /* 0x000fea0003800000 */
[----:B-----5:R-:W-:-:S13]  /*aae0*/  ISETP.GE.AND P0, PT, R46, c[0x0][0x3c8], PT ;  /* 0x0000f2002e007a0c */ /* 0x020fda0003f06270 */
[----:B--2-4-:R-:W-:-:S05]  /*aaf0*/  @!P0 IMAD.WIDE R4, R46, 0x2, R2 ;  /* 0x000000022e048825 */ /* 0x014fca00078e0202 */
[----:B------:R2:W-:Y:S01]  /*ab00*/  @!P0 ST.E.128 [R4.64], R32 ;  /* 0x0000002004008985 */ /* 0x0005e2000c101d16 */
[----:B------:R-:W-:-:S13]  /*ab10*/  ISETP.GE.AND P0, PT, R45, c[0x0][0x3c8], PT ;  /* 0x0000f2002d007a0c */ /* 0x000fda0003f06270 */
[----:B------:R-:W-:Y:S05]  /*ab20*/  @P0 EXIT ;  /* 0x000000000000094d */ /* 0x000fea0003800000 */
[----:B------:R-:W-:-:S04]  /*ab30*/  SHF.R.S32.HI R0, RZ, 0x1f, R45 ;  /* 0x0000001fff007819 */ /* 0x000fc8000001142d */
[----:B------:R-:W-:-:S04]  /*ab40*/  LEA.HI R0, R0, R45, RZ, 0x3 ;  /* 0x0000002d00007211 */ /* 0x000fc800078f18ff */
[----:B------:R-:W-:-:S05]  /*ab50*/  LOP3.LUT R0, R0, 0xfffffff8, RZ, 0xc0, !PT ;  /* 0xfffffff800007812 */ /* 0x000fca00078ec0ff */
[----:B------:R-:W-:-:S05]  /*ab60*/  IMAD.WIDE R2, R0, 0x2, R2 ;  /* 0x0000000200027825 */ /* 0x000fca00078e0202 */
[----:B------:R-:W-:Y:S01]  /*ab70*/  ST.E.128 [R2.64], R36 ;  /* 0x0000002402007985 */ /* 0x000fe2000c101d16 */
[----:B------:R-:W-:Y:S05]  /*ab80*/  EXIT ;  /* 0x000000000000794d */ /* 0x000fea0003800000 */
.L_x_10:
[----:B------:R-:W-:-:S00]  /*ab90*/  BRA `(.L_x_10) ;  /* 0xfffffff000007947 */ /* 0x000fc0000383ffff */
[----:B------:R-:W-:-:S00]  /*aba0*/  NOP ;  /* 0x0000000000007918 */ /* 0x000fc00000000000 */
        /* <DEDUP_REMOVED lines=13> */
.L_x_1712:


//--------------------- .text._ZN7cutlass13device_kernelIN5flash19enable_sm80_to_sm89INS1_16FlashAttnFwdSm80INS1_25CollectiveMainloopFwdSm80ILi8ELi1ELb1EN4cute5tupleIJNS5_1CILi128EEES8_S8_EEELi128ENS_6half_tEfNS_4arch4Sm80ELb0ELb0ELb1ELb1ELb0ELb0ELb1ELb0EEENS1_21CollectiveEpilogueFwdIS9_NS6_IJNS7_ILi1EEESF_SF_EEESA_SC_Li256ELb1ELb1ELb0ELb0EEENS1_19SingleTileSchedulerILb1ELb0ELb1ELi128EEEEEEEEEvNT_6ParamsE --------------------------
	.section	.text._ZN7cutlass13device_kernelIN5flash19enable_sm80_to_sm89INS1_16FlashAttnFwdSm80INS1_25CollectiveMainloopFwdSm80ILi8ELi1ELb1EN4cute5tupleIJNS5_1CILi128EEES8_S8_EEELi128ENS_6half_tEfNS_4arch4Sm80ELb0ELb0ELb1ELb1ELb0ELb0ELb1ELb0EEENS1_21CollectiveEpilogueFwdIS9_NS6_IJNS7_ILi1EEESF_SF_EEESA_SC_Li256ELb1ELb1ELb0ELb0EEENS1_19SingleTileSchedulerILb1ELb0ELb1ELi128EEEEEEEEEvNT_6ParamsE,"ax",@progbits
	.sectioninfo	@"SHI_REGISTERS=255"
	.align	128
.text._ZN7cutlass13device_kernelIN5flash19enable_sm80_to_sm89INS1_16FlashAttnFwdSm80INS1_25CollectiveMainloopFwdSm80ILi8ELi1ELb1EN4cute5tupleIJNS5_1CILi128EEES8_S8_EEELi128ENS_6half_tEfNS_4arch4Sm80ELb0ELb0ELb1ELb1ELb0ELb0ELb1ELb0EEENS1_21CollectiveEpilogueFwdIS9_NS6_IJNS7_ILi1EEESF_SF_EEESA_SC_Li256ELb1ELb1ELb0ELb0EEENS1_19SingleTileSchedulerILb1ELb0ELb1ELi128EEEEEEEEEvNT_6ParamsE:
        .type           _ZN7cutlass13device_kernelIN5flash19enable_sm80_to_sm89INS1_16FlashAttnFwdSm80INS1_25CollectiveMainloopFwdSm80ILi8ELi1ELb1EN4cute5tupleIJNS5_1CILi128EEES8_S8_EEELi128ENS_6half_tEfNS_4arch4Sm80ELb0ELb0ELb1ELb1ELb0ELb0ELb1ELb0EEENS1_21CollectiveEpilogueFwdIS9_NS6_IJNS7_ILi1EEESF_SF_EEESA_SC_Li256ELb1ELb1ELb0ELb0EEENS1_19SingleTileSchedulerILb1ELb0ELb1ELi128EEEEEEEEEvNT_6ParamsE,@function
        .size           _ZN7cutlass13device_kernelIN5flash19enable_sm80_to_sm89INS1_16FlashAttnFwdSm80INS1_25CollectiveMainloopFwdSm80ILi8ELi1ELb1EN4cute5tupleIJNS5_1CILi128EEES8_S8_EEELi128ENS_6half_tEfNS_4arch4Sm80ELb0ELb0ELb1ELb1ELb0ELb0ELb1ELb0EEENS1_21CollectiveEpilogueFwdIS9_NS6_IJNS7_ILi1EEESF_SF_EEESA_SC_Li256ELb1ELb1ELb0ELb0EEENS1_19SingleTileSchedulerILb1ELb0ELb1ELi128EEEEEEEEEvNT_6ParamsE,(.L_x_1713 - _ZN7cutlass13device_kernelIN5flash19enable_sm80_to_sm89INS1_16FlashAttnFwdSm80INS1_25CollectiveMainloopFwdSm80ILi8ELi1ELb1EN4cute5tupleIJNS5_1CILi128EEES8_S8_EEELi128ENS_6half_tEfNS_4arch4Sm80ELb0ELb0ELb1ELb1ELb0ELb0ELb1ELb0EEENS1_21CollectiveEpilogueFwdIS9_NS6_IJNS7_ILi1EEESF_SF_EEESA_SC_Li256ELb1ELb1ELb0ELb0EEENS1_19SingleTileSchedulerILb1ELb0ELb1ELi128EEEEEEEEEvNT_6ParamsE)
        .other          _ZN7cutlass13device_kernelIN5flash19enable_sm80_to_sm89INS1_16FlashAttnFwdSm80INS1_25CollectiveMainloopFwdSm80ILi8ELi1ELb1EN4cute5tupleIJNS5_1CILi128EEES8_S8_EEELi128ENS_6half_tEfNS_4arch4Sm80ELb0ELb0ELb1ELb1ELb0ELb0ELb1ELb0EEENS1_21CollectiveEpilogueFwdIS9_NS6_IJNS7_ILi1EEESF_SF_EEESA_SC_Li256ELb1ELb1ELb0ELb0EEENS1_19SingleTileSchedulerILb1ELb0ELb1ELi128EEEEEEEEEvNT_6ParamsE,@"STO_CUDA_ENTRY STV_DEFAULT"
_ZN7cutlass13device_kernelIN5flash19enable_sm80_to_sm89INS1_16FlashAttnFwdSm80INS1_25CollectiveMainloopFwdSm80ILi8ELi1ELb1EN4cute5tupleIJNS5_1CILi128EEES8_S8_EEELi128ENS_6half_tEfNS_4arch4Sm80ELb0ELb0ELb1ELb1ELb0ELb0ELb1ELb0EEENS1_21CollectiveEpilogueFwdIS9_NS6_IJNS7_ILi1EEESF_SF_EEESA_SC_Li256ELb1ELb1ELb0ELb0EEENS1_19SingleTileSchedulerILb1ELb0ELb1ELi128EEEEEEEEEvNT_6ParamsE:
[----:B------:R-:W-:Y:S02]  /*0000*/  MOV R1, c[0x0][0x28] ;  /* 0x00000a0000017a02 */ /* 0x000fe40000000f00 */
[----:B------:R-:W1:Y:S01]  /*0010*/  S2R R112, SR_TID.X ;  /* 0x0000000000707919 */ /* 0x000e620000002100 */
[----:B------:R-:W-:Y:S01]  /*0020*/  IMAD.MOV.U32 R5, RZ, RZ, 0x4 ;  /* 0x00000004ff057424 */ /* 0x000fe200078e00ff */
[----:B------:R-:W-:Y:S01]  /*0030*/  ULDC.64 UR16, c[0x0][0x118] ;  /* 0x0000460000107ab9 */ /* 0x000fe20000000a00 */
[----:B------:R-:W-:Y:S01]  /*0040*/  IADD3 R1, R1, -0x18, RZ ;  /* 0xffffffe801017810 */ /* 0x000fe20007ffe0ff */
[----:B------:R-:W2:Y:S04]  /*0050*/  S2R R244, SR_CTAID.Z ;  /* 0x0000000000f47919 */ /* 0x000ea80000002700 */
[----:B------:R-:W3:Y:S01]  /*0060*/  S2R R3, SR_CTAID.X ;  /* 0x0000000000037919 */ /* 0x000ee20000002500 */
[----:B-1----:R-:W-:Y:S01]  /*0070*/  SHF.R.U32.HI R0, RZ, 0x5, R112 ;  /* 0x00000005ff007819 */ /* 0x002fe20000011670 */
[----:B--2---:R-:W-:-:S05]  /*0080*/  IMAD.WIDE R6, R244, R5, c[0x0][0x568] ;  /* 0x00015a00f4067625 */ /* 0x004fca00078e0205 */
[----:B------:R-:W1:Y:S02]  /*0090*/  SHFL.IDX PT, R0, R0, RZ, 0x1f ;  /* 0x00001fff00007589 */ /* 0x000e6400000e0000 */
[----:B-1----:R-:W-:-:S13]  /*00a0*/  ISETP.NE.AND P0, PT, R0, RZ, PT ;  /* 0x000000ff0000720c */ /* 0x002fda0003f05270 */
[----:B------:R-:W-:Y:S05]  /*00b0*/  @!P0 BRA `(.L_x_11) ;  /* 0x0000013000008947 */ /* 0x000fea0003800000 */
[----:B---3--:R-:W-:-:S04]  /*00c0*/  ISETP.NE.U32.AND P0, PT, RZ, c[0x0][0x568], PT ;  /* 0x00015a00ff007a0c */ /* 0x008fc80003f05070 */
[----:B------:R-:W-:-:S13]  /*00d0*/  ISETP.NE.AND.EX P0, PT, RZ, c[0x0][0x56c], PT, P0 ;  /* 0x00015b00ff007a0c */ /* 0x000fda0003f05300 */
[----:B------:R-:W-:Y:S05]  /*00e0*/  @!P0 BRA `(.L_x_12) ;  /* 0x0000002000008947 */ /* 0x000fea0003800000 */
[----:B------:R1:W5:Y:S01]  /*00f0*/  LDG.E R7, [R6.64] ;  /* 0x0000001006077981 */ /* 0x000362000c1e1900 */
[----:B------:R-:W-:Y:S05]  /*0100*/  BRA `(.L_x_13) ;  /* 0x0000009000007947 */ /* 0x000fea0003800000 */
.L_x_12:
[----:B------:R-:W-:-:S04]  /*0110*/  ISETP.NE.U32.AND P0, PT, RZ, c[0x0][0x560], PT ;  /* 0x00015800ff007a0c */ /* 0x000fc80003f05070 */
[----:B------:R-:W-:-:S13]  /*0120*/  ISETP.NE.AND.EX P0, PT, RZ, c[0x0][0x564], PT, P0 ;  /* 0x00015900ff007a0c */ /* 0x000fda0003f05300 */
[----:B------:R-:W-:Y:S05]  /*0130*/  @!P0 BRA `(.L_x_14) ;  /* 0x0000005000008947 */ /* 0x000fea0003800000 */
[----:B------:R-:W-:-:S05]  /*0140*/  IMAD.WIDE R8, R244, R5, c[0x0][0x560] ;  /* 0x00015800f4087625 */ /* 0x000fca00078e0205 */
[----:B------:R-:W2:Y:S04]  /*0150*/  LDG.E R7, [R8.64] ;  /* 0x0000001008077981 */ /* 0x000ea8000c1e1900 */
[----:B------:R-:W2:Y:S02]  /*0160*/  LDG.E R0, [R8.64+0x4] ;  /* 0x0000041008007981 */ /* 0x000ea4000c1e1900 */
[----:B--2---:R-:W-:Y:S01]  /*0170*/  IADD3 R7, -R7, R0, RZ ;  /* 0x0000000007077210 */ /* 0x004fe20007ffe1ff */
[----:B------:R-:W-:Y:S05]  /*0180*/  BRA `(.L_x_13) ;  /* 0x0000001000007947 */ /* 0x000fea0003800000 */
.L_x_14:
[----:B------:R-:W-:-:S05]  /*0190*/  MOV R7, c[0x0][0x54c] ;  /* 0x0001530000077a02 */ /* 0x000fca0000000f00 */
.L_x_13:
[----:B-----5:R-:W-:Y:S01]  /*01a0*/  IMAD R7, R7, c[0x0][0x548], RZ ;  /* 0x0001520007077a24 */ /* 0x020fe200078e02ff */
[----:B------:R-:W-:-:S04]  /*01b0*/  SHF.L.U32 R0, R3, 0x7, RZ ;  /* 0x0000000703007819 */ /* 0x000fc800000006ff */
[----:B------:R-:W-:-:S04]  /*01c0*/  ISETP.GE.AND P0, PT, R0, R7, PT ;  /* 0x000000070000720c */ /* 0x000fc80003f06270 */
[----:B------:R-:W-:Y:S01]  /*01d0*/  SEL R244, R244, 0xffffffff, !P0 ;  /* 0xfffffffff4f47807 */ /* 0x000fe20004000000 */
[----:B------:R-:W-:Y:S05]  /*01e0*/  BRA `(.L_x_15) ;  /* 0x0000012000007947 */ /* 0x000fea0003800000 */
.L_x_11:
[----:B---3--:R-:W-:-:S04]  /*01f0*/  ISETP.NE.U32.AND P0, PT, RZ, c[0x0][0x568], PT ;  /* 0x00015a00ff007a0c */ /* 0x008fc80003f05070 */
[----:B------:R-:W-:-:S13]  /*0200*/  ISETP.NE.AND.EX P0, PT, RZ, c[0x0][0x56c], PT, P0 ;  /* 0x00015b00ff007a0c */ /* 0x000fda0003f05300 */
[----:B------:R-:W-:Y:S05]  /*0210*/  @!P0 BRA `(.L_x_16) ;  /* 0x0000002000008947 */ /* 0x000fea0003800000 */
[----:B------:R1:W5:Y:S01]  /*0220*/  LDG.E R7, [R6.64] ;  /* 0x0000001006077981 */ /* 0x000362000c1e1900 */
[----:B------:R-:W-:Y:S05]  /*0230*/  BRA `(.L_x_17) ;  /* 0x0000009000007947 */ /* 0x000fea0003800000 */
.L_x_16:
        /* <DEDUP_REMOVED lines=8> */
.L_x_18:
[----:B------:R-:W-:-:S05]  /*02c0*/  MOV R7, c[0x0][0x54c] ;  /* 0x0001530000077a02 */ /* 0x000fca0000000f00 */
.L_x_17:
[----:B-----5:R-:W-:Y:S01]  /*02d0*/  IMAD R7, R7, c[0x0][0x548], RZ ;  /* 0x0001520007077a24 */ /* 0x020fe200078e02ff */
[----:B------:R-:W-:-:S04]  /*02e0*/  SHF.L.U32 R0, R3, 0x7, RZ ;  /* 0x0000000703007819 */ /* 0x000fc800000006ff */
[----:B------:R-:W-:-:S04]  /*02f0*/  ISETP.GE.AND P0, PT, R0, R7, PT ;  /* 0x000000070000720c */ /* 0x000fc80003f06270 */
[----:B------:R-:W-:-:S04]  /*0300*/  SEL R244, R244, 0xffffffff, !P0 ;  /* 0xfffffffff4f47807 */ /* 0x000fc80004000000 */
.L_x_15:
[----:B------:R-:W-:-:S13]  /*0310*/  ISETP.GE.AND P0, PT, R244, RZ, PT ;  /* 0x000000fff400720c */ /* 0x000fda0003f06270 */
[----:B------:R-:W-:Y:S05]  /*0320*/  @!P0 EXIT ;  /* 0x000000000000894d */ /* 0x000fea0003800000 */
[----:B------:R-:W-:Y:S02]  /*0330*/  ISETP.NE.U32.AND P3, PT, RZ, c[0x0][0x370], PT ;  /* 0x0000dc00ff007a0c */ /* 0x000fe40003f65070 */
[----:B------:R-:W-:Y:S02]  /*0340*/  ISETP.NE.U32.AND P1, PT, RZ, c[0x0][0x360], PT ;  /* 0x0000d800ff007a0c */ /* 0x000fe40003f25070 */
[----:B------:R-:W-:Y:S02]  /*0350*/  ISETP.NE.AND.EX P3, PT, RZ, c[0x0][0x374], PT, P3 ;  /* 0x0000dd00ff007a0c */ /* 0x000fe40003f65330 */
[----:B------:R-:W-:Y:S02]  /*0360*/  ISETP.NE.AND.EX P1, PT, RZ, c[0x0][0x364], PT, P1 ;  /* 0x0000d900ff007a0c */ /* 0x000fe40003f25310 */
[----:B------:R-:W-:Y:S02]  /*0370*/  ISETP.NE.U32.AND P0, PT, RZ, c[0x0][0x348], PT ;  /* 0x0000d200ff007a0c */ /* 0x000fe40003f05070 */
[----:B------:R-:W-:-:S02]  /*0380*/  ISETP.NE.U32.AND P2, PT, RZ, c[0x0][0x350], PT ;  /* 0x0000d400ff007a0c */ /* 0x000fc40003f45070 */
[----:B------:R-:W-:Y:S02]  /*0390*/  ISETP.NE.AND.EX P0, PT, RZ, c[0x0][0x34c], PT, P0 ;  /* 0x0000d300ff007a0c */ /* 0x000fe40003f05300 */
[----:B------:R-:W-:-:S03]  /*03a0*/  ISETP.NE.AND.EX P2, PT, RZ, c[0x0][0x354], PT, P2 ;  /* 0x0000d500ff007a0c */ /* 0x000fc60003f45320 */
[----:B-1----:R-:W-:-:S04]  /*03b0*/  @P3 IMAD.WIDE R6, R244, R5, c[0x0][0x370] ;  /* 0x0000dc00f4063625 */ /* 0x002fc800078e0205 */
[----:B------:R-:W-:Y:S01]  /*03c0*/  IMAD.MOV.U32 R0, RZ, RZ, c[0x0][0x168] ;  /* 0x00005a00ff007624 */ /* 0x000fe200078e00ff */
[----:B------:R1:W2:Y:S01]  /*03d0*/  @P3 LDG.E R4, [R6.64] ;  /* 0x0000001006043981 */ /* 0x0002a2000c1e1900 */
[----:B------:R-:W-:Y:S02]  /*03e0*/  IMAD.MOV.U32 R2, RZ, RZ, RZ ;  /* 0x000000ffff027224 */ /* 0x000fe400078e00ff */
[----:B------:R-:W-:Y:S02]  /*03f0*/  IMAD.MOV.U32 R33, RZ, RZ, RZ ;  /* 0x000000ffff217224 */ /* 0x000fe400078e00ff */
[----:B------:R-:W-:-:S04]  /*0400*/  @P1 IMAD.WIDE R10, R244, R5, c[0x0][0x360] ;  /* 0x0000d800f40a1625 */ /* 0x000fc800078e0205 */
[CC--:B------:R-:W-:Y:S01]  /*0410*/  IMAD.WIDE R8, R244.reuse, R5.reuse, c[0x0][0x348] ;  /* 0x0000d200f4087625 */ /* 0x0c0fe200078e0205 */
[----:B------:R3:W5:Y:S04]  /*0420*/  @P1 LDG.E R0, [R10.64] ;  /* 0x000000100a001981 */ /* 0x000768000c1e1900 */
[----:B------:R3:W5:Y:S01]  /*0430*/  @P0 LDG.E R2, [R8.64] ;  /* 0x0000001008020981 */ /* 0x000762000c1e1900 */
[----:B-1----:R-:W-:-:S05]  /*0440*/  IMAD.WIDE R6, R244, R5, c[0x0][0x350] ;  /* 0x0000d400f4067625 */ /* 0x002fca00078e0205 */
[----:B------:R3:W5:Y:S01]  /*0450*/  @P2 LDG.E R33, [R6.64] ;  /* 0x0000001006212981 */ /* 0x000762000c1e1900 */
[----:B------:R-:W-:Y:S02]  /*0460*/  UMOV UR4, URZ ;  /* 0x0000003f00047c82 */ /* 0x000fe40008000000 */
[----:B------:R-:W-:Y:S02]  /*0470*/  ULDC UR19, c[0x0][0x1d0] ;  /* 0x0000740000137ab9 */ /* 0x000fe40000000800 */
[----:B--2---:R3:W1:Y:S02]  /*0480*/  @P3 R2UR UR4, R4 ;  /* 0x00000000040433c2 */ /* 0x00466400000e0000 */
[----:B-1-3--:R-:W-:Y:S05]  /*0490*/  @P1 BRA `(.L_x_19) ;  /* 0x0000004000001947 */ /* 0x00afea0003800000 */
[----:B------:R-:W-:Y:S05]  /*04a0*/  @!P0 BRA `(.L_x_19) ;  /* 0x0000003000008947 */ /* 0x000fea0003800000 */
[----:B-----5:R-:W2:Y:S04]  /*04b0*/  LDG.E R0, [R8.64] ;  /* 0x0000001008007981 */ /* 0x020ea8000c1e1900 */
[----:B------:R-:W2:Y:S02]  /*04c0*/  LDG.E R11, [R8.64+0x4] ;  /* 0x00000410080b7981 */ /* 0x000ea4000c1e1900 */
[----:B--2---:R-:W-:-:S02]  /*04d0*/  IADD3 R0, -R0, R11, RZ ;  /* 0x0000000b00007210 */ /* 0x004fc40007ffe1ff */
.L_x_19:
[----:B------:R-:W-:-:S04]  /*04e0*/  ISETP.NE.U32.AND P1, PT, RZ, c[0x0][0x368], PT ;  /* 0x0000da00ff007a0c */ /* 0x000fc80003f25070 */
[----:B------:R-:W-:-:S13]  /*04f0*/  ISETP.NE.AND.EX P1, PT, RZ, c[0x0][0x36c], PT, P1 ;  /* 0x0000db00ff007a0c */ /* 0x000fda0003f25310 */
[----:B------:R-:W-:Y:S05]  /*0500*/  @!P1 BRA `(.L_x_20) ;  /* 0x0000004000009947 */ /* 0x000fea0003800000 */
[----:B------:R-:W-:-:S05]  /*0510*/  IMAD.WIDE R6, R244, R5, c[0x0][0x368] ;  /* 0x0000da00f4067625 */ /* 0x000fca00078e0205 */
[----:B------:R-:W2:Y:S02]  /*0520*/  LDG.E R4, [R6.64] ;  /* 0x0000001006047981 */ /* 0x000ea4000c1e1900 */
[----:B--2---:R1:W2:Y:S02]  /*0530*/  R2UR UR19, R4 ;  /* 0x00000000041373c2 */ /* 0x0042a400000e0000 */
[----:B-12---:R-:W-:Y:S05]  /*0540*/  BRA `(.L_x_21) ;  /* 0x0000006000007947 */ /* 0x006fea0003800000 */
.L_x_20:
[----:B------:R-:W-:Y:S05]  /*0550*/  @!P2 BRA `(.L_x_21) ;  /* 0x000000500000a947 */ /* 0x000fea0003800000 */
[----:B------:R-:W2:Y:S04]  /*0560*/  LDG.E R4, [R6.64] ;  /* 0x0000001006047981 */ /* 0x000ea8000c1e1900 */
[----:B------:R-:W3:Y:S01]  /*0570*/  LDG.E R8, [R6.64+0x4] ;  /* 0x0000041006087981 */ /* 0x000ee2000c1e1900 */
[----:B--2---:R-:W1:Y:S08]  /*0580*/  R2UR UR5, R4 ;  /* 0x00000000040573c2 */ /* 0x004e7000000e0000 */
[----:B---3--:R-:W1:Y:S02]  /*0590*/  R2UR UR6, R8 ;  /* 0x00000000080673c2 */ /* 0x008e6400000e0000 */
[----:B-1----:R-:W-:-:S06]  /*05a0*/  UIADD3 UR19, -UR5, UR6, URZ ;  /* 0x0000000605137290 */ /* 0x002fcc000fffe13f */
.L_x_21:
[----:B------:R-:W-:Y:S01]  /*05b0*/  UIADD3 UR19, -UR4, UR19, URZ ;  /* 0x0000001304137290 */ /* 0x000fe2000fffe13f */
[----:B-----5:R-:W-:Y:S01]  /*05c0*/  IADD3 R33, R33, UR4, RZ ;  /* 0x0000000421217c10 */ /* 0x020fe2000fffe0ff */
[----:B------:R-:W-:Y:S01]  /*05d0*/  CS2R R70, SRZ ;  /* 0x0000000000467805 */ /* 0x000fe2000001ff00 */
[----:B------:R-:W-:Y:S01]  /*05e0*/  PLOP3.LUT P3, PT, PT, PT, PT, 0x80, 0x0 ;  /* 0x000000000000781c */ /* 0x000fe20003f6f070 */
[----:B------:R-:W-:Y:S01]  /*05f0*/  UISETP.GE.AND UP0, UPT, UR19, 0x1, UPT ;  /* 0x000000011300788c */ /* 0x000fe2000bf06270 */
[----:B------:R-:W-:Y:S01]  /*0600*/  CS2R R68, SRZ ;  /* 0x0000000000447805 */ /* 0x000fe2000001ff00 */
[----:B------:R-:W-:Y:S01]  /*0610*/  UIADD3 UR4, UR19, 0x7f, URZ ;  /* 0x0000007f13047890 */ /* 0x000fe2000fffe03f */
[----:B------:R-:W-:Y:S01]  /*0620*/  CS2R R74, SRZ ;  /* 0x00000000004a7805 */ /* 0x000fe2000001ff00 */
[----:B------:R-:W-:Y:S01]  /*0630*/  CS2R R72, SRZ ;  /* 0x0000000000487805 */ /* 0x000fe2000001ff00 */
[----:B------:R-:W-:Y:S01]  /*0640*/  CS2R R78, SRZ ;  /* 0x00000000004e7805 */ /* 0x000fe2000001ff00 */
[----:B------:R-:W-:Y:S01]  /*0650*/  PLOP3.LUT P1, PT, PT, PT, UP0, 0x80, 0x0 ;  /* 0x000000000000781c */ /* 0x000fe20003f2f008 */
[----:B------:R-:W-:Y:S01]  /*0660*/  USHF.R.S32.HI UR18, URZ, 0x1f, UR4 ;  /* 0x0000001f3f127899 */ /* 0x000fe20008011404 */
[----:B------:R-:W-:Y:S01]  /*0670*/  CS2R R76, SRZ ;  /* 0x00000000004c7805 */ /* 0x000fe2000001ff00 */
[----:B------:R-:W-:Y:S01]  /*0680*/  CS2R R82, SRZ ;  /* 0x0000000000527805 */ /* 0x000fe2000001ff00 */
[----:B------:R-:W-:Y:S01]  /*0690*/  CS2R R80, SRZ ;  /* 0x0000000000507805 */ /* 0x000fe2000001ff00 */
[----:B------:R-:W-:Y:S01]  /*06a0*/  ULEA.HI UR18, UR18, UR4, URZ, 0x7 ;  /* 0x0000000412127291 */ /* 0x000fe2000f8f383f */
[----:B------:R-:W-:Y:S01]  /*06b0*/  CS2R R86, SRZ ;  /* 0x0000000000567805 */ /* 0x000fe2000001ff00 */
        /* <DEDUP_REMOVED lines=14> */
[----:B------:R-:W-:Y:S01]  /*07a0*/  IMAD.MOV.U32 R113, RZ, RZ, RZ ;  /* 0x000000ffff717224 */ /* 0x000fe200078e00ff */
        /* <DEDUP_REMOVED lines=10> */
[----:B------:R-:W-:Y:S05]  /*0850*/  @!P1 BRA `(.L_x_22) ;  /* 0x000095e000009947 */ /* 0x000fea0003800000 */
[----:B------:R-:W-:Y:S01]  /*0860*/  ISETP.NE.U32.AND P1, PT, RZ, c[0x0][0x340], PT ;  /* 0x0000d000ff007a0c */ /* 0x000fe20003f25070 */
[----:B------:R-:W1:Y:S01]  /*0870*/  S2R R30, SR_CTAID.Y ;  /* 0x00000000001e7919 */ /* 0x000e620000002600 */
[----:B------:R-:W-:Y:S01]  /*0880*/  SHF.R.S32.HI R113, RZ, 0x1f, R112 ;  /* 0x0000001fff717819 */ /* 0x000fe20000011470 */
[----:B------:R-:W-:Y:S01]  /*0890*/  IMAD.WIDE.U32 R10, R2, c[0x0][0x178], RZ ;  /* 0x00005e00020a7a25 */ /* 0x000fe200078e00ff */
[----:B------:R-:W-:Y:S01]  /*08a0*/  ISETP.NE.AND.EX P1, PT, RZ, c[0x0][0x344], PT, P1 ;  /* 0x0000d100ff007a0c */ /* 0x000fe20003f25310 */
[----:B------:R-:W-:-:S02]  /*08b0*/  ULEA.HI.SX32 UR15, UR18, 0xffffffff, 0x19 ;  /* 0xffffffff120f7891 */ /* 0x000fc4000f8fca3f */
[----:B------:R-:W-:Y:S02]  /*08c0*/  UMOV UR20, 0x7 ;  /* 0x0000000700147882 */ /* 0x000fe40000000000 */
[----:B------:R-:W-:-:S08]  /*08d0*/  ULDC.64 UR6, c[0x0][0x1e0] ;  /* 0x0000780000067ab9 */ /* 0x000fd00000000a00 */
[----:B------:R-:W-:-:S06]  /*08e0*/  @P1 IMAD.WIDE R6, R244, R5, c[0x0][0x340] ;  /* 0x0000d000f4061625 */ /* 0x000fcc00078e0205 */
[----:B------:R2:W3:Y:S01]  /*08f0*/  @P1 LDG.E R6, [R6.64] ;  /* 0x0000001006061981 */ /* 0x0004e2000c1e1900 */
[----:B------:R-:W-:Y:S01]  /*0900*/  SHF.R.S32.HI R5, RZ, 0x1f, R2 ;  /* 0x0000001fff057819 */ /* 0x000fe20000011402 */
[----:B------:R-:W-:Y:S01]  /*0910*/  USHF.L.U64.HI UR20, UR6, UR20, UR7 ;  /* 0x0000001406147299 */ /* 0x000fe20008010207 */
[-C--:B------:R-:W-:Y:S01]  /*0920*/  LEA.HI R32, R113, R112.reuse, RZ, 0x3 ;  /* 0x0000007071207211 */ /* 0x080fe200078f18ff */
[----:B------:R-:W-:Y:S01]  /*0930*/  USHF.L.U32 UR21, UR6, 0x7, URZ ;  /* 0x0000000706157899 */ /* 0x000fe2000800063f */
[----:B-1----:R-:W-:Y:S01]  /*0940*/  SHF.R.S32.HI R31, RZ, 0x1f, R30 ;  /* 0x0000001fff1f7819 */ /* 0x002fe2000001141e */
[----:B------:R-:W-:Y:S01]  /*0950*/  IMAD R5, R5, c[0x0][0x178], RZ ;  /* 0x00005e0005057a24 */ /* 0x000fe200078e02ff */
[----:B------:R-:W-:Y:S01]  /*0960*/  LOP3.LUT R29, R32, 0xfffffff8, RZ, 0xc0, !PT ;  /* 0xfffffff8201d7812 */ /* 0x000fe200078ec0ff */
[----:B------:R-:W-:Y:S01]  /*0970*/  USHF.R.S32.HI UR9, URZ, 0x1f, UR15 ;  /* 0x0000001f3f097899 */ /* 0x000fe2000801140f */
[----:B------:R-:W-:Y:S01]  /*0980*/  SHF.R.S32.HI R32, RZ, 0x3, R32 ;  /* 0x00000003ff207819 */ /* 0x000fe20000011420 */
[----:B------:R-:W-:Y:S01]  /*0990*/  IMAD R5, R2, c[0x0][0x17c], R5 ;  /* 0x00005f0002057a24 */ /* 0x000fe200078e0205 */
[----:B------:R-:W-:Y:S01]  /*09a0*/  LEA.HI R12, R113, R112, RZ, 0x6 ;  /* 0x00000070710c7211 */ /* 0x000fe200078f30ff */
[----:B------:R-:W-:Y:S01]  /*09b0*/  IMAD.MOV.U32 R2, RZ, RZ, c[0x0][0x2c4] ;  /* 0x0000b100ff027624 */ /* 0x000fe200078e00ff */
[----:B------:R-:W-:Y:S01]  /*09c0*/  UIMAD UR4, UR20, UR15, URZ ;  /* 0x0000000f140472a4 */ /* 0x000fe2000f8e023f */
[----:B------:R-:W-:Y:S01]  /*09d0*/  IMAD.IADD R11, R11, 0x1, R5 ;  /* 0x000000010b0b7824 */ /* 0x000fe200078e0205 */
[----:B------:R-:W-:Y:S01]  /*09e0*/  SHF.R.S32.HI R5, RZ, 0x1f, R244 ;  /* 0x0000001fff057819 */ /* 0x000fe200000114f4 */
[----:B------:R-:W-:Y:S01]  /*09f0*/  IMAD.IADD R29, R112, 0x1, -R29 ;  /* 0x00000001701d7824 */ /* 0x000fe200078e0a1d */
[----:B------:R-:W-:Y:S01]  /*0a00*/  ISETP.NE.AND P3, PT, R2, 0x1, PT ;  /* 0x000000010200780c */ /* 0x000fe20003f65270 */
[----:B------:R-:W-:Y:S01]  /*0a10*/  IMAD R9, R31, c[0x0][0x1b8], RZ ;  /* 0x00006e001f097a24 */ /* 0x000fe200078e02ff */
[----:B------:R-:W-:Y:S01]  /*0a20*/  SEL R2, R244, RZ, !P0 ;  /* 0x000000fff4027207 */ /* 0x000fe20004000000 */
[----:B------:R-:W-:Y:S01]  /*0a30*/  IMAD R8, R29, 0x20, R32 ;  /* 0x000000201d087824 */ /* 0x000fe200078e0220 */
[----:B------:R-:W-:Y:S01]  /*0a40*/  UIMAD UR4, UR9, UR21, UR4 ;  /* 0x00000015090472a4 */ /* 0x000fe2000f8e0204 */
[C---:B------:R-:W-:Y:S01]  /*0a50*/  IMAD R9, R30.reuse, c[0x0][0x1bc], R9 ;  /* 0x00006f001e097a24 */ /* 0x040fe200078e0209 */
[----:B------:R-:W-:Y:S01]  /*0a60*/  UIMAD.WIDE.U32 UR10, UR6, 0x40, URZ ;  /* 0x00000040060a78a5 */ /* 0x000fe2000f8e003f */
[----:B------:R-:W-:Y:S01]  /*0a70*/  IMAD R8, R3, 0x80, R8 ;  /* 0x0000008003087824 */ /* 0x000fe200078e0208 */
[----:B--2---:R-:W-:Y:S01]  /*0a80*/  SEL R7, R5, RZ, !P0 ;  /* 0x000000ff05077207 */ /* 0x004fe20004000000 */
[----:B------:R-:W-:Y:S01]  /*0a90*/  IMAD.WIDE.U32 R10, R30, c[0x0][0x1b8], R10 ;  /* 0x00006e001e0a7a25 */ /* 0x000fe200078e000a */
[----:B------:R-:W-:-:S02]  /*0aa0*/  USHF.L.U32 UR8, UR7, 0x6, URZ ;  /* 0x0000000607087899 */ /* 0x000fc4000800063f */
[----:B------:R-:W-:Y:S01]  /*0ab0*/  MOV R4, R8 ;  /* 0x0000000800047202 */ /* 0x000fe20000000f00 */
[----:B------:R-:W-:Y:S01]  /*0ac0*/  IMAD R7, R7, c[0x0][0x1c0], RZ ;  /* 0x0000700007077a24 */ /* 0x000fe200078e02ff */
[----:B------:R-:W-:Y:S01]  /*0ad0*/  UIADD3 UR8, UR11, UR8, URZ ;  /* 0x000000080b087290 */ /* 0x000fe2000fffe03f */
[----:B------:R-:W-:Y:S01]  /*0ae0*/  IMAD.IADD R11, R11, 0x1, R9 ;  /* 0x000000010b0b7824 */ /* 0x000fe200078e0209 */
[----:B------:R-:W-:Y:S01]  /*0af0*/  SHF.R.S32.HI R9, RZ, 0x1f, R33 ;  /* 0x0000001fff097819 */ /* 0x000fe20000011421 */
[----:B------:R-:W-:Y:S01]  /*0b00*/  IMAD R18, R2, c[0x0][0x1c4], R7 ;  /* 0x0000710002127a24 */ /* 0x000fe200078e0207 */
[----:B------:R-:W-:Y:S01]  /*0b10*/  BAR.SYNC.DEFER_BLOCKING 0x0 ;  /* 0x0000000000007b1d */ /* 0x000fe20000010000 */
[----:B------:R-:W-:Y:S01]  /*0b20*/  @P3 IMAD.HI.U32 R7, R8, c[0x0][0x2c8], RZ ;  /* 0x0000b20008073a27 */ /* 0x000fe200078e00ff */
[----:B------:R-:W-:-:S03]  /*0b30*/  IADD3 R33, P0, R33, R32, RZ ;  /* 0x0000002021217210 */ /* 0x000fc60007f1e0ff */
[----:B------:R-:W-:Y:S01]  /*0b40*/  IMAD.WIDE.U32 R10, R2, c[0x0][0x1c0], R10 ;  /* 0x00007000020a7a25 */ /* 0x000fe200078e000a */
[----:B------:R-:W-:Y:S02]  /*0b50*/  @P3 SHF.R.U32.HI R4, RZ, c[0x0][0x2cc], R7 ;  /* 0x0000b300ff043a19 */ /* 0x000fe40000011607 */
[----:B------:R-:W-:Y:S01]  /*0b60*/  LEA.HI.X.SX32 R36, R32, R9, 0x1, P0 ;  /* 0x0000000920247211 */ /* 0x000fe200000f0eff */
[----:B------:R-:W-:Y:S01]  /*0b70*/  IMAD.IADD R19, R11, 0x1, R18 ;  /* 0x000000010b137824 */ /* 0x000fe200078e0212 */
[----:B------:R-:W-:Y:S01]  /*0b80*/  SHF.R.S32.HI R13, RZ, 0x1f, R4 ;  /* 0x0000001fff0d7819 */ /* 0x000fe20000011404 */
[----:B------:R-:W-:Y:S02]  /*0b90*/  IMAD.MOV.U32 R18, RZ, RZ, R10 ;  /* 0x000000ffff127224 */ /* 0x000fe400078e000a */
[----:B------:R-:W-:Y:S02]  /*0ba0*/  IMAD.MOV R11, RZ, RZ, -R4 ;  /* 0x000000ffff0b7224 */ /* 0x000fe400078e0a04 */
[----:B------:R-:W-:-:S02]  /*0bb0*/  IMAD R13, R13, c[0x0][0x1b0], RZ ;  /* 0x00006c000d0d7a24 */ /* 0x000fc400078e02ff */
[----:B------:R-:W-:-:S04]  /*0bc0*/  IMAD.WIDE.U32 R18, R4, c[0x0][0x1b0], R18 ;  /* 0x00006c0004127a25 */ /* 0x000fc800078e0012 */
[----:B------:R-:W-:Y:S02]  /*0bd0*/  IMAD R13, R4, c[0x0][0x1b4], R13 ;  /* 0x00006d00040d7a24 */ /* 0x000fe400078e020d */
[----:B------:R-:W-:Y:S02]  /*0be0*/  IMAD R8, R11, c[0x0][0x2c4], R8 ;  /* 0x0000b1000b087a24 */ /* 0x000fe400078e0208 */
[----:B------:R-:W-:Y:S01]  /*0bf0*/  IMAD R10, R3, 0x80, R32 ;  /* 0x00000080030a7824 */ /* 0x000fe200078e0220 */
[----:B------:R-:W-:Y:S01]  /*0c00*/  IADD3 R19, R19, R13, RZ ;  /* 0x0000000d13137210 */ /* 0x000fe20007ffe0ff */
[----:B------:R-:W-:Y:S01]  /*0c10*/  IMAD R7, R0, c[0x0][0x2c4], RZ ;  /* 0x0000b10000077a24 */ /* 0x000fe200078e02ff */
[----:B------:R-:W-:Y:S01]  /*0c20*/  SHF.R.S32.HI R13, RZ, 0x1f, R8 ;  /* 0x0000001fff0d7819 */ /* 0x000fe20000011408 */
[----:B------:R-:W-:Y:S01]  /*0c30*/  IMAD.U32 R0, RZ, RZ, UR15 ;  /* 0x0000000fff007e24 */ /* 0x000fe2000f8e00ff */
[----:B------:R-:W-:Y:S01]  /*0c40*/  IADD3 R3, -R32, UR19, RZ ;  /* 0x0000001320037c10 */ /* 0x000fe2000fffe1ff */
[----:B------:R-:W-:Y:S01]  /*0c50*/  IMAD.SHL.U32 R34, R29, 0x8, RZ ;  /* 0x000000081d227824 */ /* 0x000fe200078e00ff */
[C---:B------:R-:W-:Y:S01]  /*0c60*/  IADD3 R2, R10.reuse, 0x20, RZ ;  /* 0x000000200a027810 */ /* 0x040fe20007ffe0ff */
[----:B------:R-:W-:Y:S01]  /*0c70*/  IMAD R13, R13, c[0x0][0x1a8], RZ ;  /* 0x00006a000d0d7a24 */ /* 0x000fe200078e02ff */
[-C--:B------:R-:W-:Y:S01]  /*0c80*/  ISETP.GE.AND P5, PT, R10, R7.reuse, PT ;  /* 0x000000070a00720c */ /* 0x080fe20003fa6270 */
[----:B------:R-:W-:Y:S01]  /*0c90*/  IMAD R3, R0, -0x80, R3 ;  /* 0xffffff8000037824 */ /* 0x000fe200078e0203 */
[-C--:B------:R-:W-:Y:S01]  /*0ca0*/  ISETP.GE.AND P3, PT, R2, R7.reuse, PT ;  /* 0x000000070200720c */ /* 0x080fe20003f66270 */
[----:B------:R-:W-:Y:S01]  /*0cb0*/  IMAD R13, R8, c[0x0][0x1ac], R13 ;  /* 0x00006b00080d7a24 */ /* 0x000fe200078e020d */
[----:B------:R-:W-:Y:S01]  /*0cc0*/  IADD3 R0, R10, 0x40, RZ ;  /* 0x000000400a007810 */ /* 0x000fe20007ffe0ff */
[----:B------:R-:W-:Y:S01]  /*0cd0*/  IMAD R2, R36, c[0x0][0x1e0], RZ ;  /* 0x0000780024027a24 */ /* 0x000fe200078e02ff */
[----:B------:R-:W-:Y:S01]  /*0ce0*/  SHF.R.S32.HI R35, RZ, 0x1f, R34 ;  /* 0x0000001fff237819 */ /* 0x000fe20000011422 */
[----:B------:R-:W-:Y:S01]  /*0cf0*/  IMAD.WIDE.U32 R8, R8, c[0x0][0x1a8], R18 ;  /* 0x00006a0008087a25 */ /* 0x000fe200078e0012 */
[----:B------:R-:W-:-:S02]  /*0d00*/  ISETP.GE.AND P4, PT, R0, R7, PT ;  /* 0x000000070000720c */ /* 0x000fc40003f86270 */
[----:B------:R-:W-:Y:S01]  /*0d10*/  IADD3 R10, R10, 0x60, RZ ;  /* 0x000000600a0a7810 */ /* 0x000fe20007ffe0ff */
[----:B------:R-:W-:Y:S01]  /*0d20*/  IMAD R15, R33, c[0x0][0x1e4], R2 ;  /* 0x00007900210f7a24 */ /* 0x000fe200078e0202 */
[----:B------:R-:W-:Y:S01]  /*0d30*/  LEA R2, P0, R8, c[0x0][0x160], 0x1 ;  /* 0x0000580008027a11 */ /* 0x000fe200078008ff */
[----:B------:R-:W-:Y:S01]  /*0d40*/  IMAD.IADD R0, R9, 0x1, R13 ;  /* 0x0000000109007824 */ /* 0x000fe200078e020d */
[----:B------:R-:W-:Y:S01]  /*0d50*/  ISETP.GE.AND P6, PT, R34, c[0x0][0x198], PT ;  /* 0x0000660022007a0c */ /* 0x000fe20003fc6270 */
[----:B------:R-:W-:Y:S02]  /*0d60*/  IMAD.SHL.U32 R11, R32, 0x40, RZ ;  /* 0x00000040200b7824 */ /* 0x000fe400078e00ff */
[----:B------:R-:W-:Y:S01]  /*0d70*/  IMAD.WIDE.U32 R16, R33, c[0x0][0x1e0], R34 ;  /* 0x0000780021107a25 */ /* 0x000fe200078e0022 */
[----:B------:R-:W-:Y:S01]  /*0d80*/  LEA.HI.X R0, R8, c[0x0][0x164], R0, 0x1, P0 ;  /* 0x0000590008007a11 */ /* 0x000fe200000f0c00 */
[----:B------:R-:W-:Y:S01]  /*0d90*/  SHFL.IDX PT, R14, R2, RZ, 0x181f ;  /* 0x00181fff020e7589 */ /* 0x000fe200000e0000 */
[----:B------:R-:W-:Y:S01]  /*0da0*/  LOP3.LUT R11, R11, 0x1c0, RZ, 0xc0, !PT ;  /* 0x000001c00b0b7812 */ /* 0x000fe200078ec0ff */
[----:B------:R-:W-:Y:S01]  /*0db0*/  IMAD.IADD R17, R17, 0x1, R15 ;  /* 0x0000000111117824 */ /* 0x000fe200078e020f */
[----:B------:R-:W-:Y:S01]  /*0dc0*/  ISETP.GE.AND P0, PT, R10, R7, PT ;  /* 0x000000070a00720c */ /* 0x000fe20003f06270 */
[----:B------:R-:W1:Y:S01]  /*0dd0*/  SHFL.IDX PT, R15, R0, RZ, 0x181f ;  /* 0x00181fff000f7589 */ /* 0x000e6200000e0000 */
[----:B------:R-:W-:Y:S01]  /*0de0*/  LOP3.LUT R4, R11, 0x38, R34, 0xf8, !PT ;  /* 0x000000380b047812 */ /* 0x000fe200078ef822 */
[----:B------:R-:W-:Y:S01]  /*0df0*/  IMAD R9, R31, c[0x0][0x1e8], RZ ;  /* 0x00007a001f097a24 */ /* 0x000fe200078e02ff */
[----:B------:R-:W-:Y:S01]  /*0e00*/  SHF.R.U32.HI R11, RZ, 0x3, R11 ;  /* 0x00000003ff0b7819 */ /* 0x000fe2000001160b */
[----:B------:R-:W2:Y:S01]  /*0e10*/  SHFL.IDX PT, R8, R2, 0x1, 0x181f ;  /* 0x00381f0002087f89 */ /* 0x000ea200000e0000 */
[----:B------:R-:W-:-:S02]  /*0e20*/  IMAD.SHL.U32 R12, R12, 0x8, RZ ;  /* 0x000000080c0c7824 */ /* 0x000fc400078e00ff */
[----:B------:R-:W-:Y:S01]  /*0e30*/  LOP3.LUT R11, R4, R11, RZ, 0x3c, !PT ;  /* 0x0000000b040b7212 */ /* 0x000fe200078e3cff */
[----:B------:R-:W-:Y:S01]  /*0e40*/  IMAD R246, R30, c[0x0][0x1ec], R9 ;  /* 0x00007b001ef67a24 */ /* 0x000fe200078e0209 */
[----:B------:R-:W-:Y:S01]  /*0e50*/  IADD3 R4, R34, 0x40, RZ ;  /* 0x0000004022047810 */ /* 0x000fe20007ffe0ff */
[----:B------:R-:W4:Y:S01]  /*0e60*/  SHFL.IDX PT, R9, R0, 0x1, 0x181f ;  /* 0x00381f0000097f89 */ /* 0x000f2200000e0000 */
[----:B------:R-:W-:Y:S01]  /*0e70*/  LOP3.LUT R11, R11, 0xfffffe00, R12, 0xf8, !PT ;  /* 0xfffffe000b0b7812 */ /* 0x000fe200078ef80c */
[----:B------:R-:W-:Y:S01]  /*0e80*/  IMAD.WIDE.U32 R16, R30, c[0x0][0x1e8], R16 ;  /* 0x00007a001e107a25 */ /* 0x000fe200078e0010 */
[----:B------:R-:W-:Y:S01]  /*0e90*/  @!P5 SHF.R.S32.HI R7, RZ, 0x1f, R4 ;  /* 0x0000001fff07d819 */ /* 0x000fe20000011404 */
[----:B------:R-:W5:Y:S02]  /*0ea0*/  SHFL.IDX PT, R20, R2, 0x2, 0x181f ;  /* 0x00581f0002147f89 */ /* 0x000f6400000e0000 */
[----:B------:R-:W-:Y:S01]  /*0eb0*/  IMAD.SHL.U32 R243, R11, 0x2, RZ ;  /* 0x000000020bf37824 */ /* 0x000fe200078e00ff */
[----:B------:R-:W-:Y:S01]  /*0ec0*/  IADD3 R247, R17, R246, RZ ;  /* 0x000000f611f77210 */ /* 0x000fe20007ffe0ff */
[----:B------:R-:W1:Y:S01]  /*0ed0*/  SHFL.IDX PT, R21, R0, 0x2, 0x181f ;  /* 0x00581f0000157f89 */ /* 0x000e6200000e0000 */
[----:B------:R-:W-:-:S02]  /*0ee0*/  IMAD.MOV.U32 R246, RZ, RZ, R16 ;  /* 0x000000fffff67224 */ /* 0x000fc400078e0010 */
[----:B------:R-:W-:Y:S01]  /*0ef0*/  IMAD R31, R31, c[0x0][0x210], RZ ;  /* 0x000084001f1f7a24 */ /* 0x000fe200078e02ff */
[----:B------:R-:W1:Y:S03]  /*0f00*/  SHFL.IDX PT, R10, R2, 0x3, 0x181f ;  /* 0x00781f00020a7f89 */ /* 0x000e6600000e0000 */
[----:B------:R-:W-:Y:S01]  /*0f10*/  IMAD R31, R30, c[0x0][0x214], R31 ;  /* 0x000085001e1f7a24 */ /* 0x000fe200078e021f */
[----:B------:R1:W1:Y:S01]  /*0f20*/  SHFL.IDX PT, R11, R0, 0x3, 0x181f ;  /* 0x00781f00000b7f89 */ /* 0x00026200000e0000 */
[--C-:B---3--:R-:W-:Y:S01]  /*0f30*/  @P1 SHF.R.S32.HI R13, RZ, 0x1f, R6.reuse ;  /* 0x0000001fff0d1819 */ /* 0x108fe20000011406 */
[----:B------:R-:W-:Y:S01]  /*0f40*/  @!P1 IMAD.MOV.U32 R13, RZ, RZ, R5 ;  /* 0x000000ffff0d9224 */ /* 0x000fe200078e0005 */
[----:B------:R-:W-:Y:S01]  /*0f50*/  @!P5 LEA.HI R5, R7, R4, RZ, 0x3 ;  /* 0x000000040705d211 */ /* 0x000fe200078f18ff */
[----:B------:R-:W-:Y:S01]  /*0f60*/  @P1 IMAD.MOV.U32 R12, RZ, RZ, R6 ;  /* 0x000000ffff0c1224 */ /* 0x000fe200078e0006 */
[----:B------:R-:W-:Y:S01]  /*0f70*/  @!P3 SHF.R.S32.HI R7, RZ, 0x1f, R4 ;  /* 0x0000001fff07b819 */ /* 0x000fe20000011404 */
[----:B------:R-:W-:Y:S01]  /*0f80*/  @!P1 IMAD.MOV.U32 R12, RZ, RZ, R244 ;  /* 0x000000ffff0c9224 */ /* 0x000fe200078e00f4 */
[----:B------:R-:W-:-:S02]  /*0f90*/  @!P5 LOP3.LUT R5, R5, 0xfffffff8, RZ, 0xc0, !PT ;  /* 0xfffffff80505d812 */ /* 0x000fc400078ec0ff */
[----:B------:R-:W-:Y:S02]  /*0fa0*/  ISETP.GE.AND P1, PT, R4, c[0x0][0x198], PT ;  /* 0x0000660004007a0c */ /* 0x000fe40003f26270 */
[----:B------:R-:W-:Y:S02]  /*0fb0*/  SEL R250, R12, RZ, !P2 ;  /* 0x000000ff0cfa7207 */ /* 0x000fe40005000000 */
[----:B------:R-:W-:Y:S01]  /*0fc0*/  SEL R28, R13, RZ, !P2 ;  /* 0x000000ff0d1c7207 */ /* 0x000fe20005000000 */
[----:B-1----:R-:W-:Y:S01]  /*0fd0*/  @!P5 IMAD.WIDE R12, R5, 0x2, R14 ;  /* 0x00000002050cd825 */ /* 0x002fe200078e020e */
[----:B------:R-:W-:Y:S02]  /*0fe0*/  @!P3 LEA.HI R7, R7, R4, RZ, 0x3 ;  /* 0x000000040707b211 */ /* 0x000fe400078f18ff */
[----:B------:R-:W-:Y:S01]  /*0ff0*/  @!P5 LEA R6, P2, R34, R14, 0x1 ;  /* 0x0000000e2206d211 */ /* 0x000fe200078408ff */
[----:B------:R-:W-:Y:S01]  /*1000*/  IMAD R249, R28, c[0x0][0x1f0], RZ ;  /* 0x00007c001cf97a24 */ /* 0x000fe200078e02ff */
[----:B------:R-:W-:Y:S01]  /*1010*/  @!P3 LOP3.LUT R5, R7, 0xfffffff8, RZ, 0xc0, !PT ;  /* 0xfffffff80705b812 */ /* 0x000fe200078ec0ff */
[----:B------:R-:W-:Y:S01]  /*1020*/  IMAD.WIDE.U32 R246, R250, c[0x0][0x1f0], R246 ;  /* 0x00007c00faf67a25 */ /* 0x000fe200078e00f6 */
[----:B------:R-:W-:-:S02]  /*1030*/  @!P5 LEA.HI.X R7, R34, R15, R35, 0x1, P2 ;  /* 0x0000000f2207d211 */ /* 0x000fc400010f0c23 */
[----:B--2---:R-:W-:Y:S01]  /*1040*/  @!P3 LEA R16, P2, R34, R8, 0x1 ;  /* 0x000000082210b211 */ /* 0x004fe200078408ff */
[----:B------:R-:W-:Y:S02]  /*1050*/  IMAD R249, R250, c[0x0][0x1f4], R249 ;  /* 0x00007d00faf97a24 */ /* 0x000fe400078e02f9 */
[----:B------:R1:W-:Y:S01]  /*1060*/  @!P5 LDGSTS.E.BYPASS.LTC128B.128 [R243+0x100], [R6.64], !P6 ;  /* 0x0010000006f3dfae */ /* 0x0003e2000f101d50 */
[----:B----4-:R-:W-:Y:S01]  /*1070*/  @!P3 IMAD.WIDE R14, R5, 0x2, R8 ;  /* 0x00000002050eb825 */ /* 0x010fe200078e0208 */
[C---:B------:R-:W-:Y:S02]  /*1080*/  @!P3 LEA.HI.X R17, R34.reuse, R9, R35, 0x1, P2 ;  /* 0x000000092211b211 */ /* 0x040fe400010f0c23 */
[----:B------:R2:W-:Y:S01]  /*1090*/  @!P5 LDGSTS.E.BYPASS.LTC128B.128 [R243+0x4100], [R12.64], !P1 ;  /* 0x041000000cf3dfae */ /* 0x0005e2000c901d50 */
[----:B------:R-:W-:Y:S01]  /*10a0*/  ISETP.GE.AND P5, PT, R3, 0x21, PT ;  /* 0x000000210300780c */ /* 0x000fe20003fa6270 */
[----:B------:R-:W-:Y:S01]  /*10b0*/  IMAD.IADD R249, R247, 0x1, R249 ;  /* 0x00000001f7f97824 */ /* 0x000fe200078e02f9 */
[----:B------:R-:W-:Y:S01]  /*10c0*/  MOV R9, UR15 ;  /* 0x0000000f00097c02 */ /* 0x000fe20008000f00 */
[----:B------:R-:W-:Y:S01]  /*10d0*/  IMAD.MOV.U32 R248, RZ, RZ, R246 ;  /* 0x000000fffff87224 */ /* 0x000fe200078e00f6 */
[C---:B-----5:R-:W-:Y:S01]  /*10e0*/  @!P4 LEA R18, P2, R34.reuse, R20, 0x1 ;  /* 0x000000142212c211 */ /* 0x060fe200078408ff */
[----:B------:R-:W-:Y:S01]  /*10f0*/  IMAD.U32 R5, RZ, RZ, UR6 ;  /* 0x00000006ff057e24 */ /* 0x000fe2000f8e00ff */
[----:B------:R3:W-:Y:S01]  /*1100*/  @!P3 LDGSTS.E.BYPASS.LTC128B.128 [R243+0x1100], [R16.64], !P6 ;  /* 0x0110000010f3bfae */ /* 0x0007e2000f101d50 */
[----:B------:R-:W-:Y:S01]  /*1110*/  IMAD.WIDE.U32 R8, R9, UR21, R248 ;  /* 0x0000001509087c25 */ /* 0x000fe2000f8e00f8 */
[----:B------:R-:W-:-:S02]  /*1120*/  @!P4 LEA.HI.X R19, R34, R21, R35, 0x1, P2 ;  /* 0x000000152213c211 */ /* 0x000fc400010f0c23 */
[----:B------:R4:W-:Y:S01]  /*1130*/  @!P3 LDGSTS.E.BYPASS.LTC128B.128 [R243+0x5100], [R14.64], !P1 ;  /* 0x051000000ef3bfae */ /* 0x0009e2000c901d50 */
[----:B------:R-:W-:Y:S02]  /*1140*/  IMAD R245, R28, c[0x0][0x218], RZ ;  /* 0x000086001cf57a24 */ /* 0x000fe400078e02ff */
[----:B------:R-:W-:Y:S01]  /*1150*/  @P5 LEA R5, P2, R5, R8, 0x5 ;  /* 0x0000000805055211 */ /* 0x000fe200078428ff */
[----:B------:R5:W-:Y:S01]  /*1160*/  @!P4 LDGSTS.E.BYPASS.LTC128B.128 [R243+0x2100], [R18.64], !P6 ;  /* 0x0210000012f3cfae */ /* 0x000be2000f101d50 */
[----:B------:R-:W-:Y:S02]  /*1170*/  IMAD R245, R250, c[0x0][0x21c], R245 ;  /* 0x00008700faf57a24 */ /* 0x000fe400078e02f5 */
[----:B-1----:R-:W-:Y:S01]  /*1180*/  IMAD.U32 R7, RZ, RZ, UR7 ;  /* 0x00000007ff077e24 */ /* 0x002fe2000f8e00ff */
[CC--:B------:R-:W-:Y:S02]  /*1190*/  LEA.HI R6, R113.reuse, R112.reuse, RZ, 0x4 ;  /* 0x0000007071067211 */ /* 0x0c0fe400078f20ff */
[----:B------:R-:W-:Y:S01]  /*11a0*/  LEA.HI R113, R113, R112, RZ, 0x5 ;  /* 0x0000007071717211 */ /* 0x000fe200078f28ff */
[----:B--2---:R-:W-:Y:S01]  /*11b0*/  IMAD.U32 R12, RZ, RZ, UR6 ;  /* 0x00000006ff0c7e24 */ /* 0x004fe2000f8e00ff */
[----:B------:R-:W-:-:S04]  /*11c0*/  @!P4 SHF.R.S32.HI R13, RZ, 0x1f, R4 ;  /* 0x0000001fff0dc819 */ /* 0x000fc80000011404 */
[----:B------:R-:W-:Y:S02]  /*11d0*/  @!P4 LEA.HI R0, R13, R4, RZ, 0x3 ;  /* 0x000000040d00c211 */ /* 0x000fe400078f18ff */
[----:B------:R-:W-:Y:S02]  /*11e0*/  IADD3 R13, R9, UR4, RZ ;  /* 0x00000004090d7c10 */ /* 0x000fe4000fffe0ff */
[----:B------:R-:W-:Y:S02]  /*11f0*/  @!P4 LOP3.LUT R0, R0, 0xfffffff8, RZ, 0xc0, !PT ;  /* 0xfffffff80000c812 */ /* 0x000fe400078ec0ff */
[----:B---3--:R-:W-:Y:S02]  /*1200*/  @!P0 LEA R16, P3, R34, R10, 0x1 ;  /* 0x0000000a22108211 */ /* 0x008fe400078608ff */
[----:B------:R-:W-:Y:S01]  /*1210*/  @P5 LEA.HI.X R2, R12, R13, R7, 0x5, P2 ;  /* 0x0000000d0c025211 */ /* 0x000fe200010f2c07 */
[----:B------:R-:W-:Y:S01]  /*1220*/  @!P4 IMAD.WIDE R20, R0, 0x2, R20 ;  /* 0x000000020014c825 */ /* 0x000fe200078e0214 */
[----:B----4-:R-:W-:-:S02]  /*1230*/  @P5 LEA R14, P2, R5, c[0x0][0x1c8], 0x1 ;  /* 0x00007200050e5a11 */ /* 0x010fc400078408ff */
[----:B------:R-:W-:Y:S02]  /*1240*/  @!P0 LEA.HI.X R17, R34, R11, R35, 0x1, P3 ;  /* 0x0000000b22118211 */ /* 0x000fe400018f0c23 */
[----:B------:R-:W-:Y:S01]  /*1250*/  @!P0 SHF.R.S32.HI R9, RZ, 0x1f, R4 ;  /* 0x0000001fff098819 */ /* 0x000fe20000011404 */
[----:B------:R1:W-:Y:S01]  /*1260*/  @!P4 LDGSTS.E.BYPASS.LTC128B.128 [R243+0x6100], [R20.64], !P1 ;  /* 0x0610000014f3cfae */ /* 0x0003e2000c901d50 */
[----:B------:R-:W-:Y:S02]  /*1270*/  @P5 LEA.HI.X R15, R5, c[0x0][0x1cc], R2, 0x1, P2 ;  /* 0x00007300050f5a11 */ /* 0x000fe400010f0c02 */
[----:B------:R-:W-:Y:S01]  /*1280*/  LOP3.LUT R5, R6, 0xfffffff0, RZ, 0xc0, !PT ;  /* 0xfffffff006057812 */ /* 0x000fe200078ec0ff */
[----:B------:R2:W-:Y:S01]  /*1290*/  @!P0 LDGSTS.E.BYPASS.LTC128B.128 [R243+0x3100], [R16.64], !P6 ;  /* 0x0310000010f38fae */ /* 0x0005e2000f101d50 */
[----:B------:R-:W-:Y:S02]  /*12a0*/  @!P0 LEA.HI R2, R9, R4, RZ, 0x3 ;  /* 0x0000000409028211 */ /* 0x000fe400078f18ff */
[----:B------:R-:W-:-:S02]  /*12b0*/  IADD3 R5, -R5, R112, RZ ;  /* 0x0000007005057210 */ /* 0x000fc40007ffe1ff */
[C---:B------:R-:W-:Y:S02]  /*12c0*/  ISETP.GE.AND P6, PT, R3.reuse, 0x1, PT ;  /* 0x000000010300780c */ /* 0x040fe40003fc6270 */
[----:B------:R-:W-:Y:S02]  /*12d0*/  @!P0 LOP3.LUT R2, R2, 0xfffffff8, RZ, 0xc0, !PT ;  /* 0xfffffff802028812 */ /* 0x000fe400078ec0ff */
[----:B------:R-:W-:Y:S02]  /*12e0*/  SHF.R.S32.HI R7, RZ, 0x4, R6 ;  /* 0x00000004ff077819 */ /* 0x000fe40000011406 */
[----:B------:R-:W-:Y:S02]  /*12f0*/  SHF.R.S32.HI R0, RZ, 0x1f, R5 ;  /* 0x0000001fff007819 */ /* 0x000fe40000011405 */
[----:B------:R-:W-:Y:S02]  /*1300*/  ISETP.GE.AND P4, PT, R3, 0x41, PT ;  /* 0x000000410300780c */ /* 0x000fe40003f86270 */
[----:B------:R-:W-:-:S02]  /*1310*/  LEA.HI R6, R6, R7, RZ, 0x1 ;  /* 0x0000000706067211 */ /* 0x000fc400078f08ff */
[----:B------:R-:W-:Y:S01]  /*1320*/  ISETP.GE.AND P2, PT, R3, 0x61, PT ;  /* 0x000000610300780c */ /* 0x000fe20003f46270 */
[----:B------:R-:W-:Y:S01]  /*1330*/  IMAD.U32 R3, RZ, RZ, UR6 ;  /* 0x00000006ff037e24 */ /* 0x000fe2000f8e00ff */
[----:B------:R-:W-:Y:S02]  /*1340*/  LEA.HI R0, R0, R5, RZ, 0x3 ;  /* 0x0000000500007211 */ /* 0x000fe400078f18ff */
[----:B------:R-:W-:Y:S02]  /*1350*/  LOP3.LUT R12, R6, 0xfffffffe, RZ, 0xc0, !PT ;  /* 0xfffffffe060c7812 */ /* 0x000fe400078ec0ff */
[----:B------:R-:W-:Y:S02]  /*1360*/  LOP3.LUT R6, R0, 0xfffffff8, RZ, 0xc0, !PT ;  /* 0xfffffff800067812 */ /* 0x000fe400078ec0ff */
[----:B------:R-:W-:Y:S01]  /*1370*/  ISETP.GE.AND P3, PT, R34, c[0x0][0x1d4], PT ;  /* 0x0000750022007a0c */ /* 0x000fe20003f66270 */
[----:B------:R-:W-:Y:S02]  /*1380*/  IMAD.IADD R242, R7, 0x1, -R12 ;  /* 0x0000000107f27824 */ /* 0x000fe400078e0a0c */
[----:B--2---:R-:W-:-:S02]  /*1390*/  @!P0 IMAD.WIDE R16, R2, 0x2, R10 ;  /* 0x0000000202108825 */ /* 0x004fc400078e020a */
[----:B------:R-:W-:Y:S01]  /*13a0*/  VOTEU.ANY UP0, P2 ;  /* 0x00000000003f7886 */ /* 0x000fe20001000100 */
[----:B------:R-:W-:Y:S01]  /*13b0*/  @P2 MOV R12, R8 ;  /* 0x00000008000c2202 */ /* 0x000fe20000000f00 */
[----:B------:R-:W-:Y:S01]  /*13c0*/  IMAD.IADD R6, R5, 0x1, -R6 ;  /* 0x0000000105067824 */ /* 0x000fe200078e0a06 */
[----:B------:R2:W-:Y:S01]  /*13d0*/  @!P0 LDGSTS.E.BYPASS.LTC128B.128 [R243+0x7100], [R16.64], !P1 ;  /* 0x0710000010f38fae */ /* 0x0005e2000c901d50 */
[----:B------:R-:W-:Y:S01]  /*13e0*/  @P6 LEA R10, P0, R8, c[0x0][0x1c8], 0x1 ;  /* 0x00007200080a6a11 */ /* 0x000fe200078008ff */
[----:B------:R-:W-:Y:S01]  /*13f0*/  IMAD.SHL.U32 R5, R242, 0x8, RZ ;  /* 0x00000008f2057824 */ /* 0x000fe200078e00ff */
[----:B------:R-:W-:Y:S01]  /*1400*/  @UP0 UIMAD UR4, UR7, 0x60, URZ ;  /* 0x00000060070408a4 */ /* 0x000fe2000f8e023f */
[----:B------:R-:W-:Y:S01]  /*1410*/  IMAD.SHL.U32 R7, R6, 0x40, RZ ;  /* 0x0000004006077824 */ /* 0x000fe200078e00ff */
[C---:B------:R-:W-:Y:S01]  /*1420*/  @P6 LEA.HI.X R11, R8.reuse, c[0x0][0x1cc], R13, 0x1, P0 ;  /* 0x00007300080b6a11 */ /* 0x040fe200000f0c0d */
[----:B------:R-:W0:Y:S01]  /*1430*/  LDGDEPBAR ;  /* 0x00000000000079af */ /* 0x000e220000000000 */
[----:B------:R-:W-:Y:S01]  /*1440*/  @P4 IADD3 R2, P0, R8, UR10, RZ ;  /* 0x0000000a08024c10 */ /* 0x000fe2000ff1e0ff */
[----:B------:R-:W-:Y:S01]  /*1450*/  IMAD.WIDE.U32 R34, R33, c[0x0][0x208], R34 ;  /* 0x0000820021227a25 */ /* 0x000fe200078e0022 */
[----:B------:R-:W-:Y:S01]  /*1460*/  LOP3.LUT R8, R7, 0x1c0, RZ, 0xc0, !PT ;  /* 0x000001c007087812 */ /* 0x000fe200078ec0ff */
[----:B------:R3:W-:Y:S01]  /*1470*/  @P6 LDGSTS.E.BYPASS.LTC128B.128 [R243+0x8100], [R10.64], !P3 ;  /* 0x081000000af36fae */ /* 0x0007e2000d901d50 */
[----:B------:R-:W-:Y:S01]  /*1480*/  @P4 IADD3.X R9, R13, UR8, RZ, P0, !PT ;  /* 0x000000080d094c10 */ /* 0x000fe200087fe4ff */
[----:B------:R-:W-:Y:S01]  /*1490*/  @P2 IMAD.WIDE.U32 R12, R3, 0x60, R12 ;  /* 0x00000060030c2825 */ /* 0x000fe200078e000c */
[----:B------:R-:W-:-:S03]  /*14a0*/  ISETP.GE.AND P0, PT, R4, c[0x0][0x1d4], PT ;  /* 0x0000750004007a0c */ /* 0x000fc60003f06270 */
[----:B------:R-:W-:Y:S01]  /*14b0*/  IMAD.SHL.U32 R7, R0, 0x40, RZ ;  /* 0x0000004000077824 */ /* 0x000fe200078e00ff */
[----:B------:R-:W-:Y:S01]  /*14c0*/  @P2 IADD3 R3, R13, UR4, RZ ;  /* 0x000000040d032c10 */ /* 0x000fe2000fffe0ff */
[----:B------:R-:W-:Y:S02]  /*14d0*/  ULDC.64 UR4, c[0x0][0x208] ;  /* 0x0000820000047ab9 */ /* 0x000fe40000000a00 */
[----:B------:R-:W-:Y:S02]  /*14e0*/  UIMAD UR9, UR9, UR4, URZ ;  /* 0x00000004090972a4 */ /* 0x000fe4000f8e023f */
[----:B------:R-:W-:Y:S02]  /*14f0*/  UIMAD.WIDE.U32 UR12, UR15, UR4, URZ ;  /* 0x000000040f0c72a5 */ /* 0x000fe4000f8e003f */
[----:B------:R-:W-:Y:S02]  /*1500*/  UIMAD UR9, UR15, UR5, UR9 ;  /* 0x000000050f0972a4 */ /* 0x000fe4000f8e0209 */
[----:B------:R3:W-:Y:S01]  /*1510*/  @P6 LDGSTS.E.BYPASS.LTC128B.128 [R243+0xc100], [R10.64+0x80], !P0 ;  /* 0x0c1000800af36fae */ /* 0x0007e2000c101d50 */
[----:B--2---:R-:W-:Y:S01]  /*1520*/  @P4 LEA R16, P1, R2, c[0x0][0x1c8], 0x1 ;  /* 0x0000720002104a11 */ /* 0x004fe200078208ff */
[----:B------:R-:W-:-:S02]  /*1530*/  UIADD3 UR9, UR13, UR9, URZ ;  /* 0x000000090d097290 */ /* 0x000fc4000fffe03f */
[----:B------:R2:W-:Y:S01]  /*1540*/  @P5 LDGSTS.E.BYPASS.LTC128B.128 [R243+0x9100], [R14.64], !P3 ;  /* 0x091000000ef35fae */ /* 0x0005e2000d901d50 */
[----:B------:R-:W-:Y:S01]  /*1550*/  @P4 LEA.HI.X R17, R2, c[0x0][0x1cc], R9, 0x1, P1 ;  /* 0x0000730002114a11 */ /* 0x000fe200008f0c09 */
[----:B------:R-:W-:Y:S01]  /*1560*/  IMAD.SHL.U32 R9, R113, 0x20, RZ ;  /* 0x0000002071097824 */ /* 0x000fe200078e00ff */
[----:B------:R-:W-:Y:S01]  /*1570*/  LOP3.LUT R2, R8, 0x8, R5, 0xf8, !PT ;  /* 0x0000000808027812 */ /* 0x000fe200078ef805 */
[----:B------:R2:W-:Y:S01]  /*1580*/  @P5 LDGSTS.E.BYPASS.LTC128B.128 [R243+0xd100], [R14.64+0x80], !P0 ;  /* 0x0d1000800ef35fae */ /* 0x0005e2000c101d50 */
[----:B------:R-:W-:Y:S01]  /*1590*/  SHF.R.U32.HI R5, RZ, 0x3, R8 ;  /* 0x00000003ff057819 */ /* 0x000fe20000011608 */
[----:B------:R-:W-:Y:S01]  /*15a0*/  IMAD.SHL.U32 R8, R29, 0x40, RZ ;  /* 0x000000401d087824 */ /* 0x000fe200078e00ff */
[----:B------:R-:W-:Y:S01]  /*15b0*/  @P2 LEA R4, P1, R12, c[0x0][0x1c8], 0x1 ;  /* 0x000072000c042a11 */ /* 0x000fe200078208ff */
[----:B------:R5:W-:Y:S01]  /*15c0*/  @P4 LDGSTS.E.BYPASS.LTC128B.128 [R243+0xa100], [R16.64], !P3 ;  /* 0x0a10000010f34fae */ /* 0x000be2000d901d50 */
[----:B------:R-:W-:Y:S01]  /*15d0*/  LOP3.LUT R2, R2, R5, RZ, 0x3c, !PT ;  /* 0x0000000502027212 */ /* 0x000fe200078e3cff */
[----:B------:R-:W-:Y:S01]  /*15e0*/  UIMAD UR15, UR15, -0x80, UR19 ;  /* 0xffffff800f0f78a4 */ /* 0x000fe2000f8e0213 */
[----:B------:R-:W-:Y:S01]  /*15f0*/  @P2 LEA.HI.X R5, R12, c[0x0][0x1cc], R3, 0x1, P1 ;  /* 0x000073000c052a11 */ /* 0x000fe200008f0c03 */
[----:B------:R5:W-:Y:S01]  /*1600*/  @P4 LDGSTS.E.BYPASS.LTC128B.128 [R243+0xe100], [R16.64+0x80], !P0 ;  /* 0x0e10008010f34fae */ /* 0x000be2000c101d50 */
[----:B------:R-:W-:Y:S01]  /*1610*/  IMAD.SHL.U32 R3, R32, 0x8, RZ ;  /* 0x0000000820037824 */ /* 0x000fe200078e00ff */
[----:B------:R-:W-:-:S02]  /*1620*/  LOP3.LUT R8, R8, 0x1c0, RZ, 0xc0, !PT ;  /* 0x000001c008087812 */ /* 0x000fc400078ec0ff */
[----:B------:R4:W-:Y:S01]  /*1630*/  @P2 LDGSTS.E.BYPASS.LTC128B.128 [R243+0xb100], [R4.64], !P3 ;  /* 0x0b10000004f32fae */ /* 0x0009e2000d901d50 */
[----:B------:R-:W-:Y:S01]  /*1640*/  LOP3.LUT R0, R2, 0xfffffe00, R7, 0xf8, !PT ;  /* 0xfffffe0002007812 */ /* 0x000fe200078ef807 */
[----:B------:R-:W-:Y:S01]  /*1650*/  IMAD.MOV.U32 R7, RZ, RZ, 0x10 ;  /* 0x00000010ff077424 */ /* 0x000fe200078e00ff */
[----:B------:R-:W-:Y:S01]  /*1660*/  LOP3.LUT R9, R9, 0x7ffffc00, RZ, 0xc0, !PT ;  /* 0x7ffffc0009097812 */ /* 0x000fe200078ec0ff */
[----:B------:R4:W-:Y:S01]  /*1670*/  @P2 LDGSTS.E.BYPASS.LTC128B.128 [R243+0xf100], [R4.64+0x80], !P0 ;  /* 0x0f10008004f32fae */ /* 0x0009e2000c101d50 */
[----:B------:R-:W-:Y:S02]  /*1680*/  LOP3.LUT R3, R8, 0x8, R3, 0xf8, !PT ;  /* 0x0000000808037812 */ /* 0x000fe400078ef803 */
[----:B------:R-:W-:Y:S01]  /*1690*/  SHF.R.U32.HI R2, RZ, 0x3, R8 ;  /* 0x00000003ff027819 */ /* 0x000fe20000011608 */
[----:B------:R-:W0:Y:S01]  /*16a0*/  LDGDEPBAR ;  /* 0x00000000000079af */ /* 0x000e220000000000 */
[----:B------:R-:W-:Y:S02]  /*16b0*/  R2P PR, R6, 0x6 ;  /* 0x0000000606007804 */ /* 0x000fe40000000000 */
[----:B------:R-:W-:-:S02]  /*16c0*/  IADD3 R6, R0, R9, RZ ;  /* 0x0000000900067210 */ /* 0x000fc40007ffe0ff */
[----:B------:R-:W-:Y:S02]  /*16d0*/  LOP3.LUT R3, R3, R2, RZ, 0x3c, !PT ;  /* 0x0000000203037212 */ /* 0x000fe400078e3cff */
[----:B------:R-:W-:Y:S02]  /*16e0*/  SEL R7, R7, 0xfffffff0, !P1 ;  /* 0xfffffff007077807 */ /* 0x000fe40004800000 */
[----:B------:R-:W-:Y:S01]  /*16f0*/  LEA R2, R6, 0x100, 0x1 ;  /* 0x0000010006027811 */ /* 0x000fe200078e08ff */
[----:B------:R-:W-:Y:S01]  /*1700*/  IMAD R242, R242, 0x200, R3 ;  /* 0x00000200f2f27824 */ /* 0x000fe200078e0203 */
[----:B------:R-:W-:Y:S02]  /*1710*/  SHF.L.U32 R6, R6, 0x1, RZ ;  /* 0x0000000106067819 */ /* 0x000fe400000006ff */
[----:B------:R-:W-:Y:S01]  /*1720*/  LOP3.LUT P1, RZ, R29, 0x2, RZ, 0xc0, !PT ;  /* 0x000000021dff7812 */ /* 0x000fe2000782c0ff */
[----:B------:R-:W-:-:S05]  /*1730*/  IMAD.SHL.U32 R242, R242, 0x2, RZ ;  /* 0x00000002f2f27824 */ /* 0x000fca00078e00ff */
[----:B------:R-:W-:Y:S01]  /*1740*/  IADD3 R241, R242, 0x8120, RZ ;  /* 0x00008120f2f17810 */ /* 0x000fe20007ffe0ff */
[----:B----4-:R-:W-:Y:S01]  /*1750*/  IMAD.MOV.U32 R5, RZ, RZ, 0x20 ;  /* 0x00000020ff057424 */ /* 0x010fe200078e00ff */
[----:B------:R-:W-:-:S04]  /*1760*/  DEPBAR.LE SB0, 0x1 ;  /* 0x000080400000791a */ /* 0x000fc80000000000 */
[----:B------:R-:W-:Y:S01]  /*1770*/  BAR.SYNC.DEFER_BLOCKING 0x0 ;  /* 0x0000000000007b1d */ /* 0x000fe20000010000 */
[----:B------:R-:W-:Y:S01]  /*1780*/  SEL R5, R5, 0xffffffe0, !P2 ;  /* 0xffffffe005057807 */ /* 0x000fe20005000000 */
[----:B------:R-:W-:Y:S01]  /*1790*/  IMAD R4, R7, 0x2, R2 ;  /* 0x0000000207047824 */ /* 0x000fe200078e0202 */
[----:B------:R-:W-:-:S03]  /*17a0*/  LOP3.LUT P2, RZ, R29, 0x4, RZ, 0xc0, !PT ;  /* 0x000000041dff7812 */ /* 0x000fc6000784c0ff */
[C---:B------:R-:W-:Y:S02]  /*17b0*/  IMAD R3, R5.reuse, 0x2, R2 ;  /* 0x0000000205037824 */ /* 0x040fe400078e0202 */
[----:B------:R-:W-:Y:S01]  /*17c0*/  IMAD R2, R5, 0x2, R4 ;  /* 0x0000000205027824 */ /* 0x000fe200078e0204 */
[----:B------:R-:W-:Y:S04]  /*17d0*/  LDSM.16.M88.4 R136, [R6+0x100] ;  /* 0x000100000688783b */ /* 0x000fe80000000200 */
[----:B------:R4:W-:Y:S04]  /*17e0*/  LDSM.16.M88.4 R184, [R6+0x4100] ;  /* 0x0041000006b8783b */ /* 0x0009e80000000200 */
[----:B------:R-:W-:Y:S04]  /*17f0*/  LDSM.16.M88.4 R172, [R4] ;  /* 0x0000000004ac783b */ /* 0x000fe80000000200 */
[----:B------:R1:W-:Y:S04]  /*1800*/  LDSM.16.M88.4 R188, [R4+0x4000] ;  /* 0x0040000004bc783b */ /* 0x0003e80000000200 */
[----:B------:R-:W-:Y:S04]  /*1810*/  LDSM.16.M88.4 R176, [R3] ;  /* 0x0000000003b0783b */ /* 0x000fe80000000200 */
[----:B------:R-:W-:Y:S04]  /*1820*/  LDSM.16.M88.4 R192, [R3+0x4000] ;  /* 0x0040000003c0783b */ /* 0x000fe80000000200 */
[----:B------:R-:W-:Y:S01]  /*1830*/  LDSM.16.M88.4 R180, [R2] ;  /* 0x0000000002b4783b */ /* 0x000fe20000000200 */
[----:B----4-:R-:W-:-:S03]  /*1840*/  IADD3 R6, R242, 0x8100, RZ ;  /* 0x00008100f2067810 */ /* 0x010fc60007ffe0ff */
[----:B------:R4:W-:Y:S01]  /*1850*/  LDSM.16.M88.4 R212, [R2+0x4000] ;  /* 0x0040000002d4783b */ /* 0x0009e20000000200 */
[----:B------:R-:W-:-:S03]  /*1860*/  @P1 IADD3 R241, R6, -0x20, RZ ;  /* 0xffffffe006f11810 */ /* 0x000fc60007ffe0ff */
[----:B------:R-:W-:Y:S01]  /*1870*/  BAR.SYNC.DEFER_BLOCKING 0x0 ;  /* 0x0000000000007b1d */ /* 0x000fe20000010000 */
[----:B-1----:R-:W-:Y:S01]  /*1880*/  IMAD.U32 R4, RZ, RZ, UR9 ;  /* 0x00000009ff047e24 */ /* 0x002fe2000f8e00ff */
[----:B------:R-:W-:Y:S01]  /*1890*/  USHF.L.U32 UR9, UR4, 0x6, URZ ;  /* 0x0000000604097899 */ /* 0x000fe2000800063f */
[C---:B------:R-:W-:Y:S02]  /*18a0*/  IADD3 R235, R241.reuse, 0x800, RZ ;  /* 0x00000800f1eb7810 */ /* 0x040fe40007ffe0ff */
[C---:B------:R-:W-:Y:S01]  /*18b0*/  IADD3 R234, R241.reuse, 0x1000, RZ ;  /* 0x00001000f1ea7810 */ /* 0x040fe20007ffe0ff */
[----:B------:R-:W-:Y:S01]  /*18c0*/  UIADD3 UR14, UP0, UR9, 0x80, URZ ;  /* 0x00000080090e7890 */ /* 0x000fe2000ff1e03f */
[C---:B------:R-:W-:Y:S02]  /*18d0*/  IADD3 R233, R241.reuse, 0x1800, RZ ;  /* 0x00001800f1e97810 */ /* 0x040fe40007ffe0ff */
[C---:B------:R-:W-:Y:S02]  /*18e0*/  IADD3 R232, R241.reuse, 0x2000, RZ ;  /* 0x00002000f1e87810 */ /* 0x040fe40007ffe0ff */
[----:B------:R-:W-:-:S02]  /*18f0*/  IADD3 R231, R241, 0x2800, RZ ;  /* 0x00002800f1e77810 */ /* 0x000fc40007ffe0ff */
[C---:B------:R-:W-:Y:S02]  /*1900*/  IADD3 R230, R241.reuse, 0x3000, RZ ;  /* 0x00003000f1e67810 */ /* 0x040fe40007ffe0ff */
[C---:B------:R-:W-:Y:S01]  /*1910*/  IADD3 R229, R241.reuse, 0x3800, RZ ;  /* 0x00003800f1e57810 */ /* 0x040fe20007ffe0ff */
[----:B----4-:R-:W-:Y:S01]  /*1920*/  IMAD R2, R36, c[0x0][0x208], RZ ;  /* 0x0000820024027a24 */ /* 0x010fe200078e02ff */
[C---:B------:R-:W-:Y:S02]  /*1930*/  IADD3 R227, R241.reuse, 0x4000, RZ ;  /* 0x00004000f1e37810 */ /* 0x040fe40007ffe0ff */
[----:B------:R-:W-:Y:S01]  /*1940*/  IADD3 R226, R241, 0x4800, RZ ;  /* 0x00004800f1e27810 */ /* 0x000fe20007ffe0ff */
[----:B------:R-:W-:Y:S01]  /*1950*/  IMAD R2, R33, c[0x0][0x20c], R2 ;  /* 0x0000830021027a24 */ /* 0x000fe200078e0202 */
[----:B------:R-:W-:-:S04]  /*1960*/  DEPBAR.LE SB0, 0x0 ;  /* 0x000080000000791a */ /* 0x000fc80000000000 */
[----:B------:R-:W-:Y:S01]  /*1970*/  BAR.SYNC.DEFER_BLOCKING 0x0 ;  /* 0x0000000000007b1d */ /* 0x000fe20000010000 */
[----:B------:R-:W-:Y:S01]  /*1980*/  IMAD.IADD R3, R35, 0x1, R2 ;  /* 0x0000000123037824 */ /* 0x000fe200078e0202 */
[C---:B------:R-:W-:Y:S01]  /*1990*/  IADD3 R225, R241.reuse, 0x5000, RZ ;  /* 0x00005000f1e17810 */ /* 0x040fe20007ffe0ff */
[----:B------:R-:W-:Y:S01]  /*19a0*/  IMAD.MOV.U32 R2, RZ, RZ, R34 ;  /* 0x000000ffff027224 */ /* 0x000fe200078e0022 */
[C---:B------:R-:W-:Y:S02]  /*19b0*/  IADD3 R224, R241.reuse, 0x5800, RZ ;  /* 0x00005800f1e07810 */ /* 0x040fe40007ffe0ff */
[C---:B------:R-:W-:Y:S01]  /*19c0*/  IADD3 R223, R241.reuse, 0x6000, RZ ;  /* 0x00006000f1df7810 */ /* 0x040fe20007ffe0ff */
[----:B------:R-:W-:Y:S01]  /*19d0*/  IMAD.WIDE.U32 R2, R30, c[0x0][0x210], R2 ;  /* 0x000084001e027a25 */ /* 0x000fe200078e0002 */
[C---:B------:R-:W-:Y:S02]  /*19e0*/  IADD3 R222, R241.reuse, 0x6800, RZ ;  /* 0x00006800f1de7810 */ /* 0x040fe40007ffe0ff */
[----:B------:R-:W-:-:S02]  /*19f0*/  IADD3 R221, R241, 0x7000, RZ ;  /* 0x00007000f1dd7810 */ /* 0x000fc40007ffe0ff */
[----:B------:R-:W-:Y:S02]  /*1a00*/  IADD3 R3, R3, R31, RZ ;  /* 0x0000001f03037210 */ /* 0x000fe40007ffe0ff */
[----:B------:R-:W-:-:S03]  /*1a10*/  IADD3 R220, R241, 0x7800, RZ ;  /* 0x00007800f1dc7810 */ /* 0x000fc60007ffe0ff */
[----:B------:R-:W-:-:S04]  /*1a20*/  IMAD.WIDE.U32 R250, R250, c[0x0][0x218], R2 ;  /* 0x00008600fafa7a25 */ /* 0x000fc800078e0002 */
[----:B------:R-:W-:Y:S01]  /*1a30*/  IMAD.U32 R2, RZ, RZ, UR12 ;  /* 0x0000000cff027e24 */ /* 0x000fe2000f8e00ff */
[----:B------:R-:W-:Y:S01]  /*1a40*/  UMOV UR12, 0x6 ;  /* 0x00000006000c7882 */ /* 0x000fe20000000000 */
[----:B------:R-:W-:Y:S01]  /*1a50*/  IMAD.U32 R3, RZ, RZ, UR13 ;  /* 0x0000000dff037e24 */ /* 0x000fe2000f8e00ff */
[----:B------:R-:W3:Y:S01]  /*1a60*/  LDSM.16.M88.4 R84, [R242+0x8900] ;  /* 0x00890000f254783b */ /* 0x000ee20000000200 */
[----:B------:R-:W-:Y:S01]  /*1a70*/  IMAD.IADD R245, R251, 0x1, R245 ;  /* 0x00000001fbf57824 */ /* 0x000fe200078e02f5 */
[C---:B------:R-:W-:Y:S01]  /*1a80*/  LEA R3, P1, R2.reuse, R250, 0x7 ;  /* 0x000000fa02037211 */ /* 0x040fe200078238ff */
[----:B------:R-:W-:Y:S01]  /*1a90*/  USHF.L.U64.HI UR12, UR4, UR12, UR5 ;  /* 0x0000000c040c7299 */ /* 0x000fe20008010205 */
[----:B--2---:R-:W5:Y:S02]  /*1aa0*/  LDSM.16.M88.4 R12, [R242+0x8100] ;  /* 0x00810000f20c783b */ /* 0x004f640000000200 */
[----:B------:R-:W-:Y:S01]  /*1ab0*/  LEA.HI.X R4, R2, R245, R4, 0x7, P1 ;  /* 0x000000f502047211 */ /* 0x000fe200008f3c04 */
[----:B------:R-:W-:Y:S01]  /*1ac0*/  UIADD3.X UR13, URZ, UR12, URZ, UP0, !UPT ;  /* 0x0000000c3f0d7290 */ /* 0x000fe200087fe43f */
[----:B------:R-:W1:Y:S01]  /*1ad0*/  LDSM.16.M88.4 R20, [R241+0x800] ;  /* 0x00080000f114783b */ /* 0x000e620000000200 */
[----:B------:R-:W-:Y:S01]  /*1ae0*/  IADD3 R2, -R32, UR15, RZ ;  /* 0x0000000f20027c10 */ /* 0x000fe2000fffe1ff */
[----:B------:R-:W-:Y:S01]  /*1af0*/  UISETP.GE.AND UP0, UPT, UR19, 0x81, UPT ;  /* 0x000000811300788c */ /* 0x000fe2000bf06270 */
[----:B------:R-:W-:Y:S01]  /*1b00*/  LEA R34, P1, R3, c[0x0][0x1f8], 0x1 ;  /* 0x00007e0003227a11 */ /* 0x000fe200078208ff */
[----:B------:R-:W2:Y:S01]  /*1b10*/  LDSM.16.M88.4 R24, [R241] ;  /* 0x00000000f118783b */ /* 0x000ea20000000200 */
[----:B------:R-:W-:-:S02]  /*1b20*/  ISETP.LT.OR P5, PT, R2, 0x1, P3 ;  /* 0x000000010200780c */ /* 0x000fc40001fa1670 */
[C---:B------:R-:W-:Y:S01]  /*1b30*/  ISETP.LT.OR P6, PT, R2.reuse, 0x1, P0 ;  /* 0x000000010200780c */ /* 0x040fe200007c1670 */
[----:B------:R-:W4:Y:S01]  /*1b40*/  LDSM.16.M88.4 R76, [R242+0x9100] ;  /* 0x00910000f24c783b */ /* 0x000f220000000200 */
[C---:B------:R-:W-:Y:S02]  /*1b50*/  ISETP.LT.OR P4, PT, R2.reuse, 0x21, P3 ;  /* 0x000000210200780c */ /* 0x040fe40001f81670 */
[----:B------:R-:W-:Y:S01]  /*1b60*/  LEA.HI.X R35, R3, c[0x0][0x1fc], R4, 0x1, P1 ;  /* 0x00007f0003237a11 */ /* 0x000fe200008f0c04 */
[----:B------:R-:W-:Y:S04]  /*1b70*/  LDSM.16.M88.4 R100, [R241+0x1000] ;  /* 0x00100000f164783b */ /* 0x000fe80000000200 */
[----:B------:R-:W1:Y:S04]  /*1b80*/  LDSM.16.M88.4 R44, [R242+0xa100] ;  /* 0x00a10000f22c783b */ /* 0x000e680000000200 */
[----:B------:R-:W-:Y:S04]  /*1b90*/  LDSM.16.M88.4 R52, [R242+0x9900] ;  /* 0x00990000f234783b */ /* 0x000fe80000000200 */
[----:B------:R-:W1:Y:S04]  /*1ba0*/  LDSM.16.M88.4 R36, [R242+0xa900] ;  /* 0x00a90000f224783b */ /* 0x000e680000000200 */
[----:B------:R-:W-:Y:S01]  /*1bb0*/  LDSM.16.M88.4 R28, [R242+0xb100] ;  /* 0x00b10000f21c783b */ /* 0x000fe20000000200 */
[C---:B---3--:R-:W-:Y:S03]  /*1bc0*/  HMMA.16816.F32 R8, R136.reuse, R84, RZ ;  /* 0x000000548808723c */ /* 0x048fe600000018ff */
[----:B------:R-:W-:Y:S04]  /*1bd0*/  LDSM.16.M88.4 R96, [R241+0x1800] ;  /* 0x00180000f160783b */ /* 0x000fe80000000200 */
[----:B------:R-:W-:Y:S01]  /*1be0*/  LDSM.16.M88.4 R88, [R241+0x2000] ;  /* 0x00200000f158783b */ /* 0x000fe20000000200 */
[C---:B------:R-:W-:Y:S03]  /*1bf0*/  HMMA.16816.F32 R84, R136.reuse, R86, RZ ;  /* 0x000000568854723c */ /* 0x040fe600000018ff */
[----:B------:R-:W-:Y:S04]  /*1c00*/  LDSM.16.M88.4 R68, [R241+0x2800] ;  /* 0x00280000f144783b */ /* 0x000fe80000000200 */
[----:B------:R-:W-:Y:S01]  /*1c10*/  LDSM.16.M88.4 R64, [R241+0x3000] ;  /* 0x00300000f140783b */ /* 0x000fe20000000200 */
[C---:B-----5:R-:W-:Y:S03]  /*1c20*/  HMMA.16816.F32 R16, R136.reuse, R12, RZ ;  /* 0x0000000c8810723c */ /* 0x060fe600000018ff */
[----:B------:R-:W-:Y:S05]  /*1c30*/  LDSM.16.M88.4 R60, [R241+0x3800] ;  /* 0x00380000f13c783b */ /* 0x000fea0000000200 */
[----:B------:R-:W-:Y:S08]  /*1c40*/  HMMA.16816.F32 R12, R136, R14, RZ ;  /* 0x0000000e880c723c */ /* 0x000ff000000018ff */
[C---:B-1----:R-:W-:Y:S08]  /*1c50*/  HMMA.16816.F32 R8, R172.reuse, R20, R8 ;  /* 0x00000014ac08723c */ /* 0x042ff00000001808 */
[C---:B------:R-:W-:Y:S01]  /*1c60*/  HMMA.16816.F32 R84, R172.reuse, R22, R84 ;  /* 0x00000016ac54723c */ /* 0x040fe20000001854 */
[----:B------:R-:W1:Y:S04]  /*1c70*/  LDSM.16.M88.4 R20, [R242+0xb900] ;  /* 0x00b90000f214783b */ /* 0x000e680000000200 */
[----:B------:R-:W-:Y:S01]  /*1c80*/  @!PT LDS RZ, [RZ] ;  /* 0x00000000fffff984 */ /* 0x000fe20000000800 */
[----:B------:R-:W-:Y:S01]  /*1c90*/  @!PT LDS RZ, [RZ] ;  /* 0x00000000fffff984 */ /* 0x000fe20000000800 */
[----:B------:R-:W-:Y:S01]  /*1ca0*/  @!PT LDS RZ, [RZ] ;  /* 0x00000000fffff984 */ /* 0x000fe20000000800 */
[----:B------:R3:W-:Y:S03]  /*1cb0*/  LDGSTS.E.BYPASS.LTC128B.128 [R243+0x100], [R34.64], !P5 ;  /* 0x0010000022f37fae */ /* 0x0007e6000e901d50 */
[----:B--2---:R-:W-:Y:S01]  /*1cc0*/  HMMA.16816.F32 R16, R172, R24, R16 ;  /* 0x00000018ac10723c */ /* 0x004fe20000001810 */
[----:B------:R3:W-:Y:S01]  /*1cd0*/  LDGSTS.E.BYPASS.LTC128B.128 [R243+0x4100], [R34.64+0x80], !P6 ;  /* 0x0410008022f37fae */ /* 0x0007e2000f101d50 */
[----:B------:R-:W-:-:S05]  /*1ce0*/  ISETP.LT.OR P6, PT, R2, 0x21, P0 ;  /* 0x000000210200780c */ /* 0x000fca00007c1670 */
[----:B------:R-:W-:Y:S01]  /*1cf0*/  IADD3 R24, P1, R34, UR9, RZ ;  /* 0x0000000922187c10 */ /* 0x000fe2000ff3e0ff */
[----:B----4-:R-:W-:Y:S03]  /*1d00*/  HMMA.16816.F32 R80, R136, R76, RZ ;  /* 0x0000004c8850723c */ /* 0x010fe600000018ff */
[----:B------:R-:W-:-:S05]  /*1d10*/  IADD3.X R25, R35, UR12, RZ, P1, !PT ;  /* 0x0000000c23197c10 */ /* 0x000fca0008ffe4ff */
[----:B------:R-:W-:Y:S01]  /*1d20*/  HMMA.16816.F32 R12, R172, R26, R12 ;  /* 0x0000001aac0c723c */ /* 0x000fe2000000180c */
[----:B------:R1:W-:Y:S01]  /*1d30*/  LDGSTS.E.BYPASS.LTC128B.128 [R243+0x1100], [R24.64], !P4 ;  /* 0x0110000018f37fae */ /* 0x0003e2000e101d50 */
[----:B------:R-:W-:-:S04]  /*1d40*/  IADD3 R92, P4, R24, UR9, RZ ;  /* 0x00000009185c7c10 */ /* 0x000fc8000ff9e0ff */
[----:B------:R-:W-:Y:S02]  /*1d50*/  IADD3.X R93, R25, UR12, RZ, P4, !PT ;  /* 0x0000000c195d7c10 */ /* 0x000fe4000a7fe4ff */
[----:B------:R-:W-:Y:S01]  /*1d60*/  MOV R27, UR9 ;  /* 0x00000009001b7c02 */ /* 0x000fe20008000f00 */
[----:B------:R-:W-:Y:S01]  /*1d70*/  HMMA.16816.F32 R48, R136, R44, RZ ;  /* 0x0000002c8830723c */ /* 0x000fe200000018ff */
[----:B------:R-:W-:Y:S02]  /*1d80*/  IADD3 R104, P4, R92, UR9, RZ ;  /* 0x000000095c687c10 */ /* 0x000fe4000ff9e0ff */
[----:B------:R-:W-:Y:S02]  /*1d90*/  IADD3 R26, P5, P1, R27, 0x80, R34 ;  /* 0x000000801b1a7810 */ /* 0x000fe400079be022 */
[----:B------:R-:W-:Y:S02]  /*1da0*/  IADD3.X R105, R93, UR12, RZ, P4, !PT ;  /* 0x0000000c5d697c10 */ /* 0x000fe4000a7fe4ff */
[----:B------:R-:W-:Y:S01]  /*1db0*/  IADD3.X R27, RZ, UR12, R35, P5, P1 ;  /* 0x0000000cff1b7c10 */ /* 0x000fe2000afe2423 */
[----:B------:R-:W-:Y:S01]  /*1dc0*/  HMMA.16816.F32 R80, R172, R100, R80 ;  /* 0x00000064ac50723c */ /* 0x000fe20000001850 */
[----:B------:R-:W-:-:S02]  /*1dd0*/  ISETP.LT.OR P1, PT, R2, 0x41, P3 ;  /* 0x000000410200780c */ /* 0x000fc40001f21670 */
[----:B------:R-:W-:Y:S01]  /*1de0*/  IADD3 R106, P5, R24, UR14, RZ ;  /* 0x0000000e186a7c10 */ /* 0x000fe2000ffbe0ff */
[----:B------:R1:W-:Y:S01]  /*1df0*/  LDGSTS.E.BYPASS.LTC128B.128 [R243+0x5100], [R26.64], !P6 ;  /* 0x051000001af37fae */ /* 0x0003e2000f101d50 */
[C---:B------:R-:W-:Y:S02]  /*1e00*/  ISETP.LT.OR P6, PT, R2.reuse, 0x41, P0 ;  /* 0x000000410200780c */ /* 0x040fe400007c1670 */
[----:B------:R-:W-:Y:S01]  /*1e10*/  IADD3.X R107, R25, UR13, RZ, P5, !PT ;  /* 0x0000000d196b7c10 */ /* 0x000fe2000affe4ff */
[C---:B------:R-:W-:Y:S01]  /*1e20*/  HMMA.16816.F32 R44, R136.reuse, R46, RZ ;  /* 0x0000002e882c723c */ /* 0x040fe200000018ff */
[C---:B------:R-:W-:Y:S02]  /*1e30*/  ISETP.LT.OR P5, PT, R2.reuse, 0x61, P3 ;  /* 0x000000610200780c */ /* 0x040fe40001fa1670 */
[----:B------:R-:W-:Y:S01]  /*1e40*/  ISETP.LT.OR P4, PT, R2, 0x61, P0 ;  /* 0x000000610200780c */ /* 0x000fe20000781670 */
[----:B------:R-:W-:Y:S02]  /*1e50*/  IMAD.MOV.U32 R2, RZ, RZ, 0x40 ;  /* 0x00000040ff027424 */ /* 0x000fe400078e00ff */
[----:B------:R2:W-:Y:S01]  /*1e60*/  LDGSTS.E.BYPASS.LTC128B.128 [R243+0x2100], [R92.64], !P1 ;  /* 0x021000005cf37fae */ /* 0x0005e2000c901d50 */
[----:B------:R-:W-:Y:S01]  /*1e70*/  IADD3 R100, P1, R92, UR14, RZ ;  /* 0x0000000e5c647c10 */ /* 0x000fe2000ff3e0ff */
[----:B------:R-:W-:Y:S01]  /*1e80*/  HMMA.16816.F32 R40, R136, R36, RZ ;  /* 0x000000248828723c */ /* 0x000fe200000018ff */
[----:B------:R-:W-:Y:S01]  /*1e90*/  SEL R2, R2, 0xffffffc0, !P2 ;  /* 0xffffffc002027807 */ /* 0x000fe20005000000 */
[----:B------:R4:W-:Y:S01]  /*1ea0*/  LDGSTS.E.BYPASS.LTC128B.128 [R243+0x6100], [R106.64], !P6 ;  /* 0x061000006af37fae */ /* 0x0009e2000f101d50 */
[----:B------:R-:W-:-:S02]  /*1eb0*/  IADD3.X R101, R93, UR13, RZ, P1, !PT ;  /* 0x0000000d5d657c10 */ /* 0x000fc40008ffe4ff */
[----:B------:R-:W-:Y:S01]  /*1ec0*/  PLOP3.LUT P1, PT, PT, PT, UP0, 0x80, 0x0 ;  /* 0x000000000000781c */ /* 0x000fe20003f2f008 */
[----:B------:R-:W-:Y:S01]  /*1ed0*/  IMAD.IADD R239, R242, 0x1, R2 ;  /* 0x00000001f2ef7824 */ /* 0x000fe200078e0202 */
[----:B------:R4:W-:Y:S01]  /*1ee0*/  LDGSTS.E.BYPASS.LTC128B.128 [R243+0x3100], [R104.64], !P5 ;  /* 0x0310000068f37fae */ /* 0x0009e2000e901d50 */
[C---:B------:R-:W-:Y:S01]  /*1ef0*/  HMMA.16816.F32 R76, R136.reuse, R78, RZ ;  /* 0x0000004e884c723c */ /* 0x040fe200000018ff */
[----:B------:R-:W-:Y:S02]  /*1f00*/  IMAD.IADD R228, R2, 0x1, R241 ;  /* 0x0000000102e47824 */ /* 0x000fe400078e02f1 */
[----:B------:R5:W-:Y:S04]  /*1f10*/  LDGSTS.E.BYPASS.LTC128B.128 [R243+0x7100], [R100.64], !P4 ;  /* 0x0710000064f37fae */ /* 0x000be8000e101d50 */
[----:B------:R-:W5:Y:S01]  /*1f20*/  LDSM.16.M88.4 R56, [R239+0x8100] ;  /* 0x00810000ef38783b */ /* 0x000f620000000200 */
[C---:B-1----:R-:W-:Y:S03]  /*1f30*/  HMMA.16816.F32 R24, R136.reuse, R20, RZ ;  /* 0x000000148818723c */ /* 0x042fe600000018ff */
[----:B------:R-:W-:Y:S04]  /*1f40*/  LDSM.16.M88.4 R108, [R239+0x9900] ;  /* 0x00990000ef6c783b */ /* 0x000fe80000000200 */
[----:B------:R-:W0:Y:S01]  /*1f50*/  LDGDEPBAR ;  /* 0x00000000000079af */ /* 0x000e220000000000 */
[C---:B------:R-:W-:Y:S03]  /*1f60*/  HMMA.16816.F32 R20, R136.reuse, R22, RZ ;  /* 0x000000168814723c */ /* 0x040fe600000018ff */
[----:B--2---:R-:W-:Y:S05]  /*1f70*/  LDSM.16.M88.4 R92, [R239+0x8900] ;  /* 0x00890000ef5c783b */ /* 0x004fea0000000200 */
[C---:B------:R-:W-:Y:S01]  /*1f80*/  HMMA.16816.F32 R36, R136.reuse, R38, RZ ;  /* 0x000000268824723c */ /* 0x040fe200000018ff */
[----:B----4-:R-:W-:Y:S07]  /*1f90*/  LDSM.16.M88.4 R104, [R228] ;  /* 0x00000000e468783b */ /* 0x010fee0000000200 */
[C---:B---3--:R-:W-:Y:S08]  /*1fa0*/  HMMA.16816.F32 R32, R136.reuse, R28, RZ ;  /* 0x0000001c8820723c */ /* 0x048ff000000018ff */
[----:B------:R-:W-:Y:S08]  /*1fb0*/  HMMA.16816.F32 R28, R136, R30, RZ ;  /* 0x0000001e881c723c */ /* 0x000ff000000018ff */
[C---:B------:R-:W-:Y:S08]  /*1fc0*/  HMMA.16816.F32 R48, R172.reuse, R88, R48 ;  /* 0x00000058ac30723c */ /* 0x040ff00000001830 */
[C---:B------:R-:W-:Y:S01]  /*1fd0*/  HMMA.16816.F32 R44, R172.reuse, R90, R44 ;  /* 0x0000005aac2c723c */ /* 0x040fe2000000182c */
[----:B------:R-:W1:Y:S07]  /*1fe0*/  LDSM.16.M88.4 R88, [R239+0x9100] ;  /* 0x00910000ef58783b */ /* 0x000e6e0000000200 */
[C---:B------:R-:W-:Y:S08]  /*1ff0*/  HMMA.16816.F32 R24, R172.reuse, R60, R24 ;  /* 0x0000003cac18723c */ /* 0x040ff00000001818 */
[----:B------:R-:W-:Y:S01]  /*2000*/  HMMA.16816.F32 R20, R172, R62, R20 ;  /* 0x0000003eac14723c */ /* 0x000fe20000001814 */
[----:B------:R-:W2:Y:S07]  /*2010*/  LDSM.16.M88.4 R60, [R239+0xb100] ;  /* 0x00b10000ef3c783b */ /* 0x000eae0000000200 */
[C---:B------:R-:W-:Y:S08]  /*2020*/  HMMA.16816.F32 R72, R136.reuse, R52, RZ ;  /* 0x000000348848723c */ /* 0x040ff000000018ff */
[----:B------:R-:W-:Y:S08]  /*2030*/  HMMA.16816.F32 R52, R136, R54, RZ ;  /* 0x000000368834723c */ /* 0x000ff000000018ff */
[C---:B------:R-:W-:Y:S01]  /*2040*/  HMMA.16816.F32 R76, R172.reuse, R102, R76 ;  /* 0x00000066ac4c723c */ /* 0x040fe2000000184c */
[----:B-----5:R-:W-:Y:S07]  /*2050*/  LDSM.16.M88.4 R100, [R228+0x800] ;  /* 0x00080000e464783b */ /* 0x020fee0000000200 */
[C---:B------:R-:W-:Y:S08]  /*2060*/  HMMA.16816.F32 R40, R172.reuse, R68, R40 ;  /* 0x00000044ac28723c */ /* 0x040ff00000001828 */
[----:B------:R-:W-:Y:S01]  /*2070*/  HMMA.16816.F32 R36, R172, R70, R36 ;  /* 0x00000046ac24723c */ /* 0x000fe20000001824 */
[----:B------:R-:W3:Y:S07]  /*2080*/  LDSM.16.M88.4 R68, [R239+0xa100] ;  /* 0x00a10000ef44783b */ /* 0x000eee0000000200 */
[C---:B------:R-:W-:Y:S08]  /*2090*/  HMMA.16816.F32 R16, R176.reuse, R56, R16 ;  /* 0x00000038b010723c */ /* 0x040ff00000001810 */
[----:B------:R-:W-:Y:S01]  /*20a0*/  HMMA.16816.F32 R12, R176, R58, R12 ;  /* 0x0000003ab00c723c */ /* 0x000fe2000000180c */
[----:B------:R-:W4:Y:S07]  /*20b0*/  LDSM.16.M88.4 R56, [R239+0xb900] ;  /* 0x00b90000ef38783b */ /* 0x000f2e0000000200 */
[C---:B------:R-:W-:Y:S08]  /*20c0*/  HMMA.16816.F32 R32, R172.reuse, R64, R32 ;  /* 0x00000040ac20723c */ /* 0x040ff00000001820 */
[C---:B------:R-:W-:Y:S01]  /*20d0*/  HMMA.16816.F32 R28, R172.reuse, R66, R28 ;  /* 0x00000042ac1c723c */ /* 0x040fe2000000181c */
[----:B------:R-:W5:Y:S07]  /*20e0*/  LDSM.16.M88.4 R64, [R239+0xa900] ;  /* 0x00a90000ef40783b */ /* 0x000f6e0000000200 */
[C---:B------:R-:W-:Y:S08]  /*20f0*/  HMMA.16816.F32 R72, R172.reuse, R96, R72 ;  /* 0x00000060ac48723c */ /* 0x040ff00000001848 */
[----:B------:R-:W-:Y:S01]  /*2100*/  HMMA.16816.F32 R52, R172, R98, R52 ;  /* 0x00000062ac34723c */ /* 0x000fe20000001834 */
[----:B------:R-:W-:Y:S07]  /*2110*/  LDSM.16.M88.4 R96, [R228+0x1000] ;  /* 0x00100000e460783b */ /* 0x000fee0000000200 */
[C---:B-1----:R-:W-:Y:S08]  /*2120*/  HMMA.16816.F32 R80, R176.reuse, R88, R80 ;  /* 0x00000058b050723c */ /* 0x042ff00000001850 */
[C---:B------:R-:W-:Y:S01]  /*2130*/  HMMA.16816.F32 R76, R176.reuse, R90, R76 ;  /* 0x0000005ab04c723c */ /* 0x040fe2000000184c */
[----:B------:R-:W1:Y:S07]  /*2140*/  LDSM.16.M88.4 R88, [R228+0x2000] ;  /* 0x00200000e458783b */ /* 0x000e6e0000000200 */
[C---:B------:R-:W-:Y:S08]  /*2150*/  HMMA.16816.F32 R8, R176.reuse, R92, R8 ;  /* 0x0000005cb008723c */ /* 0x040ff00000001808 */
[C---:B------:R-:W-:Y:S01]  /*2160*/  HMMA.16816.F32 R84, R176.reuse, R94, R84 ;  /* 0x0000005eb054723c */ /* 0x040fe20000001854 */
[----:B------:R-:W1:Y:S07]  /*2170*/  LDSM.16.M88.4 R92, [R228+0x1800] ;  /* 0x00180000e45c783b */ /* 0x000e6e0000000200 */
[C---:B--2---:R-:W-:Y:S08]  /*2180*/  HMMA.16816.F32 R32, R176.reuse, R60, R32 ;  /* 0x0000003cb020723c */ /* 0x044ff00000001820 */
[C---:B------:R-:W-:Y:S01]  /*2190*/  HMMA.16816.F32 R28, R176.reuse, R62, R28 ;  /* 0x0000003eb01c723c */ /* 0x040fe2000000181c */
[----:B------:R-:W2:Y:S07]  /*21a0*/  LDSM.16.M88.4 R60, [R228+0x2800] ;  /* 0x00280000e43c783b */ /* 0x000eae0000000200 */
[C---:B---3--:R-:W-:Y:S08]  /*21b0*/  HMMA.16816.F32 R48, R176.reuse, R68, R48 ;  /* 0x00000044b030723c */ /* 0x048ff00000001830 */
[C---:B------:R-:W-:Y:S01]  /*21c0*/  HMMA.16816.F32 R44, R176.reuse, R70, R44 ;  /* 0x00000046b02c723c */ /* 0x040fe2000000182c */
[----:B------:R-:W-:Y:S07]  /*21d0*/  LDSM.16.M88.4 R68, [R228+0x3000] ;  /* 0x00300000e444783b */ /* 0x000fee0000000200 */
[C---:B------:R-:W-:Y:S08]  /*21e0*/  HMMA.16816.F32 R72, R176.reuse, R108, R72 ;  /* 0x0000006cb048723c */ /* 0x040ff00000001848 */
[C---:B------:R-:W-:Y:S08]  /*21f0*/  HMMA.16816.F32 R52, R176.reuse, R110, R52 ;  /* 0x0000006eb034723c */ /* 0x040ff00000001834 */
[C---:B----4-:R-:W-:Y:S08]  /*2200*/  HMMA.16816.F32 R24, R176.reuse, R56, R24 ;  /* 0x00000038b018723c */ /* 0x050ff00000001818 */
[C---:B-----5:R-:W-:Y:S08]  /*2210*/  HMMA.16816.F32 R40, R176.reuse, R64, R40 ;  /* 0x00000040b028723c */ /* 0x060ff00000001828 */
[C---:B------:R-:W-:Y:S08]  /*2220*/  HMMA.16816.F32 R36, R176.reuse, R66, R36 ;  /* 0x00000042b024723c */ /* 0x040ff00000001824 */
[----:B------:R-:W-:Y:S01]  /*2230*/  HMMA.16816.F32 R56, R176, R58, R20 ;  /* 0x0000003ab038723c */ /* 0x000fe20000001814 */
[----:B------:R-:W3:Y:S07]  /*2240*/  LDSM.16.M88.4 R20, [R242+0xc100] ;  /* 0x00c10000f214783b */ /* 0x000eee0000000200 */
[C---:B------:R-:W-:Y:S08]  /*2250*/  HMMA.16816.F32 R16, R180.reuse, R104, R16 ;  /* 0x00000068b410723c */ /* 0x040ff00000001810 */
[C---:B------:R-:W-:Y:S08]  /*2260*/  HMMA.16816.F32 R12, R180.reuse, R106, R12 ;  /* 0x0000006ab40c723c */ /* 0x040ff0000000180c */
[C---:B-1----:R-:W-:Y:S01]  /*2270*/  HMMA.16816.F32 R64, R180.reuse, R88, R48 ;  /* 0x00000058b440723c */ /* 0x042fe20000001830 */
[----:B------:R-:W-:Y:S07]  /*2280*/  LDSM.16.M88.4 R48, [R241+0x4000] ;  /* 0x00400000f130783b */ /* 0x000fee0000000200 */
[C---:B------:R-:W-:Y:S01]  /*2290*/  HMMA.16816.F32 R44, R180.reuse, R90, R44 ;  /* 0x0000005ab42c723c */ /* 0x040fe2000000182c */
[----:B------:R-:W1:Y:S07]  /*22a0*/  LDSM.16.M88.4 R88, [R242+0xc900] ;  /* 0x00c90000f258783b */ /* 0x000e6e0000000200 */
[C---:B------:R-:W-:Y:S08]  /*22b0*/  HMMA.16816.F32 R72, R180.reuse, R92, R72 ;  /* 0x0000005cb448723c */ /* 0x040ff00000001848 */
[C---:B------:R-:W-:Y:S08]  /*22c0*/  HMMA.16816.F32 R52, R180.reuse, R94, R52 ;  /* 0x0000005eb434723c */ /* 0x040ff00000001834 */
[C---:B--2---:R-:W-:Y:S01]  /*22d0*/  HMMA.16816.F32 R92, R180.reuse, R60, R40 ;  /* 0x0000003cb45c723c */ /* 0x044fe20000001828 */
[----:B------:R-:W-:Y:S07]  /*22e0*/  LDSM.16.M88.4 R40, [R239+0xc100] ;  /* 0x00c10000ef28783b */ /* 0x000fee0000000200 */
[C---:B------:R-:W-:Y:S01]  /*22f0*/  HMMA.16816.F32 R36, R180.reuse, R62, R36 ;  /* 0x0000003eb424723c */ /* 0x040fe20000001824 */
[----:B------:R-:W2:Y:S07]  /*2300*/  LDSM.16.M88.4 R60, [R228+0x3800] ;  /* 0x00380000e43c783b */ /* 0x000eae0000000200 */
[----:B------:R-:W-:Y:S08]  /*2310*/  HMMA.16816.F32 R8, R180, R100, R8 ;  /* 0x00000064b408723c */ /* 0x000ff00000001808 */
[C---:B---3--:R-:W-:Y:S08]  /*2320*/  HMMA.16816.F32 R16, R184.reuse, R20, R16 ;  /* 0x00000014b810723c */ /* 0x048ff00000001810 */
[C---:B------:R-:W-:Y:S01]  /*2330*/  HMMA.16816.F32 R12, R184.reuse, R22, R12 ;  /* 0x00000016b80c723c */ /* 0x040fe2000000180c */
[----:B------:R-:W3:Y:S07]  /*2340*/  LDSM.16.M88.4 R20, [R241+0x4800] ;  /* 0x00480000f114783b */ /* 0x000eee0000000200 */
[----:B-1----:R-:W-:Y:S08]  /*2350*/  HMMA.16816.F32 R8, R184, R88, R8 ;  /* 0x00000058b808723c */ /* 0x002ff00000001808 */
[C---:B------:R-:W-:Y:S08]  /*2360*/  HMMA.16816.F32 R84, R180.reuse, R102, R84 ;  /* 0x00000066b454723c */ /* 0x040ff00000001854 */
[C---:B------:R-:W-:Y:S01]  /*2370*/  HMMA.16816.F32 R100, R180.reuse, R68, R32 ;  /* 0x00000044b464723c */ /* 0x040fe20000001820 */
[----:B------:R-:W-:Y:S07]  /*2380*/  LDSM.16.M88.4 R32, [R228+0x4000] ;  /* 0x00400000e420783b */ /* 0x000fee0000000200 */
[C---:B------:R-:W-:Y:S08]  /*2390*/  HMMA.16816.F32 R28, R180.reuse, R70, R28 ;  /* 0x00000046b41c723c */ /* 0x040ff0000000181c */
[C---:B------:R-:W-:Y:S08]  /*23a0*/  HMMA.16816.F32 R80, R180.reuse, R96, R80 ;  /* 0x00000060b450723c */ /* 0x040ff00000001850 */
[----:B------:R-:W-:Y:S01]  /*23b0*/  HMMA.16816.F32 R76, R180, R98, R76 ;  /* 0x00000062b44c723c */ /* 0x000fe2000000184c */
[----:B------:R-:W1:Y:S07]  /*23c0*/  LDSM.16.M88.4 R96, [R242+0xd100] ;  /* 0x00d10000f260783b */ /* 0x000e6e0000000200 */
[C---:B------:R-:W-:Y:S08]  /*23d0*/  HMMA.16816.F32 R16, R188.reuse, R48, R16 ;  /* 0x00000030bc10723c */ /* 0x040ff00000001810 */
[----:B------:R-:W-:Y:S01]  /*23e0*/  HMMA.16816.F32 R12, R188, R50, R12 ;  /* 0x00000032bc0c723c */ /* 0x000fe2000000180c */
[----:B------:R-:W-:Y:S07]  /*23f0*/  LDSM.16.M88.4 R48, [R242+0xd900] ;  /* 0x00d90000f230783b */ /* 0x000fee0000000200 */
[----:B--2---:R-:W-:Y:S01]  /*2400*/  HMMA.16816.F32 R68, R180, R60, R24 ;  /* 0x0000003cb444723c */ /* 0x004fe20000001818 */
[----:B------:R-:W2:Y:S07]  /*2410*/  LDSM.16.M88.4 R24, [R239+0xc900] ;  /* 0x00c90000ef18783b */ /* 0x000eae0000000200 */
[----:B---3--:R-:W-:Y:S08]  /*2420*/  HMMA.16816.F32 R8, R188, R20, R8 ;  /* 0x00000014bc08723c */ /* 0x008ff00000001808 */
[----:B------:R-:W-:Y:S08]  /*2430*/  HMMA.16816.F32 R16, R192, R40, R16 ;  /* 0x00000028c010723c */ /* 0x000ff00000001810 */
[----:B------:R-:W-:Y:S01]  /*2440*/  HMMA.16816.F32 R56, R180, R62, R56 ;  /* 0x0000003eb438723c */ /* 0x000fe20000001838 */
[----:B------:R-:W-:Y:S07]  /*2450*/  LDSM.16.M88.4 R60, [R228+0x4800] ;  /* 0x00480000e43c783b */ /* 0x000fee0000000200 */
[----:B------:R-:W-:Y:S01]  /*2460*/  HMMA.16816.F32 R84, R184, R90, R84 ;  /* 0x0000005ab854723c */ /* 0x000fe20000001854 */
[----:B------:R-:W-:Y:S07]  /*2470*/  LDSM.16.M88.4 R88, [R242+0xe100] ;  /* 0x00e10000f258783b */ /* 0x000fee0000000200 */
[----:B------:R-:W-:Y:S01]  /*2480*/  HMMA.16816.F32 R12, R192, R42, R12 ;  /* 0x0000002ac00c723c */ /* 0x000fe2000000180c */
[----:B------:R-:W3:Y:S07]  /*2490*/  LDSM.16.M88.4 R40, [R241+0x5000] ;  /* 0x00500000f128783b */ /* 0x000eee0000000200 */
[C---:B-1----:R-:W-:Y:S08]  /*24a0*/  HMMA.16816.F32 R80, R184.reuse, R96, R80 ;  /* 0x00000060b850723c */ /* 0x042ff00000001850 */
[----:B------:R-:W-:Y:S08]  /*24b0*/  HMMA.16816.F32 R76, R184, R98, R76 ;  /* 0x00000062b84c723c */ /* 0x000ff0000000184c */
[----:B--2---:R-:W-:Y:S08]  /*24c0*/  HMMA.16816.F32 R8, R192, R24, R8 ;  /* 0x00000018c008723c */ /* 0x004ff00000001808 */
[----:B------:R-:W-:Y:S08]  /*24d0*/  HMMA.16816.F32 R16, R212, R32, R16 ;  /* 0x00000020d410723c */ /* 0x000ff00000001810 */
[C---:B------:R-:W-:Y:S01]  /*24e0*/  HMMA.16816.F32 R84, R188.reuse, R22, R84 ;  /* 0x00000016bc54723c */ /* 0x040fe20000001854 */
[----:B------:R-:W1:Y:S07]  /*24f0*/  LDSM.16.M88.4 R20, [R239+0xd100] ;  /* 0x00d10000ef14783b */ /* 0x000e6e0000000200 */
[----:B---3--:R-:W-:Y:S08]  /*2500*/  HMMA.16816.F32 R80, R188, R40, R80 ;  /* 0x00000028bc50723c */ /* 0x008ff00000001850 */
[----:B------:R-:W-:Y:S01]  /*2510*/  HMMA.16816.F32 R8, R212, R60, R8 ;  /* 0x0000003cd408723c */ /* 0x000fe20000001808 */
[----:B------:R-:W-:-:S02]  /*2520*/  FMUL.FTZ R2, R16, c[0x0][0x320] ;  /* 0x0000c80010027a20 */ /* 0x000fc40000410000 */
[----:B------:R-:W-:Y:S02]  /*2530*/  FMUL.FTZ R3, R17, c[0x0][0x320] ;  /* 0x0000c80011037a20 */ /* 0x000fe40000410000 */
[----:B------:R-:W-:Y:S02]  /*2540*/  FMUL.FTZ R4, R18, c[0x0][0x320] ;  /* 0x0000c80012047a20 */ /* 0x000fe40000410000 */
[----:B------:R-:W-:Y:S01]  /*2550*/  FMUL.FTZ R6, R19, c[0x0][0x320] ;  /* 0x0000c80013067a20 */ /* 0x000fe20000410000 */
[----:B------:R-:W-:Y:S01]  /*2560*/  HMMA.16816.F32 R76, R188, R42, R76 ;  /* 0x0000002abc4c723c */ /* 0x000fe2000000184c */
[----:B------:R-:W2:Y:S01]  /*2570*/  LDSM.16.M88.4 R16, [R241+0x5800] ;  /* 0x00580000f110783b */ /* 0x000ea20000000200 */
[----:B------:R-:W3:Y:S06]  /*2580*/  MUFU.TANH R2, R2 ;  /* 0x0000000200027308 */ /* 0x000eec0000002400 */
[----:B------:R-:W-:Y:S01]  /*2590*/  HMMA.16816.F32 R12, R212, R34, R12 ;  /* 0x00000022d40c723c */ /* 0x000fe2000000180c */
[----:B------:R-:W-:Y:S01]  /*25a0*/  LDSM.16.M88.4 R32, [R242+0xe900] ;  /* 0x00e90000f220783b */ /* 0x000fe20000000200 */
[----:B------:R-:W4:Y:S06]  /*25b0*/  MUFU.TANH R3, R3 ;  /* 0x0000000300037308 */ /* 0x000f2c0000002400 */
[----:B------:R-:W-:Y:S01]  /*25c0*/  HMMA.16816.F32 R84, R192, R26, R84 ;  /* 0x0000001ac054723c */ /* 0x000fe20000001854 */
[----:B------:R-:W5:Y:S01]  /*25d0*/  LDSM.16.M88.4 R24, [R228+0x5000] ;  /* 0x00500000e418783b */ /* 0x000f620000000200 */
[----:B------:R-:W1:Y:S06]  /*25e0*/  MUFU.TANH R4, R4 ;  /* 0x0000000400047308 */ /* 0x000e6c0000002400 */
[C---:B------:R-:W-:Y:S02]  /*25f0*/  HMMA.16816.F32 R72, R184.reuse, R48, R72 ;  /* 0x00000030b848723c */ /* 0x040fe40000001848 */
[----:B------:R-:W2:Y:S05]  /*2600*/  MUFU.TANH R6, R6 ;  /* 0x0000000600067308 */ /* 0x000eaa0000002400 */
[----:B------:R-:W-:Y:S01]  /*2610*/  FMUL.FTZ R48, R8, c[0x0][0x320] ;  /* 0x0000c80008307a20 */ /* 0x000fe20000410000 */
[----:B------:R-:W-:Y:S01]  /*2620*/  HMMA.16816.F32 R52, R184, R50, R52 ;  /* 0x00000032b834723c */ /* 0x000fe20000001834 */
[----:B------:R-:W-:-:S02]  /*2630*/  FMUL.FTZ R49, R9, c[0x0][0x320] ;  /* 0x0000c80009317a20 */ /* 0x000fc40000410000 */
[----:B------:R-:W-:Y:S02]  /*2640*/  FMUL.FTZ R12, R12, c[0x0][0x320] ;  /* 0x0000c8000c0c7a20 */ /* 0x000fe40000410000 */
[----:B------:R-:W-:Y:S01]  /*2650*/  FMUL.FTZ R41, R13, c[0x0][0x320] ;  /* 0x0000c8000d297a20 */ /* 0x000fe20000410000 */
[----:B------:R-:W2:Y:S01]  /*2660*/  MUFU.TANH R48, R48 ;  /* 0x0000003000307308 */ /* 0x000ea20000002400 */
[----:B------:R-:W-:Y:S01]  /*2670*/  FMUL.FTZ R50, R10, c[0x0][0x320] ;  /* 0x0000c8000a327a20 */ /* 0x000fe20000410000 */
[C---:B-1----:R-:W-:Y:S01]  /*2680*/  HMMA.16816.F32 R80, R192.reuse, R20, R80 ;  /* 0x00000014c050723c */ /* 0x042fe20000001850 */
[----:B------:R-:W-:Y:S02]  /*2690*/  FMUL.FTZ R51, R11, c[0x0][0x320] ;  /* 0x0000c8000b337a20 */ /* 0x000fe40000410000 */
[----:B------:R-:W1:Y:S01]  /*26a0*/  LDSM.16.M88.4 R8, [R241+0x6000] ;  /* 0x00600000f108783b */ /* 0x000e620000000200 */
[----:B------:R-:W-:Y:S02]  /*26b0*/  FMUL.FTZ R42, R14, c[0x0][0x320] ;  /* 0x0000c8000e2a7a20 */ /* 0x000fe40000410000 */
[----:B------:R2:W1:Y:S01]  /*26c0*/  MUFU.TANH R40, R12 ;  /* 0x0000000c00287308 */ /* 0x0004620000002400 */
[----:B------:R-:W-:Y:S01]  /*26d0*/  FMUL.FTZ R43, R15, c[0x0][0x320] ;  /* 0x0000c8000f2b7a20 */ /* 0x000fe20000410000 */
[----:B------:R-:W-:Y:S01]  /*26e0*/  HMMA.16816.F32 R76, R192, R22, R76 ;  /* 0x00000016c04c723c */ /* 0x000fe2000000184c */
[----:B------:R-:W-:Y:S05]  /*26f0*/  LDSM.16.M88.4 R20, [R228+0x5800] ;  /* 0x00580000e414783b */ /* 0x000fea0000000200 */
[----:B------:R-:W1:Y:S02]  /*2700*/  MUFU.TANH R41, R41 ;  /* 0x0000002900297308 */ /* 0x000e640000002400 */
[C---:B------:R-:W-:Y:S01]  /*2710*/  HMMA.16816.F32 R64, R184.reuse, R88, R64 ;  /* 0x00000058b840723c */ /* 0x040fe20000001840 */
[----:B--2---:R-:W2:Y:S05]  /*2720*/  LDSM.16.M88.4 R12, [R239+0xd900] ;  /* 0x00d90000ef0c783b */ /* 0x004eaa0000000200 */
[----:B------:R-:W1:Y:S02]  /*2730*/  MUFU.TANH R42, R42 ;  /* 0x0000002a002a7308 */ /* 0x000e640000002400 */
[----:B------:R-:W-:Y:S06]  /*2740*/  HMMA.16816.F32 R44, R184, R90, R44 ;  /* 0x0000005ab82c723c */ /* 0x000fec000000182c */
[----:B------:R-:W1:Y:S02]  /*2750*/  MUFU.TANH R43, R43 ;  /* 0x0000002b002b7308 */ /* 0x000e640000002400 */
[----:B------:R-:W-:Y:S06]  /*2760*/  HMMA.16816.F32 R72, R188, R16, R72 ;  /* 0x00000010bc48723c */ /* 0x000fec0000001848 */
[----:B------:R-:W1:Y:S02]  /*2770*/  MUFU.TANH R49, R49 ;  /* 0x0000003100317308 */ /* 0x000e640000002400 */
[----:B-----5:R-:W-:Y:S06]  /*2780*/  HMMA.16816.F32 R80, R212, R24, R80 ;  /* 0x00000018d450723c */ /* 0x020fec0000001850 */
[----:B------:R-:W1:Y:S02]  /*2790*/  MUFU.TANH R50, R50 ;  /* 0x0000003200327308 */ /* 0x000e640000002400 */
[----:B------:R-:W-:Y:S06]  /*27a0*/  HMMA.16816.F32 R92, R184, R32, R92 ;  /* 0x00000020b85c723c */ /* 0x000fec000000185c */
[----:B------:R-:W1:Y:S02]  /*27b0*/  MUFU.TANH R51, R51 ;  /* 0x0000003300337308 */ /* 0x000e640000002400 */
[----:B------:R-:W-:Y:S01]  /*27c0*/  HMMA.16816.F32 R52, R188, R18, R52 ;  /* 0x00000012bc34723c */ /* 0x000fe20000001834 */
[----:B------:R-:W-:Y:S07]  /*27d0*/  LDSM.16.M88.4 R16, [R242+0xf100] ;  /* 0x00f10000f210783b */ /* 0x000fee0000000200 */
[----:B------:R-:W-:Y:S01]  /*27e0*/  HMMA.16816.F32 R76, R212, R26, R76 ;  /* 0x0000001ad44c723c */ /* 0x000fe2000000184c */
[----:B------:R-:W5:Y:S01]  /*27f0*/  LDSM.16.M88.4 R24, [R239+0xe100] ;  /* 0x00e10000ef18783b */ /* 0x000f620000000200 */
[----:B------:R-:W-:-:S02]  /*2800*/  FMUL.FTZ R80, R80, c[0x0][0x320] ;  /* 0x0000c80050507a20 */ /* 0x000fc40000410000 */
[----:B------:R-:W-:Y:S02]  /*2810*/  FMUL.FTZ R81, R81, c[0x0][0x320] ;  /* 0x0000c80051517a20 */ /* 0x000fe40000410000 */
[----:B------:R-:W-:Y:S02]  /*2820*/  FMUL.FTZ R82, R82, c[0x0][0x320] ;  /* 0x0000c80052527a20 */ /* 0x000fe40000410000 */
[----:B------:R-:W-:Y:S01]  /*2830*/  HMMA.16816.F32 R36, R184, R34, R36 ;  /* 0x00000022b824723c */ /* 0x000fe20000001824 */
[----:B------:R-:W3:Y:S01]  /*2840*/  LDSM.16.M88.4 R32, [R241+0x6800] ;  /* 0x00680000f120783b */ /* 0x000ee20000000200 */
[----:B------:R-:W-:Y:S01]  /*2850*/  FMUL.FTZ R83, R83, c[0x0][0x320] ;  /* 0x0000c80053537a20 */ /* 0x000fe20000410000 */
[----:B------:R-:W2:Y:S05]  /*2860*/  MUFU.TANH R80, R80 ;  /* 0x0000005000507308 */ /* 0x000eaa0000002400 */
[C---:B-1----:R-:W-:Y:S03]  /*2870*/  HMMA.16816.F32 R64, R188.reuse, R8, R64 ;  /* 0x00000008bc40723c */ /* 0x042fe60000001840 */
[----:B------:R-:W1:Y:S05]  /*2880*/  MUFU.TANH R81, R81 ;  /* 0x0000005100517308 */ /* 0x000e6a0000002400 */
[----:B------:R-:W-:Y:S01]  /*2890*/  HMMA.16816.F32 R44, R188, R10, R44 ;  /* 0x0000000abc2c723c */ /* 0x000fe2000000182c */
[----:B------:R-:W1:Y:S01]  /*28a0*/  LDSM.16.M88.4 R8, [R239+0xe900] ;  /* 0x00e90000ef08783b */ /* 0x000e620000000200 */
[----:B------:R-:W-:Y:S01]  /*28b0*/  FMUL.FTZ R76, R76, c[0x0][0x320] ;  /* 0x0000c8004c4c7a20 */ /* 0x000fe20000410000 */
[----:B------:R-:W1:Y:S01]  /*28c0*/  MUFU.TANH R82, R82 ;  /* 0x0000005200527308 */ /* 0x000e620000002400 */
[----:B------:R-:W-:-:S02]  /*28d0*/  FMUL.FTZ R77, R77, c[0x0][0x320] ;  /* 0x0000c8004d4d7a20 */ /* 0x000fc40000410000 */
[----:B------:R-:W-:Y:S02]  /*28e0*/  FMUL.FTZ R78, R78, c[0x0][0x320] ;  /* 0x0000c8004e4e7a20 */ /* 0x000fe40000410000 */
[C---:B--2---:R-:W-:Y:S01]  /*28f0*/  HMMA.16816.F32 R72, R192.reuse, R12, R72 ;  /* 0x0000000cc048723c */ /* 0x044fe20000001848 */
[----:B------:R-:W-:Y:S02]  /*2900*/  FMUL.FTZ R79, R79, c[0x0][0x320] ;  /* 0x0000c8004f4f7a20 */ /* 0x000fe40000410000 */
[----:B------:R-:W2:Y:S05]  /*2910*/  MUFU.TANH R83, R83 ;  /* 0x0000005300537308 */ /* 0x000eaa0000002400 */
[C---:B------:R-:W-:Y:S01]  /*2920*/  HMMA.16816.F32 R52, R192.reuse, R14, R52 ;  /* 0x0000000ec034723c */ /* 0x040fe20000001834 */
[----:B------:R-:W1:Y:S02]  /*2930*/  LDSM.16.M88.4 R12, [R228+0x6000] ;  /* 0x00600000e40c783b */ /* 0x000e640000000200 */
[----:B------:R-:W1:Y:S05]  /*2940*/  MUFU.TANH R76, R76 ;  /* 0x0000004c004c7308 */ /* 0x000e6a0000002400 */
[----:B-----5:R-:W-:Y:S03]  /*2950*/  HMMA.16816.F32 R64, R192, R24, R64 ;  /* 0x00000018c040723c */ /* 0x020fe60000001840 */
[----:B------:R-:W1:Y:S05]  /*2960*/  MUFU.TANH R77, R77 ;  /* 0x0000004d004d7308 */ /* 0x000e6a0000002400 */
[----:B---3--:R-:W-:Y:S03]  /*2970*/  HMMA.16816.F32 R92, R188, R32, R92 ;  /* 0x00000020bc5c723c */ /* 0x008fe6000000185c */
[----:B------:R-:W3:Y:S05]  /*2980*/  MUFU.TANH R78, R78 ;  /* 0x0000004e004e7308 */ /* 0x000eea0000002400 */
[----:B------:R-:W-:Y:S01]  /*2990*/  HMMA.16816.F32 R44, R192, R26, R44 ;  /* 0x0000001ac02c723c */ /* 0x000fe2000000182c */
[----:B------:R-:W5:Y:S02]  /*29a0*/  LDSM.16.M88.4 R24, [R242+0xf900] ;  /* 0x00f90000f218783b */ /* 0x000f640000000200 */
[----:B------:R-:W1:Y:S05]  /*29b0*/  MUFU.TANH R146, R79 ;  /* 0x0000004f00927308 */ /* 0x000e6a0000002400 */
[----:B------:R-:W-:Y:S08]  /*29c0*/  HMMA.16816.F32 R36, R188, R34, R36 ;  /* 0x00000022bc24723c */ /* 0x000ff00000001824 */
[----:B------:R-:W-:Y:S08]  /*29d0*/  HMMA.16816.F32 R72, R212, R20, R72 ;  /* 0x00000014d448723c */ /* 0x000ff00000001848 */
[----:B------:R-:W-:Y:S08]  /*29e0*/  HMMA.16816.F32 R100, R184, R16, R100 ;  /* 0x00000010b864723c */ /* 0x000ff00000001864 */
[----:B------:R-:W-:Y:S01]  /*29f0*/  HMMA.16816.F32 R52, R212, R22, R52 ;  /* 0x00000016d434723c */ /* 0x000fe20000001834 */
[----:B------:R-:W2:Y:S07]  /*2a00*/  LDSM.16.M88.4 R20, [R241+0x7000] ;  /* 0x00700000f114783b */ /* 0x000eae0000000200 */
[----:B------:R-:W-:Y:S01]  /*2a10*/  HMMA.16816.F32 R28, R184, R18, R28 ;  /* 0x00000012b81c723c */ /* 0x000fe2000000181c */
[----:B------:R-:W2:Y:S01]  /*2a20*/  LDSM.16.M88.4 R16, [R228+0x6800] ;  /* 0x00680000e410783b */ /* 0x000ea20000000200 */
[----:B------:R-:W-:-:S02]  /*2a30*/  FMUL.FTZ R72, R72, c[0x0][0x320] ;  /* 0x0000c80048487a20 */ /* 0x000fc40000410000 */
[----:B------:R-:W-:Y:S02]  /*2a40*/  FMUL.FTZ R32, R74, c[0x0][0x320] ;  /* 0x0000c8004a207a20 */ /* 0x000fe40000410000 */
[----:B------:R-:W-:Y:S02]  /*2a50*/  FMUL.FTZ R73, R73, c[0x0][0x320] ;  /* 0x0000c80049497a20 */ /* 0x000fe40000410000 */
[C---:B-1----:R-:W-:Y:S01]  /*2a60*/  HMMA.16816.F32 R92, R192.reuse, R8, R92 ;  /* 0x00000008c05c723c */ /* 0x042fe2000000185c */
[----:B------:R-:W-:Y:S01]  /*2a70*/  FMUL.FTZ R75, R75, c[0x0][0x320] ;  /* 0x0000c8004b4b7a20 */ /* 0x000fe20000410000 */
[----:B------:R-:W1:Y:S06]  /*2a80*/  MUFU.TANH R72, R72 ;  /* 0x0000004800487308 */ /* 0x000e6c0000002400 */
[----:B------:R-:W-:Y:S01]  /*2a90*/  HMMA.16816.F32 R36, R192, R10, R36 ;  /* 0x0000000ac024723c */ /* 0x000fe20000001824 */
[----:B------:R-:W1:Y:S01]  /*2aa0*/  LDSM.16.M88.4 R8, [R241+0x7800] ;  /* 0x00780000f108783b */ /* 0x000e620000000200 */
[----:B------:R-:W-:Y:S01]  /*2ab0*/  FMUL.FTZ R33, R53, c[0x0][0x320] ;  /* 0x0000c80035217a20 */ /* 0x000fe20000410000 */
[----:B------:R-:W1:Y:S01]  /*2ac0*/  MUFU.TANH R145, R73 ;  /* 0x0000004900917308 */ /* 0x000e620000002400 */
[----:B------:R-:W-:-:S02]  /*2ad0*/  FMUL.FTZ R52, R52, c[0x0][0x320] ;  /* 0x0000c80034347a20 */ /* 0x000fc40000410000 */
[----:B------:R-:W-:Y:S02]  /*2ae0*/  FMUL.FTZ R54, R54, c[0x0][0x320] ;  /* 0x0000c80036367a20 */ /* 0x000fe40000410000 */
[C---:B------:R-:W-:Y:S01]  /*2af0*/  HMMA.16816.F32 R64, R212.reuse, R12, R64 ;  /* 0x0000000cd440723c */ /* 0x040fe20000001840 */
[----:B------:R-:W-:Y:S02]  /*2b00*/  FMUL.FTZ R55, R55, c[0x0][0x320] ;  /* 0x0000c80037377a20 */ /* 0x000fe40000410000 */
[----:B------:R-:W1:Y:S05]  /*2b10*/  MUFU.TANH R32, R32 ;  /* 0x0000002000207308 */ /* 0x000e6a0000002400 */
[----:B------:R-:W-:Y:S01]  /*2b20*/  HMMA.16816.F32 R44, R212, R14, R44 ;  /* 0x0000000ed42c723c */ /* 0x000fe2000000182c */
[----:B------:R-:W1:Y:S02]  /*2b30*/  LDSM.16.M88.4 R12, [R239+0xf100] ;  /* 0x00f10000ef0c783b */ /* 0x000e640000000200 */
[----:B------:R-:W1:Y:S05]  /*2b40*/  MUFU.TANH R151, R75 ;  /* 0x0000004b00977308 */ /* 0x000e6a0000002400 */
[C---:B-----5:R-:W-:Y:S03]  /*2b50*/  HMMA.16816.F32 R68, R184.reuse, R24, R68 ;  /* 0x00000018b844723c */ /* 0x060fe60000001844 */
[----:B------:R-:W1:Y:S05]  /*2b60*/  MUFU.TANH R147, R52 ;  /* 0x0000003400937308 */ /* 0x000e6a0000002400 */
[----:B------:R-:W-:Y:S01]  /*2b70*/  HMMA.16816.F32 R56, R184, R26, R56 ;  /* 0x0000001ab838723c */ /* 0x000fe20000001838 */
[----:B------:R-:W-:-:S02]  /*2b80*/  FMUL.FTZ R65, R65, c[0x0][0x320] ;  /* 0x0000c80041417a20 */ /* 0x000fc40000410000 */
[----:B------:R-:W-:Y:S01]  /*2b90*/  FMUL.FTZ R67, R67, c[0x0][0x320] ;  /* 0x0000c80043437a20 */ /* 0x000fe20000410000 */
[----:B------:R-:W1:Y:S01]  /*2ba0*/  MUFU.TANH R33, R33 ;  /* 0x0000002100217308 */ /* 0x000e620000002400 */
[----:B------:R-:W-:Y:S02]  /*2bb0*/  FMUL.FTZ R219, R66, c[0x0][0x320] ;  /* 0x0000c80042db7a20 */ /* 0x000fe40000410000 */
[----:B------:R-:W-:Y:S01]  /*2bc0*/  FMUL.FTZ R64, R64, c[0x0][0x320] ;  /* 0x0000c80040407a20 */ /* 0x000fe20000410000 */
[----:B--2---:R-:W-:Y:S01]  /*2bd0*/  HMMA.16816.F32 R100, R188, R20, R100 ;  /* 0x00000014bc64723c */ /* 0x004fe20000001864 */
[----:B------:R-:W-:Y:S02]  /*2be0*/  FMUL.FTZ R44, R44, c[0x0][0x320] ;  /* 0x0000c8002c2c7a20 */ /* 0x000fe40000410000 */
[----:B------:R-:W-:Y:S01]  /*2bf0*/  FMUL.FTZ R45, R45, c[0x0][0x320] ;  /* 0x0000c8002d2d7a20 */ /* 0x000fe20000410000 */
[----:B------:R-:W2:Y:S01]  /*2c00*/  MUFU.TANH R134, R65 ;  /* 0x0000004100867308 */ /* 0x000ea20000002400 */
[----:B------:R-:W-:-:S02]  /*2c10*/  FMUL.FTZ R46, R46, c[0x0][0x320] ;  /* 0x0000c8002e2e7a20 */ /* 0x000fc40000410000 */
[----:B------:R-:W-:Y:S01]  /*2c20*/  FMUL.FTZ R47, R47, c[0x0][0x320] ;  /* 0x0000c8002f2f7a20 */ /* 0x000fe20000410000 */
[----:B------:R-:W-:Y:S04]  /*2c30*/  HMMA.16816.F32 R92, R212, R16, R92 ;  /* 0x00000010d45c723c */ /* 0x000fe8000000185c */
[----:B------:R5:W1:Y:S04]  /*2c40*/  MUFU.TANH R169, R67 ;  /* 0x0000004300a97308 */ /* 0x000a680000002400 */
[----:B------:R-:W-:Y:S01]  /*2c50*/  HMMA.16816.F32 R28, R188, R22, R28 ;  /* 0x00000016bc1c723c */ /* 0x000fe2000000181c */
[----:B------:R-:W-:Y:S03]  /*2c60*/  LDSM.16.M88.4 R20, [R228+0x7000] ;  /* 0x00700000e414783b */ /* 0x000fe60000000200 */
[----:B------:R2:W2:Y:S04]  /*2c70*/  MUFU.TANH R144, R54 ;  /* 0x0000003600907308 */ /* 0x0004a80000002400 */
[----:B------:R-:W-:Y:S01]  /*2c80*/  HMMA.16816.F32 R36, R212, R18, R36 ;  /* 0x00000012d424723c */ /* 0x000fe20000001824 */
[----:B------:R-:W2:Y:S03]  /*2c90*/  LDSM.16.M88.4 R16, [R239+0xf900] ;  /* 0x00f90000ef10783b */ /* 0x000ea60000000200 */
[----:B------:R2:W2:Y:S04]  /*2ca0*/  MUFU.TANH R142, R55 ;  /* 0x00000037008e7308 */ /* 0x0004a80000002400 */
[----:B-1----:R-:W-:Y:S01]  /*2cb0*/  HMMA.16816.F32 R68, R188, R8, R68 ;  /* 0x00000008bc44723c */ /* 0x002fe20000001844 */
[----:B------:R-:W-:-:S02]  /*2cc0*/  FMUL.FTZ R92, R92, c[0x0][0x320] ;  /* 0x0000c8005c5c7a20 */ /* 0x000fc40000410000 */
[----:B------:R-:W-:Y:S01]  /*2cd0*/  FMUL.FTZ R93, R93, c[0x0][0x320] ;  /* 0x0000c8005d5d7a20 */ /* 0x000fe20000410000 */
[----:B------:R1:W1:Y:S01]  /*2ce0*/  MUFU.TANH R140, R64 ;  /* 0x00000040008c7308 */ /* 0x0002620000002400 */
[----:B------:R-:W-:Y:S02]  /*2cf0*/  FMUL.FTZ R94, R94, c[0x0][0x320] ;  /* 0x0000c8005e5e7a20 */ /* 0x000fe40000410000 */
[----:B------:R-:W-:Y:S01]  /*2d00*/  FMUL.FTZ R95, R95, c[0x0][0x320] ;  /* 0x0000c8005f5f7a20 */ /* 0x000fe20000410000 */
[----:B------:R-:W-:Y:S04]  /*2d10*/  HMMA.16816.F32 R56, R188, R10, R56 ;  /* 0x0000000abc38723c */ /* 0x000fe80000001838 */
[----:B------:R-:W1:Y:S04]  /*2d20*/  MUFU.TANH R219, R219 ;  /* 0x000000db00db7308 */ /* 0x000e680000002400 */
[----:B------:R-:W-:Y:S01]  /*2d30*/  HMMA.16816.F32 R100, R192, R12, R100 ;  /* 0x0000000cc064723c */ /* 0x000fe20000001864 */
[----:B------:R-:W-:-:S02]  /*2d40*/  FMUL.FTZ R36, R36, c[0x0][0x320] ;  /* 0x0000c80024247a20 */ /* 0x000fc40000410000 */
[----:B------:R-:W-:Y:S01]  /*2d50*/  FMUL.FTZ R37, R37, c[0x0][0x320] ;  /* 0x0000c80025257a20 */ /* 0x000fe20000410000 */
[----:B------:R1:W1:Y:S01]  /*2d60*/  MUFU.TANH R167, R44 ;  /* 0x0000002c00a77308 */ /* 0x0002620000002400 */
[----:B------:R-:W-:Y:S02]  /*2d70*/  FMUL.FTZ R38, R38, c[0x0][0x320] ;  /* 0x0000c80026267a20 */ /* 0x000fe40000410000 */
[----:B------:R-:W-:Y:S01]  /*2d80*/  FMUL.FTZ R39, R39, c[0x0][0x320] ;  /* 0x0000c80027277a20 */ /* 0x000fe20000410000 */
[----:B------:R-:W-:Y:S01]  /*2d90*/  HMMA.16816.F32 R28, R192, R14, R28 ;  /* 0x0000000ec01c723c */ /* 0x000fe2000000181c */
[----:B------:R-:W1:Y:S01]  /*2da0*/  LDSM.16.M88.4 R12, [R228+0x7800] ;  /* 0x00780000e40c783b */ /* 0x000e620000000200 */
[----:B------:R-:W-:-:S04]  /*2db0*/  DEPBAR.LE SB0, 0x0 ;  /* 0x000080000000791a */ /* 0x000fc80000000000 */
[----:B------:R1:W1:Y:S02]  /*2dc0*/  MUFU.TANH R66, R45 ;  /* 0x0000002d00427308 */ /* 0x0002640000002400 */
[----:B------:R-:W-:Y:S06]  /*2dd0*/  HMMA.16816.F32 R84, R212, R62, R84 ;  /* 0x0000003ed454723c */ /* 0x000fec0000001854 */
[----:B------:R1:W1:Y:S02]  /*2de0*/  MUFU.TANH R217, R46 ;  /* 0x0000002e00d97308 */ /* 0x0002640000002400 */
[C---:B--2---:R-:W-:Y:S06]  /*2df0*/  HMMA.16816.F32 R68, R192.reuse, R16, R68 ;  /* 0x00000010c044723c */ /* 0x044fec0000001844 */
[----:B------:R2:W1:Y:S02]  /*2e00*/  MUFU.TANH R197, R47 ;  /* 0x0000002f00c57308 */ /* 0x0004640000002400 */
[----:B------:R-:W-:Y:S06]  /*2e10*/  HMMA.16816.F32 R56, R192, R18, R56 ;  /* 0x00000012c038723c */ /* 0x000fec0000001838 */
[----:B------:R2:W1:Y:S02]  /*2e20*/  MUFU.TANH R211, R92 ;  /* 0x0000005c00d37308 */ /* 0x0004640000002400 */
[----:B------:R-:W-:Y:S01]  /*2e30*/  HMMA.16816.F32 R100, R212, R20, R100 ;  /* 0x00000014d464723c */ /* 0x000fe20000001864 */
[----:B------:R-:W-:-:S02]  /*2e40*/  FMUL.FTZ R60, R84, c[0x0][0x320] ;  /* 0x0000c800543c7a20 */ /* 0x000fc40000410000 */
[----:B------:R-:W-:Y:S02]  /*2e50*/  FMUL.FTZ R61, R85, c[0x0][0x320] ;  /* 0x0000c800553d7a20 */ /* 0x000fe40000410000 */
[----:B------:R-:W-:Y:S01]  /*2e60*/  FMUL.FTZ R62, R86, c[0x0][0x320] ;  /* 0x0000c800563e7a20 */ /* 0x000fe20000410000 */
[----:B------:R2:W2:Y:S01]  /*2e70*/  MUFU.TANH R209, R93 ;  /* 0x0000005d00d17308 */ /* 0x0004a20000002400 */
[----:B------:R-:W-:Y:S01]  /*2e80*/  FMUL.FTZ R63, R87, c[0x0][0x320] ;  /* 0x0000c800573f7a20 */ /* 0x000fe20000410000 */
[C---:B------:R-:W-:Y:S06]  /*2e90*/  HMMA.16816.F32 R28, R212.reuse, R22, R28 ;  /* 0x00000016d41c723c */ /* 0x040fec000000181c */
[----:B------:R-:W2:Y:S02]  /*2ea0*/  MUFU.TANH R60, R60 ;  /* 0x0000003c003c7308 */ /* 0x000ea40000002400 */
[C---:B-1----:R-:W-:Y:S06]  /*2eb0*/  HMMA.16816.F32 R68, R212.reuse, R12, R68 ;  /* 0x0000000cd444723c */ /* 0x042fec0000001844 */
[----:B------:R-:W1:Y:S02]  /*2ec0*/  MUFU.TANH R61, R61 ;  /* 0x0000003d003d7308 */ /* 0x000e640000002400 */
[----:B------:R-:W-:Y:S01]  /*2ed0*/  HMMA.16816.F32 R56, R212, R14, R56 ;  /* 0x0000000ed438723c */ /* 0x000fe20000001838 */
[----:B------:R-:W-:-:S02]  /*2ee0*/  FMUL.FTZ R100, R100, c[0x0][0x320] ;  /* 0x0000c80064647a20 */ /* 0x000fc40000410000 */
[----:B------:R-:W-:Y:S02]  /*2ef0*/  FMUL.FTZ R101, R101, c[0x0][0x320] ;  /* 0x0000c80065657a20 */ /* 0x000fe40000410000 */
[----:B------:R-:W-:Y:S01]  /*2f00*/  FMUL.FTZ R102, R102, c[0x0][0x320] ;  /* 0x0000c80066667a20 */ /* 0x000fe20000410000 */
[----:B------:R-:W1:Y:S01]  /*2f10*/  MUFU.TANH R62, R62 ;  /* 0x0000003e003e7308 */ /* 0x000e620000002400 */
[----:B------:R-:W-:Y:S02]  /*2f20*/  FMUL.FTZ R103, R103, c[0x0][0x320] ;  /* 0x0000c80067677a20 */ /* 0x000fe40000410000 */
[----:B------:R-:W-:Y:S02]  /*2f30*/  FMUL.FTZ R28, R28, c[0x0][0x320] ;  /* 0x0000c8001c1c7a20 */ /* 0x000fe40000410000 */
[----:B------:R-:W-:Y:S02]  /*2f40*/  FMUL.FTZ R29, R29, c[0x0][0x320] ;  /* 0x0000c8001d1d7a20 */ /* 0x000fe40000410000 */
[----:B------:R-:W-:Y:S01]  /*2f50*/  FMUL.FTZ R30, R30, c[0x0][0x320] ;  /* 0x0000c8001e1e7a20 */ /* 0x000fe20000410000 */
[----:B------:R-:W1:Y:S01]  /*2f60*/  MUFU.TANH R63, R63 ;  /* 0x0000003f003f7308 */ /* 0x000e620000002400 */
[----:B------:R-:W-:-:S02]  /*2f70*/  FMUL.FTZ R31, R31, c[0x0][0x320] ;  /* 0x0000c8001f1f7a20 */ /* 0x000fc40000410000 */
[----:B-----5:R-:W-:Y:S02]  /*2f80*/  FMUL.FTZ R67, R70, c[0x0][0x320] ;  /* 0x0000c80046437a20 */ /* 0x020fe40000410000 */
[----:B------:R-:W-:Y:S02]  /*2f90*/  FMUL.FTZ R65, R71, c[0x0][0x320] ;  /* 0x0000c80047417a20 */ /* 0x000fe40000410000 */
[----:B------:R-:W-:Y:S01]  /*2fa0*/  FMUL.FTZ R68, R68, c[0x0][0x320] ;  /* 0x0000c80044447a20 */ /* 0x000fe20000410000 */
[----:B------:R1:W1:Y:S01]  /*2fb0*/  MUFU.TANH R203, R94 ;  /* 0x0000005e00cb7308 */ /* 0x0002620000002400 */
[----:B------:R-:W-:Y:S02]  /*2fc0*/  FMUL.FTZ R69, R69, c[0x0][0x320] ;  /* 0x0000c80045457a20 */ /* 0x000fe40000410000 */
[----:B------:R-:W-:Y:S02]  /*2fd0*/  FMUL.FTZ R10, R58, c[0x0][0x320] ;  /* 0x0000c8003a0a7a20 */ /* 0x000fe40000410000 */
[----:B------:R-:W-:-:S02]  /*2fe0*/  FMUL.FTZ R8, R59, c[0x0][0x320] ;  /* 0x0000c8003b087a20 */ /* 0x000fc40000410000 */
[----:B------:R-:W-:Y:S01]  /*2ff0*/  FMUL.FTZ R56, R56, c[0x0][0x320] ;  /* 0x0000c80038387a20 */ /* 0x000fe20000410000 */
[----:B------:R1:W1:Y:S01]  /*3000*/  MUFU.TANH R201, R95 ;  /* 0x0000005f00c97308 */ /* 0x0002620000002400 */
[----:B------:R-:W-:-:S07]  /*3010*/  FMUL.FTZ R57, R57, c[0x0][0x320] ;  /* 0x0000c80039397a20 */ /* 0x000fce0000410000 */
[----:B------:R1:W1:Y:S08]  /*3020*/  MUFU.TANH R207, R36 ;  /* 0x0000002400cf7308 */ /* 0x0002700000002400 */
        /* <DEDUP_REMOVED lines=13> */
[----:B------:R-:W1:Y:S08]  /*3100*/  MUFU.TANH R67, R67 ;  /* 0x0000004300437308 */ /* 0x000e700000002400 */
[----:B------:R-:W1:Y:S08]  /*3110*/  MUFU.TANH R65, R65 ;  /* 0x0000004100417308 */ /* 0x000e700000002400 */
[----:B------:R1:W1:Y:S08]  /*3120*/  MUFU.TANH R135, R56 ;  /* 0x0000003800877308 */ /* 0x0002700000002400 */
[----:B------:R1:W1:Y:S08]  /*3130*/  MUFU.TANH R133, R57 ;  /* 0x0000003900857308 */ /* 0x0002700000002400 */
[----:B------:R-:W1:Y:S08]  /*3140*/  MUFU.TANH R10, R10 ;  /* 0x0000000a000a7308 */ /* 0x000e700000002400 */
[----:B------:R-:W1:Y:S01]  /*3150*/  MUFU.TANH R8, R8 ;  /* 0x0000000800087308 */ /* 0x000e620000002400 */
[----:B------:R-:W-:Y:S06]  /*3160*/  BAR.SYNC.DEFER_BLOCKING 0x0 ;  /* 0x0000000000007b1d */ /* 0x000fec0000010000 */
[----:B------:R-:W-:Y:S05]  /*3170*/  @!P1 BRA `(.L_x_23) ;  /* 0x0000025000009947 */ /* 0x000fea0003800000 */
[----:B--234-:R-:W-:-:S04]  /*3180*/  ULEA.HI.SX32 UR5, UR18, 0xfffffffe, 0x19 ;  /* 0xfffffffe12057891 */ /* 0x01cfc8000f8fca3f */
        /* <DEDUP_REMOVED lines=13> */
[----:B------:R-:W-:Y:S02]  /*3260*/  IADD3 R20, P4, P2, R20, 0x80, R24 ;  /* 0x0000008014147810 */ /* 0x000fe40007a9e018 */
[----:B------:R-:W-:Y:S01]  /*3270*/  IADD3 R22, P5, R24, UR5, RZ ;  /* 0x0000000518167c10 */ /* 0x000fe2000ffbe0ff */
[----:B------:R-:W-:Y:S01]  /*3280*/  @!PT LDS RZ, [RZ] ;  /* 0x00000000fffff984 */ /* 0x000fe20000000800 */
[----:B------:R-:W-:Y:S01]  /*3290*/  @!PT LDS RZ, [RZ] ;  /* 0x00000000fffff984 */ /* 0x000fe20000000800 */
[----:B------:R-:W-:Y:S01]  /*32a0*/  @!PT LDS RZ, [RZ] ;  /* 0x00000000fffff984 */ /* 0x000fe20000000800 */
[----:B------:R2:W-:Y:S01]  /*32b0*/  LDGSTS.E.BYPASS.LTC128B.128 [R243+0x8100], [R24.64], !P3 ;  /* 0x0810000018f37fae */ /* 0x0005e2000d901d50 */
[----:B------:R-:W-:Y:S02]  /*32c0*/  IADD3.X R21, RZ, UR6, R25, P4, P2 ;  /* 0x00000006ff157c10 */ /* 0x000fe4000a7e4419 */
[----:B------:R-:W-:Y:S01]  /*32d0*/  IADD3.X R23, R25, UR6, RZ, P5, !PT ;  /* 0x0000000619177c10 */ /* 0x000fe2000affe4ff */
[----:B------:R2:W-:Y:S01]  /*32e0*/  LDGSTS.E.BYPASS.LTC128B.128 [R243+0xc100], [R24.64+0x80], !P0 ;  /* 0x0c10008018f37fae */ /* 0x0005e2000c101d50 */
[----:B------:R-:W-:-:S02]  /*32f0*/  IADD3 R18, P2, R22, UR5, RZ ;  /* 0x0000000516127c10 */ /* 0x000fc4000ff5e0ff */
[----:B------:R-:W-:Y:S01]  /*3300*/  IADD3 R16, P5, R22, UR7, RZ ;  /* 0x0000000716107c10 */ /* 0x000fe2000ffbe0ff */
[----:B------:R2:W-:Y:S01]  /*3310*/  LDGSTS.E.BYPASS.LTC128B.128 [R243+0x9100], [R22.64], !P3 ;  /* 0x0910000016f37fae */ /* 0x0005e2000d901d50 */
[C---:B------:R-:W-:Y:S02]  /*3320*/  IADD3.X R19, R23.reuse, UR6, RZ, P2, !PT ;  /* 0x0000000617137c10 */ /* 0x040fe400097fe4ff */
[C---:B------:R-:W-:Y:S01]  /*3330*/  IADD3 R14, P4, R18.reuse, UR5, RZ ;  /* 0x00000005120e7c10 */ /* 0x040fe2000ff9e0ff */
[----:B------:R2:W-:Y:S01]  /*3340*/  LDGSTS.E.BYPASS.LTC128B.128 [R243+0xd100], [R20.64], !P0 ;  /* 0x0d10000014f37fae */ /* 0x0005e2000c101d50 */
[----:B------:R-:W-:Y:S02]  /*3350*/  IADD3 R12, P2, R18, UR7, RZ ;  /* 0x00000007120c7c10 */ /* 0x000fe4000ff5e0ff */
[----:B------:R-:W-:Y:S01]  /*3360*/  IADD3.X R17, R23, UR4, RZ, P5, !PT ;  /* 0x0000000417117c10 */ /* 0x000fe2000affe4ff */
[----:B------:R2:W-:Y:S01]  /*3370*/  LDGSTS.E.BYPASS.LTC128B.128 [R243+0xa100], [R18.64], !P3 ;  /* 0x0a10000012f37fae */ /* 0x0005e2000d901d50 */
[----:B------:R-:W-:-:S02]  /*3380*/  IADD3.X R15, R19, UR6, RZ, P4, !PT ;  /* 0x00000006130f7c10 */ /* 0x000fc4000a7fe4ff */
[----:B------:R-:W-:Y:S01]  /*3390*/  IADD3.X R13, R19, UR4, RZ, P2, !PT ;  /* 0x00000004130d7c10 */ /* 0x000fe200097fe4ff */
[----:B------:R2:W-:Y:S04]  /*33a0*/  LDGSTS.E.BYPASS.LTC128B.128 [R243+0xe100], [R16.64], !P0 ;  /* 0x0e10000010f37fae */ /* 0x0005e8000c101d50 */
[----:B------:R2:W-:Y:S04]  /*33b0*/  LDGSTS.E.BYPASS.LTC128B.128 [R243+0xb100], [R14.64], !P3 ;  /* 0x0b1000000ef37fae */ /* 0x0005e8000d901d50 */
[----:B------:R2:W-:Y:S02]  /*33c0*/  LDGSTS.E.BYPASS.LTC128B.128 [R243+0xf100], [R12.64], !P0 ;  /* 0x0f1000000cf37fae */ /* 0x0005e4000c101d50 */
.L_x_23:
[----:B--234-:R-:W-:Y:S01]  /*33d0*/  LOP3.LUT R113, R113, 0xffffffe0, RZ, 0xc0, !PT ;  /* 0xffffffe071717812 */ /* 0x01cfe200078ec0ff */
[----:B------:R-:W-:Y:S01]  /*33e0*/  IMAD.MOV.U32 R12, RZ, RZ, -0x2 ;  /* 0xfffffffeff0c7424 */ /* 0x000fe200078e00ff */
[----:B------:R-:W0:Y:S01]  /*33f0*/  LDGDEPBAR ;  /* 0x00000000000079af */ /* 0x000e220000000000 */
[----:B------:R-:W-:-:S02]  /*3400*/  IMAD.SHL.U32 R240, R0, 0x2, RZ ;  /* 0x0000000200f07824 */ /* 0x000fc400078e00ff */
[----:B------:R-:W-:Y:S02]  /*3410*/  IMAD.IADD R112, R112, 0x1, -R113 ;  /* 0x0000000170707824 */ /* 0x000fe400078e0a71 */
[--C-:B------:R-:W-:Y:S01]  /*3420*/  IMAD R238, R7, 0x2, R240.reuse ;  /* 0x0000000207ee7824 */ /* 0x100fe200078e02f0 */
[----:B------:R-:W-:Y:S01]  /*3430*/  LDSM.16.MT88.4 R124, [R240+0x100] ;  /* 0x00010000f07c783b */ /* 0x000fe20000004200 */
[C---:B------:R-:W-:Y:S01]  /*3440*/  IMAD R237, R5.reuse, 0x2, R240 ;  /* 0x0000000205ed7824 */ /* 0x040fe200078e02f0 */
[----:B------:R-:W-:Y:S01]  /*3450*/  SHF.R.S32.HI R9, RZ, 0x1f, R112 ;  /* 0x0000001fff097819 */ /* 0x000fe20000011470 */
[----:B------:R-:W-:Y:S01]  /*3460*/  IMAD R236, R5, 0x2, R238 ;  /* 0x0000000205ec7824 */ /* 0x000fe200078e02ee */
[----:B------:R-:W-:Y:S02]  /*3470*/  LDSM.16.MT88.4 R116, [R238+0x100] ;  /* 0x00010000ee74783b */ /* 0x000fe40000004200 */
[----:B------:R-:W-:Y:S02]  /*3480*/  LEA.HI R9, R9, R112, RZ, 0x2 ;  /* 0x0000007009097211 */ /* 0x000fe400078f10ff */
[----:B-1----:R-:W-:Y:S02]  /*3490*/  LDSM.16.MT88.4 R100, [R236+0x100] ;  /* 0x00010000ec64783b */ /* 0x002fe40000004200 */
[----:B------:R-:W-:-:S02]  /*34a0*/  LOP3.LUT R9, R9, 0x7ffffffc, RZ, 0xc0, !PT ;  /* 0x7ffffffc09097812 */ /* 0x000fc400078ec0ff */
[----:B------:R-:W-:Y:S03]  /*34b0*/  LDSM.16.MT88.4 R108, [R237+0x100] ;  /* 0x00010000ed6c783b */ /* 0x000fe60000004200 */
[----:B------:R-:W-:Y:S01]  /*34c0*/  IMAD.IADD R9, R112, 0x1, -R9 ;  /* 0x0000000170097824 */ /* 0x000fe200078e0a09 */
[----:B------:R-:W-:Y:S03]  /*34d0*/  LDSM.16.MT88.4 R92, [R240+0x4100] ;  /* 0x00410000f05c783b */ /* 0x000fe60000004200 */
[----:B------:R-:W-:Y:S01]  /*34e0*/  IMAD R12, R9, R12, UR15 ;  /* 0x0000000f090c7e24 */ /* 0x000fe2000f8e020c */
[----:B------:R-:W-:Y:S04]  /*34f0*/  LDSM.16.MT88.4 R84, [R238+0x4100] ;  /* 0x00410000ee54783b */ /* 0x000fe80000004200 */
[----:B------:R-:W-:-:S02]  /*3500*/  ISETP.GT.AND P6, PT, R12, RZ, PT ;  /* 0x000000ff0c00720c */ /* 0x000fc40003fc4270 */
[C---:B------:R-:W-:Y:S02]  /*3510*/  ISETP.GT.AND P5, PT, R12.reuse, 0x1, PT ;  /* 0x000000010c00780c */ /* 0x040fe40003fa4270 */
[----:B------:R-:W-:Y:S02]  /*3520*/  ISETP.GT.AND P4, PT, R12, 0x8, PT ;  /* 0x000000080c00780c */ /* 0x000fe40003f84270 */
[----:B------:R-:W-:Y:S02]  /*3530*/  FSEL R27, R2, -INF , P6 ;  /* 0xff800000021b7808 */ /* 0x000fe40003000000 */
        /* <DEDUP_REMOVED lines=9> */
[----:B------:R-:W-:Y:S02]  /*35d0*/  ISETP.GT.AND P5, PT, R12, 0x11, PT ;  /* 0x000000110c00780c */ /* 0x000fe40003fa4270 */
[----:B------:R-:W-:Y:S02]  /*35e0*/  FSEL R21, R48, -INF , P6 ;  /* 0xff80000030157808 */ /* 0x000fe40003000000 */
[----:B------:R-:W-:Y:S02]  /*35f0*/  FMNMX.FTZ R6, R45, R6, !PT ;  /* 0x000000062d067209 */ /* 0x000fe40007810000 */
[----:B------:R-:W-:Y:S02]  /*3600*/  FSEL R23, R42, -INF , P4 ;  /* 0xff8000002a177808 */ /* 0x000fe40002000000 */
[----:B------:R-:W-:Y:S02]  /*3610*/  ISETP.GT.AND P4, PT, R12, 0x18, PT ;  /* 0x000000180c00780c */ /* 0x000fe40003f84270 */
[----:B------:R-:W-:-:S02]  /*3620*/  FSEL R49, R49, -INF , P5 ;  /* 0xff80000031317808 */ /* 0x000fc40002800000 */
[----:B------:R-:W-:Y:S02]  /*3630*/  FMNMX.FTZ R6, R21, R6, !PT ;  /* 0x0000000615067209 */ /* 0x000fe40007810000 */
[----:B------:R-:W-:Y:S02]  /*3640*/  FSEL R43, R43, -INF , P2 ;  /* 0xff8000002b2b7808 */ /* 0x000fe40001000000 */
[----:B------:R-:W-:Y:S02]  /*3650*/  ISETP.GT.AND P2, PT, R12, 0x19, PT ;  /* 0x000000190c00780c */ /* 0x000fe40003f44270 */
[----:B------:R-:W-:Y:S02]  /*3660*/  FSEL R19, R60, -INF , P4 ;  /* 0xff8000003c137808 */ /* 0x000fe40002000000 */
[----:B------:R-:W-:Y:S02]  /*3670*/  FMNMX.FTZ R6, R49, R6, !PT ;  /* 0x0000000631067209 */ /* 0x000fe40007810000 */
[----:B------:R-:W-:-:S02]  /*3680*/  FSEL R15, R50, -INF , P6 ;  /* 0xff800000320f7808 */ /* 0x000fc40003000000 */
[C---:B------:R-:W-:Y:S02]  /*3690*/  ISETP.GT.AND P6, PT, R12.reuse, 0x20, PT ;  /* 0x000000200c00780c */ /* 0x040fe40003fc4270 */
[----:B------:R-:W-:Y:S02]  /*36a0*/  FSEL R17, R61, -INF , P2 ;  /* 0xff8000003d117808 */ /* 0x000fe40001000000 */
[----:B------:R-:W-:Y:S02]  /*36b0*/  FMNMX.FTZ R6, R19, R6, !PT ;  /* 0x0000000613067209 */ /* 0x000fe40007810000 */
[----:B------:R-:W-:Y:S02]  /*36c0*/  FSEL R13, R51, -INF , P5 ;  /* 0xff800000330d7808 */ /* 0x000fe40002800000 */
[----:B------:R-:W-:Y:S02]  /*36d0*/  ISETP.GT.AND P5, PT, R12, 0x21, PT ;  /* 0x000000210c00780c */ /* 0x000fe40003fa4270 */
[----:B------:R-:W-:-:S02]  /*36e0*/  FSEL R41, R80, -INF , P6 ;  /* 0xff80000050297808 */ /* 0x000fc40003000000 */
[----:B------:R-:W-:Y:S02]  /*36f0*/  FMNMX.FTZ R6, R17, R6, !PT ;  /* 0x0000000611067209 */ /* 0x000fe40007810000 */
[----:B------:R-:W-:Y:S02]  /*3700*/  FSEL R9, R63, -INF , P2 ;  /* 0xff8000003f097808 */ /* 0x000fe40001000000 */
[----:B------:R-:W-:Y:S02]  /*3710*/  FMNMX.FTZ R14, R4, R25, !PT ;  /* 0x00000019040e7209 */ /* 0x000fe40007810000 */
[----:B------:R-:W-:Y:S02]  /*3720*/  ISETP.GT.AND P2, PT, R12, 0x29, PT ;  /* 0x000000290c00780c */ /* 0x000fe40003f44270 */
[----:B------:R-:W-:Y:S02]  /*3730*/  FSEL R11, R62, -INF , P4 ;  /* 0xff8000003e0b7808 */ /* 0x000fe40002000000 */
[----:B------:R-:W-:-:S02]  /*3740*/  ISETP.GT.AND P4, PT, R12, 0x28, PT ;  /* 0x000000280c00780c */ /* 0x000fc40003f84270 */
[----:B------:R-:W-:Y:S02]  /*3750*/  FSEL R31, R81, -INF , P5 ;  /* 0xff800000511f7808 */ /* 0x000fe40002800000 */
[----:B------:R-:W-:Y:S02]  /*3760*/  FMNMX.FTZ R6, R41, R6, !PT ;  /* 0x0000000629067209 */ /* 0x000fe40007810000 */
[----:B------:R-:W-:Y:S02]  /*3770*/  FMNMX.FTZ R14, R23, R14, !PT ;  /* 0x0000000e170e7209 */ /* 0x000fe40007810000 */
[----:B------:R-:W-:Y:S02]  /*3780*/  FSEL R146, R146, -INF , P2 ;  /* 0xff80000092927808 */ /* 0x000fe40001000000 */
        /* <DEDUP_REMOVED lines=16> */
[----:B------:R-:W-:Y:S01]  /*3890*/  ISETP.GT.AND P4, PT, R12, 0x38, PT ;  /* 0x000000380c00780c */ /* 0x000fe20003f84270 */
[----:B------:R-:W-:Y:S01]  /*38a0*/  LDSM.16.MT88.4 R76, [R237+0x4100] ;  /* 0x00410000ed4c783b */ /* 0x000fe20000004200 */
[----:B------:R-:W-:Y:S02]  /*38b0*/  FSEL R145, R145, -INF , P5 ;  /* 0xff80000091917808 */ /* 0x000fe40002800000 */
[----:B------:R-:W-:Y:S02]  /*38c0*/  FMNMX.FTZ R6, R60, R33, !PT ;  /* 0x000000213c067209 */ /* 0x000fe40007810000 */
[----:B------:R-:W-:-:S02]  /*38d0*/  FMNMX.FTZ R14, R11, R14, !PT ;  /* 0x0000000e0b0e7209 */ /* 0x000fc40007810000 */
[----:B------:R-:W-:Y:S02]  /*38e0*/  FSEL R147, R147, -INF , P4 ;  /* 0xff80000093937808 */ /* 0x000fe40002000000 */
[----:B------:R-:W-:Y:S02]  /*38f0*/  FMNMX.FTZ R6, R145, R6, !PT ;  /* 0x0000000691067209 */ /* 0x000fe40007810000 */
[----:B------:R-:W-:Y:S02]  /*3900*/  FMNMX.FTZ R14, R9, R14, !PT ;  /* 0x0000000e090e7209 */ /* 0x000fe40007810000 */
[----:B------:R-:W-:Y:S02]  /*3910*/  FSEL R64, R32, -INF , P6 ;  /* 0xff80000020407808 */ /* 0x000fe40003000000 */
[----:B------:R-:W-:Y:S02]  /*3920*/  ISETP.GT.AND P6, PT, R12, 0x40, PT ;  /* 0x000000400c00780c */ /* 0x000fe40003fc4270 */
        /* <DEDUP_REMOVED lines=43> */
[C---:B------:R-:W-:Y:S02]  /*3be0*/  ISETP.GT.AND P5, PT, R12.reuse, 0x61, PT ;  /* 0x000000610c00780c */ /* 0x040fe40003fa4270 */
        /* <DEDUP_REMOVED lines=34> */
[----:B------:R-:W-:-:S02]  /*3e10*/  FMNMX.FTZ R6, R135, R6, !PT ;  /* 0x0000000687067209 */ /* 0x000fc40007810000 */
[----:B------:R-:W-:Y:S02]  /*3e20*/  FMNMX.FTZ R12, R157, R14, !PT ;  /* 0x0000000e9d0c7209 */ /* 0x000fe40007810000 */
[----:B------:R-:W-:Y:S02]  /*3e30*/  FMNMX.FTZ R33, R133, R6, !PT ;  /* 0x0000000685217209 */ /* 0x000fe40007810000 */
[----:B------:R-:W-:Y:S02]  /*3e40*/  FMNMX.FTZ R12, R155, R12, !PT ;  /* 0x0000000c9b0c7209 */ /* 0x000fe40007810000 */
[----:B------:R-:W-:Y:S01]  /*3e50*/  FSEL R67, R67, -INF , P6 ;  /* 0xff80000043437808 */ /* 0x000fe20003000000 */
[----:B------:R-:W1:Y:S01]  /*3e60*/  SHFL.BFLY PT, R6, R33, 0x2, 0x1f ;  /* 0x0c401f0021067f89 */ /* 0x000e6200000e0000 */
[----:B------:R-:W-:Y:S02]  /*3e70*/  FMNMX.FTZ R12, R153, R12, !PT ;  /* 0x0000000c990c7209 */ /* 0x000fe40007810000 */
[----:B------:R-:W-:-:S02]  /*3e80*/  FSEL R65, R65, -INF , P5 ;  /* 0xff80000041417808 */ /* 0x000fc40002800000 */
[----:B------:R-:W-:Y:S02]  /*3e90*/  FMNMX.FTZ R12, R149, R12, !PT ;  /* 0x0000000c950c7209 */ /* 0x000fe40007810000 */
[----:B------:R-:W-:Y:S02]  /*3ea0*/  FSEL R63, R10, -INF , P4 ;  /* 0xff8000000a3f7808 */ /* 0x000fe40002000000 */
[----:B------:R-:W-:Y:S02]  /*3eb0*/  FMNMX.FTZ R12, R67, R12, !PT ;  /* 0x0000000c430c7209 */ /* 0x000fe40007810000 */
[----:B------:R-:W-:Y:S02]  /*3ec0*/  FSEL R61, R8, -INF , P2 ;  /* 0xff800000083d7808 */ /* 0x000fe40001000000 */
[----:B------:R-:W-:-:S04]  /*3ed0*/  FMNMX.FTZ R10, R65, R12, !PT ;  /* 0x0000000c410a7209 */ /* 0x000fc80007810000 */
        /* <DEDUP_REMOVED lines=13> */
[--C-:B------:R-:W-:Y:S02]  /*3fb0*/  FFMA.FTZ R55, R35, c[0x0][0x2d0], -R58.reuse ;  /* 0x0000b40023377a23 */ /* 0x100fe4000001083a */
[--C-:B------:R-:W-:Y:S01]  /*3fc0*/  FFMA.FTZ R48, R45, c[0x0][0x2d0], -R58.reuse ;  /* 0x0000b4002d307a23 */ /* 0x100fe2000001083a */
[----:B------:R-:W-:Y:S01]  /*3fd0*/  MUFU.EX2 R52, R52 ;  /* 0x0000003400347308 */ /* 0x000fe20000000800 */
[--C-:B------:R-:W-:Y:S01]  /*3fe0*/  FFMA.FTZ R46, R49, c[0x0][0x2d0], -R58.reuse ;  /* 0x0000b400312e7a23 */ /* 0x100fe2000001083a */
[----:B-1----:R-:W-:Y:S01]  /*3ff0*/  FMNMX.FTZ R3, R33, R6, !PT ;  /* 0x0000000621037209 */ /* 0x002fe20007810000 */
[--C-:B------:R-:W-:Y:S01]  /*4000*/  FFMA.FTZ R53, R21, c[0x0][0x2d0], -R58.reuse ;  /* 0x0000b40015357a23 */ /* 0x100fe2000001083a */
[----:B------:R-:W-:Y:S01]  /*4010*/  LDSM.16.MT88.4 R32, [R238+0x4900] ;  /* 0x00490000ee20783b */ /* 0x000fe20000004200 */
[--C-:B------:R-:W-:Y:S01]  /*4020*/  FFMA.FTZ R49, R19, c[0x0][0x2d0], -R58.reuse ;  /* 0x0000b40013317a23 */ /* 0x100fe2000001083a */
[C---:B------:R-:W-:Y:S01]  /*4030*/  FSETP.NEU.FTZ.AND P2, PT, R3.reuse, -INF , PT ;  /* 0xff8000000300780b */ /* 0x040fe20003f5d000 */
[----:B------:R-:W-:Y:S01]  /*4040*/  FMUL.FTZ R56, R3, c[0x0][0x2d0] ;  /* 0x0000b40003387a20 */ /* 0x000fe20000410000 */
[----:B------:R-:W1:Y:S01]  /*4050*/  MUFU.EX2 R57, R57 ;  /* 0x0000003900397308 */ /* 0x000e620000000800 */
[----:B------:R-:W-:-:S02]  /*4060*/  FFMA.FTZ R42, R17, c[0x0][0x2d0], -R58 ;  /* 0x0000b400112a7a23 */ /* 0x000fc4000001083a */
[----:B------:R-:W-:Y:S01]  /*4070*/  LDSM.16.MT88.4 R16, [R237+0x900] ;  /* 0x00090000ed10783b */ /* 0x000fe20000004200 */
[----:B------:R-:W-:Y:S01]  /*4080*/  FSEL R56, R56, RZ, P2 ;  /* 0x000000ff38387208 */ /* 0x000fe20001000000 */
[--C-:B------:R-:W-:Y:S02]  /*4090*/  FFMA.FTZ R45, R41, c[0x0][0x2d0], -R58.reuse ;  /* 0x0000b400292d7a23 */ /* 0x100fe4000001083a */
[----:B------:R-:W-:Y:S01]  /*40a0*/  FFMA.FTZ R38, R31, c[0x0][0x2d0], -R58 ;  /* 0x0000b4001f267a23 */ /* 0x000fe2000001083a */
[----:B------:R-:W-:Y:S01]  /*40b0*/  MUFU.EX2 R55, R55 ;  /* 0x0000003700377308 */ /* 0x000fe20000000800 */
[--C-:B------:R-:W-:Y:S02]  /*40c0*/  FFMA.FTZ R59, R4, c[0x0][0x2d0], -R56.reuse ;  /* 0x0000b400043b7a23 */ /* 0x100fe40000010838 */
[--C-:B------:R-:W-:Y:S01]  /*40d0*/  FFMA.FTZ R54, R25, c[0x0][0x2d0], -R56.reuse ;  /* 0x0000b40019367a23 */ /* 0x100fe20000010838 */
[----:B------:R-:W2:Y:S01]  /*40e0*/  LDSM.16.MT88.4 R4, [R236+0x4100] ;  /* 0x00410000ec04783b */ /* 0x000ea20000004200 */
[----:B------:R-:W-:-:S02]  /*40f0*/  FFMA.FTZ R51, R23, c[0x0][0x2d0], -R56 ;  /* 0x0000b40017337a23 */ /* 0x000fc40000010838 */
[--C-:B------:R-:W-:Y:S01]  /*4100*/  FFMA.FTZ R50, R43, c[0x0][0x2d0], -R56.reuse ;  /* 0x0000b4002b327a23 */ /* 0x100fe20000010838 */
[----:B------:R-:W3:Y:S01]  /*4110*/  MUFU.EX2 R48, R48 ;  /* 0x0000003000307308 */ /* 0x000ee20000000800 */
[--C-:B------:R-:W-:Y:S01]  /*4120*/  FFMA.FTZ R47, R15, c[0x0][0x2d0], -R56.reuse ;  /* 0x0000b4000f2f7a23 */ /* 0x100fe20000010838 */
[----:B-1----:R-:W-:Y:S01]  /*4130*/  F2FP.PACK_AB R68, R52, R57 ;  /* 0x000000393444723e */ /* 0x002fe200000000ff */
[--C-:B------:R-:W-:Y:S01]  /*4140*/  FFMA.FTZ R44, R13, c[0x0][0x2d0], -R56.reuse ;  /* 0x0000b4000d2c7a23 */ /* 0x100fe20000010838 */
[----:B------:R-:W-:Y:S01]  /*4150*/  LDSM.16.MT88.4 R24, [R240+0x900] ;  /* 0x00090000f018783b */ /* 0x000fe20000004200 */
[--C-:B------:R-:W-:Y:S02]  /*4160*/  FFMA.FTZ R43, R11, c[0x0][0x2d0], -R56.reuse ;  /* 0x0000b4000b2b7a23 */ /* 0x100fe40000010838 */
[----:B------:R-:W-:Y:S01]  /*4170*/  FFMA.FTZ R40, R9, c[0x0][0x2d0], -R56 ;  /* 0x0000b40009287a23 */ /* 0x000fe20000010838 */
[----:B------:R-:W-:Y:S01]  /*4180*/  MUFU.EX2 R59, R59 ;  /* 0x0000003b003b7308 */ /* 0x000fe20000000800 */
[----:B------:R-:W1:Y:S01]  /*4190*/  LDSM.16.MT88.4 R12, [R236+0x900] ;  /* 0x00090000ec0c783b */ /* 0x000e620000004200 */
[----:B------:R-:W-:-:S02]  /*41a0*/  FFMA.FTZ R41, R29, c[0x0][0x2d0], -R58 ;  /* 0x0000b4001d297a23 */ /* 0x000fc4000001083a */
[----:B------:R-:W-:Y:S01]  /*41b0*/  FFMA.FTZ R2, R2, c[0x0][0x2d0], -R58 ;  /* 0x0000b40002027a23 */ /* 0x000fe2000001083a */
[----:B------:R-:W4:Y:S01]  /*41c0*/  LDSM.16.MT88.4 R8, [R240+0x4900] ;  /* 0x00490000f008783b */ /* 0x000f220000004200 */
[--C-:B------:R-:W-:Y:S02]  /*41d0*/  FFMA.FTZ R39, R39, c[0x0][0x2d0], -R56.reuse ;  /* 0x0000b40027277a23 */ /* 0x100fe40000010838 */
[----:B------:R-:W5:Y:S01]  /*41e0*/  MUFU.EX2 R54, R54 ;  /* 0x0000003600367308 */ /* 0x000f620000000800 */
[----:B---3--:R-:W-:Y:S01]  /*41f0*/  F2FP.PACK_AB R70, R48, R55 ;  /* 0x000000373046723e */ /* 0x008fe200000000ff */
[----:B------:R-:W-:Y:S01]  /*4200*/  LDSM.16.MT88.4 R20, [R238+0x900] ;  /* 0x00090000ee14783b */ /* 0x000fe20000004200 */
[--C-:B------:R-:W-:Y:S02]  /*4210*/  FFMA.FTZ R36, R36, c[0x0][0x2d0], -R56.reuse ;  /* 0x0000b40024247a23 */ /* 0x100fe40000010838 */
[--C-:B------:R-:W-:Y:S01]  /*4220*/  FFMA.FTZ R37, R37, c[0x0][0x2d0], -R56.reuse ;  /* 0x0000b40025257a23 */ /* 0x100fe20000010838 */
[----:B------:R-:W-:Y:S01]  /*4230*/  LDSM.16.MT88.4 R28, [R237+0x4900] ;  /* 0x00490000ed1c783b */ /* 0x000fe20000004200 */
[----:B------:R-:W-:Y:S01]  /*4240*/  FFMA.FTZ R0, R146, c[0x0][0x2d0], -R56 ;  /* 0x0000b40092007a23 */ /* 0x000fe20000010838 */
[----:B------:R-:W-:Y:S01]  /*4250*/  MUFU.EX2 R51, R51 ;  /* 0x0000003300337308 */ /* 0x000fe20000000800 */
[----:B------:R-:W-:-:S02]  /*4260*/  FFMA.FTZ R60, R60, c[0x0][0x2d0], -R58 ;  /* 0x0000b4003c3c7a23 */ /* 0x000fc4000001083a */
[--C-:B------:R-:W-:Y:S02]  /*4270*/  FFMA.FTZ R145, R145, c[0x0][0x2d0], -R58.reuse ;  /* 0x0000b40091917a23 */ /* 0x100fe4000001083a */
[--C-:B------:R-:W-:Y:S02]  /*4280*/  FFMA.FTZ R147, R147, c[0x0][0x2d0], -R58.reuse ;  /* 0x0000b40093937a23 */ /* 0x100fe4000001083a */
[----:B------:R-:W-:Y:S01]  /*4290*/  FFMA.FTZ R62, R62, c[0x0][0x2d0], -R58 ;  /* 0x0000b4003e3e7a23 */ /* 0x000fe2000001083a */
[----:B------:R-:W3:Y:S01]  /*42a0*/  MUFU.EX2 R50, R50 ;  /* 0x0000003200327308 */ /* 0x000ee20000000800 */
[----:B-----5:R-:W-:Y:S01]  /*42b0*/  F2FP.PACK_AB R69, R54, R59 ;  /* 0x0000003b3645723e */ /* 0x020fe200000000ff */
[--C-:B------:R-:W-:Y:S02]  /*42c0*/  FFMA.FTZ R64, R64, c[0x0][0x2d0], -R56.reuse ;  /* 0x0000b40040407a23 */ /* 0x100fe40000010838 */
[--C-:B------:R-:W-:Y:S02]  /*42d0*/  FFMA.FTZ R151, R151, c[0x0][0x2d0], -R56.reuse ;  /* 0x0000b40097977a23 */ /* 0x100fe40000010838 */
[----:B------:R-:W-:-:S02]  /*42e0*/  FFMA.FTZ R144, R144, c[0x0][0x2d0], -R56 ;  /* 0x0000b40090907a23 */ /* 0x000fc40000010838 */
[----:B------:R-:W-:Y:S01]  /*42f0*/  MUFU.EX2 R53, R53 ;  /* 0x0000003500357308 */ /* 0x000fe20000000800 */
[--C-:B------:R-:W-:Y:S02]  /*4300*/  FFMA.FTZ R167, R167, c[0x0][0x2d0], -R58.reuse ;  /* 0x0000b400a7a77a23 */ /* 0x100fe4000001083a */
[----:B------:R-:W-:Y:S02]  /*4310*/  FFMA.FTZ R66, R66, c[0x0][0x2d0], -R58 ;  /* 0x0000b40042427a23 */ /* 0x000fe4000001083a */
[--C-:B------:R-:W-:Y:S02]  /*4320*/  FFMA.FTZ R169, R169, c[0x0][0x2d0], -R56.reuse ;  /* 0x0000b400a9a97a23 */ /* 0x100fe40000010838 */
[----:B------:R-:W-:Y:S01]  /*4330*/  FFMA.FTZ R197, R197, c[0x0][0x2d0], -R56 ;  /* 0x0000b400c5c57a23 */ /* 0x000fe20000010838 */
[----:B---3--:R-:W-:Y:S01]  /*4340*/  F2FP.PACK_AB R71, R50, R51 ;  /* 0x000000333247723e */ /* 0x008fe200000000ff */
[----:B------:R-:W3:Y:S01]  /*4350*/  MUFU.EX2 R46, R46 ;  /* 0x0000002e002e7308 */ /* 0x000ee20000000800 */
[----:B------:R-:W-:-:S02]  /*4360*/  FFMA.FTZ R209, R209, c[0x0][0x2d0], -R58 ;  /* 0x0000b400d1d17a23 */ /* 0x000fc4000001083a */
[----:B------:R-:W-:Y:S02]  /*4370*/  FFMA.FTZ R205, R205, c[0x0][0x2d0], -R58 ;  /* 0x0000b400cdcd7a23 */ /* 0x000fe4000001083a */
[--C-:B------:R-:W-:Y:S01]  /*4380*/  FFMA.FTZ R146, R203, c[0x0][0x2d0], -R56.reuse ;  /* 0x0000b400cb927a23 */ /* 0x100fe20000010838 */
[C---:B------:R-:W-:Y:S01]  /*4390*/  HMMA.16816.F32 R104, R68.reuse, R100, RZ ;  /* 0x000000644468723c */ /* 0x040fe200000018ff */
[--C-:B------:R-:W-:Y:S01]  /*43a0*/  FFMA.FTZ R201, R201, c[0x0][0x2d0], -R56.reuse ;  /* 0x0000b400c9c97a23 */ /* 0x100fe20000010838 */
[----:B------:R-:W-:Y:S01]  /*43b0*/  MUFU.EX2 R49, R49 ;  /* 0x0000003100317308 */ /* 0x000fe20000000800 */
[--C-:B------:R-:W-:Y:S02]  /*43c0*/  FFMA.FTZ R148, R199, c[0x0][0x2d0], -R56.reuse ;  /* 0x0000b400c7947a23 */ /* 0x100fe40000010838 */
[----:B------:R-:W-:Y:S02]  /*43d0*/  FFMA.FTZ R171, R171, c[0x0][0x2d0], -R56 ;  /* 0x0000b400abab7a23 */ /* 0x000fe40000010838 */
[--C-:B------:R-:W-:Y:S01]  /*43e0*/  FFMA.FTZ R150, R165, c[0x0][0x2d0], -R58.reuse ;  /* 0x0000b400a5967a23 */ /* 0x100fe2000001083a */
[----:B------:R-:W-:Y:S01]  /*43f0*/  HMMA.16816.F32 R100, R68, R102, RZ ;  /* 0x000000664464723c */ /* 0x000fe200000018ff */
[--C-:B------:R-:W-:Y:S01]  /*4400*/  FFMA.FTZ R163, R163, c[0x0][0x2d0], -R58.reuse ;  /* 0x0000b400a3a37a23 */ /* 0x100fe2000001083a */
[----:B------:R-:W-:Y:S01]  /*4410*/  MUFU.EX2 R42, R42 ;  /* 0x0000002a002a7308 */ /* 0x000fe20000000800 */
        /* <DEDUP_REMOVED lines=8> */
[----:B------:R-:W-:Y:S01]  /*44a0*/  FADD.FTZ R54, R59, R54 ;  /* 0x000000363b367221 */ /* 0x000fe20000010000 */
[----:B------:R-:W-:Y:S01]  /*44b0*/  HMMA.16816.F32 R120, R68, R116, RZ ;  /* 0x000000744478723c */ /* 0x000fe200000018ff */
[----:B------:R-:W-:Y:S01]  /*44c0*/  FADD.FTZ R52, R57, R52 ;  /* 0x0000003439347221 */ /* 0x000fe20000010000 */
[----:B------:R-:W5:Y:S01]  /*44d0*/  MUFU.EX2 R44, R44 ;  /* 0x0000002c002c7308 */ /* 0x000f620000000800 */
[----:B------:R-:W-:-:S02]  /*44e0*/  FADD.FTZ R51, R51, R54 ;  /* 0x0000003633337221 */ /* 0x000fc40000010000 */
[----:B------:R-:W-:Y:S02]  /*44f0*/  FADD.FTZ R55, R55, R52 ;  /* 0x0000003437377221 */ /* 0x000fe40000010000 */
[----:B------:R-:W-:Y:S01]  /*4500*/  FADD.FTZ R50, R50, R51 ;  /* 0x0000003332327221 */ /* 0x000fe20000010000 */
[C---:B------:R-:W-:Y:S01]  /*4510*/  HMMA.16816.F32 R112, R68.reuse, R108, RZ ;  /* 0x0000006c4470723c */ /* 0x040fe200000018ff */
[----:B------:R-:W-:Y:S01]  /*4520*/  FADD.FTZ R48, R48, R55 ;  /* 0x0000003730307221 */ /* 0x000fe20000010000 */
[----:B------:R-:W-:Y:S06]  /*4530*/  MUFU.EX2 R43, R43 ;  /* 0x0000002b002b7308 */ /* 0x000fec0000000800 */
[C---:B------:R-:W-:Y:S02]  /*4540*/  HMMA.16816.F32 R96, R68.reuse, R92, RZ ;  /* 0x0000005c4460723c */ /* 0x040fe400000018ff */
[----:B------:R-:W1:Y:S06]  /*4550*/  MUFU.EX2 R40, R40 ;  /* 0x0000002800287308 */ /* 0x000e6c0000000800 */
[C---:B------:R-:W-:Y:S02]  /*4560*/  HMMA.16816.F32 R88, R68.reuse, R84, RZ ;  /* 0x000000544458723c */ /* 0x040fe400000018ff */
        /* <DEDUP_REMOVED lines=15> */
[C---:B--2---:R-:W-:Y:S02]  /*4660*/  HMMA.16816.F32 R72, R68.reuse, R4, RZ ;  /* 0x000000044448723c */ /* 0x044fe400000018ff */
[----:B------:R-:W-:Y:S05]  /*4670*/  MUFU.EX2 R60, R60 ;  /* 0x0000003c003c7308 */ /* 0x000fea0000000800 */
[----:B---3--:R-:W-:Y:S01]  /*4680*/  F2FP.PACK_AB R4, R46, R53 ;  /* 0x000000352e04723e */ /* 0x008fe200000000ff */
[----:B------:R-:W-:Y:S01]  /*4690*/  HMMA.16816.F32 R68, R68, R6, RZ ;  /* 0x000000064444723c */ /* 0x000fe200000018ff */
[----:B-----5:R-:W-:Y:S01]  /*46a0*/  F2FP.PACK_AB R5, R44, R47 ;  /* 0x0000002f2c05723e */ /* 0x020fe200000000ff */
[----:B------:R-:W2:Y:S01]  /*46b0*/  MUFU.EX2 R145, R145 ;  /* 0x0000009100917308 */ /* 0x000ea20000000800 */
[----:B------:R-:W-:-:S02]  /*46c0*/  FADD.FTZ R47, R47, R50 ;  /* 0x000000322f2f7221 */ /* 0x000fc40000010000 */
[----:B------:R-:W-:Y:S02]  /*46d0*/  FADD.FTZ R53, R53, R48 ;  /* 0x0000003035357221 */ /* 0x000fe40000010000 */
[----:B------:R-:W-:Y:S01]  /*46e0*/  F2FP.PACK_AB R6, R42, R49 ;  /* 0x000000312a06723e */ /* 0x000fe200000000ff */
[----:B------:R-:W-:Y:S01]  /*46f0*/  FADD.FTZ R44, R44, R47 ;  /* 0x0000002f2c2c7221 */ /* 0x000fe20000010000 */
[----:B-1----:R-:W-:Y:S01]  /*4700*/  F2FP.PACK_AB R7, R40, R43 ;  /* 0x0000002b2807723e */ /* 0x002fe200000000ff */
[----:B------:R-:W-:Y:S01]  /*4710*/  MUFU.EX2 R147, R147 ;  /* 0x0000009300937308 */ /* 0x000fe20000000800 */
[----:B------:R-:W-:Y:S02]  /*4720*/  FADD.FTZ R46, R46, R53 ;  /* 0x000000352e2e7221 */ /* 0x000fe40000010000 */
[----:B------:R-:W-:Y:S02]  /*4730*/  FADD.FTZ R43, R43, R44 ;  /* 0x0000002c2b2b7221 */ /* 0x000fe40000010000 */
[----:B------:R-:W-:Y:S01]  /*4740*/  FADD.FTZ R49, R49, R46 ;  /* 0x0000002e31317221 */ /* 0x000fe20000010000 */
[----:B------:R-:W-:Y:S01]  /*4750*/  HMMA.16816.F32 R104, R4, R12, R104 ;  /* 0x0000000c0468723c */ /* 0x000fe20000001868 */
[----:B------:R-:W-:Y:S01]  /*4760*/  FADD.FTZ R40, R40, R43 ;  /* 0x0000002b28287221 */ /* 0x000fe20000010000 */
[----:B------:R-:W1:Y:S01]  /*4770*/  MUFU.EX2 R62, R62 ;  /* 0x0000003e003e7308 */ /* 0x000e620000000800 */
[----:B------:R-:W-:-:S05]  /*4780*/  FADD.FTZ R42, R42, R49 ;  /* 0x000000312a2a7221 */ /* 0x000fca0000010000 */
[C---:B------:R-:W-:Y:S01]  /*4790*/  HMMA.16816.F32 R100, R4.reuse, R14, R100 ;  /* 0x0000000e0464723c */ /* 0x040fe20000001864 */
[----:B------:R-:W3:Y:S01]  /*47a0*/  LDSM.16.MT88.4 R12, [R236+0x4900] ;  /* 0x00490000ec0c783b */ /* 0x000ee20000004200 */
[----:B------:R-:W-:Y:S06]  /*47b0*/  MUFU.EX2 R64, R64 ;  /* 0x0000004000407308 */ /* 0x000fec0000000800 */
[C---:B----4-:R-:W-:Y:S02]  /*47c0*/  HMMA.16816.F32 R96, R4.reuse, R8, R96 ;  /* 0x000000080460723c */ /* 0x050fe40000001860 */
[----:B------:R-:W4:Y:S06]  /*47d0*/  MUFU.EX2 R151, R151 ;  /* 0x0000009700977308 */ /* 0x000f2c0000000800 */
[C---:B------:R-:W-:Y:S01]  /*47e0*/  HMMA.16816.F32 R92, R4.reuse, R10, R92 ;  /* 0x0000000a045c723c */ /* 0x040fe2000000185c */
[----:B------:R-:W5:Y:S01]  /*47f0*/  LDSM.16.MT88.4 R8, [R236+0x1100] ;  /* 0x00110000ec08783b */ /* 0x000f620000004200 */
[----:B------:R-:W-:Y:S06]  /*4800*/  MUFU.EX2 R167, R167 ;  /* 0x000000a700a77308 */ /* 0x000fec0000000800 */
[C---:B------:R-:W-:Y:S02]  /*4810*/  HMMA.16816.F32 R112, R4.reuse, R16, R112 ;  /* 0x000000100470723c */ /* 0x040fe40000001870 */
[----:B------:R-:W-:Y:S06]  /*4820*/  MUFU.EX2 R66, R66 ;  /* 0x0000004200427308 */ /* 0x000fec0000000800 */
[C---:B------:R-:W-:Y:S01]  /*4830*/  HMMA.16816.F32 R108, R4.reuse, R18, R108 ;  /* 0x00000012046c723c */ /* 0x040fe2000000186c */
[----:B------:R-:W1:Y:S01]  /*4840*/  LDSM.16.MT88.4 R16, [R237+0x1100] ;  /* 0x00110000ed10783b */ /* 0x000e620000004200 */
[----:B------:R-:W-:Y:S06]  /*4850*/  MUFU.EX2 R169, R169 ;  /* 0x000000a900a97308 */ /* 0x000fec0000000800 */
[C---:B------:R-:W-:Y:S02]  /*4860*/  HMMA.16816.F32 R88, R4.reuse, R32, R88 ;  /* 0x000000200458723c */ /* 0x040fe40000001858 */
[----:B------:R-:W-:Y:S06]  /*4870*/  MUFU.EX2 R197, R197 ;  /* 0x000000c500c57308 */ /* 0x000fec0000000800 */
[C---:B---3--:R-:W-:Y:S02]  /*4880*/  HMMA.16816.F32 R72, R4.reuse, R12, R72 ;  /* 0x0000000c0448723c */ /* 0x048fe40000001848 */
[----:B------:R-:W-:Y:S06]  /*4890*/  MUFU.EX2 R209, R209 ;  /* 0x000000d100d17308 */ /* 0x000fec0000000800 */
[C---:B------:R-:W-:Y:S01]  /*48a0*/  HMMA.16816.F32 R68, R4.reuse, R14, R68 ;  /* 0x0000000e0444723c */ /* 0x040fe20000001844 */
[----:B------:R-:W3:Y:S01]  /*48b0*/  LDSM.16.MT88.4 R12, [R240+0x5100] ;  /* 0x00510000f00c783b */ /* 0x000ee20000004200 */
[----:B------:R-:W-:Y:S06]  /*48c0*/  MUFU.EX2 R205, R205 ;  /* 0x000000cd00cd7308 */ /* 0x000fec0000000800 */
[C---:B------:R-:W-:Y:S01]  /*48d0*/  HMMA.16816.F32 R84, R4.reuse, R34, R84 ;  /* 0x000000220454723c */ /* 0x040fe20000001854 */
[----:B------:R-:W1:Y:S01]  /*48e0*/  LDSM.16.MT88.4 R32, [R238+0x5100] ;  /* 0x00510000ee20783b */ /* 0x000e620000004200 */
        /* <DEDUP_REMOVED lines=13> */
[----:B------:R-:W-:Y:S01]  /*49c0*/  HMMA.16816.F32 R76, R4, R30, R76 ;  /* 0x0000001e044c723c */ /* 0x000fe2000000184c */
[----:B------:R-:W2:Y:S01]  /*49d0*/  LDSM.16.MT88.4 R28, [R237+0x5100] ;  /* 0x00510000ed1c783b */ /* 0x000ea20000004200 */
[----:B------:R-:W-:Y:S05]  /*49e0*/  MUFU.EX2 R152, R152 ;  /* 0x0000009800987308 */ /* 0x000fea0000000800 */
[----:B------:R-:W-:Y:S01]  /*49f0*/  F2FP.PACK_AB R4, R38, R45 ;  /* 0x0000002d2604723e */ /* 0x000fe200000000ff */
[----:B------:R-:W-:Y:S01]  /*4a00*/  FADD.FTZ R45, R45, R42 ;  /* 0x0000002a2d2d7221 */ /* 0x000fe20000010000 */
[----:B------:R-:W-:Y:S01]  /*4a10*/  F2FP.PACK_AB R6, R2, R41 ;  /* 0x000000290206723e */ /* 0x000fe200000000ff */
[----:B------:R-:W-:Y:S01]  /*4a20*/  MUFU.EX2 R159, R159 ;  /* 0x0000009f009f7308 */ /* 0x000fe20000000800 */
[----:B------:R-:W-:Y:S01]  /*4a30*/  F2FP.PACK_AB R5, R36, R39 ;  /* 0x000000272405723e */ /* 0x000fe200000000ff */
[----:B------:R-:W-:Y:S01]  /*4a40*/  FADD.FTZ R39, R39, R40 ;  /* 0x0000002827277221 */ /* 0x000fe20000010000 */
[----:B------:R-:W-:Y:S01]  /*4a50*/  F2FP.PACK_AB R7, R0, R37 ;  /* 0x000000250007723e */ /* 0x000fe200000000ff */
[----:B------:R-:W-:-:S02]  /*4a60*/  FADD.FTZ R38, R38, R45 ;  /* 0x0000002d26267221 */ /* 0x000fc40000010000 */
[----:B------:R-:W-:Y:S02]  /*4a70*/  FADD.FTZ R36, R36, R39 ;  /* 0x0000002724247221 */ /* 0x000fe40000010000 */
[----:B------:R-:W-:Y:S01]  /*4a80*/  MUFU.EX2 R154, R154 ;  /* 0x0000009a009a7308 */ /* 0x000fe20000000800 */
[----:B------:R-:W-:Y:S01]  /*4a90*/  FADD.FTZ R41, R41, R38 ;  /* 0x0000002629297221 */ /* 0x000fe20000010000 */
[----:B-----5:R-:W-:Y:S03]  /*4aa0*/  HMMA.16816.F32 R104, R4, R8, R104 ;  /* 0x000000080468723c */ /* 0x020fe60000001868 */
[----:B------:R-:W-:-:S03]  /*4ab0*/  FADD.FTZ R41, R2, R41 ;  /* 0x0000002902297221 */ /* 0x000fc60000010000 */
[----:B------:R-:W-:Y:S02]  /*4ac0*/  MUFU.EX2 R155, R155 ;  /* 0x0000009b009b7308 */ /* 0x000fe40000000800 */
[C---:B------:R-:W-:Y:S01]  /*4ad0*/  HMMA.16816.F32 R100, R4.reuse, R10, R100 ;  /* 0x0000000a0464723c */ /* 0x040fe20000001864 */
[----:B------:R-:W5:Y:S05]  /*4ae0*/  LDSM.16.MT88.4 R8, [R236+0x5100] ;  /* 0x00510000ec08783b */ /* 0x000f6a0000004200 */
[----:B------:R-:W-:Y:S02]  /*4af0*/  MUFU.EX2 R153, R153 ;  /* 0x0000009900997308 */ /* 0x000fe40000000800 */
[C---:B-1----:R-:W-:Y:S06]  /*4b00*/  HMMA.16816.F32 R112, R4.reuse, R16, R112 ;  /* 0x000000100470723c */ /* 0x042fec0000001870 */
[----:B------:R-:W-:Y:S02]  /*4b10*/  MUFU.EX2 R156, R156 ;  /* 0x0000009c009c7308 */ /* 0x000fe40000000800 */
[C---:B------:R-:W-:Y:S01]  /*4b20*/  HMMA.16816.F32 R108, R4.reuse, R18, R108 ;  /* 0x00000012046c723c */ /* 0x040fe2000000186c */
[----:B------:R-:W1:Y:S07]  /*4b30*/  LDSM.16.MT88.4 R16, [R237+0x1900] ;  /* 0x00190000ed10783b */ /* 0x000e6e0000004200 */
[C---:B---3--:R-:W-:Y:S08]  /*4b40*/  HMMA.16816.F32 R96, R4.reuse, R12, R96 ;  /* 0x0000000c0460723c */ /* 0x048ff00000001860 */
[C---:B------:R-:W-:Y:S01]  /*4b50*/  HMMA.16816.F32 R92, R4.reuse, R14, R92 ;  /* 0x0000000e045c723c */ /* 0x040fe2000000185c */
[----:B------:R-:W3:Y:S07]  /*4b60*/  LDSM.16.MT88.4 R12, [R236+0x1900] ;  /* 0x00190000ec0c783b */ /* 0x000eee0000004200 */
[C---:B------:R-:W-:Y:S01]  /*4b70*/  HMMA.16816.F32 R88, R4.reuse, R32, R88 ;  /* 0x000000200458723c */ /* 0x040fe20000001858 */
[----:B------:R1:W-:Y:S06]  /*4b80*/  MUFU.EX2 R32, R144 ;  /* 0x0000009000207308 */ /* 0x0003ec0000000800 */
[----:B------:R-:W-:Y:S01]  /*4b90*/  FFMA.FTZ R33, R142, c[0x0][0x2d0], -R56 ;  /* 0x0000b4008e217a23 */ /* 0x000fe20000010838 */
[----:B------:R-:W-:Y:S01]  /*4ba0*/  HMMA.16816.F32 R128, R4, R24, R128 ;  /* 0x000000180480723c */ /* 0x000fe20000001880 */
[----:B------:R-:W-:-:S04]  /*4bb0*/  FFMA.FTZ R142, R211, c[0x0][0x2d0], -R58 ;  /* 0x0000b400d38e7a23 */ /* 0x000fc8000001083a */
[----:B------:R-:W2:Y:S03]  /*4bc0*/  MUFU.EX2 R33, R33 ;  /* 0x0000002100217308 */ /* 0x000ea60000000800 */
[----:B------:R-:W-:Y:S01]  /*4bd0*/  HMMA.16816.F32 R124, R4, R26, R124 ;  /* 0x0000001a047c723c */ /* 0x000fe2000000187c */
[----:B------:R-:W-:Y:S01]  /*4be0*/  LDSM.16.MT88.4 R24, [R240+0x1900] ;  /* 0x00190000f018783b */ /* 0x000fe20000004200 */
[----:B-1----:R-:W-:-:S03]  /*4bf0*/  FFMA.FTZ R144, R207, c[0x0][0x2d0], -R58 ;  /* 0x0000b400cf907a23 */ /* 0x002fc6000001083a */
[----:B------:R-:W-:Y:S03]  /*4c00*/  MUFU.EX2 R142, R142 ;  /* 0x0000008e008e7308 */ /* 0x000fe60000000800 */
[C---:B------:R-:W-:Y:S05]  /*4c10*/  HMMA.16816.F32 R120, R4.reuse, R20, R120 ;  /* 0x000000140478723c */ /* 0x040fea0000001878 */
[----:B------:R-:W-:Y:S03]  /*4c20*/  MUFU.EX2 R144, R144 ;  /* 0x0000009000907308 */ /* 0x000fe60000000800 */
[C---:B------:R-:W-:Y:S01]  /*4c30*/  HMMA.16816.F32 R116, R4.reuse, R22, R116 ;  /* 0x000000160474723c */ /* 0x040fe20000001874 */
[----:B------:R-:W1:Y:S07]  /*4c40*/  LDSM.16.MT88.4 R20, [R238+0x1900] ;  /* 0x00190000ee14783b */ /* 0x000e6e0000004200 */
[C---:B------:R-:W-:Y:S07]  /*4c50*/  HMMA.16816.F32 R84, R4.reuse, R34, R84 ;  /* 0x000000220454723c */ /* 0x040fee0000001854 */
[--C-:B------:R-:W-:Y:S01]  /*4c60*/  FFMA.FTZ R34, R140, c[0x0][0x2d0], -R58.reuse ;  /* 0x0000b4008c227a23 */ /* 0x100fe2000001083a */
[----:B--2---:R-:W-:Y:S01]  /*4c70*/  HMMA.16816.F32 R80, R4, R28, R80 ;  /* 0x0000001c0450723c */ /* 0x004fe20000001850 */
[----:B------:R-:W-:-:S02]  /*4c80*/  FFMA.FTZ R35, R134, c[0x0][0x2d0], -R58 ;  /* 0x0000b40086237a23 */ /* 0x000fc4000001083a */
[--C-:B------:R-:W-:Y:S02]  /*4c90*/  FFMA.FTZ R134, R219, c[0x0][0x2d0], -R56.reuse ;  /* 0x0000b400db867a23 */ /* 0x100fe40000010838 */
[----:B------:R-:W-:Y:S01]  /*4ca0*/  FFMA.FTZ R140, R217, c[0x0][0x2d0], -R56 ;  /* 0x0000b400d98c7a23 */ /* 0x000fe20000010838 */
[----:B------:R-:W-:Y:S02]  /*4cb0*/  MUFU.EX2 R34, R34 ;  /* 0x0000002200227308 */ /* 0x000fe40000000800 */
[C---:B------:R-:W-:Y:S01]  /*4cc0*/  HMMA.16816.F32 R76, R4.reuse, R30, R76 ;  /* 0x0000001e044c723c */ /* 0x040fe2000000184c */
[----:B------:R-:W-:Y:S05]  /*4cd0*/  LDSM.16.MT88.4 R28, [R237+0x5900] ;  /* 0x00590000ed1c783b */ /* 0x000fea0000004200 */
[----:B------:R-:W2:Y:S02]  /*4ce0*/  MUFU.EX2 R35, R35 ;  /* 0x0000002300237308 */ /* 0x000ea40000000800 */
[C---:B-----5:R-:W-:Y:S06]  /*4cf0*/  HMMA.16816.F32 R72, R4.reuse, R8, R72 ;  /* 0x000000080448723c */ /* 0x060fec0000001848 */
[----:B------:R-:W5:Y:S02]  /*4d00*/  MUFU.EX2 R134, R134 ;  /* 0x0000008600867308 */ /* 0x000f640000000800 */
[----:B------:R-:W-:Y:S01]  /*4d10*/  HMMA.16816.F32 R68, R4, R10, R68 ;  /* 0x0000000a0444723c */ /* 0x000fe20000001844 */
[----:B------:R-:W1:Y:S05]  /*4d20*/  LDSM.16.MT88.4 R8, [R240+0x5900] ;  /* 0x00590000f008783b */ /* 0x000e6a0000004200 */
[----:B------:R-:W1:Y:S01]  /*4d30*/  MUFU.EX2 R140, R140 ;  /* 0x0000008c008c7308 */ /* 0x000e620000000800 */
[----:B------:R-:W-:Y:S01]  /*4d40*/  F2FP.PACK_AB R4, R145, R60 ;  /* 0x0000003c9104723e */ /* 0x000fe200000000ff */
[----:B------:R-:W-:Y:S01]  /*4d50*/  FADD.FTZ R60, R60, R41 ;  /* 0x000000293c3c7221 */ /* 0x000fe20000010000 */
[----:B------:R-:W-:-:S02]  /*4d60*/  F2FP.PACK_AB R6, R62, R147 ;  /* 0x000000933e06723e */ /* 0x000fc400000000ff */
[----:B----4-:R-:W-:Y:S01]  /*4d70*/  F2FP.PACK_AB R5, R151, R64 ;  /* 0x000000409705723e */ /* 0x010fe200000000ff */
[----:B------:R-:W-:Y:S01]  /*4d80*/  FADD.FTZ R60, R145, R60 ;  /* 0x0000003c913c7221 */ /* 0x000fe20000010000 */
[----:B------:R-:W-:-:S03]  /*4d90*/  F2FP.PACK_AB R7, R33, R32 ;  /* 0x000000202107723e */ /* 0x000fc600000000ff */
[----:B------:R-:W-:-:S04]  /*4da0*/  FADD.FTZ R147, R147, R60 ;  /* 0x0000003c93937221 */ /* 0x000fc80000010000 */
[----:B------:R-:W-:Y:S01]  /*4db0*/  HMMA.16816.F32 R112, R4, R16, R112 ;  /* 0x000000100470723c */ /* 0x000fe20000001870 */
[----:B------:R-:W-:-:S07]  /*4dc0*/  FADD.FTZ R147, R62, R147 ;  /* 0x000000933e937221 */ /* 0x000fce0000010000 */
[C---:B------:R-:W-:Y:S01]  /*4dd0*/  HMMA.16816.F32 R108, R4.reuse, R18, R108 ;  /* 0x00000012046c723c */ /* 0x040fe2000000186c */
[----:B------:R-:W4:Y:S07]  /*4de0*/  LDSM.16.MT88.4 R16, [R238+0x5900] ;  /* 0x00590000ee10783b */ /* 0x000f2e0000004200 */
[C---:B---3--:R-:W-:Y:S08]  /*4df0*/  HMMA.16816.F32 R104, R4.reuse, R12, R104 ;  /* 0x0000000c0468723c */ /* 0x048ff00000001868 */
[C---:B------:R-:W-:Y:S01]  /*4e00*/  HMMA.16816.F32 R100, R4.reuse, R14, R100 ;  /* 0x0000000e0464723c */ /* 0x040fe20000001864 */
[----:B------:R-:W3:Y:S07]  /*4e10*/  LDSM.16.MT88.4 R12, [R236+0x5900] ;  /* 0x00590000ec0c783b */ /* 0x000eee0000004200 */
[C---:B-1----:R-:W-:Y:S08]  /*4e20*/  HMMA.16816.F32 R120, R4.reuse, R20, R120 ;  /* 0x000000140478723c */ /* 0x042ff00000001878 */
[C---:B------:R-:W-:Y:S01]  /*4e30*/  HMMA.16816.F32 R116, R4.reuse, R22, R116 ;  /* 0x000000160474723c */ /* 0x040fe20000001874 */
[----:B------:R-:W-:Y:S07]  /*4e40*/  LDSM.16.MT88.4 R20, [R237+0x2100] ;  /* 0x00210000ed14783b */ /* 0x000fee0000004200 */
[C---:B------:R-:W-:Y:S08]  /*4e50*/  HMMA.16816.F32 R96, R4.reuse, R8, R96 ;  /* 0x000000080460723c */ /* 0x040ff00000001860 */
[C---:B------:R-:W-:Y:S01]  /*4e60*/  HMMA.16816.F32 R92, R4.reuse, R10, R92 ;  /* 0x0000000a045c723c */ /* 0x040fe2000000185c */
[----:B------:R-:W1:Y:S07]  /*4e70*/  LDSM.16.MT88.4 R8, [R238+0x2100] ;  /* 0x00210000ee08783b */ /* 0x000e6e0000004200 */
[C---:B----4-:R-:W-:Y:S08]  /*4e80*/  HMMA.16816.F32 R88, R4.reuse, R16, R88 ;  /* 0x000000100458723c */ /* 0x050ff00000001858 */
[C---:B------:R-:W-:Y:S01]  /*4e90*/  HMMA.16816.F32 R84, R4.reuse, R18, R84 ;  /* 0x000000120454723c */ /* 0x040fe20000001854 */
[----:B------:R-:W4:Y:S07]  /*4ea0*/  LDSM.16.MT88.4 R16, [R236+0x2100] ;  /* 0x00210000ec10783b */ /* 0x000f2e0000004200 */
[C---:B---3--:R-:W-:Y:S08]  /*4eb0*/  HMMA.16816.F32 R72, R4.reuse, R12, R72 ;  /* 0x0000000c0448723c */ /* 0x048ff00000001848 */
[C---:B------:R-:W-:Y:S01]  /*4ec0*/  HMMA.16816.F32 R68, R4.reuse, R14, R68 ;  /* 0x0000000e0444723c */ /* 0x040fe20000001844 */
[----:B------:R-:W3:Y:S07]  /*4ed0*/  LDSM.16.MT88.4 R12, [R240+0x6100] ;  /* 0x00610000f00c783b */ /* 0x000eee0000004200 */
[C---:B------:R-:W-:Y:S08]  /*4ee0*/  HMMA.16816.F32 R128, R4.reuse, R24, R128 ;  /* 0x000000180480723c */ /* 0x040ff00000001880 */
[C---:B------:R-:W-:Y:S01]  /*4ef0*/  HMMA.16816.F32 R124, R4.reuse, R26, R124 ;  /* 0x0000001a047c723c */ /* 0x040fe2000000187c */
[----:B------:R-:W3:Y:S07]  /*4f00*/  LDSM.16.MT88.4 R24, [R240+0x2100] ;  /* 0x00210000f018783b */ /* 0x000eee0000004200 */
[C---:B------:R-:W-:Y:S08]  /*4f10*/  HMMA.16816.F32 R80, R4.reuse, R28, R80 ;  /* 0x0000001c0450723c */ /* 0x040ff00000001850 */
[----:B------:R-:W-:Y:S01]  /*4f20*/  HMMA.16816.F32 R76, R4, R30, R76 ;  /* 0x0000001e044c723c */ /* 0x000fe2000000184c */
[----:B------:R-:W-:Y:S06]  /*4f30*/  LDSM.16.MT88.4 R28, [R237+0x6100] ;  /* 0x00610000ed1c783b */ /* 0x000fec0000004200 */
[----:B--2---:R-:W-:Y:S01]  /*4f40*/  F2FP.PACK_AB R4, R35, R34 ;  /* 0x000000222304723e */ /* 0x004fe200000000ff */
[----:B------:R-:W-:Y:S01]  /*4f50*/  FADD.FTZ R34, R34, R147 ;  /* 0x0000009322227221 */ /* 0x000fe20000010000 */
[----:B------:R-:W-:-:S02]  /*4f60*/  F2FP.PACK_AB R6, R66, R167 ;  /* 0x000000a74206723e */ /* 0x000fc400000000ff */
[----:B-----5:R-:W-:Y:S01]  /*4f70*/  F2FP.PACK_AB R5, R169, R134 ;  /* 0x00000086a905723e */ /* 0x020fe200000000ff */
[----:B------:R-:W-:Y:S01]  /*4f80*/  FADD.FTZ R34, R35, R34 ;  /* 0x0000002223227221 */ /* 0x000fe20000010000 */
[----:B------:R-:W-:-:S03]  /*4f90*/  F2FP.PACK_AB R7, R197, R140 ;  /* 0x0000008cc507723e */ /* 0x000fc600000000ff */
[----:B------:R-:W-:-:S04]  /*4fa0*/  FADD.FTZ R167, R167, R34 ;  /* 0x00000022a7a77221 */ /* 0x000fc80000010000 */
[----:B-1----:R-:W-:Y:S01]  /*4fb0*/  HMMA.16816.F32 R120, R4, R8, R120 ;  /* 0x000000080478723c */ /* 0x002fe20000001878 */
[----:B------:R-:W-:-:S07]  /*4fc0*/  FADD.FTZ R167, R66, R167 ;  /* 0x000000a742a77221 */ /* 0x000fce0000010000 */
[C---:B------:R-:W-:Y:S01]  /*4fd0*/  HMMA.16816.F32 R116, R4.reuse, R10, R116 ;  /* 0x0000000a0474723c */ /* 0x040fe20000001874 */
[----:B------:R-:W1:Y:S07]  /*4fe0*/  LDSM.16.MT88.4 R8, [R238+0x6100] ;  /* 0x00610000ee08783b */ /* 0x000e6e0000004200 */
[C---:B------:R-:W-:Y:S08]  /*4ff0*/  HMMA.16816.F32 R112, R4.reuse, R20, R112 ;  /* 0x000000140470723c */ /* 0x040ff00000001870 */
[C---:B------:R-:W-:Y:S01]  /*5000*/  HMMA.16816.F32 R108, R4.reuse, R22, R108 ;  /* 0x00000016046c723c */ /* 0x040fe2000000186c */
[----:B------:R-:W2:Y:S07]  /*5010*/  LDSM.16.MT88.4 R20, [R236+0x6100] ;  /* 0x00610000ec14783b */ /* 0x000eae0000004200 */
        /* <DEDUP_REMOVED lines=8> */
[----:B------:R-:W-:Y:S07]  /*50a0*/  LDSM.16.MT88.4 R24, [R238+0x2900] ;  /* 0x00290000ee18783b */ /* 0x000fee0000004200 */
[C---:B-1----:R-:W-:Y:S08]  /*50b0*/  HMMA.16816.F32 R88, R4.reuse, R8, R88 ;  /* 0x000000080458723c */ /* 0x042ff00000001858 */
[C---:B------:R-:W-:Y:S01]  /*50c0*/  HMMA.16816.F32 R84, R4.reuse, R10, R84 ;  /* 0x0000000a0454723c */ /* 0x040fe20000001854 */
[----:B------:R-:W1:Y:S07]  /*50d0*/  LDSM.16.MT88.4 R8, [R236+0x2900] ;  /* 0x00290000ec08783b */ /* 0x000e6e0000004200 */
[C---:B------:R-:W-:Y:S08]  /*50e0*/  HMMA.16816.F32 R80, R4.reuse, R28, R80 ;  /* 0x0000001c0450723c */ /* 0x040ff00000001850 */
[C---:B------:R-:W-:Y:S01]  /*50f0*/  HMMA.16816.F32 R76, R4.reuse, R30, R76 ;  /* 0x0000001e044c723c */ /* 0x040fe2000000184c */
[----:B------:R-:W-:Y:S07]  /*5100*/  LDSM.16.MT88.4 R28, [R240+0x3100] ;  /* 0x00310000f01c783b */ /* 0x000fee0000004200 */
[C---:B--2---:R-:W-:Y:S08]  /*5110*/  HMMA.16816.F32 R72, R4.reuse, R20, R72 ;  /* 0x000000140448723c */ /* 0x044ff00000001848 */
[----:B------:R-:W-:Y:S01]  /*5120*/  HMMA.16816.F32 R68, R4, R22, R68 ;  /* 0x000000160444723c */ /* 0x000fe20000001844 */
[----:B------:R-:W2:Y:S06]  /*5130*/  LDSM.16.MT88.4 R20, [R240+0x6900] ;  /* 0x00690000f014783b */ /* 0x000eac0000004200 */
[----:B------:R-:W-:Y:S01]  /*5140*/  F2FP.PACK_AB R4, R209, R142 ;  /* 0x0000008ed104723e */ /* 0x000fe200000000ff */
[----:B------:R-:W-:Y:S01]  /*5150*/  FADD.FTZ R142, R142, R167 ;  /* 0x000000a78e8e7221 */ /* 0x000fe20000010000 */
[----:B------:R-:W-:-:S02]  /*5160*/  F2FP.PACK_AB R6, R205, R144 ;  /* 0x00000090cd06723e */ /* 0x000fc400000000ff */
[----:B------:R-:W-:Y:S01]  /*5170*/  F2FP.PACK_AB R5, R201, R146 ;  /* 0x00000092c905723e */ /* 0x000fe200000000ff */
[----:B------:R-:W-:Y:S01]  /*5180*/  FADD.FTZ R209, R209, R142 ;  /* 0x0000008ed1d17221 */ /* 0x000fe20000010000 */
[----:B------:R-:W-:-:S03]  /*5190*/  F2FP.PACK_AB R7, R171, R148 ;  /* 0x00000094ab07723e */ /* 0x000fc600000000ff */
[----:B------:R-:W-:-:S04]  /*51a0*/  FADD.FTZ R144, R144, R209 ;  /* 0x000000d190907221 */ /* 0x000fc80000010000 */
[----:B----4-:R-:W-:Y:S01]  /*51b0*/  HMMA.16816.F32 R128, R4, R16, R128 ;  /* 0x000000100480723c */ /* 0x010fe20000001880 */
        /* <DEDUP_REMOVED lines=8> */
[----:B------:R-:W1:Y:S07]  /*5240*/  LDSM.16.MT88.4 R8, [R236+0x6900] ;  /* 0x00690000ec08783b */ /* 0x000e6e0000004200 */
[C---:B--2---:R-:W-:Y:S08]  /*5250*/  HMMA.16816.F32 R96, R4.reuse, R20, R96 ;  /* 0x000000140460723c */ /* 0x044ff00000001860 */
[C---:B----4-:R-:W-:Y:S08]  /*5260*/  HMMA.16816.F32 R88, R4.reuse, R16, R88 ;  /* 0x000000100458723c */ /* 0x050ff00000001858 */
[C---:B------:R-:W-:Y:S01]  /*5270*/  HMMA.16816.F32 R84, R4.reuse, R18, R84 ;  /* 0x000000120454723c */ /* 0x040fe20000001854 */
[----:B------:R-:W2:Y:S07]  /*5280*/  LDSM.16.MT88.4 R16, [R236+0x3100] ;  /* 0x00310000ec10783b */ /* 0x000eae0000004200 */
[C---:B---3--:R-:W-:Y:S08]  /*5290*/  HMMA.16816.F32 R80, R4.reuse, R12, R80 ;  /* 0x0000000c0450723c */ /* 0x048ff00000001850 */
[C---:B------:R-:W-:Y:S01]  /*52a0*/  HMMA.16816.F32 R76, R4.reuse, R14, R76 ;  /* 0x0000000e044c723c */ /* 0x040fe2000000184c */
[----:B------:R-:W3:Y:S07]  /*52b0*/  LDSM.16.MT88.4 R12, [R240+0x7100] ;  /* 0x00710000f00c783b */ /* 0x000eee0000004200 */
[C---:B------:R-:W-:Y:S01]  /*52c0*/  HMMA.16816.F32 R92, R4.reuse, R22, R92 ;  /* 0x00000016045c723c */ /* 0x040fe2000000185c */
[----:B------:R-:W4:Y:S07]  /*52d0*/  LDSM.16.MT88.4 R20, [R237+0x3100] ;  /* 0x00310000ed14783b */ /* 0x000f2e0000004200 */
[C---:B------:R-:W-:Y:S08]  /*52e0*/  HMMA.16816.F32 R120, R4.reuse, R24, R120 ;  /* 0x000000180478723c */ /* 0x040ff00000001878 */
[C---:B------:R-:W-:Y:S01]  /*52f0*/  HMMA.16816.F32 R116, R4.reuse, R26, R116 ;  /* 0x0000001a0474723c */ /* 0x040fe20000001874 */
[----:B------:R-:W5:Y:S07]  /*5300*/  LDSM.16.MT88.4 R24, [R238+0x3100] ;  /* 0x00310000ee18783b */ /* 0x000f6e0000004200 */
[C---:B-1----:R-:W-:Y:S08]  /*5310*/  HMMA.16816.F32 R72, R4.reuse, R8, R72 ;  /* 0x000000080448723c */ /* 0x042ff00000001848 */
[----:B------:R-:W-:Y:S01]  /*5320*/  HMMA.16816.F32 R68, R4, R10, R68 ;  /* 0x0000000a0444723c */ /* 0x000fe20000001844 */
[----:B------:R-:W1:Y:S06]  /*5330*/  LDSM.16.MT88.4 R8, [R238+0x7100] ;  /* 0x00710000ee08783b */ /* 0x000e6c0000004200 */
[----:B------:R-:W-:Y:S01]  /*5340*/  F2FP.PACK_AB R4, R163, R150 ;  /* 0x00000096a304723e */ /* 0x000fe200000000ff */
[----:B------:R-:W-:Y:S01]  /*5350*/  FADD.FTZ R150, R150, R205 ;  /* 0x000000cd96967221 */ /* 0x000fe20000010000 */
[----:B------:R-:W-:-:S02]  /*5360*/  F2FP.PACK_AB R6, R159, R152 ;  /* 0x000000989f06723e */ /* 0x000fc400000000ff */
[----:B------:R-:W-:Y:S01]  /*5370*/  F2FP.PACK_AB R5, R155, R154 ;  /* 0x0000009a9b05723e */ /* 0x000fe200000000ff */
[----:B------:R-:W-:Y:S01]  /*5380*/  FADD.FTZ R163, R163, R150 ;  /* 0x00000096a3a37221 */ /* 0x000fe20000010000 */
[----:B------:R-:W-:-:S03]  /*5390*/  F2FP.PACK_AB R7, R156, R153 ;  /* 0x000000999c07723e */ /* 0x000fc600000000ff */
[----:B------:R-:W-:-:S04]  /*53a0*/  FADD.FTZ R152, R152, R163 ;  /* 0x000000a398987221 */ /* 0x000fc80000010000 */
[----:B--2---:R-:W-:Y:S01]  /*53b0*/  HMMA.16816.F32 R104, R4, R16, R104 ;  /* 0x000000100468723c */ /* 0x004fe20000001868 */
[----:B------:R-:W-:-:S07]  /*53c0*/  FADD.FTZ R159, R159, R152 ;  /* 0x000000989f9f7221 */ /* 0x000fce0000010000 */
[C---:B------:R-:W-:Y:S01]  /*53d0*/  HMMA.16816.F32 R100, R4.reuse, R18, R100 ;  /* 0x000000120464723c */ /* 0x040fe20000001864 */
[----:B------:R-:W2:Y:S07]  /*53e0*/  LDSM.16.MT88.4 R16, [R237+0x7100] ;  /* 0x00710000ed10783b */ /* 0x000eae0000004200 */
[C---:B---3--:R-:W-:Y:S08]  /*53f0*/  HMMA.16816.F32 R96, R4.reuse, R12, R96 ;  /* 0x0000000c0460723c */ /* 0x048ff00000001860 */
[C---:B------:R-:W-:Y:S01]  /*5400*/  HMMA.16816.F32 R92, R4.reuse, R14, R92 ;  /* 0x0000000e045c723c */ /* 0x040fe2000000185c */
[----:B------:R-:W3:Y:S07]  /*5410*/  LDSM.16.MT88.4 R12, [R236+0x7100] ;  /* 0x00710000ec0c783b */ /* 0x000eee0000004200 */
[C---:B----4-:R-:W-:Y:S08]  /*5420*/  HMMA.16816.F32 R112, R4.reuse, R20, R112 ;  /* 0x000000140470723c */ /* 0x050ff00000001870 */
[C---:B------:R-:W-:Y:S01]  /*5430*/  HMMA.16816.F32 R108, R4.reuse, R22, R108 ;  /* 0x00000016046c723c */ /* 0x040fe2000000186c */
[----:B------:R-:W4:Y:S07]  /*5440*/  LDSM.16.MT88.4 R20, [R240+0x3900] ;  /* 0x00390000f014783b */ /* 0x000f2e0000004200 */
[C---:B------:R-:W-:Y:S07]  /*5450*/  HMMA.16816.F32 R128, R4.reuse, R28, R128 ;  /* 0x0000001c0480723c */ /* 0x040fee0000001880 */
[--C-:B------:R-:W-:Y:S01]  /*5460*/  FFMA.FTZ R28, R67, c[0x0][0x2d0], -R56.reuse ;  /* 0x0000b400431c7a23 */ /* 0x100fe20000010838 */
[----:B------:R-:W-:Y:S01]  /*5470*/  HMMA.16816.F32 R124, R4, R30, R124 ;  /* 0x0000001e047c723c */ /* 0x000fe2000000187c */
[----:B------:R-:W-:-:S04]  /*5480*/  FFMA.FTZ R29, R65, c[0x0][0x2d0], -R56 ;  /* 0x0000b400411d7a23 */ /* 0x000fc80000010838 */
[----:B------:R-:W-:Y:S02]  /*5490*/  MUFU.EX2 R28, R28 ;  /* 0x0000001c001c7308 */ /* 0x000fe40000000800 */
[--C-:B------:R-:W-:Y:S01]  /*54a0*/  FFMA.FTZ R30, R63, c[0x0][0x2d0], -R56.reuse ;  /* 0x0000b4003f1e7a23 */ /* 0x100fe20000010838 */
[----:B-----5:R-:W-:Y:S01]  /*54b0*/  HMMA.16816.F32 R120, R4, R24, R120 ;  /* 0x000000180478723c */ /* 0x020fe20000001878 */
[----:B------:R-:W-:-:S04]  /*54c0*/  FFMA.FTZ R31, R61, c[0x0][0x2d0], -R56 ;  /* 0x0000b4003d1f7a23 */ /* 0x000fc80000010838 */
[----:B------:R-:W-:Y:S02]  /*54d0*/  MUFU.EX2 R29, R29 ;  /* 0x0000001d001d7308 */ /* 0x000fe40000000800 */
[--C-:B------:R-:W-:Y:S01]  /*54e0*/  FFMA.FTZ R24, R143, c[0x0][0x2d0], -R58.reuse ;  /* 0x0000b4008f187a23 */ /* 0x100fe2000001083a */
[----:B------:R-:W-:Y:S01]  /*54f0*/  HMMA.16816.F32 R116, R4, R26, R116 ;  /* 0x0000001a0474723c */ /* 0x000fe20000001874 */
[----:B------:R-:W-:-:S04]  /*5500*/  FFMA.FTZ R25, R141, c[0x0][0x2d0], -R58 ;  /* 0x0000b4008d197a23 */ /* 0x000fc8000001083a */
[----:B------:R-:W-:Y:S02]  /*5510*/  MUFU.EX2 R24, R24 ;  /* 0x0000001800187308 */ /* 0x000fe40000000800 */
[--C-:B------:R-:W-:Y:S01]  /*5520*/  FFMA.FTZ R26, R135, c[0x0][0x2d0], -R58.reuse ;  /* 0x0000b400871a7a23 */ /* 0x100fe2000001083a */
[----:B-1----:R-:W-:Y:S01]  /*5530*/  HMMA.16816.F32 R88, R4, R8, R88 ;  /* 0x000000080458723c */ /* 0x002fe20000001858 */
[----:B------:R-:W-:-:S04]  /*5540*/  FFMA.FTZ R27, R133, c[0x0][0x2d0], -R58 ;  /* 0x0000b400851b7a23 */ /* 0x000fc8000001083a */
[----:B------:R-:W1:Y:S03]  /*5550*/  MUFU.EX2 R25, R25 ;  /* 0x0000001900197308 */ /* 0x000e660000000800 */
[C---:B------:R-:W-:Y:S01]  /*5560*/  HMMA.16816.F32 R84, R4.reuse, R10, R84 ;  /* 0x0000000a0454723c */ /* 0x040fe20000001854 */
[----:B------:R-:W5:Y:S04]  /*5570*/  LDSM.16.MT88.4 R8, [R238+0x3900] ;  /* 0x00390000ee08783b */ /* 0x000f680000004200 */
[----:B------:R-:W-:Y:S03]  /*5580*/  MUFU.EX2 R26, R26 ;  /* 0x0000001a001a7308 */ /* 0x000fe60000000800 */
[C---:B--2---:R-:W-:Y:S05]  /*5590*/  HMMA.16816.F32 R80, R4.reuse, R16, R80 ;  /* 0x000000100450723c */ /* 0x044fea0000001850 */
[----:B------:R-:W2:Y:S03]  /*55a0*/  MUFU.EX2 R27, R27 ;  /* 0x0000001b001b7308 */ /* 0x000ea60000000800 */
[C---:B------:R-:W-:Y:S01]  /*55b0*/  HMMA.16816.F32 R76, R4.reuse, R18, R76 ;  /* 0x00000012044c723c */ /* 0x040fe2000000184c */
[----:B------:R-:W5:Y:S04]  /*55c0*/  LDSM.16.MT88.4 R16, [R237+0x3900] ;  /* 0x00390000ed10783b */ /* 0x000f680000004200 */
[----:B------:R-:W-:Y:S03]  /*55d0*/  MUFU.EX2 R30, R30 ;  /* 0x0000001e001e7308 */ /* 0x000fe60000000800 */
[C---:B---3--:R-:W-:Y:S05]  /*55e0*/  HMMA.16816.F32 R72, R4.reuse, R12, R72 ;  /* 0x0000000c0448723c */ /* 0x048fea0000001848 */
[----:B------:R-:W3:Y:S03]  /*55f0*/  MUFU.EX2 R31, R31 ;  /* 0x0000001f001f7308 */ /* 0x000ee60000000800 */
[----:B------:R-:W-:Y:S01]  /*5600*/  HMMA.16816.F32 R68, R4, R14, R68 ;  /* 0x0000000e0444723c */ /* 0x000fe20000001844 */
[----:B------:R-:W5:Y:S06]  /*5610*/  LDSM.16.MT88.4 R12, [R236+0x3900] ;  /* 0x00390000ec0c783b */ /* 0x000f6c0000004200 */
[----:B-1----:R-:W-:Y:S01]  /*5620*/  F2FP.PACK_AB R4, R25, R24 ;  /* 0x000000181904723e */ /* 0x002fe200000000ff */
[----:B------:R-:W-:Y:S01]  /*5630*/  FADD.FTZ R24, R24, R159 ;  /* 0x0000009f18187221 */ /* 0x000fe20000010000 */
[----:B--2---:R-:W-:-:S02]  /*5640*/  F2FP.PACK_AB R6, R27, R26 ;  /* 0x0000001a1b06723e */ /* 0x004fc400000000ff */
[----:B------:R-:W-:Y:S01]  /*5650*/  F2FP.PACK_AB R5, R29, R28 ;  /* 0x0000001c1d05723e */ /* 0x000fe200000000ff */
[----:B------:R-:W-:Y:S01]  /*5660*/  FADD.FTZ R25, R25, R24 ;  /* 0x0000001819197221 */ /* 0x000fe20000010000 */
[----:B---3--:R-:W-:-:S03]  /*5670*/  F2FP.PACK_AB R7, R31, R30 ;  /* 0x0000001e1f07723e */ /* 0x008fc600000000ff */
[----:B------:R-:W-:-:S04]  /*5680*/  FADD.FTZ R26, R26, R25 ;  /* 0x000000191a1a7221 */ /* 0x000fc80000010000 */
[----:B----4-:R-:W-:Y:S01]  /*5690*/  HMMA.16816.F32 R128, R4, R20, R128 ;  /* 0x000000140480723c */ /* 0x010fe20000001880 */
[----:B------:R-:W-:-:S06]  /*56a0*/  FADD.FTZ R2, R27, R26 ;  /* 0x0000001a1b027221 */ /* 0x000fcc0000010000 */
[----:B------:R-:W-:Y:S01]  /*56b0*/  FADD.FTZ R21, R37, R36 ;  /* 0x0000002425157221 */ /* 0x000fe20000010000 */
[----:B-----5:R-:W-:Y:S03]  /*56c0*/  HMMA.16816.F32 R120, R4, R8, R120 ;  /* 0x000000080478723c */ /* 0x020fe60000001878 */
[----:B------:R-:W-:-:S04]  /*56d0*/  FADD.FTZ R21, R0, R21 ;  /* 0x0000001500157221 */ /* 0x000fc80000010000 */
[----:B------:R-:W-:Y:S01]  /*56e0*/  FADD.FTZ R64, R64, R21 ;  /* 0x0000001540407221 */ /* 0x000fe20000010000 */
[----:B------:R-:W-:Y:S01]  /*56f0*/  HMMA.16816.F32 R116, R4, R10, R116 ;  /* 0x0000000a0474723c */ /* 0x000fe20000001874 */
[----:B------:R-:W1:Y:S02]  /*5700*/  LDSM.16.MT88.4 R8, [R240+0x7900] ;  /* 0x00790000f008783b */ /* 0x000e640000004200 */
[----:B------:R-:W-:-:S04]  /*5710*/  FADD.FTZ R151, R151, R64 ;  /* 0x0000004097977221 */ /* 0x000fc80000010000 */
[----:B------:R-:W-:Y:S01]  /*5720*/  FADD.FTZ R32, R32, R151 ;  /* 0x0000009720207221 */ /* 0x000fe20000010000 */
[----:B------:R-:W-:Y:S03]  /*5730*/  HMMA.16816.F32 R112, R4, R16, R112 ;  /* 0x000000100470723c */ /* 0x000fe60000001870 */
[----:B------:R-:W-:-:S04]  /*5740*/  FADD.FTZ R33, R33, R32 ;  /* 0x0000002021217221 */ /* 0x000fc80000010000 */
[----:B------:R-:W-:Y:S01]  /*5750*/  FADD.FTZ R134, R134, R33 ;  /* 0x0000002186867221 */ /* 0x000fe20000010000 */
[----:B------:R-:W-:Y:S01]  /*5760*/  HMMA.16816.F32 R108, R4, R18, R108 ;  /* 0x00000012046c723c */ /* 0x000fe2000000186c */
[----:B------:R-:W2:Y:S02]  /*5770*/  LDSM.16.MT88.4 R16, [R238+0x7900] ;  /* 0x00790000ee10783b */ /* 0x000ea40000004200 */
[----:B------:R-:W-:-:S04]  /*5780*/  FADD.FTZ R169, R169, R134 ;  /* 0x00000086a9a97221 */ /* 0x000fc80000010000 */
[----:B------:R-:W-:Y:S01]  /*5790*/  FADD.FTZ R140, R140, R169 ;  /* 0x000000a98c8c7221 */ /* 0x000fe20000010000 */
[----:B------:R-:W-:Y:S03]  /*57a0*/  HMMA.16816.F32 R104, R4, R12, R104 ;  /* 0x0000000c0468723c */ /* 0x000fe60000001868 */
[----:B------:R-:W-:-:S04]  /*57b0*/  FADD.FTZ R197, R197, R140 ;  /* 0x0000008cc5c57221 */ /* 0x000fc80000010000 */
[----:B------:R-:W-:Y:S01]  /*57c0*/  FADD.FTZ R146, R146, R197 ;  /* 0x000000c592927221 */ /* 0x000fe20000010000 */
[----:B------:R-:W-:Y:S01]  /*57d0*/  HMMA.16816.F32 R100, R4, R14, R100 ;  /* 0x0000000e0464723c */ /* 0x000fe20000001864 */
[----:B------:R-:W3:Y:S02]  /*57e0*/  LDSM.16.MT88.4 R12, [R237+0x7900] ;  /* 0x00790000ed0c783b */ /* 0x000ee40000004200 */
[----:B------:R-:W-:-:S04]  /*57f0*/  FADD.FTZ R201, R201, R146 ;  /* 0x00000092c9c97221 */ /* 0x000fc80000010000 */
[----:B------:R-:W-:Y:S01]  /*5800*/  FADD.FTZ R148, R148, R201 ;  /* 0x000000c994947221 */ /* 0x000fe20000010000 */
[----:B------:R-:W-:Y:S03]  /*5810*/  HMMA.16816.F32 R124, R4, R22, R124 ;  /* 0x00000016047c723c */ /* 0x000fe6000000187c */
[----:B------:R-:W-:-:S04]  /*5820*/  FADD.FTZ R171, R171, R148 ;  /* 0x00000094abab7221 */ /* 0x000fc80000010000 */
[----:B------:R-:W-:Y:S01]  /*5830*/  FADD.FTZ R154, R154, R171 ;  /* 0x000000ab9a9a7221 */ /* 0x000fe20000010000 */
[----:B-1----:R-:W-:Y:S03]  /*5840*/  HMMA.16816.F32 R96, R4, R8, R96 ;  /* 0x000000080460723c */ /* 0x002fe60000001860 */
[----:B------:R-:W-:-:S04]  /*5850*/  FADD.FTZ R154, R155, R154 ;  /* 0x0000009a9b9a7221 */ /* 0x000fc80000010000 */
[----:B------:R-:W-:Y:S01]  /*5860*/  FADD.FTZ R153, R153, R154 ;  /* 0x0000009a99997221 */ /* 0x000fe20000010000 */
[----:B------:R-:W-:Y:S01]  /*5870*/  HMMA.16816.F32 R92, R4, R10, R92 ;  /* 0x0000000a045c723c */ /* 0x000fe2000000185c */
[----:B------:R-:W1:Y:S02]  /*5880*/  LDSM.16.MT88.4 R8, [R236+0x7900] ;  /* 0x00790000ec08783b */ /* 0x000e640000004200 */
[----:B------:R-:W-:-:S04]  /*5890*/  FADD.FTZ R153, R156, R153 ;  /* 0x000000999c997221 */ /* 0x000fc80000010000 */
[----:B------:R-:W-:Y:S01]  /*58a0*/  FADD.FTZ R28, R28, R153 ;  /* 0x000000991c1c7221 */ /* 0x000fe20000010000 */
[----:B--2---:R-:W-:Y:S03]  /*58b0*/  HMMA.16816.F32 R88, R4, R16, R88 ;  /* 0x000000100458723c */ /* 0x004fe60000001858 */
[----:B------:R-:W-:-:S04]  /*58c0*/  FADD.FTZ R29, R29, R28 ;  /* 0x0000001c1d1d7221 */ /* 0x000fc80000010000 */
[----:B------:R-:W-:Y:S01]  /*58d0*/  FADD.FTZ R30, R30, R29 ;  /* 0x0000001d1e1e7221 */ /* 0x000fe20000010000 */
[----:B------:R-:W-:Y:S03]  /*58e0*/  HMMA.16816.F32 R84, R4, R18, R84 ;  /* 0x000000120454723c */ /* 0x000fe60000001854 */
[----:B------:R-:W-:-:S05]  /*58f0*/  FADD.FTZ R0, R31, R30 ;  /* 0x0000001e1f007221 */ /* 0x000fca0000010000 */
[----:B------:R2:W-:Y:S01]  /*5900*/  STL [R1+0xc], R0 ;  /* 0x00000c0001007387 */ /* 0x0005e20000100800 */
[C---:B---3--:R-:W-:Y:S03]  /*5910*/  HMMA.16816.F32 R80, R4.reuse, R12, R80 ;  /* 0x0000000c0450723c */ /* 0x048fe60000001850 */
[----:B------:R2:W-:Y:S05]  /*5920*/  STL [R1+0x10], R2 ;  /* 0x0000100201007387 */ /* 0x0005ea0000100800 */
[C---:B------:R-:W-:Y:S08]  /*5930*/  HMMA.16816.F32 R76, R4.reuse, R14, R76 ;  /* 0x0000000e044c723c */ /* 0x040ff0000000184c */
[C---:B-1----:R-:W-:Y:S08]  /*5940*/  HMMA.16816.F32 R72, R4.reuse, R8, R72 ;  /* 0x000000080448723c */ /* 0x042ff00000001848 */
[----:B------:R-:W-:Y:S01]  /*5950*/  HMMA.16816.F32 R68, R4, R10, R68 ;  /* 0x0000000a0444723c */ /* 0x000fe20000001844 */
[----:B------:R-:W-:Y:S07]  /*5960*/  @!P1 BRA `(.L_x_24) ;  /* 0x00003f0000009947 */ /* 0x000fee0003800000 */
[----:B--2---:R-:W-:Y:S01]  /*5970*/  IADD3 R0, P2, R250, 0x40, RZ ;  /* 0x00000040fa007810 */ /* 0x004fe20007f5e0ff */
[----:B------:R-:W-:Y:S01]  /*5980*/  IMAD.MOV.U32 R135, RZ, RZ, R132 ;  /* 0x000000ffff877224 */ /* 0x000fe200078e0084 */
[----:B------:R-:W-:Y:S01]  /*5990*/  IADD3 R2, P1, R246, 0x40, RZ ;  /* 0x00000040f6027810 */ /* 0x000fe20007f3e0ff */
[----:B------:R-:W-:-:S02]  /*59a0*/  ULEA.HI.SX32 UR21, UR18, 0xfffffffe, 0x19 ;  /* 0xfffffffe12157891 */ /* 0x000fc4000f8fca3f */
[----:B------:R1:W-:Y:S01]  /*59b0*/  STL [R1+0x8], R0 ;  /* 0x0000080001007387 */ /* 0x0003e20000100800 */
[----:B------:R-:W-:Y:S01]  /*59c0*/  ULDC.64 UR6, c[0x0][0x208] ;  /* 0x0000820000067ab9 */ /* 0x000fe20000000a00 */
[----:B------:R-:W-:Y:S01]  /*59d0*/  IMAD.X R252, RZ, RZ, R249, P1 ;  /* 0x000000fffffc7224 */ /* 0x000fe200008e06f9 */
[----:B------:R-:W-:Y:S01]  /*59e0*/  ULDC.64 UR4, c[0x0][0x1e0] ;  /* 0x0000780000047ab9 */ /* 0x000fe20000000a00 */
[----:B------:R2:W-:Y:S01]  /*59f0*/  STL [R1], R2 ;  /* 0x0000000201007387 */ /* 0x0005e20000100800 */
[----:B-1----:R-:W-:Y:S01]  /*5a00*/  IMAD.MOV.U32 R0, RZ, RZ, R3 ;  /* 0x000000ffff007224 */ /* 0x002fe200078e0003 */
[----:B--2---:R-:W-:-:S05]  /*5a10*/  IADD3.X R2, RZ, R245, RZ, P2, !PT ;  /* 0x000000f5ff027210 */ /* 0x004fca00017fe4ff */
[----:B------:R1:W-:Y:S02]  /*5a20*/  STL [R1+0x4], R2 ;  /* 0x0000040201007387 */ /* 0x0003e40000100800 */
.L_x_25:
[----:B-12---:R-:W2:Y:S01]  /*5a30*/  LDL R2, [R1+0x8] ;  /* 0x0000080001027983 */ /* 0x006ea20000100800 */
[----:B------:R-:W-:Y:S04]  /*5a40*/  DEPBAR.LE SB0, 0x0 ;  /* 0x000080000000791a */ /* 0x000fe80000000000 */
[----:B------:R-:W3:Y:S01]  /*5a50*/  LDL R133, [R1+0x4] ;  /* 0x0000040001857983 */ /* 0x000ee20000100800 */
[----:B------:R-:W-:Y:S02]  /*5a60*/  USHF.R.S32.HI UR15, URZ, 0x1f, UR21 ;  /* 0x0000001f3f0f7899 */ /* 0x000fe40008011415 */
[----:B------:R-:W-:Y:S01]  /*5a70*/  UIMAD.WIDE.U32 UR22, UR21, UR6, URZ ;  /* 0x00000006151672a5 */ /* 0x000fe2000f8e003f */
[----:B------:R-:W-:Y:S01]  /*5a80*/  BAR.SYNC.DEFER_BLOCKING 0x0 ;  /* 0x0000000000007b1d */ /* 0x000fe20000010000 */
[----:B------:R-:W-:Y:S02]  /*5a90*/  UIMAD UR15, UR15, UR6, URZ ;  /* 0x000000060f0f72a4 */ /* 0x000fe4000f8e023f */
[----:B------:R-:W-:Y:S02]  /*5aa0*/  USHF.L.U32 UR18, UR22, 0x7, URZ ;  /* 0x0000000716127899 */ /* 0x000fe4000800063f */
[----:B------:R-:W-:Y:S02]  /*5ab0*/  UIMAD UR15, UR21, UR7, UR15 ;  /* 0x00000007150f72a4 */ /* 0x000fe4000f8e020f */
[----:B------:R-:W-:Y:S02]  /*5ac0*/  UISETP.GT.AND UP1, UPT, UR21, URZ, UPT ;  /* 0x0000003f1500728c */ /* 0x000fe4000bf24270 */
[----:B------:R-:W-:Y:S01]  /*5ad0*/  UIADD3 UR15, UR23, UR15, URZ ;  /* 0x0000000f170f7290 */ /* 0x000fe2000fffe03f */
[----:B------:R-:W-:Y:S01]  /*5ae0*/  IADD3 R3, P5, R250, UR18, RZ ;  /* 0x00000012fa037c10 */ /* 0x000fe2000ffbe0ff */
[----:B------:R-:W-:Y:S02]  /*5af0*/  UIADD3 UR21, UR21, -0x1, URZ ;  /* 0xffffffff15157890 */ /* 0x000fe4000fffe03f */
[----:B------:R-:W-:Y:S01]  /*5b00*/  USHF.L.U64.HI UR15, UR22, 0x7, UR15 ;  /* 0x00000007160f7899 */ /* 0x000fe2000801020f */
[----:B------:R-:W-:Y:S04]  /*5b10*/  LEA R196, P4, R3, c[0x0][0x1f8], 0x1 ;  /* 0x00007e0003c47a11 */ /* 0x000fe800078808ff */
[----:B------:R-:W-:Y:S01]  /*5b20*/  @UP1 USHF.L.U32 UR19, UR4, 0x6, URZ ;  /* 0x0000000604131899 */ /* 0x000fe2000800063f */
[----:B------:R-:W-:Y:S01]  /*5b30*/  IADD3.X R134, R245, UR15, RZ, P5, !PT ;  /* 0x0000000ff5867c10 */ /* 0x000fe2000affe4ff */
[----:B------:R-:W-:Y:S02]  /*5b40*/  @UP1 USHF.L.U64.HI UR20, UR4, 0x6, UR5 ;  /* 0x0000000604141899 */ /* 0x000fe40008010205 */
[----:B------:R-:W-:Y:S01]  /*5b50*/  @UP1 UIMAD.WIDE.U32 UR22, UR21, UR4, URZ ;  /* 0x00000004151612a5 */ /* 0x000fe2000f8e003f */
[----:B------:R-:W-:Y:S01]  /*5b60*/  LEA.HI.X R197, R3, c[0x0][0x1fc], R134, 0x1, P4 ;  /* 0x00007f0003c57a11 */ /* 0x000fe200020f0c86 */
[----:B------:R-:W1:Y:S08]  /*5b70*/  LDSM.16.M88.4 R140, [R242+0x8100] ;  /* 0x00810000f28c783b */ /* 0x000e700000000200 */
[----:B------:R-:W4:Y:S08]  /*5b80*/  LDSM.16.M88.4 R144, [R242+0x8900] ;  /* 0x00890000f290783b */ /* 0x000f300000000200 */
[----:B------:R-:W5:Y:S08]  /*5b90*/  LDSM.16.M88.4 R148, [R242+0x9100] ;  /* 0x00910000f294783b */ /* 0x000f700000000200 */
[----:B------:R-:W5:Y:S08]  /*5ba0*/  LDSM.16.M88.4 R152, [R242+0x9900] ;  /* 0x00990000f298783b */ /* 0x000f700000000200 */
[----:B------:R-:W5:Y:S01]  /*5bb0*/  LDSM.16.M88.4 R156, [R242+0xa100] ;  /* 0x00a10000f29c783b */ /* 0x000f620000000200 */
[C---:B-1----:R-:W-:Y:S07]  /*5bc0*/  HMMA.16816.F32 R4, R136.reuse, R140, RZ ;  /* 0x0000008c8804723c */ /* 0x042fee00000018ff */
[----:B------:R-:W1:Y:S01]  /*5bd0*/  LDSM.16.M88.4 R160, [R242+0xa900] ;  /* 0x00a90000f2a0783b */ /* 0x000e620000000200 */
[C---:B------:R-:W-:Y:S07]  /*5be0*/  HMMA.16816.F32 R8, R136.reuse, R142, RZ ;  /* 0x0000008e8808723c */ /* 0x040fee00000018ff */
[----:B------:R-:W1:Y:S01]  /*5bf0*/  LDSM.16.M88.4 R164, [R242+0xb100] ;  /* 0x00b10000f2a4783b */ /* 0x000e620000000200 */
[C---:B----4-:R-:W-:Y:S07]  /*5c00*/  HMMA.16816.F32 R12, R136.reuse, R144, RZ ;  /* 0x00000090880c723c */ /* 0x050fee00000018ff */
[----:B------:R-:W4:Y:S01]  /*5c10*/  LDSM.16.M88.4 R168, [R242+0xb900] ;  /* 0x00b90000f2a8783b */ /* 0x000f220000000200 */
[C---:B------:R-:W-:Y:S07]  /*5c20*/  HMMA.16816.F32 R16, R136.reuse, R146, RZ ;  /* 0x000000928810723c */ /* 0x040fee00000018ff */
[----:B------:R-:W1:Y:S01]  /*5c30*/  LDSM.16.M88.4 R140, [R241] ;  /* 0x00000000f18c783b */ /* 0x000e620000000200 */
[C---:B-----5:R-:W-:Y:S07]  /*5c40*/  HMMA.16816.F32 R20, R136.reuse, R148, RZ ;  /* 0x000000948814723c */ /* 0x060fee00000018ff */
[----:B------:R-:W5:Y:S01]  /*5c50*/  LDSM.16.M88.4 R144, [R235] ;  /* 0x00000000eb90783b */ /* 0x000f620000000200 */
[C---:B------:R-:W-:Y:S07]  /*5c60*/  HMMA.16816.F32 R24, R136.reuse, R150, RZ ;  /* 0x000000968818723c */ /* 0x040fee00000018ff */
[----:B------:R-:W4:Y:S01]  /*5c70*/  LDSM.16.M88.4 R148, [R234] ;  /* 0x00000000ea94783b */ /* 0x000f220000000200 */
[C---:B------:R-:W-:Y:S08]  /*5c80*/  HMMA.16816.F32 R28, R136.reuse, R152, RZ ;  /* 0x00000098881c723c */ /* 0x040ff000000018ff */
[C---:B------:R-:W-:Y:S01]  /*5c90*/  HMMA.16816.F32 R32, R136.reuse, R154, RZ ;  /* 0x0000009a8820723c */ /* 0x040fe200000018ff */
[----:B------:R-:W-:Y:S07]  /*5ca0*/  LDSM.16.M88.4 R152, [R232] ;  /* 0x00000000e898783b */ /* 0x000fee0000000200 */
[C---:B------:R-:W-:Y:S08]  /*5cb0*/  HMMA.16816.F32 R36, R136.reuse, R156, RZ ;  /* 0x0000009c8824723c */ /* 0x040ff000000018ff */
[C---:B------:R-:W-:Y:S01]  /*5cc0*/  HMMA.16816.F32 R40, R136.reuse, R158, RZ ;  /* 0x0000009e8828723c */ /* 0x040fe200000018ff */
[----:B------:R-:W-:Y:S07]  /*5cd0*/  LDSM.16.M88.4 R156, [R231] ;  /* 0x00000000e79c783b */ /* 0x000fee0000000200 */
[C---:B-1----:R-:W-:Y:S08]  /*5ce0*/  HMMA.16816.F32 R44, R136.reuse, R160, RZ ;  /* 0x000000a0882c723c */ /* 0x042ff000000018ff */
[C---:B------:R-:W-:Y:S01]  /*5cf0*/  HMMA.16816.F32 R48, R136.reuse, R162, RZ ;  /* 0x000000a28830723c */ /* 0x040fe200000018ff */
[----:B------:R-:W-:Y:S07]  /*5d00*/  LDSM.16.M88.4 R160, [R230] ;  /* 0x00000000e6a0783b */ /* 0x000fee0000000200 */
[C---:B------:R-:W-:Y:S08]  /*5d10*/  HMMA.16816.F32 R52, R136.reuse, R164, RZ ;  /* 0x000000a48834723c */ /* 0x040ff000000018ff */
[C---:B------:R-:W-:Y:S01]  /*5d20*/  HMMA.16816.F32 R56, R136.reuse, R166, RZ ;  /* 0x000000a68838723c */ /* 0x040fe200000018ff */
[----:B------:R-:W-:Y:S07]  /*5d30*/  LDSM.16.M88.4 R164, [R229] ;  /* 0x00000000e5a4783b */ /* 0x000fee0000000200 */
[C---:B----4-:R-:W-:Y:S08]  /*5d40*/  HMMA.16816.F32 R60, R136.reuse, R168, RZ ;  /* 0x000000a8883c723c */ /* 0x050ff000000018ff */
[----:B------:R-:W-:Y:S08]  /*5d50*/  HMMA.16816.F32 R64, R136, R170, RZ ;  /* 0x000000aa8840723c */ /* 0x000ff000000018ff */
[C---:B------:R-:W-:Y:S08]  /*5d60*/  HMMA.16816.F32 R4, R172.reuse, R140, R4 ;  /* 0x0000008cac04723c */ /* 0x040ff00000001804 */
[C---:B------:R-:W-:Y:S01]  /*5d70*/  HMMA.16816.F32 R8, R172.reuse, R142, R8 ;  /* 0x0000008eac08723c */ /* 0x040fe20000001808 */
[----:B------:R-:W1:Y:S07]  /*5d80*/  LDSM.16.M88.4 R140, [R233] ;  /* 0x00000000e98c783b */ /* 0x000e6e0000000200 */
[C---:B-----5:R-:W-:Y:S01]  /*5d90*/  HMMA.16816.F32 R12, R172.reuse, R144, R12 ;  /* 0x00000090ac0c723c */ /* 0x060fe2000000180c */
[----:B------:R-:W-:Y:S01]  /*5da0*/  @!PT LDS RZ, [RZ] ;  /* 0x00000000fffff984 */ /* 0x000fe20000000800 */
[----:B------:R-:W-:Y:S01]  /*5db0*/  @!PT LDS RZ, [RZ] ;  /* 0x00000000fffff984 */ /* 0x000fe20000000800 */
[----:B------:R-:W-:Y:S01]  /*5dc0*/  @!PT LDS RZ, [RZ] ;  /* 0x00000000fffff984 */ /* 0x000fe20000000800 */
[----:B------:R4:W-:Y:S07]  /*5dd0*/  LDGSTS.E.BYPASS.LTC128B.128 [R243+0x100], [R196.64], !P3 ;  /* 0x00100000c4f37fae */ /* 0x0009ee000d901d50 */
[C---:B------:R-:W-:Y:S08]  /*5de0*/  HMMA.16816.F32 R16, R172.reuse, R146, R16 ;  /* 0x00000092ac10723c */ /* 0x040ff00000001810 */
[C---:B------:R-:W-:Y:S08]  /*5df0*/  HMMA.16816.F32 R20, R172.reuse, R148, R20 ;  /* 0x00000094ac14723c */ /* 0x040ff00000001814 */
[C---:B------:R-:W-:Y:S08]  /*5e00*/  HMMA.16816.F32 R24, R172.reuse, R150, R24 ;  /* 0x00000096ac18723c */ /* 0x040ff00000001818 */
[C---:B-1----:R-:W-:Y:S08]  /*5e10*/  HMMA.16816.F32 R28, R172.reuse, R140, R28 ;  /* 0x0000008cac1c723c */ /* 0x042ff0000000181c */
[C---:B------:R-:W-:Y:S08]  /*5e20*/  HMMA.16816.F32 R32, R172.reuse, R142, R32 ;  /* 0x0000008eac20723c */ /* 0x040ff00000001820 */
[C---:B------:R-:W-:Y:S08]  /*5e30*/  HMMA.16816.F32 R36, R172.reuse, R152, R36 ;  /* 0x00000098ac24723c */ /* 0x040ff00000001824 */
[C---:B------:R-:W-:Y:S08]  /*5e40*/  HMMA.16816.F32 R40, R172.reuse, R154, R40 ;  /* 0x0000009aac28723c */ /* 0x040ff00000001828 */
[C---:B------:R-:W-:Y:S08]  /*5e50*/  HMMA.16816.F32 R44, R172.reuse, R156, R44 ;  /* 0x0000009cac2c723c */ /* 0x040ff0000000182c */
[C---:B------:R-:W-:Y:S08]  /*5e60*/  HMMA.16816.F32 R48, R172.reuse, R158, R48 ;  /* 0x0000009eac30723c */ /* 0x040ff00000001830 */
[C---:B------:R-:W-:Y:S04]  /*5e70*/  HMMA.16816.F32 R52, R172.reuse, R160, R52 ;  /* 0x000000a0ac34723c */ /* 0x040fe80000001834 */
[----:B--2---:R-:W-:Y:S01]  /*5e80*/  IADD3 R132, P2, R2, UR18, RZ ;  /* 0x0000001202847c10 */ /* 0x004fe2000ff5e0ff */
[----:B------:R-:W-:Y:S03]  /*5e90*/  @UP1 USHF.R.S32.HI UR18, URZ, 0x1f, UR21 ;  /* 0x0000001f3f121899 */ /* 0x000fe60008011415 */
[C---:B------:R-:W-:Y:S01]  /*5ea0*/  HMMA.16816.F32 R56, R172.reuse, R162, R56 ;  /* 0x000000a2ac38723c */ /* 0x040fe20000001838 */
[----:B------:R-:W-:Y:S03]  /*5eb0*/  @UP1 UIMAD UR18, UR18, UR4, URZ ;  /* 0x00000004121212a4 */ /* 0x000fe6000f8e023f */
[C---:B------:R-:W-:Y:S01]  /*5ec0*/  LEA R2, P1, R132.reuse, c[0x0][0x1f8], 0x1 ;  /* 0x00007e0084027a11 */ /* 0x040fe200078208ff */
[----:B------:R-:W-:Y:S01]  /*5ed0*/  @UP1 UIMAD UR18, UR21, UR5, UR18 ;  /* 0x00000005151212a4 */ /* 0x000fe2000f8e0212 */
[----:B---3--:R-:W-:Y:S01]  /*5ee0*/  IADD3.X R133, R133, UR15, RZ, P2, !PT ;  /* 0x0000000f85857c10 */ /* 0x008fe200097fe4ff */
[----:B------:R-:W-:Y:S01]  /*5ef0*/  @UP1 USHF.L.U32 UR15, UR22, 0x7, URZ ;  /* 0x00000007160f1899 */ /* 0x000fe2000800063f */
[C---:B------:R-:W-:Y:S01]  /*5f00*/  HMMA.16816.F32 R60, R172.reuse, R164, R60 ;  /* 0x000000a4ac3c723c */ /* 0x040fe2000000183c */
[----:B------:R-:W-:Y:S03]  /*5f10*/  @UP1 UIADD3 UR18, UR23, UR18, URZ ;  /* 0x0000001217121290 */ /* 0x000fe6000fffe03f */
[----:B------:R-:W-:Y:S01]  /*5f20*/  LEA.HI.X R3, R132, c[0x0][0x1fc], R133, 0x1, P1 ;  /* 0x00007f0084037a11 */ /* 0x000fe200008f0c85 */
[----:B------:R-:W-:Y:S01]  /*5f30*/  @UP1 USHF.L.U64.HI UR18, UR22, 0x7, UR18 ;  /* 0x0000000716121899 */ /* 0x000fe20008010212 */
[----:B------:R-:W-:Y:S02]  /*5f40*/  IADD3 R132, P1, R196, UR9, RZ ;  /* 0x00000009c4847c10 */ /* 0x000fe4000ff3e0ff */
[----:B------:R-:W-:Y:S01]  /*5f50*/  HMMA.16816.F32 R64, R172, R166, R64 ;  /* 0x000000a6ac40723c */ /* 0x000fe20000001840 */
[----:B------:R1:W-:Y:S03]  /*5f60*/  LDGSTS.E.BYPASS.LTC128B.128 [R243+0x4100], [R2.64], !P0 ;  /* 0x0410000002f37fae */ /* 0x0003e6000c101d50 */
[----:B------:R-:W-:Y:S02]  /*5f70*/  IADD3.X R133, R197, UR12, RZ, P1, !PT ;  /* 0x0000000cc5857c10 */ /* 0x000fe40008ffe4ff */
[C---:B------:R-:W-:Y:S02]  /*5f80*/  IADD3 R198, P1, R132.reuse, UR9, RZ ;  /* 0x0000000984c67c10 */ /* 0x040fe4000ff3e0ff */
[----:B------:R-:W-:Y:S01]  /*5f90*/  IADD3 R200, P4, R132, UR14, RZ ;  /* 0x0000000e84c87c10 */ /* 0x000fe2000ff9e0ff */
[----:B------:R2:W-:Y:S03]  /*5fa0*/  LDGSTS.E.BYPASS.LTC128B.128 [R243+0x1100], [R132.64], !P3 ;  /* 0x0110000084f37fae */ /* 0x0005e6000d901d50 */
[C---:B------:R-:W-:Y:S02]  /*5fb0*/  IADD3.X R199, R133.reuse, UR12, RZ, P1, !PT ;  /* 0x0000000c85c77c10 */ /* 0x040fe40008ffe4ff */
[----:B------:R-:W-:Y:S02]  /*5fc0*/  IADD3.X R201, R133, UR13, RZ, P4, !PT ;  /* 0x0000000d85c97c10 */ /* 0x000fe4000a7fe4ff */
[C---:B------:R-:W-:Y:S01]  /*5fd0*/  IADD3 R202, P2, R198.reuse, UR9, RZ ;  /* 0x00000009c6ca7c10 */ /* 0x040fe2000ff5e0ff */
[----:B------:R2:W-:Y:S01]  /*5fe0*/  LDGSTS.E.BYPASS.LTC128B.128 [R243+0x5100], [R132.64+0x80], !P0 ;  /* 0x0510008084f37fae */ /* 0x0005e2000c101d50 */
[----:B----4-:R-:W-:Y:S02]  /*5ff0*/  IADD3 R196, P1, R198, UR14, RZ ;  /* 0x0000000ec6c47c10 */ /* 0x010fe4000ff3e0ff */
[C---:B------:R-:W-:Y:S02]  /*6000*/  IADD3.X R203, R199.reuse, UR12, RZ, P2, !PT ;  /* 0x0000000cc7cb7c10 */ /* 0x040fe400097fe4ff */
[----:B------:R-:W-:Y:S02]  /*6010*/  IADD3.X R197, R199, UR13, RZ, P1, !PT ;  /* 0x0000000dc7c57c10 */ /* 0x000fe40008ffe4ff */
[----:B------:R-:W-:Y:S01]  /*6020*/  PLOP3.LUT P1, PT, PT, PT, UP1, 0x80, 0x0 ;  /* 0x000000000000781c */ /* 0x000fe20003f2f018 */
[----:B------:R3:W-:Y:S08]  /*6030*/  LDGSTS.E.BYPASS.LTC128B.128 [R243+0x2100], [R198.64], !P3 ;  /* 0x02100000c6f37fae */ /* 0x0007f0000d901d50 */
[----:B------:R4:W-:Y:S08]  /*6040*/  LDGSTS.E.BYPASS.LTC128B.128 [R243+0x6100], [R200.64], !P0 ;  /* 0x06100000c8f37fae */ /* 0x0009f0000c101d50 */
[----:B------:R4:W-:Y:S08]  /*6050*/  LDGSTS.E.BYPASS.LTC128B.128 [R243+0x3100], [R202.64], !P3 ;  /* 0x03100000caf37fae */ /* 0x0009f0000d901d50 */
[----:B------:R3:W-:Y:S08]  /*6060*/  LDGSTS.E.BYPASS.LTC128B.128 [R243+0x7100], [R196.64], !P0 ;  /* 0x07100000c4f37fae */ /* 0x0007f0000c101d50 */
[----:B------:R-:W5:Y:S08]  /*6070*/  LDSM.16.M88.4 R144, [R239+0x8100] ;  /* 0x00810000ef90783b */ /* 0x000f700000000200 */
[----:B------:R-:W1:Y:S08]  /*6080*/  LDSM.16.M88.4 R140, [R239+0x8900] ;  /* 0x00890000ef8c783b */ /* 0x000e700000000200 */
[----:B------:R-:W1:Y:S08]  /*6090*/  LDSM.16.M88.4 R148, [R239+0x9100] ;  /* 0x00910000ef94783b */ /* 0x000e700000000200 */
[----:B------:R-:W0:Y:S08]  /*60a0*/  LDGDEPBAR ;  /* 0x00000000000079af */ /* 0x000e300000000000 */
[----:B------:R-:W2:Y:S01]  /*60b0*/  LDSM.16.M88.4 R152, [R239+0x9900] ;  /* 0x00990000ef98783b */ /* 0x000ea20000000200 */
[C---:B-----5:R-:W-:Y:S07]  /*60c0*/  HMMA.16816.F32 R4, R176.reuse, R144, R4 ;  /* 0x00000090b004723c */ /* 0x060fee0000001804 */
[----:B------:R-:W5:Y:S01]  /*60d0*/  LDSM.16.M88.4 R156, [R239+0xa100] ;  /* 0x00a10000ef9c783b */ /* 0x000f620000000200 */
[C---:B------:R-:W-:Y:S07]  /*60e0*/  HMMA.16816.F32 R8, R176.reuse, R146, R8 ;  /* 0x00000092b008723c */ /* 0x040fee0000001808 */
[----:B------:R-:W3:Y:S01]  /*60f0*/  LDSM.16.M88.4 R144, [R239+0xa900] ;  /* 0x00a90000ef90783b */ /* 0x000ee20000000200 */
[C---:B-1----:R-:W-:Y:S07]  /*6100*/  HMMA.16816.F32 R12, R176.reuse, R140, R12 ;  /* 0x0000008cb00c723c */ /* 0x042fee000000180c */
[----:B------:R-:W-:Y:S01]  /*6110*/  LDSM.16.M88.4 R160, [R242+0xc100] ;  /* 0x00c10000f2a0783b */ /* 0x000fe20000000200 */
[C---:B------:R-:W-:Y:S07]  /*6120*/  HMMA.16816.F32 R16, R176.reuse, R142, R16 ;  /* 0x0000008eb010723c */ /* 0x040fee0000001810 */
[----:B------:R-:W1:Y:S01]  /*6130*/  LDSM.16.M88.4 R140, [R239+0xb100] ;  /* 0x00b10000ef8c783b */ /* 0x000e620000000200 */
[C---:B------:R-:W-:Y:S07]  /*6140*/  HMMA.16816.F32 R20, R176.reuse, R148, R20 ;  /* 0x00000094b014723c */ /* 0x040fee0000001814 */
[----:B------:R-:W-:Y:S01]  /*6150*/  LDSM.16.M88.4 R164, [R225] ;  /* 0x00000000e1a4783b */ /* 0x000fe20000000200 */
[C---:B------:R-:W-:Y:S07]  /*6160*/  HMMA.16816.F32 R24, R176.reuse, R150, R24 ;  /* 0x00000096b018723c */ /* 0x040fee0000001818 */
[----:B------:R-:W1:Y:S01]  /*6170*/  LDSM.16.M88.4 R148, [R239+0xb900] ;  /* 0x00b90000ef94783b */ /* 0x000e620000000200 */
[C---:B--2---:R-:W-:Y:S07]  /*6180*/  HMMA.16816.F32 R28, R176.reuse, R152, R28 ;  /* 0x00000098b01c723c */ /* 0x044fee000000181c */
[----:B------:R-:W-:Y:S01]  /*6190*/  LDSM.16.M88.4 R168, [R239+0xd100] ;  /* 0x00d10000efa8783b */ /* 0x000fe20000000200 */
[C---:B------:R-:W-:Y:S07]  /*61a0*/  HMMA.16816.F32 R32, R176.reuse, R154, R32 ;  /* 0x0000009ab020723c */ /* 0x040fee0000001820 */
[----:B------:R-:W2:Y:S01]  /*61b0*/  LDSM.16.M88.4 R152, [R228] ;  /* 0x00000000e498783b */ /* 0x000ea20000000200 */
[C---:B-----5:R-:W-:Y:S07]  /*61c0*/  HMMA.16816.F32 R36, R176.reuse, R156, R36 ;  /* 0x0000009cb024723c */ /* 0x060fee0000001824 */
[----:B---3--:R-:W-:Y:S01]  /*61d0*/  LDSM.16.M88.4 R196, [R239+0xd900] ;  /* 0x00d90000efc4783b */ /* 0x008fe20000000200 */
[C---:B------:R-:W-:Y:S07]  /*61e0*/  HMMA.16816.F32 R40, R176.reuse, R158, R40 ;  /* 0x0000009eb028723c */ /* 0x040fee0000001828 */
[----:B------:R-:W3:Y:S01]  /*61f0*/  LDSM.16.M88.4 R156, [R228+0x800] ;  /* 0x00080000e49c783b */ /* 0x000ee20000000200 */
[C---:B------:R-:W-:Y:S07]  /*6200*/  HMMA.16816.F32 R44, R176.reuse, R144, R44 ;  /* 0x00000090b02c723c */ /* 0x040fee000000182c */
[----:B----4-:R-:W-:Y:S01]  /*6210*/  LDSM.16.M88.4 R200, [R239+0xe900] ;  /* 0x00e90000efc8783b */ /* 0x010fe20000000200 */
[C---:B------:R-:W-:Y:S07]  /*6220*/  HMMA.16816.F32 R48, R176.reuse, R146, R48 ;  /* 0x00000092b030723c */ /* 0x040fee0000001830 */
[----:B------:R-:W4:Y:S01]  /*6230*/  LDSM.16.M88.4 R144, [R228+0x1000] ;  /* 0x00100000e490783b */ /* 0x000f220000000200 */
[C---:B-1----:R-:W-:Y:S07]  /*6240*/  HMMA.16816.F32 R52, R176.reuse, R140, R52 ;  /* 0x0000008cb034723c */ /* 0x042fee0000001834 */
[----:B------:R-:W-:Y:S01]  /*6250*/  LDSM.16.M88.4 R204, [R239+0xf100] ;  /* 0x00f10000efcc783b */ /* 0x000fe20000000200 */
[C---:B------:R-:W-:Y:S07]  /*6260*/  HMMA.16816.F32 R56, R176.reuse, R142, R56 ;  /* 0x0000008eb038723c */ /* 0x040fee0000001838 */
[----:B------:R-:W1:Y:S01]  /*6270*/  LDSM.16.M88.4 R140, [R228+0x1800] ;  /* 0x00180000e48c783b */ /* 0x000e620000000200 */
[C---:B------:R-:W-:Y:S07]  /*6280*/  HMMA.16816.F32 R60, R176.reuse, R148, R60 ;  /* 0x00000094b03c723c */ /* 0x040fee000000183c */
[----:B------:R-:W-:Y:S01]  /*6290*/  LDSM.16.M88.4 R208, [R239+0xf900] ;  /* 0x00f90000efd0783b */ /* 0x000fe20000000200 */
[----:B------:R-:W-:Y:S07]  /*62a0*/  HMMA.16816.F32 R64, R176, R150, R64 ;  /* 0x00000096b040723c */ /* 0x000fee0000001840 */
[----:B------:R-:W5:Y:S01]  /*62b0*/  LDSM.16.M88.4 R148, [R228+0x2000] ;  /* 0x00200000e494783b */ /* 0x000f620000000200 */
[C---:B--2---:R-:W-:Y:S07]  /*62c0*/  HMMA.16816.F32 R4, R180.reuse, R152, R4 ;  /* 0x00000098b404723c */ /* 0x044fee0000001804 */
[----:B------:R-:W-:Y:S01]  /*62d0*/  LDSM.16.M88.4 R216, [R228+0x4000] ;  /* 0x00400000e4d8783b */ /* 0x000fe20000000200 */
[C---:B------:R-:W-:Y:S07]  /*62e0*/  HMMA.16816.F32 R8, R180.reuse, R154, R8 ;  /* 0x0000009ab408723c */ /* 0x040fee0000001808 */
[----:B------:R-:W2:Y:S01]  /*62f0*/  LDSM.16.M88.4 R152, [R228+0x2800] ;  /* 0x00280000e498783b */ /* 0x000ea20000000200 */
[C---:B---3--:R-:W-:Y:S08]  /*6300*/  HMMA.16816.F32 R12, R180.reuse, R156, R12 ;  /* 0x0000009cb40c723c */ /* 0x048ff0000000180c */
[C---:B------:R-:W-:Y:S01]  /*6310*/  HMMA.16816.F32 R16, R180.reuse, R158, R16 ;  /* 0x0000009eb410723c */ /* 0x040fe20000001810 */
[----:B------:R-:W3:Y:S07]  /*6320*/  LDSM.16.M88.4 R156, [R228+0x3000] ;  /* 0x00300000e49c783b */ /* 0x000eee0000000200 */
[C---:B----4-:R-:W-:Y:S08]  /*6330*/  HMMA.16816.F32 R20, R180.reuse, R144, R20 ;  /* 0x00000090b414723c */ /* 0x050ff00000001814 */
[C---:B------:R-:W-:Y:S01]  /*6340*/  HMMA.16816.F32 R24, R180.reuse, R146, R24 ;  /* 0x00000092b418723c */ /* 0x040fe20000001818 */
[----:B------:R-:W4:Y:S07]  /*6350*/  LDSM.16.M88.4 R144, [R228+0x3800] ;  /* 0x00380000e490783b */ /* 0x000f2e0000000200 */
[C---:B-1----:R-:W-:Y:S08]  /*6360*/  HMMA.16816.F32 R28, R180.reuse, R140, R28 ;  /* 0x0000008cb41c723c */ /* 0x042ff0000000181c */
[C---:B------:R-:W-:Y:S01]  /*6370*/  HMMA.16816.F32 R32, R180.reuse, R142, R32 ;  /* 0x0000008eb420723c */ /* 0x040fe20000001820 */
[----:B------:R-:W1:Y:S07]  /*6380*/  LDSM.16.M88.4 R140, [R242+0xc900] ;  /* 0x00c90000f28c783b */ /* 0x000e6e0000000200 */
[C---:B-----5:R-:W-:Y:S08]  /*6390*/  HMMA.16816.F32 R36, R180.reuse, R148, R36 ;  /* 0x00000094b424723c */ /* 0x060ff00000001824 */
[C---:B------:R-:W-:Y:S01]  /*63a0*/  HMMA.16816.F32 R40, R180.reuse, R150, R40 ;  /* 0x00000096b428723c */ /* 0x040fe20000001828 */
[----:B------:R-:W5:Y:S07]  /*63b0*/  LDSM.16.M88.4 R148, [R242+0xd100] ;  /* 0x00d10000f294783b */ /* 0x000f6e0000000200 */
[C---:B--2---:R-:W-:Y:S08]  /*63c0*/  HMMA.16816.F32 R44, R180.reuse, R152, R44 ;  /* 0x00000098b42c723c */ /* 0x044ff0000000182c */
[C---:B------:R-:W-:Y:S01]  /*63d0*/  HMMA.16816.F32 R48, R180.reuse, R154, R48 ;  /* 0x0000009ab430723c */ /* 0x040fe20000001830 */
[----:B------:R-:W-:Y:S07]  /*63e0*/  LDSM.16.M88.4 R152, [R242+0xe100] ;  /* 0x00e10000f298783b */ /* 0x000fee0000000200 */
[C---:B---3--:R-:W-:Y:S08]  /*63f0*/  HMMA.16816.F32 R52, R180.reuse, R156, R52 ;  /* 0x0000009cb434723c */ /* 0x048ff00000001834 */
[C---:B------:R-:W-:Y:S01]  /*6400*/  HMMA.16816.F32 R56, R180.reuse, R158, R56 ;  /* 0x0000009eb438723c */ /* 0x040fe20000001838 */
[----:B------:R-:W-:Y:S07]  /*6410*/  LDSM.16.M88.4 R156, [R242+0xe900] ;  /* 0x00e90000f29c783b */ /* 0x000fee0000000200 */
[C---:B----4-:R-:W-:Y:S08]  /*6420*/  HMMA.16816.F32 R60, R180.reuse, R144, R60 ;  /* 0x00000090b43c723c */ /* 0x050ff0000000183c */
[----:B------:R-:W-:Y:S01]  /*6430*/  HMMA.16816.F32 R64, R180, R146, R64 ;  /* 0x00000092b440723c */ /* 0x000fe20000001840 */
[----:B------:R-:W2:Y:S07]  /*6440*/  LDSM.16.M88.4 R144, [R242+0xd900] ;  /* 0x00d90000f290783b */ /* 0x000eae0000000200 */
[C---:B------:R-:W-:Y:S08]  /*6450*/  HMMA.16816.F32 R4, R184.reuse, R160, R4 ;  /* 0x000000a0b804723c */ /* 0x040ff00000001804 */
[C---:B------:R-:W-:Y:S01]  /*6460*/  HMMA.16816.F32 R8, R184.reuse, R162, R8 ;  /* 0x000000a2b808723c */ /* 0x040fe20000001808 */
[----:B------:R-:W-:Y:S07]  /*6470*/  LDSM.16.M88.4 R160, [R242+0xf900] ;  /* 0x00f90000f2a0783b */ /* 0x000fee0000000200 */
[C---:B-1----:R-:W-:Y:S08]  /*6480*/  HMMA.16816.F32 R12, R184.reuse, R140, R12 ;  /* 0x0000008cb80c723c */ /* 0x042ff0000000180c */
[C---:B------:R-:W-:Y:S01]  /*6490*/  HMMA.16816.F32 R16, R184.reuse, R142, R16 ;  /* 0x0000008eb810723c */ /* 0x040fe20000001810 */
[----:B------:R-:W1:Y:S07]  /*64a0*/  LDSM.16.M88.4 R140, [R242+0xf100] ;  /* 0x00f10000f28c783b */ /* 0x000e6e0000000200 */
[C---:B-----5:R-:W-:Y:S08]  /*64b0*/  HMMA.16816.F32 R20, R184.reuse, R148, R20 ;  /* 0x00000094b814723c */ /* 0x060ff00000001814 */
[C---:B------:R-:W-:Y:S01]  /*64c0*/  HMMA.16816.F32 R24, R184.reuse, R150, R24 ;  /* 0x00000096b818723c */ /* 0x040fe20000001818 */
[----:B------:R-:W3:Y:S07]  /*64d0*/  LDSM.16.M88.4 R148, [R227] ;  /* 0x00000000e394783b */ /* 0x000eee0000000200 */
[C---:B--2---:R-:W-:Y:S08]  /*64e0*/  HMMA.16816.F32 R28, R184.reuse, R144, R28 ;  /* 0x00000090b81c723c */ /* 0x044ff0000000181c */
[C---:B------:R-:W-:Y:S01]  /*64f0*/  HMMA.16816.F32 R32, R184.reuse, R146, R32 ;  /* 0x00000092b820723c */ /* 0x040fe20000001820 */
[----:B------:R-:W2:Y:S07]  /*6500*/  LDSM.16.M88.4 R144, [R226] ;  /* 0x00000000e290783b */ /* 0x000eae0000000200 */
[C---:B------:R-:W-:Y:S08]  /*6510*/  HMMA.16816.F32 R36, R184.reuse, R152, R36 ;  /* 0x00000098b824723c */ /* 0x040ff00000001824 */
[C---:B------:R-:W-:Y:S01]  /*6520*/  HMMA.16816.F32 R40, R184.reuse, R154, R40 ;  /* 0x0000009ab828723c */ /* 0x040fe20000001828 */
[----:B------:R-:W4:Y:S07]  /*6530*/  LDSM.16.M88.4 R152, [R224] ;  /* 0x00000000e098783b */ /* 0x000f2e0000000200 */
[C---:B------:R-:W-:Y:S08]  /*6540*/  HMMA.16816.F32 R44, R184.reuse, R156, R44 ;  /* 0x0000009cb82c723c */ /* 0x040ff0000000182c */
[C---:B------:R-:W-:Y:S01]  /*6550*/  HMMA.16816.F32 R48, R184.reuse, R158, R48 ;  /* 0x0000009eb830723c */ /* 0x040fe20000001830 */
[----:B------:R-:W-:Y:S07]  /*6560*/  LDSM.16.M88.4 R156, [R220] ;  /* 0x00000000dc9c783b */ /* 0x000fee0000000200 */
[C---:B-1----:R-:W-:Y:S08]  /*6570*/  HMMA.16816.F32 R52, R184.reuse, R140, R52 ;  /* 0x0000008cb834723c */ /* 0x042ff00000001834 */
[C---:B------:R-:W-:Y:S01]  /*6580*/  HMMA.16816.F32 R56, R184.reuse, R142, R56 ;  /* 0x0000008eb838723c */ /* 0x040fe20000001838 */
[----:B------:R-:W1:Y:S07]  /*6590*/  LDSM.16.M88.4 R140, [R223] ;  /* 0x00000000df8c783b */ /* 0x000e6e0000000200 */
[C---:B------:R-:W-:Y:S08]  /*65a0*/  HMMA.16816.F32 R60, R184.reuse, R160, R60 ;  /* 0x000000a0b83c723c */ /* 0x040ff0000000183c */
[----:B------:R-:W-:Y:S01]  /*65b0*/  HMMA.16816.F32 R64, R184, R162, R64 ;  /* 0x000000a2b840723c */ /* 0x000fe20000001840 */
[----:B------:R-:W-:Y:S07]  /*65c0*/  LDSM.16.M88.4 R160, [R239+0xc100] ;  /* 0x00c10000efa0783b */ /* 0x000fee0000000200 */
[C---:B---3--:R-:W-:Y:S08]  /*65d0*/  HMMA.16816.F32 R4, R188.reuse, R148, R4 ;  /* 0x00000094bc04723c */ /* 0x048ff00000001804 */
[C---:B------:R-:W-:Y:S01]  /*65e0*/  HMMA.16816.F32 R8, R188.reuse, R150, R8 ;  /* 0x00000096bc08723c */ /* 0x040fe20000001808 */
[----:B------:R-:W-:Y:S07]  /*65f0*/  LDSM.16.M88.4 R148, [R221] ;  /* 0x00000000dd94783b */ /* 0x000fee0000000200 */
[C---:B--2---:R-:W-:Y:S08]  /*6600*/  HMMA.16816.F32 R12, R188.reuse, R144, R12 ;  /* 0x00000090bc0c723c */ /* 0x044ff0000000180c */
[C---:B------:R-:W-:Y:S01]  /*6610*/  HMMA.16816.F32 R16, R188.reuse, R146, R16 ;  /* 0x00000092bc10723c */ /* 0x040fe20000001810 */
[----:B------:R-:W2:Y:S07]  /*6620*/  LDSM.16.M88.4 R144, [R222] ;  /* 0x00000000de90783b */ /* 0x000eae0000000200 */
[C---:B------:R-:W-:Y:S08]  /*6630*/  HMMA.16816.F32 R20, R188.reuse, R164, R20 ;  /* 0x000000a4bc14723c */ /* 0x040ff00000001814 */
        /* <DEDUP_REMOVED lines=8> */
[C---:B--2---:R-:W-:Y:S08]  /*66c0*/  HMMA.16816.F32 R44, R188.reuse, R144, R44 ;  /* 0x00000090bc2c723c */ /* 0x044ff0000000182c */
[C---:B------:R-:W-:Y:S08]  /*66d0*/  HMMA.16816.F32 R48, R188.reuse, R146, R48 ;  /* 0x00000092bc30723c */ /* 0x040ff00000001830 */
[C---:B------:R-:W-:Y:S08]  /*66e0*/  HMMA.16816.F32 R52, R188.reuse, R148, R52 ;  /* 0x00000094bc34723c */ /* 0x040ff00000001834 */
[C---:B------:R-:W-:Y:S08]  /*66f0*/  HMMA.16816.F32 R56, R188.reuse, R150, R56 ;  /* 0x00000096bc38723c */ /* 0x040ff00000001838 */
[C---:B------:R-:W-:Y:S08]  /*6700*/  HMMA.16816.F32 R60, R188.reuse, R156, R60 ;  /* 0x0000009cbc3c723c */ /* 0x040ff0000000183c */
[----:B------:R-:W-:Y:S08]  /*6710*/  HMMA.16816.F32 R64, R188, R158, R64 ;  /* 0x0000009ebc40723c */ /* 0x000ff00000001840 */
[C---:B------:R-:W-:Y:S08]  /*6720*/  HMMA.16816.F32 R4, R192.reuse, R160, R4 ;  /* 0x000000a0c004723c */ /* 0x040ff00000001804 */
[C---:B------:R-:W-:Y:S08]  /*6730*/  HMMA.16816.F32 R8, R192.reuse, R162, R8 ;  /* 0x000000a2c008723c */ /* 0x040ff00000001808 */
[C---:B---3--:R-:W-:Y:S08]  /*6740*/  HMMA.16816.F32 R12, R192.reuse, R164, R12 ;  /* 0x000000a4c00c723c */ /* 0x048ff0000000180c */
[C---:B------:R-:W-:Y:S08]  /*6750*/  HMMA.16816.F32 R16, R192.reuse, R166, R16 ;  /* 0x000000a6c010723c */ /* 0x040ff00000001810 */
[C---:B------:R-:W-:Y:S08]  /*6760*/  HMMA.16816.F32 R20, R192.reuse, R168, R20 ;  /* 0x000000a8c014723c */ /* 0x040ff00000001814 */
[C---:B------:R-:W-:Y:S08]  /*6770*/  HMMA.16816.F32 R24, R192.reuse, R170, R24 ;  /* 0x000000aac018723c */ /* 0x040ff00000001818 */
[C---:B------:R-:W-:Y:S08]  /*6780*/  HMMA.16816.F32 R28, R192.reuse, R196, R28 ;  /* 0x000000c4c01c723c */ /* 0x040ff0000000181c */
[C---:B------:R-:W-:Y:S08]  /*6790*/  HMMA.16816.F32 R32, R192.reuse, R198, R32 ;  /* 0x000000c6c020723c */ /* 0x040ff00000001820 */
[C---:B----4-:R-:W-:Y:S08]  /*67a0*/  HMMA.16816.F32 R36, R192.reuse, R152, R36 ;  /* 0x00000098c024723c */ /* 0x050ff00000001824 */
[C---:B------:R-:W-:Y:S08]  /*67b0*/  HMMA.16816.F32 R40, R192.reuse, R154, R40 ;  /* 0x0000009ac028723c */ /* 0x040ff00000001828 */
[C---:B------:R-:W-:Y:S08]  /*67c0*/  HMMA.16816.F32 R44, R192.reuse, R200, R44 ;  /* 0x000000c8c02c723c */ /* 0x040ff0000000182c */
[C---:B------:R-:W-:Y:S08]  /*67d0*/  HMMA.16816.F32 R48, R192.reuse, R202, R48 ;  /* 0x000000cac030723c */ /* 0x040ff00000001830 */
[C---:B------:R-:W-:Y:S08]  /*67e0*/  HMMA.16816.F32 R52, R192.reuse, R204, R52 ;  /* 0x000000ccc034723c */ /* 0x040ff00000001834 */
[C---:B------:R-:W-:Y:S08]  /*67f0*/  HMMA.16816.F32 R56, R192.reuse, R206, R56 ;  /* 0x000000cec038723c */ /* 0x040ff00000001838 */
[C---:B------:R-:W-:Y:S08]  /*6800*/  HMMA.16816.F32 R60, R192.reuse, R208, R60 ;  /* 0x000000d0c03c723c */ /* 0x040ff0000000183c */
[----:B------:R-:W-:Y:S08]  /*6810*/  HMMA.16816.F32 R64, R192, R210, R64 ;  /* 0x000000d2c040723c */ /* 0x000ff00000001840 */
[C---:B------:R-:W-:Y:S08]  /*6820*/  HMMA.16816.F32 R4, R212.reuse, R216, R4 ;  /* 0x000000d8d404723c */ /* 0x040ff00000001804 */
[C---:B------:R-:W-:Y:S08]  /*6830*/  HMMA.16816.F32 R8, R212.reuse, R218, R8 ;  /* 0x000000dad408723c */ /* 0x040ff00000001808 */
[C---:B-1----:R-:W-:Y:S08]  /*6840*/  HMMA.16816.F32 R12, R212.reuse, R140, R12 ;  /* 0x0000008cd40c723c */ /* 0x042ff0000000180c */
[----:B------:R-:W-:Y:S01]  /*6850*/  FMUL.FTZ R198, R4, c[0x0][0x320] ;  /* 0x0000c80004c67a20 */ /* 0x000fe20000410000 */
[C---:B------:R-:W-:Y:S03]  /*6860*/  HMMA.16816.F32 R16, R212.reuse, R142, R16 ;  /* 0x0000008ed410723c */ /* 0x040fe60000001810 */
[----:B------:R-:W-:Y:S02]  /*6870*/  FMUL.FTZ R199, R5, c[0x0][0x320] ;  /* 0x0000c80005c77a20 */ /* 0x000fe40000410000 */
[----:B------:R-:W-:Y:S01]  /*6880*/  MUFU.TANH R198, R198 ;  /* 0x000000c600c67308 */ /* 0x000fe20000002400 */
[----:B------:R-:W-:Y:S02]  /*6890*/  FMUL.FTZ R196, R6, c[0x0][0x320] ;  /* 0x0000c80006c47a20 */ /* 0x000fe40000410000 */
[----:B------:R-:W-:Y:S02]  /*68a0*/  FMUL.FTZ R197, R7, c[0x0][0x320] ;  /* 0x0000c80007c57a20 */ /* 0x000fe40000410000 */
[----:B------:R-:W1:Y:S02]  /*68b0*/  LDSM.16.M88.4 R4, [R228+0x5000] ;  /* 0x00500000e404783b */ /* 0x000e640000000200 */
[----:B------:R-:W-:Y:S02]  /*68c0*/  FMUL.FTZ R9, R9, c[0x0][0x320] ;  /* 0x0000c80009097a20 */ /* 0x000fe40000410000 */
[----:B------:R-:W-:Y:S01]  /*68d0*/  FMUL.FTZ R10, R10, c[0x0][0x320] ;  /* 0x0000c8000a0a7a20 */ /* 0x000fe20000410000 */
[----:B------:R-:W-:Y:S01]  /*68e0*/  MUFU.TANH R199, R199 ;  /* 0x000000c700c77308 */ /* 0x000fe20000002400 */
[----:B------:R-:W-:Y:S02]  /*68f0*/  FMUL.FTZ R11, R11, c[0x0][0x320] ;  /* 0x0000c8000b0b7a20 */ /* 0x000fe40000410000 */
[----:B------:R-:W-:Y:S02]  /*6900*/  FMUL.FTZ R200, R8, c[0x0][0x320] ;  /* 0x0000c80008c87a20 */ /* 0x000fe40000410000 */
[----:B------:R-:W-:Y:S02]  /*6910*/  FMUL.FTZ R13, R13, c[0x0][0x320] ;  /* 0x0000c8000d0d7a20 */ /* 0x000fe40000410000 */
        /* <DEDUP_REMOVED lines=8> */
[----:B------:R-:W-:Y:S10]  /*69a0*/  MUFU.TANH R134, R17 ;  /* 0x0000001100867308 */ /* 0x000ff40000002400 */
[----:B------:R-:W2:Y:S01]  /*69b0*/  MUFU.TANH R157, R10 ;  /* 0x0000000a009d7308 */ /* 0x000ea20000002400 */
[C---:B-1----:R-:W-:Y:S09]  /*69c0*/  HMMA.16816.F32 R20, R212.reuse, R4, R20 ;  /* 0x00000004d414723c */ /* 0x042ff20000001814 */
[----:B------:R1:W-:Y:S01]  /*69d0*/  MUFU.TANH R201, R11 ;  /* 0x0000000b00c97308 */ /* 0x0003e20000002400 */
[C---:B------:R-:W-:Y:S01]  /*69e0*/  HMMA.16816.F32 R24, R212.reuse, R6, R24 ;  /* 0x00000006d418723c */ /* 0x040fe20000001818 */
[----:B------:R-:W-:Y:S08]  /*69f0*/  LDSM.16.M88.4 R4, [R228+0x6000] ;  /* 0x00600000e404783b */ /* 0x000ff00000000200 */
[----:B------:R3:W4:Y:S03]  /*6a00*/  MUFU.TANH R202, R2 ;  /* 0x0000000200ca7308 */ /* 0x0007260000002400 */
[----:B--2---:R-:W-:Y:S02]  /*6a10*/  MOV R12, R157 ;  /* 0x0000009d000c7202 */ /* 0x004fe40000000f00 */
[----:B------:R-:W-:Y:S05]  /*6a20*/  FMUL.FTZ R21, R21, c[0x0][0x320] ;  /* 0x0000c80015157a20 */ /* 0x000fea0000410000 */
[----:B------:R2:W5:Y:S01]  /*6a30*/  MUFU.TANH R149, R3 ;  /* 0x0000000300957308 */ /* 0x0005620000002400 */
[----:B------:R-:W-:Y:S02]  /*6a40*/  FMUL.FTZ R22, R22, c[0x0][0x320] ;  /* 0x0000c80016167a20 */ /* 0x000fe40000410000 */
[----:B------:R-:W-:Y:S01]  /*6a50*/  FMUL.FTZ R23, R23, c[0x0][0x320] ;  /* 0x0000c80017177a20 */ /* 0x000fe20000410000 */
[----:B-1----:R-:W1:Y:S01]  /*6a60*/  LDSM.16.M88.4 R8, [R228+0x5800] ;  /* 0x00580000e408783b */ /* 0x002e620000000200 */
[----:B------:R-:W-:Y:S02]  /*6a70*/  FMUL.FTZ R27, R27, c[0x0][0x320] ;  /* 0x0000c8001b1b7a20 */ /* 0x000fe40000410000 */
[----:B------:R-:W-:Y:S03]  /*6a80*/  FMUL.FTZ R25, R25, c[0x0][0x320] ;  /* 0x0000c80019197a20 */ /* 0x000fe60000410000 */
[----:B------:R4:W-:Y:S01]  /*6a90*/  MUFU.TANH R147, R13 ;  /* 0x0000000d00937308 */ /* 0x0009e20000002400 */
[----:B------:R-:W-:Y:S02]  /*6aa0*/  FMUL.FTZ R26, R26, c[0x0][0x320] ;  /* 0x0000c8001a1a7a20 */ /* 0x000fe40000410000 */
[----:B---3--:R-:W-:Y:S07]  /*6ab0*/  FMUL.FTZ R2, R20, c[0x0][0x320] ;  /* 0x0000c80014027a20 */ /* 0x008fee0000410000 */
[----:B------:R3:W-:Y:S01]  /*6ac0*/  MUFU.TANH R142, R2 ;  /* 0x00000002008e7308 */ /* 0x0007e20000002400 */
[----:B--2---:R-:W-:Y:S09]  /*6ad0*/  FMUL.FTZ R3, R24, c[0x0][0x320] ;  /* 0x0000c80018037a20 */ /* 0x004ff20000410000 */
[----:B------:R2:W-:Y:S01]  /*6ae0*/  MUFU.TANH R153, R3 ;  /* 0x0000000300997308 */ /* 0x0005e20000002400 */
[----:B----4-:R-:W4:Y:S09]  /*6af0*/  LDL R13, [R1] ;  /* 0x00000000010d7983 */ /* 0x010f320000100800 */
[----:B------:R-:W2:Y:S01]  /*6b00*/  MUFU.TANH R170, R25 ;  /* 0x0000001900aa7308 */ /* 0x000ea20000002400 */
[C---:B-1----:R-:W-:Y:S09]  /*6b10*/  HMMA.16816.F32 R28, R212.reuse, R8, R28 ;  /* 0x00000008d41c723c */ /* 0x042ff2000000181c */
[----:B------:R-:W-:Y:S01]  /*6b20*/  MUFU.TANH R196, R196 ;  /* 0x000000c400c47308 */ /* 0x000fe20000002400 */
[C---:B------:R-:W-:Y:S01]  /*6b30*/  HMMA.16816.F32 R32, R212.reuse, R10, R32 ;  /* 0x0000000ad420723c */ /* 0x040fe20000001820 */
[----:B------:R-:W1:Y:S08]  /*6b40*/  LDSM.16.M88.4 R8, [R228+0x6800] ;  /* 0x00680000e408783b */ /* 0x000e700000000200 */
[----:B------:R-:W-:Y:S01]  /*6b50*/  MUFU.TANH R200, R200 ;  /* 0x000000c800c87308 */ /* 0x000fe20000002400 */
[C---:B------:R-:W-:Y:S04]  /*6b60*/  HMMA.16816.F32 R36, R212.reuse, R4, R36 ;  /* 0x00000004d424723c */ /* 0x040fe80000001824 */
[----:B---3--:R-:W-:Y:S04]  /*6b70*/  FMUL.FTZ R2, R28, c[0x0][0x320] ;  /* 0x0000c8001c027a20 */ /* 0x008fe80000410000 */
[C---:B------:R-:W-:Y:S01]  /*6b80*/  HMMA.16816.F32 R40, R212.reuse, R6, R40 ;  /* 0x00000006d428723c */ /* 0x040fe20000001828 */
[----:B------:R-:W-:Y:S01]  /*6b90*/  MUFU.TANH R197, R197 ;  /* 0x000000c500c57308 */ /* 0x000fe20000002400 */
[----:B------:R-:W3:Y:S02]  /*6ba0*/  LDSM.16.M88.4 R4, [R228+0x7000] ;  /* 0x00700000e404783b */ /* 0x000ee40000000200 */
[----:B------:R-:W-:Y:S02]  /*6bb0*/  FMUL.FTZ R29, R29, c[0x0][0x320] ;  /* 0x0000c8001d1d7a20 */ /* 0x000fe40000410000 */
[----:B------:R-:W-:Y:S02]  /*6bc0*/  FMUL.FTZ R30, R30, c[0x0][0x320] ;  /* 0x0000c8001e1e7a20 */ /* 0x000fe40000410000 */
[----:B------:R-:W-:Y:S03]  /*6bd0*/  FMUL.FTZ R31, R31, c[0x0][0x320] ;  /* 0x0000c8001f1f7a20 */ /* 0x000fe60000410000 */
[----:B------:R5:W-:Y:S01]  /*6be0*/  MUFU.TANH R158, R2 ;  /* 0x00000002009e7308 */ /* 0x000be20000002400 */
[----:B--2---:R-:W-:Y:S01]  /*6bf0*/  FMUL.FTZ R3, R32, c[0x0][0x320] ;  /* 0x0000c80020037a20 */ /* 0x004fe20000410000 */
[----:B------:R-:W-:Y:S01]  /*6c00*/  MOV R32, R202 ;  /* 0x000000ca00207202 */ /* 0x000fe20000000f00 */
[----:B------:R-:W-:Y:S02]  /*6c10*/  FMUL.FTZ R34, R34, c[0x0][0x320] ;  /* 0x0000c80022227a20 */ /* 0x000fe40000410000 */
[----:B------:R-:W-:Y:S02]  /*6c20*/  FMUL.FTZ R37, R37, c[0x0][0x320] ;  /* 0x0000c80025257a20 */ /* 0x000fe40000410000 */
[----:B------:R-:W-:Y:S02]  /*6c30*/  FMUL.FTZ R38, R38, c[0x0][0x320] ;  /* 0x0000c80026267a20 */ /* 0x000fe40000410000 */
[----:B------:R-:W-:Y:S01]  /*6c40*/  FMUL.FTZ R39, R39, c[0x0][0x320] ;  /* 0x0000c80027277a20 */ /* 0x000fe20000410000 */
[----:B------:R2:W-:Y:S01]  /*6c50*/  MUFU.TANH R162, R3 ;  /* 0x0000000300a27308 */ /* 0x0005e20000002400 */
[----:B------:R-:W-:Y:S01]  /*6c60*/  FMUL.FTZ R35, R35, c[0x0][0x320] ;  /* 0x0000c80023237a20 */ /* 0x000fe20000410000 */
[C---:B-1----:R-:W-:Y:S03]  /*6c70*/  HMMA.16816.F32 R44, R212.reuse, R8, R44 ;  /* 0x00000008d42c723c */ /* 0x042fe6000000182c */
[----:B------:R-:W-:Y:S02]  /*6c80*/  FMUL.FTZ R42, R42, c[0x0][0x320] ;  /* 0x0000c8002a2a7a20 */ /* 0x000fe40000410000 */
[----:B------:R-:W-:Y:S03]  /*6c90*/  FMUL.FTZ R43, R43, c[0x0][0x320] ;  /* 0x0000c8002b2b7a20 */ /* 0x000fe60000410000 */
[----:B------:R-:W1:Y:S01]  /*6ca0*/  MUFU.TANH R145, R37 ;  /* 0x0000002500917308 */ /* 0x000e620000002400 */
[C---:B------:R-:W-:Y:S01]  /*6cb0*/  HMMA.16816.F32 R48, R212.reuse, R10, R48 ;  /* 0x0000000ad430723c */ /* 0x040fe20000001830 */
[----:B------:R-:W1:Y:S01]  /*6cc0*/  LDSM.16.M88.4 R8, [R228+0x7800] ;  /* 0x00780000e408783b */ /* 0x000e620000000200 */
[----:B------:R-:W-:Y:S04]  /*6cd0*/  DEPBAR.LE SB0, 0x0 ;  /* 0x000080000000791a */ /* 0x000fe80000000000 */
[----:B-----5:R-:W-:Y:S02]  /*6ce0*/  FMUL.FTZ R2, R36, c[0x0][0x320] ;  /* 0x0000c80024027a20 */ /* 0x020fe40000410000 */
[----:B------:R-:W-:Y:S01]  /*6cf0*/  FMUL.FTZ R41, R41, c[0x0][0x320] ;  /* 0x0000c80029297a20 */ /* 0x000fe20000410000 */
[----:B------:R5:W-:Y:S01]  /*6d00*/  MUFU.TANH R216, R18 ;  /* 0x0000001200d87308 */ /* 0x000be20000002400 */
[----:B------:R-:W-:Y:S01]  /*6d10*/  BAR.SYNC.DEFER_BLOCKING 0x0 ;  /* 0x0000000000007b1d */ /* 0x000fe20000010000 */
[C---:B---3--:R-:W-:Y:S05]  /*6d20*/  HMMA.16816.F32 R52, R212.reuse, R4, R52 ;  /* 0x00000004d434723c */ /* 0x048fea0000001834 */
[----:B------:R-:W-:Y:S02]  /*6d30*/  FMUL.FTZ R45, R45, c[0x0][0x320] ;  /* 0x0000c8002d2d7a20 */ /* 0x000fe40000410000 */
[----:B------:R-:W-:Y:S01]  /*6d40*/  FMUL.FTZ R46, R46, c[0x0][0x320] ;  /* 0x0000c8002e2e7a20 */ /* 0x000fe20000410000 */
[----:B------:R3:W-:Y:S01]  /*6d50*/  MUFU.TANH R132, R2 ;  /* 0x0000000200847308 */ /* 0x0007e20000002400 */
[----:B--2---:R-:W-:Y:S01]  /*6d60*/  FMUL.FTZ R3, R40, c[0x0][0x320] ;  /* 0x0000c80028037a20 */ /* 0x004fe20000410000 */
[C---:B------:R-:W-:Y:S03]  /*6d70*/  HMMA.16816.F32 R56, R212.reuse, R6, R56 ;  /* 0x00000006d438723c */ /* 0x040fe60000001838 */
[----:B------:R-:W-:Y:S01]  /*6d80*/  FMUL.FTZ R47, R47, c[0x0][0x320] ;  /* 0x0000c8002f2f7a20 */ /* 0x000fe20000410000 */
[----:B------:R-:W-:Y:S01]  /*6d90*/  MOV R40, R149 ;  /* 0x0000009500287202 */ /* 0x000fe20000000f00 */
[----:B------:R-:W-:Y:S02]  /*6da0*/  FMUL.FTZ R49, R49, c[0x0][0x320] ;  /* 0x0000c80031317a20 */ /* 0x000fe40000410000 */
[----:B------:R-:W-:Y:S01]  /*6db0*/  FMUL.FTZ R33, R33, c[0x0][0x320] ;  /* 0x0000c80021217a20 */ /* 0x000fe20000410000 */
[----:B------:R2:W-:Y:S01]  /*6dc0*/  MUFU.TANH R203, R3 ;  /* 0x0000000300cb7308 */ /* 0x0005e20000002400 */
[----:B------:R-:W-:Y:S03]  /*6dd0*/  FMUL.FTZ R51, R51, c[0x0][0x320] ;  /* 0x0000c80033337a20 */ /* 0x000fe60000410000 */
[----:B-----5:R-:W-:Y:S01]  /*6de0*/  MOV R18, R201 ;  /* 0x000000c900127202 */ /* 0x020fe20000000f00 */
[----:B------:R-:W-:Y:S02]  /*6df0*/  FMUL.FTZ R50, R50, c[0x0][0x320] ;  /* 0x0000c80032327a20 */ /* 0x000fe40000410000 */
[----:B------:R-:W-:Y:S02]  /*6e00*/  FMUL.FTZ R53, R53, c[0x0][0x320] ;  /* 0x0000c80035357a20 */ /* 0x000fe40000410000 */
[----:B------:R-:W-:Y:S01]  /*6e10*/  FMUL.FTZ R54, R54, c[0x0][0x320] ;  /* 0x0000c80036367a20 */ /* 0x000fe20000410000 */
[----:B------:R5:W-:Y:S01]  /*6e20*/  MUFU.TANH R205, R41 ;  /* 0x0000002900cd7308 */ /* 0x000be20000002400 */
[----:B------:R-:W-:Y:S01]  /*6e30*/  FMUL.FTZ R55, R55, c[0x0][0x320] ;  /* 0x0000c80037377a20 */ /* 0x000fe20000410000 */
[C---:B-1----:R-:W-:Y:S03]  /*6e40*/  HMMA.16816.F32 R60, R212.reuse, R8, R60 ;  /* 0x00000008d43c723c */ /* 0x042fe6000000183c */
[----:B---3--:R-:W-:Y:S02]  /*6e50*/  FMUL.FTZ R2, R44, c[0x0][0x320] ;  /* 0x0000c8002c027a20 */ /* 0x008fe40000410000 */
[----:B------:R-:W-:Y:S02]  /*6e60*/  FMUL.FTZ R58, R58, c[0x0][0x320] ;  /* 0x0000c8003a3a7a20 */ /* 0x000fe40000410000 */
[----:B------:R-:W-:Y:S01]  /*6e70*/  FMUL.FTZ R59, R59, c[0x0][0x320] ;  /* 0x0000c8003b3b7a20 */ /* 0x000fe20000410000 */
[----:B------:R1:W-:Y:S01]  /*6e80*/  MUFU.TANH R156, R2 ;  /* 0x00000002009c7308 */ /* 0x0003e20000002400 */
[----:B------:R-:W-:Y:S03]  /*6e90*/  HMMA.16816.F32 R64, R212, R10, R64 ;  /* 0x0000000ad440723c */ /* 0x000fe60000001840 */
[----:B--2---:R-:W-:Y:S01]  /*6ea0*/  FMUL.FTZ R3, R48, c[0x0][0x320] ;  /* 0x0000c80030037a20 */ /* 0x004fe20000410000 */
[----:B------:R-:W-:Y:S01]  /*6eb0*/  MOV R48, R170 ;  /* 0x000000aa00307202 */ /* 0x000fe20000000f00 */
[----:B------:R-:W-:Y:S01]  /*6ec0*/  FMUL.FTZ R4, R56, c[0x0][0x320] ;  /* 0x0000c80038047a20 */ /* 0x000fe20000410000 */
[----:B------:R-:W-:Y:S01]  /*6ed0*/  MOV R56, R145 ;  /* 0x0000009100387202 */ /* 0x000fe20000000f00 */
[----:B------:R-:W-:Y:S02]  /*6ee0*/  FMUL.FTZ R57, R57, c[0x0][0x320] ;  /* 0x0000c80039397a20 */ /* 0x000fe40000410000 */
[----:B------:R-:W-:Y:S03]  /*6ef0*/  MUFU.TANH R170, R3 ;  /* 0x0000000300aa7308 */ /* 0x000fe60000002400 */
[----:B-----5:R-:W-:Y:S03]  /*6f00*/  MOV R41, R147 ;  /* 0x0000009300297202 */ /* 0x020fe60000000f00 */
[----:B------:R-:W-:Y:S02]  /*6f10*/  FMUL.FTZ R60, R60, c[0x0][0x320] ;  /* 0x0000c8003c3c7a20 */ /* 0x000fe40000410000 */
[----:B------:R-:W-:Y:S02]  /*6f20*/  FMUL.FTZ R61, R61, c[0x0][0x320] ;  /* 0x0000c8003d3d7a20 */ /* 0x000fe40000410000 */
[----:B------:R-:W2:Y:S01]  /*6f30*/  MUFU.TANH R133, R14 ;  /* 0x0000000e00857308 */ /* 0x000ea20000002400 */
[----:B------:R-:W-:Y:S02]  /*6f40*/  FMUL.FTZ R62, R62, c[0x0][0x320] ;  /* 0x0000c8003e3e7a20 */ /* 0x000fe40000410000 */
[----:B------:R-:W-:Y:S02]  /*6f50*/  FMUL.FTZ R63, R63, c[0x0][0x320] ;  /* 0x0000c8003f3f7a20 */ /* 0x000fe40000410000 */
[----:B-1----:R-:W-:Y:S02]  /*6f60*/  FMUL.FTZ R2, R52, c[0x0][0x320] ;  /* 0x0000c80034027a20 */ /* 0x002fe40000410000 */
[----:B------:R-:W-:Y:S02]  /*6f70*/  FMUL.FTZ R64, R64, c[0x0][0x320] ;  /* 0x0000c80040407a20 */ /* 0x000fe40000410000 */
[----:B------:R-:W-:Y:S01]  /*6f80*/  FMUL.FTZ R65, R65, c[0x0][0x320] ;  /* 0x0000c80041417a20 */ /* 0x000fe20000410000 */
[----:B------:R1:W-:Y:S01]  /*6f90*/  MUFU.TANH R149, R2 ;  /* 0x0000000200957308 */ /* 0x0003e20000002400 */
[----:B------:R-:W-:Y:S09]  /*6fa0*/  FMUL.FTZ R66, R66, c[0x0][0x320] ;  /* 0x0000c80042427a20 */ /* 0x000ff20000410000 */
[----:B------:R-:W-:Y:S10]  /*6fb0*/  MUFU.TANH R207, R64 ;  /* 0x0000004000cf7308 */ /* 0x000ff40000002400 */
[----:B------:R2:W-:Y:S01]  /*6fc0*/  MUFU.TANH R218, R58 ;  /* 0x0000003a00da7308 */ /* 0x0005e20000002400 */
[----:B-1----:R-:W-:Y:S04]  /*6fd0*/  FMNMX.FTZ R2, R198, R135, !PT ;  /* 0x00000087c6027209 */ /* 0x002fe80007810000 */
[----:B------:R-:W-:Y:S05]  /*6fe0*/  FMNMX.FTZ R3, R199, R2, !PT ;  /* 0x00000002c7037209 */ /* 0x000fea0007810000 */
[----:B------:R1:W-:Y:S01]  /*6ff0*/  MUFU.TANH R211, R59 ;  /* 0x0000003b00d37308 */ /* 0x0003e20000002400 */
[----:B------:R-:W-:Y:S02]  /*7000*/  FMNMX.FTZ R2, R196, R0, !PT ;  /* 0x00000000c4027209 */ /* 0x000fe40007810000 */
[----:B------:R-:W-:Y:S02]  /*7010*/  FMNMX.FTZ R3, R200, R3, !PT ;  /* 0x00000003c8037209 */ /* 0x000fe40007810000 */
[----:B------:R-:W-:Y:S02]  /*7020*/  FMNMX.FTZ R5, R197, R2, !PT ;  /* 0x00000002c5057209 */ /* 0x000fe40007810000 */
[----:B------:R-:W-:Y:S02]  /*7030*/  FMNMX.FTZ R3, R204, R3, !PT ;  /* 0x00000003cc037209 */ /* 0x000fe40007810000 */
[----:B------:R-:W-:Y:S01]  /*7040*/  FMNMX.FTZ R5, R12, R5, !PT ;  /* 0x000000050c057209 */ /* 0x000fe20007810000 */
[----:B------:R-:W3:Y:S01]  /*7050*/  MUFU.TANH R146, R15 ;  /* 0x0000000f00927308 */ /* 0x000ee20000002400 */
[----:B------:R-:W-:Y:S02]  /*7060*/  FMNMX.FTZ R3, R32, R3, !PT ;  /* 0x0000000320037209 */ /* 0x000fe40007810000 */
[----:B------:R-:W-:Y:S02]  /*7070*/  FMNMX.FTZ R5, R18, R5, !PT ;  /* 0x0000000512057209 */ /* 0x000fe40007810000 */
[----:B--2---:R-:W-:Y:S02]  /*7080*/  MOV R58, R133 ;  /* 0x00000085003a7202 */ /* 0x004fe40000000f00 */
[----:B------:R-:W-:Y:S02]  /*7090*/  FMNMX.FTZ R3, R41, R3, !PT ;  /* 0x0000000329037209 */ /* 0x000fe40007810000 */
[----:B------:R-:W-:Y:S01]  /*70a0*/  FMNMX.FTZ R5, R58, R5, !PT ;  /* 0x000000053a057209 */ /* 0x000fe20007810000 */
[----:B------:R2:W-:Y:S01]  /*70b0*/  MUFU.TANH R145, R4 ;  /* 0x0000000400917308 */ /* 0x0005e20000002400 */
[----:B------:R-:W-:Y:S02]  /*70c0*/  FMNMX.FTZ R3, R40, R3, !PT ;  /* 0x0000000328037209 */ /* 0x000fe40007810000 */
[----:B-1----:R-:W-:Y:S04]  /*70d0*/  MOV R59, R134 ;  /* 0x00000086003b7202 */ /* 0x002fe80000000f00 */
[----:B------:R-:W-:Y:S03]  /*70e0*/  FMNMX.FTZ R3, R59, R3, !PT ;  /* 0x000000033b037209 */ /* 0x000fe60007810000 */
[----:B------:R-:W1:Y:S01]  /*70f0*/  MUFU.TANH R141, R19 ;  /* 0x00000013008d7308 */ /* 0x000e620000002400 */
[----:B------:R-:W-:Y:S02]  /*7100*/  FMNMX.FTZ R2, R142, R3, !PT ;  /* 0x000000038e027209 */ /* 0x000fe40007810000 */
[----:B---3--:R-:W-:Y:S07]  /*7110*/  FMNMX.FTZ R5, R146, R5, !PT ;  /* 0x0000000592057209 */ /* 0x008fee0007810000 */
[----:B------:R-:W3:Y:S01]  /*7120*/  MUFU.TANH R151, R21 ;  /* 0x0000001500977308 */ /* 0x000ee20000002400 */
[----:B--2---:R-:W-:Y:S09]  /*7130*/  FMNMX.FTZ R4, R216, R5, !PT ;  /* 0x00000005d8047209 */ /* 0x004ff20007810000 */
[----:B------:R-:W2:Y:S01]  /*7140*/  MUFU.TANH R150, R22 ;  /* 0x0000001600967308 */ /* 0x000ea20000002400 */
[----:B-1----:R-:W-:Y:S09]  /*7150*/  FMNMX.FTZ R3, R141, R4, !PT ;  /* 0x000000048d037209 */ /* 0x002ff20007810000 */
[----:B------:R-:W1:Y:S01]  /*7160*/  MUFU.TANH R155, R23 ;  /* 0x00000017009b7308 */ /* 0x000e620000002400 */
[----:B---3--:R-:W-:Y:S04]  /*7170*/  FMNMX.FTZ R2, R151, R2, !PT ;  /* 0x0000000297027209 */ /* 0x008fe80007810000 */
[----:B------:R-:W-:Y:S05]  /*7180*/  FMNMX.FTZ R2, R153, R2, !PT ;  /* 0x0000000299027209 */ /* 0x000fea0007810000 */
[----:B------:R-:W3:Y:S01]  /*7190*/  MUFU.TANH R163, R42 ;  /* 0x0000002a00a37308 */ /* 0x000ee20000002400 */
[----:B------:R-:W-:Y:S02]  /*71a0*/  FMNMX.FTZ R5, R48, R2, !PT ;  /* 0x0000000230057209 */ /* 0x000fe40007810000 */
[----:B--2---:R-:W-:Y:S07]  /*71b0*/  FMNMX.FTZ R4, R150, R3, !PT ;  /* 0x0000000396047209 */ /* 0x004fee0007810000 */
[----:B------:R3:W-:Y:S01]  /*71c0*/  MUFU.TANH R140, R49 ;  /* 0x00000031008c7308 */ /* 0x0007e20000002400 */
[----:B-1----:R-:W-:Y:S02]  /*71d0*/  FMNMX.FTZ R3, R155, R4, !PT ;  /* 0x000000049b037209 */ /* 0x002fe40007810000 */
[----:B------:R-:W-:Y:S07]  /*71e0*/  FMNMX.FTZ R4, R158, R5, !PT ;  /* 0x000000059e047209 */ /* 0x000fee0007810000 */
[----:B------:R-:W1:Y:S10]  /*71f0*/  MUFU.TANH R154, R26 ;  /* 0x0000001a009a7308 */ /* 0x000e740000002400 */
[----:B------:R-:W2:Y:S01]  /*7200*/  MUFU.TANH R159, R27 ;  /* 0x0000001b009f7308 */ /* 0x000ea20000002400 */
[----:B---3--:R-:W-:Y:S09]  /*7210*/  MOV R49, R163 ;  /* 0x000000a300317202 */ /* 0x008ff20000000f00 */
[----:B------:R-:W3:Y:S01]  /*7220*/  MUFU.TANH R165, R29 ;  /* 0x0000001d00a57308 */ /* 0x000ee20000002400 */
[----:B-1----:R-:W-:Y:S09]  /*7230*/  FMNMX.FTZ R2, R154, R3, !PT ;  /* 0x000000039a027209 */ /* 0x002ff20007810000 */
[----:B------:R-:W1:Y:S01]  /*7240*/  MUFU.TANH R166, R30 ;  /* 0x0000001e00a67308 */ /* 0x000e620000002400 */
[----:B--2---:R-:W-:Y:S09]  /*7250*/  FMNMX.FTZ R5, R159, R2, !PT ;  /* 0x000000029f057209 */ /* 0x004ff20007810000 */
[----:B------:R-:W2:Y:S01]  /*7260*/  MUFU.TANH R171, R31 ;  /* 0x0000001f00ab7308 */ /* 0x000ea20000002400 */
[----:B---3--:R-:W-:Y:S04]  /*7270*/  FMNMX.FTZ R3, R165, R4, !PT ;  /* 0x00000004a5037209 */ /* 0x008fe80007810000 */
[----:B------:R-:W-:Y:S05]  /*7280*/  FMNMX.FTZ R2, R162, R3, !PT ;  /* 0x00000003a2027209 */ /* 0x000fea0007810000 */
[----:B------:R-:W3:Y:S01]  /*7290*/  MUFU.TANH R167, R33 ;  /* 0x0000002100a77308 */ /* 0x000ee20000002400 */
[----:B-1----:R-:W-:Y:S09]  /*72a0*/  FMNMX.FTZ R4, R166, R5, !PT ;  /* 0x00000005a6047209 */ /* 0x002ff20007810000 */
[----:B------:R1:W-:Y:S01]  /*72b0*/  MUFU.TANH R143, R57 ;  /* 0x00000039008f7308 */ /* 0x0003e20000002400 */
[----:B--2---:R-:W-:Y:S09]  /*72c0*/  FMNMX.FTZ R5, R171, R4, !PT ;  /* 0x00000004ab057209 */ /* 0x004ff20007810000 */
[----:B------:R-:W2:Y:S01]  /*72d0*/  MUFU.TANH R144, R34 ;  /* 0x0000002200907308 */ /* 0x000ea20000002400 */
[----:B---3--:R-:W-:Y:S01]  /*72e0*/  FMNMX.FTZ R3, R167, R2, !PT ;  /* 0x00000002a7037209 */ /* 0x008fe20007810000 */
[----:B------:R-:W-:Y:S08]  /*72f0*/  FMUL.FTZ R2, R67, c[0x0][0x320] ;  /* 0x0000c80043027a20 */ /* 0x000ff00000410000 */
[----:B------:R-:W3:Y:S01]  /*7300*/  MUFU.TANH R152, R35 ;  /* 0x0000002300987308 */ /* 0x000ee20000002400 */
[----:B-1----:R-:W-:Y:S04]  /*7310*/  MOV R57, R132 ;  /* 0x0000008400397202 */ /* 0x002fe80000000f00 */
[----:B------:R-:W-:Y:S05]  /*7320*/  FMNMX.FTZ R3, R57, R3, !PT ;  /* 0x0000000339037209 */ /* 0x000fea0007810000 */
[----:B------:R1:W-:Y:S01]  /*7330*/  MUFU.TANH R157, R51 ;  /* 0x00000033009d7308 */ /* 0x0003e20000002400 */
[----:B------:R-:W-:Y:S02]  /*7340*/  FMNMX.FTZ R3, R56, R3, !PT ;  /* 0x0000000338037209 */ /* 0x000fe40007810000 */
[----:B--2---:R-:W-:Y:S07]  /*7350*/  FMNMX.FTZ R5, R144, R5, !PT ;  /* 0x0000000590057209 */ /* 0x004fee0007810000 */
[----:B------:R-:W2:Y:S01]  /*7360*/  MUFU.TANH R168, R38 ;  /* 0x0000002600a87308 */ /* 0x000ea20000002400 */
[----:B---3--:R-:W-:Y:S09]  /*7370*/  FMNMX.FTZ R5, R152, R5, !PT ;  /* 0x0000000598057209 */ /* 0x008ff20007810000 */
[----:B------:R3:W-:Y:S01]  /*7380*/  MUFU.TANH R163, R50 ;  /* 0x0000003200a37308 */ /* 0x0007e20000002400 */
[----:B-1----:R-:W-:Y:S04]  /*7390*/  MOV R51, R203 ;  /* 0x000000cb00337202 */ /* 0x002fe80000000f00 */
[----:B------:R-:W-:Y:S05]  /*73a0*/  FMNMX.FTZ R3, R51, R3, !PT ;  /* 0x0000000333037209 */ /* 0x000fea0007810000 */
[----:B------:R-:W1:Y:S01]  /*73b0*/  MUFU.TANH R164, R39 ;  /* 0x0000002700a47308 */ /* 0x000e620000002400 */
[----:B--2---:R-:W-:Y:S09]  /*73c0*/  FMNMX.FTZ R5, R168, R5, !PT ;  /* 0x00000005a8057209 */ /* 0x004ff20007810000 */
[----:B------:R-:W2:Y:S01]  /*73d0*/  MUFU.TANH R160, R43 ;  /* 0x0000002b00a07308 */ /* 0x000ea20000002400 */
[----:B---3--:R-:W-:Y:S04]  /*73e0*/  MOV R50, R205 ;  /* 0x000000cd00327202 */ /* 0x008fe80000000f00 */
[----:B------:R-:W-:Y:S05]  /*73f0*/  FMNMX.FTZ R3, R50, R3, !PT ;  /* 0x0000000332037209 */ /* 0x000fea0007810000 */
[----:B------:R-:W3:Y:S01]  /*7400*/  MUFU.TANH R148, R45 ;  /* 0x0000002d00947308 */ /* 0x000ee20000002400 */
[----:B------:R-:W-:Y:S02]  /*7410*/  FMNMX.FTZ R3, R156, R3, !PT ;  /* 0x000000039c037209 */ /* 0x000fe40007810000 */
[----:B-1----:R-:W-:Y:S04]  /*7420*/  FMNMX.FTZ R5, R164, R5, !PT ;  /* 0x00000005a4057209 */ /* 0x002fe80007810000 */
[----:B------:R-:W-:Y:S03]  /*7430*/  FMNMX.FTZ R5, R49, R5, !PT ;  /* 0x0000000531057209 */ /* 0x000fe60007810000 */
[----:B------:R-:W1:Y:S01]  /*7440*/  MUFU.TANH R169, R46 ;  /* 0x0000002e00a97308 */ /* 0x000e620000002400 */
[----:B--2---:R-:W-:Y:S09]  /*7450*/  FMNMX.FTZ R6, R160, R5, !PT ;  /* 0x00000005a0067209 */ /* 0x004ff20007810000 */
[----:B------:R-:W2:Y:S01]  /*7460*/  MUFU.TANH R161, R47 ;  /* 0x0000002f00a17308 */ /* 0x000ea20000002400 */
[----:B---3--:R-:W-:Y:S04]  /*7470*/  FMNMX.FTZ R3, R148, R3, !PT ;  /* 0x0000000394037209 */ /* 0x008fe80007810000 */
[----:B------:R-:W-:Y:S05]  /*7480*/  FMNMX.FTZ R3, R170, R3, !PT ;  /* 0x00000003aa037209 */ /* 0x000fea0007810000 */
[----:B------:R-:W3:Y:S01]  /*7490*/  MUFU.TANH R147, R53 ;  /* 0x0000003500937308 */ /* 0x000ee20000002400 */
[----:B------:R-:W-:Y:S02]  /*74a0*/  FMNMX.FTZ R4, R140, R3, !PT ;  /* 0x000000038c047209 */ /* 0x000fe40007810000 */
[----:B-1----:R-:W-:Y:S02]  /*74b0*/  FMNMX.FTZ R6, R169, R6, !PT ;  /* 0x00000006a9067209 */ /* 0x002fe40007810000 */
[----:B------:R-:W-:Y:S05]  /*74c0*/  FMNMX.FTZ R4, R149, R4, !PT ;  /* 0x0000000495047209 */ /* 0x000fea0007810000 */
[----:B------:R-:W1:Y:S01]  /*74d0*/  MUFU.TANH R219, R54 ;  /* 0x0000003600db7308 */ /* 0x000e620000002400 */
[----:B--2---:R-:W-:Y:S04]  /*74e0*/  FMNMX.FTZ R6, R161, R6, !PT ;  /* 0x00000006a1067209 */ /* 0x004fe80007810000 */
[----:B------:R-:W-:Y:S05]  /*74f0*/  FMNMX.FTZ R6, R163, R6, !PT ;  /* 0x00000006a3067209 */ /* 0x000fea0007810000 */
[----:B------:R-:W2:Y:S01]  /*7500*/  MUFU.TANH R217, R55 ;  /* 0x0000003700d97308 */ /* 0x000ea20000002400 */
[----:B------:R-:W-:Y:S02]  /*7510*/  FMNMX.FTZ R6, R157, R6, !PT ;  /* 0x000000069d067209 */ /* 0x000fe40007810000 */
[----:B---3--:R-:W-:Y:S04]  /*7520*/  FMNMX.FTZ R4, R147, R4, !PT ;  /* 0x0000000493047209 */ /* 0x008fe80007810000 */
[----:B------:R-:W-:Y:S03]  /*7530*/  FMNMX.FTZ R4, R145, R4, !PT ;  /* 0x0000000491047209 */ /* 0x000fe60007810000 */
[----:B------:R-:W3:Y:S01]  /*7540*/  MUFU.TANH R208, R60 ;  /* 0x0000003c00d07308 */ /* 0x000ee20000002400 */
[----:B------:R-:W-:Y:S02]  /*7550*/  FMNMX.FTZ R3, R143, R4, !PT ;  /* 0x000000048f037209 */ /* 0x000fe40007810000 */
[----:B-1----:R-:W-:Y:S07]  /*7560*/  FMNMX.FTZ R6, R219, R6, !PT ;  /* 0x00000006db067209 */ /* 0x002fee0007810000 */
[----:B------:R-:W1:Y:S01]  /*7570*/  MUFU.TANH R209, R61 ;  /* 0x0000003d00d17308 */ /* 0x000e620000002400 */
[----:B--2---:R-:W-:Y:S04]  /*7580*/  FMNMX.FTZ R5, R217, R6, !PT ;  /* 0x00000006d9057209 */ /* 0x004fe80007810000 */
[----:B------:R-:W-:Y:S05]  /*7590*/  FMNMX.FTZ R4, R218, R5, !PT ;  /* 0x00000005da047209 */ /* 0x000fea0007810000 */
[----:B------:R-:W2:Y:S01]  /*75a0*/  MUFU.TANH R205, R62 ;  /* 0x0000003e00cd7308 */ /* 0x000ea20000002400 */
[----:B------:R-:W-:Y:S02]  /*75b0*/  FMNMX.FTZ R4, R211, R4, !PT ;  /* 0x00000004d3047209 */ /* 0x000fe40007810000 */
[----:B---3--:R-:W-:Y:S07]  /*75c0*/  FMNMX.FTZ R8, R208, R3, !PT ;  /* 0x00000003d0087209 */ /* 0x008fee0007810000 */
[----:B------:R-:W3:Y:S01]  /*75d0*/  MUFU.TANH R203, R63 ;  /* 0x0000003f00cb7308 */ /* 0x000ee20000002400 */
[----:B-1----:R-:W-:Y:S04]  /*75e0*/  FMNMX.FTZ R8, R209, R8, !PT ;  /* 0x00000008d1087209 */ /* 0x002fe80007810000 */
[----:B------:R-:W-:Y:S05]  /*75f0*/  FMNMX.FTZ R9, R207, R8, !PT ;  /* 0x00000008cf097209 */ /* 0x000fea0007810000 */
[----:B------:R-:W1:Y:S01]  /*7600*/  MUFU.TANH R206, R65 ;  /* 0x0000004100ce7308 */ /* 0x000e620000002400 */
[----:B--2---:R-:W-:Y:S09]  /*7610*/  FMNMX.FTZ R4, R205, R4, !PT ;  /* 0x00000004cd047209 */ /* 0x004ff20007810000 */
[----:B------:R-:W2:Y:S01]  /*7620*/  MUFU.TANH R134, R66 ;  /* 0x0000004200867308 */ /* 0x000ea20000002400 */
[----:B---3--:R-:W-:Y:S09]  /*7630*/  FMNMX.FTZ R3, R203, R4, !PT ;  /* 0x00000004cb037209 */ /* 0x008ff20007810000 */
[----:B------:R2:W3:Y:S01]  /*7640*/  MUFU.TANH R133, R2 ;  /* 0x0000000200857308 */ /* 0x0004e20000002400 */
[----:B-1----:R-:W-:Y:S02]  /*7650*/  FMNMX.FTZ R6, R206, R9, !PT ;  /* 0x00000009ce067209 */ /* 0x002fe40007810000 */
[----:B--2---:R-:W-:Y:S03]  /*7660*/  FMNMX.FTZ R2, R134, R3, !PT ;  /* 0x0000000386027209 */ /* 0x004fe60007810000 */
[----:B------:R-:W1:Y:S01]  /*7670*/  SHFL.BFLY PT, R3, R6, 0x2, 0x1f ;  /* 0x0c401f0006037f89 */ /* 0x000e6200000e0000 */
[----:B---3--:R-:W-:Y:S07]  /*7680*/  FMNMX.FTZ R5, R133, R2, !PT ;  /* 0x0000000285057209 */ /* 0x008fee0007810000 */
[----:B------:R-:W2:Y:S01]  /*7690*/  SHFL.BFLY PT, R2, R5, 0x2, 0x1f ;  /* 0x0c401f0005027f89 */ /* 0x000ea200000e0000 */
[----:B-1----:R-:W-:Y:S07]  /*76a0*/  FMNMX.FTZ R7, R6, R3, !PT ;  /* 0x0000000306077209 */ /* 0x002fee0007810000 */
[----:B------:R-:W1:Y:S01]  /*76b0*/  SHFL.BFLY PT, R132, R7, 0x1, 0x1f ;  /* 0x0c201f0007847f89 */ /* 0x000e6200000e0000 */
[----:B--2---:R-:W-:Y:S07]  /*76c0*/  FMNMX.FTZ R4, R5, R2, !PT ;  /* 0x0000000205047209 */ /* 0x004fee0007810000 */
[----:B------:R-:W2:Y:S01]  /*76d0*/  SHFL.BFLY PT, R3, R4, 0x1, 0x1f ;  /* 0x0c201f0004037f89 */ /* 0x000ea200000e0000 */
[----:B-1----:R-:W-:Y:S02]  /*76e0*/  FMNMX.FTZ R132, R7, R132, !PT ;  /* 0x0000008407847209 */ /* 0x002fe40007810000 */
[----:B----4-:R-:W-:Y:S03]  /*76f0*/  @P1 IADD3 R7, P4, R13, UR15, RZ ;  /* 0x0000000f0d071c10 */ /* 0x010fe6000ff9e0ff */
[C---:B------:R-:W-:Y:S02]  /*7700*/  FADD.FTZ R2, -R132.reuse, R135 ;  /* 0x0000008784027221 */ /* 0x040fe40000010100 */
[----:B------:R-:W-:Y:S01]  /*7710*/  FMUL.FTZ R210, R132, c[0x0][0x2d0] ;  /* 0x0000b40084d27a20 */ /* 0x000fe20000410000 */
[----:B--2---:R-:W-:Y:S01]  /*7720*/  FMNMX.FTZ R3, R4, R3, !PT ;  /* 0x0000000304037209 */ /* 0x004fe20007810000 */
[----:B------:R-:W-:Y:S01]  /*7730*/  FMUL.FTZ R6, R2, c[0x0][0x2d0] ;  /* 0x0000b40002067a20 */ /* 0x000fe20000410000 */
[----:B------:R-:W-:Y:S01]  /*7740*/  @P1 IADD3 R4, P2, R246, UR15, RZ ;  /* 0x0000000ff6041c10 */ /* 0x000fe2000ff5e0ff */
[----:B------:R-:W-:Y:S02]  /*7750*/  FFMA.FTZ R201, R199, c[0x0][0x2d0], -R210 ;  /* 0x0000b400c7c97a23 */ /* 0x000fe400000108d2 */
[----:B------:R1:W2:Y:S01]  /*7760*/  MUFU.EX2 R2, R6 ;  /* 0x0000000600027308 */ /* 0x0002a20000000800 */
[----:B------:R-:W-:Y:S01]  /*7770*/  FADD.FTZ R5, -R3, R0 ;  /* 0x0000000003057221 */ /* 0x000fe20000010100 */
[----:B------:R-:W-:Y:S01]  /*7780*/  @P1 LEA R10, P5, R4, c[0x0][0x1c8], 0x1 ;  /* 0x00007200040a1a11 */ /* 0x000fe200078a08ff */
[--C-:B------:R-:W-:Y:S02]  /*7790*/  FFMA.FTZ R199, R204, c[0x0][0x2d0], -R210.reuse ;  /* 0x0000b400ccc77a23 */ /* 0x100fe400000108d2 */
[----:B------:R-:W-:Y:S01]  /*77a0*/  FMUL.FTZ R0, R5, c[0x0][0x2d0] ;  /* 0x0000b40005007a20 */ /* 0x000fe20000410000 */
[----:B------:R-:W-:Y:S01]  /*77b0*/  @P1 IADD3.X R5, R249, UR18, RZ, P2, !PT ;  /* 0x00000012f9051c10 */ /* 0x000fe200097fe4ff */
[----:B------:R-:W-:Y:S01]  /*77c0*/  FMUL.FTZ R204, R3, c[0x0][0x2d0] ;  /* 0x0000b40003cc7a20 */ /* 0x000fe20000410000 */
[----:B------:R-:W-:Y:S01]  /*77d0*/  @P1 LEA R8, P2, R7, c[0x0][0x1c8], 0x1 ;  /* 0x0000720007081a11 */ /* 0x000fe200078408ff */
[----:B------:R-:W-:Y:S01]  /*77e0*/  FFMA.FTZ R202, R198, c[0x0][0x2d0], -R210 ;  /* 0x0000b400c6ca7a23 */ /* 0x000fe200000108d2 */
[----:B------:R-:W-:Y:S01]  /*77f0*/  @P1 LEA.HI.X R11, R4, c[0x0][0x1cc], R5, 0x1, P5 ;  /* 0x00007300040b1a11 */ /* 0x000fe200028f0c05 */
[--C-:B------:R-:W-:Y:S01]  /*7800*/  FFMA.FTZ R198, R196, c[0x0][0x2d0], -R204.reuse ;  /* 0x0000b400c4c67a23 */ /* 0x100fe200000108cc */
[----:B------:R-:W3:Y:S01]  /*7810*/  MUFU.EX2 R0, R0 ;  /* 0x0000000000007308 */ /* 0x000ee20000000800 */
[--C-:B------:R-:W-:Y:S02]  /*7820*/  FFMA.FTZ R196, R12, c[0x0][0x2d0], -R204.reuse ;  /* 0x0000b4000cc47a23 */ /* 0x100fe400000108cc */
[----:B------:R4:W-:Y:S01]  /*7830*/  @P1 LDGSTS.E.BYPASS.LTC128B.128 [R243+0x8100], [R10.64], !P3 ;  /* 0x081000000af31fae */ /* 0x0009e2000d901d50 */
[----:B------:R-:W-:Y:S02]  /*7840*/  FFMA.FTZ R135, R18, c[0x0][0x2d0], -R204 ;  /* 0x0000b40012877a23 */ /* 0x000fe400000108cc */
[----:B------:R-:W-:Y:S02]  /*7850*/  FFMA.FTZ R200, R200, c[0x0][0x2d0], -R210 ;  /* 0x0000b400c8c87a23 */ /* 0x000fe400000108d2 */
[--C-:B------:R-:W-:Y:S02]  /*7860*/  FFMA.FTZ R197, R197, c[0x0][0x2d0], -R204.reuse ;  /* 0x0000b400c5c57a23 */ /* 0x100fe400000108cc */
[----:B------:R-:W-:Y:S01]  /*7870*/  MUFU.EX2 R202, R202 ;  /* 0x000000ca00ca7308 */ /* 0x000fe20000000800 */
[----:B------:R-:W-:Y:S01]  /*7880*/  FFMA.FTZ R216, R216, c[0x0][0x2d0], -R204 ;  /* 0x0000b400d8d87a23 */ /* 0x000fe200000108cc */
[----:B-1----:R-:W-:Y:S01]  /*7890*/  @P1 IADD3.X R6, R252, UR18, RZ, P4, !PT ;  /* 0x00000012fc061c10 */ /* 0x002fe2000a7fe4ff */
[----:B------:R-:W-:Y:S01]  /*78a0*/  @UP1 UIADD3 UR18, UP0, UR10, 0x80, URZ ;  /* 0x000000800a121890 */ /* 0x000fe2000ff1e03f */
[----:B--2---:R-:W-:Y:S02]  /*78b0*/  FMUL.FTZ R24, R2, R108 ;  /* 0x0000006c02187220 */ /* 0x004fe40000410000 */
[----:B------:R-:W-:Y:S01]  /*78c0*/  @P1 LEA.HI.X R9, R7, c[0x0][0x1cc], R6, 0x1, P2 ;  /* 0x0000730007091a11 */ /* 0x000fe200010f0c06 */
[----:B------:R-:W-:Y:S01]  /*78d0*/  @UP1 UIADD3.X UR15, URZ, UR8, URZ, UP0, !UPT ;  /* 0x000000083f0f1290 */ /* 0x000fe200087fe43f */
[----:B------:R-:W-:Y:S01]  /*78e0*/  @P1 IADD3 R4, P2, R10, UR19, RZ ;  /* 0x000000130a041c10 */ /* 0x000fe2000ff5e0ff */
[C---:B------:R-:W-:Y:S01]  /*78f0*/  FMUL.FTZ R25, R2.reuse, R109 ;  /* 0x0000006d02197220 */ /* 0x040fe20000410000 */
[----:B------:R-:W1:Y:S01]  /*7900*/  MUFU.EX2 R201, R201 ;  /* 0x000000c900c97308 */ /* 0x000e620000000800 */
[----:B------:R2:W-:Y:S01]  /*7910*/  @P1 LDGSTS.E.BYPASS.LTC128B.128 [R243+0xc100], [R8.64], !P0 ;  /* 0x0c10000008f31fae */ /* 0x0005e2000c101d50 */
[----:B------:R-:W-:Y:S01]  /*7920*/  @P1 IADD3.X R5, R11, UR20, RZ, P2, !PT ;  /* 0x000000140b051c10 */ /* 0x000fe200097fe4ff */
[----:B------:R-:W-:Y:S01]  /*7930*/  FMUL.FTZ R33, R2, R101 ;  /* 0x0000006502217220 */ /* 0x000fe20000410000 */
[----:B------:R-:W-:Y:S01]  /*7940*/  @P1 IADD3 R6, P2, R4, UR19, RZ ;  /* 0x0000001304061c10 */ /* 0x000fe2000ff5e0ff */
[----:B---3--:R-:W-:Y:S01]  /*7950*/  FMUL.FTZ R18, R0, R118 ;  /* 0x0000007600127220 */ /* 0x008fe20000410000 */
[----:B------:R-:W-:Y:S01]  /*7960*/  @P1 IADD3 R16, P5, R4, UR18, RZ ;  /* 0x0000001204101c10 */ /* 0x000fe2000ffbe0ff */
[----:B------:R-:W-:Y:S01]  /*7970*/  FMUL.FTZ R19, R0, R119 ;  /* 0x0000007700137220 */ /* 0x000fe20000410000 */
[C---:B------:R-:W-:Y:S01]  /*7980*/  @P1 IADD3.X R7, R5.reuse, UR20, RZ, P2, !PT ;  /* 0x0000001405071c10 */ /* 0x040fe200097fe4ff */
[----:B------:R3:W-:Y:S01]  /*7990*/  @P1 LDGSTS.E.BYPASS.LTC128B.128 [R243+0x9100], [R4.64], !P3 ;  /* 0x0910000004f31fae */ /* 0x0007e2000d901d50 */
[----:B------:R-:W-:Y:S01]  /*79a0*/  @P1 IADD3.X R17, R5, UR15, RZ, P5, !PT ;  /* 0x0000000f05111c10 */ /* 0x000fe2000affe4ff */
[----:B------:R-:W-:Y:S01]  /*79b0*/  MUFU.EX2 R200, R200 ;  /* 0x000000c800c87308 */ /* 0x000fe20000000800 */
[----:B----4-:R-:W-:Y:S01]  /*79c0*/  @P1 IADD3 R10, P4, R6, UR19, RZ ;  /* 0x00000013060a1c10 */ /* 0x010fe2000ff9e0ff */
[C---:B------:R-:W-:Y:S02]  /*79d0*/  FMUL.FTZ R27, R0.reuse, R111 ;  /* 0x0000006f001b7220 */ /* 0x040fe40000410000 */
[C---:B------:R-:W-:Y:S01]  /*79e0*/  FMUL.FTZ R26, R0.reuse, R110 ;  /* 0x0000006e001a7220 */ /* 0x040fe20000410000 */
[C---:B------:R-:W-:Y:S01]  /*79f0*/  @P1 IADD3.X R11, R7.reuse, UR20, RZ, P4, !PT ;  /* 0x00000014070b1c10 */ /* 0x040fe2000a7fe4ff */
[----:B------:R3:W-:Y:S01]  /*7a00*/  @P1 LDGSTS.E.BYPASS.LTC128B.128 [R243+0xd100], [R4.64+0x80], !P0 ;  /* 0x0d10008004f31fae */ /* 0x0007e2000c101d50 */
[C---:B------:R-:W-:Y:S02]  /*7a10*/  FMUL.FTZ R34, R0.reuse, R102 ;  /* 0x0000006600227220 */ /* 0x040fe40000410000 */
[C---:B------:R-:W-:Y:S01]  /*7a20*/  FMUL.FTZ R35, R0.reuse, R103 ;  /* 0x0000006700237220 */ /* 0x040fe20000410000 */
[----:B------:R-:W4:Y:S01]  /*7a30*/  MUFU.EX2 R199, R199 ;  /* 0x000000c700c77308 */ /* 0x000f220000000800 */
[C---:B------:R-:W-:Y:S02]  /*7a40*/  FMUL.FTZ R42, R0.reuse, R94 ;  /* 0x0000005e002a7220 */ /* 0x040fe40000410000 */
[----:B------:R-:W-:Y:S01]  /*7a50*/  FMUL.FTZ R43, R0, R95 ;  /* 0x0000005f002b7220 */ /* 0x000fe20000410000 */
[----:B------:R5:W-:Y:S01]  /*7a60*/  @P1 LDGSTS.E.BYPASS.LTC128B.128 [R243+0xa100], [R6.64], !P3 ;  /* 0x0a10000006f31fae */ /* 0x000be2000d901d50 */
[----:B------:R-:W-:Y:S01]  /*7a70*/  FMUL.FTZ R64, R2, R68 ;  /* 0x0000004402407220 */ /* 0x000fe20000410000 */
[----:B--2---:R-:W-:Y:S01]  /*7a80*/  @P1 IADD3 R8, P2, R6, UR18, RZ ;  /* 0x0000001206081c10 */ /* 0x004fe2000ff5e0ff */
[----:B------:R-:W-:Y:S03]  /*7a90*/  FMUL.FTZ R65, R2, R69 ;  /* 0x0000004502417220 */ /* 0x000fe60000410000 */
[----:B------:R-:W-:Y:S01]  /*7aa0*/  MUFU.EX2 R198, R198 ;  /* 0x000000c600c67308 */ /* 0x000fe20000000800 */
[----:B------:R-:W-:Y:S01]  /*7ab0*/  @P1 IADD3.X R9, R7, UR15, RZ, P2, !PT ;  /* 0x0000000f07091c10 */ /* 0x000fe200097fe4ff */
[----:B------:R2:W-:Y:S01]  /*7ac0*/  @P1 LDGSTS.E.BYPASS.LTC128B.128 [R243+0xe100], [R16.64], !P0 ;  /* 0x0e10000010f31fae */ /* 0x0005e2000c101d50 */
[C---:B------:R-:W-:Y:S02]  /*7ad0*/  FMUL.FTZ R66, R0.reuse, R70 ;  /* 0x0000004600427220 */ /* 0x040fe40000410000 */
[----:B------:R-:W-:Y:S02]  /*7ae0*/  FMUL.FTZ R67, R0, R71 ;  /* 0x0000004700437220 */ /* 0x000fe40000410000 */
[----:B------:R-:W-:Y:S02]  /*7af0*/  FFMA.FTZ R101, R167, c[0x0][0x2d0], -R210 ;  /* 0x0000b400a7657a23 */ /* 0x000fe400000108d2 */
[--C-:B------:R-:W-:Y:S01]  /*7b00*/  FFMA.FTZ R110, R171, c[0x0][0x2d0], -R204.reuse ;  /* 0x0000b400ab6e7a23 */ /* 0x100fe200000108cc */
[----:B------:R2:W-:Y:S01]  /*7b10*/  @P1 LDGSTS.E.BYPASS.LTC128B.128 [R243+0xb100], [R10.64], !P3 ;  /* 0x0b1000000af31fae */ /* 0x0005e2000d901d50 */
[----:B------:R-:W2:Y:S01]  /*7b20*/  MUFU.EX2 R197, R197 ;  /* 0x000000c500c57308 */ /* 0x000ea20000000800 */
[--C-:B------:R-:W-:Y:S02]  /*7b30*/  FFMA.FTZ R109, R144, c[0x0][0x2d0], -R204.reuse ;  /* 0x0000b400906d7a23 */ /* 0x100fe400000108cc */
[C---:B---3--:R-:W-:Y:S01]  /*7b40*/  FMUL.FTZ R4, R2.reuse, R128 ;  /* 0x0000008002047220 */ /* 0x048fe20000410000 */
[----:B-1----:R-:W-:Y:S01]  /*7b50*/  F2FP.PACK_AB R128, R201, R202 ;  /* 0x000000cac980723e */ /* 0x002fe200000000ff */
[----:B------:R-:W-:Y:S02]  /*7b60*/  FMUL.FTZ R5, R2, R129 ;  /* 0x0000008102057220 */ /* 0x000fe40000410000 */
[----:B------:R1:W-:Y:S01]  /*7b70*/  @P1 LDGSTS.E.BYPASS.LTC128B.128 [R243+0xf100], [R8.64], !P0 ;  /* 0x0f10000008f31fae */ /* 0x0003e2000c101d50 */
[--C-:B------:R-:W-:Y:S02]  /*7b80*/  FFMA.FTZ R108, R152, c[0x0][0x2d0], -R204.reuse ;  /* 0x0000b400986c7a23 */ /* 0x100fe400000108cc */
[----:B------:R-:W-:Y:S01]  /*7b90*/  MUFU.EX2 R196, R196 ;  /* 0x000000c400c47308 */ /* 0x000fe20000000800 */
[C---:B-----5:R-:W-:Y:S01]  /*7ba0*/  FMUL.FTZ R6, R0.reuse, R130 ;  /* 0x0000008200067220 */ /* 0x060fe20000410000 */
[----:B----4-:R-:W-:Y:S01]  /*7bb0*/  F2FP.PACK_AB R130, R199, R200 ;  /* 0x000000c8c782723e */ /* 0x010fe200000000ff */
[----:B------:R-:W-:Y:S02]  /*7bc0*/  FMUL.FTZ R7, R0, R131 ;  /* 0x0000008300077220 */ /* 0x000fe40000410000 */
[----:B------:R-:W3:Y:S01]  /*7bd0*/  LDSM.16.MT88.4 R12, [R240+0x100] ;  /* 0x00010000f00c783b */ /* 0x000ee20000004200 */
[--C-:B------:R-:W-:Y:S02]  /*7be0*/  FFMA.FTZ R219, R219, c[0x0][0x2d0], -R204.reuse ;  /* 0x0000b400dbdb7a23 */ /* 0x100fe400000108cc */
[C---:B--2---:R-:W-:Y:S02]  /*7bf0*/  FMUL.FTZ R16, R2.reuse, R116 ;  /* 0x0000007402107220 */ /* 0x044fe40000410000 */
[----:B------:R-:W2:Y:S01]  /*7c00*/  MUFU.EX2 R135, R135 ;  /* 0x0000008700877308 */ /* 0x000ea20000000800 */
[----:B------:R-:W-:Y:S02]  /*7c10*/  FMUL.FTZ R17, R2, R117 ;  /* 0x0000007502117220 */ /* 0x000fe40000410000 */
[----:B------:R-:W4:Y:S01]  /*7c20*/  LDSM.16.MT88.4 R20, [R238+0x100] ;  /* 0x00010000ee14783b */ /* 0x000f220000004200 */
[----:B------:R-:W-:Y:S01]  /*7c30*/  F2FP.PACK_AB R129, R197, R198 ;  /* 0x000000c6c581723e */ /* 0x000fe200000000ff */
[--C-:B------:R-:W-:Y:S02]  /*7c40*/  FFMA.FTZ R217, R217, c[0x0][0x2d0], -R204.reuse ;  /* 0x0000b400d9d97a23 */ /* 0x100fe400000108cc */
[C---:B------:R-:W-:Y:S01]  /*7c50*/  FMUL.FTZ R10, R0.reuse, R126 ;  /* 0x0000007e000a7220 */ /* 0x040fe20000410000 */
[----:B------:R-:W-:Y:S01]  /*7c60*/  MOV R126, R51 ;  /* 0x00000033007e7202 */ /* 0x000fe20000000f00 */
[C---:B------:R-:W-:Y:S01]  /*7c70*/  FMUL.FTZ R11, R0.reuse, R127 ;  /* 0x0000007f000b7220 */ /* 0x040fe20000410000 */
[----:B------:R-:W-:Y:S01]  /*7c80*/  MOV R127, R56 ;  /* 0x00000038007f7202 */ /* 0x000fe20000000f00 */
[----:B------:R-:W5:Y:S01]  /*7c90*/  LDSM.16.MT88.4 R28, [R237+0x100] ;  /* 0x00010000ed1c783b */ /* 0x000f620000004200 */
[----:B------:R-:W-:Y:S01]  /*7ca0*/  FMUL.FTZ R51, R0, R87 ;  /* 0x0000005700337220 */ /* 0x000fe20000410000 */
[----:B------:R-:W-:Y:S01]  /*7cb0*/  MUFU.EX2 R216, R216 ;  /* 0x000000d800d87308 */ /* 0x000fe20000000800 */
[C---:B-1----:R-:W-:Y:S01]  /*7cc0*/  FMUL.FTZ R8, R2.reuse, R124 ;  /* 0x0000007c02087220 */ /* 0x042fe20000410000 */
[----:B------:R-:W-:Y:S01]  /*7cd0*/  MOV R124, R49 ;  /* 0x00000031007c7202 */ /* 0x000fe20000000f00 */
[C---:B------:R-:W-:Y:S01]  /*7ce0*/  FMUL.FTZ R9, R2.reuse, R125 ;  /* 0x0000007d02097220 */ /* 0x040fe20000410000 */
[----:B------:R-:W-:Y:S01]  /*7cf0*/  MOV R125, R50 ;  /* 0x00000032007d7202 */ /* 0x000fe20000000f00 */
[----:B------:R-:W-:Y:S01]  /*7d00*/  FMUL.FTZ R49, R2, R85 ;  /* 0x0000005502317220 */ /* 0x000fe20000410000 */
[----:B------:R-:W1:Y:S01]  /*7d10*/  LDSM.16.MT88.4 R36, [R236+0x100] ;  /* 0x00010000ec24783b */ /* 0x000e620000004200 */
[----:B------:R-:W-:Y:S02]  /*7d20*/  FMUL.FTZ R50, R0, R86 ;  /* 0x0000005600327220 */ /* 0x000fe40000410000 */
[----:B------:R-:W-:Y:S01]  /*7d30*/  FMUL.FTZ R56, R2, R76 ;  /* 0x0000004c02387220 */ /* 0x000fe20000410000 */
[----:B------:R-:W-:Y:S01]  /*7d40*/  MUFU.EX2 R167, R101 ;  /* 0x0000006500a77308 */ /* 0x000fe20000000800 */
[----:B--2---:R-:W-:Y:S01]  /*7d50*/  F2FP.PACK_AB R131, R135, R196 ;  /* 0x000000c48783723e */ /* 0x004fe200000000ff */
[--C-:B------:R-:W-:Y:S02]  /*7d60*/  FFMA.FTZ R218, R218, c[0x0][0x2d0], -R204.reuse ;  /* 0x0000b400dada7a23 */ /* 0x100fe400000108cc */
[----:B------:R-:W2:Y:S01]  /*7d70*/  LDSM.16.MT88.4 R44, [R240+0x4100] ;  /* 0x00410000f02c783b */ /* 0x000ea20000004200 */
[----:B------:R-:W-:Y:S02]  /*7d80*/  FFMA.FTZ R211, R211, c[0x0][0x2d0], -R204 ;  /* 0x0000b400d3d37a23 */ /* 0x000fe400000108cc */
[--C-:B------:R-:W-:Y:S02]  /*7d90*/  FFMA.FTZ R208, R208, c[0x0][0x2d0], -R210.reuse ;  /* 0x0000b400d0d07a23 */ /* 0x100fe400000108d2 */
[--C-:B------:R-:W-:Y:S01]  /*7da0*/  FFMA.FTZ R209, R209, c[0x0][0x2d0], -R210.reuse ;  /* 0x0000b400d1d17a23 */ /* 0x100fe200000108d2 */
[----:B------:R-:W-:Y:S01]  /*7db0*/  MUFU.EX2 R171, R110 ;  /* 0x0000006e00ab7308 */ /* 0x000fe20000000800 */
[----:B------:R-:W-:Y:S01]  /*7dc0*/  FFMA.FTZ R207, R207, c[0x0][0x2d0], -R210 ;  /* 0x0000b400cfcf7a23 */ /* 0x000fe200000108d2 */
[C---:B---3--:R-:W-:Y:S01]  /*7dd0*/  HMMA.16816.F32 R4, R128.reuse, R12, R4 ;  /* 0x0000000c8004723c */ /* 0x048fe20000001804 */
[----:B------:R-:W2:Y:S04]  /*7de0*/  LDSM.16.MT88.4 R52, [R238+0x4100] ;  /* 0x00410000ee34783b */ /* 0x000ea80000004200 */
[--C-:B------:R-:W-:Y:S02]  /*7df0*/  FFMA.FTZ R205, R205, c[0x0][0x2d0], -R204.reuse ;  /* 0x0000b400cdcd7a23 */ /* 0x100fe400000108cc */
[C---:B------:R-:W-:Y:S01]  /*7e00*/  FMUL.FTZ R12, R2.reuse, R120 ;  /* 0x00000078020c7220 */ /* 0x040fe20000410000 */
[C---:B------:R-:W-:Y:S01]  /*7e10*/  HMMA.16816.F32 R8, R128.reuse, R14, R8 ;  /* 0x0000000e8008723c */ /* 0x040fe20000001808 */
[----:B------:R-:W1:Y:S01]  /*7e20*/  LDSM.16.MT88.4 R60, [R237+0x4100] ;  /* 0x00410000ed3c783b */ /* 0x000e620000004200 */
[----:B------:R-:W-:Y:S02]  /*7e30*/  MUFU.EX2 R144, R109 ;  /* 0x0000006d00907308 */ /* 0x000fe40000000800 */
[C---:B------:R-:W-:Y:S01]  /*7e40*/  FMUL.FTZ R13, R2.reuse, R121 ;  /* 0x00000079020d7220 */ /* 0x040fe20000410000 */
[----:B------:R-:W-:Y:S01]  /*7e50*/  MOV R121, R48 ;  /* 0x0000003000797202 */ /* 0x000fe20000000f00 */
[----:B------:R-:W-:Y:S01]  /*7e60*/  FMUL.FTZ R48, R2, R84 ;  /* 0x0000005402307220 */ /* 0x000fe20000410000 */
[----:B------:R-:W-:Y:S01]  /*7e70*/  MOV R120, R57 ;  /* 0x0000003900787202 */ /* 0x000fe20000000f00 */
[C---:B------:R-:W-:Y:S01]  /*7e80*/  FMUL.FTZ R15, R0.reuse, R123 ;  /* 0x0000007b000f7220 */ /* 0x040fe20000410000 */
[----:B------:R-:W1:Y:S03]  /*7e90*/  LDSM.16.MT88.4 R84, [R236+0x4100] ;  /* 0x00410000ec54783b */ /* 0x000e660000004200 */
[----:B------:R-:W-:Y:S01]  /*7ea0*/  FMUL.FTZ R14, R0, R122 ;  /* 0x0000007a000e7220 */ /* 0x000fe20000410000 */
[----:B------:R2:W-:Y:S01]  /*7eb0*/  MUFU.EX2 R152, R108 ;  /* 0x0000006c00987308 */ /* 0x0005e20000000800 */
[----:B------:R-:W-:Y:S02]  /*7ec0*/  FMUL.FTZ R57, R2, R77 ;  /* 0x0000004d02397220 */ /* 0x000fe40000410000 */
[--C-:B------:R-:W-:Y:S01]  /*7ed0*/  FFMA.FTZ R134, R134, c[0x0][0x2d0], -R204.reuse ;  /* 0x0000b40086867a23 */ /* 0x100fe200000108cc */
[----:B------:R-:W3:Y:S02]  /*7ee0*/  LDL.LU R123, [R1+0xc] ;  /* 0x00000c00017b7983 */ /* 0x000ee40000300800 */
[C---:B----4-:R-:W-:Y:S02]  /*7ef0*/  HMMA.16816.F32 R12, R128.reuse, R20, R12 ;  /* 0x00000014800c723c */ /* 0x050fe4000000180c */
[----:B------:R-:W-:Y:S02]  /*7f00*/  LDSM.16.MT88.4 R116, [R238+0x3900] ;  /* 0x00390000ee74783b */ /* 0x000fe40000004200 */
[----:B------:R-:W-:Y:S03]  /*7f10*/  MUFU.EX2 R219, R219 ;  /* 0x000000db00db7308 */ /* 0x000fe60000000800 */
[C---:B------:R-:W-:Y:S01]  /*7f20*/  FMUL.FTZ R20, R2.reuse, R112 ;  /* 0x0000007002147220 */ /* 0x040fe20000410000 */
[C---:B------:R-:W-:Y:S02]  /*7f30*/  HMMA.16816.F32 R16, R128.reuse, R22, R16 ;  /* 0x000000168010723c */ /* 0x040fe40000001810 */
[----:B------:R-:W0:Y:S02]  /*7f40*/  LDGDEPBAR ;  /* 0x00000000000079af */ /* 0x000e240000000000 */
[----:B------:R-:W-:Y:S02]  /*7f50*/  FMUL.FTZ R21, R2, R113 ;  /* 0x0000007102157220 */ /* 0x000fe40000410000 */
[--C-:B------:R-:W-:Y:S01]  /*7f60*/  FFMA.FTZ R112, R58, c[0x0][0x2d0], -R204.reuse ;  /* 0x0000b4003a707a23 */ /* 0x100fe200000108cc */
[----:B------:R-:W-:Y:S01]  /*7f70*/  MUFU.EX2 R217, R217 ;  /* 0x000000d900d97308 */ /* 0x000fe20000000800 */
[C---:B------:R-:W-:Y:S02]  /*7f80*/  FMUL.FTZ R22, R0.reuse, R114 ;  /* 0x0000007200167220 */ /* 0x040fe40000410000 */
[----:B--2---:R-:W-:Y:S02]  /*7f90*/  LDSM.16.MT88.4 R108, [R237+0x3900] ;  /* 0x00390000ed6c783b */ /* 0x004fe40000004200 */
[C---:B------:R-:W-:Y:S02]  /*7fa0*/  FMUL.FTZ R23, R0.reuse, R115 ;  /* 0x0000007300177220 */ /* 0x040fe40000410000 */
[----:B------:R-:W-:Y:S02]  /*7fb0*/  FMUL.FTZ R58, R0, R78 ;  /* 0x0000004e003a7220 */ /* 0x000fe40000410000 */
[----:B------:R-:W-:Y:S01]  /*7fc0*/  FFMA.FTZ R113, R146, c[0x0][0x2d0], -R204 ;  /* 0x0000b40092717a23 */ /* 0x000fe200000108cc */
[----:B------:R-:W-:Y:S02]  /*7fd0*/  MUFU.EX2 R112, R112 ;  /* 0x0000007000707308 */ /* 0x000fe40000000800 */
[C---:B-----5:R-:W-:Y:S07]  /*7fe0*/  HMMA.16816.F32 R20, R128.reuse, R28, R20 ;  /* 0x0000001c8014723c */ /* 0x060fee0000001814 */
[C---:B------:R-:W-:Y:S01]  /*7ff0*/  FMUL.FTZ R28, R2.reuse, R104 ;  /* 0x00000068021c7220 */ /* 0x040fe20000410000 */
[C---:B------:R-:W-:Y:S01]  /*8000*/  HMMA.16816.F32 R24, R128.reuse, R30, R24 ;  /* 0x0000001e8018723c */ /* 0x040fe20000001818 */
[----:B------:R-:W2:Y:S03]  /*8010*/  MUFU.EX2 R113, R113 ;  /* 0x0000007100717308 */ /* 0x000ea60000000800 */
[----:B------:R-:W-:Y:S02]  /*8020*/  FMUL.FTZ R29, R2, R105 ;  /* 0x00000069021d7220 */ /* 0x000fe40000410000 */
[----:B------:R-:W-:Y:S02]  /*8030*/  FFMA.FTZ R104, R32, c[0x0][0x2d0], -R210 ;  /* 0x0000b40020687a23 */ /* 0x000fe400000108d2 */
[C---:B------:R-:W-:Y:S03]  /*8040*/  FMUL.FTZ R30, R0.reuse, R106 ;  /* 0x0000006a001e7220 */ /* 0x040fe60000410000 */
[----:B------:R-:W-:Y:S01]  /*8050*/  MUFU.EX2 R218, R218 ;  /* 0x000000da00da7308 */ /* 0x000fe20000000800 */
[----:B------:R-:W-:Y:S02]  /*8060*/  FMUL.FTZ R31, R0, R107 ;  /* 0x0000006b001f7220 */ /* 0x000fe40000410000 */
[----:B------:R-:W-:Y:S02]  /*8070*/  FMUL.FTZ R32, R2, R100 ;  /* 0x0000006402207220 */ /* 0x000fe40000410000 */
[----:B------:R-:W-:Y:S02]  /*8080*/  FFMA.FTZ R100, R166, c[0x0][0x2d0], -R204 ;  /* 0x0000b400a6647a23 */ /* 0x000fe400000108cc */
[--C-:B------:R-:W-:Y:S01]  /*8090*/  FFMA.FTZ R105, R41, c[0x0][0x2d0], -R210.reuse ;  /* 0x0000b40029697a23 */ /* 0x100fe200000108d2 */
[C---:B-1----:R-:W-:Y:S02]  /*80a0*/  HMMA.16816.F32 R28, R128.reuse, R36, R28 ;  /* 0x00000024801c723c */ /* 0x042fe4000000181c */
[----:B------:R1:W-:Y:S01]  /*80b0*/  MUFU.EX2 R166, R100 ;  /* 0x0000006400a67308 */ /* 0x0003e20000000800 */
[C---:B------:R-:W-:Y:S02]  /*80c0*/  FMUL.FTZ R41, R2.reuse, R93 ;  /* 0x0000005d02297220 */ /* 0x040fe40000410000 */
[--C-:B------:R-:W-:Y:S01]  /*80d0*/  FFMA.FTZ R107, R59, c[0x0][0x2d0], -R210.reuse ;  /* 0x0000b4003b6b7a23 */ /* 0x100fe200000108d2 */
[----:B--2---:R-:W-:Y:S01]  /*80e0*/  F2FP.PACK_AB R69, R113, R112 ;  /* 0x000000707145723e */ /* 0x004fe200000000ff */
[C---:B------:R-:W-:Y:S01]  /*80f0*/  FMUL.FTZ R37, R2.reuse, R97 ;  /* 0x0000006102257220 */ /* 0x040fe20000410000 */
[C---:B------:R-:W-:Y:S04]  /*8100*/  HMMA.16816.F32 R32, R128.reuse, R38, R32 ;  /* 0x000000268020723c */ /* 0x040fe80000001820 */
[----:B------:R-:W-:Y:S01]  /*8110*/  FMUL.FTZ R36, R2, R96 ;  /* 0x0000006002247220 */ /* 0x000fe20000410000 */
[----:B------:R-:W-:Y:S01]  /*8120*/  MUFU.EX2 R104, R104 ;  /* 0x0000006800687308 */ /* 0x000fe20000000800 */
[--C-:B------:R-:W-:Y:S02]  /*8130*/  FFMA.FTZ R106, R40, c[0x0][0x2d0], -R210.reuse ;  /* 0x0000b400286a7a23 */ /* 0x100fe400000108d2 */
[C---:B------:R-:W-:Y:S04]  /*8140*/  FMUL.FTZ R38, R0.reuse, R98 ;  /* 0x0000006200267220 */ /* 0x040fe80000410000 */
[C---:B------:R-:W-:Y:S02]  /*8150*/  FMUL.FTZ R39, R0.reuse, R99 ;  /* 0x0000006300277220 */ /* 0x040fe40000410000 */
[----:B------:R-:W-:Y:S01]  /*8160*/  FMUL.FTZ R59, R0, R79 ;  /* 0x0000004f003b7220 */ /* 0x000fe20000410000 */
[----:B------:R-:W2:Y:S01]  /*8170*/  MUFU.EX2 R105, R105 ;  /* 0x0000006900697308 */ /* 0x000ea20000000800 */
[----:B------:R-:W4:Y:S01]  /*8180*/  LDSM.16.MT88.4 R76, [R240+0x900] ;  /* 0x00090000f04c783b */ /* 0x000f220000004200 */
[--C-:B------:R-:W-:Y:S02]  /*8190*/  FFMA.FTZ R96, R162, c[0x0][0x2d0], -R210.reuse ;  /* 0x0000b400a2607a23 */ /* 0x100fe400000108d2 */
[C---:B------:R-:W-:Y:S03]  /*81a0*/  HMMA.16816.F32 R36, R128.reuse, R44, R36 ;  /* 0x0000002c8024723c */ /* 0x040fe60000001824 */
[C---:B------:R-:W-:Y:S02]  /*81b0*/  FMUL.FTZ R40, R2.reuse, R92 ;  /* 0x0000005c02287220 */ /* 0x040fe40000410000 */
[----:B-1----:R-:W-:Y:S01]  /*81c0*/  LDSM.16.MT88.4 R100, [R238+0x1900] ;  /* 0x00190000ee64783b */ /* 0x002fe20000004200 */
[----:B------:R-:W-:Y:S01]  /*81d0*/  FFMA.FTZ R92, R151, c[0x0][0x2d0], -R210 ;  /* 0x0000b400975c7a23 */ /* 0x000fe200000108d2 */
[----:B------:R1:W-:Y:S01]  /*81e0*/  MUFU.EX2 R162, R96 ;  /* 0x0000006000a27308 */ /* 0x0003e20000000800 */
[C---:B------:R-:W-:Y:S02]  /*81f0*/  FMUL.FTZ R45, R2.reuse, R89 ;  /* 0x00000059022d7220 */ /* 0x040fe40000410000 */
[C---:B------:R-:W-:Y:S03]  /*8200*/  HMMA.16816.F32 R40, R128.reuse, R46, R40 ;  /* 0x0000002e8028723c */ /* 0x040fe60000001828 */
[----:B------:R-:W-:Y:S02]  /*8210*/  FMUL.FTZ R44, R2, R88 ;  /* 0x00000058022c7220 */ /* 0x000fe40000410000 */
[----:B------:R-:W-:Y:S02]  /*8220*/  FFMA.FTZ R88, R141, c[0x0][0x2d0], -R204 ;  /* 0x0000b4008d587a23 */ /* 0x000fe400000108cc */
[C---:B------:R-:W-:Y:S01]  /*8230*/  FMUL.FTZ R46, R0.reuse, R90 ;  /* 0x0000005a002e7220 */ /* 0x040fe20000410000 */
[----:B------:R-:W-:Y:S01]  /*8240*/  MUFU.EX2 R106, R106 ;  /* 0x0000006a006a7308 */ /* 0x000fe20000000800 */
[----:B------:R-:W-:Y:S03]  /*8250*/  FMUL.FTZ R47, R0, R91 ;  /* 0x0000005b002f7220 */ /* 0x000fe60000410000 */
[----:B--2---:R-:W-:Y:S04]  /*8260*/  F2FP.PACK_AB R68, R105, R104 ;  /* 0x000000686944723e */ /* 0x004fe800000000ff */
[C---:B------:R-:W-:Y:S02]  /*8270*/  HMMA.16816.F32 R44, R128.reuse, R52, R44 ;  /* 0x00000034802c723c */ /* 0x040fe4000000182c */
[----:B------:R2:W5:Y:S01]  /*8280*/  MUFU.EX2 R141, R88 ;  /* 0x00000058008d7308 */ /* 0x0005620000000800 */
[----:B-1----:R-:W-:Y:S04]  /*8290*/  LDSM.16.MT88.4 R96, [R236+0x5100] ;  /* 0x00510000ec60783b */ /* 0x002fe80000004200 */
[C---:B------:R-:W-:Y:S01]  /*82a0*/  FMUL.FTZ R52, R2.reuse, R80 ;  /* 0x0000005002347220 */ /* 0x040fe20000410000 */
[C---:B------:R-:W-:Y:S04]  /*82b0*/  HMMA.16816.F32 R48, R128.reuse, R54, R48 ;  /* 0x000000368030723c */ /* 0x040fe80000001830 */
[----:B------:R-:W-:Y:S01]  /*82c0*/  FMUL.FTZ R53, R2, R81 ;  /* 0x0000005102357220 */ /* 0x000fe20000410000 */
[----:B------:R-:W1:Y:S02]  /*82d0*/  MUFU.EX2 R107, R107 ;  /* 0x0000006b006b7308 */ /* 0x000e640000000800 */
[C---:B------:R-:W-:Y:S02]  /*82e0*/  FMUL.FTZ R54, R0.reuse, R82 ;  /* 0x0000005200367220 */ /* 0x040fe40000410000 */
[----:B------:R-:W-:Y:S02]  /*82f0*/  FMUL.FTZ R55, R0, R83 ;  /* 0x0000005300377220 */ /* 0x000fe40000410000 */
[----:B------:R-:W4:Y:S04]  /*8300*/  LDSM.16.MT88.4 R80, [R238+0x900] ;  /* 0x00090000ee50783b */ /* 0x000f280000004200 */
[----:B------:R4:W-:Y:S01]  /*8310*/  MUFU.EX2 R151, R92 ;  /* 0x0000005c00977308 */ /* 0x0009e20000000800 */
[C---:B------:R-:W-:Y:S03]  /*8320*/  HMMA.16816.F32 R52, R128.reuse, R60, R52 ;  /* 0x0000003c8034723c */ /* 0x040fe60000001834 */
[----:B--2---:R-:W-:Y:S01]  /*8330*/  LDSM.16.MT88.4 R88, [R236+0x900] ;  /* 0x00090000ec58783b */ /* 0x004fe20000004200 */
[----:B-----5:R-:W-:Y:S03]  /*8340*/  F2FP.PACK_AB R71, R141, R216 ;  /* 0x000000d88d47723e */ /* 0x020fe600000000ff */
[C---:B------:R-:W-:Y:S01]  /*8350*/  FMUL.FTZ R60, R2.reuse, R72 ;  /* 0x00000048023c7220 */ /* 0x040fe20000410000 */
[C---:B------:R-:W-:Y:S01]  /*8360*/  HMMA.16816.F32 R56, R128.reuse, R62, R56 ;  /* 0x0000003e8038723c */ /* 0x040fe20000001838 */
[----:B------:R-:W-:Y:S03]  /*8370*/  MUFU.EX2 R211, R211 ;  /* 0x000000d300d37308 */ /* 0x000fe60000000800 */
[----:B------:R-:W-:Y:S01]  /*8380*/  FMUL.FTZ R61, R2, R73 ;  /* 0x00000049023d7220 */ /* 0x000fe20000410000 */
[----:B-1----:R-:W-:Y:S02]  /*8390*/  F2FP.PACK_AB R70, R107, R106 ;  /* 0x0000006a6b46723e */ /* 0x002fe400000000ff */
[C---:B------:R-:W-:Y:S02]  /*83a0*/  FMUL.FTZ R62, R0.reuse, R74 ;  /* 0x0000004a003e7220 */ /* 0x040fe40000410000 */
[----:B------:R-:W-:Y:S02]  /*83b0*/  FMUL.FTZ R63, R0, R75 ;  /* 0x0000004b003f7220 */ /* 0x000fe40000410000 */
[----:B------:R-:W1:Y:S01]  /*83c0*/  LDSM.16.MT88.4 R72, [R237+0x900] ;  /* 0x00090000ed48783b */ /* 0x000e620000004200 */
[----:B------:R-:W-:Y:S04]  /*83d0*/  MUFU.EX2 R208, R208 ;  /* 0x000000d000d07308 */ /* 0x000fe80000000800 */
[C---:B------:R-:W-:Y:S03]  /*83e0*/  HMMA.16816.F32 R60, R128.reuse, R84, R60 ;  /* 0x00000054803c723c */ /* 0x040fe6000000183c */
[----:B----4-:R-:W-:Y:S03]  /*83f0*/  LDSM.16.MT88.4 R92, [R237+0x5100] ;  /* 0x00510000ed5c783b */ /* 0x010fe60000004200 */
[----:B------:R-:W-:Y:S02]  /*8400*/  MUFU.EX2 R209, R209 ;  /* 0x000000d100d17308 */ /* 0x000fe40000000800 */
[----:B------:R-:W-:Y:S03]  /*8410*/  HMMA.16816.F32 R64, R128, R86, R64 ;  /* 0x000000568040723c */ /* 0x000fe60000001840 */
[----:B------:R-:W2:Y:S05]  /*8420*/  LDSM.16.MT88.4 R84, [R240+0x4900] ;  /* 0x00490000f054783b */ /* 0x000eaa0000004200 */
[C---:B------:R-:W-:Y:S01]  /*8430*/  HMMA.16816.F32 R4, R68.reuse, R76, R4 ;  /* 0x0000004c4404723c */ /* 0x040fe20000001804 */
[----:B------:R-:W-:Y:S07]  /*8440*/  MUFU.EX2 R207, R207 ;  /* 0x000000cf00cf7308 */ /* 0x000fee0000000800 */
[C---:B------:R-:W-:Y:S01]  /*8450*/  HMMA.16816.F32 R8, R68.reuse, R78, R8 ;  /* 0x0000004e4408723c */ /* 0x040fe20000001808 */
[----:B------:R-:W4:Y:S02]  /*8460*/  LDSM.16.MT88.4 R76, [R238+0x4900] ;  /* 0x00490000ee4c783b */ /* 0x000f240000004200 */
[----:B------:R-:W-:Y:S05]  /*8470*/  MUFU.EX2 R205, R205 ;  /* 0x000000cd00cd7308 */ /* 0x000fea0000000800 */
[C---:B------:R-:W-:Y:S05]  /*8480*/  HMMA.16816.F32 R12, R68.reuse, R80, R12 ;  /* 0x00000050440c723c */ /* 0x040fea000000180c */
[----:B------:R-:W-:Y:S02]  /*8490*/  MUFU.EX2 R134, R134 ;  /* 0x0000008600867308 */ /* 0x000fe40000000800 */
[--C-:B------:R-:W-:Y:S01]  /*84a0*/  FFMA.FTZ R80, R142, c[0x0][0x2d0], -R210.reuse ;  /* 0x0000b4008e507a23 */ /* 0x100fe200000108d2 */
[C---:B------:R-:W-:Y:S07]  /*84b0*/  HMMA.16816.F32 R16, R68.reuse, R82, R16 ;  /* 0x000000524410723c */ /* 0x040fee0000001810 */
[----:B------:R5:W2:Y:S01]  /*84c0*/  MUFU.EX2 R142, R80 ;  /* 0x00000050008e7308 */ /* 0x000aa20000000800 */
[C---:B-1----:R-:W-:Y:S08]  /*84d0*/  HMMA.16816.F32 R20, R68.reuse, R72, R20 ;  /* 0x000000484414723c */ /* 0x042ff00000001814 */
[C---:B------:R-:W-:Y:S01]  /*84e0*/  HMMA.16816.F32 R24, R68.reuse, R74, R24 ;  /* 0x0000004a4418723c */ /* 0x040fe20000001818 */
[----:B------:R-:W1:Y:S07]  /*84f0*/  LDSM.16.MT88.4 R72, [R237+0x4900] ;  /* 0x00490000ed48783b */ /* 0x000e6e0000004200 */
[C---:B------:R-:W-:Y:S01]  /*8500*/  HMMA.16816.F32 R28, R68.reuse, R88, R28 ;  /* 0x00000058441c723c */ /* 0x040fe2000000181c */
[----:B-----5:R-:W5:Y:S07]  /*8510*/  LDSM.16.MT88.4 R80, [R236+0x4900] ;  /* 0x00490000ec50783b */ /* 0x020f6e0000004200 */
[C---:B------:R-:W-:Y:S04]  /*8520*/  HMMA.16816.F32 R32, R68.reuse, R90, R32 ;  /* 0x0000005a4420723c */ /* 0x040fe80000001820 */
[----:B------:R-:W-:Y:S02]  /*8530*/  FFMA.FTZ R89, R153, c[0x0][0x2d0], -R210 ;  /* 0x0000b40099597a23 */ /* 0x000fe400000108d2 */
[----:B------:R-:W-:Y:S02]  /*8540*/  FFMA.FTZ R88, R150, c[0x0][0x2d0], -R204 ;  /* 0x0000b40096587a23 */ /* 0x000fe400000108cc */
[C---:B--2---:R-:W-:Y:S01]  /*8550*/  HMMA.16816.F32 R36, R68.reuse, R84, R36 ;  /* 0x000000544424723c */ /* 0x044fe20000001824 */
[----:B------:R-:W-:Y:S03]  /*8560*/  MUFU.EX2 R146, R89 ;  /* 0x0000005900927308 */ /* 0x000fe60000000800 */
[----:B------:R-:W-:Y:S03]  /*8570*/  FFMA.FTZ R90, R121, c[0x0][0x2d0], -R210 ;  /* 0x0000b400795a7a23 */ /* 0x000fe600000108d2 */
[--C-:B------:R-:W-:Y:S01]  /*8580*/  FFMA.FTZ R85, R154, c[0x0][0x2d0], -R204.reuse ;  /* 0x0000b4009a557a23 */ /* 0x100fe200000108cc */
[C---:B------:R-:W-:Y:S03]  /*8590*/  HMMA.16816.F32 R40, R68.reuse, R86, R40 ;  /* 0x000000564428723c */ /* 0x040fe60000001828 */
[----:B------:R-:W2:Y:S01]  /*85a0*/  MUFU.EX2 R153, R90 ;  /* 0x0000005a00997308 */ /* 0x000ea20000000800 */
[--C-:B------:R-:W-:Y:S03]  /*85b0*/  FFMA.FTZ R84, R159, c[0x0][0x2d0], -R204.reuse ;  /* 0x0000b4009f547a23 */ /* 0x100fe600000108cc */
[----:B------:R-:W-:Y:S01]  /*85c0*/  FFMA.FTZ R86, R155, c[0x0][0x2d0], -R204 ;  /* 0x0000b4009b567a23 */ /* 0x000fe200000108cc */
[C---:B----4-:R-:W-:Y:S05]  /*85d0*/  HMMA.16816.F32 R44, R68.reuse, R76, R44 ;  /* 0x0000004c442c723c */ /* 0x050fea000000182c */
[----:B------:R-:W-:Y:S03]  /*85e0*/  MUFU.EX2 R154, R85 ;  /* 0x00000055009a7308 */ /* 0x000fe60000000800 */
[C---:B------:R-:W-:Y:S01]  /*85f0*/  HMMA.16816.F32 R48, R68.reuse, R78, R48 ;  /* 0x0000004e4430723c */ /* 0x040fe20000001830 */
[----:B------:R-:W4:Y:S06]  /*8600*/  LDSM.16.MT88.4 R76, [R240+0x1100] ;  /* 0x00110000f04c783b */ /* 0x000f2c0000004200 */
[----:B------:R2:W-:Y:S01]  /*8610*/  MUFU.EX2 R155, R86 ;  /* 0x00000056009b7308 */ /* 0x0005e20000000800 */
[C---:B-1----:R-:W-:Y:S08]  /*8620*/  HMMA.16816.F32 R52, R68.reuse, R72, R52 ;  /* 0x000000484434723c */ /* 0x042ff00000001834 */
[C---:B------:R-:W-:Y:S01]  /*8630*/  HMMA.16816.F32 R56, R68.reuse, R74, R56 ;  /* 0x0000004a4438723c */ /* 0x040fe20000001838 */
[----:B------:R-:W1:Y:S01]  /*8640*/  MUFU.EX2 R159, R84 ;  /* 0x00000054009f7308 */ /* 0x000e620000000800 */
[----:B------:R-:W4:Y:S06]  /*8650*/  LDSM.16.MT88.4 R72, [R238+0x1100] ;  /* 0x00110000ee48783b */ /* 0x000f2c0000004200 */
[C---:B-----5:R-:W-:Y:S03]  /*8660*/  HMMA.16816.F32 R60, R68.reuse, R80, R60 ;  /* 0x00000050443c723c */ /* 0x060fe6000000183c */
[----:B------:R-:W5:Y:S01]  /*8670*/  MUFU.EX2 R150, R88 ;  /* 0x0000005800967308 */ /* 0x000f620000000800 */
[----:B--2---:R-:W-:Y:S04]  /*8680*/  FFMA.FTZ R86, R158, c[0x0][0x2d0], -R210 ;  /* 0x0000b4009e567a23 */ /* 0x004fe800000108d2 */
[----:B------:R-:W-:Y:S01]  /*8690*/  HMMA.16816.F32 R64, R68, R82, R64 ;  /* 0x000000524440723c */ /* 0x000fe20000001840 */
[----:B------:R-:W2:Y:S04]  /*86a0*/  LDSM.16.MT88.4 R80, [R237+0x1100] ;  /* 0x00110000ed50783b */ /* 0x000ea80000004200 */
[----:B------:R4:W-:Y:S02]  /*86b0*/  MUFU.EX2 R158, R86 ;  /* 0x00000056009e7308 */ /* 0x0009e40000000800 */
[----:B------:R-:W-:Y:S01]  /*86c0*/  F2FP.PACK_AB R68, R151, R142 ;  /* 0x0000008e9744723e */ /* 0x000fe200000000ff */
[----:B---3--:R-:W-:Y:S01]  /*86d0*/  FFMA.FTZ R198, R0, R123, R198 ;  /* 0x0000007b00c67223 */ /* 0x008fe200000100c6 */
[----:B------:R-:W-:Y:S03]  /*86e0*/  F2FP.PACK_AB R70, R153, R146 ;  /* 0x000000929946723e */ /* 0x000fe600000000ff */
[----:B-1----:R-:W-:Y:S01]  /*86f0*/  F2FP.PACK_AB R71, R159, R154 ;  /* 0x0000009a9f47723e */ /* 0x002fe200000000ff */
[----:B------:R-:W-:Y:S04]  /*8700*/  FADD.FTZ R197, R197, R198 ;  /* 0x000000c6c5c57221 */ /* 0x000fe80000010000 */
[----:B------:R-:W-:Y:S01]  /*8710*/  FADD.FTZ R196, R196, R197 ;  /* 0x000000c5c4c47221 */ /* 0x000fe20000010000 */
[----:B-----5:R-:W-:Y:S01]  /*8720*/  F2FP.PACK_AB R69, R155, R150 ;  /* 0x000000969b45723e */ /* 0x020fe200000000ff */
[----:B------:R-:W-:Y:S02]  /*8730*/  FFMA.FTZ R88, R165, c[0x0][0x2d0], -R210 ;  /* 0x0000b400a5587a23 */ /* 0x000fe400000108d2 */
[----:B------:R-:W-:Y:S02]  /*8740*/  FADD.FTZ R135, R135, R196 ;  /* 0x000000c487877221 */ /* 0x000fe40000010000 */
[----:B------:R1:W3:Y:S02]  /*8750*/  MUFU.EX2 R165, R88 ;  /* 0x0000005800a57308 */ /* 0x0002e40000000800 */
[C---:B----4-:R-:W-:Y:S01]  /*8760*/  HMMA.16816.F32 R4, R68.reuse, R76, R4 ;  /* 0x0000004c4404723c */ /* 0x050fe20000001804 */
[----:B------:R-:W4:Y:S02]  /*8770*/  LDSM.16.MT88.4 R84, [R236+0x1100] ;  /* 0x00110000ec54783b */ /* 0x000f240000004200 */
[----:B------:R-:W-:Y:S01]  /*8780*/  FADD.FTZ R112, R112, R135 ;  /* 0x0000008770707221 */ /* 0x000fe20000010000 */
[----:B------:R-:W-:Y:S04]  /*8790*/  MOV R135, R132 ;  /* 0x0000008400877202 */ /* 0x000fe80000000f00 */
[C---:B------:R-:W-:Y:S01]  /*87a0*/  HMMA.16816.F32 R8, R68.reuse, R78, R8 ;  /* 0x0000004e4408723c */ /* 0x040fe20000001808 */
[----:B------:R-:W5:Y:S07]  /*87b0*/  LDSM.16.MT88.4 R76, [R240+0x5100] ;  /* 0x00510000f04c783b */ /* 0x000f6e0000004200 */
[C---:B------:R-:W-:Y:S01]  /*87c0*/  HMMA.16816.F32 R12, R68.reuse, R72, R12 ;  /* 0x00000048440c723c */ /* 0x040fe2000000180c */
[----:B-1----:R-:W1:Y:S07]  /*87d0*/  LDSM.16.MT88.4 R88, [R238+0x5100] ;  /* 0x00510000ee58783b */ /* 0x002e6e0000004200 */
[C---:B------:R-:W-:Y:S01]  /*87e0*/  HMMA.16816.F32 R16, R68.reuse, R74, R16 ;  /* 0x0000004a4410723c */ /* 0x040fe20000001810 */
[----:B------:R-:W1:Y:S07]  /*87f0*/  LDSM.16.MT88.4 R72, [R240+0x1900] ;  /* 0x00190000f048783b */ /* 0x000e6e0000004200 */
[C---:B--2---:R-:W-:Y:S08]  /*8800*/  HMMA.16816.F32 R20, R68.reuse, R80, R20 ;  /* 0x000000504414723c */ /* 0x044ff00000001814 */
[C---:B------:R-:W-:Y:S01]  /*8810*/  HMMA.16816.F32 R24, R68.reuse, R82, R24 ;  /* 0x000000524418723c */ /* 0x040fe20000001818 */
[----:B------:R-:W2:Y:S07]  /*8820*/  LDSM.16.MT88.4 R80, [R237+0x1900] ;  /* 0x00190000ed50783b */ /* 0x000eae0000004200 */
[C---:B----4-:R-:W-:Y:S08]  /*8830*/  HMMA.16816.F32 R28, R68.reuse, R84, R28 ;  /* 0x00000054441c723c */ /* 0x050ff0000000181c */
[C---:B------:R-:W-:Y:S01]  /*8840*/  HMMA.16816.F32 R32, R68.reuse, R86, R32 ;  /* 0x000000564420723c */ /* 0x040fe20000001820 */
[----:B------:R-:W-:Y:S07]  /*8850*/  LDSM.16.MT88.4 R84, [R238+0x5900] ;  /* 0x00590000ee54783b */ /* 0x000fee0000004200 */
[C---:B-----5:R-:W-:Y:S08]  /*8860*/  HMMA.16816.F32 R36, R68.reuse, R76, R36 ;  /* 0x0000004c4424723c */ /* 0x060ff00000001824 */
[C---:B------:R-:W-:Y:S01]  /*8870*/  HMMA.16816.F32 R40, R68.reuse, R78, R40 ;  /* 0x0000004e4428723c */ /* 0x040fe20000001828 */
[----:B------:R-:W4:Y:S07]  /*8880*/  LDSM.16.MT88.4 R76, [R236+0x1900] ;  /* 0x00190000ec4c783b */ /* 0x000f2e0000004200 */
[C---:B-1----:R-:W-:Y:S07]  /*8890*/  HMMA.16816.F32 R44, R68.reuse, R88, R44 ;  /* 0x00000058442c723c */ /* 0x042fee000000182c */
[--C-:B------:R-:W-:Y:S01]  /*88a0*/  FFMA.FTZ R88, R127, c[0x0][0x2d0], -R210.reuse ;  /* 0x0000b4007f587a23 */ /* 0x100fe200000108d2 */
[C---:B------:R-:W-:Y:S03]  /*88b0*/  HMMA.16816.F32 R48, R68.reuse, R90, R48 ;  /* 0x0000005a4430723c */ /* 0x040fe60000001830 */
[----:B------:R1:W-:Y:S01]  /*88c0*/  MUFU.EX2 R115, R88 ;  /* 0x0000005800737308 */ /* 0x0003e20000000800 */
[--C-:B------:R-:W-:Y:S03]  /*88d0*/  FFMA.FTZ R89, R120, c[0x0][0x2d0], -R210.reuse ;  /* 0x0000b40078597a23 */ /* 0x100fe600000108d2 */
[----:B------:R-:W-:Y:S01]  /*88e0*/  FFMA.FTZ R91, R125, c[0x0][0x2d0], -R210 ;  /* 0x0000b4007d5b7a23 */ /* 0x000fe200000108d2 */
[C---:B------:R-:W-:Y:S04]  /*88f0*/  HMMA.16816.F32 R52, R68.reuse, R92, R52 ;  /* 0x0000005c4434723c */ /* 0x040fe80000001834 */
[----:B------:R-:W-:Y:S01]  /*8900*/  FFMA.FTZ R90, R164, c[0x0][0x2d0], -R204 ;  /* 0x0000b400a45a7a23 */ /* 0x000fe200000108cc */
[----:B------:R5:W-:Y:S02]  /*8910*/  MUFU.EX2 R122, R91 ;  /* 0x0000005b007a7308 */ /* 0x000be40000000800 */
[----:B------:R-:W-:Y:S01]  /*8920*/  FFMA.FTZ R92, R126, c[0x0][0x2d0], -R210 ;  /* 0x0000b4007e5c7a23 */ /* 0x000fe200000108d2 */
[C---:B------:R-:W-:Y:S07]  /*8930*/  HMMA.16816.F32 R56, R68.reuse, R94, R56 ;  /* 0x0000005e4438723c */ /* 0x040fee0000001838 */
[----:B------:R2:W-:Y:S01]  /*8940*/  MUFU.EX2 R120, R92 ;  /* 0x0000005c00787308 */ /* 0x0005e20000000800 */
[C---:B------:R-:W-:Y:S04]  /*8950*/  HMMA.16816.F32 R60, R68.reuse, R96, R60 ;  /* 0x00000060443c723c */ /* 0x040fe8000000183c */
[----:B-1----:R-:W-:Y:S02]  /*8960*/  FFMA.FTZ R88, R124, c[0x0][0x2d0], -R204 ;  /* 0x0000b4007c587a23 */ /* 0x002fe400000108cc */
[----:B------:R-:W-:Y:S01]  /*8970*/  LDSM.16.MT88.4 R124, [R240+0x3900] ;  /* 0x00390000f07c783b */ /* 0x000fe20000004200 */
[----:B------:R-:W-:Y:S01]  /*8980*/  FFMA.FTZ R97, R170, c[0x0][0x2d0], -R210 ;  /* 0x0000b400aa617a23 */ /* 0x000fe200000108d2 */
[----:B------:R-:W-:Y:S01]  /*8990*/  HMMA.16816.F32 R64, R68, R98, R64 ;  /* 0x000000624440723c */ /* 0x000fe20000001840 */
[----:B------:R1:W1:Y:S03]  /*89a0*/  MUFU.EX2 R114, R89 ;  /* 0x0000005900727308 */ /* 0x0002660000000800 */
[--C-:B------:R-:W-:Y:S02]  /*89b0*/  FFMA.FTZ R96, R169, c[0x0][0x2d0], -R204.reuse ;  /* 0x0000b400a9607a23 */ /* 0x100fe400000108cc */
[----:B-----5:R-:W-:Y:S01]  /*89c0*/  FFMA.FTZ R91, R160, c[0x0][0x2d0], -R204 ;  /* 0x0000b400a05b7a23 */ /* 0x020fe200000108cc */
[----:B---3--:R-:W-:Y:S01]  /*89d0*/  F2FP.PACK_AB R68, R165, R158 ;  /* 0x0000009ea544723e */ /* 0x008fe200000000ff */
[----:B------:R-:W-:Y:S01]  /*89e0*/  FFMA.FTZ R98, R140, c[0x0][0x2d0], -R210 ;  /* 0x0000b4008c627a23 */ /* 0x000fe200000108d2 */
[----:B------:R-:W-:Y:S02]  /*89f0*/  F2FP.PACK_AB R70, R167, R162 ;  /* 0x000000a2a746723e */ /* 0x000fe400000000ff */
[----:B------:R-:W-:Y:S01]  /*8a00*/  MUFU.EX2 R164, R90 ;  /* 0x0000005a00a47308 */ /* 0x000fe20000000800 */
[----:B------:R-:W-:Y:S02]  /*8a10*/  F2FP.PACK_AB R69, R171, R166 ;  /* 0x000000a6ab45723e */ /* 0x000fe400000000ff */
[----:B------:R-:W-:Y:S01]  /*8a20*/  F2FP.PACK_AB R71, R152, R144 ;  /* 0x000000909847723e */ /* 0x000fe200000000ff */
[----:B--2---:R-:W-:Y:S06]  /*8a30*/  LDSM.16.MT88.4 R92, [R237+0x6100] ;  /* 0x00610000ed5c783b */ /* 0x004fec0000004200 */
[C---:B------:R-:W-:Y:S01]  /*8a40*/  HMMA.16816.F32 R4, R68.reuse, R72, R4 ;  /* 0x000000484404723c */ /* 0x040fe20000001804 */
[----:B------:R-:W-:Y:S02]  /*8a50*/  MUFU.EX2 R160, R91 ;  /* 0x0000005b00a07308 */ /* 0x000fe40000000800 */
[--C-:B-1----:R-:W-:Y:S05]  /*8a60*/  FFMA.FTZ R89, R168, c[0x0][0x2d0], -R204.reuse ;  /* 0x0000b400a8597a23 */ /* 0x102fea00000108cc */
[C---:B------:R-:W-:Y:S01]  /*8a70*/  HMMA.16816.F32 R8, R68.reuse, R74, R8 ;  /* 0x0000004a4408723c */ /* 0x040fe20000001808 */
[----:B------:R-:W1:Y:S02]  /*8a80*/  LDSM.16.MT88.4 R72, [R240+0x5900] ;  /* 0x00590000f048783b */ /* 0x000e640000004200 */
[----:B------:R-:W-:Y:S05]  /*8a90*/  MUFU.EX2 R170, R97 ;  /* 0x0000006100aa7308 */ /* 0x000fea0000000800 */
[C---:B------:R-:W-:Y:S05]  /*8aa0*/  HMMA.16816.F32 R12, R68.reuse, R100, R12 ;  /* 0x00000064440c723c */ /* 0x040fea000000180c */
[----:B------:R-:W-:Y:S02]  /*8ab0*/  MUFU.EX2 R140, R98 ;  /* 0x00000062008c7308 */ /* 0x000fe40000000800 */
[--C-:B------:R-:W-:Y:S01]  /*8ac0*/  FFMA.FTZ R101, R163, c[0x0][0x2d0], -R204.reuse ;  /* 0x0000b400a3657a23 */ /* 0x100fe200000108cc */
[C---:B------:R-:W-:Y:S04]  /*8ad0*/  HMMA.16816.F32 R16, R68.reuse, R102, R16 ;  /* 0x000000664410723c */ /* 0x040fe80000001810 */
[--C-:B------:R-:W-:Y:S03]  /*8ae0*/  FFMA.FTZ R100, R157, c[0x0][0x2d0], -R204.reuse ;  /* 0x0000b4009d647a23 */ /* 0x100fe600000108cc */
[----:B------:R2:W-:Y:S01]  /*8af0*/  MUFU.EX2 R169, R96 ;  /* 0x0000006000a97308 */ /* 0x0005e20000000800 */
[C---:B------:R-:W-:Y:S04]  /*8b00*/  HMMA.16816.F32 R20, R68.reuse, R80, R20 ;  /* 0x000000504414723c */ /* 0x040fe80000001814 */
[----:B------:R-:W-:Y:S04]  /*8b10*/  FFMA.FTZ R102, R161, c[0x0][0x2d0], -R204 ;  /* 0x0000b400a1667a23 */ /* 0x000fe800000108cc */
[C---:B------:R-:W-:Y:S01]  /*8b20*/  HMMA.16816.F32 R24, R68.reuse, R82, R24 ;  /* 0x000000524418723c */ /* 0x040fe20000001818 */
[----:B------:R-:W3:Y:S01]  /*8b30*/  LDSM.16.MT88.4 R80, [R237+0x5900] ;  /* 0x00590000ed50783b */ /* 0x000ee20000004200 */
[----:B------:R-:W-:Y:S06]  /*8b40*/  MUFU.EX2 R161, R102 ;  /* 0x0000006600a17308 */ /* 0x000fec0000000800 */
[C---:B----4-:R-:W-:Y:S04]  /*8b50*/  HMMA.16816.F32 R28, R68.reuse, R76, R28 ;  /* 0x0000004c441c723c */ /* 0x050fe8000000181c */
[----:B------:R-:W-:Y:S01]  /*8b60*/  MUFU.EX2 R163, R101 ;  /* 0x0000006500a37308 */ /* 0x000fe20000000800 */
[----:B--2---:R-:W-:Y:S03]  /*8b70*/  LDSM.16.MT88.4 R96, [R238+0x2900] ;  /* 0x00290000ee60783b */ /* 0x004fe60000004200 */
[C---:B------:R-:W-:Y:S06]  /*8b80*/  HMMA.16816.F32 R32, R68.reuse, R78, R32 ;  /* 0x0000004e4420723c */ /* 0x040fec0000001820 */
[----:B------:R2:W-:Y:S01]  /*8b90*/  MUFU.EX2 R157, R100 ;  /* 0x00000064009d7308 */ /* 0x0005e20000000800 */
[----:B------:R-:W4:Y:S01]  /*8ba0*/  LDSM.16.MT88.4 R76, [R236+0x5900] ;  /* 0x00590000ec4c783b */ /* 0x000f220000004200 */
[C---:B-1----:R-:W-:Y:S08]  /*8bb0*/  HMMA.16816.F32 R36, R68.reuse, R72, R36 ;  /* 0x000000484424723c */ /* 0x042ff00000001824 */
[C---:B------:R-:W-:Y:S01]  /*8bc0*/  HMMA.16816.F32 R40, R68.reuse, R74, R40 ;  /* 0x0000004a4428723c */ /* 0x040fe20000001828 */
[----:B------:R-:W1:Y:S01]  /*8bd0*/  LDSM.16.MT88.4 R72, [R240+0x2100] ;  /* 0x00210000f048783b */ /* 0x000e620000004200 */
[----:B------:R5:W1:Y:S06]  /*8be0*/  MUFU.EX2 R168, R89 ;  /* 0x0000005900a87308 */ /* 0x000a6c0000000800 */
[C---:B------:R-:W-:Y:S04]  /*8bf0*/  HMMA.16816.F32 R44, R68.reuse, R84, R44 ;  /* 0x00000054442c723c */ /* 0x040fe8000000182c */
[----:B------:R4:W1:Y:S01]  /*8c00*/  MUFU.EX2 R121, R88 ;  /* 0x0000005800797308 */ /* 0x0008620000000800 */
[----:B--2---:R-:W-:Y:S03]  /*8c10*/  LDSM.16.MT88.4 R100, [R236+0x3900] ;  /* 0x00390000ec64783b */ /* 0x004fe60000004200 */
[C---:B------:R-:W-:Y:S05]  /*8c20*/  HMMA.16816.F32 R48, R68.reuse, R86, R48 ;  /* 0x000000564430723c */ /* 0x040fea0000001830 */
[----:B------:R-:W2:Y:S03]  /*8c30*/  LDSM.16.MT88.4 R84, [R238+0x2100] ;  /* 0x00210000ee54783b */ /* 0x000ea60000004200 */
[C---:B---3--:R-:W-:Y:S04]  /*8c40*/  HMMA.16816.F32 R52, R68.reuse, R80, R52 ;  /* 0x000000504434723c */ /* 0x048fe80000001834 */
[--C-:B-----5:R-:W-:Y:S04]  /*8c50*/  FFMA.FTZ R89, R156, c[0x0][0x2d0], -R210.reuse ;  /* 0x0000b4009c597a23 */ /* 0x120fe800000108d2 */
[C---:B------:R-:W-:Y:S01]  /*8c60*/  HMMA.16816.F32 R56, R68.reuse, R82, R56 ;  /* 0x000000524438723c */ /* 0x040fe20000001838 */
[----:B------:R-:W3:Y:S01]  /*8c70*/  LDSM.16.MT88.4 R80, [R237+0x2100] ;  /* 0x00210000ed50783b */ /* 0x000ee20000004200 */
[----:B------:R-:W-:Y:S02]  /*8c80*/  MUFU.EX2 R156, R89 ;  /* 0x00000059009c7308 */ /* 0x000fe40000000800 */
[--C-:B----4-:R-:W-:Y:S04]  /*8c90*/  FFMA.FTZ R88, R148, c[0x0][0x2d0], -R210.reuse ;  /* 0x0000b40094587a23 */ /* 0x110fe800000108d2 */
[C---:B------:R-:W-:Y:S04]  /*8ca0*/  HMMA.16816.F32 R60, R68.reuse, R76, R60 ;  /* 0x0000004c443c723c */ /* 0x040fe8000000183c */
[----:B------:R4:W5:Y:S04]  /*8cb0*/  MUFU.EX2 R148, R88 ;  /* 0x0000005800947308 */ /* 0x0009680000000800 */
[----:B------:R-:W-:Y:S01]  /*8cc0*/  HMMA.16816.F32 R64, R68, R78, R64 ;  /* 0x0000004e4440723c */ /* 0x000fe20000001840 */
[----:B------:R-:W3:Y:S06]  /*8cd0*/  LDSM.16.MT88.4 R76, [R236+0x2100] ;  /* 0x00210000ec4c783b */ /* 0x000eec0000004200 */
[----:B------:R-:W-:Y:S02]  /*8ce0*/  F2FP.PACK_AB R68, R115, R114 ;  /* 0x000000727344723e */ /* 0x000fe400000000ff */
[----:B------:R-:W-:Y:S03]  /*8cf0*/  F2FP.PACK_AB R70, R122, R120 ;  /* 0x000000787a46723e */ /* 0x000fe600000000ff */
[----:B-1----:R-:W-:Y:S02]  /*8d00*/  F2FP.PACK_AB R69, R164, R168 ;  /* 0x000000a8a445723e */ /* 0x002fe400000000ff */
[----:B------:R-:W-:Y:S01]  /*8d10*/  F2FP.PACK_AB R71, R160, R121 ;  /* 0x00000079a047723e */ /* 0x000fe200000000ff */
[----:B----4-:R-:W-:Y:S06]  /*8d20*/  LDSM.16.MT88.4 R88, [R238+0x6100] ;  /* 0x00610000ee58783b */ /* 0x010fec0000004200 */
[C---:B------:R-:W-:Y:S08]  /*8d30*/  HMMA.16816.F32 R4, R68.reuse, R72, R4 ;  /* 0x000000484404723c */ /* 0x040ff00000001804 */
[C---:B------:R-:W-:Y:S01]  /*8d40*/  HMMA.16816.F32 R8, R68.reuse, R74, R8 ;  /* 0x0000004a4408723c */ /* 0x040fe20000001808 */
[----:B------:R-:W1:Y:S07]  /*8d50*/  LDSM.16.MT88.4 R72, [R240+0x6100] ;  /* 0x00610000f048783b */ /* 0x000e6e0000004200 */
[C---:B--2---:R-:W-:Y:S08]  /*8d60*/  HMMA.16816.F32 R12, R68.reuse, R84, R12 ;  /* 0x00000054440c723c */ /* 0x044ff0000000180c */
[C---:B------:R-:W-:Y:S01]  /*8d70*/  HMMA.16816.F32 R16, R68.reuse, R86, R16 ;  /* 0x000000564410723c */ /* 0x040fe20000001810 */
[----:B------:R-:W2:Y:S07]  /*8d80*/  LDSM.16.MT88.4 R84, [R236+0x6100] ;  /* 0x00610000ec54783b */ /* 0x000eae0000004200 */
[C---:B---3--:R-:W-:Y:S08]  /*8d90*/  HMMA.16816.F32 R20, R68.reuse, R80, R20 ;  /* 0x000000504414723c */ /* 0x048ff00000001814 */
[C---:B------:R-:W-:Y:S01]  /*8da0*/  HMMA.16816.F32 R24, R68.reuse, R82, R24 ;  /* 0x000000524418723c */ /* 0x040fe20000001818 */
[----:B------:R-:W3:Y:S07]  /*8db0*/  LDSM.16.MT88.4 R80, [R240+0x2900] ;  /* 0x00290000f050783b */ /* 0x000eee0000004200 */
[C---:B------:R-:W-:Y:S08]  /*8dc0*/  HMMA.16816.F32 R28, R68.reuse, R76, R28 ;  /* 0x0000004c441c723c */ /* 0x040ff0000000181c */
[C---:B------:R-:W-:Y:S01]  /*8dd0*/  HMMA.16816.F32 R32, R68.reuse, R78, R32 ;  /* 0x0000004e4420723c */ /* 0x040fe20000001820 */
[----:B------:R-:W4:Y:S07]  /*8de0*/  LDSM.16.MT88.4 R76, [R237+0x2900] ;  /* 0x00290000ed4c783b */ /* 0x000f2e0000004200 */
[C---:B-1----:R-:W-:Y:S08]  /*8df0*/  HMMA.16816.F32 R36, R68.reuse, R72, R36 ;  /* 0x000000484424723c */ /* 0x042ff00000001824 */
[C---:B------:R-:W-:Y:S01]  /*8e00*/  HMMA.16816.F32 R40, R68.reuse, R74, R40 ;  /* 0x0000004a4428723c */ /* 0x040fe20000001828 */
[----:B------:R-:W1:Y:S07]  /*8e10*/  LDSM.16.MT88.4 R72, [R236+0x2900] ;  /* 0x00290000ec48783b */ /* 0x000e6e0000004200 */
[C---:B------:R-:W-:Y:S07]  /*8e20*/  HMMA.16816.F32 R44, R68.reuse, R88, R44 ;  /* 0x00000058442c723c */ /* 0x040fee000000182c */
[--C-:B------:R-:W-:Y:S01]  /*8e30*/  FFMA.FTZ R88, R149, c[0x0][0x2d0], -R210.reuse ;  /* 0x0000b40095587a23 */ /* 0x100fe200000108d2 */
[C---:B------:R-:W-:Y:S03]  /*8e40*/  HMMA.16816.F32 R48, R68.reuse, R90, R48 ;  /* 0x0000005a4430723c */ /* 0x040fe60000001830 */
[----:B------:R-:W-:Y:S01]  /*8e50*/  MUFU.EX2 R149, R88 ;  /* 0x0000005800957308 */ /* 0x000fe20000000800 */
[--C-:B------:R-:W-:Y:S03]  /*8e60*/  FFMA.FTZ R89, R145, c[0x0][0x2d0], -R210.reuse ;  /* 0x0000b40091597a23 */ /* 0x100fe600000108d2 */
[--C-:B------:R-:W-:Y:S01]  /*8e70*/  FFMA.FTZ R91, R147, c[0x0][0x2d0], -R210.reuse ;  /* 0x0000b400935b7a23 */ /* 0x100fe200000108d2 */
[C---:B------:R-:W-:Y:S04]  /*8e80*/  HMMA.16816.F32 R52, R68.reuse, R92, R52 ;  /* 0x0000005c4434723c */ /* 0x040fe80000001834 */
[--C-:B------:R-:W-:Y:S01]  /*8e90*/  FFMA.FTZ R90, R143, c[0x0][0x2d0], -R210.reuse ;  /* 0x0000b4008f5a7a23 */ /* 0x100fe200000108d2 */
[----:B------:R-:W1:Y:S01]  /*8ea0*/  MUFU.EX2 R147, R91 ;  /* 0x0000005b00937308 */ /* 0x000e620000000800 */
[----:B------:R-:W-:Y:S02]  /*8eb0*/  FFMA.FTZ R210, R206, c[0x0][0x2d0], -R210 ;  /* 0x0000b400ced27a23 */ /* 0x000fe400000108d2 */
[C---:B------:R-:W-:Y:S01]  /*8ec0*/  HMMA.16816.F32 R56, R68.reuse, R94, R56 ;  /* 0x0000005e4438723c */ /* 0x040fe20000001838 */
[----:B------:R-:W-:Y:S03]  /*8ed0*/  LDSM.16.MT88.4 R92, [R237+0x7100] ;  /* 0x00710000ed5c783b */ /* 0x000fe60000004200 */
[--C-:B------:R-:W-:Y:S01]  /*8ee0*/  FFMA.FTZ R206, R203, c[0x0][0x2d0], -R204.reuse ;  /* 0x0000b400cbce7a23 */ /* 0x100fe200000108cc */
[----:B------:R-:W-:Y:S01]  /*8ef0*/  MOV R203, R122 ;  /* 0x0000007a00cb7202 */ /* 0x000fe20000000f00 */
[----:B------:R-:W-:Y:S01]  /*8f00*/  FFMA.FTZ R204, R133, c[0x0][0x2d0], -R204 ;  /* 0x0000b40085cc7a23 */ /* 0x000fe200000108cc */
[----:B------:R-:W-:Y:S01]  /*8f10*/  MUFU.EX2 R145, R89 ;  /* 0x0000005900917308 */ /* 0x000fe20000000800 */
[C---:B--2---:R-:W-:Y:S08]  /*8f20*/  HMMA.16816.F32 R60, R68.reuse, R84, R60 ;  /* 0x00000054443c723c */ /* 0x044ff0000000183c */
[----:B------:R-:W-:Y:S01]  /*8f30*/  HMMA.16816.F32 R64, R68, R86, R64 ;  /* 0x000000564440723c */ /* 0x000fe20000001840 */
[----:B------:R-:W-:Y:S01]  /*8f40*/  LDSM.16.MT88.4 R84, [R238+0x6900] ;  /* 0x00690000ee54783b */ /* 0x000fe20000004200 */
[----:B------:R2:W1:Y:S05]  /*8f50*/  MUFU.EX2 R143, R90 ;  /* 0x0000005a008f7308 */ /* 0x00046a0000000800 */
[----:B-----5:R-:W-:Y:S02]  /*8f60*/  F2FP.PACK_AB R68, R148, R156 ;  /* 0x0000009c9444723e */ /* 0x020fe400000000ff */
[----:B------:R-:W-:Y:S03]  /*8f70*/  F2FP.PACK_AB R70, R140, R170 ;  /* 0x000000aa8c46723e */ /* 0x000fe600000000ff */
[----:B------:R-:W-:Y:S01]  /*8f80*/  F2FP.PACK_AB R69, R161, R169 ;  /* 0x000000a9a145723e */ /* 0x000fe200000000ff */
[----:B------:R-:W5:Y:S01]  /*8f90*/  MUFU.EX2 R210, R210 ;  /* 0x000000d200d27308 */ /* 0x000f620000000800 */
[----:B------:R-:W-:Y:S07]  /*8fa0*/  F2FP.PACK_AB R71, R157, R163 ;  /* 0x000000a39d47723e */ /* 0x000fee00000000ff */
[C---:B---3--:R-:W-:Y:S02]  /*8fb0*/  HMMA.16816.F32 R4, R68.reuse, R80, R4 ;  /* 0x000000504404723c */ /* 0x048fe40000001804 */
[----:B------:R-:W-:Y:S01]  /*8fc0*/  MUFU.EX2 R133, R204 ;  /* 0x000000cc00857308 */ /* 0x000fe20000000800 */
[----:B--2---:R-:W-:Y:S05]  /*8fd0*/  LDSM.16.MT88.4 R88, [R238+0x7100] ;  /* 0x00710000ee58783b */ /* 0x004fea0000004200 */
[C---:B------:R-:W-:Y:S04]  /*8fe0*/  HMMA.16816.F32 R8, R68.reuse, R82, R8 ;  /* 0x000000524408723c */ /* 0x040fe80000001808 */
[----:B------:R-:W2:Y:S01]  /*8ff0*/  MUFU.EX2 R206, R206 ;  /* 0x000000ce00ce7308 */ /* 0x000ea20000000800 */
[----:B------:R-:W3:Y:S03]  /*9000*/  LDSM.16.MT88.4 R80, [R240+0x6900] ;  /* 0x00690000f050783b */ /* 0x000ee60000004200 */
[C---:B------:R-:W-:Y:S08]  /*9010*/  HMMA.16816.F32 R12, R68.reuse, R96, R12 ;  /* 0x00000060440c723c */ /* 0x040ff0000000180c */
[C---:B------:R-:W-:Y:S01]  /*9020*/  HMMA.16816.F32 R16, R68.reuse, R98, R16 ;  /* 0x000000624410723c */ /* 0x040fe20000001810 */
[----:B------:R-:W-:Y:S07]  /*9030*/  LDSM.16.MT88.4 R96, [R236+0x7100] ;  /* 0x00710000ec60783b */ /* 0x000fee0000004200 */
[C---:B----4-:R-:W-:Y:S08]  /*9040*/  HMMA.16816.F32 R20, R68.reuse, R76, R20 ;  /* 0x0000004c4414723c */ /* 0x050ff00000001814 */
[C---:B------:R-:W-:Y:S01]  /*9050*/  HMMA.16816.F32 R24, R68.reuse, R78, R24 ;  /* 0x0000004e4418723c */ /* 0x040fe20000001818 */
[----:B------:R-:W4:Y:S07]  /*9060*/  LDSM.16.MT88.4 R76, [R237+0x6900] ;  /* 0x00690000ed4c783b */ /* 0x000f2e0000004200 */
[C---:B-1----:R-:W-:Y:S08]  /*9070*/  HMMA.16816.F32 R28, R68.reuse, R72, R28 ;  /* 0x00000048441c723c */ /* 0x042ff0000000181c */
[C---:B------:R-:W-:Y:S01]  /*9080*/  HMMA.16816.F32 R32, R68.reuse, R74, R32 ;  /* 0x0000004a4420723c */ /* 0x040fe20000001820 */
[----:B------:R-:W1:Y:S07]  /*9090*/  LDSM.16.MT88.4 R72, [R236+0x6900] ;  /* 0x00690000ec48783b */ /* 0x000e6e0000004200 */
[C---:B---3--:R-:W-:Y:S08]  /*90a0*/  HMMA.16816.F32 R36, R68.reuse, R80, R36 ;  /* 0x000000504424723c */ /* 0x048ff00000001824 */
[C---:B------:R-:W-:Y:S01]  /*90b0*/  HMMA.16816.F32 R40, R68.reuse, R82, R40 ;  /* 0x000000524428723c */ /* 0x040fe20000001828 */
[----:B------:R-:W3:Y:S07]  /*90c0*/  LDSM.16.MT88.4 R80, [R240+0x3100] ;  /* 0x00310000f050783b */ /* 0x000eee0000004200 */
[C---:B------:R-:W-:Y:S08]  /*90d0*/  HMMA.16816.F32 R44, R68.reuse, R84, R44 ;  /* 0x00000054442c723c */ /* 0x040ff0000000182c */
[C---:B------:R-:W-:Y:S01]  /*90e0*/  HMMA.16816.F32 R48, R68.reuse, R86, R48 ;  /* 0x000000564430723c */ /* 0x040fe20000001830 */
[----:B------:R-:W-:Y:S07]  /*90f0*/  LDSM.16.MT88.4 R84, [R236+0x3100] ;  /* 0x00310000ec54783b */ /* 0x000fee0000004200 */
[C---:B----4-:R-:W-:Y:S08]  /*9100*/  HMMA.16816.F32 R52, R68.reuse, R76, R52 ;  /* 0x0000004c4434723c */ /* 0x050ff00000001834 */
[C---:B------:R-:W-:Y:S01]  /*9110*/  HMMA.16816.F32 R56, R68.reuse, R78, R56 ;  /* 0x0000004e4438723c */ /* 0x040fe20000001838 */
[----:B------:R-:W4:Y:S07]  /*9120*/  LDSM.16.MT88.4 R76, [R238+0x3100] ;  /* 0x00310000ee4c783b */ /* 0x000f2e0000004200 */
[C---:B-1----:R-:W-:Y:S08]  /*9130*/  HMMA.16816.F32 R60, R68.reuse, R72, R60 ;  /* 0x00000048443c723c */ /* 0x042ff0000000183c */
[----:B------:R-:W-:Y:S01]  /*9140*/  HMMA.16816.F32 R64, R68, R74, R64 ;  /* 0x0000004a4440723c */ /* 0x000fe20000001840 */
[----:B------:R-:W1:Y:S06]  /*9150*/  LDSM.16.MT88.4 R72, [R237+0x3100] ;  /* 0x00310000ed48783b */ /* 0x000e6c0000004200 */
[----:B------:R-:W-:Y:S02]  /*9160*/  F2FP.PACK_AB R68, R147, R149 ;  /* 0x000000959344723e */ /* 0x000fe400000000ff */
[----:B------:R-:W-:Y:S03]  /*9170*/  F2FP.PACK_AB R70, R143, R145 ;  /* 0x000000918f46723e */ /* 0x000fe600000000ff */
[----:B------:R-:W-:Y:S02]  /*9180*/  F2FP.PACK_AB R69, R217, R219 ;  /* 0x000000dbd945723e */ /* 0x000fe400000000ff */
[----:B------:R-:W-:Y:S07]  /*9190*/  F2FP.PACK_AB R71, R211, R218 ;  /* 0x000000dad347723e */ /* 0x000fee00000000ff */
[C---:B---3--:R-:W-:Y:S08]  /*91a0*/  HMMA.16816.F32 R4, R68.reuse, R80, R4 ;  /* 0x000000504404723c */ /* 0x048ff00000001804 */
[C---:B------:R-:W-:Y:S01]  /*91b0*/  HMMA.16816.F32 R8, R68.reuse, R82, R8 ;  /* 0x000000524408723c */ /* 0x040fe20000001808 */
[----:B------:R-:W3:Y:S07]  /*91c0*/  LDSM.16.MT88.4 R80, [R240+0x7100] ;  /* 0x00710000f050783b */ /* 0x000eee0000004200 */
[C---:B----4-:R-:W-:Y:S01]  /*91d0*/  HMMA.16816.F32 R12, R68.reuse, R76, R12 ;  /* 0x0000004c440c723c */ /* 0x050fe2000000180c */
[----:B------:R-:W4:Y:S07]  /*91e0*/  LDL.LU R77, [R1+0x10] ;  /* 0x00001000014d7983 */ /* 0x000f2e0000300800 */
[C---:B------:R-:W-:Y:S08]  /*91f0*/  HMMA.16816.F32 R16, R68.reuse, R78, R16 ;  /* 0x0000004e4410723c */ /* 0x040ff00000001810 */
[C---:B-1----:R-:W-:Y:S07]  /*9200*/  HMMA.16816.F32 R20, R68.reuse, R72, R20 ;  /* 0x000000484414723c */ /* 0x042fee0000001814 */
[----:B------:R-:W-:Y:S01]  /*9210*/  MOV R73, R121 ;  /* 0x0000007900497202 */ /* 0x000fe20000000f00 */
[C---:B------:R-:W-:Y:S04]  /*9220*/  HMMA.16816.F32 R24, R68.reuse, R74, R24 ;  /* 0x0000004a4418723c */ /* 0x040fe80000001818 */
[----:B------:R-:W-:Y:S03]  /*9230*/  MOV R72, R120 ;  /* 0x0000007800487202 */ /* 0x000fe60000000f00 */
[----:B------:R-:W-:Y:S01]  /*9240*/  MOV R75, R115 ;  /* 0x00000073004b7202 */ /* 0x000fe20000000f00 */
[C---:B------:R-:W-:Y:S04]  /*9250*/  HMMA.16816.F32 R28, R68.reuse, R84, R28 ;  /* 0x00000054441c723c */ /* 0x040fe8000000181c */
[----:B------:R-:W-:Y:S04]  /*9260*/  MOV R74, R114 ;  /* 0x00000072004a7202 */ /* 0x000fe80000000f00 */
[C---:B------:R-:W-:Y:S01]  /*9270*/  HMMA.16816.F32 R32, R68.reuse, R86, R32 ;  /* 0x000000564420723c */ /* 0x040fe20000001820 */
[----:B------:R-:W-:Y:S07]  /*9280*/  LDSM.16.MT88.4 R84, [R238+0x7900] ;  /* 0x00790000ee54783b */ /* 0x000fee0000004200 */
[C---:B---3--:R-:W-:Y:S08]  /*9290*/  HMMA.16816.F32 R36, R68.reuse, R80, R36 ;  /* 0x000000504424723c */ /* 0x048ff00000001824 */
[C---:B------:R-:W-:Y:S08]  /*92a0*/  HMMA.16816.F32 R40, R68.reuse, R82, R40 ;  /* 0x000000524428723c */ /* 0x040ff00000001828 */
[C---:B------:R-:W-:Y:S08]  /*92b0*/  HMMA.16816.F32 R44, R68.reuse, R88, R44 ;  /* 0x00000058442c723c */ /* 0x040ff0000000182c */
[C---:B------:R-:W-:Y:S08]  /*92c0*/  HMMA.16816.F32 R48, R68.reuse, R90, R48 ;  /* 0x0000005a4430723c */ /* 0x040ff00000001830 */
[C---:B------:R-:W-:Y:S08]  /*92d0*/  HMMA.16816.F32 R52, R68.reuse, R92, R52 ;  /* 0x0000005c4434723c */ /* 0x040ff00000001834 */
[C---:B------:R-:W-:Y:S01]  /*92e0*/  HMMA.16816.F32 R56, R68.reuse, R94, R56 ;  /* 0x0000005e4438723c */ /* 0x040fe20000001838 */
[----:B------:R-:W1:Y:S07]  /*92f0*/  LDSM.16.MT88.4 R92, [R240+0x7900] ;  /* 0x00790000f05c783b */ /* 0x000e6e0000004200 */
[C---:B------:R-:W-:Y:S08]  /*9300*/  HMMA.16816.F32 R60, R68.reuse, R96, R60 ;  /* 0x00000060443c723c */ /* 0x040ff0000000183c */
[----:B------:R-:W-:Y:S07]  /*9310*/  HMMA.16816.F32 R64, R68, R98, R64 ;  /* 0x000000624440723c */ /* 0x000fee0000001840 */
[----:B------:R-:W-:Y:S02]  /*9320*/  F2FP.PACK_AB R68, R209, R208 ;  /* 0x000000d0d144723e */ /* 0x000fe400000000ff */
[----:B-----5:R-:W-:Y:S03]  /*9330*/  F2FP.PACK_AB R70, R210, R207 ;  /* 0x000000cfd246723e */ /* 0x020fe600000000ff */
[----:B--2---:R-:W-:Y:S02]  /*9340*/  F2FP.PACK_AB R69, R206, R205 ;  /* 0x000000cdce45723e */ /* 0x004fe400000000ff */
[----:B------:R-:W-:Y:S07]  /*9350*/  F2FP.PACK_AB R71, R133, R134 ;  /* 0x000000868547723e */ /* 0x000fee00000000ff */
[C---:B------:R-:W-:Y:S07]  /*9360*/  HMMA.16816.F32 R128, R68.reuse, R124, R4 ;  /* 0x0000007c4480723c */ /* 0x040fee0000001804 */
[----:B------:R-:W-:Y:S01]  /*9370*/  FADD.FTZ R5, R113, R112 ;  /* 0x0000007071057221 */ /* 0x000fe20000010000 */
[C---:B------:R-:W-:Y:S04]  /*9380*/  HMMA.16816.F32 R124, R68.reuse, R126, R8 ;  /* 0x0000007e447c723c */ /* 0x040fe80000001808 */
[----:B------:R-:W-:Y:S04]  /*9390*/  FADD.FTZ R216, R216, R5 ;  /* 0x00000005d8d87221 */ /* 0x000fe80000010000 */
[----:B------:R-:W-:Y:S01]  /*93a0*/  FADD.FTZ R5, R141, R216 ;  /* 0x000000d88d057221 */ /* 0x000fe20000010000 */
[C---:B------:R-:W-:Y:S08]  /*93b0*/  HMMA.16816.F32 R120, R68.reuse, R116, R12 ;  /* 0x000000744478723c */ /* 0x040ff0000000180c */
[C---:B------:R-:W-:Y:S08]  /*93c0*/  HMMA.16816.F32 R116, R68.reuse, R118, R16 ;  /* 0x000000764474723c */ /* 0x040ff00000001810 */
[C---:B------:R-:W-:Y:S08]  /*93d0*/  HMMA.16816.F32 R112, R68.reuse, R108, R20 ;  /* 0x0000006c4470723c */ /* 0x040ff00000001814 */
[C---:B------:R-:W-:Y:S04]  /*93e0*/  HMMA.16816.F32 R108, R68.reuse, R110, R24 ;  /* 0x0000006e446c723c */ /* 0x040fe80000001818 */
[----:B----4-:R-:W-:Y:S02]  /*93f0*/  FFMA.FTZ R202, R2, R77, R202 ;  /* 0x0000004d02ca7223 */ /* 0x010fe400000100ca */
[----:B------:R-:W-:Y:S01]  /*9400*/  FADD.FTZ R2, R150, R5 ;  /* 0x0000000596027221 */ /* 0x000fe20000010000 */
[----:B------:R-:W2:Y:S01]  /*9410*/  LDSM.16.MT88.4 R76, [R237+0x7900] ;  /* 0x00790000ed4c783b */ /* 0x000ea20000004200 */
[----:B------:R-:W-:Y:S04]  /*9420*/  FADD.FTZ R201, R201, R202 ;  /* 0x000000cac9c97221 */ /* 0x000fe80000010000 */
[----:B------:R-:W-:Y:S02]  /*9430*/  FADD.FTZ R7, R155, R2 ;  /* 0x000000029b077221 */ /* 0x000fe40000010000 */
        /* <DEDUP_REMOVED lines=13> */
[C---:B------:R-:W-:Y:S03]  /*9510*/  HMMA.16816.F32 R104, R68.reuse, R100, R28 ;  /* 0x000000644468723c */ /* 0x040fe6000000181c */
[----:B------:R-:W-:Y:S02]  /*9520*/  FADD.FTZ R5, R151, R0 ;  /* 0x0000000097057221 */ /* 0x000fe40000010000 */
[----:B------:R-:W-:Y:S02]  /*9530*/  FADD.FTZ R9, R168, R9 ;  /* 0x00000009a8097221 */ /* 0x000fe40000010000 */
[----:B------:R-:W-:Y:S01]  /*9540*/  FADD.FTZ R0, R146, R5 ;  /* 0x0000000592007221 */ /* 0x000fe20000010000 */
[C---:B------:R-:W-:Y:S04]  /*9550*/  HMMA.16816.F32 R100, R68.reuse, R102, R32 ;  /* 0x000000664464723c */ /* 0x040fe80000001820 */
[----:B------:R-:W-:Y:S02]  /*9560*/  FADD.FTZ R5, R153, R0 ;  /* 0x0000000099057221 */ /* 0x000fe40000010000 */
[----:B------:R-:W-:Y:S02]  /*9570*/  FADD.FTZ R2, R164, R9 ;  /* 0x00000009a4027221 */ /* 0x000fe40000010000 */
[----:B------:R-:W-:Y:S01]  /*9580*/  FADD.FTZ R0, R158, R5 ;  /* 0x000000059e007221 */ /* 0x000fe20000010000 */
[C---:B-1----:R-:W-:Y:S03]  /*9590*/  HMMA.16816.F32 R96, R68.reuse, R92, R36 ;  /* 0x0000005c4460723c */ /* 0x042fe60000001824 */
[----:B------:R-:W-:Y:S02]  /*95a0*/  FADD.FTZ R5, R165, R0 ;  /* 0x00000000a5057221 */ /* 0x000fe40000010000 */
[----:B------:R-:W-:Y:S02]  /*95b0*/  FADD.FTZ R11, R73, R2 ;  /* 0x00000002490b7221 */ /* 0x000fe40000010000 */
[----:B------:R-:W-:Y:S01]  /*95c0*/  FADD.FTZ R0, R162, R5 ;  /* 0x00000005a2007221 */ /* 0x000fe20000010000 */
[C---:B------:R-:W-:Y:S01]  /*95d0*/  HMMA.16816.F32 R92, R68.reuse, R94, R40 ;  /* 0x0000005e445c723c */ /* 0x040fe20000001828 */
[----:B------:R-:W1:Y:S03]  /*95e0*/  LDSM.16.MT88.4 R4, [R236+0x7900] ;  /* 0x00790000ec04783b */ /* 0x000e660000004200 */
[----:B------:R-:W-:Y:S04]  /*95f0*/  FADD.FTZ R0, R167, R0 ;  /* 0x00000000a7007221 */ /* 0x000fe80000010000 */
[----:B------:R-:W-:Y:S01]  /*9600*/  FADD.FTZ R0, R74, R0 ;  /* 0x000000004a007221 */ /* 0x000fe20000010000 */
[C---:B------:R-:W-:Y:S03]  /*9610*/  HMMA.16816.F32 R88, R68.reuse, R84, R44 ;  /* 0x000000544458723c */ /* 0x040fe6000000182c */
[----:B------:R-:W-:Y:S04]  /*9620*/  FADD.FTZ R0, R75, R0 ;  /* 0x000000004b007221 */ /* 0x000fe80000010000 */
[----:B------:R-:W-:Y:S01]  /*9630*/  FADD.FTZ R0, R72, R0 ;  /* 0x0000000048007221 */ /* 0x000fe20000010000 */
[C---:B------:R-:W-:Y:S04]  /*9640*/  HMMA.16816.F32 R84, R68.reuse, R86, R48 ;  /* 0x000000564454723c */ /* 0x040fe80000001830 */
[----:B------:R-:W-:Y:S02]  /*9650*/  FADD.FTZ R9, R203, R0 ;  /* 0x00000000cb097221 */ /* 0x000fe40000010000 */
[----:B------:R-:W-:Y:S02]  /*9660*/  FADD.FTZ R0, R160, R11 ;  /* 0x0000000ba0007221 */ /* 0x000fe40000010000 */
[----:B------:R-:W-:Y:S01]  /*9670*/  FADD.FTZ R9, R156, R9 ;  /* 0x000000099c097221 */ /* 0x000fe20000010000 */
[C---:B--2---:R-:W-:Y:S03]  /*9680*/  HMMA.16816.F32 R80, R68.reuse, R76, R52 ;  /* 0x0000004c4450723c */ /* 0x044fe60000001834 */
        /* <DEDUP_REMOVED lines=11> */
[----:B------:R-:W-:Y:S04]  /*9740*/  HMMA.16816.F32 R68, R68, R6, R64 ;  /* 0x000000064444723c */ /* 0x000fe80000001840 */
[----:B------:R-:W-:Y:S02]  /*9750*/  FADD.FTZ R2, R219, R2 ;  /* 0x00000002db027221 */ /* 0x000fe40000010000 */
[----:B------:R-:W-:Y:S02]  /*9760*/  FADD.FTZ R0, R145, R0 ;  /* 0x0000000091007221 */ /* 0x000fe40000010000 */
        /* <DEDUP_REMOVED lines=10> */
[----:B------:R-:W-:Y:S03]  /*9810*/  FADD.FTZ R134, R134, R205 ;  /* 0x000000cd86867221 */ /* 0x000fe60000010000 */
[----:B------:R1:W-:Y:S01]  /*9820*/  STL [R1+0x10], R0 ;  /* 0x0000100001007387 */ /* 0x0003e20000100800 */
[----:B------:R-:W-:Y:S05]  /*9830*/  FADD.FTZ R2, R133, R134 ;  /* 0x0000008685027221 */ /* 0x000fea0000010000 */
[----:B------:R2:W-:Y:S01]  /*9840*/  STL [R1+0xc], R2 ;  /* 0x00000c0201007387 */ /* 0x0005e20000100800 */
[----:B-1----:R-:W-:Y:S01]  /*9850*/  MOV R0, R3 ;  /* 0x0000000300007202 */ /* 0x002fe20000000f00 */
[----:B------:R-:W-:-:S05]  /*9860*/  @P1 BRA `(.L_x_25) ;  /* 0xffffc1c000001947 */ /* 0x000fca000383ffff */
.L_x_24:
[----:B------:R-:W3:Y:S04]  /*9870*/  LDL.LU R4, [R1+0x10] ;  /* 0x0000100001047983 */ /* 0x000ee80000300800 */
[----:B--2---:R-:W2:Y:S01]  /*9880*/  LDL.LU R2, [R1+0xc] ;  /* 0x00000c0001027983 */ /* 0x004ea20000300800 */
[----:B------:R-:W-:-:S03]  /*9890*/  PLOP3.LUT P3, PT, PT, PT, PT, 0x8, 0x0 ;  /* 0x000000000000781c */ /* 0x000fc60003f6e170 */
[----:B---3--:R-:W1:Y:S04]  /*98a0*/  SHFL.BFLY PT, R6, R4, 0x2, 0x1f ;  /* 0x0c401f0004067f89 */ /* 0x008e6800000e0000 */
[----:B--2---:R-:W2:Y:S01]  /*98b0*/  SHFL.BFLY PT, R7, R2, 0x2, 0x1f ;  /* 0x0c401f0002077f89 */ /* 0x004ea200000e0000 */
[----:B-1----:R-:W-:Y:S01]  /*98c0*/  FADD.FTZ R6, R6, R4 ;  /* 0x0000000406067221 */ /* 0x002fe20000010000 */
[----:B------:R-:W-:Y:S01]  /*98d0*/  MOV R4, RZ ;  /* 0x000000ff00047202 */ /* 0x000fe20000000f00 */
[----:B--2---:R-:W-:-:S03]  /*98e0*/  FADD.FTZ R7, R7, R2 ;  /* 0x0000000207077221 */ /* 0x004fc60000010000 */
[----:B------:R-:W1:Y:S01]  /*98f0*/  SHFL.BFLY PT, R5, R6, 0x1, 0x1f ;  /* 0x0c201f0006057f89 */ /* 0x000e6200000e0000 */
[----:B------:R-:W-:-:S03]  /*9900*/  MOV R2, RZ ;  /* 0x000000ff00027202 */ /* 0x000fc60000000f00 */
[----:B------:R-:W2:Y:S01]  /*9910*/  SHFL.BFLY PT, R0, R7, 0x1, 0x1f ;  /* 0x0c201f0007007f89 */ /* 0x000ea200000e0000 */
[----:B-1----:R-:W-:Y:S02]  /*9920*/  FADD.FTZ R5, R6, R5 ;  /* 0x0000000506057221 */ /* 0x002fe40000010000 */
[----:B--2---:R-:W-:-:S03]  /*9930*/  FADD.FTZ R0, R0, R7 ;  /* 0x0000000700007221 */ /* 0x004fc60000010000 */
[----:B------:R-:W-:Y:S02]  /*9940*/  FSETP.NE.FTZ.AND P1, PT, R5, RZ, PT ;  /* 0x000000ff0500720b */ /* 0x000fe40003f35000 */
[----:B------:R-:W-:Y:S02]  /*9950*/  MOV R7, 0xff800000 ;  /* 0xff80000000077802 */ /* 0x000fe40000000f00 */
[----:B------:R-:W-:-:S09]  /*9960*/  FSETP.NE.FTZ.AND P0, PT, R0, RZ, PT ;  /* 0x000000ff0000720b */ /* 0x000fd20003f15000 */
[----:B------:R-:W1:Y:S01]  /*9970*/  @P1 MUFU.RCP R4, R5 ;  /* 0x0000000500041308 */ /* 0x000e620000001000 */
[----:B------:R-:W-:-:S03]  /*9980*/  @P1 MOV R9, 0x3f317218 ;  /* 0x3f31721800091802 */ /* 0x000fc60000000f00 */
[----:B------:R-:W-:Y:S02]  /*9990*/  @P0 MOV R8, 0x3f317218 ;  /* 0x3f31721800080802 */ /* 0x000fe40000000f00 */
[----:B------:R-:W-:Y:S02]  /*99a0*/  @P1 FMUL.FTZ R9, R9, c[0x0][0x2d0] ;  /* 0x0000b40009091a20 */ /* 0x000fe40000410000 */
[----:B------:R-:W-:Y:S01]  /*99b0*/  @P0 MUFU.RCP R2, R0 ;  /* 0x0000000000020308 */ /* 0x000fe20000001000 */
[----:B------:R-:W-:-:S07]  /*99c0*/  @P0 FMUL.FTZ R8, R8, c[0x0][0x2d0] ;  /* 0x0000b40008080a20 */ /* 0x000fce0000410000 */
[----:B------:R-:W2:Y:S01]  /*99d0*/  @P1 MUFU.LG2 R5, R5 ;  /* 0x0000000500051308 */ /* 0x000ea20000000c00 */
[C---:B-1----:R-:W-:Y:S02]  /*99e0*/  FMUL.FTZ R128, R4.reuse, R128 ;  /* 0x0000008004807220 */ /* 0x042fe40000410000 */
[C---:B------:R-:W-:Y:S02]  /*99f0*/  FMUL.FTZ R129, R4.reuse, R129 ;  /* 0x0000008104817220 */ /* 0x040fe40000410000 */
[C---:B------:R-:W-:Y:S02]  /*9a00*/  FMUL.FTZ R124, R4.reuse, R124 ;  /* 0x0000007c047c7220 */ /* 0x040fe40000410000 */
[C---:B------:R-:W-:Y:S01]  /*9a10*/  FMUL.FTZ R125, R4.reuse, R125 ;  /* 0x0000007d047d7220 */ /* 0x040fe20000410000 */
[----:B------:R-:W1:Y:S01]  /*9a20*/  @P0 MUFU.LG2 R0, R0 ;  /* 0x0000000000000308 */ /* 0x000e620000000c00 */
[C---:B------:R-:W-:Y:S02]  /*9a30*/  FMUL.FTZ R120, R4.reuse, R120 ;  /* 0x0000007804787220 */ /* 0x040fe40000410000 */
[----:B------:R-:W-:-:S02]  /*9a40*/  FMUL.FTZ R121, R4, R121 ;  /* 0x0000007904797220 */ /* 0x000fc40000410000 */
[C---:B------:R-:W-:Y:S02]  /*9a50*/  FMUL.FTZ R116, R4.reuse, R116 ;  /* 0x0000007404747220 */ /* 0x040fe40000410000 */
[C---:B------:R-:W-:Y:S02]  /*9a60*/  FMUL.FTZ R117, R4.reuse, R117 ;  /* 0x0000007504757220 */ /* 0x040fe40000410000 */
[----:B--2---:R-:W-:Y:S02]  /*9a70*/  @P1 FMUL.FTZ R5, R5, 0.69314718246459960938 ;  /* 0x3f31721805051820 */ /* 0x004fe40000410000 */
[C---:B------:R-:W-:Y:S02]  /*9a80*/  FMUL.FTZ R6, R4.reuse, R112 ;  /* 0x0000007004067220 */ /* 0x040fe40000410000 */
[C---:B------:R-:W-:Y:S02]  /*9a90*/  FMUL.FTZ R113, R4.reuse, R113 ;  /* 0x0000007104717220 */ /* 0x040fe40000410000 */
[----:B------:R-:W-:-:S02]  /*9aa0*/  FMUL.FTZ R108, R4, R108 ;  /* 0x0000006c046c7220 */ /* 0x000fc40000410000 */
[----:B-1----:R-:W-:Y:S02]  /*9ab0*/  @P0 FMUL.FTZ R0, R0, 0.69314718246459960938 ;  /* 0x3f31721800000820 */ /* 0x002fe40000410000 */
        /* <DEDUP_REMOVED lines=21> */
[----:B------:R-:W-:Y:S01]  /*9c10*/  MOV R4, 0xff800000 ;  /* 0xff80000000047802 */ /* 0x000fe20000000f00 */
        /* <DEDUP_REMOVED lines=32> */
[----:B------:R-:W-:Y:S02]  /*9e20*/  @P1 FFMA.FTZ R4, R9, R132, R5 ;  /* 0x0000008409041223 */ /* 0x000fe40000010005 */
[----:B------:R-:W-:Y:S02]  /*9e30*/  @P0 FFMA.FTZ R7, R8, R3, R0 ;  /* 0x0000000308070223 */ /* 0x000fe40000010000 */
.L_x_22:
[----:B------:R-:W-:Y:S05]  /*9e40*/  @P3 BRA `(.L_x_26) ;  /* 0x0000128000003947 */ /* 0x000fea0003800000 */
[----:B------:R-:W1:Y:S01]  /*9e50*/  S2R R0, SR_TID.X ;  /* 0x0000000000007919 */ /* 0x000e620000002100 */
[----:B------:R-:W-:Y:S02]  /*9e60*/  F2FP.PACK_AB R128, R129, R128 ;  /* 0x000000808180723e */ /* 0x000fe400000000ff */
[----:B------:R-:W-:Y:S01]  /*9e70*/  F2FP.PACK_AB R130, R131, R130 ;  /* 0x000000828382723e */ /* 0x000fe200000000ff */
[----:B------:R-:W-:Y:S01]  /*9e80*/  BAR.SYNC.DEFER_BLOCKING 0x1, 0x100 ;  /* 0x0044000000007b1d */ /* 0x000fe20000010000 */
[----:B------:R-:W-:Y:S02]  /*9e90*/  F2FP.PACK_AB R124, R125, R124 ;  /* 0x0000007c7d7c723e */ /* 0x000fe400000000ff */
[----:B------:R-:W-:Y:S02]  /*9ea0*/  F2FP.PACK_AB R126, R127, R126 ;  /* 0x0000007e7f7e723e */ /* 0x000fe400000000ff */
[----:B------:R-:W-:-:S02]  /*9eb0*/  F2FP.PACK_AB R120, R121, R120 ;  /* 0x000000787978723e */ /* 0x000fc400000000ff */
[----:B------:R-:W-:Y:S02]  /*9ec0*/  F2FP.PACK_AB R122, R123, R122 ;  /* 0x0000007a7b7a723e */ /* 0x000fe400000000ff */
[----:B------:R-:W-:Y:S02]  /*9ed0*/  F2FP.PACK_AB R116, R117, R116 ;  /* 0x000000747574723e */ /* 0x000fe400000000ff */
[----:B------:R-:W-:Y:S02]  /*9ee0*/  F2FP.PACK_AB R118, R119, R118 ;  /* 0x000000767776723e */ /* 0x000fe400000000ff */
[----:B------:R-:W-:Y:S02]  /*9ef0*/  F2FP.PACK_AB R6, R113, R6 ;  /* 0x000000067106723e */ /* 0x000fe400000000ff */
[----:B------:R-:W-:Y:S02]  /*9f00*/  F2FP.PACK_AB R114, R115, R114 ;  /* 0x000000727372723e */ /* 0x000fe400000000ff */
[----:B------:R-:W-:-:S02]  /*9f10*/  F2FP.PACK_AB R108, R109, R108 ;  /* 0x0000006c6d6c723e */ /* 0x000fc400000000ff */
[----:B------:R-:W-:Y:S02]  /*9f20*/  F2FP.PACK_AB R110, R111, R110 ;  /* 0x0000006e6f6e723e */ /* 0x000fe400000000ff */
[----:B-1----:R-:W-:Y:S02]  /*9f30*/  SHF.R.S32.HI R3, RZ, 0x1f, R0 ;  /* 0x0000001fff037819 */ /* 0x002fe40000011400 */
[----:B------:R-:W-:Y:S02]  /*9f40*/  F2FP.PACK_AB R104, R105, R104 ;  /* 0x000000686968723e */ /* 0x000fe400000000ff */
[----:B------:R-:W-:Y:S02]  /*9f50*/  LEA.HI R2, R3, R0, RZ, 0x2 ;  /* 0x0000000003027211 */ /* 0x000fe400078f10ff */
[----:B------:R-:W-:Y:S02]  /*9f60*/  F2FP.PACK_AB R106, R107, R106 ;  /* 0x0000006a6b6a723e */ /* 0x000fe400000000ff */
[----:B------:R-:W-:-:S02]  /*9f70*/  SHF.R.S32.HI R8, RZ, 0x2, R2 ;  /* 0x00000002ff087819 */ /* 0x000fc40000011402 */
[----:B------:R-:W-:Y:S02]  /*9f80*/  SHF.R.S32.HI R5, RZ, 0x1f, R2 ;  /* 0x0000001fff057819 */ /* 0x000fe40000011402 */
[----:B------:R-:W-:Y:S02]  /*9f90*/  LOP3.LUT R9, R2, 0xfffffffc, RZ, 0xc0, !PT ;  /* 0xfffffffc02097812 */ /* 0x000fe400078ec0ff */
[----:B------:R-:W-:Y:S02]  /*9fa0*/  LEA.HI R5, R5, R8, RZ, 0x3 ;  /* 0x0000000805057211 */ /* 0x000fe400078f18ff */
[----:B------:R-:W-:Y:S01]  /*9fb0*/  F2FP.PACK_AB R100, R101, R100 ;  /* 0x000000646564723e */ /* 0x000fe200000000ff */
[----:B------:R-:W-:Y:S01]  /*9fc0*/  IMAD.IADD R9, R0, 0x1, -R9 ;  /* 0x0000000100097824 */ /* 0x000fe200078e0a09 */
[----:B------:R-:W-:Y:S02]  /*9fd0*/  LOP3.LUT R5, R5, 0xfffffff8, RZ, 0xc0, !PT ;  /* 0xfffffff805057812 */ /* 0x000fe400078ec0ff */
[----:B------:R-:W-:-:S02]  /*9fe0*/  F2FP.PACK_AB R102, R103, R102 ;  /* 0x000000666766723e */ /* 0x000fc400000000ff */
[----:B------:R-:W-:Y:S01]  /*9ff0*/  F2FP.PACK_AB R96, R97, R96 ;  /* 0x000000606160723e */ /* 0x000fe200000000ff */
[----:B------:R-:W-:Y:S01]  /*a000*/  IMAD.IADD R8, R8, 0x1, -R5 ;  /* 0x0000000108087824 */ /* 0x000fe200078e0a05 */
[----:B------:R-:W-:Y:S02]  /*a010*/  LEA.HI R5, R3, R0, RZ, 0x5 ;  /* 0x0000000003057211 */ /* 0x000fe400078f28ff */
[----:B------:R-:W-:Y:S01]  /*a020*/  F2FP.PACK_AB R98, R99, R98 ;  /* 0x000000626362723e */ /* 0x000fe200000000ff */
[C---:B------:R-:W-:Y:S01]  /*a030*/  IMAD.SHL.U32 R10, R8.reuse, 0x40, RZ ;  /* 0x00000040080a7824 */ /* 0x040fe200078e00ff */
[----:B------:R-:W-:Y:S02]  /*a040*/  SHF.R.S32.HI R2, RZ, 0x5, R5 ;  /* 0x00000005ff027819 */ /* 0x000fe40000011405 */
[----:B------:R-:W-:Y:S02]  /*a050*/  LOP3.LUT R12, R8, 0x1, RZ, 0xc0, !PT ;  /* 0x00000001080c7812 */ /* 0x000fe400078ec0ff */
[----:B------:R-:W-:Y:S01]  /*a060*/  LOP3.LUT R10, R10, 0x1c0, RZ, 0xc0, !PT ;  /* 0x000001c00a0a7812 */ /* 0x000fe200078ec0ff */
[----:B------:R-:W-:Y:S01]  /*a070*/  IMAD R11, R2, 0x200, R9 ;  /* 0x00000200020b7824 */ /* 0x000fe200078e0209 */
[----:B------:R-:W-:-:S02]  /*a080*/  ISETP.NE.U32.AND P0, PT, R12, 0x1, PT ;  /* 0x000000010c00780c */ /* 0x000fc40003f05070 */
[----:B------:R-:W-:Y:S02]  /*a090*/  LEA.HI R10, R10, R10, RZ, 0x1d ;  /* 0x0000000a0a0a7211 */ /* 0x000fe400078fe8ff */
[----:B------:R-:W-:Y:S01]  /*a0a0*/  R2P PR, R8, 0x6 ;  /* 0x0000000608007804 */ /* 0x000fe20000000000 */
[----:B------:R-:W-:Y:S01]  /*a0b0*/  IMAD.MOV.U32 R8, RZ, RZ, 0x20 ;  /* 0x00000020ff087424 */ /* 0x000fe200078e00ff */
[----:B------:R-:W-:Y:S01]  /*a0c0*/  F2FP.PACK_AB R92, R93, R92 ;  /* 0x0000005c5d5c723e */ /* 0x000fe200000000ff */
[----:B------:R-:W-:Y:S01]  /*a0d0*/  IMAD.U32 R10, R11, 0x2, R10 ;  /* 0x000000020b0a7824 */ /* 0x000fe200078e000a */
[----:B------:R-:W-:Y:S02]  /*a0e0*/  F2FP.PACK_AB R94, R95, R94 ;  /* 0x0000005e5f5e723e */ /* 0x000fe400000000ff */
[----:B------:R-:W-:Y:S01]  /*a0f0*/  SEL R8, R8, 0xffffffe0, !P1 ;  /* 0xffffffe008087807 */ /* 0x000fe20004800000 */
[----:B------:R-:W-:Y:S01]  /*a100*/  IMAD.SHL.U32 R11, R10, 0x2, RZ ;  /* 0x000000020a0b7824 */ /* 0x000fe200078e00ff */
[----:B------:R-:W-:-:S02]  /*a110*/  F2FP.PACK_AB R88, R89, R88 ;  /* 0x000000585958723e */ /* 0x000fc400000000ff */
[----:B------:R-:W-:Y:S01]  /*a120*/  F2FP.PACK_AB R90, R91, R90 ;  /* 0x0000005a5b5a723e */ /* 0x000fe200000000ff */
[C---:B------:R-:W-:Y:S01]  /*a130*/  IMAD.IADD R15, R11.reuse, 0x1, R8 ;  /* 0x000000010b0f7824 */ /* 0x040fe200078e0208 */
[C---:B------:R-:W-:Y:S01]  /*a140*/  IADD3 R10, R11.reuse, 0x80, RZ ;  /* 0x000000800b0a7810 */ /* 0x040fe20007ffe0ff */
[----:B------:R-:W-:Y:S01]  /*a150*/  STS [R11+0x80], R128 ;  /* 0x000080800b007388 */ /* 0x000fe20000000800 */
[----:B------:R-:W-:Y:S02]  /*a160*/  IADD3 R13, R11, 0x70, RZ ;  /* 0x000000700b0d7810 */ /* 0x000fe40007ffe0ff */
[----:B------:R-:W-:Y:S01]  /*a170*/  @P0 IADD3 R13, R10, 0x10, RZ ;  /* 0x000000100a0d0810 */ /* 0x000fe20007ffe0ff */
[----:B------:R-:W-:Y:S01]  /*a180*/  IMAD.MOV.U32 R10, RZ, RZ, 0x40 ;  /* 0x00000040ff0a7424 */ /* 0x000fe200078e00ff */
[----:B------:R-:W-:Y:S01]  /*a190*/  STS [R11+0x480], R130 ;  /* 0x000480820b007388 */ /* 0x000fe20000000800 */
[----:B------:R-:W-:Y:S02]  /*a1a0*/  F2FP.PACK_AB R84, R85, R84 ;  /* 0x000000545554723e */ /* 0x000fe400000000ff */
[----:B------:R-:W-:Y:S01]  /*a1b0*/  IMAD.IADD R17, R8, 0x1, R13 ;  /* 0x0000000108117824 */ /* 0x000fe200078e020d */
[----:B------:R-:W-:Y:S01]  /*a1c0*/  SEL R10, R10, 0xffffffc0, !P2 ;  /* 0xffffffc00a0a7807 */ /* 0x000fe20005000000 */
[----:B------:R-:W-:Y:S01]  /*a1d0*/  STS [R13], R124 ;  /* 0x0000007c0d007388 */ /* 0x000fe20000000800 */
[----:B------:R-:W-:-:S02]  /*a1e0*/  F2FP.PACK_AB R86, R87, R86 ;  /* 0x000000565756723e */ /* 0x000fc400000000ff */
[----:B------:R-:W-:Y:S01]  /*a1f0*/  F2FP.PACK_AB R80, R81, R80 ;  /* 0x000000505150723e */ /* 0x000fe200000000ff */
[--C-:B------:R-:W-:Y:S01]  /*a200*/  IMAD.IADD R19, R11, 0x1, R10.reuse ;  /* 0x000000010b137824 */ /* 0x100fe200078e020a */
[----:B------:R-:W-:Y:S01]  /*a210*/  STS [R13+0x400], R126 ;  /* 0x0004007e0d007388 */ /* 0x000fe20000000800 */
[C---:B------:R-:W-:Y:S01]  /*a220*/  IMAD.IADD R21, R10.reuse, 0x1, R13 ;  /* 0x000000010a157824 */ /* 0x040fe200078e020d */
[----:B------:R-:W-:Y:S01]  /*a230*/  F2FP.PACK_AB R82, R83, R82 ;  /* 0x000000525352723e */ /* 0x000fe200000000ff */
[----:B------:R-:W-:Y:S01]  /*a240*/  IMAD.IADD R23, R10, 0x1, R15 ;  /* 0x000000010a177824 */ /* 0x000fe200078e020f */
[----:B------:R-:W-:Y:S01]  /*a250*/  STS [R15+0x80], R120 ;  /* 0x000080780f007388 */ /* 0x000fe20000000800 */
[----:B------:R-:W-:Y:S01]  /*a260*/  IMAD.IADD R25, R17, 0x1, R10 ;  /* 0x0000000111197824 */ /* 0x000fe200078e020a */
[----:B------:R-:W-:Y:S02]  /*a270*/  F2FP.PACK_AB R76, R77, R76 ;  /* 0x0000004c4d4c723e */ /* 0x000fe400000000ff */
[----:B------:R-:W-:Y:S01]  /*a280*/  STS [R15+0x480], R122 ;  /* 0x0004807a0f007388 */ /* 0x000fe20000000800 */
[----:B------:R-:W-:-:S02]  /*a290*/  F2FP.PACK_AB R78, R79, R78 ;  /* 0x0000004e4f4e723e */ /* 0x000fc400000000ff */
[----:B------:R-:W-:Y:S01]  /*a2a0*/  F2FP.PACK_AB R72, R73, R72 ;  /* 0x000000484948723e */ /* 0x000fe200000000ff */
[----:B------:R-:W-:Y:S01]  /*a2b0*/  STS [R17], R116 ;  /* 0x0000007411007388 */ /* 0x000fe20000000800 */
[----:B------:R-:W-:Y:S02]  /*a2c0*/  F2FP.PACK_AB R74, R75, R74 ;  /* 0x0000004a4b4a723e */ /* 0x000fe400000000ff */
[----:B------:R-:W-:Y:S01]  /*a2d0*/  F2FP.PACK_AB R68, R69, R68 ;  /* 0x000000444544723e */ /* 0x000fe200000000ff */
[----:B------:R-:W-:Y:S01]  /*a2e0*/  STS [R17+0x400], R118 ;  /* 0x0004007611007388 */ /* 0x000fe20000000800 */
[----:B------:R-:W-:Y:S02]  /*a2f0*/  F2FP.PACK_AB R70, R71, R70 ;  /* 0x000000464746723e */ /* 0x000fe400000000ff */
[----:B------:R-:W-:Y:S01]  /*a300*/  ISETP.NE.U32.AND P1, PT, RZ, c[0x0][0x508], PT ;  /* 0x00014200ff007a0c */ /* 0x000fe20003f25070 */
[----:B------:R-:W-:Y:S01]  /*a310*/  STS [R19+0x80], R6 ;  /* 0x0000800613007388 */ /* 0x000fe20000000800 */
[----:B------:R-:W-:-:S02]  /*a320*/  ISETP.NE.U32.AND P0, PT, RZ, c[0x0][0x500], PT ;  /* 0x00014000ff007a0c */ /* 0x000fc40003f05070 */
[----:B------:R-:W-:Y:S01]  /*a330*/  ISETP.NE.AND.EX P1, PT, RZ, c[0x0][0x50c], PT, P1 ;  /* 0x00014300ff007a0c */ /* 0x000fe20003f25310 */
[----:B------:R-:W-:Y:S01]  /*a340*/  STS [R19+0x480], R114 ;  /* 0x0004807213007388 */ /* 0x000fe20000000800 */
[----:B------:R-:W-:-:S03]  /*a350*/  ISETP.NE.AND.EX P0, PT, RZ, c[0x0][0x504], PT, P0 ;  /* 0x00014100ff007a0c */ /* 0x000fc60003f05300 */
[----:B------:R-:W-:Y:S04]  /*a360*/  STS [R21], R108 ;  /* 0x0000006c15007388 */ /* 0x000fe80000000800 */
[----:B------:R-:W-:Y:S04]  /*a370*/  STS [R21+0x400], R110 ;  /* 0x0004006e15007388 */ /* 0x000fe80000000800 */
[----:B------:R-:W-:Y:S04]  /*a380*/  STS [R23+0x80], R104 ;  /* 0x0000806817007388 */ /* 0x000fe80000000800 */
[----:B------:R-:W-:Y:S04]  /*a390*/  STS [R23+0x480], R106 ;  /* 0x0004806a17007388 */ /* 0x000fe80000000800 */
[----:B------:R-:W-:Y:S04]  /*a3a0*/  STS [R25], R100 ;  /* 0x0000006419007388 */ /* 0x000fe80000000800 */
[----:B------:R-:W-:Y:S04]  /*a3b0*/  STS [R25+0x400], R102 ;  /* 0x0004006619007388 */ /* 0x000fe80000000800 */
[----:B------:R-:W-:Y:S04]  /*a3c0*/  STS [R11+0x4080], R96 ;  /* 0x004080600b007388 */ /* 0x000fe80000000800 */
[----:B------:R1:W-:Y:S04]  /*a3d0*/  STS [R11+0x4480], R98 ;  /* 0x004480620b007388 */ /* 0x0003e80000000800 */
[----:B------:R-:W-:Y:S04]  /*a3e0*/  STS [R13+0x4000], R92 ;  /* 0x0040005c0d007388 */ /* 0x000fe80000000800 */
[----:B------:R2:W-:Y:S04]  /*a3f0*/  STS [R13+0x4400], R94 ;  /* 0x0044005e0d007388 */ /* 0x0005e80000000800 */
[----:B------:R-:W-:Y:S04]  /*a400*/  STS [R15+0x4080], R88 ;  /* 0x004080580f007388 */ /* 0x000fe80000000800 */
[----:B------:R3:W-:Y:S04]  /*a410*/  STS [R15+0x4480], R90 ;  /* 0x0044805a0f007388 */ /* 0x0007e80000000800 */
[----:B------:R-:W-:Y:S04]  /*a420*/  STS [R17+0x4000], R84 ;  /* 0x0040005411007388 */ /* 0x000fe80000000800 */
[----:B------:R-:W-:Y:S01]  /*a430*/  STS [R17+0x4400], R86 ;  /* 0x0044005611007388 */ /* 0x000fe20000000800 */
[----:B-1----:R-:W-:-:S03]  /*a440*/  IMAD.MOV.U32 R11, RZ, RZ, 0x4 ;  /* 0x00000004ff0b7424 */ /* 0x002fc600078e00ff */
[----:B------:R-:W-:Y:S04]  /*a450*/  STS [R19+0x4080], R80 ;  /* 0x0040805013007388 */ /* 0x000fe80000000800 */
[----:B------:R-:W-:Y:S01]  /*a460*/  STS [R19+0x4480], R82 ;  /* 0x0044805213007388 */ /* 0x000fe20000000800 */
[----:B--2---:R-:W-:-:S03]  /*a470*/  IMAD.WIDE R12, R244, R11, c[0x0][0x500] ;  /* 0x00014000f40c7625 */ /* 0x004fc600078e020b */
[----:B------:R-:W-:Y:S04]  /*a480*/  STS [R21+0x4000], R76 ;  /* 0x0040004c15007388 */ /* 0x000fe80000000800 */
[----:B------:R1:W-:Y:S04]  /*a490*/  STS [R21+0x4400], R78 ;  /* 0x0044004e15007388 */ /* 0x0003e80000000800 */
[----:B------:R2:W-:Y:S04]  /*a4a0*/  STS [R23+0x4080], R72 ;  /* 0x0040804817007388 */ /* 0x0005e80000000800 */
[----:B------:R2:W-:Y:S04]  /*a4b0*/  STS [R23+0x4480], R74 ;  /* 0x0044804a17007388 */ /* 0x0005e80000000800 */
[----:B------:R2:W-:Y:S04]  /*a4c0*/  STS [R25+0x4000], R68 ;  /* 0x0040004419007388 */ /* 0x0005e80000000800 */
[----:B------:R2:W-:Y:S04]  /*a4d0*/  STS [R25+0x4400], R70 ;  /* 0x0044004619007388 */ /* 0x0005e80000000800 */
[----:B------:R-:W-:Y:S01]  /*a4e0*/  BAR.SYNC.DEFER_BLOCKING 0x1, 0x100 ;  /* 0x0044000000007b1d */ /* 0x000fe20000010000 */
[----:B------:R-:W-:-:S02]  /*a4f0*/  IMAD.MOV.U32 R8, RZ, RZ, c[0x0][0x388] ;  /* 0x0000e200ff087624 */ /* 0x000fc400078e00ff */
[----:B------:R-:W-:-:S03]  /*a500*/  @P1 IMAD.WIDE R10, R244, R11, c[0x0][0x508] ;  /* 0x00014200f40a1625 */ /* 0x000fc600078e020b */
[----:B---3--:R-:W3:Y:S04]  /*a510*/  @P0 LDG.E R15, [R12.64] ;  /* 0x000000100c0f0981 */ /* 0x008ee8000c1e1900 */
[----:B------:R2:W5:Y:S01]  /*a520*/  @P1 LDG.E R8, [R10.64] ;  /* 0x000000100a081981 */ /* 0x000562000c1e1900 */
[----:B-1----:R-:W-:Y:S02]  /*a530*/  CS2R R20, SRZ ;  /* 0x0000000000147805 */ /* 0x002fe4000001ff00 */
[--C-:B---3--:R-:W-:Y:S01]  /*a540*/  @P0 SHF.R.S32.HI R21, RZ, 0x1f, R15.reuse ;  /* 0x0000001fff150819 */ /* 0x108fe2000001140f */
[----:B------:R-:W-:Y:S01]  /*a550*/  @P0 IMAD.MOV.U32 R20, RZ, RZ, R15 ;  /* 0x000000ffff140224 */ /* 0x000fe200078e000f */
[----:B------:R-:W-:Y:S05]  /*a560*/  @P1 BRA `(.L_x_27) ;  /* 0x0000004000001947 */ /* 0x000fea0003800000 */
[----:B--2---:R-:W-:Y:S05]  /*a570*/  @!P0 BRA `(.L_x_27) ;  /* 0x0000003000008947 */ /* 0x004fea0003800000 */
[----:B-----5:R-:W2:Y:S04]  /*a580*/  LDG.E R8, [R12.64] ;  /* 0x000000100c087981 */ /* 0x020ea8000c1e1900 */
[----:B------:R-:W2:Y:S02]  /*a590*/  LDG.E R11, [R12.64+0x4] ;  /* 0x000004100c0b7981 */ /* 0x000ea4000c1e1900 */
[----:B--2---:R-:W-:-:S02]  /*a5a0*/  IADD3 R8, -R8, R11, RZ ;  /* 0x0000000b08087210 */ /* 0x004fc40007ffe1ff */
.L_x_27:
[----:B--2---:R-:W-:Y:S01]  /*a5b0*/  LOP3.LUT R5, R5, 0xffffffe0, RZ, 0xc0, !PT ;  /* 0xffffffe005057812 */ /* 0x004fe200078ec0ff */
[----:B------:R-:W1:Y:S01]  /*a5c0*/  S2R R6, SR_CTAID.Y ;  /* 0x0000000000067919 */ /* 0x000e620000002600 */
[----:B------:R-:W-:Y:S01]  /*a5d0*/  SHF.R.S32.HI R13, RZ, 0x1f, R2 ;  /* 0x0000001fff0d7819 */ /* 0x000fe20000011402 */
[----:B------:R-:W-:Y:S01]  /*a5e0*/  IMAD.MOV.U32 R11, RZ, RZ, c[0x0][0x4e8] ;  /* 0x00013a00ff0b7624 */ /* 0x000fe200078e00ff */
[----:B------:R-:W-:Y:S01]  /*a5f0*/  LEA.HI R12, R9, R9, RZ, 0x1 ;  /* 0x00000009090c7211 */ /* 0x000fe200078f08ff */
[----:B------:R-:W-:Y:S01]  /*a600*/  IMAD.IADD R10, R0, 0x1, -R5 ;  /* 0x00000001000a7824 */ /* 0x000fe200078e0a05 */
[----:B------:R-:W2:Y:S01]  /*a610*/  S2R R37, SR_CTAID.X ;  /* 0x0000000000257919 */ /* 0x000ea20000002500 */
[----:B------:R-:W-:Y:S01]  /*a620*/  LEA.HI R13, R13, R2, RZ, 0x3 ;  /* 0x000000020d0d7211 */ /* 0x000fe200078f18ff */
[----:B------:R-:W-:Y:S01]  /*a630*/  IMAD.MOV.U32 R18, RZ, RZ, R20 ;  /* 0x000000ffff127224 */ /* 0x000fe200078e0014 */
[----:B------:R-:W-:Y:S01]  /*a640*/  ISETP.NE.AND P1, PT, R11, 0x1, PT ;  /* 0x000000010b00780c */ /* 0x000fe20003f25270 */
[----:B------:R-:W-:Y:S01]  /*a650*/  BSSY B0, `(.L_x_28) ;  /* 0x0000077000007945 */ /* 0x000fe20003800000 */
[----:B------:R-:W-:-:S02]  /*a660*/  SHF.R.S32.HI R5, RZ, 0x1f, R10 ;  /* 0x0000001fff057819 */ /* 0x000fc4000001140a */
[----:B------:R-:W-:Y:S02]  /*a670*/  LOP3.LUT R13, R13, 0xffffff8, RZ, 0xc0, !PT ;  /* 0x0ffffff80d0d7812 */ /* 0x000fe400078ec0ff */
[----:B------:R-:W-:Y:S02]  /*a680*/  LEA.HI R5, R5, R10, RZ, 0x2 ;  /* 0x0000000a05057211 */ /* 0x000fe400078f10ff */
[----:B------:R-:W-:Y:S01]  /*a690*/  LOP3.LUT R12, R12, 0x1ffffffe, RZ, 0xc0, !PT ;  /* 0x1ffffffe0c0c7812 */ /* 0x000fe200078ec0ff */
[----:B------:R-:W-:Y:S01]  /*a6a0*/  IMAD.IADD R2, R2, 0x1, -R13 ;  /* 0x0000000102027824 */ /* 0x000fe200078e0a0d */
[----:B------:R-:W-:Y:S01]  /*a6b0*/  SHF.R.S32.HI R11, RZ, 0x2, R5 ;  /* 0x00000002ff0b7819 */ /* 0x000fe20000011405 */
[----:B------:R-:W-:Y:S01]  /*a6c0*/  IMAD R5, R21, c[0x0][0x3a0], RZ ;  /* 0x0000e80015057a24 */ /* 0x000fe200078e02ff */
[----:B------:R-:W-:Y:S02]  /*a6d0*/  IADD3 R15, R9, -R12, RZ ;  /* 0x8000000c090f7210 */ /* 0x000fe40007ffe0ff */
[----:B------:R-:W-:Y:S01]  /*a6e0*/  LOP3.LUT P2, RZ, R10, 0x3, RZ, 0xc0, !PT ;  /* 0x000000030aff7812 */ /* 0x000fe2000784c0ff */
[----:B------:R-:W-:Y:S01]  /*a6f0*/  IMAD R2, R2, 0x10, R11 ;  /* 0x0000001002027824 */ /* 0x000fe200078e020b */
[----:B------:R-:W-:Y:S01]  /*a700*/  MOV R19, R21 ;  /* 0x0000001500137202 */ /* 0x000fe20000000f00 */
[C---:B------:R-:W-:Y:S01]  /*a710*/  IMAD R5, R20.reuse, c[0x0][0x3a4], R5 ;  /* 0x0000e90014057a24 */ /* 0x040fe200078e0205 */
[----:B-1----:R-:W-:Y:S01]  /*a720*/  SHF.R.S32.HI R13, RZ, 0x1f, R6 ;  /* 0x0000001fff0d7819 */ /* 0x002fe20000011406 */
[----:B------:R-:W-:Y:S01]  /*a730*/  IMAD.WIDE.U32 R20, R20, c[0x0][0x3a0], RZ ;  /* 0x0000e80014147a25 */ /* 0x000fe200078e00ff */
[----:B------:R-:W-:-:S02]  /*a740*/  LEA.HI R10, R3, R0, RZ, 0x3 ;  /* 0x00000000030a7211 */ /* 0x000fc400078f18ff */
[----:B------:R-:W-:Y:S01]  /*a750*/  LEA.HI R3, R3, R0, RZ, 0x6 ;  /* 0x0000000003037211 */ /* 0x000fe200078f30ff */
[----:B------:R-:W-:Y:S01]  /*a760*/  IMAD R12, R15, 0x8, R2 ;  /* 0x000000080f0c7824 */ /* 0x000fe200078e0202 */
[----:B------:R-:W-:Y:S01]  /*a770*/  LOP3.LUT R11, R10, 0xfffffff8, RZ, 0xc0, !PT ;  /* 0xfffffff80a0b7812 */ /* 0x000fe200078ec0ff */
[----:B------:R-:W-:Y:S01]  /*a780*/  IMAD.IADD R21, R21, 0x1, R5 ;  /* 0x0000000115157824 */ /* 0x000fe200078e0205 */
[----:B------:R-:W-:Y:S01]  /*a790*/  SHF.R.S32.HI R15, RZ, 0x1f, R244 ;  /* 0x0000001fff0f7819 */ /* 0x000fe200000114f4 */
[----:B------:R-:W-:Y:S01]  /*a7a0*/  IMAD R9, R13, c[0x0][0x490], RZ ;  /* 0x000124000d097a24 */ /* 0x000fe200078e02ff */
[----:B--2---:R-:W-:Y:S01]  /*a7b0*/  LEA R5, R37, R12, 0x7 ;  /* 0x0000000c25057211 */ /* 0x004fe200078e38ff */
[----:B------:R-:W-:Y:S01]  /*a7c0*/  IMAD.WIDE.U32 R18, R6, c[0x0][0x490], R18 ;  /* 0x0001240006127a25 */ /* 0x000fe200078e0012 */
[----:B------:R-:W-:Y:S02]  /*a7d0*/  SEL R15, R15, RZ, !P0 ;  /* 0x000000ff0f0f7207 */ /* 0x000fe40004000000 */
[----:B------:R-:W-:Y:S01]  /*a7e0*/  SEL R16, R244, RZ, !P0 ;  /* 0x000000fff4107207 */ /* 0x000fe20004000000 */
[----:B------:R-:W-:-:S02]  /*a7f0*/  IMAD R9, R6, c[0x0][0x494], R9 ;  /* 0x0001250006097a24 */ /* 0x000fc400078e0209 */
[----:B------:R-:W-:Y:S02]  /*a800*/  IMAD R13, R13, c[0x0][0x3e8], RZ ;  /* 0x0000fa000d0d7a24 */ /* 0x000fe400078e02ff */
[----:B------:R-:W-:Y:S02]  /*a810*/  IMAD.IADD R11, R0, 0x1, -R11 ;  /* 0x00000001000b7824 */ /* 0x000fe400078e0a0b */
[----:B------:R-:W-:-:S04]  /*a820*/  @P1 IMAD.HI.U32 R0, R5, c[0x0][0x4ec], RZ ;  /* 0x00013b0005001a27 */ /* 0x000fc800078e00ff */
[----:B------:R-:W-:Y:S01]  /*a830*/  IMAD.IADD R19, R19, 0x1, R9 ;  /* 0x0000000113137824 */ /* 0x000fe200078e0209 */
[----:B------:R-:W-:Y:S01]  /*a840*/  MOV R9, R5 ;  /* 0x0000000500097202 */ /* 0x000fe20000000f00 */
[C---:B------:R-:W-:Y:S01]  /*a850*/  IMAD R13, R6.reuse, c[0x0][0x3ec], R13 ;  /* 0x0000fb00060d7a24 */ /* 0x040fe200078e020d */
[----:B------:R-:W-:Y:S01]  /*a860*/  @P1 SHF.R.U32.HI R9, RZ, c[0x0][0x4f0], R0 ;  /* 0x00013c00ff091a19 */ /* 0x000fe20000011600 */
[----:B------:R-:W-:Y:S01]  /*a870*/  IMAD.WIDE.U32 R20, R6, c[0x0][0x3e8], R20 ;  /* 0x0000fa0006147a25 */ /* 0x000fe200078e0014 */
[----:B------:R-:W-:Y:S02]  /*a880*/  SHF.R.S32.HI R6, RZ, 0x3, R10 ;  /* 0x00000003ff067819 */ /* 0x000fe4000001140a */
[----:B------:R-:W-:Y:S01]  /*a890*/  IADD3 R12, -R9, RZ, RZ ;  /* 0x000000ff090c7210 */ /* 0x000fe20007ffe1ff */
[----:B------:R-:W-:Y:S01]  /*a8a0*/  IMAD.IADD R21, R21, 0x1, R13 ;  /* 0x0000000115157824 */ /* 0x000fe200078e020d */
[----:B------:R-:W-:Y:S01]  /*a8b0*/  SHF.R.S32.HI R14, RZ, 0x1f, R9 ;  /* 0x0000001fff0e7819 */ /* 0x000fe20000011409 */
[----:B------:R-:W-:-:S02]  /*a8c0*/  IMAD R10, R11, 0x20, R6 ;  /* 0x000000200b0a7824 */ /* 0x000fc400078e0206 */
[----:B------:R-:W-:Y:S02]  /*a8d0*/  IMAD R13, R15, c[0x0][0x498], RZ ;  /* 0x000126000f0d7a24 */ /* 0x000fe400078e02ff */
[----:B------:R-:W-:Y:S02]  /*a8e0*/  IMAD R10, R37, 0x80, R10 ;  /* 0x00000080250a7824 */ /* 0x000fe400078e020a */
[----:B------:R-:W-:-:S04]  /*a8f0*/  IMAD.WIDE.U32 R18, R16, c[0x0][0x498], R18 ;  /* 0x0001260010127a25 */ /* 0x000fc800078e0012 */
[----:B------:R-:W-:Y:S01]  /*a900*/  IMAD R12, R12, c[0x0][0x4e8], R5 ;  /* 0x00013a000c0c7a24 */ /* 0x000fe200078e0205 */
[----:B------:R-:W-:Y:S01]  /*a910*/  IADD3 R18, P0, R9, R18, RZ ;  /* 0x0000001209127210 */ /* 0x000fe20007f1e0ff */
[----:B------:R-:W-:-:S04]  /*a920*/  @P1 IMAD.HI.U32 R0, R10, c[0x0][0x4ec], RZ ;  /* 0x00013b000a001a27 */ /* 0x000fc800078e00ff */
[----:B------:R-:W-:Y:S01]  /*a930*/  IMAD R5, R16, c[0x0][0x49c], R13 ;  /* 0x0001270010057a24 */ /* 0x000fe200078e020d */
[----:B------:R-:W-:Y:S01]  /*a940*/  SHF.R.S32.HI R13, RZ, 0x1f, R12 ;  /* 0x0000001fff0d7819 */ /* 0x000fe2000001140c */
[----:B------:R-:W-:Y:S01]  /*a950*/  IMAD.MOV.U32 R9, RZ, RZ, R10 ;  /* 0x000000ffff097224 */ /* 0x000fe200078e000a */
[----:B------:R-:W-:Y:S01]  /*a960*/  @P1 SHF.R.U32.HI R9, RZ, c[0x0][0x4f0], R0 ;  /* 0x00013c00ff091a19 */ /* 0x000fe20000011600 */
[----:B------:R-:W-:Y:S01]  /*a970*/  IMAD.SHL.U32 R0, R11, 0x8, RZ ;  /* 0x000000080b007824 */ /* 0x000fe200078e00ff */
[----:B------:R-:W-:Y:S01]  /*a980*/  IADD3.X R19, R14, R19, R5, P0, !PT ;  /* 0x000000130e137210 */ /* 0x000fe200007fe405 */
[----:B------:R-:W-:Y:S01]  /*a990*/  IMAD R11, R13, c[0x0][0x488], RZ ;  /* 0x000122000d0b7a24 */ /* 0x000fe200078e02ff */
[----:B------:R-:W-:Y:S01]  /*a9a0*/  SHF.L.U32 R5, R6, 0x6, RZ ;  /* 0x0000000606057819 */ /* 0x000fe200000006ff */
[----:B------:R-:W-:Y:S01]  /*a9b0*/  IMAD R15, R15, c[0x0][0x3f0], RZ ;  /* 0x0000fc000f0f7a24 */ /* 0x000fe200078e02ff */
[----:B------:R-:W-:Y:S01]  /*a9c0*/  IADD3 R13, -R9, RZ, RZ ;  /* 0x000000ff090d7210 */ /* 0x000fe20007ffe1ff */
[----:B------:R-:W-:Y:S01]  /*a9d0*/  IMAD.WIDE.U32 R18, R12, c[0x0][0x488], R18 ;  /* 0x000122000c127a25 */ /* 0x000fe200078e0012 */
[----:B------:R-:W-:-:S02]  /*a9e0*/  LOP3.LUT R5, R5, 0x1c0, RZ, 0xc0, !PT ;  /* 0x000001c005057812 */ /* 0x000fc400078ec0ff */
[----:B------:R-:W-:Y:S01]  /*a9f0*/  IADD3 R36, R0, 0x40, RZ ;  /* 0x0000004000247810 */ /* 0x000fe20007ffe0ff */
[----:B------:R-:W-:Y:S01]  /*aa00*/  IMAD R11, R12, c[0x0][0x48c], R11 ;  /* 0x000123000c0b7a24 */ /* 0x000fe200078e020b */
[----:B------:R-:W-:Y:S01]  /*aa10*/  LEA R14, P0, R18, c[0x0][0x450], 0x2 ;  /* 0x00011400120e7a11 */ /* 0x000fe200078010ff */
[C---:B------:R-:W-:Y:S01]  /*aa20*/  IMAD R15, R16.reuse, c[0x0][0x3f4], R15 ;  /* 0x0000fd00100f7a24 */ /* 0x040fe200078e020f */
[----:B------:R-:W-:Y:S01]  /*aa30*/  LOP3.LUT R12, R5, 0x38, R0, 0xf8, !PT ;  /* 0x00000038050c7812 */ /* 0x000fe200078ef800 */
[----:B------:R-:W-:Y:S01]  /*aa40*/  IMAD.IADD R11, R19, 0x1, R11 ;  /* 0x00000001130b7824 */ /* 0x000fe200078e020b */
[----:B------:R-:W-:Y:S01]  /*aa50*/  SHF.R.U32.HI R5, RZ, 0x3, R5 ;  /* 0x00000003ff057819 */ /* 0x000fe20000011605 */
[----:B------:R-:W-:Y:S01]  /*aa60*/  IMAD.WIDE.U32 R16, R16, c[0x0][0x3f0], R20 ;  /* 0x0000fc0010107a25 */ /* 0x000fe200078e0014 */
[----:B------:R-:W-:Y:S02]  /*aa70*/  SHFL.IDX PT, R34, R14, RZ, 0x1c1f ;  /* 0x001c1fff0e227589 */ /* 0x000fe400000e0000 */
[----:B------:R-:W-:Y:S01]  /*aa80*/  LEA.HI.X R11, R18, c[0x0][0x454], R11, 0x2, P0 ;  /* 0x00011500120b7a11 */ /* 0x000fe200000f140b */
[----:B------:R-:W-:Y:S01]  /*aa90*/  IMAD.IADD R15, R17, 0x1, R15 ;  /* 0x00000001110f7824 */ /* 0x000fe200078e020f */
[----:B------:R1:W-:Y:S01]  /*aaa0*/  SHFL.IDX PT, R32, R14, 0x1, 0x1c1f ;  /* 0x003c1f000e207f89 */ /* 0x0003e200000e0000 */
[----:B------:R-:W-:Y:S01]  /*aab0*/  IMAD R17, R37, 0x80, R2 ;  /* 0x0000008025117824 */ /* 0x000fe200078e0202 */
[----:B------:R-:W-:Y:S01]  /*aac0*/  LOP3.LUT R5, R12, R5, RZ, 0x3c, !PT ;  /* 0x000000050c057212 */ /* 0x000fe200078e3cff */
[----:B-----5:R-:W-:Y:S01]  /*aad0*/  IMAD R2, R8, c[0x0][0x4e8], RZ ;  /* 0x00013a0008027a24 */ /* 0x020fe200078e02ff */
[----:B------:R-:W2:Y:S01]  /*aae0*/  SHFL.IDX PT, R35, R11, RZ, 0x1c1f ;  /* 0x001c1fff0b237589 */ /* 0x000ea200000e0000 */
[----:B------:R-:W-:Y:S01]  /*aaf0*/  SHF.R.S32.HI R12, RZ, 0x1f, R9 ;  /* 0x0000001fff0c7819 */ /* 0x000fe20000011409 */
[----:B------:R-:W-:Y:S01]  /*ab00*/  IMAD R13, R13, c[0x0][0x4e8], R10 ;  /* 0x00013a000d0d7a24 */ /* 0x000fe200078e020a */
[C---:B------:R-:W-:Y:S01]  /*ab10*/  IADD3 R19, R17.reuse, 0x8, RZ ;  /* 0x0000000811137810 */ /* 0x040fe20007ffe0ff */
[----:B------:R-:W3:Y:S01]  /*ab20*/  SHFL.IDX PT, R33, R11, 0x1, 0x1c1f ;  /* 0x003c1f000b217f89 */ /* 0x000ee200000e0000 */
[-C--:B------:R-:W-:Y:S01]  /*ab30*/  ISETP.GE.OR P0, PT, R17, R2.reuse, P2 ;  /* 0x000000021100720c */ /* 0x080fe20001706670 */
[----:B------:R-:W-:Y:S01]  /*ab40*/  IMAD R12, R12, c[0x0][0x3e0], RZ ;  /* 0x0000f8000c0c7a24 */ /* 0x000fe200078e02ff */
[----:B------:R-:W-:Y:S01]  /*ab50*/  ISETP.GE.OR P2, PT, R19, R2, P2 ;  /* 0x000000021300720c */ /* 0x000fe20001746670 */
[----:B------:R-:W-:Y:S01]  /*ab60*/  IMAD.SHL.U32 R10, R3, 0x8, RZ ;  /* 0x00000008030a7824 */ /* 0x000fe200078e00ff */
[----:B------:R-:W-:Y:S01]  /*ab70*/  SHF.R.S32.HI R8, RZ, 0x1f, R13 ;  /* 0x0000001fff087819 */ /* 0x000fe2000001140d */
[----:B------:R-:W-:Y:S01]  /*ab80*/  IMAD R12, R9, c[0x0][0x3e4], R12 ;  /* 0x0000f900090c7a24 */ /* 0x000fe200078e020c */
[----:B------:R-:W-:-:S02]  /*ab90*/  LEA R37, R37, R6, 0x7 ;  /* 0x0000000625257211 */ /* 0x000fc400078e38ff */
[----:B------:R-:W-:Y:S01]  /*aba0*/  LOP3.LUT R5, R5, 0x7ffffe00, R10, 0xf8, !PT ;  /* 0x7ffffe0005057812 */ /* 0x000fe200078ef80a */
[----:B------:R-:W-:-:S03]  /*abb0*/  IMAD R8, R8, c[0x0][0x3d8], RZ ;  /* 0x0000f60008087a24 */ /* 0x000fc600078e02ff */
[----:B------:R-:W-:Y:S01]  /*abc0*/  SHF.L.U32 R40, R5, 0x1, RZ ;  /* 0x0000000105287819 */ /* 0x000fe200000006ff */
[----:B------:R-:W-:Y:S01]  /*abd0*/  IMAD R3, R13, c[0x0][0x3dc], R8 ;  /* 0x0000f7000d037a24 */ /* 0x000fe200078e0208 */
[----:B-1----:R-:W-:-:S05]  /*abe0*/  MOV R14, R16 ;  /* 0x00000010000e7202 */ /* 0x002fca0000000f00 */
[----:B------:R-:W-:Y:S01]  /*abf0*/  IMAD.WIDE.U32 R20, R9, c[0x0][0x3e0], R14 ;  /* 0x0000f80009147a25 */ /* 0x000fe200078e000e */
[----:B--2---:R1:W-:Y:S03]  /*ac00*/  @!P0 ST.E [R34.64], R4 ;  /* 0x0000000422008985 */ /* 0x0043e6000c101910 */
[----:B------:R-:W-:Y:S01]  /*ac10*/  IMAD.IADD R21, R21, 0x1, R12 ;  /* 0x0000000115157824 */ /* 0x000fe200078e020c */
[----:B---3--:R1:W-:Y:S03]  /*ac20*/  @!P2 ST.E [R32.64], R7 ;  /* 0x000000072000a985 */ /* 0x0083e6000c101910 */
[----:B------:R-:W-:Y:S01]  /*ac30*/  IMAD.WIDE.U32 R38, R13, c[0x0][0x3d8], R20 ;  /* 0x0000f6000d267a25 */ /* 0x000fe200078e0014 */
[----:B------:R1:W2:Y:S03]  /*ac40*/  LDS.128 R28, [R40+0x1080] ;  /* 0x00108000281c7984 */ /* 0x0002a60000000c00 */
[----:B------:R-:W-:Y:S01]  /*ac50*/  IMAD.IADD R3, R39, 0x1, R3 ;  /* 0x0000000127037824 */ /* 0x000fe200078e0203 */
[----:B------:R1:W3:Y:S01]  /*ac60*/  LDS.128 R24, [R40+0x2080] ;  /* 0x0020800028187984 */ /* 0x0002e20000000c00 */
[----:B------:R-:W-:-:S03]  /*ac70*/  LEA R39, P0, R38, c[0x0][0x380], 0x1 ;  /* 0x0000e00026277a11 */ /* 0x000fc600078008ff */
[----:B------:R1:W4:Y:S01]  /*ac80*/  LDS.128 R20, [R40+0x3080] ;  /* 0x0030800028147984 */ /* 0x0003220000000c00 */
[----:B------:R-:W-:Y:S02]  /*ac90*/  LEA.HI.X R38, R38, c[0x0][0x384], R3, 0x1, P0 ;  /* 0x0000e10026267a11 */ /* 0x000fe400000f0c03 */
[----:B------:R-:W-:Y:S01]  /*aca0*/  ISETP.GE.AND P0, PT, R37, R2, PT ;  /* 0x000000022500720c */ /* 0x000fe20003f06270 */
[----:B------:R1:W1:Y:S04]  /*acb0*/  LDS.128 R16, [R40+0x5080] ;  /* 0x0050800028107984 */ /* 0x0002680000000c00 */
[----:B------:R1:W1:Y:S04]  /*acc0*/  LDS.128 R12, [R40+0x6080] ;  /* 0x00608000280c7984 */ /* 0x0002680000000c00 */
[----:B------:R1:W1:Y:S04]  /*acd0*/  LDS.128 R8, [R40+0x7080] ;  /* 0x0070800028087984 */ /* 0x0002680000000c00 */
[----:B------:R1:W1:Y:S04]  /*ace0*/  SHFL.IDX PT, R42, R39, RZ, 0x181f ;  /* 0x00181fff272a7589 */ /* 0x00026800000e0000 */
[----:B------:R1:W1:Y:S01]  /*acf0*/  SHFL.IDX PT, R43, R38, RZ, 0x181f ;  /* 0x00181fff262b7589 */ /* 0x00026200000e0000 */
[----:B------:R-:W-:Y:S05]  /*ad00*/  @P0 BRA `(.L_x_29) ;  /* 0x000000b000000947 */ /* 0x000fea0003800000 */
[----:B-1----:R-:W1:Y:S01]  /*ad10*/  LDS.128 R32, [R40+0x80] ;  /* 0x0000800028207984 */ /* 0x002e620000000c00 */
[----:B------:R-:W-:-:S02]  /*ad20*/  ISETP.GE.AND P0, PT, R36, c[0x0][0x3c8], PT ;  /* 0x0000f20024007a0c */ /* 0x000fc40003f06270 */
[----:B------:R-:W-:Y:S01]  /*ad30*/  ISETP.GE.AND P1, PT, R0, c[0x0][0x3c8], PT ;  /* 0x0000f20000007a0c */ /* 0x000fe20003f26270 */
[----:B------:R-:W5:Y:S10]  /*ad40*/  LDS.128 R4, [R40+0x4080] ;  /* 0x0040800028047984 */ /* 0x000f740000000c00 */
[----:B------:R-:W-:-:S02]  /*ad50*/  @!P0 SHF.R.S32.HI R3, RZ, 0x1f, R36 ;  /* 0x0000001fff038819 */ /* 0x000fc40000011424 */
[----:B------:R-:W-:Y:S02]  /*ad60*/  @!P1 IMAD.WIDE R44, R0, 0x2, R42 ;  /* 0x00000002002c9825 */ /* 0x000fe400078e022a */
[----:B------:R-:W-:-:S04]  /*ad70*/  @!P0 LEA.HI R3, R3, R36, RZ, 0x3 ;  /* 0x0000002403038211 */ /* 0x000fc800078f18ff */
[----:B------:R-:W-:-:S05]  /*ad80*/  @!P0 LOP3.LUT R3, R3, 0xfffffff8, RZ, 0xc0, !PT ;  /* 0xfffffff803038812 */ /* 0x000fca00078ec0ff */
[----:B------:R-:W-:Y:S01]  /*ad90*/  @!P0 IMAD.WIDE R42, R3, 0x2, R42 ;  /* 0x00000002032a8825 */ /* 0x000fe200078e022a */
[----:B-1----:R1:W-:Y:S04]  /*ada0*/  @!P1 ST.E.128 [R44.64], R32 ;  /* 0x000000202c009985 */ /* 0x0023e8000c101d10 */
[----:B-----5:R1:W-:Y:S02]  /*adb0*/  @!P0 ST.E.128 [R42.64], R4 ;  /* 0x000000042a008985 */ /* 0x0203e4000c101d10 */
.L_x_29:
[----:B------:R-:W-:Y:S05]  /*adc0*/  BSYNC B0 ;  /* 0x0000000000007941 */ /* 0x000fea0003800000 */
.L_x_28:
[----:B------:R-:W-:Y:S01]  /*add0*/  IADD3 R3, R37, 0x20, RZ ;  /* 0x0000002025037810 */ /* 0x000fe20007ffe0ff */
[----:B-1----:R1:W4:Y:S01]  /*ade0*/  SHFL.IDX PT, R5, R38, 0x1, 0x181f ;  /* 0x00381f0026057f89 */ /* 0x00232200000e0000 */
[----:B------:R-:W-:Y:S02]  /*adf0*/  BSSY B0, `(.L_x_30) ;  /* 0x000000d000007945 */ /* 0x000fe40003800000 */
[----:B------:R-:W-:Y:S01]  /*ae00*/  ISETP.GE.AND P0, PT, R3, R2, PT ;  /* 0x000000020300720c */ /* 0x000fe20003f06270 */
[----:B------:R1:W3:-:S12]  /*ae10*/  SHFL.IDX PT, R4, R39, 0x1, 0x181f ;  /* 0x00381f0027047f89 */ /* 0x0002d800000e0000 */
[----:B------:R-:W-:Y:S05]  /*ae20*/  @P0 BRA `(.L_x_31) ;  /* 0x0000009000000947 */ /* 0x000fea0003800000 */
[----:B------:R-:W-:Y:S02]  /*ae30*/  ISETP.GE.AND P0, PT, R36, c[0x0][0x3c8], PT ;  /* 0x0000f20024007a0c */ /* 0x000fe40003f06270 */
[----:B------:R-:W-:-:S11]  /*ae40*/  ISETP.GE.AND P1, PT, R0, c[0x0][0x3c8], PT ;  /* 0x0000f20000007a0c */ /* 0x000fd60003f26270 */
[----:B------:R-:W-:Y:S02]  /*ae50*/  @!P0 SHF.R.S32.HI R3, RZ, 0x1f, R36 ;  /* 0x0000001fff038819 */ /* 0x000fe40000011424 */
[----:B---34-:R-:W-:Y:S02]  /*ae60*/  @!P1 IMAD.WIDE R6, R0, 0x2, R4 ;  /* 0x0000000200069825 */ /* 0x018fe400078e0204 */
[----:B------:R-:W-:-:S03]  /*ae70*/  @!P0 LEA.HI R3, R3, R36, RZ, 0x3 ;  /* 0x0000002403038211 */ /* 0x000fc600078f18ff */
[----:B--2---:R2:W-:Y:S01]  /*ae80*/  @!P1 ST.E.128 [R6.64], R28 ;  /* 0x0000001c06009985 */ /* 0x0045e2000c101d10 */
[----:B------:R-:W-:-:S05]  /*ae90*/  @!P0 LOP3.LUT R3, R3, 0xfffffff8, RZ, 0xc0, !PT ;  /* 0xfffffff803038812 */ /* 0x000fca00078ec0ff */
[----:B------:R-:W-:-:S05]  /*aea0*/  @!P0 IMAD.WIDE R4, R3, 0x2, R4 ;  /* 0x0000000203048825 */ /* 0x000fca00078e0204 */
[----:B------:R2:W-:Y:S02]  /*aeb0*/  @!P0 ST.E.128 [R4.64], R16 ;  /* 0x0000001004008985 */ /* 0x0005e4000c101d10 */
.L_x_31:
[----:B------:R-:W-:Y:S05]  /*aec0*/  BSYNC B0 ;  /* 0x0000000000007941 */ /* 0x000fea0003800000 */
.L_x_30:
[----:B------:R-:W-:Y:S01]  /*aed0*/  IADD3 R3, R37, 0x40, RZ ;  /* 0x0000004025037810 */ /* 0x000fe20007ffe0ff */
[----:B--2-4-:R2:W4:Y:S01]  /*aee0*/  SHFL.IDX PT, R5, R38, 0x2, 0x181f ;  /* 0x00581f0026057f89 */ /* 0x01452200000e0000 */
[----:B------:R-:W-:Y:S02]  /*aef0*/  BSSY B0, `(.L_x_32) ;  /* 0x000000d000007945 */ /* 0x000fe40003800000 */
[----:B------:R-:W-:Y:S01]  /*af00*/  ISETP.GE.AND P0, PT, R3, R2, PT ;  /* 0x000000020300720c */ /* 0x000fe20003f06270 */
[----:B---3--:R2:W3:-:S12]  /*af10*/  SHFL.IDX PT, R4, R39, 0x2, 0x181f ;  /* 0x00581f0027047f89 */ /* 0x0084d800000e0000 */
[----:B------:R-:W-:Y:S05]  /*af20*/  @P0 BRA `(.L_x_33) ;  /* 0x0000009000000947 */ /* 0x000fea0003800000 */
[----:B------:R-:W-:Y:S02]  /*af30*/  ISETP.GE.AND P0, PT, R36, c[0x0][0x3c8], PT ;  /* 0x0000f20024007a0c */ /* 0x000fe40003f06270 */
[----:B------:R-:W-:-:S11]  /*af40*/  ISETP.GE.AND P1, PT, R0, c[0x0][0x3c8], PT ;  /* 0x0000f20000007a0c */ /* 0x000fd60003f26270 */
[----:B------:R-:W-:Y:S02]  /*af50*/  @!P0 SHF.R.S32.HI R3, RZ, 0x1f, R36 ;  /* 0x0000001fff038819 */ /* 0x000fe40000011424 */
[----:B---34-:R-:W-:Y:S02]  /*af60*/  @!P1 IMAD.WIDE R6, R0, 0x2, R4 ;  /* 0x0000000200069825 */ /* 0x018fe400078e0204 */
[----:B------:R-:W-:-:S03]  /*af70*/  @!P0 LEA.HI R3, R3, R36, RZ, 0x3 ;  /* 0x0000002403038211 */ /* 0x000fc600078f18ff */
[----:B------:R3:W-:Y:S01]  /*af80*/  @!P1 ST.E.128 [R6.64], R24 ;  /* 0x0000001806009985 */ /* 0x0007e2000c101d10 */
[----:B------:R-:W-:-:S05]  /*af90*/  @!P0 LOP3.LUT R3, R3, 0xfffffff8, RZ, 0xc0, !PT ;  /* 0xfffffff803038812 */ /* 0x000fca00078ec0ff */
[----:B------:R-:W-:-:S05]  /*afa0*/  @!P0 IMAD.WIDE R4, R3, 0x2, R4 ;  /* 0x0000000203048825 */ /* 0x000fca00078e0204 */
[----:B------:R3:W-:Y:S02]  /*afb0*/  @!P0 ST.E.128 [R4.64], R12 ;  /* 0x0000000c04008985 */ /* 0x0007e4000c101d10 */
.L_x_33:
[----:B------:R-:W-:Y:S05]  /*afc0*/  BSYNC B0 ;  /* 0x0000000000007941 */ /* 0x000fea0003800000 */
.L_x_32:
[----:B------:R-:W-:Y:S01]  /*afd0*/  IADD3 R37, R37, 0x60, RZ ;  /* 0x0000006025257810 */ /* 0x000fe20007ffe0ff */
[----:B---34-:R3:W4:Y:S03]  /*afe0*/  SHFL.IDX PT, R5, R38, 0x3, 0x181f ;  /* 0x00781f0026057f89 */ /* 0x01872600000e0000 */
[----:B------:R-:W-:Y:S01]  /*aff0*/  ISETP.GE.AND P0, PT, R37, R2, PT ;  /* 0x000000022500720c */ /* 0x000fe20003f06270 */
[----:B------:R3:W1:-:S12]  /*b000*/  SHFL.IDX PT, R4, R39, 0x3, 0x181f ;  /* 0x00781f0027047f89 */ /* 0x00065800000e0000 */
[----:B------:R-:W-:Y:S05]  /*b010*/  @P0 EXIT ;  /* 0x000000000000094d */ /* 0x000fea0003800000 */
[----:B------:R-:W-:-:S13]  /*b020*/  ISETP.GE.AND P0, PT, R0, c[0x0][0x3c8], PT ;  /* 0x0000f20000007a0c */ /* 0x000fda0003f06270 */
[----:B-1--4-:R-:W-:-:S05]  /*b030*/  @!P0 IMAD.WIDE R2, R0, 0x2, R4 ;  /* 0x0000000200028825 */ /* 0x012fca00078e0204 */
[----:B------:R1:W-:Y:S01]  /*b040*/  @!P0 ST.E.128 [R2.64], R20 ;  /* 0x0000001402008985 */ /* 0x0003e2000c101d10 */
[----:B------:R-:W-:-:S13]  /*b050*/  ISETP.GE.AND P0, PT, R36, c[0x0][0x3c8], PT ;  /* 0x0000f20024007a0c */ /* 0x000fda0003f06270 */
[----:B------:R-:W-:Y:S05]  /*b060*/  @P0 EXIT ;  /* 0x000000000000094d */ /* 0x000fea0003800000 */
[----:B-1----:R-:W-:-:S04]  /*b070*/  SHF.R.S32.HI R3, RZ, 0x1f, R36 ;  /* 0x0000001fff037819 */ /* 0x002fc80000011424 */
[----:B------:R-:W-:-:S04]  /*b080*/  LEA.HI R3, R3, R36, RZ, 0x3 ;  /* 0x0000002403037211 */ /* 0x000fc800078f18ff */
[----:B------:R-:W-:-:S05]  /*b090*/  LOP3.LUT R3, R3, 0xfffffff8, RZ, 0xc0, !PT ;  /* 0xfffffff803037812 */ /* 0x000fca00078ec0ff */
[----:B------:R-:W-:-:S05]  /*b0a0*/  IMAD.WIDE R4, R3, 0x2, R4 ;  /* 0x0000000203047825 */ /* 0x000fca00078e0204 */
[----:B------:R-:W-:Y:S01]  /*b0b0*/  ST.E.128 [R4.64], R8 ;  /* 0x0000000804007985 */ /* 0x000fe2000c101d10 */
[----:B------:R-:W-:Y:S05]  /*b0c0*/  EXIT ;  /* 0x000000000000794d */ /* 0x000fea0003800000 */
.L_x_26:
[----:B------:R-:W-:Y:S01]  /*b0d0*/  ISETP.NE.U32.AND P0, PT, RZ, c[0x0][0x508], PT ;  /* 0x00014200ff007a0c */ /* 0x000fe20003f05070 */
[----:B------:R-:W-:Y:S01]  /*b0e0*/  IMAD.MOV.U32 R7, RZ, RZ, 0x4 ;  /* 0x00000004ff077424 */ /* 0x000fe200078e00ff */
[----:B------:R-:W-:Y:S02]  /*b0f0*/  ISETP.NE.U32.AND P1, PT, RZ, c[0x0][0x500], PT ;  /* 0x00014000ff007a0c */ /* 0x000fe40003f25070 */
[----:B------:R-:W-:Y:S01]  /*b100*/  ISETP.NE.AND.EX P0, PT, RZ, c[0x0][0x50c], PT, P0 ;  /* 0x00014300ff007a0c */ /* 0x000fe20003f05300 */
[----:B------:R-:W-:Y:S01]  /*b110*/  IMAD.WIDE R4, R244, R7, c[0x0][0x500] ;  /* 0x00014000f4047625 */ /* 0x000fe200078e0207 */
[----:B------:R-:W-:-:S03]  /*b120*/  ISETP.NE.AND.EX P1, PT, RZ, c[0x0][0x504], PT, P1 ;  /* 0x00014100ff007a0c */ /* 0x000fc60003f25310 */
[----:B------:R-:W-:-:S08]  /*b130*/  IMAD.MOV.U32 R2, RZ, RZ, c[0x0][0x388] ;  /* 0x0000e200ff027624 */ /* 0x000fd000078e00ff */
[----:B------:R-:W-:Y:S02]  /*b140*/  @P0 IMAD.WIDE R6, R244, R7, c[0x0][0x508] ;  /* 0x00014200f4060625 */ /* 0x000fe400078e0207 */
[----:B------:R-:W2:Y:S04]  /*b150*/  @P1 LDG.E R3, [R4.64] ;  /* 0x0000001004031981 */ /* 0x000ea8000c1e1900 */
[----:B------:R1:W5:Y:S01]  /*b160*/  @P0 LDG.E R2, [R6.64] ;  /* 0x0000001006020981 */ /* 0x000362000c1e1900 */
[----:B------:R-:W-:Y:S02]  /*b170*/  CS2R R12, SRZ ;  /* 0x00000000000c7805 */ /* 0x000fe4000001ff00 */
[--C-:B--2---:R-:W-:Y:S01]  /*b180*/  @P1 SHF.R.S32.HI R13, RZ, 0x1f, R3.reuse ;  /* 0x0000001fff0d1819 */ /* 0x104fe20000011403 */
[----:B------:R-:W-:Y:S01]  /*b190*/  @P1 IMAD.MOV.U32 R12, RZ, RZ, R3 ;  /* 0x000000ffff0c1224 */ /* 0x000fe200078e0003 */
[----:B------:R-:W-:Y:S05]  /*b1a0*/  @P0 BRA `(.L_x_34) ;  /* 0x0000004000000947 */ /* 0x000fea0003800000 */
[----:B-1----:R-:W-:Y:S05]  /*b1b0*/  @!P1 BRA `(.L_x_34) ;  /* 0x0000003000009947 */ /* 0x002fea0003800000 */
[----:B-----5:R-:W2:Y:S04]  /*b1c0*/  LDG.E R2, [R4.64] ;  /* 0x0000001004027981 */ /* 0x020ea8000c1e1900 */
[----:B------:R-:W2:Y:S02]  /*b1d0*/  LDG.E R3, [R4.64+0x4] ;  /* 0x0000041004037981 */ /* 0x000ea4000c1e1900 */
[----:B--2---:R-:W-:-:S02]  /*b1e0*/  IADD3 R2, -R2, R3, RZ ;  /* 0x0000000302027210 */ /* 0x004fc40007ffe1ff */
.L_x_34:
[----:B-1----:R-:W1:Y:S01]  /*b1f0*/  S2R R0, SR_TID.X ;  /* 0x0000000000007919 */ /* 0x002e620000002100 */
[----:B------:R-:W-:Y:S01]  /*b200*/  SHF.R.S32.HI R9, RZ, 0x1f, R244 ;  /* 0x0000001fff097819 */ /* 0x000fe200000114f4 */
[----:B------:R-:W-:Y:S01]  /*b210*/  BSSY B0, `(.L_x_35) ;  /* 0x0000028000007945 */ /* 0x000fe20003800000 */
[----:B------:R-:W-:-:S02]  /*b220*/  SEL R244, R244, RZ, !P1 ;  /* 0x000000fff4f47207 */ /* 0x000fc40004800000 */
[----:B------:R-:W-:Y:S02]  /*b230*/  SEL R9, R9, RZ, !P1 ;  /* 0x000000ff09097207 */ /* 0x000fe40004800000 */
[----:B-1----:R-:W-:-:S13]  /*b240*/  ISETP.GE.AND P0, PT, R0, 0x80, PT ;  /* 0x000000800000780c */ /* 0x002fda0003f06270 */
[----:B------:R-:W-:Y:S05]  /*b250*/  @P0 BRA `(.L_x_36) ;  /* 0x0000023000000947 */ /* 0x000fea0003800000 */
[----:B------:R-:W1:Y:S01]  /*b260*/  S2R R7, SR_CTAID.X ;  /* 0x0000000000077919 */ /* 0x000e620000002500 */
[----:B-----5:R-:W-:Y:S01]  /*b270*/  IMAD R4, R2, c[0x0][0x4e8], RZ ;  /* 0x00013a0002047a24 */ /* 0x020fe200078e02ff */
[----:B-1----:R-:W-:-:S04]  /*b280*/  LEA R7, R7, R0, 0x7 ;  /* 0x0000000007077211 */ /* 0x002fc800078e38ff */
[----:B------:R-:W-:-:S13]  /*b290*/  ISETP.GE.AND P0, PT, R7, R4, PT ;  /* 0x000000040700720c */ /* 0x000fda0003f06270 */
[----:B------:R-:W-:Y:S05]  /*b2a0*/  @P0 BRA `(.L_x_36) ;  /* 0x000001e000000947 */ /* 0x000fea0003800000 */
[----:B------:R-:W1:Y:S01]  /*b2b0*/  S2R R4, SR_CTAID.Y ;  /* 0x0000000000047919 */ /* 0x000e620000002600 */
[----:B------:R-:W-:Y:S01]  /*b2c0*/  MOV R3, c[0x0][0x4e8] ;  /* 0x00013a0000037a02 */ /* 0x000fe20000000f00 */
[----:B------:R-:W-:Y:S01]  /*b2d0*/  IMAD.MOV.U32 R11, RZ, RZ, R13 ;  /* 0x000000ffff0b7224 */ /* 0x000fe200078e000d */
[----:B------:R-:W-:Y:S01]  /*b2e0*/  MOV R10, R12 ;  /* 0x0000000c000a7202 */ /* 0x000fe20000000f00 */
[----:B------:R-:W-:Y:S01]  /*b2f0*/  IMAD.MOV.U32 R6, RZ, RZ, R7 ;  /* 0x000000ffff067224 */ /* 0x000fe200078e0007 */
[----:B------:R-:W-:-:S13]  /*b300*/  ISETP.NE.AND P0, PT, R3, 0x1, PT ;  /* 0x000000010300780c */ /* 0x000fda0003f05270 */
[----:B------:R-:W-:-:S05]  /*b310*/  @P0 IMAD.HI.U32 R5, R7, c[0x0][0x4ec], RZ ;  /* 0x00013b0007050a27 */ /* 0x000fca00078e00ff */
[----:B------:R-:W-:Y:S01]  /*b320*/  @P0 SHF.R.U32.HI R6, RZ, c[0x0][0x4f0], R5 ;  /* 0x00013c00ff060a19 */ /* 0x000fe20000011605 */
[----:B-1----:R-:W-:Y:S01]  /*b330*/  IMAD.WIDE.U32 R10, R4, c[0x0][0x490], R10 ;  /* 0x00012400040a7a25 */ /* 0x002fe200078e000a */
[----:B------:R-:W-:Y:S02]  /*b340*/  SHF.R.S32.HI R3, RZ, 0x1f, R4 ;  /* 0x0000001fff037819 */ /* 0x000fe40000011404 */
[----:B------:R-:W-:-:S03]  /*b350*/  SHF.R.S32.HI R8, RZ, 0x1f, R6 ;  /* 0x0000001fff087819 */ /* 0x000fc60000011406 */
[----:B------:R-:W-:-:S04]  /*b360*/  IMAD R3, R3, c[0x0][0x490], RZ ;  /* 0x0001240003037a24 */ /* 0x000fc800078e02ff */
[----:B------:R-:W-:Y:S01]  /*b370*/  IMAD R3, R4, c[0x0][0x494], R3 ;  /* 0x0001250004037a24 */ /* 0x000fe200078e0203 */
[----:B------:R-:W-:-:S03]  /*b380*/  IADD3 R4, -R6, RZ, RZ ;  /* 0x000000ff06047210 */ /* 0x000fc60007ffe1ff */
[----:B------:R-:W-:Y:S02]  /*b390*/  IMAD.IADD R11, R3, 0x1, R11 ;  /* 0x00000001030b7824 */ /* 0x000fe400078e020b */
[----:B------:R-:W-:Y:S02]  /*b3a0*/  IMAD R3, R9, c[0x0][0x498], RZ ;  /* 0x0001260009037a24 */ /* 0x000fe400078e02ff */
[----:B------:R-:W-:Y:S02]  /*b3b0*/  IMAD R4, R4, c[0x0][0x4e8], R7 ;  /* 0x00013a0004047a24 */ /* 0x000fe400078e0207 */
[----:B------:R-:W-:-:S03]  /*b3c0*/  IMAD.WIDE.U32 R10, R244, c[0x0][0x498], R10 ;  /* 0x00012600f40a7a25 */ /* 0x000fc600078e000a */
[----:B------:R-:W-:Y:S01]  /*b3d0*/  SHF.R.S32.HI R5, RZ, 0x1f, R4 ;  /* 0x0000001fff057819 */ /* 0x000fe20000011404 */
[----:B------:R-:W-:Y:S01]  /*b3e0*/  IMAD R3, R244, c[0x0][0x49c], R3 ;  /* 0x00012700f4037a24 */ /* 0x000fe200078e0203 */
[----:B------:R-:W-:-:S03]  /*b3f0*/  IADD3 R6, P0, R6, R10, RZ ;  /* 0x0000000a06067210 */ /* 0x000fc60007f1e0ff */
[----:B------:R-:W-:Y:S01]  /*b400*/  IMAD R5, R5, c[0x0][0x488], RZ ;  /* 0x0001220005057a24 */ /* 0x000fe200078e02ff */
[----:B------:R-:W-:Y:S02]  /*b410*/  IADD3.X R7, R8, R11, R3, P0, !PT ;  /* 0x0000000b08077210 */ /* 0x000fe400007fe403 */
[----:B------:R-:W-:Y:S01]  /*b420*/  MOV R3, 0xff800000 ;  /* 0xff80000000037802 */ /* 0x000fe20000000f00 */
[C---:B------:R-:W-:Y:S02]  /*b430*/  IMAD R5, R4.reuse, c[0x0][0x48c], R5 ;  /* 0x0001230004057a24 */ /* 0x040fe400078e0205 */
[----:B------:R-:W-:-:S05]  /*b440*/  IMAD.WIDE.U32 R6, R4, c[0x0][0x488], R6 ;  /* 0x0001220004067a25 */ /* 0x000fca00078e0006 */
[----:B------:R-:W-:Y:S02]  /*b450*/  IADD3 R5, R7, R5, RZ ;  /* 0x0000000507057210 */ /* 0x000fe40007ffe0ff */
[----:B------:R-:W-:-:S04]  /*b460*/  LEA R4, P0, R6, c[0x0][0x450], 0x2 ;  /* 0x0001140006047a11 */ /* 0x000fc800078010ff */
[----:B------:R-:W-:-:S05]  /*b470*/  LEA.HI.X R5, R6, c[0x0][0x454], R5, 0x2, P0 ;  /* 0x0001150006057a11 */ /* 0x000fca00000f1405 */
[----:B------:R1:W-:Y:S04]  /*b480*/  STG.E [R4.64], R3 ;  /* 0x0000000304007986 */ /* 0x0003e8000c101910 */
.L_x_36:
[----:B------:R-:W-:Y:S05]  /*b490*/  BSYNC B0 ;  /* 0x0000000000007941 */ /* 0x000fea0003800000 */
.L_x_35:
[----:B------:R-:W2:Y:S01]  /*b4a0*/  S2R R7, SR_CTAID.Y ;  /* 0x0000000000077919 */ /* 0x000ea20000002600 */
[----:B-1----:R-:W-:Y:S01]  /*b4b0*/  SHF.R.S32.HI R3, RZ, 0x1f, R0 ;  /* 0x0000001fff037819 */ /* 0x002fe20000011400 */
[----:B------:R-:W-:Y:S01]  /*b4c0*/  IMAD R5, R13, c[0x0][0x3a0], RZ ;  /* 0x0000e8000d057a24 */ /* 0x000fe200078e02ff */
[----:B------:R-:W-:Y:S01]  /*b4d0*/  BSSY B0, `(.L_x_37) ;  /* 0x0000038000007945 */ /* 0x000fe20003800000 */
[----:B------:R-:W1:Y:S01]  /*b4e0*/  S2R R8, SR_CTAID.X ;  /* 0x0000000000087919 */ /* 0x000e620000002500 */
[----:B------:R-:W-:Y:S01]  /*b4f0*/  LEA.HI R4, R3, R0, RZ, 0x3 ;  /* 0x0000000003047211 */ /* 0x000fe200078f18ff */
[C---:B------:R-:W-:Y:S01]  /*b500*/  IMAD R10, R12.reuse, c[0x0][0x3a4], R5 ;  /* 0x0000e9000c0a7a24 */ /* 0x040fe200078e0205 */
[----:B------:R-:W-:Y:S01]  /*b510*/  MOV R3, c[0x0][0x4e8] ;  /* 0x00013a0000037a02 */ /* 0x000fe20000000f00 */
[----:B------:R-:W-:Y:S01]  /*b520*/  IMAD.WIDE.U32 R12, R12, c[0x0][0x3a0], RZ ;  /* 0x0000e8000c0c7a25 */ /* 0x000fe200078e00ff */
[----:B------:R-:W-:Y:S02]  /*b530*/  LOP3.LUT R5, R4, 0xfffffff8, RZ, 0xc0, !PT ;  /* 0xfffffff804057812 */ /* 0x000fe400078ec0ff */
[----:B------:R-:W-:Y:S01]  /*b540*/  ISETP.NE.AND P0, PT, R3, 0x1, PT ;  /* 0x000000010300780c */ /* 0x000fe20003f05270 */
[----:B------:R-:W-:Y:S01]  /*b550*/  IMAD R9, R9, c[0x0][0x3f0], RZ ;  /* 0x0000fc0009097a24 */ /* 0x000fe200078e02ff */
[----:B------:R-:W-:Y:S01]  /*b560*/  SHF.R.S32.HI R4, RZ, 0x3, R4 ;  /* 0x00000003ff047819 */ /* 0x000fe20000011404 */
[----:B------:R-:W-:Y:S01]  /*b570*/  IMAD.IADD R5, R0, 0x1, -R5 ;  /* 0x0000000100057824 */ /* 0x000fe200078e0a05 */
[----:B------:R-:W-:Y:S01]  /*b580*/  IADD3 R13, R13, R10, RZ ;  /* 0x0000000a0d0d7210 */ /* 0x000fe20007ffe0ff */
[----:B------:R-:W-:-:S02]  /*b590*/  IMAD R9, R244, c[0x0][0x3f4], R9 ;  /* 0x0000fd00f4097a24 */ /* 0x000fc400078e0209 */
[----:B-----5:R-:W-:Y:S01]  /*b5a0*/  IMAD R2, R2, c[0x0][0x4e8], RZ ;  /* 0x00013a0002027a24 */ /* 0x020fe200078e02ff */
[C---:B------:R-:W-:Y:S02]  /*b5b0*/  LEA R3, R5.reuse, R4, 0x5 ;  /* 0x0000000405037211 */ /* 0x040fe400078e28ff */
[----:B------:R-:W-:Y:S02]  /*b5c0*/  SHF.L.U32 R5, R5, 0x3, RZ ;  /* 0x0000000305057819 */ /* 0x000fe400000006ff */
[----:B--2---:R-:W-:Y:S01]  /*b5d0*/  SHF.R.S32.HI R6, RZ, 0x1f, R7 ;  /* 0x0000001fff067819 */ /* 0x004fe20000011407 */
[----:B------:R-:W-:-:S04]  /*b5e0*/  IMAD.WIDE.U32 R12, R7, c[0x0][0x3e8], R12 ;  /* 0x0000fa00070c7a25 */ /* 0x000fc800078e000c */
[----:B------:R-:W-:Y:S02]  /*b5f0*/  IMAD R6, R6, c[0x0][0x3e8], RZ ;  /* 0x0000fa0006067a24 */ /* 0x000fe400078e02ff */
[----:B-1----:R-:W-:Y:S02]  /*b600*/  IMAD R3, R8, 0x80, R3 ;  /* 0x0000008008037824 */ /* 0x002fe400078e0203 */
[----:B------:R-:W-:Y:S02]  /*b610*/  IMAD R6, R7, c[0x0][0x3ec], R6 ;  /* 0x0000fb0007067a24 */ /* 0x000fe400078e0206 */
[----:B------:R-:W-:-:S03]  /*b620*/  @P0 IMAD.HI.U32 R0, R3, c[0x0][0x4ec], RZ ;  /* 0x00013b0003000a27 */ /* 0x000fc600078e00ff */
[----:B------:R-:W-:Y:S02]  /*b630*/  IADD3 R13, R6, R13, RZ ;  /* 0x0000000d060d7210 */ /* 0x000fe40007ffe0ff */
[----:B------:R-:W-:Y:S02]  /*b640*/  MOV R6, R3 ;  /* 0x0000000300067202 */ /* 0x000fe40000000f00 */
[----:B------:R-:W-:Y:S01]  /*b650*/  @P0 SHF.R.U32.HI R6, RZ, c[0x0][0x4f0], R0 ;  /* 0x00013c00ff060a19 */ /* 0x000fe20000011600 */
[----:B------:R-:W-:-:S03]  /*b660*/  IMAD.WIDE.U32 R12, R244, c[0x0][0x3f0], R12 ;  /* 0x0000fc00f40c7a25 */ /* 0x000fc600078e000c */
[--C-:B------:R-:W-:Y:S01]  /*b670*/  SHF.R.S32.HI R7, RZ, 0x1f, R6.reuse ;  /* 0x0000001fff077819 */ /* 0x100fe20000011406 */
[----:B------:R-:W-:Y:S01]  /*b680*/  IMAD.MOV R0, RZ, RZ, -R6 ;  /* 0x000000ffff007224 */ /* 0x000fe200078e0a06 */
[----:B------:R-:W-:Y:S02]  /*b690*/  IADD3 R13, R13, R9, RZ ;  /* 0x000000090d0d7210 */ /* 0x000fe40007ffe0ff */
[----:B------:R-:W-:Y:S01]  /*b6a0*/  LEA R9, R8, R4, 0x7 ;  /* 0x0000000408097211 */ /* 0x000fe200078e38ff */
[----:B------:R-:W-:Y:S01]  /*b6b0*/  IMAD R7, R7, c[0x0][0x3e0], RZ ;  /* 0x0000f80007077a24 */ /* 0x000fe200078e02ff */
[----:B------:R-:W-:Y:S01]  /*b6c0*/  IADD3 R4, R5, 0x40, RZ ;  /* 0x0000004005047810 */ /* 0x000fe20007ffe0ff */
[----:B------:R-:W-:Y:S02]  /*b6d0*/  IMAD R0, R0, c[0x0][0x4e8], R3 ;  /* 0x00013a0000007a24 */ /* 0x000fe400078e0203 */
[----:B------:R-:W-:-:S03]  /*b6e0*/  IMAD.WIDE.U32 R12, R6, c[0x0][0x3e0], R12 ;  /* 0x0000f800060c7a25 */ /* 0x000fc600078e000c */
[----:B------:R-:W-:Y:S01]  /*b6f0*/  SHF.R.S32.HI R3, RZ, 0x1f, R0 ;  /* 0x0000001fff037819 */ /* 0x000fe20000011400 */
[----:B------:R-:W-:-:S04]  /*b700*/  IMAD R7, R6, c[0x0][0x3e4], R7 ;  /* 0x0000f90006077a24 */ /* 0x000fc800078e0207 */
[----:B------:R-:W-:Y:S01]  /*b710*/  IMAD R3, R3, c[0x0][0x3d8], RZ ;  /* 0x0000f60003037a24 */ /* 0x000fe200078e02ff */
[----:B------:R-:W-:-:S03]  /*b720*/  IADD3 R13, R13, R7, RZ ;  /* 0x000000070d0d7210 */ /* 0x000fc60007ffe0ff */
[C---:B------:R-:W-:Y:S02]  /*b730*/  IMAD R3, R0.reuse, c[0x0][0x3dc], R3 ;  /* 0x0000f70000037a24 */ /* 0x040fe400078e0203 */
[----:B------:R-:W-:-:S04]  /*b740*/  IMAD.WIDE.U32 R12, R0, c[0x0][0x3d8], R12 ;  /* 0x0000f600000c7a25 */ /* 0x000fc800078e000c */
[----:B------:R-:W-:Y:S01]  /*b750*/  IMAD.IADD R7, R13, 0x1, R3 ;  /* 0x000000010d077824 */ /* 0x000fe200078e0203 */
[----:B------:R-:W-:-:S04]  /*b760*/  LEA R3, P0, R12, c[0x0][0x380], 0x1 ;  /* 0x0000e0000c037a11 */ /* 0x000fc800078008ff */
[----:B------:R-:W-:Y:S01]  /*b770*/  LEA.HI.X R0, R12, c[0x0][0x384], R7, 0x1, P0 ;  /* 0x0000e1000c007a11 */ /* 0x000fe200000f0c07 */
[----:B------:R1:W2:Y:S01]  /*b780*/  SHFL.IDX PT, R6, R3, RZ, 0x181f ;  /* 0x00181fff03067589 */ /* 0x0002a200000e0000 */
[----:B------:R-:W-:-:S03]  /*b790*/  ISETP.GE.AND P0, PT, R9, R2, PT ;  /* 0x000000020900720c */ /* 0x000fc60003f06270 */
[----:B------:R1:W3:Y:S10]  /*b7a0*/  SHFL.IDX PT, R7, R0, RZ, 0x181f ;  /* 0x00181fff00077589 */ /* 0x0002f400000e0000 */
[----:B------:R-:W-:Y:S05]  /*b7b0*/  @P0 BRA `(.L_x_38) ;  /* 0x0000009000000947 */ /* 0x000fea0003800000 */
[----:B------:R-:W-:Y:S02]  /*b7c0*/  ISETP.GE.AND P0, PT, R4, c[0x0][0x3c8], PT ;  /* 0x0000f20004007a0c */ /* 0x000fe40003f06270 */
[----:B------:R-:W-:-:S11]  /*b7d0*/  ISETP.GE.AND P1, PT, R5, c[0x0][0x3c8], PT ;  /* 0x0000f20005007a0c */ /* 0x000fd60003f26270 */
[----:B------:R-:W-:Y:S02]  /*b7e0*/  @!P0 SHF.R.S32.HI R11, RZ, 0x1f, R4 ;  /* 0x0000001fff0b8819 */ /* 0x000fe40000011404 */
[----:B--23--:R-:W-:Y:S02]  /*b7f0*/  @!P1 IMAD.WIDE R12, R5, 0x2, R6 ;  /* 0x00000002050c9825 */ /* 0x00cfe400078e0206 */
[----:B------:R-:W-:-:S03]  /*b800*/  @!P0 LEA.HI R11, R11, R4, RZ, 0x3 ;  /* 0x000000040b0b8211 */ /* 0x000fc600078f18ff */
[----:B------:R2:W-:Y:S01]  /*b810*/  @!P1 ST.E.128 [R12.64], RZ ;  /* 0x000000ff0c009985 */ /* 0x0005e2000c101d10 */
[----:B------:R-:W-:-:S05]  /*b820*/  @!P0 LOP3.LUT R11, R11, 0xfffffff8, RZ, 0xc0, !PT ;  /* 0xfffffff80b0b8812 */ /* 0x000fca00078ec0ff */
[----:B------:R-:W-:-:S05]  /*b830*/  @!P0 IMAD.WIDE R6, R11, 0x2, R6 ;  /* 0x000000020b068825 */ /* 0x000fca00078e0206 */
[----:B------:R2:W-:Y:S02]  /*b840*/  @!P0 ST.E.128 [R6.64], RZ ;  /* 0x000000ff06008985 */ /* 0x0005e4000c101d10 */
.L_x_38:
[----:B------:R-:W-:Y:S05]  /*b850*/  BSYNC B0 ;  /* 0x0000000000007941 */ /* 0x000fea0003800000 */
.L_x_37:
[----:B--23--:R-:W-:Y:S01]  /*b860*/  IADD3 R7, R9, 0x20, RZ ;  /* 0x0000002009077810 */ /* 0x00cfe20007ffe0ff */
[----:B------:R2:W3:Y:S01]  /*b870*/  SHFL.IDX PT, R11, R0, 0x1, 0x181f ;  /* 0x00381f00000b7f89 */ /* 0x0004e200000e0000 */
[----:B------:R-:W-:Y:S02]  /*b880*/  BSSY B0, `(.L_x_39) ;  /* 0x000000d000007945 */ /* 0x000fe40003800000 */
[----:B------:R-:W-:Y:S01]  /*b890*/  ISETP.GE.AND P0, PT, R7, R2, PT ;  /* 0x000000020700720c */ /* 0x000fe20003f06270 */
[----:B------:R2:W4:-:S12]  /*b8a0*/  SHFL.IDX PT, R10, R3, 0x1, 0x181f ;  /* 0x00381f00030a7f89 */ /* 0x00051800000e0000 */
[----:B------:R-:W-:Y:S05]  /*b8b0*/  @P0 BRA `(.L_x_40) ;  /* 0x0000009000000947 */ /* 0x000fea0003800000 */
[----:B------:R-:W-:Y:S02]  /*b8c0*/  ISETP.GE.AND P0, PT, R4, c[0x0][0x3c8], PT ;  /* 0x0000f20004007a0c */ /* 0x000fe40003f06270 */
[----:B------:R-:W-:-:S11]  /*b8d0*/  ISETP.GE.AND P1, PT, R5, c[0x0][0x3c8], PT ;  /* 0x0000f20005007a0c */ /* 0x000fd60003f26270 */
[----:B------:R-:W-:Y:S02]  /*b8e0*/  @!P0 SHF.R.S32.HI R7, RZ, 0x1f, R4 ;  /* 0x0000001fff078819 */ /* 0x000fe40000011404 */
[----:B---34-:R-:W-:Y:S02]  /*b8f0*/  @!P1 IMAD.WIDE R12, R5, 0x2, R10 ;  /* 0x00000002050c9825 */ /* 0x018fe400078e020a */
[----:B------:R-:W-:-:S03]  /*b900*/  @!P0 LEA.HI R6, R7, R4, RZ, 0x3 ;  /* 0x0000000407068211 */ /* 0x000fc600078f18ff */
[----:B------:R3:W-:Y:S01]  /*b910*/  @!P1 ST.E.128 [R12.64], RZ ;  /* 0x000000ff0c009985 */ /* 0x0007e2000c101d10 */
[----:B------:R-:W-:-:S05]  /*b920*/  @!P0 LOP3.LUT R6, R6, 0xfffffff8, RZ, 0xc0, !PT ;  /* 0xfffffff806068812 */ /* 0x000fca00078ec0ff */
[----:B------:R-:W-:-:S05]  /*b930*/  @!P0 IMAD.WIDE R6, R6, 0x2, R10 ;  /* 0x0000000206068825 */ /* 0x000fca00078e020a */
[----:B------:R3:W-:Y:S02]  /*b940*/  @!P0 ST.E.128 [R6.64], RZ ;  /* 0x000000ff06008985 */ /* 0x0007e4000c101d10 */
.L_x_40:
[----:B------:R-:W-:Y:S05]  /*b950*/  BSYNC B0 ;  /* 0x0000000000007941 */ /* 0x000fea0003800000 */
.L_x_39:
[----:B---3--:R-:W-:Y:S01]  /*b960*/  IADD3 R7, R9, 0x40, RZ ;  /* 0x0000004009077810 */ /* 0x008fe20007ffe0ff */
[----:B------:R3:W1:Y:S01]  /*b970*/  SHFL.IDX PT, R11, R0, 0x2, 0x181f ;  /* 0x00581f00000b7f89 */ /* 0x00066200000e0000 */
[----:B------:R-:W-:Y:S02]  /*b980*/  BSSY B0, `(.L_x_41) ;  /* 0x000000d000007945 */ /* 0x000fe40003800000 */
[----:B------:R-:W-:Y:S01]  /*b990*/  ISETP.GE.AND P0, PT, R7, R2, PT ;  /* 0x000000020700720c */ /* 0x000fe20003f06270 */
[----:B----4-:R3:W4:-:S12]  /*b9a0*/  SHFL.IDX PT, R10, R3, 0x2, 0x181f ;  /* 0x00581f00030a7f89 */ /* 0x01071800000e0000 */
[----:B------:R-:W-:Y:S05]  /*b9b0*/  @P0 BRA `(.L_x_42) ;  /* 0x0000009000000947 */ /* 0x000fea0003800000 */
[----:B------:R-:W-:Y:S02]  /*b9c0*/  ISETP.GE.AND P0, PT, R4, c[0x0][0x3c8], PT ;  /* 0x0000f20004007a0c */ /* 0x000fe40003f06270 */
[----:B------:R-:W-:-:S11]  /*b9d0*/  ISETP.GE.AND P1, PT, R5, c[0x0][0x3c8], PT ;  /* 0x0000f20005007a0c */ /* 0x000fd60003f26270 */
[----:B------:R-:W-:Y:S02]  /*b9e0*/  @!P0 SHF.R.S32.HI R7, RZ, 0x1f, R4 ;  /* 0x0000001fff078819 */ /* 0x000fe40000011404 */
[----:B-1--4-:R-:W-:Y:S02]  /*b9f0*/  @!P1 IMAD.WIDE R12, R5, 0x2, R10 ;  /* 0x00000002050c9825 */ /* 0x012fe400078e020a */
[----:B------:R-:W-:-:S03]  /*ba00*/  @!P0 LEA.HI R6, R7, R4, RZ, 0x3 ;  /* 0x0000000407068211 */ /* 0x000fc600078f18ff */
[----:B------:R1:W-:Y:S01]  /*ba10*/  @!P1 ST.E.128 [R12.64], RZ ;  /* 0x000000ff0c009985 */ /* 0x0003e2000c101d10 */
[----:B------:R-:W-:-:S05]  /*ba20*/  @!P0 LOP3.LUT R6, R6, 0xfffffff8, RZ, 0xc0, !PT ;  /* 0xfffffff806068812 */ /* 0x000fca00078ec0ff */
[----:B------:R-:W-:-:S05]  /*ba30*/  @!P0 IMAD.WIDE R6, R6, 0x2, R10 ;  /* 0x0000000206068825 */ /* 0x000fca00078e020a */
[----:B------:R1:W-:Y:S02]  /*ba40*/  @!P0 ST.E.128 [R6.64], RZ ;  /* 0x000000ff06008985 */ /* 0x0003e4000c101d10 */
.L_x_42:
[----:B------:R-:W-:Y:S05]  /*ba50*/  BSYNC B0 ;  /* 0x0000000000007941 */ /* 0x000fea0003800000 */
.L_x_41:
[----:B------:R-:W-:Y:S01]  /*ba60*/  IADD3 R9, R9, 0x60, RZ ;  /* 0x0000006009097810 */ /* 0x000fe20007ffe0ff */
[----:B-1----:R1:W2:Y:S03]  /*ba70*/  SHFL.IDX PT, R7, R0, 0x3, 0x181f ;  /* 0x00781f0000077f89 */ /* 0x0022a600000e0000 */
[----:B------:R-:W-:Y:S01]  /*ba80*/  ISETP.GE.AND P0, PT, R9, R2, PT ;  /* 0x000000020900720c */ /* 0x000fe20003f06270 */
[----:B------:R1:W3:-:S12]  /*ba90*/  SHFL.IDX PT, R6, R3, 0x3, 0x181f ;  /* 0x00781f0003067f89 */ /* 0x0002d800000e0000 */
[----:B------:R-:W-:Y:S05]  /*baa0*/  @P0 EXIT ;  /* 0x000000000000094d */ /* 0x000fea0003800000 */
[----:B------:R-:W-:-:S13]  /*bab0*/  ISETP.GE.AND P0, PT, R5, c[0x0][0x3c8], PT ;  /* 0x0000f20005007a0c */ /* 0x000fda0003f06270 */
[----:B-123--:R-:W-:-:S05]  /*bac0*/  @!P0 IMAD.WIDE R2, R5, 0x2, R6 ;  /* 0x0000000205028825 */ /* 0x00efca00078e0206 */
[----:B------:R1:W-:Y:S01]  /*bad0*/  @!P0 ST.E.128 [R2.64], RZ ;  /* 0x000000ff02008985 */ /* 0x0003e2000c101d10 */
[----:B------:R-:W-:-:S13]  /*bae0*/  ISETP.GE.AND P0, PT, R4, c[0x0][0x3c8], PT ;  /* 0x0000f20004007a0c */ /* 0x000fda0003f06270 */
[----:B------:R-:W-:Y:S05]  /*baf0*/  @P0 EXIT ;  /* 0x000000000000094d */ /* 0x000fea0003800000 */
[----:B-1----:R-:W-:-:S04]  /*bb00*/  SHF.R.S32.HI R3, RZ, 0x1f, R4 ;  /* 0x0000001fff037819 */ /* 0x002fc80000011404 */
[----:B------:R-:W-:-:S04]  /*bb10*/  LEA.HI R3, R3, R4, RZ, 0x3 ;  /* 0x0000000403037211 */ /* 0x000fc800078f18ff */
[----:B------:R-:W-:-:S05]  /*bb20*/  LOP3.LUT R3, R3, 0xfffffff8, RZ, 0xc0, !PT ;  /* 0xfffffff803037812 */ /* 0x000fca00078ec0ff */
[----:B------:R-:W-:-:S05]  /*bb30*/  IMAD.WIDE R6, R3, 0x2, R6 ;  /* 0x0000000203067825 */ /* 0x000fca00078e0206 */
[----:B------:R-:W-:Y:S01]  /*bb40*/  ST.E.128 [R6.64], RZ ;  /* 0x000000ff06007985 */ /* 0x000fe2000c101d10 */
[----:B------:R-:W-:Y:S05]  /*bb50*/  EXIT ;  /* 0x000000000000794d */ /* 0x000fea0003800000 */
.L_x_43:
        /* <DEDUP_REMOVED lines=10> */
.L_x_1713:


//--------------------- .text._ZN7cutlass13device_kernelIN5flash19enable_sm80_to_sm89INS1_16FlashAttnFwdSm80INS1_25CollectiveMainloopFwdSm80ILi8ELi1ELb1EN4cute5tupleIJNS5_1CILi128EEES8_S8_EEELi128ENS_6half_tEfNS_4arch4Sm80ELb0ELb0ELb1ELb1ELb0ELb1ELb1ELb0EEENS1_21CollectiveEpilogueFwdIS9_NS6_IJNS7_ILi1EEESF_SF_EEESA_SC_Li256ELb1ELb1ELb0ELb0EEENS1_19SingleTileSchedulerILb1ELb0ELb1ELi128EEEEEEEEEvNT_6ParamsE --------------------------
	.section	.text._ZN7cutlass13device_kernelIN5flash19enable_sm80_to_sm89INS1_16FlashAttnFwdSm80INS1_25CollectiveMainloopFwdSm80ILi8ELi1ELb1EN4cute5tupleIJNS5_1CILi128EEES8_S8_EEELi128ENS_6half_tEfNS_4arch4Sm80ELb0ELb0ELb1ELb1ELb0ELb1ELb1ELb0EEENS1_21CollectiveEpilogueFwdIS9_NS6_IJNS7_ILi1EEESF_SF_EEESA_SC_Li256ELb1ELb1ELb0ELb0EEENS1_19SingleTileSchedulerILb1ELb0ELb1ELi128EEEEEEEEEvNT_6ParamsE,"ax",@progbits
	.sectioninfo	@"SHI_REGISTERS=255"
	.align	128
.text._ZN7cutlass13device_kernelIN5flash19enable_sm80_to_sm89INS1_16FlashAttnFwdSm80INS1_25CollectiveMainloopFwdSm80ILi8ELi1ELb1EN4cute5tupleIJNS5_1CILi128EEES8_S8_EEELi128ENS_6half_tEfNS_4arch4Sm80ELb0ELb0ELb1ELb1ELb0ELb1ELb1ELb0EEENS1_21CollectiveEpilogueFwdIS9_NS6_IJNS7_ILi1EEESF_SF_EEESA_SC_Li256ELb1ELb1ELb0ELb0EEENS1_19SingleTileSchedulerILb1ELb0ELb1ELi128EEEEEEEEEvNT_6ParamsE:
        .type           _ZN7cutlass13device_kernelIN5flash19enable_sm80_to_sm89INS1_16FlashAttnFwdSm80INS1_25CollectiveMainloopFwdSm80ILi8ELi1ELb1EN4cute5tupleIJNS5_1CILi128EEES8_S8_EEELi128ENS_6half_tEfNS_4arch4Sm80ELb0ELb0ELb1ELb1ELb0ELb1ELb1ELb0EEENS1_21CollectiveEpilogueFwdIS9_NS6_IJNS7_ILi1EEESF_SF_EEESA_SC_Li256ELb1ELb1ELb0ELb0EEENS1_19SingleTileSchedulerILb1ELb0ELb1ELi128EEEEEEEEEvNT_6ParamsE,@function
        .size           _ZN7cutlass13device_kernelIN5flash19enable_sm80_to_sm89INS1_16FlashAttnFwdSm80INS1_25CollectiveMainloopFwdSm80ILi8ELi1ELb1EN4cute5tupleIJNS5_1CILi128EEES8_S8_EEELi128ENS_6half_tEfNS_4arch4Sm80ELb0ELb0ELb1ELb1ELb0ELb1ELb1ELb0EEENS1_21CollectiveEpilogueFwdIS9_NS6_IJNS7_ILi1EEESF_SF_EEESA_SC_Li256ELb1ELb1ELb0ELb0EEENS1_19SingleTileSchedulerILb1ELb0ELb1ELi128EEEEEEEEEvNT_6ParamsE,(.L_x_1714 - _ZN7cutlass13device_kernelIN5flash19enable_sm80_to_sm89INS1_16FlashAttnFwdSm80INS1_25CollectiveMainloopFwdSm80ILi8ELi1ELb1EN4cute5tupleIJNS5_1CILi128EEES8_S8_EEELi128ENS_6half_tEfNS_4arch4Sm80ELb0ELb0ELb1ELb1ELb0ELb1ELb1ELb0EEENS1_21CollectiveEpilogueFwdIS9_NS6_IJNS7_ILi1EEESF_SF_EEESA_SC_Li256ELb1ELb1ELb0ELb0EEENS1_19SingleTileSchedulerILb1ELb0ELb1ELi128EEEEEEEEEvNT_6ParamsE)
        .other          _ZN7cutlass13device_kernelIN5flash19enable_sm80_to_sm89INS1_16FlashAttnFwdSm80INS1_25CollectiveMainloopFwdSm80ILi8ELi1ELb1EN4cute5tupleIJNS5_1CILi128EEES8_S8_EEELi128ENS_6half_tEfNS_4arch4Sm80ELb0ELb0ELb1ELb1ELb0ELb1ELb1ELb0EEENS1_21CollectiveEpilogueFwdIS9_NS6_IJNS7_ILi1EEESF_SF_EEESA_SC_Li256ELb1ELb1ELb0ELb0EEENS1_19SingleTileSchedulerILb1ELb0ELb1ELi128EEEEEEEEEvNT_6ParamsE,@"STO_CUDA_ENTRY STV_DEFAULT"
_ZN7cutlass13device_kernelIN5flash19enable_sm80_to_sm89INS1_16FlashAttnFwdSm80INS1_25CollectiveMainloopFwdSm80ILi8ELi1ELb1EN4cute5tupleIJNS5_1CILi128EEES8_S8_EEELi128ENS_6half_tEfNS_4arch4Sm80ELb0ELb0ELb1ELb1ELb0ELb1ELb1ELb0EEENS1_21CollectiveEpilogueFwdIS9_NS6_IJNS7_ILi1EEESF_SF_EEESA_SC_Li256ELb1ELb1ELb0ELb0EEENS1_19SingleTileSchedulerILb1ELb0ELb1ELi128EEEEEEEEEvNT_6ParamsE:
        /* <DEDUP_REMOVED lines=17> */
.L_x_45:
        /* <DEDUP_REMOVED lines=8> */
.L_x_47:
[----:B------:R-:W-:-:S05]  /*0190*/  MOV R0, c[0x0][0x54c] ;  /* 0x0001530000007a02 */ /* 0x000fca0000000f00 */
.L_x_46:
[----:B-----5:R-:W-:Y:S01]  /*01a0*/  IMAD R0, R0, c[0x0][0x548], RZ ;  /* 0x0001520000007a24 */ /* 0x020fe200078e02ff */
[----:B-1----:R-:W-:-:S04]  /*01b0*/  SHF.L.U32 R2, R212, 0x7, RZ ;  /* 0x00000007d4027819 */ /* 0x002fc800000006ff */
[----:B------:R-:W-:-:S04]  /*01c0*/  ISETP.GE.AND P0, PT, R2, R0, PT ;  /* 0x000000000200720c */ /* 0x000fc80003f06270 */
[----:B------:R-:W-:-:S05]  /*01d0*/  SEL R0, R5, 0xffffffff, !P0 ;  /* 0xffffffff05007807 */ /* 0x000fca0004000000 */
[----:B------:R1:W-:Y:S01]  /*01e0*/  STL [R1+0x40], R0 ;  /* 0x0000400001007387 */ /* 0x0003e20000100800 */
[----:B------:R-:W-:Y:S05]  /*01f0*/  BRA `(.L_x_48) ;  /* 0x0000013000007947 */ /* 0x000fea0003800000 */
.L_x_44:
[----:B---3--:R-:W-:-:S04]  /*0200*/  ISETP.NE.U32.AND P0, PT, RZ, c[0x0][0x568], PT ;  /* 0x00015a00ff007a0c */ /* 0x008fc80003f05070 */
[----:B------:R-:W-:-:S13]  /*0210*/  ISETP.NE.AND.EX P0, PT, RZ, c[0x0][0x56c], PT, P0 ;  /* 0x00015b00ff007a0c */ /* 0x000fda0003f05300 */
[----:B------:R-:W-:Y:S05]  /*0220*/  @!P0 BRA `(.L_x_49) ;  /* 0x0000002000008947 */ /* 0x000fea0003800000 */
[----:B------:R1:W5:Y:S01]  /*0230*/  LDG.E R0, [R2.64] ;  /* 0x0000000802007981 */ /* 0x000362000c1e1900 */
[----:B------:R-:W-:Y:S05]  /*0240*/  BRA `(.L_x_50) ;  /* 0x0000009000007947 */ /* 0x000fea0003800000 */
.L_x_49:
        /* <DEDUP_REMOVED lines=8> */
.L_x_51:
[----:B------:R-:W-:-:S05]  /*02d0*/  MOV R0, c[0x0][0x54c] ;  /* 0x0001530000007a02 */ /* 0x000fca0000000f00 */
.L_x_50:
[----:B-----5:R-:W-:Y:S01]  /*02e0*/  IMAD R0, R0, c[0x0][0x548], RZ ;  /* 0x0001520000007a24 */ /* 0x020fe200078e02ff */
[----:B-1----:R-:W-:-:S04]  /*02f0*/  SHF.L.U32 R2, R212, 0x7, RZ ;  /* 0x00000007d4027819 */ /* 0x002fc800000006ff */
[----:B------:R-:W-:-:S04]  /*0300*/  ISETP.GE.AND P0, PT, R2, R0, PT ;  /* 0x000000000200720c */ /* 0x000fc80003f06270 */
[----:B------:R-:W-:-:S05]  /*0310*/  SEL R0, R5, 0xffffffff, !P0 ;  /* 0xffffffff05007807 */ /* 0x000fca0004000000 */
[----:B------:R1:W-:Y:S04]  /*0320*/  STL [R1+0x40], R0 ;  /* 0x0000400001007387 */ /* 0x0003e80000100800 */
.L_x_48:
[----:B------:R-:W2:Y:S02]  /*0330*/  LDL R18, [R1+0x40] ;  /* 0x0000400001127983 */ /* 0x000ea40000100800 */
[----:B--2---:R-:W-:-:S13]  /*0340*/  ISETP.GE.AND P0, PT, R18, RZ, PT ;  /* 0x000000ff1200720c */ /* 0x004fda0003f06270 */
[----:B------:R-:W-:Y:S05]  /*0350*/  @!P0 EXIT ;  /* 0x000000000000894d */ /* 0x000fea0003800000 */
[----:B------:R-:W-:Y:S01]  /*0360*/  ISETP.NE.U32.AND P0, PT, RZ, c[0x0][0x370], PT ;  /* 0x0000dc00ff007a0c */ /* 0x000fe20003f05070 */
[----:B------:R-:W-:Y:S01]  /*0370*/  IMAD.MOV.U32 R179, RZ, RZ, RZ ;  /* 0x000000ffffb37224 */ /* 0x000fe200078e00ff */
[----:B------:R-:W-:Y:S01]  /*0380*/  ISETP.NE.U32.AND P1, PT, RZ, c[0x0][0x360], PT ;  /* 0x0000d800ff007a0c */ /* 0x000fe20003f25070 */
[----:B------:R-:W-:Y:S01]  /*0390*/  IMAD.MOV.U32 R171, RZ, RZ, RZ ;  /* 0x000000ffffab7224 */ /* 0x000fe200078e00ff */
[----:B------:R-:W-:Y:S01]  /*03a0*/  ISETP.NE.AND.EX P2, PT, RZ, c[0x0][0x374], PT, P0 ;  /* 0x0000dd00ff007a0c */ /* 0x000fe20003f45300 */
[----:B------:R-:W-:Y:S01]  /*03b0*/  IMAD.MOV.U32 R12, RZ, RZ, RZ ;  /* 0x000000ffff0c7224 */ /* 0x000fe200078e00ff */
[----:B------:R-:W-:Y:S01]  /*03c0*/  ISETP.NE.AND.EX P0, PT, RZ, c[0x0][0x364], PT, P1 ;  /* 0x0000d900ff007a0c */ /* 0x000fe20003f05310 */
[CC--:B------:R-:W-:Y:S01]  /*03d0*/  IMAD.WIDE R6, R18.reuse, R13.reuse, c[0x0][0x348] ;  /* 0x0000d20012067625 */ /* 0x0c0fe200078e020d */
[----:B------:R-:W-:Y:S02]  /*03e0*/  ISETP.NE.U32.AND P1, PT, RZ, c[0x0][0x348], PT ;  /* 0x0000d200ff007a0c */ /* 0x000fe40003f25070 */
[----:B------:R-:W-:Y:S01]  /*03f0*/  ISETP.NE.U32.AND P5, PT, RZ, c[0x0][0x350], PT ;  /* 0x0000d400ff007a0c */ /* 0x000fe20003fa5070 */
[----:B------:R-:W-:Y:S01]  /*0400*/  IMAD.WIDE R4, R18, R13, c[0x0][0x350] ;  /* 0x0000d40012047625 */ /* 0x000fe200078e020d */
[----:B------:R-:W-:-:S02]  /*0410*/  ISETP.NE.U32.AND P3, PT, RZ, c[0x0][0x358], PT ;  /* 0x0000d600ff007a0c */ /* 0x000fc40003f65070 */
[----:B------:R-:W-:Y:S01]  /*0420*/  ISETP.NE.AND.EX P1, PT, RZ, c[0x0][0x34c], PT, P1 ;  /* 0x0000d300ff007a0c */ /* 0x000fe20003f25310 */
[CC--:B------:R-:W-:Y:S01]  /*0430*/  IMAD.WIDE R2, R18.reuse, R13.reuse, c[0x0][0x358] ;  /* 0x0000d60012027625 */ /* 0x0c0fe200078e020d */
[----:B------:R-:W-:Y:S02]  /*0440*/  ISETP.NE.AND.EX P5, PT, RZ, c[0x0][0x354], PT, P5 ;  /* 0x0000d500ff007a0c */ /* 0x000fe40003fa5350 */
[----:B------:R-:W-:Y:S01]  /*0450*/  ISETP.NE.AND.EX P3, PT, RZ, c[0x0][0x35c], PT, P3 ;  /* 0x0000d700ff007a0c */ /* 0x000fe20003f65330 */
[CC--:B------:R-:W-:Y:S01]  /*0460*/  @P2 IMAD.WIDE R10, R18.reuse, R13.reuse, c[0x0][0x370] ;  /* 0x0000dc00120a2625 */ /* 0x0c0fe200078e020d */
[----:B------:R-:W-:Y:S01]  /*0470*/  MOV R182, RZ ;  /* 0x000000ff00b67202 */ /* 0x000fe20000000f00 */
[----:B------:R-:W2:Y:S02]  /*0480*/  S2R R26, SR_CTAID.Y ;  /* 0x00000000001a7919 */ /* 0x000ea40000002600 */
[----:B------:R-:W-:Y:S02]  /*0490*/  IMAD.MOV.U32 R183, RZ, RZ, c[0x0][0x168] ;  /* 0x00005a00ffb77624 */ /* 0x000fe400078e00ff */
[----:B------:R3:W5:Y:S01]  /*04a0*/  @P2 LDG.E R179, [R10.64] ;  /* 0x000000080ab32981 */ /* 0x000762000c1e1900 */
[----:B------:R-:W-:-:S03]  /*04b0*/  @P0 IMAD.WIDE R8, R18, R13, c[0x0][0x360] ;  /* 0x0000d80012080625 */ /* 0x000fc600078e020d */
[----:B------:R3:W5:Y:S04]  /*04c0*/  @P1 LDG.E R171, [R6.64] ;  /* 0x0000000806ab1981 */ /* 0x000768000c1e1900 */
[----:B------:R3:W5:Y:S04]  /*04d0*/  @P5 LDG.E R182, [R4.64] ;  /* 0x0000000804b65981 */ /* 0x000768000c1e1900 */
[----:B------:R3:W5:Y:S01]  /*04e0*/  @P3 LDG.E R12, [R2.64] ;  /* 0x00000008020c3981 */ /* 0x000762000c1e1900 */
[----:B------:R-:W-:-:S03]  /*04f0*/  MOV R127, c[0x0][0x228] ;  /* 0x00008a00007f7a02 */ /* 0x000fc60000000f00 */
[----:B------:R4:W5:Y:S01]  /*0500*/  @P0 LDG.E R183, [R8.64] ;  /* 0x0000000808b70981 */ /* 0x000962000c1e1900 */
[----:B--2---:R-:W-:Y:S01]  /*0510*/  SHF.R.S32.HI R215, RZ, 0x1f, R26 ;  /* 0x0000001fffd77819 */ /* 0x004fe2000001141a */
[----:B----4-:R-:W-:Y:S01]  /*0520*/  IMAD.MOV.U32 R8, RZ, RZ, c[0x0][0x1d0] ;  /* 0x00007400ff087624 */ /* 0x010fe200078e00ff */
[----:B------:R-:W-:Y:S05]  /*0530*/  @P0 BRA `(.L_x_52) ;  /* 0x0000004000000947 */ /* 0x000fea0003800000 */
[----:B---3--:R-:W-:Y:S05]  /*0540*/  @!P1 BRA `(.L_x_52) ;  /* 0x0000003000009947 */ /* 0x008fea0003800000 */
[----:B-1----:R1:W2:Y:S04]  /*0550*/  LDG.E R0, [R6.64] ;  /* 0x0000000806007981 */ /* 0x0022a8000c1e1900 */
[----:B-1----:R-:W2:Y:S02]  /*0560*/  LDG.E R6, [R6.64+0x4] ;  /* 0x0000040806067981 */ /* 0x002ea4000c1e1900 */
[----:B--2--5:R-:W-:Y:S02]  /*0570*/  IADD3 R183, -R0, R6, RZ ;  /* 0x0000000600b77210 */ /* 0x024fe40007ffe1ff */
.L_x_52:
[----:B---3--:R-:W-:-:S04]  /*0580*/  ISETP.NE.U32.AND P0, PT, RZ, c[0x0][0x368], PT ;  /* 0x0000da00ff007a0c */ /* 0x008fc80003f05070 */
[----:B------:R-:W-:-:S13]  /*0590*/  ISETP.NE.AND.EX P0, PT, RZ, c[0x0][0x36c], PT, P0 ;  /* 0x0000db00ff007a0c */ /* 0x000fda0003f05300 */
[----:B------:R-:W-:Y:S05]  /*05a0*/  @!P0 BRA `(.L_x_53) ;  /* 0x0000003000008947 */ /* 0x000fea0003800000 */
[----:B------:R-:W-:-:S05]  /*05b0*/  IMAD.WIDE R4, R18, R13, c[0x0][0x368] ;  /* 0x0000da0012047625 */ /* 0x000fca00078e020d */
[----:B------:R2:W5:Y:S01]  /*05c0*/  LDG.E R8, [R4.64] ;  /* 0x0000000804087981 */ /* 0x000562000c1e1900 */
[----:B------:R-:W-:Y:S05]  /*05d0*/  BRA `(.L_x_54) ;  /* 0x0000004000007947 */ /* 0x000fea0003800000 */
.L_x_53:
[----:B------:R-:W-:Y:S05]  /*05e0*/  @!P5 BRA `(.L_x_54) ;  /* 0x000000300000d947 */ /* 0x000fea0003800000 */
[----:B-1----:R1:W2:Y:S04]  /*05f0*/  LDG.E R0, [R4.64] ;  /* 0x0000000804007981 */ /* 0x0022a8000c1e1900 */
[----:B-1----:R-:W2:Y:S02]  /*0600*/  LDG.E R4, [R4.64+0x4] ;  /* 0x0000040804047981 */ /* 0x002ea4000c1e1900 */
[----:B--2---:R-:W-:Y:S02]  /*0610*/  IADD3 R8, -R0, R4, RZ ;  /* 0x0000000400087210 */ /* 0x004fe40007ffe1ff */
.L_x_54:
[----:B--2---:R2:W3:Y:S04]  /*0620*/  @P3 LDG.E R5, [R2.64] ;  /* 0x0000000802053981 */ /* 0x0044e8000c1e1900 */
[----:B------:R2:W3:Y:S01]  /*0630*/  @P3 LDG.E R4, [R2.64+0x4] ;  /* 0x0000040802043981 */ /* 0x0004e2000c1e1900 */
[----:B------:R-:W-:Y:S01]  /*0640*/  ISETP.NE.U32.AND P0, PT, RZ, c[0x0][0x378], PT ;  /* 0x0000de00ff007a0c */ /* 0x000fe20003f05070 */
[----:B-----5:R-:W-:-:S03]  /*0650*/  IMAD.MOV.U32 R166, RZ, RZ, R8 ;  /* 0x000000ffffa67224 */ /* 0x020fc600078e0008 */
[----:B------:R-:W-:Y:S01]  /*0660*/  ISETP.NE.AND.EX P0, PT, RZ, c[0x0][0x37c], PT, P0 ;  /* 0x0000df00ff007a0c */ /* 0x000fe20003f05300 */
[----:B-1----:R-:W-:-:S12]  /*0670*/  IMAD.IADD R0, R8, 0x1, -R179 ;  /* 0x0000000108007824 */ /* 0x002fd800078e0ab3 */
[----:B--2---:R-:W-:-:S05]  /*0680*/  @P0 IMAD.WIDE R2, R18, R13, c[0x0][0x378] ;  /* 0x0000de0012020625 */ /* 0x004fca00078e020d */
[----:B------:R1:W5:Y:S01]  /*0690*/  @P0 LDG.E R166, [R2.64] ;  /* 0x0000000802a60981 */ /* 0x000362000c1e1900 */
[----:B---3--:R-:W-:-:S04]  /*06a0*/  @P3 IMAD.IADD R127, R4, 0x1, -R5 ;  /* 0x00000001047f3824 */ /* 0x008fc800078e0a05 */
[----:B------:R-:W-:-:S05]  /*06b0*/  IMAD.IADD R209, R0, 0x1, R127 ;  /* 0x0000000100d17824 */ /* 0x000fca00078e027f */
[----:B-1----:R-:W-:-:S04]  /*06c0*/  IADD3 R2, R209, 0x7f, RZ ;  /* 0x0000007fd1027810 */ /* 0x002fc80007ffe0ff */
[----:B------:R-:W-:-:S04]  /*06d0*/  SHF.R.S32.HI R3, RZ, 0x1f, R2 ;  /* 0x0000001fff037819 */ /* 0x000fc80000011402 */
[----:B------:R-:W-:Y:S01]  /*06e0*/  LEA.HI R6, R3, R2, RZ, 0x7 ;  /* 0x0000000203067211 */ /* 0x000fe200078f38ff */
[----:B------:R-:W-:-:S03]  /*06f0*/  IMAD.MOV R3, RZ, RZ, -R0 ;  /* 0x000000ffff037224 */ /* 0x000fc600078e0a00 */
[----:B------:R-:W-:Y:S01]  /*0700*/  LOP3.LUT R2, R6, 0xffffff80, RZ, 0xc0, !PT ;  /* 0xffffff8006027812 */ /* 0x000fe200078ec0ff */
[----:B------:R1:W-:Y:S04]  /*0710*/  STL [R1], R6 ;  /* 0x0000000601007387 */ /* 0x0003e80000100800 */
[----:B------:R-:W-:Y:S01]  /*0720*/  IMAD.IADD R0, R2, 0x1, -R0 ;  /* 0x0000000102007824 */ /* 0x000fe200078e0a00 */
[----:B------:R-:W-:-:S04]  /*0730*/  IMNMX R2, RZ, R3, !PT ;  /* 0x00000003ff027217 */ /* 0x000fc80007800200 */
[----:B------:R-:W-:Y:S02]  /*0740*/  IMNMX R0, R0, R127, PT ;  /* 0x0000007f00007217 */ /* 0x000fe40003800200 */
[----:B------:R-:W-:Y:S02]  /*0750*/  SHF.R.U32.HI R158, RZ, 0x7, R2 ;  /* 0x00000007ff9e7819 */ /* 0x000fe40000011602 */
[----:B------:R-:W-:-:S03]  /*0760*/  ISETP.GT.AND P0, PT, R0, R2, PT ;  /* 0x000000020000720c */ /* 0x000fc60003f04270 */
[----:B------:R-:W-:-:S10]  /*0770*/  IMAD.MOV.U32 R4, RZ, RZ, R158 ;  /* 0x000000ffff047224 */ /* 0x000fd400078e009e */
[----:B------:R-:W-:-:S04]  /*0780*/  @P0 IADD3 R0, R0, 0x7f, RZ ;  /* 0x0000007f00000810 */ /* 0x000fc80007ffe0ff */
[----:B------:R-:W-:-:S04]  /*0790*/  @P0 SHF.R.S32.HI R2, RZ, 0x1f, R0 ;  /* 0x0000001fff020819 */ /* 0x000fc80000011400 */
[----:B------:R-:W-:-:S04]  /*07a0*/  @P0 LEA.HI R0, R2, R0, RZ, 0x7 ;  /* 0x0000000002000211 */ /* 0x000fc800078f38ff */
[----:B------:R-:W-:-:S04]  /*07b0*/  @P0 SHF.R.S32.HI R4, RZ, 0x7, R0 ;  /* 0x00000007ff040819 */ /* 0x000fc80000011400 */
[----:B------:R-:W-:-:S13]  /*07c0*/  ISETP.GT.AND P0, PT, R4, R158, PT ;  /* 0x0000009e0400720c */ /* 0x000fda0003f04270 */
[----:B------:R-:W-:Y:S05]  /*07d0*/  @!P0 BRA `(.L_x_55) ;  /* 0x000072a000008947 */ /* 0x000fea0003800000 */
[----:B-1----:R-:W-:-:S04]  /*07e0*/  ISETP.NE.U32.AND P4, PT, RZ, c[0x0][0x340], PT ;  /* 0x0000d000ff007a0c */ /* 0x002fc80003f85070 */
[----:B------:R-:W-:-:S13]  /*07f0*/  ISETP.NE.AND.EX P4, PT, RZ, c[0x0][0x344], PT, P4 ;  /* 0x0000d100ff007a0c */ /* 0x000fda0003f85340 */
[----:B------:R-:W-:-:S05]  /*0800*/  @P4 IMAD.WIDE R2, R18, R13, c[0x0][0x340] ;  /* 0x0000d00012024625 */ /* 0x000fca00078e020d */
[----:B------:R1:W2:Y:S01]  /*0810*/  @P4 LDG.E R16, [R2.64] ;  /* 0x0000000802104981 */ /* 0x0002a2000c1e1900 */
[----:B------:R-:W-:Y:S01]  /*0820*/  SHF.R.S32.HI R6, RZ, 0x1f, R213 ;  /* 0x0000001fff067819 */ /* 0x000fe200000114d5 */
[----:B------:R-:W-:Y:S01]  /*0830*/  IMAD.MOV.U32 R170, RZ, RZ, c[0x0][0x238] ;  /* 0x00008e00ffaa7624 */ /* 0x000fe200078e00ff */
[----:B------:R-:W-:Y:S01]  /*0840*/  SHF.R.S32.HI R9, RZ, 0x1f, R18 ;  /* 0x0000001fff097819 */ /* 0x000fe20000011412 */
[----:B------:R-:W-:Y:S01]  /*0850*/  IMAD.MOV.U32 R194, RZ, RZ, 0x7 ;  /* 0x00000007ffc27424 */ /* 0x000fe200078e00ff */
[----:B------:R-:W-:Y:S01]  /*0860*/  LEA.HI R0, R6, R213, RZ, 0x3 ;  /* 0x000000d506007211 */ /* 0x000fe200078f18ff */
[----:B------:R-:W-:Y:S01]  /*0870*/  IMAD.IADD R35, R182, 0x1, R8 ;  /* 0x00000001b6237824 */ /* 0x000fe200078e0208 */
[----:B------:R-:W-:Y:S01]  /*0880*/  IADD3 R92, R4, -0x1, RZ ;  /* 0xffffffff045c7810 */ /* 0x000fe20007ffe0ff */
[----:B------:R-:W-:Y:S01]  /*0890*/  IMAD.MOV.U32 R40, RZ, RZ, c[0x0][0x23c] ;  /* 0x00008f00ff287624 */ /* 0x000fe200078e00ff */
[----:B------:R-:W-:Y:S01]  /*08a0*/  SHF.R.S32.HI R97, RZ, 0x3, R0 ;  /* 0x00000003ff617819 */ /* 0x000fe20000011400 */
[----:B------:R-:W-:Y:S01]  /*08b0*/  IMAD.WIDE.U32 R10, R170, 0x40, RZ ;  /* 0x00000040aa0a7825 */ /* 0x000fe200078e00ff */
[----:B------:R-:W-:Y:S01]  /*08c0*/  LOP3.LUT R0, R0, 0xfffffff8, RZ, 0xc0, !PT ;  /* 0xfffffff800007812 */ /* 0x000fe200078ec0ff */
[----:B------:R-:W-:Y:S01]  /*08d0*/  ULDC.U8 UR6, c[0x0][0x298] ;  /* 0x0000a60000067ab9 */ /* 0x000fe20000000000 */
[--C-:B------:R-:W-:Y:S01]  /*08e0*/  SHF.R.S32.HI R39, RZ, 0x1f, R97.reuse ;  /* 0x0000001fff277819 */ /* 0x100fe20000011461 */
[----:B------:R-:W-:Y:S01]  /*08f0*/  IMAD.IADD R138, R127, 0x1, -R97 ;  /* 0x000000017f8a7824 */ /* 0x000fe200078e0a61 */
[----:B------:R-:W-:Y:S01]  /*0900*/  IADD3 R154, P0, R97, R12, RZ ;  /* 0x0000000c619a7210 */ /* 0x000fe20007f1e0ff */
[----:B------:R-:W-:Y:S01]  /*0910*/  IMAD.IADD R28, R213, 0x1, -R0 ;  /* 0x00000001d51c7824 */ /* 0x000fe200078e0a00 */
[----:B------:R-:W-:Y:S01]  /*0920*/  SEL R24, R9, RZ, !P3 ;  /* 0x000000ff09187207 */ /* 0x000fe20005800000 */
[----:B------:R-:W-:Y:S01]  /*0930*/  IMAD R8, R92, -0x80, R138 ;  /* 0xffffff805c087824 */ /* 0x000fe200078e028a */
[----:B------:R-:W-:Y:S01]  /*0940*/  LEA.HI.X.SX32 R164, R12, R39, 0x1, P0 ;  /* 0x000000270ca47211 */ /* 0x000fe200000f0eff */
[----:B------:R-:W-:Y:S01]  /*0950*/  IMAD.SHL.U32 R32, R28, 0x8, RZ ;  /* 0x000000081c207824 */ /* 0x000fe200078e00ff */
[----:B------:R-:W-:Y:S01]  /*0960*/  SEL R102, R18, RZ, !P3 ;  /* 0x000000ff12667207 */ /* 0x000fe20005800000 */
[----:B------:R-:W-:Y:S01]  /*0970*/  IMAD.SHL.U32 R128, R40, 0x40, RZ ;  /* 0x0000004028807824 */ /* 0x000fe200078e00ff */
[----:B------:R-:W-:Y:S01]  /*0980*/  SHF.L.U64.HI R200, R170, R194, c[0x0][0x23c] ;  /* 0x00008f00aac87619 */ /* 0x000fe200000102c2 */
[----:B------:R-:W-:Y:S01]  /*0990*/  IMAD R0, R164, c[0x0][0x238], RZ ;  /* 0x00008e00a4007a24 */ /* 0x000fe200078e02ff */
[----:B------:R-:W-:Y:S01]  /*09a0*/  SHF.R.S32.HI R33, RZ, 0x1f, R32 ;  /* 0x0000001fff217819 */ /* 0x000fe20000011420 */
[----:B------:R-:W-:Y:S01]  /*09b0*/  IMAD.MOV.U32 R214, RZ, RZ, c[0x0][0x27c] ;  /* 0x00009f00ffd67624 */ /* 0x000fe200078e00ff */
[----:B------:R-:W-:Y:S01]  /*09c0*/  ISETP.GE.AND P0, PT, R8, 0x1, PT ;  /* 0x000000010800780c */ /* 0x000fe20003f06270 */
[----:B------:R-:W-:Y:S01]  /*09d0*/  IMAD R0, R154, c[0x0][0x23c], R0 ;  /* 0x00008f009a007a24 */ /* 0x000fe200078e0200 */
[----:B------:R-:W-:Y:S01]  /*09e0*/  SHF.L.U32 R208, R170, 0x7, RZ ;  /* 0x00000007aad07819 */ /* 0x000fe200000006ff */
[----:B-1----:R-:W-:Y:S01]  /*09f0*/  IMAD.WIDE.U32 R2, R154, c[0x0][0x238], R32 ;  /* 0x00008e009a027a25 */ /* 0x002fe200078e0020 */
[----:B------:R-:W-:Y:S01]  /*0a00*/  SHF.R.S32.HI R5, RZ, 0x1f, R92 ;  /* 0x0000001fff057819 */ /* 0x000fe2000001145c */
[----:B------:R-:W-:Y:S01]  /*0a10*/  UMOV UR7, 0x60 ;  /* 0x0000006000077882 */ /* 0x000fe20000000000 */
[C---:B------:R-:W-:Y:S01]  /*0a20*/  ISETP.GE.AND P1, PT, R32.reuse, c[0x0][0x1d4], PT ;  /* 0x0000750020007a0c */ /* 0x040fe20003f26270 */
[----:B------:R-:W-:Y:S01]  /*0a30*/  IMAD.IADD R3, R3, 0x1, R0 ;  /* 0x0000000103037824 */ /* 0x000fe200078e0200 */
[----:B------:R-:W-:Y:S01]  /*0a40*/  IADD3 R93, R32, 0x40, RZ ;  /* 0x00000040205d7810 */ /* 0x000fe20007ffe0ff */
[----:B------:R-:W-:Y:S01]  /*0a50*/  IMAD R0, R215, c[0x0][0x240], RZ ;  /* 0x00009000d7007a24 */ /* 0x000fe200078e02ff */
[----:B------:R-:W-:Y:S01]  /*0a60*/  P2R R148, PR, RZ, 0x2 ;  /* 0x00000002ff947803 */ /* 0x000fe20000000000 */
[----:B------:R-:W-:Y:S01]  /*0a70*/  IMAD.WIDE.U32 R2, R26, c[0x0][0x240], R2 ;  /* 0x000090001a027a25 */ /* 0x000fe200078e0002 */
[----:B------:R-:W-:Y:S01]  /*0a80*/  ISETP.GE.AND P2, PT, R8, 0x21, PT ;  /* 0x000000210800780c */ /* 0x000fe20003f46270 */
[----:B------:R-:W-:Y:S01]  /*0a90*/  ULDC UR5, c[0x0][0x284] ;  /* 0x0000a10000057ab9 */ /* 0x000fe20000000800 */
[----:B------:R-:W-:Y:S01]  /*0aa0*/  ISETP.GE.AND P6, PT, R93, c[0x0][0x1d4], PT ;  /* 0x000075005d007a0c */ /* 0x000fe20003fc6270 */
[----:B------:R-:W-:Y:S01]  /*0ab0*/  IMAD R4, R26, c[0x0][0x244], R0 ;  /* 0x000091001a047a24 */ /* 0x000fe200078e0200 */
[----:B------:R-:W-:Y:S01]  /*0ac0*/  SHF.R.S32.HI R37, RZ, 0x1f, R35 ;  /* 0x0000001fff257819 */ /* 0x000fe20000011423 */
[----:B------:R-:W-:Y:S01]  /*0ad0*/  IMAD R0, R200, R92, RZ ;  /* 0x0000005cc8007224 */ /* 0x000fe200078e02ff */
[----:B------:R-:W-:Y:S01]  /*0ae0*/  IADD3 R169, R97, 0x20, RZ ;  /* 0x0000002061a97810 */ /* 0x000fe20007ffe0ff */
[----:B------:R-:W-:Y:S01]  /*0af0*/  IMAD.IADD R3, R3, 0x1, R4 ;  /* 0x0000000103037824 */ /* 0x000fe200078e0204 */
[C---:B------:R-:W-:Y:S01]  /*0b00*/  IADD3 R168, R97.reuse, 0x40, RZ ;  /* 0x0000004061a87810 */ /* 0x040fe20007ffe0ff */
[----:B------:R-:W-:Y:S01]  /*0b10*/  IMAD R4, R24, c[0x0][0x248], RZ ;  /* 0x0000920018047a24 */ /* 0x000fe200078e02ff */
[----:B------:R-:W-:Y:S01]  /*0b20*/  IADD3 R167, R97, 0x60, RZ ;  /* 0x0000006061a77810 */ /* 0x000fe20007ffe0ff */
[C---:B------:R-:W-:Y:S01]  /*0b30*/  IMAD.WIDE.U32 R136, R102.reuse, c[0x0][0x248], R2 ;  /* 0x0000920066887a25 */ /* 0x040fe200078e0002 */
[----:B------:R-:W-:Y:S01]  /*0b40*/  ULDC UR4, c[0x0][0x294] ;  /* 0x0000a50000047ab9 */ /* 0x000fe20000000800 */
[----:B------:R-:W-:Y:S01]  /*0b50*/  P2R R165, PR, RZ, 0x40 ;  /* 0x00000040ffa57803 */ /* 0x000fe20000000000 */
[----:B------:R-:W-:Y:S01]  /*0b60*/  UIMAD UR5, UR7, UR5, URZ ;  /* 0x00000005070572a4 */ /* 0x000fe2000f8e023f */
[----:B------:R-:W-:Y:S01]  /*0b70*/  IMAD R4, R102, c[0x0][0x24c], R4 ;  /* 0x0000930066047a24 */ /* 0x000fe200078e0204 */
[----:B------:R-:W-:Y:S01]  /*0b80*/  UIMAD UR4, UR7, UR4, URZ ;  /* 0x00000004070472a4 */ /* 0x000fe2000f8e023f */
[----:B------:R-:W-:-:S02]  /*0b90*/  IMAD.MOV.U32 R132, RZ, RZ, R136 ;  /* 0x000000ffff847224 */ /* 0x000fc400078e0088 */
[----:B------:R-:W-:Y:S01]  /*0ba0*/  IMAD R5, R5, R208, R0 ;  /* 0x000000d005057224 */ /* 0x000fe200078e0200 */
[----:B------:R-:W-:Y:S01]  /*0bb0*/  IADD3 R133, R137, R4, RZ ;  /* 0x0000000489857210 */ /* 0x000fe20007ffe0ff */
[----:B------:R-:W-:Y:S01]  /*0bc0*/  IMAD.SHL.U32 R2, R97, 0x40, RZ ;  /* 0x0000004061027824 */ /* 0x000fe200078e00ff */
[----:B------:R-:W-:Y:S01]  /*0bd0*/  LEA.HI R0, R6, R213, RZ, 0x6 ;  /* 0x000000d506007211 */ /* 0x000fe200078f30ff */
[----:B------:R-:W-:Y:S02]  /*0be0*/  IMAD R4, R37, c[0x0][0x1e0], RZ ;  /* 0x0000780025047a24 */ /* 0x000fe400078e02ff */
[----:B------:R-:W-:Y:S01]  /*0bf0*/  IMAD.WIDE.U32 R20, R92, R208, R132 ;  /* 0x000000d05c147225 */ /* 0x000fe200078e0084 */
[----:B------:R-:W-:-:S03]  /*0c00*/  LOP3.LUT R19, R2, 0x1c0, RZ, 0xc0, !PT ;  /* 0x000001c002137812 */ /* 0x000fc600078ec0ff */
[----:B------:R-:W-:Y:S01]  /*0c10*/  IMAD.SHL.U32 R0, R0, 0x8, RZ ;  /* 0x0000000800007824 */ /* 0x000fe200078e00ff */
[----:B------:R-:W-:Y:S01]  /*0c20*/  @P0 LEA R2, P1, R20, c[0x0][0x220], 0x1 ;  /* 0x0000880014020a11 */ /* 0x000fe200078208ff */
[----:B------:R-:W-:Y:S01]  /*0c30*/  IMAD.IADD R15, R21, 0x1, R5 ;  /* 0x00000001150f7824 */ /* 0x000fe200078e0205 */
[----:B------:R-:W-:Y:S01]  /*0c40*/  LOP3.LUT R75, R19, 0x38, R32, 0xf8, !PT ;  /* 0x00000038134b7812 */ /* 0x000fe200078ef820 */
[C---:B------:R-:W-:Y:S01]  /*0c50*/  IMAD.WIDE.U32 R6, R35.reuse, c[0x0][0x1e0], RZ ;  /* 0x0000780023067a25 */ /* 0x040fe200078e00ff */
[----:B------:R-:W-:Y:S02]  /*0c60*/  LOP3.LUT R27, R0, 0xfffffe00, RZ, 0xc0, !PT ;  /* 0xfffffe00001b7812 */ /* 0x000fe400078ec0ff */
[----:B------:R-:W-:Y:S01]  /*0c70*/  SHF.R.U32.HI R36, RZ, 0x3, R19 ;  /* 0x00000003ff247819 */ /* 0x000fe20000011613 */
[----:B------:R-:W-:Y:S01]  /*0c80*/  IMAD R4, R35, c[0x0][0x1e4], R4 ;  /* 0x0000790023047a24 */ /* 0x000fe200078e0204 */
[----:B------:R-:W-:Y:S01]  /*0c90*/  @P0 LEA.HI.X R3, R20, c[0x0][0x224], R15, 0x1, P1 ;  /* 0x0000890014030a11 */ /* 0x000fe200008f0c0f */
[----:B------:R-:W-:Y:S01]  /*0ca0*/  IMAD.IADD R128, R11, 0x1, R128 ;  /* 0x000000010b807824 */ /* 0x000fe200078e0280 */
[----:B------:R-:W-:Y:S01]  /*0cb0*/  ISETP.NE.AND P1, PT, R148, RZ, PT ;  /* 0x000000ff9400720c */ /* 0x000fe20003f25270 */
[----:B------:R-:W-:Y:S01]  /*0cc0*/  IMAD.SHL.U32 R28, R28, 0x4, RZ ;  /* 0x000000041c1c7824 */ /* 0x000fe200078e00ff */
[----:B------:R-:W-:Y:S01]  /*0cd0*/  LOP3.LUT R75, R27, R75, R36, 0xf6, !PT ;  /* 0x0000004b1b4b7212 */ /* 0x000fe200078ef624 */
[----:B------:R-:W-:Y:S01]  /*0ce0*/  IMAD R14, R39, c[0x0][0x280], RZ ;  /* 0x0000a000270e7a24 */ /* 0x000fe200078e02ff */
[C---:B------:R-:W-:Y:S01]  /*0cf0*/  @P2 LEA R0, P3, R170.reuse, R20, 0x5 ;  /* 0x00000014aa002211 */ /* 0x040fe200078628ff */
[----:B------:R-:W-:Y:S01]  /*0d00*/  IMAD R21, R215, c[0x0][0x210], RZ ;  /* 0x00008400d7157a24 */ /* 0x000fe200078e02ff */
[----:B------:R-:W-:Y:S01]  /*0d10*/  SHF.R.S32.HI R29, RZ, 0x1f, R28 ;  /* 0x0000001fff1d7819 */ /* 0x000fe2000001141c */
[----:B------:R-:W-:Y:S01]  /*0d20*/  IMAD.SHL.U32 R75, R75, 0x2, RZ ;  /* 0x000000024b4b7824 */ /* 0x000fe200078e00ff */
[----:B------:R-:W-:Y:S01]  /*0d30*/  @P2 LEA.HI.X R5, R170, R15, R40, 0x5, P3 ;  /* 0x0000000faa052211 */ /* 0x000fe200018f2c28 */
[----:B------:R-:W-:-:S02]  /*0d40*/  IMAD R14, R97, c[0x0][0x284], R14 ;  /* 0x0000a100610e7a24 */ /* 0x000fc400078e020e */
[----:B------:R-:W-:Y:S02]  /*0d50*/  IMAD R21, R26, c[0x0][0x214], R21 ;  /* 0x000085001a157a24 */ /* 0x000fe400078e0215 */
[----:B------:R-:W-:Y:S01]  /*0d60*/  @!PT LDS RZ, [RZ] ;  /* 0x00000000fffff984 */ /* 0x000fe20000000800 */
[----:B------:R-:W-:Y:S01]  /*0d70*/  @!PT LDS RZ, [RZ] ;  /* 0x00000000fffff984 */ /* 0x000fe20000000800 */
[----:B------:R-:W-:Y:S01]  /*0d80*/  @!PT LDS RZ, [RZ] ;  /* 0x00000000fffff984 */ /* 0x000fe20000000800 */
[----:B------:R1:W-:Y:S01]  /*0d90*/  @P0 LDGSTS.E.BYPASS.LTC128B.128 [R75+0x8100], [R2.64], !P1 ;  /* 0x08100000024b0fae */ /* 0x0003e2000c901d48 */
[----:B------:R-:W-:Y:S01]  /*0da0*/  ISETP.GE.AND P1, PT, R8, 0x41, PT ;  /* 0x000000410800780c */ /* 0x000fe20003f26270 */
[----:B------:R-:W-:Y:S02]  /*0db0*/  IMAD.WIDE.U32 R12, R97, c[0x0][0x280], R28 ;  /* 0x0000a000610c7a25 */ /* 0x000fe400078e001c */
[----:B------:R1:W-:Y:S02]  /*0dc0*/  @P0 LDGSTS.E.BYPASS.LTC128B.128 [R75+0xc100], [R2.64+0x80], !P6 ;  /* 0x0c100080024b0fae */ /* 0x0003e4000f101d48 */
[----:B------:R-:W-:Y:S02]  /*0dd0*/  IMAD.MOV.U32 R110, RZ, RZ, R12 ;  /* 0x000000ffff6e7224 */ /* 0x000fe400078e000c */
[----:B------:R-:W-:-:S02]  /*0de0*/  IMAD.IADD R111, R13, 0x1, R14 ;  /* 0x000000010d6f7824 */ /* 0x000fc400078e020e */
[----:B------:R-:W-:Y:S02]  /*0df0*/  IMAD.MOV.U32 R176, RZ, RZ, 0x6 ;  /* 0x00000006ffb07424 */ /* 0x000fe400078e00ff */
[----:B------:R-:W-:Y:S02]  /*0e00*/  IMAD.MOV.U32 R178, RZ, RZ, 0x5 ;  /* 0x00000005ffb27424 */ /* 0x000fe400078e00ff */
[----:B------:R-:W-:Y:S02]  /*0e10*/  IMAD.SHL.U32 R174, R170, 0x40, RZ ;  /* 0x00000040aaae7824 */ /* 0x000fe400078e00ff */
[----:B------:R-:W-:-:S04]  /*0e20*/  IMAD.WIDE.U32 R180, R97, c[0x0][0x1e0], RZ ;  /* 0x0000780061b47a25 */ /* 0x000fc800078e00ff */
[----:B------:R-:W-:Y:S02]  /*0e30*/  IMAD.MOV.U32 R191, RZ, RZ, c[0x0][0x1e4] ;  /* 0x00007900ffbf7624 */ /* 0x000fe400078e00ff */
[----:B------:R-:W-:-:S04]  /*0e40*/  IMAD.WIDE.U32 R188, R169, c[0x0][0x1e0], RZ ;  /* 0x00007800a9bc7a25 */ /* 0x000fc800078e00ff */
[----:B------:R-:W-:Y:S02]  /*0e50*/  IMAD R191, R191, 0x60, RZ ;  /* 0x00000060bfbf7824 */ /* 0x000fe400078e02ff */
[----:B------:R-:W-:Y:S01]  /*0e60*/  IMAD.WIDE.U32 R186, R168, c[0x0][0x1e0], RZ ;  /* 0x00007800a8ba7a25 */ /* 0x000fe200078e00ff */
[----:B-1----:R-:W-:-:S03]  /*0e70*/  MOV R2, R6 ;  /* 0x0000000600027202 */ /* 0x002fc60000000f00 */
[----:B------:R-:W-:Y:S01]  /*0e80*/  IMAD.IADD R3, R7, 0x1, R4 ;  /* 0x0000000107037824 */ /* 0x000fe200078e0204 */
[----:B------:R-:W-:Y:S01]  /*0e90*/  @P2 LEA R4, P0, R0, c[0x0][0x220], 0x1 ;  /* 0x0000880000042a11 */ /* 0x000fe200078008ff */
[----:B------:R-:W-:Y:S01]  /*0ea0*/  IMAD.WIDE.U32 R184, R167, c[0x0][0x1e0], RZ ;  /* 0x00007800a7b87a25 */ /* 0x000fe200078e00ff */
[----:B------:R-:W-:Y:S02]  /*0eb0*/  @P1 IADD3 R6, P3, R20, R10, RZ ;  /* 0x0000000a14061210 */ /* 0x000fe40007f7e0ff */
[----:B------:R-:W-:Y:S01]  /*0ec0*/  @P2 LEA.HI.X R5, R0, c[0x0][0x224], R5, 0x1, P0 ;  /* 0x0000890000052a11 */ /* 0x000fe200000f0c05 */
[----:B------:R-:W-:Y:S01]  /*0ed0*/  IMAD.SHL.U32 R0, R214, 0x2, RZ ;  /* 0x00000002d6007824 */ /* 0x000fe200078e00ff */
[----:B------:R-:W-:Y:S01]  /*0ee0*/  ISETP.GE.AND P0, PT, R32, c[0x0][0x27c], PT ;  /* 0x00009f0020007a0c */ /* 0x000fe20003f06270 */
[----:B------:R-:W-:-:S04]  /*0ef0*/  IMAD.WIDE.U32 R2, R26, c[0x0][0x1e8], R2 ;  /* 0x00007a001a027a25 */ /* 0x000fc800078e0002 */
[----:B------:R-:W-:Y:S02]  /*0f00*/  IMAD.MOV.U32 R94, RZ, RZ, R2 ;  /* 0x000000ffff5e7224 */ /* 0x000fe400078e0002 */
[----:B-----5:R-:W-:-:S06]  /*0f10*/  IMAD.WIDE.U32 R110, R166, c[0x0][0x280], R110 ;  /* 0x0000a000a66e7a25 */ /* 0x020fcc00078e006e */
[----:B------:R-:W-:Y:S02]  /*0f20*/  @P0 IADD3 R0, -R0, c[0x0][0x1d4], RZ ;  /* 0x0000750000000a10 */ /* 0x000fe40007ffe1ff */
[----:B--2---:R-:W-:Y:S01]  /*0f30*/  @P4 SHF.R.S32.HI R17, RZ, 0x1f, R16 ;  /* 0x0000001fff114819 */ /* 0x004fe20000011410 */
[----:B------:R-:W-:Y:S02]  /*0f40*/  @!P4 IMAD.MOV.U32 R16, RZ, RZ, R18 ;  /* 0x000000ffff10c224 */ /* 0x000fe400078e0012 */
[----:B------:R-:W-:Y:S01]  /*0f50*/  @!P4 IMAD.MOV.U32 R17, RZ, RZ, R9 ;  /* 0x000000ffff11c224 */ /* 0x000fe200078e0009 */
[----:B------:R-:W-:-:S13]  /*0f60*/  ISETP.NE.AND P4, PT, R148, RZ, PT ;  /* 0x000000ff9400720c */ /* 0x000fda0003f85270 */
[----:B------:R1:W-:Y:S04]  /*0f70*/  @P2 LDGSTS.E.BYPASS.LTC128B.128 [R75+0x9100], [R4.64], !P4 ;  /* 0x09100000044b2fae */ /* 0x0003e8000e101d48 */
[----:B------:R1:W-:Y:S01]  /*0f80*/  @P2 LDGSTS.E.BYPASS.LTC128B.128 [R75+0xd100], [R4.64+0x80], !P6 ;  /* 0x0d100080044b2fae */ /* 0x0003e2000f101d48 */
[----:B------:R-:W-:Y:S02]  /*0f90*/  ISETP.GE.AND P2, PT, R214, 0x1, PT ;  /* 0x00000001d600780c */ /* 0x000fe40003f46270 */
[----:B------:R-:W-:Y:S02]  /*0fa0*/  @P1 LEA R22, P2, R6, c[0x0][0x220], 0x1 ;  /* 0x0000880006161a11 */ /* 0x000fe400078408ff */
[----:B-1----:R-:W-:Y:S01]  /*0fb0*/  @P1 IADD3.X R4, R128, R15, RZ, P3, !PT ;  /* 0x0000000f80041210 */ /* 0x002fe20001ffe4ff */
[----:B------:R-:W-:-:S03]  /*0fc0*/  IMAD R5, R215, c[0x0][0x1e8], RZ ;  /* 0x00007a00d7057a24 */ /* 0x000fc600078e02ff */
[----:B------:R-:W-:Y:S01]  /*0fd0*/  @P1 LEA.HI.X R23, R6, c[0x0][0x224], R4, 0x1, P2 ;  /* 0x0000890006171a11 */ /* 0x000fe200010f0c04 */
[----:B------:R-:W-:Y:S01]  /*0fe0*/  IMAD R5, R26, c[0x0][0x1ec], R5 ;  /* 0x00007b001a057a24 */ /* 0x000fe200078e0205 */
[----:B------:R-:W-:Y:S01]  /*0ff0*/  SEL R4, RZ, c[0x0][0x27c], !P0 ;  /* 0x00009f00ff047a07 */ /* 0x000fe20004000000 */
[----:B------:R-:W-:Y:S01]  /*1000*/  IMAD.WIDE.U32 R6, R97, c[0x0][0x290], R32 ;  /* 0x0000a40061067a25 */ /* 0x000fe200078e0020 */
[----:B------:R-:W-:Y:S01]  /*1010*/  IADD3 R131, P2, R10, 0x80, RZ ;  /* 0x000000800a837810 */ /* 0x000fe20007f5e0ff */
[----:B------:R1:W-:Y:S01]  /*1020*/  @P1 LDGSTS.E.BYPASS.LTC128B.128 [R75+0xa100], [R22.64], !P4 ;  /* 0x0a100000164b1fae */ /* 0x0003e2000e101d48 */
[----:B------:R-:W-:Y:S01]  /*1030*/  ISETP.GT.AND P0, PT, R8, 0x60, PT ;  /* 0x000000600800780c */ /* 0x000fe20003f04270 */
[----:B------:R-:W-:Y:S01]  /*1040*/  IMAD.IADD R95, R3, 0x1, R5 ;  /* 0x00000001035f7824 */ /* 0x000fe200078e0205 */
[----:B------:R-:W-:Y:S01]  /*1050*/  SHF.R.S32.HI R3, RZ, 0x1f, R0 ;  /* 0x0000001fff037819 */ /* 0x000fe20000011400 */
[----:B------:R-:W-:Y:S01]  /*1060*/  IMAD.IADD R4, R32, 0x1, R4 ;  /* 0x0000000120047824 */ /* 0x000fe200078e0204 */
[----:B------:R1:W-:Y:S01]  /*1070*/  @P1 LDGSTS.E.BYPASS.LTC128B.128 [R75+0xe100], [R22.64+0x80], !P6 ;  /* 0x0e100080164b1fae */ /* 0x0003e2000f101d48 */
[----:B------:R-:W-:Y:S01]  /*1080*/  IMAD R5, R215, c[0x0][0x260], RZ ;  /* 0x00009800d7057a24 */ /* 0x000fe200078e02ff */
[----:B------:R-:W-:Y:S01]  /*1090*/  LEA.HI R34, R3, R0, RZ, 0x4 ;  /* 0x0000000003227211 */ /* 0x000fe200078f20ff */
[----:B------:R-:W-:Y:S01]  /*10a0*/  IMAD.WIDE.U32 R2, R26, c[0x0][0x260], R32 ;  /* 0x000098001a027a25 */ /* 0x000fe200078e0020 */
[----:B------:R-:W-:-:S03]  /*10b0*/  SHF.R.S32.HI R0, RZ, 0x1f, R4 ;  /* 0x0000001fff007819 */ /* 0x000fc60000011404 */
[----:B------:R-:W-:Y:S01]  /*10c0*/  IMAD R5, R26, c[0x0][0x264], R5 ;  /* 0x000099001a057a24 */ /* 0x000fe200078e0205 */
[CC--:B------:R-:W-:Y:S01]  /*10d0*/  LEA.HI R18, R0.reuse, R4.reuse, RZ, 0x3 ;  /* 0x0000000400127211 */ /* 0x0c0fe200078f18ff */
[----:B------:R-:W-:Y:S01]  /*10e0*/  IMAD.WIDE.U32 R10, R97, c[0x0][0x290], R28 ;  /* 0x0000a400610a7a25 */ /* 0x000fe200078e001c */
[----:B------:R-:W-:Y:S02]  /*10f0*/  LEA.HI R25, R0, R4, RZ, 0x6 ;  /* 0x0000000400197211 */ /* 0x000fe400078f30ff */
[----:B------:R-:W-:Y:S01]  /*1100*/  IADD3 R3, R3, R5, RZ ;  /* 0x0000000503037210 */ /* 0x000fe20007ffe0ff */
[----:B------:R-:W-:Y:S01]  /*1110*/  IMAD R0, R39, c[0x0][0x290], RZ ;  /* 0x0000a40027007a24 */ /* 0x000fe200078e02ff */
[----:B------:R-:W-:Y:S01]  /*1120*/  LOP3.LUT R116, R18, 0xfffffff8, RZ, 0xc0, !PT ;  /* 0xfffffff812747812 */ /* 0x000fe200078ec0ff */
[----:B------:R-:W-:-:S03]  /*1130*/  IMAD.WIDE.U32 R8, R97, c[0x0][0x280], R32 ;  /* 0x0000a00061087a25 */ /* 0x000fc600078e0020 */
[----:B------:R-:W-:Y:S01]  /*1140*/  SHF.R.S32.HI R122, RZ, 0x1f, R116 ;  /* 0x0000001fff7a7819 */ /* 0x000fe20000011474 */
[----:B------:R-:W-:Y:S02]  /*1150*/  IMAD R0, R97, c[0x0][0x294], R0 ;  /* 0x0000a50061007a24 */ /* 0x000fe400078e0200 */
[----:B------:R-:W-:Y:S01]  /*1160*/  IMAD.MOV.U32 R106, RZ, RZ, R8 ;  /* 0x000000ffff6a7224 */ /* 0x000fe200078e0008 */
[----:B------:R-:W-:Y:S01]  /*1170*/  SHF.R.S32.HI R8, RZ, 0x1f, R169 ;  /* 0x0000001fff087819 */ /* 0x000fe200000114a9 */
[----:B------:R-:W-:Y:S02]  /*1180*/  IMAD.IADD R109, R11, 0x1, R0 ;  /* 0x000000010b6d7824 */ /* 0x000fe400078e0200 */
[----:B------:R-:W-:Y:S01]  /*1190*/  IMAD.IADD R105, R0, 0x1, R7 ;  /* 0x0000000100697824 */ /* 0x000fe200078e0207 */
[----:B------:R-:W-:Y:S01]  /*11a0*/  LEA.HI R8, R8, R169, RZ, 0x3 ;  /* 0x000000a908087211 */ /* 0x000fe200078f18ff */
[----:B------:R-:W-:Y:S02]  /*11b0*/  IMAD R0, R24, c[0x0][0x268], RZ ;  /* 0x00009a0018007a24 */ /* 0x000fe400078e02ff */
[----:B------:R-:W-:-:S04]  /*11c0*/  IMAD.WIDE.U32 R4, R26, c[0x0][0x210], R32 ;  /* 0x000084001a047a25 */ /* 0x000fc800078e0020 */
[C---:B------:R-:W-:Y:S01]  /*11d0*/  IMAD R113, R102.reuse, c[0x0][0x26c], R0 ;  /* 0x00009b0066717a24 */ /* 0x040fe200078e0200 */
[----:B------:R-:W-:Y:S01]  /*11e0*/  SHF.R.S32.HI R0, RZ, 0x1f, R167 ;  /* 0x0000001fff007819 */ /* 0x000fe200000114a7 */
[----:B------:R-:W-:Y:S01]  /*11f0*/  IMAD.WIDE.U32 R102, R102, c[0x0][0x268], R2 ;  /* 0x00009a0066667a25 */ /* 0x000fe200078e0002 */
[----:B------:R-:W-:Y:S02]  /*1200*/  SHF.R.S32.HI R3, RZ, 0x1f, R168 ;  /* 0x0000001fff037819 */ /* 0x000fe400000114a8 */
[----:B------:R-:W-:Y:S01]  /*1210*/  LEA.HI R0, R0, R167, RZ, 0x3 ;  /* 0x000000a700007211 */ /* 0x000fe200078f18ff */
[----:B------:R-:W-:Y:S01]  /*1220*/  IMAD.IADD R107, R14, 0x1, R9 ;  /* 0x000000010e6b7824 */ /* 0x000fe200078e0209 */
[----:B------:R-:W-:Y:S01]  /*1230*/  LEA.HI R3, R3, R168, RZ, 0x3 ;  /* 0x000000a803037211 */ /* 0x000fe200078f18ff */
[----:B------:R-:W-:Y:S01]  /*1240*/  IMAD.MOV.U32 R104, RZ, RZ, R6 ;  /* 0x000000ffff687224 */ /* 0x000fe200078e0006 */
[----:B------:R-:W-:Y:S01]  /*1250*/  IADD3 R7, R5, R21, RZ ;  /* 0x0000001505077210 */ /* 0x000fe20007ffe0ff */
[----:B------:R-:W-:Y:S01]  /*1260*/  IMAD.SHL.U32 R9, R8, 0x40, RZ ;  /* 0x0000004008097824 */ /* 0x000fe200078e00ff */
[----:B------:R-:W-:Y:S01]  /*1270*/  SHF.L.U32 R5, R168, 0x6, RZ ;  /* 0x00000006a8057819 */ /* 0x000fe200000006ff */
[----:B------:R-:W-:-:S02]  /*1280*/  IMAD.MOV.U32 R6, RZ, RZ, R4 ;  /* 0x000000ffff067224 */ /* 0x000fc400078e0004 */
[----:B------:R-:W-:Y:S01]  /*1290*/  IMAD.SHL.U32 R2, R169, 0x40, RZ ;  /* 0x00000040a9027824 */ /* 0x000fe200078e00ff */
[----:B------:R-:W-:Y:S01]  /*12a0*/  LOP3.LUT R5, R5, 0x1c0, RZ, 0xc0, !PT ;  /* 0x000001c005057812 */ /* 0x000fe200078ec0ff */
[----:B------:R-:W-:Y:S01]  /*12b0*/  IMAD.SHL.U32 R8, R3, 0x40, RZ ;  /* 0x0000004003087824 */ /* 0x000fe200078e00ff */
[----:B------:R-:W-:Y:S01]  /*12c0*/  SHF.R.S32.HI R3, RZ, 0x4, R34 ;  /* 0x00000004ff037819 */ /* 0x000fe20000011422 */
[----:B------:R-:W-:Y:S01]  /*12d0*/  IMAD.SHL.U32 R4, R167, 0x40, RZ ;  /* 0x00000040a7047824 */ /* 0x000fe200078e00ff */
[----:B------:R-:W-:Y:S01]  /*12e0*/  LOP3.LUT R2, R2, 0x1c0, RZ, 0xc0, !PT ;  /* 0x000001c002027812 */ /* 0x000fe200078ec0ff */
[----:B------:R-:W-:Y:S01]  /*12f0*/  IMAD.SHL.U32 R0, R0, 0x40, RZ ;  /* 0x0000004000007824 */ /* 0x000fe200078e00ff */
[----:B------:R-:W-:Y:S01]  /*1300*/  LEA.HI.SX32 R3, R18, R3, 0x1d ;  /* 0x0000000312037211 */ /* 0x000fe200078feaff */
[----:B------:R-:W-:Y:S01]  /*1310*/  IMAD.MOV.U32 R108, RZ, RZ, R10 ;  /* 0x000000ffff6c7224 */ /* 0x000fe200078e000a */
[----:B------:R-:W-:Y:S01]  /*1320*/  LOP3.LUT R4, R4, 0x1c0, RZ, 0xc0, !PT ;  /* 0x000001c004047812 */ /* 0x000fe200078ec0ff */
[----:B------:R-:W-:Y:S01]  /*1330*/  IMAD.WIDE.U32 R106, R166, c[0x0][0x280], R106 ;  /* 0x0000a000a66a7a25 */ /* 0x000fe200078e006a */
[----:B------:R-:W-:-:S02]  /*1340*/  LOP3.LUT R10, R0, 0xfffffe00, RZ, 0xc0, !PT ;  /* 0xfffffe00000a7812 */ /* 0x000fc400078ec0ff */
[----:B------:R-:W-:Y:S01]  /*1350*/  LOP3.LUT R12, R9, 0xfffffe00, RZ, 0xc0, !PT ;  /* 0xfffffe00090c7812 */ /* 0x000fe200078ec0ff */
[----:B------:R-:W-:Y:S01]  /*1360*/  IMAD.SHL.U32 R0, R25, 0x80, RZ ;  /* 0x0000008019007824 */ /* 0x000fe200078e00ff */
[----:B------:R-:W-:Y:S01]  /*1370*/  LOP3.LUT R11, R8, 0xfffffe00, RZ, 0xc0, !PT ;  /* 0xfffffe00080b7812 */ /* 0x000fe200078ec0ff */
[C---:B------:R-:W-:Y:S01]  /*1380*/  IMAD.WIDE.U32 R108, R166.reuse, c[0x0][0x290], R108 ;  /* 0x0000a400a66c7a25 */ /* 0x040fe200078e006c */
[----:B------:R-:W-:Y:S02]  /*1390*/  SHF.R.U32.HI R26, RZ, 0x3, R2 ;  /* 0x00000003ff1a7819 */ /* 0x000fe40000011602 */
[----:B------:R-:W-:Y:S01]  /*13a0*/  LOP3.LUT R9, R19, 0x38, R18, 0xf8, !PT ;  /* 0x0000003813097812 */ /* 0x000fe200078ef812 */
[----:B------:R-:W-:Y:S01]  /*13b0*/  IMAD.WIDE.U32 R104, R166, c[0x0][0x290], R104 ;  /* 0x0000a400a6687a25 */ /* 0x000fe200078e0068 */
[----:B------:R-:W-:Y:S02]  /*13c0*/  LOP3.LUT R13, R2, 0x38, R18, 0xf8, !PT ;  /* 0x00000038020d7812 */ /* 0x000fe400078ef812 */
[----:B------:R-:W-:Y:S01]  /*13d0*/  SHF.R.S32.HI R8, RZ, 0x1f, R3 ;  /* 0x0000001fff087819 */ /* 0x000fe20000011403 */
[----:B------:R-:W-:Y:S01]  /*13e0*/  IMAD.X R128, RZ, RZ, R128, P2 ;  /* 0x000000ffff807224 */ /* 0x000fe200010e0680 */
[----:B------:R-:W-:Y:S01]  /*13f0*/  SHF.R.U32.HI R30, RZ, 0x3, R5 ;  /* 0x00000003ff1e7819 */ /* 0x000fe20000011605 */
[----:B------:R-:W-:Y:S01]  /*1400*/  IMAD.IADD R113, R103, 0x1, R113 ;  /* 0x0000000167717824 */ /* 0x000fe200078e0271 */
[----:B------:R-:W-:-:S02]  /*1410*/  SHF.R.U32.HI R31, RZ, 0x3, R4 ;  /* 0x00000003ff1f7819 */ /* 0x000fc40000011604 */
[--C-:B------:R-:W-:Y:S02]  /*1420*/  LOP3.LUT R14, R5, 0x38, R18.reuse, 0xf8, !PT ;  /* 0x00000038050e7812 */ /* 0x100fe400078ef812 */
[----:B------:R-:W-:Y:S02]  /*1430*/  LOP3.LUT R24, R4, 0x38, R18, 0xf8, !PT ;  /* 0x0000003804187812 */ /* 0x000fe400078ef812 */
[----:B------:R-:W-:Y:S02]  /*1440*/  SHF.L.U32 R98, R3, 0x3, RZ ;  /* 0x0000000303627819 */ /* 0x000fe400000006ff */
[----:B------:R-:W-:Y:S02]  /*1450*/  LOP3.LUT R0, R0, 0xffffe000, RZ, 0xc0, !PT ;  /* 0xffffe00000007812 */ /* 0x000fe400078ec0ff */
[----:B------:R-:W-:Y:S02]  /*1460*/  LOP3.LUT R21, R9, R36, RZ, 0x3c, !PT ;  /* 0x0000002409157212 */ /* 0x000fe400078e3cff */
[----:B------:R-:W-:-:S02]  /*1470*/  LEA.HI R25, R8, R3, RZ, 0x3 ;  /* 0x0000000308197211 */ /* 0x000fc400078f18ff */
[----:B------:R-:W-:Y:S02]  /*1480*/  LOP3.LUT R13, R13, R26, RZ, 0x3c, !PT ;  /* 0x0000001a0d0d7212 */ /* 0x000fe400078e3cff */
[----:B------:R-:W-:Y:S01]  /*1490*/  LOP3.LUT R9, R14, R30, RZ, 0x3c, !PT ;  /* 0x0000001e0e097212 */ /* 0x000fe200078e3cff */
[----:B------:R-:W-:Y:S01]  /*14a0*/  @P0 IMAD.MOV.U32 R14, RZ, RZ, R20 ;  /* 0x000000ffff0e0224 */ /* 0x000fe200078e0014 */
[----:B------:R-:W-:Y:S02]  /*14b0*/  LOP3.LUT R8, R24, R31, RZ, 0x3c, !PT ;  /* 0x0000001f18087212 */ /* 0x000fe400078e3cff */
[--C-:B------:R-:W-:Y:S02]  /*14c0*/  LOP3.LUT R3, R19, 0x38, R98.reuse, 0xf8, !PT ;  /* 0x0000003813037812 */ /* 0x100fe400078ef862 */
[----:B------:R-:W-:Y:S02]  /*14d0*/  LOP3.LUT R2, R2, 0x38, R98, 0xf8, !PT ;  /* 0x0000003802027812 */ /* 0x000fe400078ef862 */
[----:B------:R-:W-:-:S02]  /*14e0*/  IADD3 R38, R21, R0, R27 ;  /* 0x0000000015267210 */ /* 0x000fc40007ffe01b */
[-C--:B------:R-:W-:Y:S02]  /*14f0*/  IADD3 R34, R13, R0.reuse, R12 ;  /* 0x000000000d227210 */ /* 0x080fe40007ffe00c */
[----:B------:R-:W-:Y:S01]  /*1500*/  IADD3 R21, R8, R0, R10 ;  /* 0x0000000008157210 */ /* 0x000fe20007ffe00a */
[----:B------:R-:W-:Y:S01]  /*1510*/  @P0 IMAD R8, R40, 0x60, RZ ;  /* 0x0000006028080824 */ /* 0x000fe200078e02ff */
[----:B------:R-:W-:Y:S01]  /*1520*/  LOP3.LUT R19, R3, R36, RZ, 0x3c, !PT ;  /* 0x0000002403137212 */ /* 0x000fe200078e3cff */
[----:B------:R-:W-:Y:S01]  /*1530*/  IMAD.SHL.U32 R153, R38, 0x2, RZ ;  /* 0x0000000226997824 */ /* 0x000fe200078e00ff */
[----:B------:R-:W-:Y:S01]  /*1540*/  LOP3.LUT R13, R2, R26, RZ, 0x3c, !PT ;  /* 0x0000001a020d7212 */ /* 0x000fe200078e3cff */
[----:B------:R-:W-:Y:S01]  /*1550*/  @P0 IMAD.WIDE.U32 R2, R170, 0x60, R14 ;  /* 0x00000060aa020825 */ /* 0x000fe200078e000e */
[----:B------:R-:W-:Y:S02]  /*1560*/  IADD3 R24, R9, R0, R11 ;  /* 0x0000000009187210 */ /* 0x000fe40007ffe00b */
[----:B------:R-:W-:Y:S01]  /*1570*/  LOP3.LUT R9, R5, 0x38, R98, 0xf8, !PT ;  /* 0x0000003805097812 */ /* 0x000fe200078ef862 */
[----:B------:R-:W-:Y:S01]  /*1580*/  @P0 IMAD.IADD R8, R3, 0x1, R8 ;  /* 0x0000000103080824 */ /* 0x000fe200078e0208 */
[----:B------:R-:W-:Y:S01]  /*1590*/  LOP3.LUT R5, R4, 0x38, R98, 0xf8, !PT ;  /* 0x0000003804057812 */ /* 0x000fe200078ef862 */
[----:B------:R-:W-:Y:S01]  /*15a0*/  IMAD.SHL.U32 R0, R25, 0x400, RZ ;  /* 0x0000040019007824 */ /* 0x000fe200078e00ff */
[----:B------:R-:W-:Y:S01]  /*15b0*/  @P0 LEA R4, P1, R2, c[0x0][0x220], 0x1 ;  /* 0x0000880002040a11 */ /* 0x000fe200078208ff */
[----:B------:R-:W-:Y:S01]  /*15c0*/  IMAD.SHL.U32 R152, R34, 0x2, RZ ;  /* 0x0000000222987824 */ /* 0x000fe200078e00ff */
[----:B------:R-:W-:Y:S01]  /*15d0*/  LOP3.LUT R3, R5, R31, RZ, 0x3c, !PT ;  /* 0x0000001f05037212 */ /* 0x000fe200078e3cff */
[----:B------:R-:W-:Y:S01]  /*15e0*/  IMAD.SHL.U32 R151, R24, 0x2, RZ ;  /* 0x0000000218977824 */ /* 0x000fe200078e00ff */
[----:B------:R-:W-:Y:S01]  /*15f0*/  @P0 LEA.HI.X R5, R2, c[0x0][0x224], R8, 0x1, P1 ;  /* 0x0000890002050a11 */ /* 0x000fe200008f0c08 */
[----:B------:R-:W-:Y:S01]  /*1600*/  IMAD.SHL.U32 R150, R21, 0x2, RZ ;  /* 0x0000000215967824 */ /* 0x000fe200078e00ff */
[----:B------:R-:W-:-:S02]  /*1610*/  LOP3.LUT R0, R0, 0xffffe000, RZ, 0xc0, !PT ;  /* 0xffffe00000007812 */ /* 0x000fc400078ec0ff */
[----:B------:R-:W-:Y:S01]  /*1620*/  LOP3.LUT R9, R9, R30, RZ, 0x3c, !PT ;  /* 0x0000001e09097212 */ /* 0x000fe200078e3cff */
[----:B------:R2:W-:Y:S01]  /*1630*/  @P0 LDGSTS.E.BYPASS.LTC128B.128 [R75+0xb100], [R4.64], !P4 ;  /* 0x0b100000044b0fae */ /* 0x0005e2000e101d48 */
[----:B------:R-:W-:Y:S02]  /*1640*/  SEL R2, R17, RZ, !P5 ;  /* 0x000000ff11027207 */ /* 0x000fe40006800000 */
[-C--:B------:R-:W-:Y:S01]  /*1650*/  IADD3 R19, R19, R0.reuse, R27 ;  /* 0x0000000013137210 */ /* 0x080fe20007ffe01b */
[----:B------:R2:W-:Y:S01]  /*1660*/  @P0 LDGSTS.E.BYPASS.LTC128B.128 [R75+0xf100], [R4.64+0x80], !P6 ;  /* 0x0f100080044b0fae */ /* 0x0005e2000f101d48 */
[-C--:B------:R-:W-:Y:S02]  /*1670*/  IADD3 R13, R13, R0.reuse, R12 ;  /* 0x000000000d0d7210 */ /* 0x080fe40007ffe00c */
[-C--:B------:R-:W-:Y:S01]  /*1680*/  IADD3 R11, R9, R0.reuse, R11 ;  /* 0x00000000090b7210 */ /* 0x080fe20007ffe00b */
[----:B------:R-:W0:Y:S01]  /*1690*/  LDGDEPBAR ;  /* 0x00000000000079af */ /* 0x000e220000000000 */
[----:B------:R-:W-:Y:S01]  /*16a0*/  IADD3 R10, R3, R0, R10 ;  /* 0x00000000030a7210 */ /* 0x000fe20007ffe00a */
[----:B------:R-:W-:Y:S01]  /*16b0*/  IMAD R3, R2, c[0x0][0x1f0], RZ ;  /* 0x00007c0002037a24 */ /* 0x000fe200078e02ff */
[----:B------:R-:W-:Y:S01]  /*16c0*/  SEL R0, R16, RZ, !P5 ;  /* 0x000000ff10007207 */ /* 0x000fe20006800000 */
[----:B------:R-:W-:Y:S01]  /*16d0*/  IMAD R2, R2, c[0x0][0x218], RZ ;  /* 0x0000860002027a24 */ /* 0x000fe200078e02ff */
[----:B------:R-:W-:Y:S01]  /*16e0*/  ISETP.NE.AND P0, PT, RZ, UR6, PT ;  /* 0x00000006ff007c0c */ /* 0x000fe2000bf05270 */
[----:B------:R-:W-:Y:S01]  /*16f0*/  IMAD.SHL.U32 R147, R13, 0x2, RZ ;  /* 0x000000020d937824 */ /* 0x000fe200078e00ff */
[----:B------:R-:W-:Y:S01]  /*1700*/  SHF.L.U64.HI R170, R170, R176, c[0x0][0x23c] ;  /* 0x00008f00aaaa7619 */ /* 0x000fe200000102b0 */
[----:B------:R-:W-:Y:S01]  /*1710*/  IMAD.WIDE.U32 R94, R0, c[0x0][0x1f0], R94 ;  /* 0x00007c00005e7a25 */ /* 0x000fe200078e005e */
[----:B------:R-:W-:-:S02]  /*1720*/  P2R R163, PR, RZ, 0x1 ;  /* 0x00000001ffa37803 */ /* 0x000fc40000000000 */
[----:B------:R-:W-:Y:S01]  /*1730*/  IADD3 R162, P1, R35, R97, RZ ;  /* 0x0000006123a27210 */ /* 0x000fe20007f3e0ff */
[C---:B------:R-:W-:Y:S01]  /*1740*/  IMAD R96, R0.reuse, c[0x0][0x1f4], R3 ;  /* 0x00007d0000607a24 */ /* 0x040fe200078e0203 */
[----:B------:R-:W-:Y:S01]  /*1750*/  SHF.R.S32.HI R9, RZ, 0x1f, R167 ;  /* 0x0000001fff097819 */ /* 0x000fe200000114a7 */
[----:B------:R-:W-:Y:S01]  /*1760*/  IMAD R112, R0, c[0x0][0x21c], R2 ;  /* 0x0000870000707a24 */ /* 0x000fe200078e0202 */
[----:B------:R-:W-:Y:S01]  /*1770*/  ISETP.GE.AND P5, PT, R32, c[0x0][0x1d4], PT ;  /* 0x0000750020007a0c */ /* 0x000fe20003fa6270 */
[----:B------:R-:W-:Y:S01]  /*1780*/  IMAD.WIDE.U32 R100, R0, c[0x0][0x218], R6 ;  /* 0x0000860000647a25 */ /* 0x000fe200078e0006 */
[----:B------:R-:W-:Y:S02]  /*1790*/  SHF.R.S32.HI R0, RZ, 0x1f, R166 ;  /* 0x0000001fff007819 */ /* 0x000fe400000114a6 */
[----:B------:R-:W-:Y:S01]  /*17a0*/  SHF.R.S32.HI R6, RZ, 0x1f, R169 ;  /* 0x0000001fff067819 */ /* 0x000fe200000114a9 */
[----:B------:R-:W-:Y:S01]  /*17b0*/  IMAD.MOV.U32 R3, RZ, RZ, c[0x0][0x290] ;  /* 0x0000a400ff037624 */ /* 0x000fe200078e00ff */
[----:B------:R-:W-:Y:S01]  /*17c0*/  SHF.R.S32.HI R7, RZ, 0x1f, R168 ;  /* 0x0000001fff077819 */ /* 0x000fe200000114a8 */
[C---:B------:R-:W-:Y:S01]  /*17d0*/  IMAD R2, R0.reuse, c[0x0][0x280], RZ ;  /* 0x0000a00000027a24 */ /* 0x040fe200078e02ff */
[----:B--2---:R-:W-:Y:S01]  /*17e0*/  MOV R4, c[0x0][0x280] ;  /* 0x0000a00000047a02 */ /* 0x004fe20000000f00 */
[----:B------:R-:W-:Y:S01]  /*17f0*/  IMAD R0, R0, c[0x0][0x290], RZ ;  /* 0x0000a40000007a24 */ /* 0x000fe200078e02ff */
[----:B------:R-:W-:Y:S01]  /*1800*/  IADD3 R31, R28, 0x20, RZ ;  /* 0x000000201c1f7810 */ /* 0x000fe20007ffe0ff */
[----:B------:R-:W-:Y:S01]  /*1810*/  IMAD.MOV.U32 R5, RZ, RZ, c[0x0][0x1e0] ;  /* 0x00007800ff057624 */ /* 0x000fe200078e00ff */
[C---:B------:R-:W-:Y:S01]  /*1820*/  SHF.L.U64.HI R175, R4.reuse, R176, c[0x0][0x284] ;  /* 0x0000a10004af7619 */ /* 0x040fe200000102b0 */
[C---:B------:R-:W-:Y:S01]  /*1830*/  IMAD.SHL.U32 R203, R4.reuse, 0x40, RZ ;  /* 0x0000004004cb7824 */ /* 0x040fe200078e00ff */
[C---:B------:R-:W-:Y:S01]  /*1840*/  SHF.L.U64.HI R193, R4.reuse, R194, c[0x0][0x284] ;  /* 0x0000a10004c17619 */ /* 0x040fe200000102c2 */
[C---:B------:R-:W-:Y:S01]  /*1850*/  IMAD.SHL.U32 R206, R4.reuse, 0x20, RZ ;  /* 0x0000002004ce7824 */ /* 0x040fe200078e00ff */
[C---:B------:R-:W-:Y:S01]  /*1860*/  SHF.L.U64.HI R177, R4.reuse, R178, c[0x0][0x284] ;  /* 0x0000a10004b17619 */ /* 0x040fe200000102b2 */
[C---:B------:R-:W-:Y:S01]  /*1870*/  IMAD.WIDE.U32 R198, R4.reuse, 0x60, RZ ;  /* 0x0000006004c67825 */ /* 0x040fe200078e00ff */
[----:B------:R-:W-:-:S02]  /*1880*/  SHF.L.U32 R205, R4, 0x7, RZ ;  /* 0x0000000704cd7819 */ /* 0x000fc400000006ff */
[----:B------:R-:W-:Y:S01]  /*1890*/  SHF.L.U64.HI R195, R5, R176, c[0x0][0x1e4] ;  /* 0x0000790005c37619 */ /* 0x000fe200000102b0 */
[C---:B------:R-:W-:Y:S01]  /*18a0*/  IMAD R4, R166.reuse, c[0x0][0x294], R0 ;  /* 0x0000a500a6047a24 */ /* 0x040fe200078e0200 */
[----:B------:R-:W-:Y:S01]  /*18b0*/  IADD3 R0, P0, R97, 0x20, RZ ;  /* 0x0000002061007810 */ /* 0x000fe20007f1e0ff */
[C---:B------:R-:W-:Y:S01]  /*18c0*/  IMAD.SHL.U32 R211, R5.reuse, 0x40, RZ ;  /* 0x0000004005d37824 */ /* 0x040fe200078e00ff */
[C---:B------:R-:W-:Y:S01]  /*18d0*/  SHF.L.U64.HI R192, R5.reuse, R194, c[0x0][0x1e4] ;  /* 0x0000790005c07619 */ /* 0x040fe200000102c2 */
[C---:B------:R-:W-:Y:S01]  /*18e0*/  IMAD.SHL.U32 R207, R5.reuse, 0x80, RZ ;  /* 0x0000008005cf7824 */ /* 0x040fe200078e00ff */
[C---:B------:R-:W-:Y:S01]  /*18f0*/  SHF.L.U64.HI R190, R5.reuse, R178, c[0x0][0x1e4] ;  /* 0x0000790005be7619 */ /* 0x040fe200000102b2 */
[C---:B------:R-:W-:Y:S01]  /*1900*/  IMAD.WIDE.U32 R172, R5.reuse, 0x60, RZ ;  /* 0x0000006005ac7825 */ /* 0x040fe200078e00ff */
[----:B------:R-:W-:Y:S02]  /*1910*/  SHF.L.U32 R210, R5, 0x5, RZ ;  /* 0x0000000505d27819 */ /* 0x000fe400000006ff */
[C---:B------:R-:W-:Y:S01]  /*1920*/  SHF.L.U64.HI R176, R3.reuse, R176, c[0x0][0x294] ;  /* 0x0000a50003b07619 */ /* 0x040fe200000102b0 */
[----:B------:R-:W-:Y:S01]  /*1930*/  IMAD R5, R166, c[0x0][0x284], R2 ;  /* 0x0000a100a6057a24 */ /* 0x000fe200078e0202 */
[----:B------:R-:W-:Y:S01]  /*1940*/  IADD3.X R2, RZ, R39, RZ, P0, !PT ;  /* 0x00000027ff027210 */ /* 0x000fe200007fe4ff */
[C---:B------:R-:W-:Y:S01]  /*1950*/  IMAD.SHL.U32 R204, R3.reuse, 0x40, RZ ;  /* 0x0000004003cc7824 */ /* 0x040fe200078e00ff */
[C---:B------:R-:W-:Y:S01]  /*1960*/  SHF.L.U64.HI R194, R3.reuse, R194, c[0x0][0x294] ;  /* 0x0000a50003c27619 */ /* 0x040fe200000102c2 */
[C---:B------:R-:W-:Y:S01]  /*1970*/  IMAD.SHL.U32 R201, R3.reuse, 0x80, RZ ;  /* 0x0000008003c97824 */ /* 0x040fe200078e00ff */
[C---:B------:R-:W-:Y:S01]  /*1980*/  SHF.L.U64.HI R178, R3.reuse, R178, c[0x0][0x294] ;  /* 0x0000a50003b27619 */ /* 0x040fe200000102b2 */
[C---:B------:R-:W-:Y:S01]  /*1990*/  IMAD.SHL.U32 R202, R3.reuse, 0x20, RZ ;  /* 0x0000002003ca7824 */ /* 0x040fe200078e00ff */
[----:B------:R-:W-:Y:S01]  /*19a0*/  IADD3 R143, P0, R32, R180, RZ ;  /* 0x000000b4208f7210 */ /* 0x000fe20007f1e0ff */
[----:B------:R-:W-:Y:S01]  /*19b0*/  IMAD.WIDE.U32 R196, R3, 0x60, RZ ;  /* 0x0000006003c47825 */ /* 0x000fe200078e00ff */
[----:B------:R-:W-:-:S02]  /*19c0*/  IADD3 R129, R199, UR5, RZ ;  /* 0x00000005c7817c10 */ /* 0x000fc4000fffe0ff */
[----:B------:R-:W-:Y:S01]  /*19d0*/  IADD3 R123, R5, R107, RZ ;  /* 0x0000006b057b7210 */ /* 0x000fe20007ffe0ff */
[----:B------:R-:W-:Y:S01]  /*19e0*/  IMAD R3, R39, c[0x0][0x1e0], RZ ;  /* 0x0000780027037a24 */ /* 0x000fe200078e02ff */
[----:B------:R-:W-:Y:S01]  /*19f0*/  IADD3 R130, R197, UR4, RZ ;  /* 0x00000004c5827c10 */ /* 0x000fe2000fffe0ff */
[----:B------:R-:W-:Y:S01]  /*1a00*/  IMAD R2, R2, c[0x0][0x1e0], RZ ;  /* 0x0000780002027a24 */ /* 0x000fe200078e02ff */
[----:B------:R-:W-:Y:S01]  /*1a10*/  SHF.R.S32.HI R121, RZ, 0x1f, R98 ;  /* 0x0000001fff797819 */ /* 0x000fe20000011462 */
[----:B------:R-:W-:Y:S01]  /*1a20*/  IMAD.WIDE.U32 R134, R0, c[0x0][0x1e0], RZ ;  /* 0x0000780000867a25 */ /* 0x000fe200078e00ff */
[----:B------:R-:W-:-:S03]  /*1a30*/  SHF.L.U32 R149, R19, 0x1, RZ ;  /* 0x0000000113957819 */ /* 0x000fc600000006ff */
[----:B------:R-:W-:Y:S02]  /*1a40*/  IMAD R3, R97, c[0x0][0x1e4], R3 ;  /* 0x0000790061037a24 */ /* 0x000fe400078e0203 */
[----:B------:R-:W-:Y:S02]  /*1a50*/  IMAD R8, R0, c[0x0][0x1e4], R2 ;  /* 0x0000790000087a24 */ /* 0x000fe400078e0202 */
[----:B------:R-:W-:Y:S01]  /*1a60*/  IMAD.X R161, R37, 0x1, R39, P1 ;  /* 0x0000000125a17824 */ /* 0x000fe200008e0627 */
[----:B------:R-:W-:Y:S01]  /*1a70*/  IADD3 R144, P1, R210, R134, RZ ;  /* 0x00000086d2907210 */ /* 0x000fe20007f3e0ff */
[----:B------:R-:W-:Y:S02]  /*1a80*/  IMAD.IADD R142, R181, 0x1, R3 ;  /* 0x00000001b58e7824 */ /* 0x000fe400078e0203 */
[----:B------:R-:W-:Y:S02]  /*1a90*/  IMAD.IADD R141, R135, 0x1, R8 ;  /* 0x00000001878d7824 */ /* 0x000fe400078e0208 */
[----:B------:R-:W-:Y:S01]  /*1aa0*/  IMAD.IADD R96, R95, 0x1, R96 ;  /* 0x000000015f607824 */ /* 0x000fe200078e0260 */
[----:B------:R-:W-:Y:S01]  /*1ab0*/  IADD3.X R139, R33, R142, RZ, P0, !PT ;  /* 0x0000008e218b7210 */ /* 0x000fe200007fe4ff */
[----:B------:R-:W-:Y:S01]  /*1ac0*/  IMAD.X R140, R190, 0x1, R141, P1 ;  /* 0x00000001be8c7824 */ /* 0x000fe200008e068d */
[----:B------:R-:W-:Y:S01]  /*1ad0*/  IADD3 R160, P0, R210, R144, RZ ;  /* 0x00000090d2a07210 */ /* 0x000fe20007f1e0ff */
[----:B------:R-:W-:-:S02]  /*1ae0*/  IMAD R2, R6, c[0x0][0x1e0], RZ ;  /* 0x0000780006027a24 */ /* 0x000fc400078e02ff */
[----:B------:R-:W-:Y:S01]  /*1af0*/  IMAD R0, R7, c[0x0][0x1e0], RZ ;  /* 0x0000780007007a24 */ /* 0x000fe200078e02ff */
[----:B------:R-:W-:Y:S01]  /*1b00*/  IADD3.X R156, R190, R140, RZ, P0, !PT ;  /* 0x0000008cbe9c7210 */ /* 0x000fe200007fe4ff */
[----:B------:R-:W-:Y:S01]  /*1b10*/  IMAD R6, R9, c[0x0][0x1e0], RZ ;  /* 0x0000780009067a24 */ /* 0x000fe200078e02ff */
[----:B------:R-:W-:Y:S01]  /*1b20*/  IADD3 R115, P0, R143, R94, RZ ;  /* 0x0000005e8f737210 */ /* 0x000fe20007f1e0ff */
[----:B------:R-:W-:Y:S02]  /*1b30*/  IMAD R7, R169, c[0x0][0x1e4], R2 ;  /* 0x00007900a9077a24 */ /* 0x000fe400078e0202 */
[----:B------:R-:W-:Y:S02]  /*1b40*/  IMAD R2, R168, c[0x0][0x1e4], R0 ;  /* 0x00007900a8027a24 */ /* 0x000fe400078e0200 */
[----:B------:R-:W-:Y:S01]  /*1b50*/  IMAD.X R114, R139, 0x1, R96, P0 ;  /* 0x000000018b727824 */ /* 0x000fe200000e0660 */
[----:B------:R-:W-:Y:S01]  /*1b60*/  IADD3 R125, P0, R94, 0x40, RZ ;  /* 0x000000405e7d7810 */ /* 0x000fe20007f1e0ff */
[----:B------:R-:W-:-:S02]  /*1b70*/  IMAD R0, R167, c[0x0][0x1e4], R6 ;  /* 0x00007900a7007a24 */ /* 0x000fc400078e0206 */
[----:B------:R-:W-:Y:S02]  /*1b80*/  IMAD.IADD R191, R173, 0x1, R191 ;  /* 0x00000001adbf7824 */ /* 0x000fe400078e02bf */
[----:B------:R-:W-:Y:S01]  /*1b90*/  IMAD.X R117, RZ, RZ, R96, P0 ;  /* 0x000000ffff757224 */ /* 0x000fe200000e0660 */
[----:B------:R-:W-:Y:S01]  /*1ba0*/  IADD3 R119, P0, R115, 0x40, RZ ;  /* 0x0000004073777810 */ /* 0x000fe20007f1e0ff */
[----:B------:R-:W-:Y:S02]  /*1bb0*/  IMAD.IADD R159, R189, 0x1, R7 ;  /* 0x00000001bd9f7824 */ /* 0x000fe400078e0207 */
[----:B------:R-:W-:Y:S01]  /*1bc0*/  IMAD.IADD R157, R187, 0x1, R2 ;  /* 0x00000001bb9d7824 */ /* 0x000fe200078e0202 */
[----:B------:R-:W-:Y:S01]  /*1bd0*/  IADD3.X R118, RZ, R114, RZ, P0, !PT ;  /* 0x00000072ff767210 */ /* 0x000fe200007fe4ff */
[----:B------:R-:W-:Y:S02]  /*1be0*/  IMAD.IADD R155, R185, 0x1, R0 ;  /* 0x00000001b99b7824 */ /* 0x000fe400078e0200 */
[----:B------:R-:W-:-:S02]  /*1bf0*/  IMAD.IADD R126, R111, 0x1, R5 ;  /* 0x000000016f7e7824 */ /* 0x000fc400078e0205 */
[----:B------:R-:W-:Y:S02]  /*1c00*/  IMAD.IADD R124, R109, 0x1, R4 ;  /* 0x000000016d7c7824 */ /* 0x000fe400078e0204 */
[----:B------:R-:W-:Y:S02]  /*1c10*/  IMAD.IADD R120, R4, 0x1, R105 ;  /* 0x0000000104787824 */ /* 0x000fe400078e0269 */
[----:B------:R-:W-:Y:S02]  /*1c20*/  IMAD.IADD R112, R101, 0x1, R112 ;  /* 0x0000000165707824 */ /* 0x000fe400078e0270 */
[----:B------:R-:W-:Y:S02]  /*1c30*/  IMAD.SHL.U32 R146, R11, 0x2, RZ ;  /* 0x000000020b927824 */ /* 0x000fe400078e00ff */
[----:B------:R-:W-:Y:S01]  /*1c40*/  IMAD.SHL.U32 R145, R10, 0x2, RZ ;  /* 0x000000020a917824 */ /* 0x000fe200078e00ff */
[----:B-1----:R-:W-:Y:S06]  /*1c50*/  BAR.SYNC.DEFER_BLOCKING 0x0 ;  /* 0x0000000000007b1d */ /* 0x002fec0000010000 */
.L_x_102:
[-C--:B------:R-:W-:Y:S01]  /*1c60*/  IMAD R0, R192, R92.reuse, RZ ;  /* 0x0000005cc0007224 */ /* 0x080fe200078e02ff */
[----:B------:R-:W-:Y:S04]  /*1c70*/  DEPBAR.LE SB0, 0x0 ;  /* 0x000080000000791a */ /* 0x000fe80000000000 */
[----:B------:R-:W-:Y:S01]  /*1c80*/  BAR.SYNC.DEFER_BLOCKING 0x0 ;  /* 0x0000000000007b1d */ /* 0x000fe20000010000 */
[----:B------:R-:W-:Y:S01]  /*1c90*/  ISETP.GE.AND P0, PT, R214, 0x1, PT ;  /* 0x00000001d600780c */ /* 0x000fe20003f06270 */
[----:B------:R-:W-:Y:S01]  /*1ca0*/  IMAD.WIDE.U32 R86, R207, R92, RZ ;  /* 0x0000005ccf567225 */ /* 0x000fe200078e00ff */
[----:B------:R-:W-:Y:S05]  /*1cb0*/  SHF.R.S32.HI R99, RZ, 0x1f, R92 ;  /* 0x0000001fff637819 */ /* 0x000fea000001145c */
[----:B------:R-:W-:Y:S05]  /*1cc0*/  IMAD R0, R99, R207, R0 ;  /* 0x000000cf63007224 */ /* 0x000fea00078e0200 */
[----:B------:R-:W-:Y:S01]  /*1cd0*/  IADD3 R90, R87, R0, RZ ;  /* 0x00000000575a7210 */ /* 0x000fe20007ffe0ff */
[----:B------:R-:W-:Y:S01]  /*1ce0*/  BSSY B2, `(.L_x_56) ;  /* 0x0000524000027945 */ /* 0x000fe20003800000 */
[----:B--2---:R-:W-:-:S05]  /*1cf0*/  @!P0 BRA `(.L_x_57) ;  /* 0x00004d4000008947 */ /* 0x004fca0003800000 */
[-C--:B------:R-:W-:Y:S01]  /*1d00*/  IMAD R2, R193, R92.reuse, RZ ;  /* 0x0000005cc1027224 */ /* 0x080fe200078e02ff */
[----:B------:R-:W-:Y:S01]  /*1d10*/  ISETP.NE.AND P0, PT, R163, RZ, PT ;  /* 0x000000ffa300720c */ /* 0x000fe20003f05270 */
[-C--:B------:R-:W-:Y:S02]  /*1d20*/  IMAD R0, R194, R92.reuse, RZ ;  /* 0x0000005cc2007224 */ /* 0x080fe400078e02ff */
[----:B------:R-:W-:Y:S02]  /*1d30*/  IMAD R3, R92, -0x80, R127 ;  /* 0xffffff805c037824 */ /* 0x000fe400078e027f */
[-C--:B------:R-:W-:Y:S03]  /*1d40*/  IMAD.WIDE.U32 R36, R205, R92.reuse, RZ ;  /* 0x0000005ccd247225 */ /* 0x080fe600078e00ff */
[----:B------:R-:W-:Y:S01]  /*1d50*/  IMNMX R76, R3, 0x80, PT ;  /* 0x00000080034c7817 */ /* 0x000fe20003800200 */
[----:B------:R-:W-:Y:S04]  /*1d60*/  IMAD.WIDE.U32 R72, R201, R92, RZ ;  /* 0x0000005cc9487225 */ /* 0x000fe800078e00ff */
[C---:B------:R-:W-:Y:S02]  /*1d70*/  IMAD R2, R99.reuse, R205, R2 ;  /* 0x000000cd63027224 */ /* 0x040fe400078e0202 */
[----:B------:R-:W-:Y:S03]  /*1d80*/  IMAD R0, R99, R201, R0 ;  /* 0x000000c963007224 */ /* 0x000fe600078e0200 */
[----:B------:R-:W-:Y:S02]  /*1d90*/  IADD3 R41, R37, R2, RZ ;  /* 0x0000000225297210 */ /* 0x000fe40007ffe0ff */
[----:B------:R-:W-:Y:S01]  /*1da0*/  IADD3 R43, R73, R0, RZ ;  /* 0x00000000492b7210 */ /* 0x000fe20007ffe0ff */
[----:B------:R-:W-:-:S05]  /*1db0*/  @!P0 BRA `(.L_x_58) ;  /* 0x000028b000008947 */ /* 0x000fca0003800000 */
[----:B------:R-:W-:Y:S01]  /*1dc0*/  ISETP.GE.AND P2, PT, R97, R76, PT ;  /* 0x0000004c6100720c */ /* 0x000fe20003f46270 */
[----:B------:R-:W-:Y:S01]  /*1dd0*/  BSSY B0, `(.L_x_59) ;  /* 0x000001b000007945 */ /* 0x000fe20003800000 */
[----:B------:R-:W-:Y:S01]  /*1de0*/  CS2R R48, SRZ ;  /* 0x0000000000307805 */ /* 0x000fe2000001ff00 */
[----:B------:R-:W-:Y:S01]  /*1df0*/  CS2R R44, SRZ ;  /* 0x00000000002c7805 */ /* 0x000fe2000001ff00 */
[----:B------:R-:W-:Y:S01]  /*1e00*/  CS2R R38, SRZ ;  /* 0x0000000000267805 */ /* 0x000fe2000001ff00 */
[----:B------:R-:W-:Y:S01]  /*1e10*/  CS2R R12, SRZ ;  /* 0x00000000000c7805 */ /* 0x000fe2000001ff00 */
[----:B------:R-:W-:Y:S07]  /*1e20*/  CS2R R2, SRZ ;  /* 0x0000000000027805 */ /* 0x000fee000001ff00 */
[----:B------:R-:W-:-:S05]  /*1e30*/  @P2 BRA `(.L_x_60) ;  /* 0x0000014000002947 */ /* 0x000fca0003800000 */
[----:B------:R-:W-:Y:S01]  /*1e40*/  IADD3 R0, P0, R110, R36, RZ ;  /* 0x000000246e007210 */ /* 0x000fe20007f1e0ff */
[----:B------:R-:W-:Y:S01]  /*1e50*/  CS2R R38, SRZ ;  /* 0x0000000000267805 */ /* 0x000fe2000001ff00 */
[----:B------:R-:W-:Y:S01]  /*1e60*/  CS2R R44, SRZ ;  /* 0x00000000002c7805 */ /* 0x000fe2000001ff00 */
[----:B------:R-:W-:Y:S02]  /*1e70*/  CS2R R12, SRZ ;  /* 0x00000000000c7805 */ /* 0x000fe4000001ff00 */
[----:B------:R-:W-:Y:S01]  /*1e80*/  IMAD.X R3, R41, 0x1, R126, P0 ;  /* 0x0000000129037824 */ /* 0x000fe200000e067e */
[----:B------:R-:W-:Y:S05]  /*1e90*/  IADD3 R2, P0, R108, R72, RZ ;  /* 0x000000486c027210 */ /* 0x000fea0007f1e0ff */
[----:B------:R-:W-:Y:S01]  /*1ea0*/  IMAD.X R5, R43, 0x1, R124, P0 ;  /* 0x000000012b057824 */ /* 0x000fe200000e067c */
[C---:B------:R-:W-:Y:S04]  /*1eb0*/  LEA R6, P0, R0.reuse, c[0x0][0x270], 0x1 ;  /* 0x00009c0000067a11 */ /* 0x040fe800078008ff */
[----:B------:R-:W-:Y:S02]  /*1ec0*/  LEA.HI.X R7, R0, c[0x0][0x274], R3, 0x1, P0 ;  /* 0x00009d0000077a11 */ /* 0x000fe400000f0c03 */
[C---:B------:R-:W-:Y:S04]  /*1ed0*/  LEA R4, P0, R2.reuse, c[0x0][0x288], 0x1 ;  /* 0x0000a20002047a11 */ /* 0x040fe800078008ff */
[----:B------:R-:W-:Y:S02]  /*1ee0*/  LEA.HI.X R5, R2, c[0x0][0x28c], R5, 0x1, P0 ;  /* 0x0000a30002057a11 */ /* 0x000fe400000f0c05 */
[----:B------:R-:W-:Y:S01]  /*1ef0*/  ISETP.GE.AND P0, PT, R28, c[0x0][0x27c], PT ;  /* 0x00009f001c007a0c */ /* 0x000fe20003f06270 */
[----:B------:R-:W-:Y:S11]  /*1f00*/  CS2R R2, SRZ ;  /* 0x0000000000027805 */ /* 0x000ff6000001ff00 */
[----:B------:R-:W-:Y:S01]  /*1f10*/  @!UPT UIADD3 URZ, URZ, URZ, URZ ;  /* 0x0000003f3f3ff290 */ /* 0x000fe2000fffe03f */
[----:B------:R1:W5:Y:S04]  /*1f20*/  @!P0 LDG.E.64 R38, [R6.64] ;  /* 0x0000000806268981 */ /* 0x000368000c1e1b00 */
[----:B------:R1:W5:Y:S01]  /*1f30*/  @!P0 LDG.E.64 R2, [R4.64] ;  /* 0x0000000804028981 */ /* 0x000362000c1e1b00 */
[----:B------:R-:W-:Y:S11]  /*1f40*/  ISETP.GE.AND P0, PT, R31, c[0x0][0x27c], PT ;  /* 0x00009f001f007a0c */ /* 0x000ff60003f06270 */
[----:B------:R-:W-:Y:S02]  /*1f50*/  @!UPT UIADD3 URZ, URZ, URZ, URZ ;  /* 0x0000003f3f3ff290 */ /* 0x000fe4000fffe03f */
[----:B------:R1:W5:Y:S04]  /*1f60*/  @!P0 LDG.E.64 R44, [R6.64+0x40] ;  /* 0x00004008062c8981 */ /* 0x000368000c1e1b00 */
[----:B------:R1:W5:Y:S02]  /*1f70*/  @!P0 LDG.E.64 R12, [R4.64+0x40] ;  /* 0x00004008040c8981 */ /* 0x000364000c1e1b00 */
.L_x_60:
[----:B------:R-:W-:Y:S05]  /*1f80*/  BSYNC B0 ;  /* 0x0000000000007941 */ /* 0x000fea0003800000 */
.L_x_59:
[----:B------:R-:W-:Y:S01]  /*1f90*/  ISETP.GE.AND P3, PT, R169, R76, PT ;  /* 0x0000004ca900720c */ /* 0x000fe20003f66270 */
[----:B-----5:R-:W-:Y:S01]  /*1fa0*/  IMAD.MOV.U32 R0, RZ, RZ, R44 ;  /* 0x000000ffff007224 */ /* 0x020fe200078e002c */
[----:B------:R-:W-:Y:S01]  /*1fb0*/  BSSY B0, `(.L_x_61) ;  /* 0x0000026000007945 */ /* 0x000fe20003800000 */
[----:B-1----:R-:W-:Y:S01]  /*1fc0*/  IMAD.MOV.U32 R6, RZ, RZ, R45 ;  /* 0x000000ffff067224 */ /* 0x002fe200078e002d */
[----:B------:R-:W-:Y:S01]  /*1fd0*/  CS2R R46, SRZ ;  /* 0x00000000002e7805 */ /* 0x000fe2000001ff00 */
[----:B------:R-:W-:Y:S01]  /*1fe0*/  IMAD.MOV.U32 R5, RZ, RZ, R38 ;  /* 0x000000ffff057224 */ /* 0x000fe200078e0026 */
[----:B------:R-:W-:Y:S01]  /*1ff0*/  CS2R R16, SRZ ;  /* 0x0000000000107805 */ /* 0x000fe2000001ff00 */
[----:B------:R-:W-:Y:S01]  /*2000*/  IMAD.MOV.U32 R4, RZ, RZ, R39 ;  /* 0x000000ffff047224 */ /* 0x000fe200078e0027 */
[----:B------:R-:W-:Y:S01]  /*2010*/  PRMT R58, R0, 0x5410, R6 ;  /* 0x00005410003a7816 */ /* 0x000fe20000000006 */
[----:B------:R-:W-:Y:S01]  /*2020*/  CS2R R14, SRZ ;  /* 0x00000000000e7805 */ /* 0x000fe2000001ff00 */
[----:B------:R-:W-:Y:S02]  /*2030*/  MOV R0, R12 ;  /* 0x0000000c00007202 */ /* 0x000fe40000000f00 */
[----:B------:R-:W-:Y:S01]  /*2040*/  PRMT R40, R5, 0x7610, R40 ;  /* 0x0000761005287816 */ /* 0x000fe20000000028 */
[----:B------:R-:W-:Y:S01]  /*2050*/  IMAD.MOV.U32 R5, RZ, RZ, R13 ;  /* 0x000000ffff057224 */ /* 0x000fe200078e000d */
[----:B------:R-:W-:Y:S01]  /*2060*/  PRMT R42, R4, 0x7610, R42 ;  /* 0x00007610042a7816 */ /* 0x000fe2000000002a */
[----:B------:R-:W-:Y:S01]  /*2070*/  IMAD.MOV.U32 R4, RZ, RZ, R2 ;  /* 0x000000ffff047224 */ /* 0x000fe200078e0002 */
[----:B------:R-:W-:Y:S02]  /*2080*/  PRMT R26, R0, 0x7610, R26 ;  /* 0x00007610001a7816 */ /* 0x000fe4000000001a */
[----:B------:R-:W-:Y:S02]  /*2090*/  MOV R0, R3 ;  /* 0x0000000300007202 */ /* 0x000fe40000000f00 */
[----:B------:R-:W-:Y:S02]  /*20a0*/  PRMT R26, R26, 0x5410, R5 ;  /* 0x000054101a1a7816 */ /* 0x000fe40000000005 */
[----:B------:R-:W-:Y:S01]  /*20b0*/  PRMT R7, R4, 0x5410, R0 ;  /* 0x0000541004077816 */ /* 0x000fe20000000000 */
[----:B------:R-:W-:-:S05]  /*20c0*/  @P3 BRA `(.L_x_62) ;  /* 0x0000014000003947 */ /* 0x000fca0003800000 */
[----:B------:R-:W-:Y:S01]  /*20d0*/  IADD3 R0, P1, P0, R110, R36, R206 ;  /* 0x000000246e007210 */ /* 0x000fe2000783e0ce */
[----:B------:R-:W-:Y:S01]  /*20e0*/  CS2R R46, SRZ ;  /* 0x00000000002e7805 */ /* 0x000fe2000001ff00 */
[----:B------:R-:W-:Y:S01]  /*20f0*/  CS2R R14, SRZ ;  /* 0x00000000000e7805 */ /* 0x000fe2000001ff00 */
[----:B------:R-:W-:Y:S01]  /*2100*/  CS2R R48, SRZ ;  /* 0x0000000000307805 */ /* 0x000fe2000001ff00 */
[----:B------:R-:W-:Y:S01]  /*2110*/  IADD3.X R4, R126, R41, R177, P1, P0 ;  /* 0x000000297e047210 */ /* 0x000fe20000fe04b1 */
[----:B------:R-:W-:Y:S01]  /*2120*/  CS2R R16, SRZ ;  /* 0x0000000000107805 */ /* 0x000fe2000001ff00 */
[----:B------:R-:W-:Y:S04]  /*2130*/  IADD3 R5, P1, P0, R108, R72, R202 ;  /* 0x000000486c057210 */ /* 0x000fe8000783e0ca */
[----:B------:R-:W-:Y:S02]  /*2140*/  IADD3.X R6, R124, R43, R178, P1, P0 ;  /* 0x0000002b7c067210 */ /* 0x000fe40000fe04b2 */
[C---:B------:R-:W-:Y:S04]  /*2150*/  LEA R8, P0, R0.reuse, c[0x0][0x270], 0x1 ;  /* 0x00009c0000087a11 */ /* 0x040fe800078008ff */
[----:B------:R-:W-:Y:S02]  /*2160*/  LEA.HI.X R9, R0, c[0x0][0x274], R4, 0x1, P0 ;  /* 0x00009d0000097a11 */ /* 0x000fe400000f0c04 */
[C---:B------:R-:W-:Y:S04]  /*2170*/  LEA R4, P0, R5.reuse, c[0x0][0x288], 0x1 ;  /* 0x0000a20005047a11 */ /* 0x040fe800078008ff */
[----:B------:R-:W-:Y:S02]  /*2180*/  LEA.HI.X R5, R5, c[0x0][0x28c], R6, 0x1, P0 ;  /* 0x0000a30005057a11 */ /* 0x000fe400000f0c06 */
[----:B------:R-:W-:Y:S11]  /*2190*/  ISETP.GE.AND P0, PT, R28, c[0x0][0x27c], PT ;  /* 0x00009f001c007a0c */ /* 0x000ff60003f06270 */
[----:B------:R-:W-:Y:S02]  /*21a0*/  @!UPT UIADD3 URZ, URZ, URZ, URZ ;  /* 0x0000003f3f3ff290 */ /* 0x000fe4000fffe03f */
[----:B------:R1:W5:Y:S04]  /*21b0*/  @!P0 LDG.E.64 R46, [R8.64] ;  /* 0x00000008082e8981 */ /* 0x000368000c1e1b00 */
[----:B------:R1:W5:Y:S01]  /*21c0*/  @!P0 LDG.E.64 R14, [R4.64] ;  /* 0x00000008040e8981 */ /* 0x000362000c1e1b00 */
[----:B------:R-:W-:Y:S11]  /*21d0*/  ISETP.GE.AND P0, PT, R31, c[0x0][0x27c], PT ;  /* 0x00009f001f007a0c */ /* 0x000ff60003f06270 */
[----:B------:R-:W-:Y:S02]  /*21e0*/  @!UPT UIADD3 URZ, URZ, URZ, URZ ;  /* 0x0000003f3f3ff290 */ /* 0x000fe4000fffe03f */
[----:B------:R1:W5:Y:S04]  /*21f0*/  @!P0 LDG.E.64 R48, [R8.64+0x40] ;  /* 0x0000400808308981 */ /* 0x000368000c1e1b00 */
[----:B------:R1:W5:Y:S02]  /*2200*/  @!P0 LDG.E.64 R16, [R4.64+0x40] ;  /* 0x0000400804108981 */ /* 0x000364000c1e1b00 */
.L_x_62:
[----:B------:R-:W-:Y:S05]  /*2210*/  BSYNC B0 ;  /* 0x0000000000007941 */ /* 0x000fea0003800000 */
.L_x_61:
[----:B------:R-:W-:Y:S01]  /*2220*/  ISETP.GE.AND P6, PT, R168, R76, PT ;  /* 0x0000004ca800720c */ /* 0x000fe20003fc6270 */
[----:B-----5:R-:W-:Y:S01]  /*2230*/  IMAD.MOV.U32 R6, RZ, RZ, R48 ;  /* 0x000000ffff067224 */ /* 0x020fe200078e0030 */
[----:B-1----:R-:W-:Y:S01]  /*2240*/  MOV R4, R46 ;  /* 0x0000002e00047202 */ /* 0x002fe20000000f00 */
[----:B------:R-:W-:Y:S01]  /*2250*/  IMAD.MOV.U32 R5, RZ, RZ, R49 ;  /* 0x000000ffff057224 */ /* 0x000fe200078e0031 */
[----:B------:R-:W-:Y:S01]  /*2260*/  BSSY B0, `(.L_x_63) ;  /* 0x0000024000007945 */ /* 0x000fe20003800000 */
[----:B------:R-:W-:Y:S01]  /*2270*/  IMAD.MOV.U32 R0, RZ, RZ, R47 ;  /* 0x000000ffff007224 */ /* 0x000fe200078e002f */
[----:B------:R-:W-:Y:S01]  /*2280*/  CS2R R56, SRZ ;  /* 0x0000000000387805 */ /* 0x000fe2000001ff00 */
[----:B------:R-:W-:Y:S01]  /*2290*/  CS2R R52, SRZ ;  /* 0x0000000000347805 */ /* 0x000fe2000001ff00 */
[----:B------:R-:W-:Y:S01]  /*22a0*/  PRMT R60, R6, 0x5410, R5 ;  /* 0x00005410063c7816 */ /* 0x000fe20000000005 */
[----:B------:R-:W-:Y:S01]  /*22b0*/  IMAD.MOV.U32 R6, RZ, RZ, R16 ;  /* 0x000000ffff067224 */ /* 0x000fe200078e0010 */
[----:B------:R-:W-:Y:S01]  /*22c0*/  PRMT R59, R4, 0x5410, R0 ;  /* 0x00005410043b7816 */ /* 0x000fe20000000000 */
[----:B------:R-:W-:Y:S01]  /*22d0*/  IMAD.MOV.U32 R4, RZ, RZ, R14 ;  /* 0x000000ffff047224 */ /* 0x000fe200078e000e */
[----:B------:R-:W-:Y:S01]  /*22e0*/  MOV R5, R17 ;  /* 0x0000001100057202 */ /* 0x000fe20000000f00 */
[----:B------:R-:W-:Y:S01]  /*22f0*/  CS2R R50, SRZ ;  /* 0x0000000000327805 */ /* 0x000fe2000001ff00 */
[----:B------:R-:W-:Y:S01]  /*2300*/  MOV R0, R15 ;  /* 0x0000000f00007202 */ /* 0x000fe20000000f00 */
[----:B------:R-:W-:Y:S01]  /*2310*/  CS2R R20, SRZ ;  /* 0x0000000000147805 */ /* 0x000fe2000001ff00 */
[----:B------:R-:W-:Y:S01]  /*2320*/  PRMT R30, R6, 0x5410, R5 ;  /* 0x00005410061e7816 */ /* 0x000fe20000000005 */
[----:B------:R-:W-:Y:S01]  /*2330*/  CS2R R18, SRZ ;  /* 0x0000000000127805 */ /* 0x000fe2000001ff00 */
        /* <DEDUP_REMOVED lines=22> */
.L_x_64:
[----:B------:R-:W-:Y:S05]  /*24a0*/  BSYNC B0 ;  /* 0x0000000000007941 */ /* 0x000fea0003800000 */
.L_x_63:
        /* <DEDUP_REMOVED lines=38> */
.L_x_66:
[----:B------:R-:W-:Y:S05]  /*2710*/  BSYNC B0 ;  /* 0x0000000000007941 */ /* 0x000fea0003800000 */
.L_x_65:
[----:B-1---5:R-:W-:Y:S01]  /*2720*/  MOV R4, R54 ;  /* 0x0000003600047202 */ /* 0x022fe20000000f00 */
[----:B------:R-:W-:Y:S01]  /*2730*/  IMAD.MOV.U32 R6, RZ, RZ, R56 ;  /* 0x000000ffff067224 */ /* 0x000fe200078e0038 */
[----:B------:R-:W-:Y:S01]  /*2740*/  BSSY B1, `(.L_x_67) ;  /* 0x0000084000017945 */ /* 0x000fe20003800000 */
[----:B------:R-:W-:Y:S02]  /*2750*/  IMAD.MOV.U32 R5, RZ, RZ, R57 ;  /* 0x000000ffff057224 */ /* 0x000fe400078e0039 */
[----:B------:R-:W-:Y:S03]  /*2760*/  IMAD.MOV.U32 R0, RZ, RZ, R55 ;  /* 0x000000ffff007224 */ /* 0x000fe600078e0037 */
[----:B------:R-:W-:Y:S01]  /*2770*/  PRMT R64, R6, 0x5410, R5 ;  /* 0x0000541006407816 */ /* 0x000fe20000000005 */
[----:B------:R-:W-:Y:S01]  /*2780*/  IMAD.MOV.U32 R6, RZ, RZ, R24 ;  /* 0x000000ffff067224 */ /* 0x000fe200078e0018 */
[----:B------:R-:W-:Y:S01]  /*2790*/  PRMT R63, R4, 0x5410, R0 ;  /* 0x00005410043f7816 */ /* 0x000fe20000000000 */
[----:B------:R-:W-:Y:S01]  /*27a0*/  IMAD.MOV.U32 R4, RZ, RZ, R22 ;  /* 0x000000ffff047224 */ /* 0x000fe200078e0016 */
[----:B------:R-:W-:Y:S02]  /*27b0*/  MOV R5, R25 ;  /* 0x0000001900057202 */ /* 0x000fe40000000f00 */
[----:B------:R-:W-:Y:S02]  /*27c0*/  MOV R0, R23 ;  /* 0x0000001700007202 */ /* 0x000fe40000000f00 */
[----:B------:R-:W-:Y:S02]  /*27d0*/  PRMT R37, R6, 0x5410, R5 ;  /* 0x0000541006257816 */ /* 0x000fe40000000005 */
[----:B------:R-:W-:Y:S01]  /*27e0*/  PRMT R36, R4, 0x5410, R0 ;  /* 0x0000541004247816 */ /* 0x000fe20000000000 */
[----:B------:R-:W-:-:S05]  /*27f0*/  @P2 BRA `(.L_x_68) ;  /* 0x0000078000002947 */ /* 0x000fca0003800000 */
[----:B------:R-:W-:Y:S01]  /*2800*/  IADD3 R65, P0, R143, R86, RZ ;  /* 0x000000568f417210 */ /* 0x000fe20007f1e0ff */
[----:B------:R-:W-:Y:S03]  /*2810*/  BSSY B0, `(.L_x_69) ;  /* 0x000003b000007945 */ /* 0x000fe60003800000 */
[----:B------:R-:W-:Y:S01]  /*2820*/  IADD3.X R68, R90, R139, RZ, P0, !PT ;  /* 0x0000008b5a447210 */ /* 0x000fe200007fe4ff */
[----:B------:R-:W-:-:S05]  /*2830*/  @P5 BRA `(.L_x_70) ;  /* 0x0000038000005947 */ /* 0x000fca0003800000 */
[----:B------:R-:W-:Y:S01]  /*2840*/  IADD3 R0, P0, R65, R94, RZ ;  /* 0x0000005e41007210 */ /* 0x000fe20007f1e0ff */
[----:B------:R-:W1:Y:S03]  /*2850*/  LDS.128 R8, [R75+0x8100] ;  /* 0x008100004b087984 */ /* 0x000e660000000c00 */
[----:B------:R-:W-:Y:S02]  /*2860*/  IADD3.X R4, R68, R96, RZ, P0, !PT ;  /* 0x0000006044047210 */ /* 0x000fe400007fe4ff */
[C---:B------:R-:W-:Y:S04]  /*2870*/  LEA R66, P0, R0.reuse, c[0x0][0x1c8], 0x1 ;  /* 0x0000720000427a11 */ /* 0x040fe800078008ff */
[----:B------:R-:W-:Y:S02]  /*2880*/  LEA.HI.X R67, R0, c[0x0][0x1cc], R4, 0x1, P0 ;  /* 0x0000730000437a11 */ /* 0x000fe400000f0c04 */
[----:B------:R-:W-:Y:S11]  /*2890*/  ISETP.GE.AND P0, PT, R28, c[0x0][0x27c], PT ;  /* 0x00009f001c007a0c */ /* 0x000ff60003f06270 */
[----:B------:R-:W-:Y:S02]  /*28a0*/  @!UPT UIADD3 URZ, URZ, URZ, URZ ;  /* 0x0000003f3f3ff290 */ /* 0x000fe4000fffe03f */
[--C-:B------:R-:W-:Y:S01]  /*28b0*/  @!P0 SHF.R.U64 R5, R2, 0x10, R3.reuse ;  /* 0x0000001002058819 */ /* 0x100fe20000001203 */
[----:B------:R-:W-:Y:S01]  /*28c0*/  @!P0 HADD2.F32 R0, -RZ, R7.H0_H0 ;  /* 0x20000007ff008230 */ /* 0x000fe20000004100 */
[----:B------:R-:W-:Y:S02]  /*28d0*/  @!P0 SHF.R.U32.HI R6, RZ, 0x10, R3 ;  /* 0x00000010ff068819 */ /* 0x000fe40000011603 */
[--C-:B------:R-:W-:Y:S02]  /*28e0*/  @!P0 SHF.R.U64 R41, R38, 0x10, R39.reuse ;  /* 0x0000001026298819 */ /* 0x100fe40000001227 */
[----:B------:R-:W-:Y:S01]  /*28f0*/  @!P0 SHF.R.U32.HI R43, RZ, 0x10, R39 ;  /* 0x00000010ff2b8819 */ /* 0x000fe20000011627 */
[----:B------:R-:W-:Y:S02]  /*2900*/  @!P0 HADD2.F32 R39, -RZ, R40.H0_H0 ;  /* 0x20000028ff278230 */ /* 0x000fe40000004100 */
[----:B------:R-:W-:Y:S02]  /*2910*/  @!P0 HADD2.F32 R41, -RZ, R41.H0_H0 ;  /* 0x20000029ff298230 */ /* 0x000fe40000004100 */
[----:B------:R-:W-:Y:S01]  /*2920*/  @!P0 HADD2.F32 R43, -RZ, R43.H0_H0 ;  /* 0x2000002bff2b8230 */ /* 0x000fe20000004100 */
[----:B-1----:R-:W-:Y:S02]  /*2930*/  @!P0 MOV R4, R8 ;  /* 0x0000000800048202 */ /* 0x002fe40000000f00 */
[----:B------:R-:W-:Y:S03]  /*2940*/  @!P0 MOV R3, R9 ;  /* 0x0000000900038202 */ /* 0x000fe60000000f00 */
[--C-:B------:R-:W-:Y:S02]  /*2950*/  @!P0 HADD2.F32 R38, -RZ, R4.reuse.H1_H1 ;  /* 0x30000004ff268230 */ /* 0x100fe40000004100 */
[----:B------:R-:W-:Y:S02]  /*2960*/  @!P0 HADD2.F32 R2, -RZ, R4.H0_H0 ;  /* 0x20000004ff028230 */ /* 0x000fe40000004100 */
[----:B------:R-:W-:Y:S01]  /*2970*/  @!P0 HADD2.F32 R4, -RZ, R5.H0_H0 ;  /* 0x20000005ff048230 */ /* 0x000fe20000004100 */
[-C--:B------:R-:W-:Y:S01]  /*2980*/  @!P0 FMUL.FTZ R69, R38, R0.reuse ;  /* 0x0000000026458220 */ /* 0x080fe20000410000 */
[--C-:B------:R-:W-:Y:S01]  /*2990*/  @!P0 HADD2.F32 R40, -RZ, R3.reuse.H1_H1 ;  /* 0x30000003ff288230 */ /* 0x100fe20000004100 */
[----:B------:R-:W-:Y:S01]  /*29a0*/  @!P0 IMAD.MOV.U32 R5, RZ, RZ, R10 ;  /* 0x000000ffff058224 */ /* 0x000fe200078e000a */
[----:B------:R-:W-:Y:S01]  /*29b0*/  @!P0 HADD2.F32 R3, -RZ, R3.H0_H0 ;  /* 0x20000003ff038230 */ /* 0x000fe20000004100 */
[C---:B------:R-:W-:Y:S02]  /*29c0*/  @!P0 FMUL.FTZ R0, R2.reuse, R0 ;  /* 0x0000000002008220 */ /* 0x040fe40000410000 */
[----:B------:R-:W-:Y:S02]  /*29d0*/  @!P0 FFMA.FTZ R71, R2, R39, -R69 ;  /* 0x0000002702478223 */ /* 0x000fe40000010845 */
[-C--:B------:R-:W-:Y:S02]  /*29e0*/  @!P0 FMUL.FTZ R69, R40, R4.reuse ;  /* 0x0000000428458220 */ /* 0x080fe40000410000 */
[C---:B------:R-:W-:Y:S01]  /*29f0*/  @!P0 FMUL.FTZ R2, R3.reuse, R4 ;  /* 0x0000000403028220 */ /* 0x040fe20000410000 */
[----:B------:R-:W-:Y:S01]  /*2a00*/  @!P0 MOV R4, R11 ;  /* 0x0000000b00048202 */ /* 0x000fe20000000f00 */
[----:B------:R-:W-:Y:S01]  /*2a10*/  @!P0 FFMA.FTZ R0, R38, R39, R0 ;  /* 0x0000002726008223 */ /* 0x000fe20000010000 */
[----:B------:R-:W-:Y:S01]  /*2a20*/  @!P0 HADD2.F32 R38, -RZ, R5.H1_H1 ;  /* 0x30000005ff268230 */ /* 0x000fe20000004100 */
[-C--:B------:R-:W-:Y:S01]  /*2a30*/  @!P0 FFMA.FTZ R70, R3, R41.reuse, -R69 ;  /* 0x0000002903468223 */ /* 0x080fe20000010845 */
[----:B------:R-:W-:Y:S01]  /*2a40*/  @!P0 HADD2.F32 R3, -RZ, R7.H1_H1 ;  /* 0x30000007ff038230 */ /* 0x000fe20000004100 */
[----:B------:R-:W-:Y:S01]  /*2a50*/  @!P0 FFMA.FTZ R2, R40, R41, R2 ;  /* 0x0000002928028223 */ /* 0x000fe20000010002 */
[----:B------:R-:W-:Y:S01]  /*2a60*/  @!P0 HADD2.F32 R7, -RZ, R6.H0_H0 ;  /* 0x20000006ff078230 */ /* 0x000fe20000004100 */
[----:B------:R-:W-:Y:S01]  /*2a70*/  @!P0 F2FP.PACK_AB R0, R0, R71 ;  /* 0x000000470000823e */ /* 0x000fe200000000ff */
[----:B------:R-:W-:Y:S02]  /*2a80*/  @!P0 HADD2.F32 R6, -RZ, R5.H0_H0 ;  /* 0x20000005ff068230 */ /* 0x000fe40000004100 */
[----:B------:R-:W-:Y:S01]  /*2a90*/  @!P0 HADD2.F32 R39, -RZ, R42.H0_H0 ;  /* 0x2000002aff278230 */ /* 0x000fe20000004100 */
[----:B------:R-:W-:Y:S01]  /*2aa0*/  @!P0 F2FP.PACK_AB R2, R2, R70 ;  /* 0x000000460202823e */ /* 0x000fe200000000ff */
[--C-:B------:R-:W-:Y:S01]  /*2ab0*/  @!P0 HADD2.F32 R42, -RZ, R4.reuse.H1_H1 ;  /* 0x30000004ff2a8230 */ /* 0x100fe20000004100 */
[----:B------:R-:W-:Y:S01]  /*2ac0*/  @!P0 MOV R8, R0 ;  /* 0x0000000000088202 */ /* 0x000fe20000000f00 */
[----:B------:R-:W-:Y:S01]  /*2ad0*/  @!P0 HADD2.F32 R5, -RZ, R4.H0_H0 ;  /* 0x20000004ff058230 */ /* 0x000fe20000004100 */
[-C--:B------:R-:W-:Y:S02]  /*2ae0*/  @!P0 FMUL.FTZ R4, R38, R3.reuse ;  /* 0x0000000326048220 */ /* 0x080fe40000410000 */
[----:B------:R-:W-:Y:S02]  /*2af0*/  @!P0 FMUL.FTZ R3, R6, R3 ;  /* 0x0000000306038220 */ /* 0x000fe40000410000 */
[----:B------:R-:W-:Y:S02]  /*2b00*/  @!P0 FMUL.FTZ R69, R42, R7 ;  /* 0x000000072a458220 */ /* 0x000fe40000410000 */
[----:B------:R-:W-:Y:S02]  /*2b10*/  @!P0 FFMA.FTZ R6, R6, R39, -R4 ;  /* 0x0000002706068223 */ /* 0x000fe40000010804 */
[C---:B------:R-:W-:Y:S02]  /*2b20*/  @!P0 FMUL.FTZ R4, R5.reuse, R7 ;  /* 0x0000000705048220 */ /* 0x040fe40000410000 */
[----:B------:R-:W-:Y:S02]  /*2b30*/  @!P0 FFMA.FTZ R3, R38, R39, R3 ;  /* 0x0000002726038223 */ /* 0x000fe40000010003 */
[-C--:B------:R-:W-:Y:S02]  /*2b40*/  @!P0 FFMA.FTZ R69, R5, R43.reuse, -R69 ;  /* 0x0000002b05458223 */ /* 0x080fe40000010845 */
[----:B------:R-:W-:Y:S01]  /*2b50*/  @!P0 FFMA.FTZ R4, R42, R43, R4 ;  /* 0x0000002b2a048223 */ /* 0x000fe20000010004 */
[----:B------:R-:W-:Y:S01]  /*2b60*/  @!P0 F2FP.PACK_AB R3, R3, R6 ;  /* 0x000000060303823e */ /* 0x000fe200000000ff */
[----:B------:R-:W-:Y:S03]  /*2b70*/  @!P0 IMAD.MOV.U32 R9, RZ, RZ, R2 ;  /* 0x000000ffff098224 */ /* 0x000fe600078e0002 */
[----:B------:R-:W-:Y:S02]  /*2b80*/  @!P0 F2FP.PACK_AB R4, R4, R69 ;  /* 0x000000450404823e */ /* 0x000fe400000000ff */
[----:B------:R-:W-:Y:S02]  /*2b90*/  @!P0 MOV R10, R3 ;  /* 0x00000003000a8202 */ /* 0x000fe40000000f00 */
[----:B------:R-:W-:Y:S05]  /*2ba0*/  @!P0 MOV R11, R4 ;  /* 0x00000004000b8202 */ /* 0x000fea0000000f00 */
[----:B------:R1:W-:Y:S02]  /*2bb0*/  STG.E.128 [R66.64], R8 ;  /* 0x0000000842007986 */ /* 0x0003e4000c101d08 */
.L_x_70:
[----:B------:R-:W-:Y:S05]  /*2bc0*/  BSYNC B0 ;  /* 0x0000000000007941 */ /* 0x000fea0003800000 */
.L_x_69:
[----:B------:R-:W-:Y:S11]  /*2bd0*/  ISETP.GE.AND P0, PT, R93, c[0x0][0x1d4], PT ;  /* 0x000075005d007a0c */ /* 0x000ff60003f06270 */
[----:B------:R-:W-:Y:S02]  /*2be0*/  @!UPT UIADD3 URZ, URZ, URZ, URZ ;  /* 0x0000003f3f3ff290 */ /* 0x000fe4000fffe03f */
[----:B------:R-:W-:-:S05]  /*2bf0*/  @P0 BRA `(.L_x_68) ;  /* 0x0000038000000947 */ /* 0x000fca0003800000 */
[----:B------:R-:W-:Y:S01]  /*2c00*/  IADD3 R0, P0, R65, R125, RZ ;  /* 0x0000007d41007210 */ /* 0x000fe20007f1e0ff */
[----:B-1----:R-:W1:Y:S03]  /*2c10*/  LDS.128 R8, [R75+0xc100] ;  /* 0x00c100004b087984 */ /* 0x002e660000000c00 */
[----:B------:R-:W-:Y:S02]  /*2c20*/  IADD3.X R2, R68, R117, RZ, P0, !PT ;  /* 0x0000007544027210 */ /* 0x000fe400007fe4ff */
[C---:B------:R-:W-:Y:S04]  /*2c30*/  LEA R42, P0, R0.reuse, c[0x0][0x1c8], 0x1 ;  /* 0x00007200002a7a11 */ /* 0x040fe800078008ff */
[----:B------:R-:W-:Y:S02]  /*2c40*/  LEA.HI.X R43, R0, c[0x0][0x1cc], R2, 0x1, P0 ;  /* 0x00007300002b7a11 */ /* 0x000fe400000f0c02 */
[----:B------:R-:W-:Y:S11]  /*2c50*/  ISETP.GE.AND P0, PT, R31, c[0x0][0x27c], PT ;  /* 0x00009f001f007a0c */ /* 0x000ff60003f06270 */
[----:B------:R-:W-:Y:S02]  /*2c60*/  @!UPT UIADD3 URZ, URZ, URZ, URZ ;  /* 0x0000003f3f3ff290 */ /* 0x000fe4000fffe03f */
[--C-:B------:R-:W-:Y:S01]  /*2c70*/  @!P0 SHF.R.U64 R4, R12, 0x10, R13.reuse ;  /* 0x000000100c048819 */ /* 0x100fe2000000120d */
[----:B------:R-:W-:Y:S01]  /*2c80*/  @!P0 HADD2.F32 R0, -RZ, R26.H0_H0 ;  /* 0x2000001aff008230 */ /* 0x000fe20000004100 */
[----:B------:R-:W-:Y:S01]  /*2c90*/  @!P0 SHF.R.U32.HI R7, RZ, 0x10, R13 ;  /* 0x00000010ff078819 */ /* 0x000fe2000001160d */
[----:B------:R-:W-:Y:S01]  /*2ca0*/  @!P0 HADD2.F32 R6, -RZ, R58.H0_H0 ;  /* 0x2000003aff068230 */ /* 0x000fe20000004100 */
[--C-:B------:R-:W-:Y:S01]  /*2cb0*/  @!P0 SHF.R.U64 R13, R44, 0x10, R45.reuse ;  /* 0x000000102c0d8819 */ /* 0x100fe2000000122d */
[----:B------:R-:W-:Y:S01]  /*2cc0*/  @!P0 HADD2.F32 R4, -RZ, R4.H0_H0 ;  /* 0x20000004ff048230 */ /* 0x000fe20000004100 */
        /* <DEDUP_REMOVED lines=8> */
[--C-:B------:R-:W-:Y:S01]  /*2d50*/  @!P0 HADD2.F32 R12, -RZ, R3.reuse.H1_H1 ;  /* 0x30000003ff0c8230 */ /* 0x100fe20000004100 */
[CC--:B------:R-:W-:Y:S01]  /*2d60*/  @!P0 FMUL.FTZ R38, R5.reuse, R0.reuse ;  /* 0x0000000005268220 */ /* 0x0c0fe20000410000 */
[----:B------:R-:W-:Y:S01]  /*2d70*/  @!P0 HADD2.F32 R3, -RZ, R3.H0_H0 ;  /* 0x20000003ff038230 */ /* 0x000fe20000004100 */
[C---:B------:R-:W-:Y:S02]  /*2d80*/  @!P0 FMUL.FTZ R0, R2.reuse, R0 ;  /* 0x0000000002008220 */ /* 0x040fe40000410000 */
[-C--:B------:R-:W-:Y:S02]  /*2d90*/  @!P0 FFMA.FTZ R45, R2, R6.reuse, -R38 ;  /* 0x00000006022d8223 */ /* 0x080fe40000010826 */
[----:B------:R-:W-:Y:S02]  /*2da0*/  @!P0 FFMA.FTZ R0, R5, R6, R0 ;  /* 0x0000000605008223 */ /* 0x000fe40000010000 */
[----:B------:R-:W-:Y:S02]  /*2db0*/  @!P0 IMAD.MOV.U32 R5, RZ, RZ, R10 ;  /* 0x000000ffff058224 */ /* 0x000fe400078e000a */
[-C--:B------:R-:W-:Y:S01]  /*2dc0*/  @!P0 FMUL.FTZ R38, R12, R4.reuse ;  /* 0x000000040c268220 */ /* 0x080fe20000410000 */
[----:B------:R-:W-:Y:S01]  /*2dd0*/  @!P0 F2FP.PACK_AB R0, R0, R45 ;  /* 0x0000002d0000823e */ /* 0x000fe200000000ff */
[C---:B------:R-:W-:Y:S01]  /*2de0*/  @!P0 FMUL.FTZ R2, R3.reuse, R4 ;  /* 0x0000000403028220 */ /* 0x040fe20000410000 */
[----:B------:R-:W-:Y:S01]  /*2df0*/  @!P0 MOV R4, R11 ;  /* 0x0000000b00048202 */ /* 0x000fe20000000f00 */
[-C--:B------:R-:W-:Y:S01]  /*2e00*/  @!P0 FFMA.FTZ R44, R3, R13.reuse, -R38 ;  /* 0x0000000d032c8223 */ /* 0x080fe20000010826 */
[----:B------:R-:W-:Y:S01]  /*2e10*/  @!P0 HADD2.F32 R3, -RZ, R26.H1_H1 ;  /* 0x3000001aff038230 */ /* 0x000fe20000004100 */
[----:B------:R-:W-:Y:S01]  /*2e20*/  @!P0 FFMA.FTZ R2, R12, R13, R2 ;  /* 0x0000000d0c028223 */ /* 0x000fe20000010002 */
[--C-:B------:R-:W-:Y:S01]  /*2e30*/  @!P0 HADD2.F32 R26, -RZ, R5.reuse.H1_H1 ;  /* 0x30000005ff1a8230 */ /* 0x100fe20000004100 */
[----:B------:R-:W-:Y:S01]  /*2e40*/  @!P0 MOV R8, R0 ;  /* 0x0000000000088202 */ /* 0x000fe20000000f00 */
[----:B------:R-:W-:Y:S02]  /*2e50*/  @!P0 HADD2.F32 R6, -RZ, R5.H0_H0 ;  /* 0x20000005ff068230 */ /* 0x000fe40000004100 */
[----:B------:R-:W-:Y:S01]  /*2e60*/  @!P0 HADD2.F32 R38, -RZ, R58.H1_H1 ;  /* 0x3000003aff268230 */ /* 0x000fe20000004100 */
[----:B------:R-:W-:Y:S01]  /*2e70*/  @!P0 F2FP.PACK_AB R2, R2, R44 ;  /* 0x0000002c0202823e */ /* 0x000fe200000000ff */
[--C-:B------:R-:W-:Y:S02]  /*2e80*/  @!P0 HADD2.F32 R39, -RZ, R4.reuse.H1_H1 ;  /* 0x30000004ff278230 */ /* 0x100fe40000004100 */
[----:B------:R-:W-:Y:S01]  /*2e90*/  @!P0 HADD2.F32 R5, -RZ, R4.H0_H0 ;  /* 0x20000004ff058230 */ /* 0x000fe20000004100 */
[-C--:B------:R-:W-:Y:S02]  /*2ea0*/  @!P0 FMUL.FTZ R4, R26, R3.reuse ;  /* 0x000000031a048220 */ /* 0x080fe40000410000 */
[C---:B------:R-:W-:Y:S02]  /*2eb0*/  @!P0 FMUL.FTZ R3, R6.reuse, R3 ;  /* 0x0000000306038220 */ /* 0x040fe40000410000 */
[-C--:B------:R-:W-:Y:S02]  /*2ec0*/  @!P0 FMUL.FTZ R41, R39, R7.reuse ;  /* 0x0000000727298220 */ /* 0x080fe40000410000 */
[-C--:B------:R-:W-:Y:S02]  /*2ed0*/  @!P0 FFMA.FTZ R6, R6, R38.reuse, -R4 ;  /* 0x0000002606068223 */ /* 0x080fe40000010804 */
        /* <DEDUP_REMOVED lines=10> */
.L_x_68:
[----:B------:R-:W-:Y:S05]  /*2f80*/  BSYNC B1 ;  /* 0x0000000000017941 */ /* 0x000fea0003800000 */
.L_x_67:
[----:B------:R-:W-:Y:S01]  /*2f90*/  BSSY B1, `(.L_x_71) ;  /* 0x000007a000017945 */ /* 0x000fe20003800000 */
[----:B------:R-:W-:-:S05]  /*2fa0*/  @P3 BRA `(.L_x_72) ;  /* 0x0000078000003947 */ /* 0x000fca0003800000 */
[----:B------:R-:W-:Y:S01]  /*2fb0*/  IADD3 R40, P1, P0, R134, R86, R32 ;  /* 0x0000005686287210 */ /* 0x000fe2000783e020 */
[----:B------:R-:W-:Y:S03]  /*2fc0*/  BSSY B0, `(.L_x_73) ;  /* 0x000003b000007945 */ /* 0x000fe60003800000 */
[----:B-1----:R-:W-:Y:S01]  /*2fd0*/  IADD3.X R42, R141, R90, R33, P1, P0 ;  /* 0x0000005a8d2a7210 */ /* 0x002fe20000fe0421 */
        /* <DEDUP_REMOVED lines=8> */
[----:B------:R-:W-:Y:S01]  /*3060*/  @!P0 SHF.R.U64 R4, R14, 0x10, R15 ;  /* 0x000000100e048819 */ /* 0x000fe2000000120f */
[----:B------:R-:W-:Y:S01]  /*3070*/  @!P0 HADD2.F32 R0, -RZ, R27.H0_H0 ;  /* 0x2000001bff008230 */ /* 0x000fe20000004100 */
[----:B------:R-:W-:Y:S01]  /*3080*/  @!P0 SHF.R.U64 R13, R46, 0x10, R47 ;  /* 0x000000102e0d8819 */ /* 0x000fe2000000122f */
[----:B------:R-:W-:Y:S01]  /*3090*/  @!P0 HADD2.F32 R6, -RZ, R59.H0_H0 ;  /* 0x2000003bff068230 */ /* 0x000fe20000004100 */
[----:B------:R-:W-:Y:S01]  /*30a0*/  @!P0 SHF.R.U32.HI R7, RZ, 0x10, R15 ;  /* 0x00000010ff078819 */ /* 0x000fe2000001160f */
[----:B------:R-:W-:Y:S01]  /*30b0*/  @!P0 HADD2.F32 R4, -RZ, R4.H0_H0 ;  /* 0x20000004ff048230 */ /* 0x000fe20000004100 */
[----:B------:R-:W-:Y:S01]  /*30c0*/  @!P0 SHF.R.U32.HI R46, RZ, 0x10, R47 ;  /* 0x00000010ff2e8819 */ /* 0x000fe2000001162f */
[----:B------:R-:W-:Y:S02]  /*30d0*/  @!P0 HADD2.F32 R13, -RZ, R13.H0_H0 ;  /* 0x2000000dff0d8230 */ /* 0x000fe40000004100 */
[----:B------:R-:W-:Y:S02]  /*30e0*/  @!P0 HADD2.F32 R15, -RZ, R59.H1_H1 ;  /* 0x3000003bff0f8230 */ /* 0x000fe40000004100 */
        /* <DEDUP_REMOVED lines=12> */
[----:B------:R-:W-:Y:S01]  /*31b0*/  @!P0 FMUL.FTZ R14, R12, R4 ;  /* 0x000000040c0e8220 */ /* 0x000fe20000410000 */
[----:B------:R-:W-:Y:S01]  /*31c0*/  @!P0 F2FP.PACK_AB R0, R0, R44 ;  /* 0x0000002c0000823e */ /* 0x000fe200000000ff */
[C---:B------:R-:W-:Y:S01]  /*31d0*/  @!P0 FMUL.FTZ R2, R3.reuse, R4 ;  /* 0x0000000403028220 */ /* 0x040fe20000410000 */
[----:B------:R-:W-:Y:S01]  /*31e0*/  @!P0 MOV R4, R11 ;  /* 0x0000000b00048202 */ /* 0x000fe20000000f00 */
[-C--:B------:R-:W-:Y:S01]  /*31f0*/  @!P0 FFMA.FTZ R43, R3, R13.reuse, -R14 ;  /* 0x0000000d032b8223 */ /* 0x080fe2000001080e */
[----:B------:R-:W-:Y:S01]  /*3200*/  @!P0 HADD2.F32 R14, -RZ, R5.H1_H1 ;  /* 0x30000005ff0e8230 */ /* 0x000fe20000004100 */
[----:B------:R-:W-:Y:S01]  /*3210*/  @!P0 FFMA.FTZ R2, R12, R13, R2 ;  /* 0x0000000d0c028223 */ /* 0x000fe20000010002 */
[----:B------:R-:W-:Y:S01]  /*3220*/  @!P0 HADD2.F32 R3, -RZ, R27.H1_H1 ;  /* 0x3000001bff038230 */ /* 0x000fe20000004100 */
[----:B------:R-:W-:Y:S01]  /*3230*/  @!P0 MOV R8, R0 ;  /* 0x0000000000088202 */ /* 0x000fe20000000f00 */
[----:B------:R-:W-:Y:S02]  /*3240*/  @!P0 HADD2.F32 R6, -RZ, R5.H0_H0 ;  /* 0x20000005ff068230 */ /* 0x000fe40000004100 */
[--C-:B------:R-:W-:Y:S01]  /*3250*/  @!P0 HADD2.F32 R26, -RZ, R4.reuse.H1_H1 ;  /* 0x30000004ff1a8230 */ /* 0x100fe20000004100 */
[----:B------:R-:W-:Y:S01]  /*3260*/  @!P0 F2FP.PACK_AB R2, R2, R43 ;  /* 0x0000002b0202823e */ /* 0x000fe200000000ff */
[----:B------:R-:W-:Y:S01]  /*3270*/  @!P0 HADD2.F32 R5, -RZ, R4.H0_H0 ;  /* 0x20000004ff058230 */ /* 0x000fe20000004100 */
[-C--:B------:R-:W-:Y:S01]  /*3280*/  @!P0 FMUL.FTZ R4, R14, R3.reuse ;  /* 0x000000030e048220 */ /* 0x080fe20000410000 */
[----:B------:R-:W-:Y:S01]  /*3290*/  @!P0 HADD2.F32 R27, -RZ, R46.H0_H0 ;  /* 0x2000002eff1b8230 */ /* 0x000fe20000004100 */
        /* <DEDUP_REMOVED lines=13> */
.L_x_74:
[----:B------:R-:W-:Y:S05]  /*3370*/  BSYNC B0 ;  /* 0x0000000000007941 */ /* 0x000fea0003800000 */
.L_x_73:
        /* <DEDUP_REMOVED lines=37> */
[--C-:B------:R-:W-:Y:S01]  /*35d0*/  @!P0 HADD2.F32 R14, -RZ, R5.reuse.H1_H1 ;  /* 0x30000005ff0e8230 */ /* 0x100fe20000004100 */
[----:B------:R-:W-:Y:S01]  /*35e0*/  @!P0 FFMA.FTZ R2, R12, R13, R2 ;  /* 0x0000000d0c028223 */ /* 0x000fe20000010002 */
[----:B------:R-:W-:Y:S01]  /*35f0*/  @!P0 HADD2.F32 R3, -RZ, R30.H1_H1 ;  /* 0x3000001eff038230 */ /* 0x000fe20000004100 */
[----:B------:R-:W-:Y:S01]  /*3600*/  @!P0 MOV R8, R0 ;  /* 0x0000000000088202 */ /* 0x000fe20000000f00 */
[----:B------:R-:W-:Y:S02]  /*3610*/  @!P0 HADD2.F32 R6, -RZ, R5.H0_H0 ;  /* 0x20000005ff068230 */ /* 0x000fe40000004100 */
[--C-:B------:R-:W-:Y:S01]  /*3620*/  @!P0 HADD2.F32 R16, -RZ, R4.reuse.H1_H1 ;  /* 0x30000004ff108230 */ /* 0x100fe20000004100 */
[----:B------:R-:W-:Y:S01]  /*3630*/  @!P0 F2FP.PACK_AB R2, R2, R38 ;  /* 0x000000260202823e */ /* 0x000fe200000000ff */
        /* <DEDUP_REMOVED lines=15> */
.L_x_72:
[----:B------:R-:W-:Y:S05]  /*3730*/  BSYNC B1 ;  /* 0x0000000000017941 */ /* 0x000fea0003800000 */
.L_x_71:
        /* <DEDUP_REMOVED lines=62> */
.L_x_78:
[----:B------:R-:W-:Y:S05]  /*3b20*/  BSYNC B0 ;  /* 0x0000000000007941 */ /* 0x000fea0003800000 */
.L_x_77:
        /* <DEDUP_REMOVED lines=59> */
.L_x_76:
[----:B------:R-:W-:Y:S05]  /*3ee0*/  BSYNC B1 ;  /* 0x0000000000017941 */ /* 0x000fea0003800000 */
.L_x_75:
[----:B------:R-:W-:-:S05]  /*3ef0*/  @P4 BRA `(.L_x_79) ;  /* 0x0000302000004947 */ /* 0x000fca0003800000 */
[----:B-1----:R-:W-:Y:S01]  /*3f00*/  IADD3 R26, P1, P0, R160, R86, R32 ;  /* 0x00000056a01a7210 */ /* 0x002fe2000783e020 */
[----:B------:R-:W-:Y:S03]  /*3f10*/  BSSY B0, `(.L_x_80) ;  /* 0x000003a000007945 */ /* 0x000fe60003800000 */
[----:B------:R-:W-:Y:S01]  /*3f20*/  IADD3.X R27, R156, R90, R33, P1, P0 ;  /* 0x0000005a9c1b7210 */ /* 0x000fe20000fe0421 */
[----:B------:R-:W-:-:S05]  /*3f30*/  @P5 BRA `(.L_x_81) ;  /* 0x0000037000005947 */ /* 0x000fca0003800000 */
[----:B------:R-:W-:Y:S01]  /*3f40*/  ISETP.GE.AND P0, PT, R28, c[0x0][0x27c], PT ;  /* 0x00009f001c007a0c */ /* 0x000fe20003f06270 */
[----:B------:R-:W1:Y:S01]  /*3f50*/  LDS.128 R8, [R75+0xb100] ;  /* 0x00b100004b087984 */ /* 0x000e620000000c00 */
[----:B------:R-:W-:Y:S11]  /*3f60*/  IADD3 R18, P1, R26, R94, RZ ;  /* 0x0000005e1a127210 */ /* 0x000ff60007f3e0ff */
        /* <DEDUP_REMOVED lines=14> */
[--C-:B------:R-:W-:Y:S02]  /*4050*/  @!P0 HADD2.F32 R13, -RZ, R2.reuse.H1_H1 ;  /* 0x30000002ff0d8230 */ /* 0x100fe40000004100 */
[----:B------:R-:W-:Y:S01]  /*4060*/  @!P0 HADD2.F32 R3, -RZ, R2.H0_H0 ;  /* 0x20000002ff038230 */ /* 0x000fe20000004100 */
[----:B------:R-:W-:Y:S02]  /*4070*/  @!P0 FMUL.FTZ R2, R6, R0 ;  /* 0x0000000006028220 */ /* 0x000fe40000410000 */
[-C--:B------:R-:W-:Y:S02]  /*4080*/  @!P0 FMUL.FTZ R15, R13, R5.reuse ;  /* 0x000000050d0f8220 */ /* 0x080fe40000410000 */
[C---:B------:R-:W-:Y:S02]  /*4090*/  @!P0 FFMA.FTZ R22, R4.reuse, R12, -R2 ;  /* 0x0000000c04168223 */ /* 0x040fe40000010802 */
[C---:B------:R-:W-:Y:S01]  /*40a0*/  @!P0 FMUL.FTZ R2, R3.reuse, R5 ;  /* 0x0000000503028220 */ /* 0x040fe20000410000 */
[----:B------:R-:W-:Y:S01]  /*40b0*/  @!P0 MOV R5, R10 ;  /* 0x0000000a00058202 */ /* 0x000fe20000000f00 */
[----:B------:R-:W-:Y:S02]  /*40c0*/  @!P0 FMUL.FTZ R0, R4, R0 ;  /* 0x0000000004008220 */ /* 0x000fe40000410000 */
[----:B------:R-:W-:Y:S02]  /*40d0*/  @!P0 IMAD.MOV.U32 R4, RZ, RZ, R11 ;  /* 0x000000ffff048224 */ /* 0x000fe400078e000b */
[----:B------:R-:W-:Y:S01]  /*40e0*/  @!P0 FFMA.FTZ R0, R6, R12, R0 ;  /* 0x0000000c06008223 */ /* 0x000fe20000010000 */
[--C-:B------:R-:W-:Y:S01]  /*40f0*/  @!P0 HADD2.F32 R6, -RZ, R5.reuse.H0_H0 ;  /* 0x20000005ff068230 */ /* 0x100fe20000004100 */
[-C--:B------:R-:W-:Y:S01]  /*4100*/  @!P0 FFMA.FTZ R21, R3, R14.reuse, -R15 ;  /* 0x0000000e03158223 */ /* 0x080fe2000001080f */
[----:B------:R-:W-:Y:S01]  /*4110*/  @!P0 HADD2.F32 R3, -RZ, R36.H1_H1 ;  /* 0x30000024ff038230 */ /* 0x000fe20000004100 */
[----:B------:R-:W-:Y:S01]  /*4120*/  @!P0 FFMA.FTZ R2, R13, R14, R2 ;  /* 0x0000000e0d028223 */ /* 0x000fe20000010002 */
[----:B------:R-:W-:Y:S01]  /*4130*/  @!P0 F2FP.PACK_AB R0, R0, R22 ;  /* 0x000000160000823e */ /* 0x000fe200000000ff */
[----:B------:R-:W-:Y:S02]  /*4140*/  @!P0 HADD2.F32 R12, -RZ, R5.H1_H1 ;  /* 0x30000005ff0c8230 */ /* 0x000fe40000004100 */
[----:B------:R-:W-:Y:S01]  /*4150*/  @!P0 HADD2.F32 R15, -RZ, R63.H1_H1 ;  /* 0x3000003fff0f8230 */ /* 0x000fe20000004100 */
        /* <DEDUP_REMOVED lines=10> */
[-C--:B------:R-:W-:Y:S01]  /*4200*/  @!P0 FFMA.FTZ R19, R5, R17.reuse, -R19 ;  /* 0x0000001105138223 */ /* 0x080fe20000010813 */
[----:B------:R-:W-:Y:S01]  /*4210*/  IADD3.X R5, R27, R96, RZ, P1, !PT ;  /* 0x000000601b057210 */ /* 0x000fe20000ffe4ff */
[----:B------:R-:W-:Y:S01]  /*4220*/  @!P0 FFMA.FTZ R4, R16, R17, R4 ;  /* 0x0000001110048223 */ /* 0x000fe20000010004 */
[----:B------:R-:W-:Y:S01]  /*4230*/  LEA R6, P1, R18, c[0x0][0x1c8], 0x1 ;  /* 0x0000720012067a11 */ /* 0x000fe200078208ff */
[----:B------:R-:W-:Y:S01]  /*4240*/  @!P0 IMAD.MOV.U32 R9, RZ, RZ, R2 ;  /* 0x000000ffff098224 */ /* 0x000fe200078e0002 */
[----:B------:R-:W-:Y:S02]  /*4250*/  @!P0 F2FP.PACK_AB R3, R3, R20 ;  /* 0x000000140303823e */ /* 0x000fe400000000ff */
[----:B------:R-:W-:Y:S02]  /*4260*/  @!P0 F2FP.PACK_AB R4, R4, R19 ;  /* 0x000000130404823e */ /* 0x000fe400000000ff */
[----:B------:R-:W-:Y:S02]  /*4270*/  LEA.HI.X R7, R18, c[0x0][0x1cc], R5, 0x1, P1 ;  /* 0x0000730012077a11 */ /* 0x000fe400008f0c05 */
[----:B------:R-:W-:Y:S02]  /*4280*/  @!P0 MOV R10, R3 ;  /* 0x00000003000a8202 */ /* 0x000fe40000000f00 */
[----:B------:R-:W-:Y:S05]  /*4290*/  @!P0 MOV R11, R4 ;  /* 0x00000004000b8202 */ /* 0x000fea0000000f00 */
[----:B------:R1:W-:Y:S02]  /*42a0*/  STG.E.128 [R6.64], R8 ;  /* 0x0000000806007986 */ /* 0x0003e4000c101d08 */
.L_x_81:
[----:B------:R-:W-:Y:S05]  /*42b0*/  BSYNC B0 ;  /* 0x0000000000007941 */ /* 0x000fea0003800000 */
.L_x_80:
[----:B------:R-:W-:Y:S11]  /*42c0*/  ISETP.GE.AND P0, PT, R93, c[0x0][0x1d4], PT ;  /* 0x000075005d007a0c */ /* 0x000ff60003f06270 */
[----:B------:R-:W-:Y:S02]  /*42d0*/  @!UPT UIADD3 URZ, URZ, URZ, URZ ;  /* 0x0000003f3f3ff290 */ /* 0x000fe4000fffe03f */
[----:B------:R-:W-:-:S05]  /*42e0*/  @P0 BRA `(.L_x_79) ;  /* 0x00002c3000000947 */ /* 0x000fca0003800000 */
[----:B------:R-:W-:Y:S01]  /*42f0*/  ISETP.GE.AND P0, PT, R31, c[0x0][0x27c], PT ;  /* 0x00009f001f007a0c */ /* 0x000fe20003f06270 */
[----:B-1----:R-:W1:Y:S01]  /*4300*/  LDS.128 R8, [R75+0xf100] ;  /* 0x00f100004b087984 */ /* 0x002e620000000c00 */
        /* <DEDUP_REMOVED lines=25> */
[----:B------:R-:W-:Y:S01]  /*44a0*/  @!P0 HADD2.F32 R6, -RZ, R5.H0_H0 ;  /* 0x20000005ff068230 */ /* 0x000fe20000004100 */
        /* <DEDUP_REMOVED lines=16> */
[----:B------:R-:W-:Y:S01]  /*45b0*/  @!P0 FFMA.FTZ R19, R5, R17, -R19 ;  /* 0x0000001105138223 */ /* 0x000fe20000010813 */
        /* <DEDUP_REMOVED lines=9> */
[----:B------:R1:W-:Y:S01]  /*4650*/  STG.E.128 [R6.64], R8 ;  /* 0x0000000806007986 */ /* 0x0003e2000c101d08 */
[----:B------:R-:W-:-:S05]  /*4660*/  BRA `(.L_x_79) ;  /* 0x000028b000007947 */ /* 0x000fca0003800000 */
.L_x_58:
[----:B------:R-:W-:Y:S01]  /*4670*/  ISETP.GE.AND P0, PT, R169, R76, PT ;  /* 0x0000004ca900720c */ /* 0x000fe20003f06270 */
[----:B------:R-:W-:Y:S01]  /*4680*/  CS2R R18, SRZ ;  /* 0x0000000000127805 */ /* 0x000fe2000001ff00 */
[----:B------:R-:W-:Y:S01]  /*4690*/  CS2R R16, SRZ ;  /* 0x0000000000107805 */ /* 0x000fe2000001ff00 */
[----:B------:R-:W-:Y:S01]  /*46a0*/  CS2R R62, SRZ ;  /* 0x00000000003e7805 */ /* 0x000fe2000001ff00 */
[----:B------:R-:W-:Y:S01]  /*46b0*/  ISETP.GE.OR P4, PT, R32, c[0x0][0x27c], P0 ;  /* 0x00009f0020007a0c */ /* 0x000fe20000786670 */
        /* <DEDUP_REMOVED lines=9> */
[----:B------:R-:W-:Y:S03]  /*4750*/  BSSY B0, `(.L_x_82) ;  /* 0x00000d2000007945 */ /* 0x000fe60003800000 */
[----:B------:R-:W-:Y:S04]  /*4760*/  @!P4 IADD3 R0, P1, P0, R106, R36, R206 ;  /* 0x000000246a00c210 */ /* 0x000fe8000783e0ce */
[C---:B------:R-:W-:Y:S02]  /*4770*/  @!P4 IADD3.X R2, R123.reuse, R41, R177, P1, P0 ;  /* 0x000000297b02c210 */ /* 0x040fe40000fe04b1 */
[----:B------:R-:W-:Y:S04]  /*4780*/  @!P4 IADD3 R3, P1, P0, R104, R72, R202 ;  /* 0x000000486803c210 */ /* 0x000fe8000783e0ca */
[----:B------:R-:W-:Y:S02]  /*4790*/  @!P4 IADD3.X R4, R120, R43, R178, P1, P0 ;  /* 0x0000002b7804c210 */ /* 0x000fe40000fe04b2 */
[----:B------:R-:W-:Y:S04]  /*47a0*/  ISETP.GE.AND P0, PT, R168, R76, PT ;  /* 0x0000004ca800720c */ /* 0x000fe80003f06270 */
[----:B------:R-:W-:Y:S11]  /*47b0*/  ISETP.GE.OR P3, PT, R32, c[0x0][0x27c], P0 ;  /* 0x00009f0020007a0c */ /* 0x000ff60000766670 */
[----:B------:R-:W-:Y:S02]  /*47c0*/  @!UPT UIADD3 URZ, URZ, URZ, URZ ;  /* 0x0000003f3f3ff290 */ /* 0x000fe4000fffe03f */
[----:B------:R-:W-:Y:S04]  /*47d0*/  @!P3 IADD3 R5, P1, P0, R106, R203, R36 ;  /* 0x000000cb6a05b210 */ /* 0x000fe8000783e024 */
[----:B------:R-:W-:Y:S02]  /*47e0*/  @!P3 IADD3.X R8, R123, R175, R41, P1, P0 ;  /* 0x000000af7b08b210 */ /* 0x000fe40000fe0429 */
        /* <DEDUP_REMOVED lines=9> */
[C---:B------:R-:W-:Y:S04]  /*4880*/  @!P4 LEA R6, P0, R0.reuse, c[0x0][0x270], 0x1 ;  /* 0x00009c000006ca11 */ /* 0x040fe800078008ff */
[----:B------:R-:W-:Y:S02]  /*4890*/  @!P4 LEA.HI.X R7, R0, c[0x0][0x274], R2, 0x1, P0 ;  /* 0x00009d000007ca11 */ /* 0x000fe400000f0c02 */
[C---:B------:R-:W-:Y:S03]  /*48a0*/  @!P4 LEA R2, P0, R3.reuse, c[0x0][0x288], 0x1 ;  /* 0x0000a2000302ca11 */ /* 0x040fe600078008ff */
[----:B------:R1:W2:Y:S01]  /*48b0*/  @!P4 LDG.E.128 R60, [R6.64] ;  /* 0x00000008063cc981 */ /* 0x0002a2000c1e1d00 */
[----:B------:R-:W-:Y:S02]  /*48c0*/  @!P4 LEA.HI.X R3, R3, c[0x0][0x28c], R4, 0x1, P0 ;  /* 0x0000a3000303ca11 */ /* 0x000fe400000f0c04 */
[C---:B------:R-:W-:Y:S04]  /*48d0*/  @!P3 LEA R4, P0, R5.reuse, c[0x0][0x270], 0x1 ;  /* 0x00009c000504ba11 */ /* 0x040fe800078008ff */
[----:B------:R-:W-:Y:S01]  /*48e0*/  @!P3 LEA.HI.X R5, R5, c[0x0][0x274], R8, 0x1, P0 ;  /* 0x00009d000505ba11 */ /* 0x000fe200000f0c08 */
[----:B------:R3:W4:Y:S01]  /*48f0*/  @!P4 LDG.E.128 R16, [R2.64] ;  /* 0x000000080210c981 */ /* 0x000722000c1e1d00 */
[C---:B------:R-:W-:Y:S04]  /*4900*/  @!P3 LEA R8, P0, R9.reuse, c[0x0][0x288], 0x1 ;  /* 0x0000a2000908ba11 */ /* 0x040fe800078008ff */
[----:B------:R-:W-:Y:S02]  /*4910*/  @!P3 LEA.HI.X R9, R9, c[0x0][0x28c], R10, 0x1, P0 ;  /* 0x0000a3000909ba11 */ /* 0x000fe400000f0c0a */
[C---:B------:R-:W-:Y:S01]  /*4920*/  @!P2 LEA R10, P0, R11.reuse, c[0x0][0x270], 0x1 ;  /* 0x00009c000b0aaa11 */ /* 0x040fe200078008ff */
[----:B------:R3:W4:Y:S03]  /*4930*/  @!P3 LDG.E.128 R64, [R4.64] ;  /* 0x000000080440b981 */ /* 0x000726000c1e1d00 */
[----:B------:R-:W-:Y:S02]  /*4940*/  @!P2 LEA.HI.X R11, R11, c[0x0][0x274], R12, 0x1, P0 ;  /* 0x00009d000b0baa11 */ /* 0x000fe400000f0c0c */
[C---:B------:R-:W-:Y:S03]  /*4950*/  @!P2 LEA R12, P0, R13.reuse, c[0x0][0x288], 0x1 ;  /* 0x0000a2000d0caa11 */ /* 0x040fe600078008ff */
[----:B------:R2:W4:Y:S01]  /*4960*/  @!P3 LDG.E.128 R20, [R8.64] ;  /* 0x000000080814b981 */ /* 0x000522000c1e1d00 */
[----:B------:R-:W-:Y:S01]  /*4970*/  @!P2 LEA.HI.X R13, R13, c[0x0][0x28c], R14, 0x1, P0 ;  /* 0x0000a3000d0daa11 */ /* 0x000fe200000f0c0e */
[----:B-1----:R-:W-:Y:S01]  /*4980*/  CS2R R6, SRZ ;  /* 0x0000000000067805 */ /* 0x002fe2000001ff00 */
[----:B------:R-:W-:Y:S04]  /*4990*/  ISETP.GE.AND P0, PT, R97, R76, PT ;  /* 0x0000004c6100720c */ /* 0x000fe80003f06270 */
[----:B------:R-:W-:Y:S01]  /*49a0*/  ISETP.GE.OR P0, PT, R32, c[0x0][0x27c], P0 ;  /* 0x00009f0020007a0c */ /* 0x000fe20000706670 */
[----:B------:R-:W4:Y:S08]  /*49b0*/  @!P2 LDG.E.128 R68, [R10.64] ;  /* 0x000000080a44a981 */ /* 0x000f30000c1e1d00 */
[----:B------:R-:W4:Y:S01]  /*49c0*/  @!P2 LDG.E.128 R24, [R12.64] ;  /* 0x000000080c18a981 */ /* 0x000f22000c1e1d00 */
[----:B---3--:R-:W-:Y:S03]  /*49d0*/  CS2R R4, SRZ ;  /* 0x0000000000047805 */ /* 0x008fe6000001ff00 */
[----:B------:R-:W-:Y:S05]  /*49e0*/  @!P0 IADD3 R0, P1, R106, R36, RZ ;  /* 0x000000246a008210 */ /* 0x000fea0007f3e0ff */
[----:B------:R-:W-:Y:S01]  /*49f0*/  @!P0 IMAD.X R2, R41, 0x1, R123, P1 ;  /* 0x0000000129028824 */ /* 0x000fe200008e067b */
[C---:B------:R-:W-:Y:S01]  /*4a00*/  @!P0 LEA R14, P1, R0.reuse, c[0x0][0x270], 0x1 ;  /* 0x00009c00000e8a11 */ /* 0x040fe200078208ff */
[----:B------:R-:W-:Y:S03]  /*4a10*/  CS2R R40, SRZ ;  /* 0x0000000000287805 */ /* 0x000fe6000001ff00 */
[----:B------:R-:W-:Y:S02]  /*4a20*/  @!P0 LEA.HI.X R15, R0, c[0x0][0x274], R2, 0x1, P1 ;  /* 0x00009d00000f8a11 */ /* 0x000fe400008f0c02 */
[----:B------:R-:W-:Y:S05]  /*4a30*/  @!P0 IADD3 R0, P1, R104, R72, RZ ;  /* 0x0000004868008210 */ /* 0x000fea0007f3e0ff */
[----:B------:R-:W-:Y:S01]  /*4a40*/  @!P0 IMAD.X R3, R43, 0x1, R120, P1 ;  /* 0x000000012b038824 */ /* 0x000fe200008e0678 */
[C---:B------:R-:W-:Y:S01]  /*4a50*/  @!P0 LEA R2, P1, R0.reuse, c[0x0][0x288], 0x1 ;  /* 0x0000a20000028a11 */ /* 0x040fe200078208ff */
[----:B------:R-:W-:Y:S03]  /*4a60*/  CS2R R42, SRZ ;  /* 0x00000000002a7805 */ /* 0x000fe6000001ff00 */
[----:B------:R-:W-:Y:S02]  /*4a70*/  @!P0 LEA.HI.X R3, R0, c[0x0][0x28c], R3, 0x1, P1 ;  /* 0x0000a30000038a11 */ /* 0x000fe400008f0c03 */
[----:B------:R-:W-:Y:S01]  /*4a80*/  ISETP.GE.OR P1, PT, R97, R76, P5 ;  /* 0x0000004c6100720c */ /* 0x000fe20002f26670 */
[----:B------:R1:W5:Y:S08]  /*4a90*/  @!P0 LDG.E.128 R40, [R14.64] ;  /* 0x000000080e288981 */ /* 0x000370000c1e1d00 */
[----:B------:R3:W5:Y:S01]  /*4aa0*/  @!P0 LDG.E.128 R4, [R2.64] ;  /* 0x0000000802048981 */ /* 0x000762000c1e1d00 */
[----:B------:R-:W-:Y:S01]  /*4ab0*/  ISETP.GE.AND P0, PT, R32, c[0x0][0x27c], PT ;  /* 0x00009f0020007a0c */ /* 0x000fe20003f06270 */
[----:B--2---:R-:W-:Y:S02]  /*4ac0*/  IMAD.MOV.U32 R8, RZ, RZ, R62 ;  /* 0x000000ffff087224 */ /* 0x004fe400078e003e */
[----:B---3--:R-:W-:Y:S02]  /*4ad0*/  IMAD.MOV.U32 R3, RZ, RZ, R63 ;  /* 0x000000ffff037224 */ /* 0x008fe400078e003f */
[----:B------:R-:W-:Y:S02]  /*4ae0*/  IMAD.MOV.U32 R2, RZ, RZ, R60 ;  /* 0x000000ffff027224 */ /* 0x000fe400078e003c */
[----:B------:R-:W-:Y:S01]  /*4af0*/  IMAD.MOV.U32 R0, RZ, RZ, R61 ;  /* 0x000000ffff007224 */ /* 0x000fe200078e003d */
[----:B------:R-:W-:Y:S01]  /*4b00*/  PRMT R54, R3, 0x5410, R8 ;  /* 0x0000541003367816 */ /* 0x000fe20000000008 */
[----:B----4-:R-:W-:Y:S02]  /*4b10*/  IMAD.MOV.U32 R8, RZ, RZ, R18 ;  /* 0x000000ffff087224 */ /* 0x010fe400078e0012 */
[----:B------:R-:W-:Y:S01]  /*4b20*/  IMAD.MOV.U32 R3, RZ, RZ, R19 ;  /* 0x000000ffff037224 */ /* 0x000fe200078e0013 */
[----:B------:R-:W-:Y:S01]  /*4b30*/  PRMT R53, R2, 0x5410, R0 ;  /* 0x0000541002357816 */ /* 0x000fe20000000000 */
[----:B------:R-:W-:Y:S02]  /*4b40*/  IMAD.MOV.U32 R2, RZ, RZ, R16 ;  /* 0x000000ffff027224 */ /* 0x000fe400078e0010 */
        /* <DEDUP_REMOVED lines=25> */
[----:B------:R-:W-:Y:S04]  /*4ce0*/  PRMT R39, R3, 0x5410, R8 ;  /* 0x0000541003277816 */ /* 0x000fe80000000008 */
[----:B------:R-:W-:Y:S01]  /*4cf0*/  PRMT R38, R0, 0x5410, R2 ;  /* 0x0000541000267816 */ /* 0x000fe20000000002 */
[----:B------:R-:W-:-:S05]  /*4d00*/  @P1 BRA `(.L_x_83) ;  /* 0x0000076000001947 */ /* 0x000fca0003800000 */
[----:B-1---5:R-:W-:Y:S01]  /*4d10*/  IMAD.MOV.U32 R11, RZ, RZ, R7 ;  /* 0x000000ffff0b7224 */ /* 0x022fe200078e0007 */
[----:B------:R-:W-:Y:S01]  /*4d20*/  IADD3 R0, P1, R180, R86, RZ ;  /* 0x00000056b4007210 */ /* 0x000fe20007f3e0ff */
[----:B------:R-:W-:Y:S01]  /*4d30*/  LDS.128 R56, [R149+0x8100] ;  /* 0x0081000095387984 */ /* 0x000fe20000000c00 */
[----:B------:R-:W-:Y:S01]  /*4d40*/  @!P0 SHF.R.U32.HI R9, RZ, 0x10, R5 ;  /* 0x00000010ff098819 */ /* 0x000fe20000011605 */
[----:B------:R-:W-:Y:S01]  /*4d50*/  IMAD.MOV.U32 R51, RZ, RZ, R43 ;  /* 0x000000ffff337224 */ /* 0x000fe200078e002b */
[----:B------:R-:W-:Y:S02]  /*4d60*/  IADD3.X R2, R90, R142, RZ, P1, !PT ;  /* 0x0000008e5a027210 */ /* 0x000fe40000ffe4ff */
[----:B------:R-:W-:Y:S02]  /*4d70*/  IADD3 R3, P2, P1, R94, R0, R116 ;  /* 0x000000005e037210 */ /* 0x000fe4000795e074 */
[----:B------:R-:W-:Y:S01]  /*4d80*/  @!P0 SHF.R.U64 R48, R40, 0x10, R41 ;  /* 0x0000001028308819 */ /* 0x000fe20000001229 */
[----:B------:R-:W1:Y:S01]  /*4d90*/  LDS.128 R12, [R153+0x8100] ;  /* 0x00810000990c7984 */ /* 0x000e620000000c00 */
[----:B------:R-:W-:Y:S02]  /*4da0*/  IADD3.X R8, R96, R2, R122, P2, P1 ;  /* 0x0000000260087210 */ /* 0x000fe400017e247a */
[----:B------:R-:W-:Y:S02]  /*4db0*/  ISETP.GE.AND P1, PT, R98, c[0x0][0x1d4], PT ;  /* 0x0000750062007a0c */ /* 0x000fe40003f26270 */
[--C-:B------:R-:W-:Y:S02]  /*4dc0*/  @!P0 SHF.R.U64 R10, R6, 0x10, R7.reuse ;  /* 0x00000010060a8819 */ /* 0x100fe40000001207 */
[----:B------:R-:W-:Y:S02]  /*4dd0*/  @!P0 SHF.R.U32.HI R30, RZ, 0x10, R7 ;  /* 0x00000010ff1e8819 */ /* 0x000fe40000011607 */
[----:B------:R-:W-:Y:S02]  /*4de0*/  MOV R45, R41 ;  /* 0x00000029002d7202 */ /* 0x000fe40000000f00 */
[----:B------:R-:W-:Y:S02]  /*4df0*/  @!P0 SHF.R.U32.HI R47, RZ, 0x10, R41 ;  /* 0x00000010ff2f8819 */ /* 0x000fe40000011629 */
[----:B------:R-:W-:Y:S02]  /*4e00*/  MOV R50, R42 ;  /* 0x0000002a00327202 */ /* 0x000fe40000000f00 */
[--C-:B------:R-:W-:Y:S02]  /*4e10*/  @!P0 SHF.R.U64 R49, R42, 0x10, R43.reuse ;  /* 0x000000102a318819 */ /* 0x100fe4000000122b */
[----:B------:R-:W-:Y:S02]  /*4e20*/  @!P1 IADD3 R0, P3, P2, R94, R0, R98 ;  /* 0x000000005e009210 */ /* 0x000fe40007a7e062 */
[----:B------:R-:W-:Y:S01]  /*4e30*/  @!P0 SHF.R.U32.HI R52, RZ, 0x10, R43 ;  /* 0x00000010ff348819 */ /* 0x000fe2000001162b */
[----:B------:R-:W-:Y:S01]  /*4e40*/  @!P0 HADD2.F32 R43, -RZ, R45.H0_H0 ;  /* 0x2000002dff2b8230 */ /* 0x000fe20000004100 */
[----:B------:R-:W-:Y:S01]  /*4e50*/  @!P1 IADD3.X R2, R96, R2, R121, P3, P2 ;  /* 0x0000000260029210 */ /* 0x000fe20001fe4479 */
[----:B------:R-:W-:Y:S01]  /*4e60*/  @!P0 HADD2.F32 R49, -RZ, R49.H0_H0 ;  /* 0x20000031ff318230 */ /* 0x000fe20000004100 */
[C---:B------:R-:W-:Y:S01]  /*4e70*/  LEA R80, P2, R3.reuse, c[0x0][0x1c8], 0x1 ;  /* 0x0000720003507a11 */ /* 0x040fe200078408ff */
[----:B------:R-:W-:Y:S03]  /*4e80*/  @!P0 HADD2.F32 R52, -RZ, R52.H0_H0 ;  /* 0x20000034ff348230 */ /* 0x000fe60000004100 */
[----:B------:R-:W-:Y:S02]  /*4e90*/  LEA.HI.X R81, R3, c[0x0][0x1cc], R8, 0x1, P2 ;  /* 0x0000730003517a11 */ /* 0x000fe400010f0c08 */
[C---:B------:R-:W-:Y:S02]  /*4ea0*/  @!P1 LEA R78, P2, R0.reuse, c[0x0][0x1c8], 0x1 ;  /* 0x00007200004e9a11 */ /* 0x040fe400078408ff */
[----:B------:R-:W-:Y:S02]  /*4eb0*/  MOV R3, R5 ;  /* 0x0000000500037202 */ /* 0x000fe40000000f00 */
[----:B------:R-:W-:Y:S01]  /*4ec0*/  @!P1 LEA.HI.X R79, R0, c[0x0][0x1cc], R2, 0x1, P2 ;  /* 0x00007300004f9a11 */ /* 0x000fe200010f0c02 */
[----:B------:R-:W-:Y:S01]  /*4ed0*/  IMAD.MOV.U32 R0, RZ, RZ, R4 ;  /* 0x000000ffff007224 */ /* 0x000fe200078e0004 */
[----:B------:R-:W-:Y:S01]  /*4ee0*/  @!P0 SHF.R.U64 R5, R4, 0x10, R5 ;  /* 0x0000001004058819 */ /* 0x000fe20000001205 */
[----:B------:R-:W-:Y:S01]  /*4ef0*/  IMAD.MOV.U32 R4, RZ, RZ, R40 ;  /* 0x000000ffff047224 */ /* 0x000fe200078e0028 */
[----:B------:R-:W-:Y:S02]  /*4f00*/  @!P0 HADD2.F32 R3, -RZ, R3.H0_H0 ;  /* 0x20000003ff038230 */ /* 0x000fe40000004100 */
[----:B------:R-:W-:Y:S01]  /*4f10*/  @!P0 HADD2.F32 R0, -RZ, R0.H0_H0 ;  /* 0x20000000ff008230 */ /* 0x000fe20000004100 */
[----:B-1----:R-:W-:Y:S01]  /*4f20*/  @!P0 IMAD.MOV.U32 R8, RZ, RZ, R12 ;  /* 0x000000ffff088224 */ /* 0x002fe200078e000c */
[----:B------:R-:W-:Y:S01]  /*4f30*/  @!P0 MOV R46, R56 ;  /* 0x00000038002e8202 */ /* 0x000fe20000000f00 */
[----:B------:R-:W-:Y:S01]  /*4f40*/  @!P0 HADD2.F32 R41, -RZ, R4.H0_H0 ;  /* 0x20000004ff298230 */ /* 0x000fe20000004100 */
[----:B------:R-:W-:Y:S01]  /*4f50*/  @!P0 MOV R44, R57 ;  /* 0x00000039002c8202 */ /* 0x000fe20000000f00 */
[----:B------:R-:W-:Y:S01]  /*4f60*/  @!P0 HADD2.F32 R5, -RZ, R5.H0_H0 ;  /* 0x20000005ff058230 */ /* 0x000fe20000004100 */
[----:B------:R-:W-:Y:S01]  /*4f70*/  @!P0 MOV R7, R13 ;  /* 0x0000000d00078202 */ /* 0x000fe20000000f00 */
[----:B------:R-:W-:Y:S02]  /*4f80*/  @!P0 HADD2.F32 R40, -RZ, R46.H0_H0 ;  /* 0x2000002eff288230 */ /* 0x000fe40000004100 */
[----:B------:R-:W-:Y:S02]  /*4f90*/  @!P0 HADD2.F32 R2, -RZ, R8.H0_H0 ;  /* 0x20000008ff028230 */ /* 0x000fe40000004100 */
[--C-:B------:R-:W-:Y:S01]  /*4fa0*/  @!P0 HADD2.F32 R42, -RZ, R44.reuse.H0_H0 ;  /* 0x2000002cff2a8230 */ /* 0x100fe20000004100 */
[-C--:B------:R-:W-:Y:S01]  /*4fb0*/  @!P0 FMUL.FTZ R77, R40, R0.reuse ;  /* 0x00000000284d8220 */ /* 0x080fe20000410000 */
[--C-:B------:R-:W-:Y:S01]  /*4fc0*/  @!P0 HADD2.F32 R4, -RZ, R7.reuse.H0_H0 ;  /* 0x20000007ff048230 */ /* 0x100fe20000004100 */
[----:B------:R-:W-:Y:S01]  /*4fd0*/  @!P0 FMUL.FTZ R0, R2, R0 ;  /* 0x0000000002008220 */ /* 0x000fe20000410000 */
[----:B------:R-:W-:Y:S01]  /*4fe0*/  @!P0 HADD2.F32 R7, -RZ, R7.H1_H1 ;  /* 0x30000007ff078230 */ /* 0x000fe20000004100 */
[----:B------:R-:W-:Y:S01]  /*4ff0*/  @!P0 FMUL.FTZ R45, R42, R3 ;  /* 0x000000032a2d8220 */ /* 0x000fe20000410000 */
[----:B------:R-:W-:Y:S01]  /*5000*/  @!P0 HADD2.F32 R44, -RZ, R44.H1_H1 ;  /* 0x3000002cff2c8230 */ /* 0x000fe20000004100 */
[----:B------:R-:W-:Y:S01]  /*5010*/  @!P0 FFMA.FTZ R91, R2, R41, -R77 ;  /* 0x00000029025b8223 */ /* 0x000fe2000001084d */
[----:B------:R-:W-:Y:S01]  /*5020*/  @!P0 HADD2.F32 R2, -RZ, R9.H0_H0 ;  /* 0x20000009ff028230 */ /* 0x000fe20000004100 */
[----:B------:R-:W-:Y:S01]  /*5030*/  @!P0 FFMA.FTZ R89, R4, R43, -R45 ;  /* 0x0000002b04598223 */ /* 0x000fe2000001082d */
[----:B------:R-:W-:Y:S01]  /*5040*/  @!P0 HADD2.F32 R45, -RZ, R47.H0_H0 ;  /* 0x2000002fff2d8230 */ /* 0x000fe20000004100 */
[----:B------:R-:W-:Y:S01]  /*5050*/  @!P0 FFMA.FTZ R0, R40, R41, R0 ;  /* 0x0000002928008223 */ /* 0x000fe20000010000 */
[----:B------:R-:W-:Y:S01]  /*5060*/  @!P0 HADD2.F32 R40, -RZ, R46.H1_H1 ;  /* 0x3000002eff288230 */ /* 0x000fe20000004100 */
[-C--:B------:R-:W-:Y:S01]  /*5070*/  @!P0 FMUL.FTZ R9, R44, R2.reuse ;  /* 0x000000022c098220 */ /* 0x080fe20000410000 */
[----:B------:R-:W-:Y:S01]  /*5080*/  @!P0 HADD2.F32 R8, -RZ, R8.H1_H1 ;  /* 0x30000008ff088230 */ /* 0x000fe20000004100 */
[----:B------:R-:W-:Y:S01]  /*5090*/  @!P0 IMAD.MOV.U32 R46, RZ, RZ, R58 ;  /* 0x000000ffff2e8224 */ /* 0x000fe200078e003a */
[----:B------:R-:W-:Y:S01]  /*50a0*/  @!P0 HADD2.F32 R41, -RZ, R48.H0_H0 ;  /* 0x20000030ff298230 */ /* 0x000fe20000004100 */
[----:B------:R-:W-:Y:S02]  /*50b0*/  @!P0 FMUL.FTZ R3, R4, R3 ;  /* 0x0000000304038220 */ /* 0x000fe40000410000 */
[C---:B------:R-:W-:Y:S01]  /*50c0*/  @!P0 FMUL.FTZ R4, R7.reuse, R2 ;  /* 0x0000000207048220 */ /* 0x040fe20000410000 */
[--C-:B------:R-:W-:Y:S01]  /*50d0*/  @!P0 HADD2.F32 R48, -RZ, R46.reuse.H1_H1 ;  /* 0x3000002eff308230 */ /* 0x100fe20000004100 */
[----:B------:R-:W-:Y:S01]  /*50e0*/  @!P0 FFMA.FTZ R88, R7, R45, -R9 ;  /* 0x0000002d07588223 */ /* 0x000fe20000010809 */
[----:B------:R-:W-:Y:S01]  /*50f0*/  @!P0 MOV R7, R14 ;  /* 0x0000000e00078202 */ /* 0x000fe20000000f00 */
[-C--:B------:R-:W-:Y:S01]  /*5100*/  @!P0 FMUL.FTZ R47, R40, R5.reuse ;  /* 0x00000005282f8220 */ /* 0x080fe20000410000 */
[----:B------:R-:W-:Y:S01]  /*5110*/  @!P0 HADD2.F32 R46, -RZ, R46.H0_H0 ;  /* 0x2000002eff2e8230 */ /* 0x000fe20000004100 */
[C---:B------:R-:W-:Y:S01]  /*5120*/  @!P0 FMUL.FTZ R2, R8.reuse, R5 ;  /* 0x0000000508028220 */ /* 0x040fe20000410000 */
[----:B------:R-:W-:Y:S01]  /*5130*/  @!P0 HADD2.F32 R5, -RZ, R10.H0_H0 ;  /* 0x2000000aff058230 */ /* 0x000fe20000004100 */
[-C--:B------:R-:W-:Y:S01]  /*5140*/  @!P0 FFMA.FTZ R85, R8, R41.reuse, -R47 ;  /* 0x0000002908558223 */ /* 0x080fe2000001082f */
[--C-:B------:R-:W-:Y:S01]  /*5150*/  @!P0 HADD2.F32 R9, -RZ, R7.reuse.H1_H1 ;  /* 0x30000007ff098230 */ /* 0x100fe20000004100 */
[----:B------:R-:W-:Y:S01]  /*5160*/  @!P0 FFMA.FTZ R2, R40, R41, R2 ;  /* 0x0000002928028223 */ /* 0x000fe20000010002 */
[----:B------:R-:W-:Y:S01]  /*5170*/  @!P0 HADD2.F32 R8, -RZ, R6.H0_H0 ;  /* 0x20000006ff088230 */ /* 0x000fe20000004100 */
[-C--:B------:R-:W-:Y:S01]  /*5180*/  @!P0 FMUL.FTZ R10, R48, R5.reuse ;  /* 0x00000005300a8220 */ /* 0x080fe20000410000 */
[----:B------:R-:W-:Y:S01]  /*5190*/  @!P0 HADD2.F32 R7, -RZ, R7.H0_H0 ;  /* 0x20000007ff078230 */ /* 0x000fe20000004100 */
[C---:B------:R-:W-:Y:S01]  /*51a0*/  @!P0 FMUL.FTZ R6, R9.reuse, R5 ;  /* 0x0000000509068220 */ /* 0x040fe20000410000 */
[----:B------:R-:W-:Y:S01]  /*51b0*/  @!P0 F2FP.PACK_AB R0, R2, R0 ;  /* 0x000000000200823e */ /* 0x000fe200000000ff */
[----:B------:R-:W-:Y:S01]  /*51c0*/  @!P0 FFMA.FTZ R84, R9, R49, -R10 ;  /* 0x0000003109548223 */ /* 0x000fe2000001080a */
[----:B------:R-:W-:Y:S01]  /*51d0*/  @!P0 MOV R10, R59 ;  /* 0x0000003b000a8202 */ /* 0x000fe20000000f00 */
[CC--:B------:R-:W-:Y:S01]  /*51e0*/  @!P0 FMUL.FTZ R5, R7.reuse, R8.reuse ;  /* 0x0000000807058220 */ /* 0x0c0fe20000410000 */
[----:B------:R-:W-:Y:S01]  /*51f0*/  @!P0 HADD2.F32 R47, -RZ, R50.H0_H0 ;  /* 0x20000032ff2f8230 */ /* 0x000fe20000004100 */
[----:B------:R-:W-:Y:S01]  /*5200*/  @!P0 FMUL.FTZ R50, R46, R8 ;  /* 0x000000082e328220 */ /* 0x000fe20000410000 */
[----:B------:R-:W-:Y:S01]  /*5210*/  @!P0 MOV R56, R0 ;  /* 0x0000000000388202 */ /* 0x000fe20000000f00 */
[----:B------:R-:W-:Y:S01]  /*5220*/  @!P0 IMAD.MOV.U32 R8, RZ, RZ, R15 ;  /* 0x000000ffff088224 */ /* 0x000fe200078e000f */
[----:B------:R-:W-:Y:S01]  /*5230*/  @!P0 HADD2.F32 R9, -RZ, R30.H0_H0 ;  /* 0x2000001eff098230 */ /* 0x000fe20000004100 */
[----:B------:R-:W-:Y:S01]  /*5240*/  @!P0 FFMA.FTZ R83, R7, R47, -R50 ;  /* 0x0000002f07538223 */ /* 0x000fe20000010832 */
[----:B------:R-:W-:Y:S01]  /*5250*/  @!P0 HADD2.F32 R7, -RZ, R11.H0_H0 ;  /* 0x2000000bff078230 */ /* 0x000fe20000004100 */
[----:B------:R-:W-:Y:S01]  /*5260*/  @!P0 FFMA.FTZ R3, R42, R43, R3 ;  /* 0x0000002b2a038223 */ /* 0x000fe20000010003 */
[--C-:B------:R-:W-:Y:S01]  /*5270*/  @!P0 HADD2.F32 R30, -RZ, R10.reuse.H0_H0 ;  /* 0x2000000aff1e8230 */ /* 0x100fe20000004100 */
[----:B------:R-:W-:Y:S01]  /*5280*/  @!P0 FFMA.FTZ R4, R44, R45, R4 ;  /* 0x0000002d2c048223 */ /* 0x000fe20000010004 */
[----:B------:R-:W-:Y:S01]  /*5290*/  @!P0 HADD2.F32 R50, -RZ, R51.H0_H0 ;  /* 0x20000033ff328230 */ /* 0x000fe20000004100 */
[----:B------:R-:W-:Y:S01]  /*52a0*/  @!P0 FFMA.FTZ R5, R46, R47, R5 ;  /* 0x0000002f2e058223 */ /* 0x000fe20000010005 */
[----:B------:R-:W-:Y:S01]  /*52b0*/  @!P0 HADD2.F32 R51, -RZ, R10.H1_H1 ;  /* 0x3000000aff338230 */ /* 0x000fe20000004100 */
[----:B------:R-:W-:Y:S01]  /*52c0*/  @!P0 FFMA.FTZ R6, R48, R49, R6 ;  /* 0x0000003130068223 */ /* 0x000fe20000010006 */
[----:B------:R-:W-:Y:S01]  /*52d0*/  @!P0 F2FP.PACK_AB R3, R4, R3 ;  /* 0x000000030403823e */ /* 0x000fe200000000ff */
[--C-:B------:R-:W-:Y:S02]  /*52e0*/  @!P0 HADD2.F32 R11, -RZ, R8.reuse.H0_H0 ;  /* 0x20000008ff0b8230 */ /* 0x100fe40000004100 */
[----:B------:R-:W-:Y:S01]  /*52f0*/  @!P0 HADD2.F32 R10, -RZ, R8.H1_H1 ;  /* 0x30000008ff0a8230 */ /* 0x000fe20000004100 */
[----:B------:R-:W-:Y:S01]  /*5300*/  @!P0 F2FP.PACK_AB R5, R6, R5 ;  /* 0x000000050605823e */ /* 0x000fe200000000ff */
[----:B------:R-:W-:Y:S02]  /*5310*/  @!P0 FMUL.FTZ R77, R51, R9 ;  /* 0x00000009334d8220 */ /* 0x000fe40000410000 */
[----:B------:R-:W-:Y:S01]  /*5320*/  @!P0 FMUL.FTZ R8, R30, R7 ;  /* 0x000000071e088220 */ /* 0x000fe20000410000 */
[----:B------:R-:W-:Y:S01]  /*5330*/  @!P0 MOV R58, R5 ;  /* 0x00000005003a8202 */ /* 0x000fe20000000f00 */
[----:B------:R-:W-:Y:S02]  /*5340*/  @!P0 FFMA.FTZ R77, R10, R52, -R77 ;  /* 0x000000340a4d8223 */ /* 0x000fe4000001084d */
[CC--:B------:R-:W-:Y:S02]  /*5350*/  @!P0 FFMA.FTZ R82, R11.reuse, R50.reuse, -R8 ;  /* 0x000000320b528223 */ /* 0x0c0fe40000010808 */
[----:B------:R-:W-:Y:S01]  /*5360*/  @!P0 FMUL.FTZ R7, R11, R7 ;  /* 0x000000070b078220 */ /* 0x000fe20000410000 */
[----:B------:R-:W-:Y:S01]  /*5370*/  @!P0 F2FP.PACK_AB R11, R84, R83 ;  /* 0x00000053540b823e */ /* 0x000fe200000000ff */
[----:B------:R-:W-:Y:S01]  /*5380*/  @!P0 FMUL.FTZ R8, R10, R9 ;  /* 0x000000090a088220 */ /* 0x000fe20000410000 */
[----:B------:R-:W-:Y:S01]  /*5390*/  @!P0 F2FP.PACK_AB R10, R88, R89 ;  /* 0x00000059580a823e */ /* 0x000fe200000000ff */
[----:B------:R-:W-:Y:S01]  /*53a0*/  @!P0 FFMA.FTZ R7, R30, R50, R7 ;  /* 0x000000321e078223 */ /* 0x000fe20000010007 */
[----:B------:R-:W-:Y:S01]  /*53b0*/  @!P0 F2FP.PACK_AB R9, R85, R91 ;  /* 0x0000005b5509823e */ /* 0x000fe200000000ff */
[----:B------:R-:W-:Y:S01]  /*53c0*/  @!P0 FFMA.FTZ R8, R51, R52, R8 ;  /* 0x0000003433088223 */ /* 0x000fe20000010008 */
[----:B------:R-:W-:Y:S01]  /*53d0*/  @!P0 F2FP.PACK_AB R40, R77, R82 ;  /* 0x000000524d28823e */ /* 0x000fe200000000ff */
[----:B------:R-:W-:Y:S01]  /*53e0*/  @!P0 IMAD.MOV.U32 R14, RZ, RZ, R11 ;  /* 0x000000ffff0e8224 */ /* 0x000fe200078e000b */
[----:B------:R-:W-:Y:S01]  /*53f0*/  @!P0 MOV R12, R9 ;  /* 0x00000009000c8202 */ /* 0x000fe20000000f00 */
[----:B------:R-:W-:Y:S01]  /*5400*/  @!P0 IMAD.MOV.U32 R57, RZ, RZ, R3 ;  /* 0x000000ffff398224 */ /* 0x000fe200078e0003 */
[----:B------:R-:W-:Y:S02]  /*5410*/  @!P0 MOV R13, R10 ;  /* 0x0000000a000d8202 */ /* 0x000fe40000000f00 */
[----:B------:R-:W-:Y:S02]  /*5420*/  @!P0 MOV R15, R40 ;  /* 0x00000028000f8202 */ /* 0x000fe40000000f00 */
[----:B------:R-:W-:Y:S03]  /*5430*/  @!P0 F2FP.PACK_AB R7, R8, R7 ;  /* 0x000000070807823e */ /* 0x000fe600000000ff */
[----:B------:R1:W-:Y:S01]  /*5440*/  STG.E.128 [R80.64], R12 ;  /* 0x0000000c50007986 */ /* 0x0003e2000c101d08 */
[----:B------:R-:W-:Y:S07]  /*5450*/  @!P0 MOV R59, R7 ;  /* 0x00000007003b8202 */ /* 0x000fee0000000f00 */
[----:B------:R1:W-:Y:S02]  /*5460*/  @!P1 STG.E.128 [R78.64], R56 ;  /* 0x000000384e009986 */ /* 0x0003e4000c101d08 */
.L_x_83:
[----:B-1----:R-:W-:Y:S05]  /*5470*/  BSYNC B0 ;  /* 0x0000000000007941 */ /* 0x002fea0003800000 */
.L_x_82:
[----:B------:R-:W-:Y:S01]  /*5480*/  ISETP.GE.OR P1, PT, R169, R76, P5 ;  /* 0x0000004ca900720c */ /* 0x000fe20002f26670 */
[----:B------:R-:W-:Y:S01]  /*5490*/  @!UPT UIADD3 URZ, URZ, URZ, URZ ;  /* 0x0000003f3f3ff290 */ /* 0x000fe2000fffe03f */
[----:B------:R-:W-:Y:S11]  /*54a0*/  BSSY B0, `(.L_x_84) ;  /* 0x0000071000007945 */ /* 0x000ff60003800000 */
[----:B------:R-:W-:-:S05]  /*54b0*/  @P1 BRA `(.L_x_85) ;  /* 0x000006f000001947 */ /* 0x000fca0003800000 */
[----:B------:R-:W-:Y:S01]  /*54c0*/  IADD3 R0, P1, R188, R86, RZ ;  /* 0x00000056bc007210 */ /* 0x000fe20007f3e0ff */
[----:B------:R-:W-:Y:S01]  /*54d0*/  LDS.128 R48, [R147+0x8100] ;  /* 0x0081000093307984 */ /* 0x000fe20000000c00 */
[--C-:B------:R-:W-:Y:S01]  /*54e0*/  @!P0 SHF.R.U32.HI R8, RZ, 0x10, R17.reuse ;  /* 0x00000010ff088819 */ /* 0x100fe20000011611 */
[----:B------:R-:W-:Y:S01]  /*54f0*/  @!P0 HADD2.F32 R44, -RZ, R54.H0_H0 ;  /* 0x20000036ff2c8230 */ /* 0x000fe20000004100 */
[----:B------:R-:W-:Y:S02]  /*5500*/  IADD3.X R2, R90, R159, RZ, P1, !PT ;  /* 0x0000009f5a027210 */ /* 0x000fe40000ffe4ff */
[----:B------:R-:W-:Y:S02]  /*5510*/  IADD3 R3, P2, P1, R94, R0, R116 ;  /* 0x000000005e037210 */ /* 0x000fe4000795e074 */
[----:B-----5:R-:W-:Y:S01]  /*5520*/  @!P0 SHF.R.U64 R5, R16, 0x10, R17 ;  /* 0x0000001010058819 */ /* 0x020fe20000001211 */
[----:B------:R-:W1:Y:S01]  /*5530*/  LDS.128 R12, [R152+0x8100] ;  /* 0x00810000980c7984 */ /* 0x000e620000000c00 */
[----:B------:R-:W-:Y:S01]  /*5540*/  IADD3.X R4, R96, R2, R122, P2, P1 ;  /* 0x0000000260047210 */ /* 0x000fe200017e247a */
[----:B------:R-:W-:Y:S01]  /*5550*/  @!P0 HADD2.F32 R16, -RZ, R53.H0_H0 ;  /* 0x20000035ff108230 */ /* 0x000fe20000004100 */
[----:B------:R-:W-:Y:S01]  /*5560*/  ISETP.GE.AND P1, PT, R98, c[0x0][0x1d4], PT ;  /* 0x0000750062007a0c */ /* 0x000fe20003f26270 */
[----:B------:R-:W-:Y:S01]  /*5570*/  @!P0 HADD2.F32 R5, -RZ, R5.H0_H0 ;  /* 0x20000005ff058230 */ /* 0x000fe20000004100 */
[--C-:B------:R-:W-:Y:S02]  /*5580*/  @!P0 SHF.R.U64 R10, R18, 0x10, R19.reuse ;  /* 0x00000010120a8819 */ /* 0x100fe40000001213 */
[----:B------:R-:W-:Y:S01]  /*5590*/  @!P0 SHF.R.U32.HI R9, RZ, 0x10, R19 ;  /* 0x00000010ff098819 */ /* 0x000fe20000011613 */
[----:B------:R-:W-:Y:S01]  /*55a0*/  @!P0 HADD2.F32 R19, -RZ, R53.H1_H1 ;  /* 0x30000035ff138230 */ /* 0x000fe20000004100 */
[--C-:B------:R-:W-:Y:S02]  /*55b0*/  @!P0 SHF.R.U64 R42, R60, 0x10, R61.reuse ;  /* 0x000000103c2a8819 */ /* 0x100fe4000000123d */
[----:B------:R-:W-:Y:S02]  /*55c0*/  @!P0 SHF.R.U32.HI R41, RZ, 0x10, R61 ;  /* 0x00000010ff298819 */ /* 0x000fe4000001163d */
[--C-:B------:R-:W-:Y:S02]  /*55d0*/  @!P0 SHF.R.U32.HI R46, RZ, 0x10, R63.reuse ;  /* 0x00000010ff2e8819 */ /* 0x100fe4000001163f */
[----:B------:R-:W-:Y:S02]  /*55e0*/  @!P0 SHF.R.U64 R62, R62, 0x10, R63 ;  /* 0x000000103e3e8819 */ /* 0x000fe4000000123f */
[----:B------:R-:W-:Y:S01]  /*55f0*/  @!P1 IADD3 R0, P3, P2, R94, R0, R98 ;  /* 0x000000005e009210 */ /* 0x000fe20007a7e062 */
[----:B------:R-:W-:Y:S03]  /*5600*/  @!P0 HADD2.F32 R46, -RZ, R46.H0_H0 ;  /* 0x2000002eff2e8230 */ /* 0x000fe60000004100 */
[----:B------:R-:W-:Y:S02]  /*5610*/  @!P1 IADD3.X R2, R96, R2, R121, P3, P2 ;  /* 0x0000000260029210 */ /* 0x000fe40001fe4479 */
[C---:B------:R-:W-:Y:S04]  /*5620*/  LEA R58, P2, R3.reuse, c[0x0][0x1c8], 0x1 ;  /* 0x00007200033a7a11 */ /* 0x040fe800078408ff */
[----:B------:R-:W-:Y:S01]  /*5630*/  LEA.HI.X R59, R3, c[0x0][0x1cc], R4, 0x1, P2 ;  /* 0x00007300033b7a11 */ /* 0x000fe200010f0c04 */
[--C-:B------:R-:W-:Y:S01]  /*5640*/  @!P0 HADD2.F32 R3, -RZ, R34.reuse.H1_H1 ;  /* 0x30000022ff038230 */ /* 0x100fe20000004100 */
[C---:B------:R-:W-:Y:S04]  /*5650*/  @!P1 LEA R56, P2, R0.reuse, c[0x0][0x1c8], 0x1 ;  /* 0x0000720000389a11 */ /* 0x040fe800078408ff */
[----:B------:R-:W-:Y:S01]  /*5660*/  @!P1 LEA.HI.X R57, R0, c[0x0][0x1cc], R2, 0x1, P2 ;  /* 0x0000730000399a11 */ /* 0x000fe200010f0c02 */
[----:B------:R-:W-:Y:S01]  /*5670*/  @!P0 HADD2.F32 R0, -RZ, R34.H0_H0 ;  /* 0x20000022ff008230 */ /* 0x000fe20000004100 */
[----:B-1----:R-:W-:Y:S01]  /*5680*/  @!P0 IMAD.MOV.U32 R7, RZ, RZ, R12 ;  /* 0x000000ffff078224 */ /* 0x002fe200078e000c */
[----:B------:R-:W-:Y:S02]  /*5690*/  @!P0 MOV R40, R48 ;  /* 0x0000003000288202 */ /* 0x000fe40000000f00 */
[----:B------:R-:W-:Y:S02]  /*56a0*/  @!P0 MOV R17, R49 ;  /* 0x0000003100118202 */ /* 0x000fe40000000f00 */
[----:B------:R-:W-:Y:S01]  /*56b0*/  @!P0 HADD2.F32 R2, -RZ, R7.H0_H0 ;  /* 0x20000007ff028230 */ /* 0x000fe20000004100 */
[----:B------:R-:W-:Y:S01]  /*56c0*/  @!P0 MOV R6, R13 ;  /* 0x0000000d00068202 */ /* 0x000fe20000000f00 */
[----:B------:R-:W-:Y:S02]  /*56d0*/  @!P0 HADD2.F32 R11, -RZ, R40.H0_H0 ;  /* 0x20000028ff0b8230 */ /* 0x000fe40000004100 */
[----:B------:R-:W-:Y:S02]  /*56e0*/  @!P0 HADD2.F32 R18, -RZ, R17.H0_H0 ;  /* 0x20000011ff128230 */ /* 0x000fe40000004100 */
[--C-:B------:R-:W-:Y:S01]  /*56f0*/  @!P0 HADD2.F32 R4, -RZ, R6.reuse.H0_H0 ;  /* 0x20000006ff048230 */ /* 0x100fe20000004100 */
[CC--:B------:R-:W-:Y:S01]  /*5700*/  @!P0 FMUL.FTZ R34, R11.reuse, R0.reuse ;  /* 0x000000000b228220 */ /* 0x0c0fe20000410000 */
[----:B------:R-:W-:Y:S01]  /*5710*/  @!P0 HADD2.F32 R6, -RZ, R6.H1_H1 ;  /* 0x30000006ff068230 */ /* 0x000fe20000004100 */
[----:B------:R-:W-:Y:S01]  /*5720*/  @!P0 FMUL.FTZ R0, R2, R0 ;  /* 0x0000000002008220 */ /* 0x000fe20000410000 */
[----:B------:R-:W-:Y:S01]  /*5730*/  @!P0 HADD2.F32 R7, -RZ, R7.H1_H1 ;  /* 0x30000007ff078230 */ /* 0x000fe20000004100 */
[----:B------:R-:W-:Y:S02]  /*5740*/  @!P0 FMUL.FTZ R30, R18, R3 ;  /* 0x00000003121e8220 */ /* 0x000fe40000410000 */
[-C--:B------:R-:W-:Y:S01]  /*5750*/  @!P0 FFMA.FTZ R78, R2, R16.reuse, -R34 ;  /* 0x00000010024e8223 */ /* 0x080fe20000010822 */
[----:B------:R-:W-:Y:S01]  /*5760*/  @!P0 HADD2.F32 R2, -RZ, R8.H0_H0 ;  /* 0x20000008ff028230 */ /* 0x000fe20000004100 */
[----:B------:R-:W-:Y:S01]  /*5770*/  @!P0 FFMA.FTZ R0, R11, R16, R0 ;  /* 0x000000100b008223 */ /* 0x000fe20000010000 */
[----:B------:R-:W-:Y:S01]  /*5780*/  @!P0 HADD2.F32 R16, -RZ, R40.H1_H1 ;  /* 0x30000028ff108230 */ /* 0x000fe20000004100 */
[----:B------:R-:W-:Y:S01]  /*5790*/  @!P0 FFMA.FTZ R77, R4, R19, -R30 ;  /* 0x00000013044d8223 */ /* 0x000fe2000001081e */
[----:B------:R-:W-:Y:S01]  /*57a0*/  @!P0 HADD2.F32 R30, -RZ, R17.H1_H1 ;  /* 0x30000011ff1e8230 */ /* 0x000fe20000004100 */
[----:B------:R-:W-:Y:S01]  /*57b0*/  @!P0 IMAD.MOV.U32 R11, RZ, RZ, R51 ;  /* 0x000000ffff0b8224 */ /* 0x000fe200078e0033 */
[----:B------:R-:W-:Y:S01]  /*57c0*/  @!P0 HADD2.F32 R17, -RZ, R42.H0_H0 ;  /* 0x2000002aff118230 */ /* 0x000fe20000004100 */
[----:B------:R-:W-:Y:S01]  /*57d0*/  @!P0 FMUL.FTZ R40, R16, R5 ;  /* 0x0000000510288220 */ /* 0x000fe20000410000 */
[----:B------:R-:W-:Y:S01]  /*57e0*/  @!P0 HADD2.F32 R34, -RZ, R41.H0_H0 ;  /* 0x20000029ff228230 */ /* 0x000fe20000004100 */
[----:B------:R-:W-:Y:S01]  /*57f0*/  @!P0 FMUL.FTZ R3, R4, R3 ;  /* 0x0000000304038220 */ /* 0x000fe20000410000 */
[--C-:B------:R-:W-:Y:S01]  /*5800*/  @!P0 HADD2.F32 R43, -RZ, R11.reuse.H0_H0 ;  /* 0x2000000bff2b8230 */ /* 0x100fe20000004100 */
[-C--:B------:R-:W-:Y:S01]  /*5810*/  @!P0 FMUL.FTZ R8, R30, R2.reuse ;  /* 0x000000021e088220 */ /* 0x080fe20000410000 */
[----:B------:R-:W-:Y:S01]  /*5820*/  @!P0 HADD2.F32 R45, -RZ, R11.H1_H1 ;  /* 0x3000000bff2d8230 */ /* 0x000fe20000004100 */
[C---:B------:R-:W-:Y:S01]  /*5830*/  @!P0 FMUL.FTZ R4, R6.reuse, R2 ;  /* 0x0000000206048220 */ /* 0x040fe20000410000 */
[----:B------:R-:W-:Y:S01]  /*5840*/  @!P0 HADD2.F32 R42, -RZ, R62.H0_H0 ;  /* 0x2000003eff2a8230 */ /* 0x000fe20000004100 */
[C---:B------:R-:W-:Y:S01]  /*5850*/  @!P0 FMUL.FTZ R2, R7.reuse, R5 ;  /* 0x0000000507028220 */ /* 0x040fe20000410000 */
[----:B------:R-:W-:Y:S01]  /*5860*/  @!P0 MOV R5, R15 ;  /* 0x0000000f00058202 */ /* 0x000fe20000000f00 */
[-C--:B------:R-:W-:Y:S01]  /*5870*/  @!P0 FFMA.FTZ R61, R7, R17.reuse, -R40 ;  /* 0x00000011073d8223 */ /* 0x080fe20000010828 */
[----:B------:R-:W-:Y:S01]  /*5880*/  @!P0 HADD2.F32 R7, -RZ, R35.H0_H0 ;  /* 0x20000023ff078230 */ /* 0x000fe20000004100 */
[----:B------:R-:W-:Y:S01]  /*5890*/  @!P0 FFMA.FTZ R63, R6, R34, -R8 ;  /* 0x00000022063f8223 */ /* 0x000fe20000010808 */
[----:B------:R-:W-:Y:S01]  /*58a0*/  @!P0 HADD2.F32 R6, -RZ, R9.H0_H0 ;  /* 0x20000009ff068230 */ /* 0x000fe20000004100 */
[----:B------:R-:W-:Y:S01]  /*58b0*/  @!P0 FFMA.FTZ R2, R16, R17, R2 ;  /* 0x0000001110028223 */ /* 0x000fe20000010002 */
[--C-:B------:R-:W-:Y:S01]  /*58c0*/  @!P0 HADD2.F32 R8, -RZ, R5.reuse.H0_H0 ;  /* 0x20000005ff088230 */ /* 0x100fe20000004100 */
[-C--:B------:R-:W-:Y:S01]  /*58d0*/  @!P0 FMUL.FTZ R11, R43, R7.reuse ;  /* 0x000000072b0b8220 */ /* 0x080fe20000410000 */
[----:B------:R-:W-:Y:S01]  /*58e0*/  @!P0 HADD2.F32 R5, -RZ, R5.H1_H1 ;  /* 0x30000005ff058230 */ /* 0x000fe20000004100 */
[----:B------:R-:W-:Y:S01]  /*58f0*/  @!P0 FMUL.FTZ R9, R45, R6 ;  /* 0x000000062d098220 */ /* 0x000fe20000410000 */
[----:B------:R-:W-:Y:S01]  /*5900*/  @!P0 F2FP.PACK_AB R0, R2, R0 ;  /* 0x000000000200823e */ /* 0x000fe200000000ff */
[C---:B------:R-:W-:Y:S01]  /*5910*/  @!P0 FFMA.FTZ R60, R8.reuse, R44, -R11 ;  /* 0x0000002c083c8223 */ /* 0x040fe2000001080b */
[----:B------:R-:W-:Y:S01]  /*5920*/  @!P0 MOV R11, R50 ;  /* 0x00000032000b8202 */ /* 0x000fe20000000f00 */
[----:B------:R-:W-:Y:S01]  /*5930*/  @!P0 FMUL.FTZ R7, R8, R7 ;  /* 0x0000000708078220 */ /* 0x000fe20000410000 */
[----:B------:R-:W-:Y:S01]  /*5940*/  @!P0 MOV R48, R0 ;  /* 0x0000000000308202 */ /* 0x000fe20000000f00 */
[C---:B------:R-:W-:Y:S01]  /*5950*/  @!P0 FMUL.FTZ R8, R5.reuse, R6 ;  /* 0x0000000605088220 */ /* 0x040fe20000410000 */
[----:B------:R-:W-:Y:S01]  /*5960*/  @!P0 HADD2.F32 R40, -RZ, R54.H1_H1 ;  /* 0x30000036ff288230 */ /* 0x000fe20000004100 */
[----:B------:R-:W-:Y:S01]  /*5970*/  @!P0 IMAD.MOV.U32 R6, RZ, RZ, R14 ;  /* 0x000000ffff068224 */ /* 0x000fe200078e000e */
[----:B------:R-:W-:Y:S01]  /*5980*/  @!P0 HADD2.F32 R41, -RZ, R11.H1_H1 ;  /* 0x3000000bff298230 */ /* 0x000fe20000004100 */
[----:B------:R-:W-:Y:S01]  /*5990*/  @!P0 FFMA.FTZ R53, R5, R46, -R9 ;  /* 0x0000002e05358223 */ /* 0x000fe20000010809 */
[----:B------:R-:W-:Y:S01]  /*59a0*/  @!P0 HADD2.F32 R9, -RZ, R10.H0_H0 ;  /* 0x2000000aff098230 */ /* 0x000fe20000004100 */
[----:B------:R-:W-:Y:S01]  /*59b0*/  @!P0 FFMA.FTZ R3, R18, R19, R3 ;  /* 0x0000001312038223 */ /* 0x000fe20000010003 */
[----:B------:R-:W-:Y:S01]  /*59c0*/  @!P0 HADD2.F32 R5, -RZ, R35.H1_H1 ;  /* 0x30000023ff058230 */ /* 0x000fe20000004100 */
[----:B------:R-:W-:Y:S01]  /*59d0*/  @!P0 FFMA.FTZ R4, R30, R34, R4 ;  /* 0x000000221e048223 */ /* 0x000fe20000010004 */
[----:B------:R-:W-:Y:S01]  /*59e0*/  @!P0 F2FP.PACK_AB R16, R53, R60 ;  /* 0x0000003c3510823e */ /* 0x000fe200000000ff */
[----:B------:R-:W-:Y:S01]  /*59f0*/  @!P0 FMUL.FTZ R47, R41, R9 ;  /* 0x00000009292f8220 */ /* 0x000fe20000410000 */
[----:B------:R-:W-:Y:S02]  /*5a00*/  @!P0 HADD2.F32 R35, -RZ, R11.H0_H0 ;  /* 0x2000000bff238230 */ /* 0x000fe40000004100 */
[----:B------:R-:W-:Y:S01]  /*5a10*/  @!P0 MOV R15, R16 ;  /* 0x00000010000f8202 */ /* 0x000fe20000000f00 */
[--C-:B------:R-:W-:Y:S01]  /*5a20*/  @!P0 HADD2.F32 R11, -RZ, R6.reuse.H0_H0 ;  /* 0x20000006ff0b8230 */ /* 0x100fe20000004100 */
[----:B------:R-:W-:Y:S01]  /*5a30*/  @!P0 F2FP.PACK_AB R3, R4, R3 ;  /* 0x000000030403823e */ /* 0x000fe200000000ff */
[----:B------:R-:W-:Y:S01]  /*5a40*/  @!P0 HADD2.F32 R10, -RZ, R6.H1_H1 ;  /* 0x30000006ff0a8230 */ /* 0x000fe20000004100 */
[-C--:B------:R-:W-:Y:S02]  /*5a50*/  @!P0 FMUL.FTZ R6, R35, R5.reuse ;  /* 0x0000000523068220 */ /* 0x080fe40000410000 */
[C---:B------:R-:W-:Y:S02]  /*5a60*/  @!P0 FMUL.FTZ R5, R11.reuse, R5 ;  /* 0x000000050b058220 */ /* 0x040fe40000410000 */
[----:B------:R-:W-:Y:S02]  /*5a70*/  @!P0 FFMA.FTZ R52, R11, R40, -R6 ;  /* 0x000000280b348223 */ /* 0x000fe40000010806 */
[C---:B------:R-:W-:Y:S02]  /*5a80*/  @!P0 FFMA.FTZ R11, R10.reuse, R42, -R47 ;  /* 0x0000002a0a0b8223 */ /* 0x040fe4000001082f */
[----:B------:R-:W-:Y:S01]  /*5a90*/  @!P0 FMUL.FTZ R6, R10, R9 ;  /* 0x000000090a068220 */ /* 0x000fe20000410000 */
[----:B------:R-:W-:Y:S01]  /*5aa0*/  @!P0 F2FP.PACK_AB R10, R63, R77 ;  /* 0x0000004d3f0a823e */ /* 0x000fe200000000ff */
[----:B------:R-:W-:Y:S01]  /*5ab0*/  @!P0 FFMA.FTZ R5, R35, R40, R5 ;  /* 0x0000002823058223 */ /* 0x000fe20000010005 */
[----:B------:R-:W-:Y:S01]  /*5ac0*/  @!P0 F2FP.PACK_AB R11, R11, R52 ;  /* 0x000000340b0b823e */ /* 0x000fe200000000ff */
[----:B------:R-:W-:Y:S01]  /*5ad0*/  @!P0 FFMA.FTZ R6, R41, R42, R6 ;  /* 0x0000002a29068223 */ /* 0x000fe20000010006 */
[----:B------:R-:W-:Y:S01]  /*5ae0*/  @!P0 F2FP.PACK_AB R9, R61, R78 ;  /* 0x0000004e3d09823e */ /* 0x000fe200000000ff */
[----:B------:R-:W-:Y:S01]  /*5af0*/  @!P0 FFMA.FTZ R7, R43, R44, R7 ;  /* 0x0000002c2b078223 */ /* 0x000fe20000010007 */
[----:B------:R-:W-:Y:S01]  /*5b00*/  @!P0 MOV R13, R10 ;  /* 0x0000000a000d8202 */ /* 0x000fe20000000f00 */
[----:B------:R-:W-:Y:S01]  /*5b10*/  @!P0 FFMA.FTZ R8, R45, R46, R8 ;  /* 0x0000002e2d088223 */ /* 0x000fe20000010008 */
[----:B------:R-:W-:Y:S01]  /*5b20*/  @!P0 MOV R12, R9 ;  /* 0x00000009000c8202 */ /* 0x000fe20000000f00 */
[----:B------:R-:W-:Y:S01]  /*5b30*/  @!P0 IMAD.MOV.U32 R14, RZ, RZ, R11 ;  /* 0x000000ffff0e8224 */ /* 0x000fe200078e000b */
[----:B------:R-:W-:Y:S01]  /*5b40*/  @!P0 F2FP.PACK_AB R5, R6, R5 ;  /* 0x000000050605823e */ /* 0x000fe200000000ff */
[----:B------:R-:W-:Y:S01]  /*5b50*/  @!P0 IMAD.MOV.U32 R49, RZ, RZ, R3 ;  /* 0x000000ffff318224 */ /* 0x000fe200078e0003 */
[----:B------:R-:W-:Y:S02]  /*5b60*/  @!P0 F2FP.PACK_AB R7, R8, R7 ;  /* 0x000000070807823e */ /* 0x000fe400000000ff */
[----:B------:R1:W-:Y:S01]  /*5b70*/  STG.E.128 [R58.64], R12 ;  /* 0x0000000c3a007986 */ /* 0x0003e2000c101d08 */
[----:B------:R-:W-:Y:S02]  /*5b80*/  @!P0 MOV R50, R5 ;  /* 0x0000000500328202 */ /* 0x000fe40000000f00 */
[----:B------:R-:W-:Y:S05]  /*5b90*/  @!P0 MOV R51, R7 ;  /* 0x0000000700338202 */ /* 0x000fea0000000f00 */
[----:B------:R1:W-:Y:S02]  /*5ba0*/  @!P1 STG.E.128 [R56.64], R48 ;  /* 0x0000003038009986 */ /* 0x0003e4000c101d08 */
.L_x_85:
[----:B------:R-:W-:Y:S05]  /*5bb0*/  BSYNC B0 ;  /* 0x0000000000007941 */ /* 0x000fea0003800000 */
.L_x_84:
[----:B------:R-:W-:Y:S01]  /*5bc0*/  ISETP.GE.OR P1, PT, R168, R76, P5 ;  /* 0x0000004ca800720c */ /* 0x000fe20002f26670 */
[----:B------:R-:W-:Y:S01]  /*5bd0*/  @!UPT UIADD3 URZ, URZ, URZ, URZ ;  /* 0x0000003f3f3ff290 */ /* 0x000fe2000fffe03f */
[----:B------:R-:W-:Y:S11]  /*5be0*/  BSSY B0, `(.L_x_86) ;  /* 0x0000071000007945 */ /* 0x000ff60003800000 */
[----:B------:R-:W-:-:S05]  /*5bf0*/  @P1 BRA `(.L_x_87) ;  /* 0x000006f000001947 */ /* 0x000fca0003800000 */
[----:B------:R-:W-:Y:S01]  /*5c00*/  IADD3 R0, P1, R186, R86, RZ ;  /* 0x00000056ba007210 */ /* 0x000fe20007f3e0ff */
[----:B------:R-:W-:Y:S01]  /*5c10*/  LDS.128 R44, [R146+0x8100] ;  /* 0x00810000922c7984 */ /* 0x000fe20000000c00 */
[----:B------:R-:W-:Y:S01]  /*5c20*/  @!P0 SHF.R.U64 R10, R22, 0x10, R23 ;  /* 0x00000010160a8819 */ /* 0x000fe20000001217 */
[--C-:B------:R-:W-:Y:S01]  /*5c30*/  @!P0 HADD2.F32 R16, -RZ, R55.reuse.H0_H0 ;  /* 0x20000037ff108230 */ /* 0x100fe20000004100 */
[----:B------:R-:W-:Y:S01]  /*5c40*/  IADD3.X R2, R90, R157, RZ, P1, !PT ;  /* 0x0000009d5a027210 */ /* 0x000fe20000ffe4ff */
[----:B------:R-:W-:Y:S01]  /*5c50*/  @!P0 HADD2.F32 R19, -RZ, R55.H1_H1 ;  /* 0x30000037ff138230 */ /* 0x000fe20000004100 */
[----:B------:R-:W-:Y:S02]  /*5c60*/  IADD3 R3, P2, P1, R94, R0, R116 ;  /* 0x000000005e037210 */ /* 0x000fe4000795e074 */
[--C-:B-----5:R-:W-:Y:S01]  /*5c70*/  @!P0 SHF.R.U32.HI R5, RZ, 0x10, R21.reuse ;  /* 0x00000010ff058819 */ /* 0x120fe20000011615 */
[----:B-1----:R-:W1:Y:S01]  /*5c80*/  LDS.128 R12, [R151+0x8100] ;  /* 0x00810000970c7984 */ /* 0x002e620000000c00 */
[----:B------:R-:W-:Y:S02]  /*5c90*/  IADD3.X R4, R96, R2, R122, P2, P1 ;  /* 0x0000000260047210 */ /* 0x000fe400017e247a */
[----:B------:R-:W-:Y:S02]  /*5ca0*/  ISETP.GE.AND P1, PT, R98, c[0x0][0x1d4], PT ;  /* 0x0000750062007a0c */ /* 0x000fe40003f26270 */
[----:B------:R-:W-:Y:S02]  /*5cb0*/  @!P0 SHF.R.U64 R8, R20, 0x10, R21 ;  /* 0x0000001014088819 */ /* 0x000fe40000001215 */
[----:B------:R-:W-:Y:S02]  /*5cc0*/  @!P0 SHF.R.U32.HI R9, RZ, 0x10, R23 ;  /* 0x00000010ff098819 */ /* 0x000fe40000011617 */
[--C-:B------:R-:W-:Y:S02]  /*5cd0*/  @!P0 SHF.R.U64 R30, R64, 0x10, R65.reuse ;  /* 0x00000010401e8819 */ /* 0x100fe40000001241 */
[----:B------:R-:W-:Y:S02]  /*5ce0*/  @!P0 SHF.R.U32.HI R21, RZ, 0x10, R65 ;  /* 0x00000010ff158819 */ /* 0x000fe40000011641 */
[--C-:B------:R-:W-:Y:S02]  /*5cf0*/  @!P0 SHF.R.U32.HI R23, RZ, 0x10, R67.reuse ;  /* 0x00000010ff178819 */ /* 0x100fe40000011643 */
[----:B------:R-:W-:Y:S01]  /*5d00*/  @!P0 SHF.R.U64 R34, R66, 0x10, R67 ;  /* 0x0000001042228819 */ /* 0x000fe20000001243 */
[----:B------:R-:W-:Y:S01]  /*5d10*/  @!P0 HADD2.F32 R21, -RZ, R21.H0_H0 ;  /* 0x20000015ff158230 */ /* 0x000fe20000004100 */
[----:B------:R-:W-:Y:S01]  /*5d20*/  @!P1 IADD3 R0, P3, P2, R94, R0, R98 ;  /* 0x000000005e009210 */ /* 0x000fe20007a7e062 */
[----:B------:R-:W-:Y:S02]  /*5d30*/  @!P0 HADD2.F32 R41, -RZ, R23.H0_H0 ;  /* 0x20000017ff298230 */ /* 0x000fe40000004100 */
[----:B------:R-:W-:Y:S01]  /*5d40*/  @!P0 HADD2.F32 R23, -RZ, R72.H1_H1 ;  /* 0x30000048ff178230 */ /* 0x000fe20000004100 */
[----:B------:R-:W-:Y:S01]  /*5d50*/  @!P1 IADD3.X R2, R96, R2, R121, P3, P2 ;  /* 0x0000000260029210 */ /* 0x000fe20001fe4479 */
[----:B------:R-:W-:Y:S01]  /*5d60*/  @!P0 HADD2.F32 R34, -RZ, R34.H0_H0 ;  /* 0x20000022ff228230 */ /* 0x000fe20000004100 */
[C---:B------:R-:W-:Y:S04]  /*5d70*/  LEA R52, P2, R3.reuse, c[0x0][0x1c8], 0x1 ;  /* 0x0000720003347a11 */ /* 0x040fe800078408ff */
[----:B------:R-:W-:Y:S01]  /*5d80*/  LEA.HI.X R53, R3, c[0x0][0x1cc], R4, 0x1, P2 ;  /* 0x0000730003357a11 */ /* 0x000fe200010f0c04 */
[--C-:B------:R-:W-:Y:S01]  /*5d90*/  @!P0 HADD2.F32 R3, -RZ, R36.reuse.H1_H1 ;  /* 0x30000024ff038230 */ /* 0x100fe20000004100 */
[C---:B------:R-:W-:Y:S04]  /*5da0*/  @!P1 LEA R50, P2, R0.reuse, c[0x0][0x1c8], 0x1 ;  /* 0x0000720000329a11 */ /* 0x040fe800078408ff */
[----:B------:R-:W-:Y:S01]  /*5db0*/  @!P1 LEA.HI.X R51, R0, c[0x0][0x1cc], R2, 0x1, P2 ;  /* 0x0000730000339a11 */ /* 0x000fe200010f0c02 */
[----:B------:R-:W-:Y:S02]  /*5dc0*/  @!P0 HADD2.F32 R0, -RZ, R36.H0_H0 ;  /* 0x20000024ff008230 */ /* 0x000fe40000004100 */
        /* <DEDUP_REMOVED lines=17> */
[----:B------:R-:W-:Y:S01]  /*5ee0*/  @!P0 HADD2.F32 R5, -RZ, R8.H0_H0 ;  /* 0x20000008ff058230 */ /* 0x000fe20000004100 */
[C---:B------:R-:W-:Y:S01]  /*5ef0*/  @!P0 FFMA.FTZ R55, R4.reuse, R19, -R20 ;  /* 0x0000001304378223 */ /* 0x040fe20000010814 */
[----:B------:R-:W-:Y:S01]  /*5f00*/  @!P0 HADD2.F32 R16, -RZ, R22.H1_H1 ;  /* 0x30000016ff108230 */ /* 0x000fe20000004100 */
[----:B------:R-:W-:Y:S01]  /*5f10*/  @!P0 IMAD.MOV.U32 R11, RZ, RZ, R47 ;  /* 0x000000ffff0b8224 */ /* 0x000fe200078e002f */
[----:B------:R-:W-:Y:S01]  /*5f20*/  @!P0 HADD2.F32 R20, -RZ, R17.H1_H1 ;  /* 0x30000011ff148230 */ /* 0x000fe20000004100 */
[----:B------:R-:W-:Y:S01]  /*5f30*/  @!P0 FMUL.FTZ R3, R4, R3 ;  /* 0x0000000304038220 */ /* 0x000fe20000410000 */
[----:B------:R-:W-:Y:S01]  /*5f40*/  @!P0 HADD2.F32 R17, -RZ, R30.H0_H0 ;  /* 0x2000001eff118230 */ /* 0x000fe20000004100 */
[-C--:B------:R-:W-:Y:S01]  /*5f50*/  @!P0 FMUL.FTZ R22, R16, R5.reuse ;  /* 0x0000000510168220 */ /* 0x080fe20000410000 */
[--C-:B------:R-:W-:Y:S01]  /*5f60*/  @!P0 HADD2.F32 R35, -RZ, R11.reuse.H0_H0 ;  /* 0x2000000bff238230 */ /* 0x100fe20000004100 */
[-C--:B------:R-:W-:Y:S01]  /*5f70*/  @!P0 FMUL.FTZ R8, R20, R2.reuse ;  /* 0x0000000214088220 */ /* 0x080fe20000410000 */
[----:B------:R-:W-:Y:S01]  /*5f80*/  @!P0 HADD2.F32 R40, -RZ, R11.H1_H1 ;  /* 0x3000000bff288230 */ /* 0x000fe20000004100 */
[C---:B------:R-:W-:Y:S02]  /*5f90*/  @!P0 FMUL.FTZ R4, R6.reuse, R2 ;  /* 0x0000000206048220 */ /* 0x040fe40000410000 */
[C---:B------:R-:W-:Y:S01]  /*5fa0*/  @!P0 FMUL.FTZ R2, R7.reuse, R5 ;  /* 0x0000000507028220 */ /* 0x040fe20000410000 */
[----:B------:R-:W-:Y:S01]  /*5fb0*/  @!P0 MOV R5, R15 ;  /* 0x0000000f00058202 */ /* 0x000fe20000000f00 */
[----:B------:R-:W-:Y:S01]  /*5fc0*/  @!P0 FFMA.FTZ R49, R7, R17, -R22 ;  /* 0x0000001107318223 */ /* 0x000fe20000010816 */
        /* <DEDUP_REMOVED lines=13> */
[C---:B------:R-:W-:Y:S02]  /*60a0*/  @!P0 FMUL.FTZ R8, R5.reuse, R6 ;  /* 0x0000000605088220 */ /* 0x040fe40000410000 */
[----:B------:R-:W-:Y:S01]  /*60b0*/  @!P0 IMAD.MOV.U32 R6, RZ, RZ, R14 ;  /* 0x000000ffff068224 */ /* 0x000fe200078e000e */
[----:B------:R-:W-:Y:S01]  /*60c0*/  @!P0 HADD2.F32 R22, -RZ, R11.H0_H0 ;  /* 0x2000000bff168230 */ /* 0x000fe20000004100 */
[----:B------:R-:W-:Y:S01]  /*60d0*/  @!P0 FFMA.FTZ R43, R5, R41, -R9 ;  /* 0x00000029052b8223 */ /* 0x000fe20000010809 */
[----:B------:R-:W-:Y:S01]  /*60e0*/  @!P0 HADD2.F32 R9, -RZ, R10.H0_H0 ;  /* 0x2000000aff098230 */ /* 0x000fe20000004100 */
[----:B------:R-:W-:Y:S01]  /*60f0*/  @!P0 FFMA.FTZ R3, R18, R19, R3 ;  /* 0x0000001312038223 */ /* 0x000fe20000010003 */
[----:B------:R-:W-:Y:S01]  /*6100*/  @!P0 HADD2.F32 R5, -RZ, R37.H1_H1 ;  /* 0x30000025ff058230 */ /* 0x000fe20000004100 */
[----:B------:R-:W-:Y:S01]  /*6110*/  @!P0 FFMA.FTZ R4, R20, R21, R4 ;  /* 0x0000001514048223 */ /* 0x000fe20000010004 */
[----:B------:R-:W-:Y:S01]  /*6120*/  @!P0 F2FP.PACK_AB R16, R43, R48 ;  /* 0x000000302b10823e */ /* 0x000fe200000000ff */
[----:B------:R-:W-:Y:S02]  /*6130*/  @!P0 HADD2.F32 R30, -RZ, R11.H1_H1 ;  /* 0x3000000bff1e8230 */ /* 0x000fe40000004100 */
[--C-:B------:R-:W-:Y:S01]  /*6140*/  @!P0 HADD2.F32 R11, -RZ, R6.reuse.H0_H0 ;  /* 0x20000006ff0b8230 */ /* 0x100fe20000004100 */
[----:B------:R-:W-:Y:S01]  /*6150*/  @!P0 MOV R15, R16 ;  /* 0x00000010000f8202 */ /* 0x000fe20000000f00 */
[----:B------:R-:W-:Y:S01]  /*6160*/  @!P0 HADD2.F32 R10, -RZ, R6.H1_H1 ;  /* 0x30000006ff0a8230 */ /* 0x000fe20000004100 */
[----:B------:R-:W-:Y:S01]  /*6170*/  @!P0 FMUL.FTZ R6, R22, R5 ;  /* 0x0000000516068220 */ /* 0x000fe20000410000 */
[----:B------:R-:W-:Y:S01]  /*6180*/  @!P0 F2FP.PACK_AB R3, R4, R3 ;  /* 0x000000030403823e */ /* 0x000fe200000000ff */
[----:B------:R-:W-:Y:S02]  /*6190*/  @!P0 FMUL.FTZ R37, R30, R9 ;  /* 0x000000091e258220 */ /* 0x000fe40000410000 */
        /* <DEDUP_REMOVED lines=21> */
.L_x_87:
[----:B------:R-:W-:Y:S05]  /*62f0*/  BSYNC B0 ;  /* 0x0000000000007941 */ /* 0x000fea0003800000 */
.L_x_86:
[----:B------:R-:W-:Y:S05]  /*6300*/  IADD3 R54, P1, R184, R86, RZ ;  /* 0x00000056b8367210 */ /* 0x000fea0007f3e0ff */
[----:B------:R-:W-:Y:S01]  /*6310*/  IMAD.X R55, R90, 0x1, R155, P1 ;  /* 0x000000015a377824 */ /* 0x000fe200008e069b */
[----:B------:R-:W-:Y:S11]  /*6320*/  ISETP.GE.OR P1, PT, R167, R76, P5 ;  /* 0x0000004ca700720c */ /* 0x000ff60002f26670 */
[----:B------:R-:W-:Y:S02]  /*6330*/  @!UPT UIADD3 URZ, URZ, URZ, URZ ;  /* 0x0000003f3f3ff290 */ /* 0x000fe4000fffe03f */
[----:B------:R-:W-:-:S05]  /*6340*/  @P1 BRA `(.L_x_79) ;  /* 0x00000bd000001947 */ /* 0x000fca0003800000 */
[----:B-----5:R-:W-:Y:S01]  /*6350*/  @!P0 SHF.R.U64 R4, R24, 0x10, R25 ;  /* 0x0000001018048819 */ /* 0x020fe20000001219 */
[----:B------:R-:W2:Y:S01]  /*6360*/  LDS.128 R40, [R145+0x8100] ;  /* 0x0081000091287984 */ /* 0x000ea20000000c00 */
[----:B------:R-:W-:Y:S01]  /*6370*/  IADD3 R2, P2, P1, R94, R54, R116 ;  /* 0x000000365e027210 */ /* 0x000fe2000795e074 */
[----:B------:R-:W-:Y:S01]  /*6380*/  @!P0 HADD2.F32 R3, -RZ, R38.H0_H0 ;  /* 0x20000026ff038230 */ /* 0x000fe20000004100 */
[----:B-1----:R-:W-:Y:S01]  /*6390*/  @!P0 SHF.R.U64 R12, R68, 0x10, R69 ;  /* 0x00000010440c8819 */ /* 0x002fe20000001245 */
[--C-:B------:R-:W-:Y:S01]  /*63a0*/  @!P0 HADD2.F32 R23, -RZ, R73.reuse.H0_H0 ;  /* 0x20000049ff178230 */ /* 0x100fe20000004100 */
[----:B------:R-:W-:Y:S01]  /*63b0*/  IADD3.X R5, R96, R55, R122, P2, P1 ;  /* 0x0000003760057210 */ /* 0x000fe200017e247a */
[----:B------:R-:W-:Y:S01]  /*63c0*/  @!P0 HADD2.F32 R4, -RZ, R4.H0_H0 ;  /* 0x20000004ff048230 */ /* 0x000fe20000004100 */
[----:B------:R-:W-:Y:S01]  /*63d0*/  LEA R50, P1, R2, c[0x0][0x1c8], 0x1 ;  /* 0x0000720002327a11 */ /* 0x000fe200078208ff */
[----:B------:R-:W1:Y:S01]  /*63e0*/  LDS.128 R8, [R150+0x8100] ;  /* 0x0081000096087984 */ /* 0x000e620000000c00 */
[----:B------:R-:W-:Y:S01]  /*63f0*/  @!P0 SHF.R.U64 R16, R26, 0x10, R27 ;  /* 0x000000101a108819 */ /* 0x000fe2000000121b */
[----:B------:R-:W-:Y:S01]  /*6400*/  @!P0 HADD2.F32 R19, -RZ, R73.H1_H1 ;  /* 0x30000049ff138230 */ /* 0x000fe20000004100 */
[----:B------:R-:W-:Y:S01]  /*6410*/  LEA.HI.X R51, R2, c[0x0][0x1cc], R5, 0x1, P1 ;  /* 0x0000730002337a11 */ /* 0x000fe200008f0c05 */
[----:B------:R-:W-:Y:S01]  /*6420*/  @!P0 HADD2.F32 R21, -RZ, R12.H0_H0 ;  /* 0x2000000cff158230 */ /* 0x000fe20000004100 */
[----:B------:R-:W-:Y:S01]  /*6430*/  @!P0 SHF.R.U32.HI R26, RZ, 0x10, R71 ;  /* 0x00000010ff1a8819 */ /* 0x000fe20000011647 */
[--C-:B------:R-:W-:Y:S01]  /*6440*/  @!P0 HADD2.F32 R36, -RZ, R74.reuse.H0_H0 ;  /* 0x2000004aff248230 */ /* 0x100fe20000004100 */
[----:B------:R-:W-:Y:S01]  /*6450*/  @!P0 SHF.R.U32.HI R15, RZ, 0x10, R27 ;  /* 0x00000010ff0f8819 */ /* 0x000fe2000001161b */
[----:B------:R-:W-:Y:S01]  /*6460*/  @!P0 HADD2.F32 R27, -RZ, R74.H1_H1 ;  /* 0x3000004aff1b8230 */ /* 0x000fe20000004100 */
[----:B------:R-:W-:Y:S01]  /*6470*/  @!P0 SHF.R.U32.HI R13, RZ, 0x10, R25 ;  /* 0x00000010ff0d8819 */ /* 0x000fe20000011619 */
[----:B------:R-:W-:Y:S01]  /*6480*/  @!P0 HADD2.F32 R14, -RZ, R39.H0_H0 ;  /* 0x20000027ff0e8230 */ /* 0x000fe20000004100 */
[----:B------:R-:W-:Y:S01]  /*6490*/  @!P0 SHF.R.U32.HI R25, RZ, 0x10, R69 ;  /* 0x00000010ff198819 */ /* 0x000fe20000011645 */
[----:B------:R-:W-:Y:S01]  /*64a0*/  @!P0 HADD2.F32 R17, -RZ, R15.H0_H0 ;  /* 0x2000000fff118230 */ /* 0x000fe20000004100 */
[----:B------:R-:W-:Y:S02]  /*64b0*/  @!P0 SHF.R.U64 R34, R70, 0x10, R71 ;  /* 0x0000001046228819 */ /* 0x000fe40000001247 */
[----:B------:R-:W-:Y:S01]  /*64c0*/  ISETP.GE.AND P1, PT, R98, c[0x0][0x1d4], PT ;  /* 0x0000750062007a0c */ /* 0x000fe20003f26270 */
[----:B------:R-:W-:Y:S02]  /*64d0*/  @!P0 HADD2.F32 R25, -RZ, R25.H0_H0 ;  /* 0x20000019ff198230 */ /* 0x000fe40000004100 */
[----:B------:R-:W-:Y:S01]  /*64e0*/  @!P0 HADD2.F32 R34, -RZ, R34.H0_H0 ;  /* 0x20000022ff228230 */ /* 0x000fe20000004100 */
[----:B--2---:R-:W-:Y:S01]  /*64f0*/  @!P0 IMAD.MOV.U32 R30, RZ, RZ, R42 ;  /* 0x000000ffff1e8224 */ /* 0x004fe200078e002a */
[----:B------:R-:W-:Y:S02]  /*6500*/  @!P0 MOV R24, R41 ;  /* 0x0000002900188202 */ /* 0x000fe40000000f00 */
[----:B------:R-:W-:Y:S03]  /*6510*/  @!P0 MOV R5, R40 ;  /* 0x0000002800058202 */ /* 0x000fe60000000f00 */
[----:B------:R-:W-:Y:S01]  /*6520*/  @!P0 HADD2.F32 R22, -RZ, R24.H0_H0 ;  /* 0x20000018ff168230 */ /* 0x000fe20000004100 */
[----:B-1----:R-:W-:Y:S01]  /*6530*/  @!P0 MOV R7, R9 ;  /* 0x0000000900078202 */ /* 0x002fe20000000f00 */
[--C-:B------:R-:W-:Y:S01]  /*6540*/  @!P0 HADD2.F32 R18, -RZ, R5.reuse.H0_H0 ;  /* 0x20000005ff128230 */ /* 0x100fe20000004100 */
[----:B------:R-:W-:Y:S02]  /*6550*/  @!P0 MOV R2, R8 ;  /* 0x0000000800028202 */ /* 0x000fe40000000f00 */
[-C--:B------:R-:W-:Y:S01]  /*6560*/  @!P0 FMUL.FTZ R6, R22, R3.reuse ;  /* 0x0000000316068220 */ /* 0x080fe20000410000 */
[----:B------:R-:W-:Y:S02]  /*6570*/  @!P0 HADD2.F32 R20, -RZ, R5.H1_H1 ;  /* 0x30000005ff148230 */ /* 0x000fe40000004100 */
[--C-:B------:R-:W-:Y:S02]  /*6580*/  @!P0 HADD2.F32 R0, -RZ, R7.reuse.H0_H0 ;  /* 0x20000007ff008230 */ /* 0x100fe40000004100 */
[----:B------:R-:W-:Y:S01]  /*6590*/  @!P0 HADD2.F32 R5, -RZ, R2.H1_H1 ;  /* 0x30000002ff058230 */ /* 0x000fe20000004100 */
[----:B------:R-:W-:Y:S01]  /*65a0*/  @!P0 FMUL.FTZ R12, R20, R4 ;  /* 0x00000004140c8220 */ /* 0x000fe20000410000 */
[----:B------:R-:W-:Y:S01]  /*65b0*/  @!P0 HADD2.F32 R7, -RZ, R7.H1_H1 ;  /* 0x30000007ff078230 */ /* 0x000fe20000004100 */
[C---:B------:R-:W-:Y:S01]  /*65c0*/  @!P0 FMUL.FTZ R3, R0.reuse, R3 ;  /* 0x0000000300038220 */ /* 0x040fe20000410000 */
[----:B------:R-:W-:Y:S01]  /*65d0*/  @!P0 HADD2.F32 R24, -RZ, R24.H1_H1 ;  /* 0x30000018ff188230 */ /* 0x000fe20000004100 */
[----:B------:R-:W-:Y:S01]  /*65e0*/  @!P0 FFMA.FTZ R56, R0, R23, -R6 ;  /* 0x0000001700388223 */ /* 0x000fe20000010806 */
[----:B------:R-:W-:Y:S01]  /*65f0*/  @!P0 HADD2.F32 R0, -RZ, R38.H1_H1 ;  /* 0x30000026ff008230 */ /* 0x000fe20000004100 */
[C---:B------:R-:W-:Y:S01]  /*6600*/  @!P0 FFMA.FTZ R52, R5.reuse, R21, -R12 ;  /* 0x0000001505348223 */ /* 0x040fe2000001080c */
[----:B------:R-:W-:Y:S02]  /*6610*/  @!P0 HADD2.F32 R6, -RZ, R2.H0_H0 ;  /* 0x20000002ff068230 */ /* 0x000fe40000004100 */
[----:B------:R-:W-:Y:S01]  /*6620*/  @!P0 HADD2.F32 R38, -RZ, R26.H0_H0 ;  /* 0x2000001aff268230 */ /* 0x000fe20000004100 */
[-C--:B------:R-:W-:Y:S01]  /*6630*/  @!P0 FMUL.FTZ R2, R18, R0.reuse ;  /* 0x0000000012028220 */ /* 0x080fe20000410000 */
[----:B------:R-:W-:Y:S01]  /*6640*/  @!P0 MOV R26, R43 ;  /* 0x0000002b001a8202 */ /* 0x000fe20000000f00 */
[C---:B------:R-:W-:Y:S01]  /*6650*/  @!P0 FMUL.FTZ R0, R6.reuse, R0 ;  /* 0x0000000006008220 */ /* 0x040fe20000410000 */
[----:B------:R-:W-:Y:S01]  /*6660*/  @!P0 HADD2.F32 R12, -RZ, R39.H1_H1 ;  /* 0x30000027ff0c8230 */ /* 0x000fe20000004100 */
[----:B------:R-:W-:Y:S01]  /*6670*/  @!P0 FFMA.FTZ R53, R6, R19, -R2 ;  /* 0x0000001306358223 */ /* 0x000fe20000010802 */
[----:B------:R-:W-:Y:S01]  /*6680*/  @!P0 MOV R6, R10 ;  /* 0x0000000a00068202 */ /* 0x000fe20000000f00 */
[----:B------:R-:W-:Y:S01]  /*6690*/  @!P0 FMUL.FTZ R2, R5, R4 ;  /* 0x0000000405028220 */ /* 0x000fe20000410000 */
[----:B------:R-:W-:Y:S01]  /*66a0*/  @!P0 MOV R5, R11 ;  /* 0x0000000b00058202 */ /* 0x000fe20000000f00 */
[----:B------:R-:W-:Y:S01]  /*66b0*/  @!P0 FFMA.FTZ R0, R18, R19, R0 ;  /* 0x0000001312008223 */ /* 0x000fe20000010000 */
[--C-:B------:R-:W-:Y:S01]  /*66c0*/  @!P0 HADD2.F32 R35, -RZ, R26.reuse.H0_H0 ;  /* 0x2000001aff238230 */ /* 0x100fe20000004100 */
[----:B------:R-:W-:Y:S01]  /*66d0*/  @!P0 FFMA.FTZ R2, R20, R21, R2 ;  /* 0x0000001514028223 */ /* 0x000fe20000010002 */
[----:B------:R-:W-:Y:S01]  /*66e0*/  @!P0 HADD2.F32 R37, -RZ, R26.H1_H1 ;  /* 0x3000001aff258230 */ /* 0x000fe20000004100 */
[----:B------:R-:W-:Y:S01]  /*66f0*/  @!P0 FFMA.FTZ R3, R22, R23, R3 ;  /* 0x0000001716038223 */ /* 0x000fe20000010003 */
[--C-:B------:R-:W-:Y:S01]  /*6700*/  @!P0 HADD2.F32 R26, -RZ, R30.reuse.H0_H0 ;  /* 0x2000001eff1a8230 */ /* 0x100fe20000004100 */
[----:B------:R-:W-:Y:S01]  /*6710*/  @!P0 FMUL.FTZ R44, R35, R14 ;  /* 0x0000000e232c8220 */ /* 0x000fe20000410000 */
[----:B------:R-:W-:Y:S01]  /*6720*/  @!P0 HADD2.F32 R30, -RZ, R30.H1_H1 ;  /* 0x3000001eff1e8230 */ /* 0x000fe20000004100 */
[----:B------:R-:W-:Y:S01]  /*6730*/  @!P0 FMUL.FTZ R39, R37, R17 ;  /* 0x0000001125278220 */ /* 0x000fe20000410000 */
[----:B------:R-:W-:Y:S01]  /*6740*/  @!P0 HADD2.F32 R4, -RZ, R13.H0_H0 ;  /* 0x2000000dff048230 */ /* 0x000fe20000004100 */
[----:B------:R-:W-:Y:S01]  /*6750*/  @!P0 FMUL.FTZ R46, R26, R12 ;  /* 0x0000000c1a2e8220 */ /* 0x000fe20000410000 */
[----:B------:R-:W-:Y:S01]  /*6760*/  @!P0 HADD2.F32 R13, -RZ, R16.H0_H0 ;  /* 0x20000010ff0d8230 */ /* 0x000fe20000004100 */
[----:B------:R-:W-:Y:S01]  /*6770*/  @!P0 F2FP.PACK_AB R0, R2, R0 ;  /* 0x000000000200823e */ /* 0x000fe200000000ff */
[--C-:B------:R-:W-:Y:S01]  /*6780*/  @!P0 HADD2.F32 R16, -RZ, R5.reuse.H0_H0 ;  /* 0x20000005ff108230 */ /* 0x100fe20000004100 */
[----:B------:R-:W-:Y:S01]  /*6790*/  @!P0 FMUL.FTZ R47, R24, R4 ;  /* 0x00000004182f8220 */ /* 0x000fe20000410000 */
[----:B------:R-:W-:Y:S01]  /*67a0*/  @!P0 HADD2.F32 R15, -RZ, R5.H1_H1 ;  /* 0x30000005ff0f8230 */ /* 0x000fe20000004100 */
[----:B------:R-:W-:Y:S01]  /*67b0*/  @!P0 FMUL.FTZ R45, R30, R13 ;  /* 0x0000000d1e2d8220 */ /* 0x000fe20000410000 */
[--C-:B------:R-:W-:Y:S01]  /*67c0*/  @!P0 HADD2.F32 R5, -RZ, R6.reuse.H0_H0 ;  /* 0x20000006ff058230 */ /* 0x100fe20000004100 */
[----:B------:R-:W-:Y:S01]  /*67d0*/  @!P0 FFMA.FTZ R44, R16, R36, -R44 ;  /* 0x00000024102c8223 */ /* 0x000fe2000001082c */
[----:B------:R-:W-:Y:S01]  /*67e0*/  @!P0 HADD2.F32 R6, -RZ, R6.H1_H1 ;  /* 0x30000006ff068230 */ /* 0x000fe20000004100 */
[----:B------:R-:W-:Y:S01]  /*67f0*/  @!P0 FFMA.FTZ R39, R15, R38, -R39 ;  /* 0x000000260f278223 */ /* 0x000fe20000010827 */
[----:B------:R-:W-:Y:S01]  /*6800*/  @!P0 MOV R40, R0 ;  /* 0x0000000000288202 */ /* 0x000fe20000000f00 */
[----:B------:R-:W-:Y:S02]  /*6810*/  @!P0 FFMA.FTZ R49, R7, R25, -R47 ;  /* 0x0000001907318223 */ /* 0x000fe4000001082f */
[----:B------:R-:W-:Y:S01]  /*6820*/  @!P0 FFMA.FTZ R48, R5, R27, -R46 ;  /* 0x0000001b05308223 */ /* 0x000fe2000001082e */
[----:B------:R-:W-:Y:S01]  /*6830*/  @!P0 F2FP.PACK_AB R44, R39, R44 ;  /* 0x0000002c272c823e */ /* 0x000fe200000000ff */
[----:B------:R-:W-:Y:S01]  /*6840*/  @!P0 FFMA.FTZ R47, R6, R34, -R45 ;  /* 0x00000022062f8223 */ /* 0x000fe2000001082d */
[----:B------:R-:W-:Y:S01]  /*6850*/  @!P0 F2FP.PACK_AB R46, R49, R56 ;  /* 0x00000038312e823e */ /* 0x000fe200000000ff */
[----:B------:R-:W-:Y:S01]  /*6860*/  @!P0 FMUL.FTZ R4, R7, R4 ;  /* 0x0000000407048220 */ /* 0x000fe20000410000 */
[----:B------:R-:W-:Y:S01]  /*6870*/  @!P0 F2FP.PACK_AB R45, R52, R53 ;  /* 0x00000035342d823e */ /* 0x000fe200000000ff */
[----:B------:R-:W-:Y:S01]  /*6880*/  @!P0 IMAD.MOV.U32 R11, RZ, RZ, R44 ;  /* 0x000000ffff0b8224 */ /* 0x000fe200078e002c */
[----:B------:R-:W-:Y:S01]  /*6890*/  @!P0 F2FP.PACK_AB R39, R47, R48 ;  /* 0x000000302f27823e */ /* 0x000fe200000000ff */
[----:B------:R-:W-:Y:S01]  /*68a0*/  @!P0 FMUL.FTZ R5, R5, R12 ;  /* 0x0000000c05058220 */ /* 0x000fe20000410000 */
[----:B------:R-:W-:Y:S01]  /*68b0*/  @!P0 MOV R8, R45 ;  /* 0x0000002d00088202 */ /* 0x000fe20000000f00 */
[----:B------:R-:W-:Y:S01]  /*68c0*/  @!P0 FMUL.FTZ R6, R6, R13 ;  /* 0x0000000d06068220 */ /* 0x000fe20000410000 */
[----:B------:R-:W-:Y:S01]  /*68d0*/  @!P0 MOV R9, R46 ;  /* 0x0000002e00098202 */ /* 0x000fe20000000f00 */
[----:B------:R-:W-:Y:S01]  /*68e0*/  @!P0 FFMA.FTZ R4, R24, R25, R4 ;  /* 0x0000001918048223 */ /* 0x000fe20000010004 */
[----:B------:R-:W-:Y:S01]  /*68f0*/  @!P0 MOV R10, R39 ;  /* 0x00000027000a8202 */ /* 0x000fe20000000f00 */
[----:B------:R-:W-:Y:S02]  /*6900*/  @!P0 FMUL.FTZ R7, R16, R14 ;  /* 0x0000000e10078220 */ /* 0x000fe40000410000 */
[----:B------:R-:W-:Y:S01]  /*6910*/  @!P0 FFMA.FTZ R5, R26, R27, R5 ;  /* 0x0000001b1a058223 */ /* 0x000fe20000010005 */
[----:B------:R-:W-:Y:S01]  /*6920*/  @!P0 F2FP.PACK_AB R3, R4, R3 ;  /* 0x000000030403823e */ /* 0x000fe200000000ff */
[----:B------:R1:W-:Y:S01]  /*6930*/  STG.E.128 [R50.64], R8 ;  /* 0x0000000832007986 */ /* 0x0003e2000c101d08 */
[----:B------:R-:W-:Y:S02]  /*6940*/  @!P0 FFMA.FTZ R6, R30, R34, R6 ;  /* 0x000000221e068223 */ /* 0x000fe40000010006 */
[----:B------:R-:W-:Y:S01]  /*6950*/  @!P0 MOV R41, R3 ;  /* 0x0000000300298202 */ /* 0x000fe20000000f00 */
[----:B------:R-:W-:Y:S02]  /*6960*/  @!P0 FFMA.FTZ R7, R35, R36, R7 ;  /* 0x0000002423078223 */ /* 0x000fe40000010007 */
[----:B------:R-:W-:Y:S04]  /*6970*/  @!P0 F2FP.PACK_AB R5, R6, R5 ;  /* 0x000000050605823e */ /* 0x000fe800000000ff */
[----:B------:R-:W-:Y:S01]  /*6980*/  @!P0 MOV R42, R5 ;  /* 0x00000005002a8202 */ /* 0x000fe20000000f00 */
[----:B-1----:R-:W-:Y:S04]  /*6990*/  @!P0 FMUL.FTZ R8, R15, R17 ;  /* 0x000000110f088220 */ /* 0x002fe80000410000 */
[----:B------:R-:W-:Y:S05]  /*69a0*/  @!P0 FFMA.FTZ R8, R37, R38, R8 ;  /* 0x0000002625088223 */ /* 0x000fea0000010008 */
[----:B------:R-:W-:Y:S04]  /*69b0*/  @!P0 F2FP.PACK_AB R7, R8, R7 ;  /* 0x000000070807823e */ /* 0x000fe800000000ff */
[----:B------:R-:W-:Y:S01]  /*69c0*/  @!P0 MOV R43, R7 ;  /* 0x00000007002b8202 */ /* 0x000fe20000000f00 */
[----:B------:R-:W-:-:S05]  /*69d0*/  @P1 BRA `(.L_x_79) ;  /* 0x0000054000001947 */ /* 0x000fca0003800000 */
[----:B------:R-:W-:Y:S04]  /*69e0*/  IADD3 R0, P1, P0, R94, R54, R98 ;  /* 0x000000365e007210 */ /* 0x000fe8000783e062 */
[----:B------:R-:W-:Y:S02]  /*69f0*/  IADD3.X R3, R96, R55, R121, P1, P0 ;  /* 0x0000003760037210 */ /* 0x000fe40000fe0479 */
[C---:B------:R-:W-:Y:S04]  /*6a00*/  LEA R2, P0, R0.reuse, c[0x0][0x1c8], 0x1 ;  /* 0x0000720000027a11 */ /* 0x040fe800078008ff */
[----:B------:R-:W-:Y:S05]  /*6a10*/  LEA.HI.X R3, R0, c[0x0][0x1cc], R3, 0x1, P0 ;  /* 0x0000730000037a11 */ /* 0x000fea00000f0c03 */
[----:B------:R1:W-:Y:S01]  /*6a20*/  STG.E.128 [R2.64], R40 ;  /* 0x0000002802007986 */ /* 0x0003e2000c101d08 */
[----:B------:R-:W-:-:S05]  /*6a30*/  BRA `(.L_x_79) ;  /* 0x000004e000007947 */ /* 0x000fca0003800000 */
.L_x_57:
[----:B------:R-:W-:Y:S01]  /*6a40*/  IMAD R0, R92, -0x80, R127 ;  /* 0xffffff805c007824 */ /* 0x000fe200078e027f */
[----:B------:R-:W-:Y:S04]  /*6a50*/  BSSY B0, `(.L_x_88) ;  /* 0x0000012000007945 */ /* 0x000fe80003800000 */
[----:B------:R-:W-:Y:S04]  /*6a60*/  IMNMX R6, R0, 0x80, PT ;  /* 0x0000008000067817 */ /* 0x000fe80003800200 */
[----:B------:R-:W-:Y:S11]  /*6a70*/  ISETP.GE.AND P0, PT, R97, R6, PT ;  /* 0x000000066100720c */ /* 0x000ff60003f06270 */
[----:B------:R-:W-:Y:S02]  /*6a80*/  @!UPT UIADD3 URZ, URZ, URZ, URZ ;  /* 0x0000003f3f3ff290 */ /* 0x000fe4000fffe03f */
[----:B------:R-:W-:-:S05]  /*6a90*/  @P0 BRA `(.L_x_89) ;  /* 0x000000d000000947 */ /* 0x000fca0003800000 */
[----:B------:R-:W1:Y:S01]  /*6aa0*/  @!P5 LDS.128 R12, [R75+0x8100] ;  /* 0x008100004b0cd984 */ /* 0x000e620000000c00 */
[----:B------:R-:W-:Y:S02]  /*6ab0*/  ISETP.GE.AND P1, PT, R93, c[0x0][0x1d4], PT ;  /* 0x000075005d007a0c */ /* 0x000fe40003f26270 */
[-C--:B------:R-:W-:Y:S05]  /*6ac0*/  @!P5 IADD3 R0, P0, R115, R86.reuse, RZ ;  /* 0x000000567300d210 */ /* 0x080fea0007f1e0ff */
[----:B------:R-:W-:Y:S01]  /*6ad0*/  @!P5 IMAD.X R2, R114, 0x1, R90, P0 ;  /* 0x000000017202d824 */ /* 0x000fe200000e065a */
[C---:B------:R-:W-:Y:S04]  /*6ae0*/  @!P5 LEA R4, P0, R0.reuse, c[0x0][0x1c8], 0x1 ;  /* 0x000072000004da11 */ /* 0x040fe800078008ff */
[----:B------:R-:W-:Y:S01]  /*6af0*/  @!P5 LEA.HI.X R5, R0, c[0x0][0x1cc], R2, 0x1, P0 ;  /* 0x000073000005da11 */ /* 0x000fe200000f0c02 */
[----:B------:R-:W2:Y:S01]  /*6b00*/  @!P1 LDS.128 R8, [R75+0xc100] ;  /* 0x00c100004b089984 */ /* 0x000ea20000000c00 */
[----:B------:R-:W-:Y:S05]  /*6b10*/  @!P1 IADD3 R0, P0, R119, R86, RZ ;  /* 0x0000005677009210 */ /* 0x000fea0007f1e0ff */
[----:B------:R-:W-:Y:S01]  /*6b20*/  @!P1 IMAD.X R3, R90, 0x1, R118, P0 ;  /* 0x000000015a039824 */ /* 0x000fe200000e0676 */
[C---:B------:R-:W-:Y:S04]  /*6b30*/  @!P1 LEA R2, P0, R0.reuse, c[0x0][0x1c8], 0x1 ;  /* 0x0000720000029a11 */ /* 0x040fe800078008ff */
[----:B------:R-:W-:Y:S01]  /*6b40*/  @!P1 LEA.HI.X R3, R0, c[0x0][0x1cc], R3, 0x1, P0 ;  /* 0x0000730000039a11 */ /* 0x000fe200000f0c03 */
[----:B-1----:R1:W-:Y:S04]  /*6b50*/  @!P5 STG.E.128 [R4.64], R12 ;  /* 0x0000000c0400d986 */ /* 0x0023e8000c101d08 */
[----:B--2---:R1:W-:Y:S04]  /*6b60*/  @!P1 STG.E.128 [R2.64], R8 ;  /* 0x0000000802009986 */ /* 0x0043e8000c101d08 */
.L_x_89:
[----:B------:R-:W-:Y:S05]  /*6b70*/  BSYNC B0 ;  /* 0x0000000000007941 */ /* 0x000fea0003800000 */
.L_x_88:
[----:B------:R-:W-:Y:S01]  /*6b80*/  ISETP.GE.AND P0, PT, R169, R6, PT ;  /* 0x00000006a900720c */ /* 0x000fe20003f06270 */
[----:B------:R-:W-:Y:S01]  /*6b90*/  @!UPT UIADD3 URZ, URZ, URZ, URZ ;  /* 0x0000003f3f3ff290 */ /* 0x000fe2000fffe03f */
[----:B------:R-:W-:Y:S11]  /*6ba0*/  BSSY B0, `(.L_x_90) ;  /* 0x0000011000007945 */ /* 0x000ff60003800000 */
[----:B------:R-:W-:-:S05]  /*6bb0*/  @P0 BRA `(.L_x_91) ;  /* 0x000000f000000947 */ /* 0x000fca0003800000 */
[----:B-1----:R-:W1:Y:S01]  /*6bc0*/  @!P5 LDS.128 R12, [R75+0x9100] ;  /* 0x009100004b0cd984 */ /* 0x002e620000000c00 */
[----:B------:R-:W-:Y:S02]  /*6bd0*/  ISETP.GE.AND P1, PT, R93, c[0x0][0x1d4], PT ;  /* 0x000075005d007a0c */ /* 0x000fe40003f26270 */
[----:B------:R-:W-:Y:S05]  /*6be0*/  IADD3 R2, P0, R210, R86, RZ ;  /* 0x00000056d2027210 */ /* 0x000fea0007f1e0ff */
[----:B------:R-:W-:Y:S01]  /*6bf0*/  IMAD.X R0, R190, 0x1, R90, P0 ;  /* 0x00000001be007824 */ /* 0x000fe200000e065a */
[----:B------:R-:W-:Y:S05]  /*6c00*/  @!P5 IADD3 R3, P0, R115, R2, RZ ;  /* 0x000000027303d210 */ /* 0x000fea0007f1e0ff */
[----:B------:R-:W2:Y:S01]  /*6c10*/  @!P1 LDS.128 R8, [R75+0xd100] ;  /* 0x00d100004b089984 */ /* 0x000ea20000000c00 */
[----:B------:R-:W-:Y:S01]  /*6c20*/  @!P5 IMAD.X R5, R114, 0x1, R0, P0 ;  /* 0x000000017205d824 */ /* 0x000fe200000e0600 */
[C---:B------:R-:W-:Y:S04]  /*6c30*/  @!P5 LEA R4, P0, R3.reuse, c[0x0][0x1c8], 0x1 ;  /* 0x000072000304da11 */ /* 0x040fe800078008ff */
[----:B------:R-:W-:Y:S02]  /*6c40*/  @!P5 LEA.HI.X R5, R3, c[0x0][0x1cc], R5, 0x1, P0 ;  /* 0x000073000305da11 */ /* 0x000fe400000f0c05 */
[----:B------:R-:W-:Y:S05]  /*6c50*/  @!P1 IADD3 R3, P0, R2, R119, RZ ;  /* 0x0000007702039210 */ /* 0x000fea0007f1e0ff */
[----:B------:R-:W-:Y:S01]  /*6c60*/  @!P1 IMAD.X R0, R0, 0x1, R118, P0 ;  /* 0x0000000100009824 */ /* 0x000fe200000e0676 */
[C---:B------:R-:W-:Y:S04]  /*6c70*/  @!P1 LEA R2, P0, R3.reuse, c[0x0][0x1c8], 0x1 ;  /* 0x0000720003029a11 */ /* 0x040fe800078008ff */
[----:B------:R-:W-:Y:S01]  /*6c80*/  @!P1 LEA.HI.X R3, R3, c[0x0][0x1cc], R0, 0x1, P0 ;  /* 0x0000730003039a11 */ /* 0x000fe200000f0c00 */
[----:B-1----:R1:W-:Y:S04]  /*6c90*/  @!P5 STG.E.128 [R4.64], R12 ;  /* 0x0000000c0400d986 */ /* 0x0023e8000c101d08 */
[----:B--2---:R1:W-:Y:S04]  /*6ca0*/  @!P1 STG.E.128 [R2.64], R8 ;  /* 0x0000000802009986 */ /* 0x0043e8000c101d08 */
.L_x_91:
[----:B------:R-:W-:Y:S05]  /*6cb0*/  BSYNC B0 ;  /* 0x0000000000007941 */ /* 0x000fea0003800000 */
.L_x_90:
        /* <DEDUP_REMOVED lines=19> */
.L_x_93:
[----:B------:R-:W-:Y:S05]  /*6df0*/  BSYNC B0 ;  /* 0x0000000000007941 */ /* 0x000fea0003800000 */
.L_x_92:
[----:B------:R-:W-:Y:S11]  /*6e00*/  ISETP.GE.AND P0, PT, R167, R6, PT ;  /* 0x00000006a700720c */ /* 0x000ff60003f06270 */
[----:B------:R-:W-:Y:S02]  /*6e10*/  @!UPT UIADD3 URZ, URZ, URZ, URZ ;  /* 0x0000003f3f3ff290 */ /* 0x000fe4000fffe03f */
        /* <DEDUP_REMOVED lines=16> */
.L_x_79:
[----:B------:R-:W-:Y:S05]  /*6f20*/  BSYNC B2 ;  /* 0x0000000000027941 */ /* 0x000fea0003800000 */
.L_x_56:
[C---:B-1----:R-:W-:Y:S01]  /*6f30*/  IMAD.SHL.U32 R14, R92.reuse, 0x80, RZ ;  /* 0x000000805c0e7824 */ /* 0x042fe200078e00ff */
[----:B------:R-:W-:Y:S01]  /*6f40*/  ISETP.NE.AND P6, PT, R165, RZ, PT ;  /* 0x000000ffa500720c */ /* 0x000fe20003fc5270 */
[----:B------:R-:W-:Y:S01]  /*6f50*/  BSSY B0, `(.L_x_94) ;  /* 0x0000051000007945 */ /* 0x000fe20003800000 */
[----:B------:R-:W-:Y:S01]  /*6f60*/  SHF.L.U64.HI R16, R92, 0x7, R99 ;  /* 0x000000075c107819 */ /* 0x000fe20000010263 */
[----:B-----5:R-:W-:Y:S01]  /*6f70*/  IMAD.IADD R5, R138, 0x1, -R14 ;  /* 0x000000018a057824 */ /* 0x020fe200078e0a0e */
[----:B------:R-:W-:Y:S04]  /*6f80*/  IADD3 R0, P0, R14, R154, RZ ;  /* 0x0000009a0e007210 */ /* 0x000fe80007f1e0ff */
[C---:B------:R-:W-:Y:S01]  /*6f90*/  ISETP.GE.AND P3, PT, R5.reuse, 0x1, PT ;  /* 0x000000010500780c */ /* 0x040fe20003f66270 */
[----:B------:R-:W-:Y:S01]  /*6fa0*/  IMAD.X R4, R16, 0x1, R164, P0 ;  /* 0x0000000110047824 */ /* 0x000fe200000e06a4 */
[C---:B------:R-:W-:Y:S02]  /*6fb0*/  ISETP.GE.AND P2, PT, R5.reuse, 0x21, PT ;  /* 0x000000210500780c */ /* 0x040fe40003f46270 */
[----:B------:R-:W-:Y:S09]  /*6fc0*/  ISETP.GE.AND P1, PT, R5, 0x41, PT ;  /* 0x000000410500780c */ /* 0x000ff20003f26270 */
[----:B------:R-:W-:Y:S01]  /*6fd0*/  @P3 IMAD R6, R4, c[0x0][0x258], RZ ;  /* 0x0000960004063a24 */ /* 0x000fe200078e02ff */
[-C--:B------:R-:W-:Y:S01]  /*6fe0*/  @P3 MOV R3, R113.reuse ;  /* 0x0000007100033202 */ /* 0x080fe20000000f00 */
[----:B------:R-:W-:Y:S01]  /*6ff0*/  @P3 IMAD.MOV.U32 R2, RZ, RZ, R102 ;  /* 0x000000ffff023224 */ /* 0x000fe200078e0066 */
[C---:B------:R-:W-:Y:S01]  /*7000*/  @P2 IADD3 R7, P0, R0.reuse, 0x20, RZ ;  /* 0x0000002000072810 */ /* 0x040fe20007f1e0ff */
[C---:B------:R-:W-:Y:S02]  /*7010*/  @P3 IMAD R6, R0.reuse, c[0x0][0x25c], R6 ;  /* 0x0000970000063a24 */ /* 0x040fe400078e0206 */
[C---:B------:R-:W-:Y:S01]  /*7020*/  @P3 IMAD.WIDE.U32 R2, R0.reuse, c[0x0][0x258], R2 ;  /* 0x0000960000023a25 */ /* 0x040fe200078e0002 */
[----:B------:R-:W-:Y:S02]  /*7030*/  @P2 IADD3.X R8, RZ, R4, RZ, P0, !PT ;  /* 0x00000004ff082210 */ /* 0x000fe400007fe4ff */
[----:B------:R-:W-:Y:S01]  /*7040*/  @P1 IADD3 R12, P0, R0, 0x40, RZ ;  /* 0x00000040000c1810 */ /* 0x000fe20007f1e0ff */
[----:B------:R-:W-:Y:S01]  /*7050*/  @P3 IMAD.IADD R6, R3, 0x1, R6 ;  /* 0x0000000103063824 */ /* 0x000fe200078e0206 */
[----:B------:R-:W-:Y:S03]  /*7060*/  @P2 MOV R3, R113 ;  /* 0x0000007100032202 */ /* 0x000fe60000000f00 */
[----:B------:R-:W-:Y:S01]  /*7070*/  @P1 IMAD.X R13, RZ, RZ, R4, P0 ;  /* 0x000000ffff0d1224 */ /* 0x000fe200000e0604 */
[C---:B------:R-:W-:Y:S04]  /*7080*/  @P3 LEA R10, P0, R2.reuse, c[0x0][0x250], 0x1 ;  /* 0x00009400020a3a11 */ /* 0x040fe800078008ff */
[----:B------:R-:W-:Y:S01]  /*7090*/  @P3 LEA.HI.X R11, R2, c[0x0][0x254], R6, 0x1, P0 ;  /* 0x00009500020b3a11 */ /* 0x000fe200000f0c06 */
[----:B------:R-:W-:Y:S02]  /*70a0*/  @P2 IMAD R6, R8, c[0x0][0x258], RZ ;  /* 0x0000960008062a24 */ /* 0x000fe400078e02ff */
[----:B------:R-:W-:Y:S02]  /*70b0*/  @P2 IMAD.MOV.U32 R2, RZ, RZ, R102 ;  /* 0x000000ffff022224 */ /* 0x000fe400078e0066 */
[C---:B------:R-:W-:Y:S02]  /*70c0*/  @P2 IMAD R6, R7.reuse, c[0x0][0x25c], R6 ;  /* 0x0000970007062a24 */ /* 0x040fe400078e0206 */
[----:B------:R-:W-:Y:S04]  /*70d0*/  @P2 IMAD.WIDE.U32 R2, R7, c[0x0][0x258], R2 ;  /* 0x0000960007022a25 */ /* 0x000fe800078e0002 */
[----:B------:R-:W-:Y:S01]  /*70e0*/  @P2 IMAD.IADD R6, R3, 0x1, R6 ;  /* 0x0000000103062824 */ /* 0x000fe200078e0206 */
[C---:B------:R-:W-:Y:S01]  /*70f0*/  @P2 LEA R8, P0, R2.reuse, c[0x0][0x250], 0x1 ;  /* 0x0000940002082a11 */ /* 0x040fe200078008ff */
[----:B------:R-:W-:Y:S03]  /*7100*/  @P1 IMAD.MOV.U32 R3, RZ, RZ, R113 ;  /* 0x000000ffff031224 */ /* 0x000fe600078e0071 */
[----:B------:R-:W-:Y:S02]  /*7110*/  @P2 LEA.HI.X R9, R2, c[0x0][0x254], R6, 0x1, P0 ;  /* 0x0000950002092a11 */ /* 0x000fe400000f0c06 */
[----:B------:R-:W-:Y:S02]  /*7120*/  ISETP.GE.AND P0, PT, R5, 0x61, PT ;  /* 0x000000610500780c */ /* 0x000fe40003f06270 */
[-C--:B------:R-:W-:Y:S05]  /*7130*/  @P1 MOV R2, R102.reuse ;  /* 0x0000006600021202 */ /* 0x080fea0000000f00 */
[----:B------:R-:W-:Y:S06]  /*7140*/  @P1 IMAD.WIDE.U32 R2, R12, c[0x0][0x258], R2 ;  /* 0x000096000c021a25 */ /* 0x000fec00078e0002 */
[----:B------:R-:W-:Y:S01]  /*7150*/  @P0 IADD3 R5, P4, R0, 0x60, RZ ;  /* 0x0000006000050810 */ /* 0x000fe20007f9e0ff */
[----:B------:R-:W-:Y:S04]  /*7160*/  @P1 IMAD R0, R13, c[0x0][0x258], RZ ;  /* 0x000096000d001a24 */ /* 0x000fe800078e02ff */
[----:B------:R-:W-:Y:S02]  /*7170*/  @P1 IMAD R0, R12, c[0x0][0x25c], R0 ;  /* 0x000097000c001a24 */ /* 0x000fe400078e0200 */
[----:B------:R-:W-:Y:S01]  /*7180*/  @P0 IMAD.X R4, RZ, RZ, R4, P4 ;  /* 0x000000ffff040224 */ /* 0x000fe200020e0604 */
[C---:B------:R-:W-:Y:S01]  /*7190*/  @P1 LEA R6, P4, R2.reuse, c[0x0][0x250], 0x1 ;  /* 0x0000940002061a11 */ /* 0x040fe200078808ff */
[----:B------:R-:W-:Y:S02]  /*71a0*/  @P1 IMAD.IADD R0, R3, 0x1, R0 ;  /* 0x0000000103001824 */ /* 0x000fe400078e0200 */
[----:B------:R-:W-:Y:S03]  /*71b0*/  @P0 IMAD.MOV.U32 R3, RZ, RZ, R113 ;  /* 0x000000ffff030224 */ /* 0x000fe600078e0071 */
[----:B------:R-:W-:Y:S01]  /*71c0*/  @P1 LEA.HI.X R7, R2, c[0x0][0x254], R0, 0x1, P4 ;  /* 0x0000950002071a11 */ /* 0x000fe200020f0c00 */
[----:B------:R-:W-:Y:S01]  /*71d0*/  @P0 IMAD R0, R4, c[0x0][0x258], RZ ;  /* 0x0000960004000a24 */ /* 0x000fe200078e02ff */
[----:B------:R-:W-:Y:S03]  /*71e0*/  @P0 MOV R2, R102 ;  /* 0x0000006600020202 */ /* 0x000fe60000000f00 */
[C---:B------:R-:W-:Y:S02]  /*71f0*/  @P0 IMAD R0, R5.reuse, c[0x0][0x25c], R0 ;  /* 0x0000970005000a24 */ /* 0x040fe400078e0200 */
[----:B------:R-:W-:Y:S04]  /*7200*/  @P0 IMAD.WIDE.U32 R2, R5, c[0x0][0x258], R2 ;  /* 0x0000960005020a25 */ /* 0x000fe800078e0002 */
[----:B------:R-:W-:Y:S01]  /*7210*/  @P0 IMAD.IADD R0, R3, 0x1, R0 ;  /* 0x0000000103000824 */ /* 0x000fe200078e0200 */
[C---:B------:R-:W-:Y:S04]  /*7220*/  @P0 LEA R4, P4, R2.reuse, c[0x0][0x250], 0x1 ;  /* 0x0000940002040a11 */ /* 0x040fe800078808ff */
[----:B------:R-:W-:Y:S02]  /*7230*/  @P0 LEA.HI.X R5, R2, c[0x0][0x254], R0, 0x1, P4 ;  /* 0x0000950002050a11 */ /* 0x000fe400020f0c00 */
[----:B------:R-:W-:Y:S02]  /*7240*/  ISETP.NE.AND P4, PT, R148, RZ, PT ;  /* 0x000000ff9400720c */ /* 0x000fe40003f85270 */
[----:B------:R-:W-:Y:S11]  /*7250*/  IADD3 R0, -R14, R127, RZ ;  /* 0x0000007f0e007210 */ /* 0x000ff60007ffe1ff */
[----:B------:R-:W-:Y:S01]  /*7260*/  @!PT LDS RZ, [RZ] ;  /* 0x00000000fffff984 */ /* 0x000fe20000000800 */
[----:B------:R-:W-:Y:S01]  /*7270*/  @!PT LDS RZ, [RZ] ;  /* 0x00000000fffff984 */ /* 0x000fe20000000800 */
[----:B------:R-:W-:Y:S01]  /*7280*/  @!PT LDS RZ, [RZ] ;  /* 0x00000000fffff984 */ /* 0x000fe20000000800 */
[----:B------:R1:W-:Y:S05]  /*7290*/  @P3 LDGSTS.E.BYPASS.LTC128B.128 [R75+0x100], [R10.64], !P4 ;  /* 0x001000000a4b3fae */ /* 0x0003ea000e101d48 */
[----:B------:R1:W-:Y:S05]  /*72a0*/  @P3 LDGSTS.E.BYPASS.LTC128B.128 [R75+0x4100], [R10.64+0x80], !P6 ;  /* 0x041000800a4b3fae */ /* 0x0003ea000f101d48 */
[----:B------:R1:W-:Y:S05]  /*72b0*/  @P2 LDGSTS.E.BYPASS.LTC128B.128 [R75+0x1100], [R8.64], !P4 ;  /* 0x01100000084b2fae */ /* 0x0003ea000e101d48 */
[----:B------:R1:W-:Y:S05]  /*72c0*/  @P2 LDGSTS.E.BYPASS.LTC128B.128 [R75+0x5100], [R8.64+0x80], !P6 ;  /* 0x05100080084b2fae */ /* 0x0003ea000f101d48 */
[----:B------:R2:W-:Y:S05]  /*72d0*/  @P1 LDGSTS.E.BYPASS.LTC128B.128 [R75+0x2100], [R6.64], !P4 ;  /* 0x02100000064b1fae */ /* 0x0005ea000e101d48 */
[----:B------:R2:W-:Y:S05]  /*72e0*/  @P1 LDGSTS.E.BYPASS.LTC128B.128 [R75+0x6100], [R6.64+0x80], !P6 ;  /* 0x06100080064b1fae */ /* 0x0005ea000f101d48 */
[----:B------:R1:W-:Y:S05]  /*72f0*/  @P0 LDGSTS.E.BYPASS.LTC128B.128 [R75+0x3100], [R4.64], !P4 ;  /* 0x03100000044b0fae */ /* 0x0003ea000e101d48 */
[----:B------:R1:W-:Y:S05]  /*7300*/  @P0 LDGSTS.E.BYPASS.LTC128B.128 [R75+0x7100], [R4.64+0x80], !P6 ;  /* 0x07100080044b0fae */ /* 0x0003ea000f101d48 */
[----:B------:R-:W0:Y:S01]  /*7310*/  LDGDEPBAR ;  /* 0x00000000000079af */ /* 0x000e220000000000 */
[----:B--2---:R-:W-:Y:S02]  /*7320*/  IMNMX R7, R0, 0x80, PT ;  /* 0x0000008000077817 */ /* 0x004fe40003800200 */
[----:B------:R-:W-:Y:S02]  /*7330*/  IADD3 R6, P0, R14, R162, RZ ;  /* 0x000000a20e067210 */ /* 0x000fe40007f1e0ff */
[----:B------:R-:W-:Y:S03]  /*7340*/  ISETP.GE.AND P1, PT, R97, R7, PT ;  /* 0x000000076100720c */ /* 0x000fe60003f26270 */
[----:B------:R-:W-:Y:S01]  /*7350*/  IMAD.X R16, R16, 0x1, R161, P0 ;  /* 0x0000000110107824 */ /* 0x000fe200000e06a1 */
[----:B------:R-:W-:Y:S04]  /*7360*/  DEPBAR.LE SB0, 0x0 ;  /* 0x000080000000791a */ /* 0x000fe80000000000 */
[----:B------:R-:W-:Y:S06]  /*7370*/  BAR.SYNC.DEFER_BLOCKING 0x0 ;  /* 0x0000000000007b1d */ /* 0x000fec0000010000 */
[----:B------:R-:W-:-:S05]  /*7380*/  @P1 BRA `(.L_x_95) ;  /* 0x000000d000001947 */ /* 0x000fca0003800000 */
[----:B-1----:R-:W1:Y:S01]  /*7390*/  @!P5 LDS.128 R12, [R75+0x100] ;  /* 0x000100004b0cd984 */ /* 0x002e620000000c00 */
[----:B------:R-:W-:Y:S01]  /*73a0*/  ISETP.GE.AND P0, PT, R93, c[0x0][0x1d4], PT ;  /* 0x000075005d007a0c */ /* 0x000fe20003f06270 */
[----:B------:R-:W-:Y:S01]  /*73b0*/  IMAD R0, R16, c[0x0][0x208], RZ ;  /* 0x0000820010007a24 */ /* 0x000fe200078e02ff */
[----:B------:R-:W-:Y:S02]  /*73c0*/  MOV R4, R100 ;  /* 0x0000006400047202 */ /* 0x000fe40000000f00 */
[----:B------:R-:W-:Y:S01]  /*73d0*/  MOV R5, R112 ;  /* 0x0000007000057202 */ /* 0x000fe20000000f00 */
[C---:B------:R-:W-:Y:S04]  /*73e0*/  IMAD R0, R6.reuse, c[0x0][0x20c], R0 ;  /* 0x0000830006007a24 */ /* 0x040fe800078e0200 */
[----:B------:R-:W-:Y:S04]  /*73f0*/  IMAD.WIDE.U32 R4, R6, c[0x0][0x208], R4 ;  /* 0x0000820006047a25 */ /* 0x000fe800078e0004 */
[----:B------:R-:W2:Y:S01]  /*7400*/  @!P0 LDS.128 R8, [R75+0x4100] ;  /* 0x004100004b088984 */ /* 0x000ea20000000c00 */
[C---:B------:R-:W-:Y:S02]  /*7410*/  LEA R2, P1, R4.reuse, c[0x0][0x1f8], 0x1 ;  /* 0x00007e0004027a11 */ /* 0x040fe400078208ff */
[----:B------:R-:W-:Y:S04]  /*7420*/  IADD3 R0, R5, R0, RZ ;  /* 0x0000000005007210 */ /* 0x000fe80007ffe0ff */
[----:B------:R-:W-:Y:S05]  /*7430*/  LEA.HI.X R3, R4, c[0x0][0x1fc], R0, 0x1, P1 ;  /* 0x00007f0004037a11 */ /* 0x000fea00008f0c00 */
[----:B-1----:R1:W-:Y:S04]  /*7440*/  @!P5 STG.E.128 [R2.64], R12 ;  /* 0x0000000c0200d986 */ /* 0x0023e8000c101d08 */
[----:B--2---:R1:W-:Y:S02]  /*7450*/  @!P0 STG.E.128 [R2.64+0x80], R8 ;  /* 0x0000800802008986 */ /* 0x0043e4000c101d08 */
.L_x_95:
[----:B-1----:R-:W-:Y:S05]  /*7460*/  BSYNC B0 ;  /* 0x0000000000007941 */ /* 0x002fea0003800000 */
.L_x_94:
[----:B------:R-:W-:Y:S01]  /*7470*/  ISETP.GE.AND P0, PT, R169, R7, PT ;  /* 0x00000007a900720c */ /* 0x000fe20003f06270 */
[----:B------:R-:W-:Y:S01]  /*7480*/  @!UPT UIADD3 URZ, URZ, URZ, URZ ;  /* 0x0000003f3f3ff290 */ /* 0x000fe2000fffe03f */
[----:B------:R-:W-:Y:S11]  /*7490*/  BSSY B0, `(.L_x_96) ;  /* 0x0000011000007945 */ /* 0x000ff60003800000 */
[----:B------:R-:W-:-:S05]  /*74a0*/  @P0 BRA `(.L_x_97) ;  /* 0x000000f000000947 */ /* 0x000fca0003800000 */
[----:B------:R-:W1:Y:S01]  /*74b0*/  @!P5 LDS.128 R12, [R75+0x1100] ;  /* 0x001100004b0cd984 */ /* 0x000e620000000c00 */
[----:B------:R-:W-:Y:S01]  /*74c0*/  ISETP.GE.AND P1, PT, R93, c[0x0][0x1d4], PT ;  /* 0x000075005d007a0c */ /* 0x000fe20003f26270 */
[----:B------:R-:W-:Y:S01]  /*74d0*/  IMAD.MOV.U32 R4, RZ, RZ, R100 ;  /* 0x000000ffff047224 */ /* 0x000fe200078e0064 */
[----:B------:R-:W-:Y:S02]  /*74e0*/  IADD3 R0, P0, R6, 0x20, RZ ;  /* 0x0000002006007810 */ /* 0x000fe40007f1e0ff */
[----:B------:R-:W-:Y:S03]  /*74f0*/  MOV R5, R112 ;  /* 0x0000007000057202 */ /* 0x000fe60000000f00 */
[----:B------:R-:W-:Y:S02]  /*7500*/  IMAD.X R2, RZ, RZ, R16, P0 ;  /* 0x000000ffff027224 */ /* 0x000fe400000e0610 */
[----:B------:R-:W-:Y:S04]  /*7510*/  IMAD.WIDE.U32 R4, R0, c[0x0][0x208], R4 ;  /* 0x0000820000047a25 */ /* 0x000fe800078e0004 */
[----:B------:R-:W2:Y:S01]  /*7520*/  @!P1 LDS.128 R8, [R75+0x5100] ;  /* 0x005100004b089984 */ /* 0x000ea20000000c00 */
[----:B------:R-:W-:Y:S04]  /*7530*/  IMAD R2, R2, c[0x0][0x208], RZ ;  /* 0x0000820002027a24 */ /* 0x000fe800078e02ff */
[----:B------:R-:W-:Y:S01]  /*7540*/  IMAD R0, R0, c[0x0][0x20c], R2 ;  /* 0x0000830000007a24 */ /* 0x000fe200078e0202 */
[C---:B------:R-:W-:Y:S04]  /*7550*/  LEA R2, P0, R4.reuse, c[0x0][0x1f8], 0x1 ;  /* 0x00007e0004027a11 */ /* 0x040fe800078008ff */
[----:B------:R-:W-:Y:S04]  /*7560*/  IADD3 R0, R5, R0, RZ ;  /* 0x0000000005007210 */ /* 0x000fe80007ffe0ff */
[----:B------:R-:W-:Y:S05]  /*7570*/  LEA.HI.X R3, R4, c[0x0][0x1fc], R0, 0x1, P0 ;  /* 0x00007f0004037a11 */ /* 0x000fea00000f0c00 */
[----:B-1----:R1:W-:Y:S04]  /*7580*/  @!P5 STG.E.128 [R2.64], R12 ;  /* 0x0000000c0200d986 */ /* 0x0023e8000c101d08 */
[----:B--2---:R1:W-:Y:S02]  /*7590*/  @!P1 STG.E.128 [R2.64+0x80], R8 ;  /* 0x0000800802009986 */ /* 0x0043e4000c101d08 */
.L_x_97:
[----:B------:R-:W-:Y:S05]  /*75a0*/  BSYNC B0 ;  /* 0x0000000000007941 */ /* 0x000fea0003800000 */
.L_x_96:
[----:B------:R-:W-:Y:S01]  /*75b0*/  ISETP.GE.AND P0, PT, R168, R7, PT ;  /* 0x00000007a800720c */ /* 0x000fe20003f06270 */
[----:B------:R-:W-:Y:S01]  /*75c0*/  @!UPT UIADD3 URZ, URZ, URZ, URZ ;  /* 0x0000003f3f3ff290 */ /* 0x000fe2000fffe03f */
[----:B------:R-:W-:Y:S11]  /*75d0*/  BSSY B0, `(.L_x_98) ;  /* 0x0000011000007945 */ /* 0x000ff60003800000 */
[----:B------:R-:W-:-:S05]  /*75e0*/  @P0 BRA `(.L_x_99) ;  /* 0x000000f000000947 */ /* 0x000fca0003800000 */
[----:B-1----:R-:W1:Y:S01]  /*75f0*/  @!P5 LDS.128 R12, [R75+0x2100] ;  /* 0x002100004b0cd984 */ /* 0x002e620000000c00 */
        /* <DEDUP_REMOVED lines=14> */
.L_x_99:
[----:B------:R-:W-:Y:S05]  /*76e0*/  BSYNC B0 ;  /* 0x0000000000007941 */ /* 0x000fea0003800000 */
.L_x_98:
        /* <DEDUP_REMOVED lines=19> */
.L_x_101:
[----:B------:R-:W-:Y:S05]  /*7820*/  BSYNC B0 ;  /* 0x0000000000007941 */ /* 0x000fea0003800000 */
.L_x_100:
[C---:B------:R-:W-:Y:S02]  /*7830*/  ISETP.GT.AND P0, PT, R92.reuse, R158, PT ;  /* 0x0000009e5c00720c */ /* 0x040fe40003f04270 */
[----:B------:R-:W-:Y:S11]  /*7840*/  IADD3 R92, R92, -0x1, RZ ;  /* 0xffffffff5c5c7810 */ /* 0x000ff60007ffe0ff */
[----:B-1----:R-:W-:Y:S01]  /*7850*/  @P0 SHF.R.S32.HI R2, RZ, 0x1f, R92 ;  /* 0x0000001fff020819 */ /* 0x002fe2000001145c */
[----:B------:R-:W-:Y:S02]  /*7860*/  @P0 IMAD R0, R200, R92, RZ ;  /* 0x0000005cc8000224 */ /* 0x000fe400078e02ff */
[----:B------:R-:W-:Y:S02]  /*7870*/  @P0 IMAD.MOV.U32 R4, RZ, RZ, R136 ;  /* 0x000000ffff040224 */ /* 0x000fe400078e0088 */
[----:B------:R-:W-:Y:S02]  /*7880*/  @P0 IMAD.MOV.U32 R5, RZ, RZ, R133 ;  /* 0x000000ffff050224 */ /* 0x000fe400078e0085 */
[-C--:B------:R-:W-:Y:S02]  /*7890*/  @P0 IMAD R0, R2, R208.reuse, R0 ;  /* 0x000000d002000224 */ /* 0x080fe400078e0200 */
[----:B------:R-:W-:Y:S04]  /*78a0*/  @P0 IMAD.WIDE.U32 R4, R92, R208, R4 ;  /* 0x000000d05c040225 */ /* 0x000fe800078e0004 */
[----:B------:R-:W-:Y:S01]  /*78b0*/  @P0 IMAD.IADD R0, R5, 0x1, R0 ;  /* 0x0000000105000824 */ /* 0x000fe200078e0200 */
[C---:B------:R-:W-:Y:S04]  /*78c0*/  @P0 LEA R2, P1, R4.reuse, c[0x0][0x220], 0x1 ;  /* 0x0000880004020a11 */ /* 0x040fe800078208ff */
[----:B------:R-:W-:Y:S02]  /*78d0*/  @P0 LEA.HI.X R3, R4, c[0x0][0x224], R0, 0x1, P1 ;  /* 0x0000890004030a11 */ /* 0x000fe400008f0c00 */
[----:B------:R-:W-:Y:S03]  /*78e0*/  @P0 IADD3 R12, P2, P1, R174, 0x80, R2 ;  /* 0x00000080ae0c0810 */ /* 0x000fe6000795e002 */
[----:B------:R-:W-:Y:S01]  /*78f0*/  @!PT LDS RZ, [RZ] ;  /* 0x00000000fffff984 */ /* 0x000fe20000000800 */
[----:B------:R-:W-:Y:S01]  /*7900*/  @!PT LDS RZ, [RZ] ;  /* 0x00000000fffff984 */ /* 0x000fe20000000800 */
[----:B------:R-:W-:Y:S01]  /*7910*/  @!PT LDS RZ, [RZ] ;  /* 0x00000000fffff984 */ /* 0x000fe20000000800 */
[----:B------:R1:W-:Y:S01]  /*7920*/  @P0 LDGSTS.E.BYPASS.LTC128B.128 [R75+0x8100], [R2.64], !P4 ;  /* 0x08100000024b0fae */ /* 0x0003e2000e101d48 */
[----:B------:R-:W-:Y:S02]  /*7930*/  @P0 IADD3.X R13, R170, RZ, R3, P2, P1 ;  /* 0x000000ffaa0d0210 */ /* 0x000fe400017e2403 */
[-C--:B------:R-:W-:Y:S01]  /*7940*/  @P0 IADD3 R6, P1, R2, R174.reuse, RZ ;  /* 0x000000ae02060210 */ /* 0x080fe20007f3e0ff */
[----:B------:R1:W-:Y:S04]  /*7950*/  @P0 LDGSTS.E.BYPASS.LTC128B.128 [R75+0xc100], [R2.64+0x80], !P6 ;  /* 0x0c100080024b0fae */ /* 0x0003e8000f101d48 */
[--C-:B------:R-:W-:Y:S01]  /*7960*/  @P0 IMAD.X R7, R3, 0x1, R170.reuse, P1 ;  /* 0x0000000103070824 */ /* 0x100fe200008e06aa */
[CC--:B------:R-:W-:Y:S04]  /*7970*/  @P0 IADD3 R4, P1, R6.reuse, R174.reuse, RZ ;  /* 0x000000ae06040210 */ /* 0x0c0fe80007f3e0ff */
[----:B------:R2:W-:Y:S01]  /*7980*/  @P0 LDGSTS.E.BYPASS.LTC128B.128 [R75+0x9100], [R6.64], !P4 ;  /* 0x09100000064b0fae */ /* 0x0005e2000e101d48 */
[C---:B------:R-:W-:Y:S01]  /*7990*/  @P0 IMAD.X R5, R7.reuse, 0x1, R170, P1 ;  /* 0x0000000107050824 */ /* 0x040fe200008e06aa */
[-C--:B------:R-:W-:Y:S02]  /*79a0*/  @P0 IADD3 R10, P1, R6, R131.reuse, RZ ;  /* 0x00000083060a0210 */ /* 0x080fe40007f3e0ff */
[----:B------:R2:W-:Y:S03]  /*79b0*/  @P0 LDGSTS.E.BYPASS.LTC128B.128 [R75+0xd100], [R12.64], !P6 ;  /* 0x0d1000000c4b0fae */ /* 0x0005e6000f101d48 */
[----:B------:R-:W-:Y:S01]  /*79c0*/  @P0 IMAD.X R11, R7, 0x1, R128, P1 ;  /* 0x00000001070b0824 */ /* 0x000fe200008e0680 */
[----:B------:R2:W-:Y:S01]  /*79d0*/  @P0 LDGSTS.E.BYPASS.LTC128B.128 [R75+0xa100], [R4.64], !P4 ;  /* 0x0a100000044b0fae */ /* 0x0005e2000e101d48 */
[C---:B------:R-:W-:Y:S03]  /*79e0*/  @P0 IADD3 R8, P1, R4.reuse, R174, RZ ;  /* 0x000000ae04080210 */ /* 0x040fe60007f3e0ff */
[----:B------:R2:W-:Y:S02]  /*79f0*/  @P0 LDGSTS.E.BYPASS.LTC128B.128 [R75+0xe100], [R10.64], !P6 ;  /* 0x0e1000000a4b0fae */ /* 0x0005e4000f101d48 */
[C---:B------:R-:W-:Y:S01]  /*7a00*/  @P0 IMAD.X R9, R5.reuse, 0x1, R170, P1 ;  /* 0x0000000105090824 */ /* 0x040fe200008e06aa */
[----:B-1----:R-:W-:Y:S04]  /*7a10*/  @P0 IADD3 R2, P1, R4, R131, RZ ;  /* 0x0000008304020210 */ /* 0x002fe80007f3e0ff */
[----:B------:R2:W-:Y:S01]  /*7a20*/  @P0 LDGSTS.E.BYPASS.LTC128B.128 [R75+0xb100], [R8.64], !P4 ;  /* 0x0b100000084b0fae */ /* 0x0005e2000e101d48 */
[----:B------:R-:W-:Y:S05]  /*7a30*/  @P0 IMAD.X R3, R5, 0x1, R128, P1 ;  /* 0x0000000105030824 */ /* 0x000fea00008e0680 */
[----:B------:R2:W-:Y:S04]  /*7a40*/  @P0 LDGSTS.E.BYPASS.LTC128B.128 [R75+0xf100], [R2.64], !P6 ;  /* 0x0f100000024b0fae */ /* 0x0005e8000f101d48 */
[----:B------:R-:W0:Y:S01]  /*7a50*/  LDGDEPBAR ;  /* 0x00000000000079af */ /* 0x000e220000000000 */
[----:B------:R-:W-:-:S05]  /*7a60*/  @P0 BRA `(.L_x_102) ;  /* 0xffffa1f000000947 */ /* 0x000fca000383ffff */
[----:B------:R-:W-:Y:S06]  /*7a70*/  BAR.SYNC.DEFER_BLOCKING 0x0 ;  /* 0x0000000000007b1d */ /* 0x000fec0000010000 */
.L_x_55:
[----:B-1----:R-:W-:Y:S01]  /*7a80*/  ISETP.GE.AND P0, PT, R209, 0x1, PT ;  /* 0x00000001d100780c */ /* 0x002fe20003f06270 */
[----:B------:R-:W-:Y:S01]  /*7a90*/  IMAD.IADD R19, R182, 0x1, R179 ;  /* 0x00000001b6137824 */ /* 0x000fe200078e02b3 */
[----:B------:R-:W-:Y:S01]  /*7aa0*/  PLOP3.LUT P2, PT, PT, PT, PT, 0x80, 0x0 ;  /* 0x000000000000781c */ /* 0x000fe20003f4f070 */
[----:B--2---:R-:W-:Y:S01]  /*7ab0*/  CS2R R10, SRZ ;  /* 0x00000000000a7805 */ /* 0x004fe2000001ff00 */
[----:B------:R-:W-:Y:S01]  /*7ac0*/  MOV R134, RZ ;  /* 0x000000ff00867202 */ /* 0x000fe20000000f00 */
[----:B------:R-:W-:Y:S01]  /*7ad0*/  CS2R R14, SRZ ;  /* 0x00000000000e7805 */ /* 0x000fe2000001ff00 */
[----:B------:R-:W-:Y:S01]  /*7ae0*/  IMAD.MOV.U32 R132, RZ, RZ, RZ ;  /* 0x000000ffff847224 */ /* 0x000fe200078e00ff */
        /* <DEDUP_REMOVED lines=10> */
[----:B------:R-:W-:Y:S01]  /*7b90*/  IMAD.MOV.U32 R18, RZ, RZ, RZ ;  /* 0x000000ffff127224 */ /* 0x000fe200078e00ff */
[----:B------:R-:W-:Y:S01]  /*7ba0*/  MOV R116, RZ ;  /* 0x000000ff00747202 */ /* 0x000fe20000000f00 */
[----:B------:R-:W-:Y:S01]  /*7bb0*/  CS2R R114, SRZ ;  /* 0x0000000000727805 */ /* 0x000fe2000001ff00 */
[----:B------:R-:W-:Y:S01]  /*7bc0*/  CS2R R20, SRZ ;  /* 0x0000000000147805 */ /* 0x000fe2000001ff00 */
[----:B------:R-:W-:Y:S01]  /*7bd0*/  IMAD.MOV.U32 R112, RZ, RZ, RZ ;  /* 0x000000ffff707224 */ /* 0x000fe200078e00ff */
[----:B------:R-:W-:Y:S01]  /*7be0*/  CS2R R110, SRZ ;  /* 0x00000000006e7805 */ /* 0x000fe2000001ff00 */
[----:B------:R-:W-:Y:S01]  /*7bf0*/  MOV R108, RZ ;  /* 0x000000ff006c7202 */ /* 0x000fe20000000f00 */
[----:B------:R-:W-:Y:S01]  /*7c00*/  CS2R R106, SRZ ;  /* 0x00000000006a7805 */ /* 0x000fe2000001ff00 */
        /* <DEDUP_REMOVED lines=17> */
[----:B------:R-:W-:Y:S01]  /*7d20*/  MOV R76, RZ ;  /* 0x000000ff004c7202 */ /* 0x000fe20000000f00 */
[----:B------:R-:W-:Y:S01]  /*7d30*/  CS2R R74, SRZ ;  /* 0x00000000004a7805 */ /* 0x000fe2000001ff00 */
[----:B------:R-:W-:Y:S01]  /*7d40*/  IMAD.MOV.U32 R72, RZ, RZ, RZ ;  /* 0x000000ffff487224 */ /* 0x000fe200078e00ff */
[----:B------:R-:W-:Y:S01]  /*7d50*/  CS2R R30, SRZ ;  /* 0x00000000001e7805 */ /* 0x000fe2000001ff00 */
[----:B------:R-:W-:Y:S05]  /*7d60*/  @!P0 BRA `(.L_x_103) ;  /* 0x0000d15000008947 */ /* 0x000fea0003800000 */
[----:B------:R-:W2:Y:S01]  /*7d70*/  LDL R32, [R1+0x40] ;  /* 0x0000400001207983 */ /* 0x000ea20000100800 */
[----:B------:R-:W-:-:S03]  /*7d80*/  ISETP.NE.U32.AND P0, PT, RZ, c[0x0][0x340], PT ;  /* 0x0000d000ff007a0c */ /* 0x000fc60003f05070 */
[----:B------:R-:W3:Y:S01]  /*7d90*/  LDL R157, [R1] ;  /* 0x00000000019d7983 */ /* 0x000ee20000100800 */
[----:B------:R-:W-:-:S13]  /*7da0*/  ISETP.NE.AND.EX P3, PT, RZ, c[0x0][0x344], PT, P0 ;  /* 0x0000d100ff007a0c */ /* 0x000fda0003f65300 */
[----:B------:R-:W-:Y:S01]  /*7db0*/  @P3 IMAD.MOV.U32 R2, RZ, RZ, 0x4 ;  /* 0x00000004ff023424 */ /* 0x000fe200078e00ff */
[----:B------:R-:W-:Y:S01]  /*7dc0*/  SHF.R.S32.HI R0, RZ, 0x1f, R171 ;  /* 0x0000001fff007819 */ /* 0x000fe200000114ab */
[----:B------:R-:W1:Y:S01]  /*7dd0*/  S2R R29, SR_CTAID.Y ;  /* 0x00000000001d7919 */ /* 0x000e620000002600 */
[----:B------:R-:W-:-:S03]  /*7de0*/  SHF.R.S32.HI R149, RZ, 0x1f, R213 ;  /* 0x0000001fff957819 */ /* 0x000fc600000114d5 */
[----:B------:R-:W-:Y:S01]  /*7df0*/  IMAD R0, R0, c[0x0][0x178], RZ ;  /* 0x00005e0000007a24 */ /* 0x000fe200078e02ff */
[----:B------:R-:W-:-:S03]  /*7e00*/  LEA.HI R4, R149, R213, RZ, 0x3 ;  /* 0x000000d595047211 */ /* 0x000fc600078f18ff */
[----:B------:R-:W-:Y:S02]  /*7e10*/  IMAD R0, R171, c[0x0][0x17c], R0 ;  /* 0x00005f00ab007a24 */ /* 0x000fe400078e0200 */
[----:B------:R-:W-:Y:S01]  /*7e20*/  IMAD.MOV.U32 R5, RZ, RZ, c[0x0][0x2c4] ;  /* 0x0000b100ff057624 */ /* 0x000fe200078e00ff */
[----:B------:R-:W-:-:S04]  /*7e30*/  SHF.R.S32.HI R45, RZ, 0x3, R4 ;  /* 0x00000003ff2d7819 */ /* 0x000fc80000011404 */
[----:B------:R-:W-:Y:S02]  /*7e40*/  ISETP.NE.AND P1, PT, R5, 0x1, PT ;  /* 0x000000010500780c */ /* 0x000fe40003f25270 */
[----:B------:R-:W-:-:S04]  /*7e50*/  ISETP.NE.U32.AND P0, PT, RZ, c[0x0][0x348], PT ;  /* 0x0000d200ff007a0c */ /* 0x000fc80003f05070 */
[----:B------:R-:W-:Y:S01]  /*7e60*/  ISETP.NE.AND.EX P0, PT, RZ, c[0x0][0x34c], PT, P0 ;  /* 0x0000d300ff007a0c */ /* 0x000fe20003f05300 */
[----:B--2---:R-:W-:-:S05]  /*7e70*/  @P3 IMAD.WIDE R2, R32, R2, c[0x0][0x340] ;  /* 0x0000d00020023625 */ /* 0x004fca00078e0202 */
[----:B------:R2:W4:Y:S01]  /*7e80*/  @P3 LDG.E R12, [R2.64] ;  /* 0x00000008020c3981 */ /* 0x000522000c1e1900 */
[----:B------:R-:W-:Y:S01]  /*7e90*/  SHF.R.S32.HI R11, RZ, 0x1f, R32 ;  /* 0x0000001fff0b7819 */ /* 0x000fe20000011420 */
[----:B------:R-:W-:-:S03]  /*7ea0*/  IMAD R25, R183, c[0x0][0x2c4], RZ ;  /* 0x0000b100b7197a24 */ /* 0x000fc600078e02ff */
[----:B------:R-:W-:-:S05]  /*7eb0*/  SEL R6, R11, RZ, !P0 ;  /* 0x000000ff0b067207 */ /* 0x000fca0004000000 */
[----:B------:R-:W-:Y:S02]  /*7ec0*/  IMAD R6, R6, c[0x0][0x1c0], RZ ;  /* 0x0000700006067a24 */ /* 0x000fe400078e02ff */
[----:B--2---:R-:W-:-:S04]  /*7ed0*/  IMAD.WIDE.U32 R2, R171, c[0x0][0x178], RZ ;  /* 0x00005e00ab027a25 */ /* 0x004fc800078e00ff */
[----:B------:R-:W-:Y:S01]  /*7ee0*/  IMAD.IADD R3, R3, 0x1, R0 ;  /* 0x0000000103037824 */ /* 0x000fe200078e0200 */
[----:B------:R-:W-:Y:S02]  /*7ef0*/  LOP3.LUT R0, R4, 0xfffffff8, RZ, 0xc0, !PT ;  /* 0xfffffff804007812 */ /* 0x000fe400078ec0ff */
[----:B------:R-:W-:Y:S01]  /*7f00*/  SEL R4, R32, RZ, !P0 ;  /* 0x000000ff20047207 */ /* 0x000fe20004000000 */
[----:B-1----:R-:W-:-:S04]  /*7f10*/  IMAD.WIDE.U32 R2, R29, c[0x0][0x1b8], R2 ;  /* 0x00006e001d027a25 */ /* 0x002fc800078e0002 */
[----:B------:R-:W-:Y:S02]  /*7f20*/  IMAD.IADD R64, R213, 0x1, -R0 ;  /* 0x00000001d5407824 */ /* 0x000fe400078e0a00 */
[----:B------:R-:W-:Y:S02]  /*7f30*/  IMAD R0, R215, c[0x0][0x1b8], RZ ;  /* 0x00006e00d7007a24 */ /* 0x000fe400078e02ff */
[----:B------:R-:W-:Y:S02]  /*7f40*/  IMAD R5, R64, 0x20, R45 ;  /* 0x0000002040057824 */ /* 0x000fe400078e022d */
[----:B------:R-:W-:Y:S02]  /*7f50*/  IMAD R0, R29, c[0x0][0x1bc], R0 ;  /* 0x00006f001d007a24 */ /* 0x000fe400078e0200 */
[----:B------:R-:W-:Y:S02]  /*7f60*/  IMAD R5, R212, 0x80, R5 ;  /* 0x00000080d4057824 */ /* 0x000fe400078e0205 */
[----:B------:R-:W-:-:S02]  /*7f70*/  IMAD.IADD R3, R3, 0x1, R0 ;  /* 0x0000000103037824 */ /* 0x000fc400078e0200 */
[----:B------:R-:W-:-:S04]  /*7f80*/  @P1 IMAD.HI.U32 R7, R5, c[0x0][0x2c8], RZ ;  /* 0x0000b20005071a27 */ /* 0x000fc800078e00ff */
[----:B------:R-:W-:Y:S01]  /*7f90*/  IMAD.MOV.U32 R0, RZ, RZ, R5 ;  /* 0x000000ffff007224 */ /* 0x000fe200078e0005 */
[----:B------:R-:W-:Y:S01]  /*7fa0*/  @P1 SHF.R.U32.HI R0, RZ, c[0x0][0x2cc], R7 ;  /* 0x0000b300ff001a19 */ /* 0x000fe20000011607 */
[C---:B------:R-:W-:Y:S02]  /*7fb0*/  IMAD R6, R4.reuse, c[0x0][0x1c4], R6 ;  /* 0x0000710004067a24 */ /* 0x040fe400078e0206 */
[----:B------:R-:W-:Y:S01]  /*7fc0*/  IMAD.WIDE.U32 R2, R4, c[0x0][0x1c0], R2 ;  /* 0x0000700004027a25 */ /* 0x000fe200078e0002 */
[----:B------:R-:W-:-:S03]  /*7fd0*/  SHF.R.S32.HI R7, RZ, 0x1f, R0 ;  /* 0x0000001fff077819 */ /* 0x000fc60000011400 */
[----:B------:R-:W-:Y:S02]  /*7fe0*/  IMAD.MOV R4, RZ, RZ, -R0 ;  /* 0x000000ffff047224 */ /* 0x000fe400078e0a00 */
[----:B------:R-:W-:Y:S02]  /*7ff0*/  IMAD.IADD R3, R3, 0x1, R6 ;  /* 0x0000000103037824 */ /* 0x000fe400078e0206 */
[----:B------:R-:W-:Y:S02]  /*8000*/  IMAD R4, R4, c[0x0][0x2c4], R5 ;  /* 0x0000b10004047a24 */ /* 0x000fe400078e0205 */
[----:B------:R-:W-:Y:S02]  /*8010*/  IMAD R5, R7, c[0x0][0x1b0], RZ ;  /* 0x00006c0007057a24 */ /* 0x000fe400078e02ff */
[----:B------:R-:W-:-:S04]  /*8020*/  IMAD.WIDE.U32 R2, R0, c[0x0][0x1b0], R2 ;  /* 0x00006c0000027a25 */ /* 0x000fc800078e0002 */
[----:B------:R-:W-:Y:S01]  /*8030*/  IMAD R6, R0, c[0x0][0x1b4], R5 ;  /* 0x00006d0000067a24 */ /* 0x000fe200078e0205 */
[----:B------:R-:W-:Y:S01]  /*8040*/  SHF.R.S32.HI R5, RZ, 0x1f, R4 ;  /* 0x0000001fff057819 */ /* 0x000fe20000011404 */
[----:B------:R-:W-:Y:S02]  /*8050*/  IMAD.SHL.U32 R22, R64, 0x8, RZ ;  /* 0x0000000840167824 */ /* 0x000fe400078e00ff */
[----:B------:R-:W-:Y:S02]  /*8060*/  IMAD.IADD R3, R3, 0x1, R6 ;  /* 0x0000000103037824 */ /* 0x000fe400078e0206 */
[----:B------:R-:W-:Y:S01]  /*8070*/  IMAD R0, R5, c[0x0][0x1a8], RZ ;  /* 0x00006a0005007a24 */ /* 0x000fe200078e02ff */
[----:B------:R-:W-:Y:S01]  /*8080*/  IADD3 R21, R22, 0x40, RZ ;  /* 0x0000004016157810 */ /* 0x000fe20007ffe0ff */
[----:B------:R-:W-:Y:S01]  /*8090*/  IMAD R6, R212, 0x80, R45 ;  /* 0x00000080d4067824 */ /* 0x000fe200078e022d */
[----:B------:R-:W-:Y:S01]  /*80a0*/  SHF.R.S32.HI R23, RZ, 0x1f, R22 ;  /* 0x0000001fff177819 */ /* 0x000fe20000011416 */
[----:B------:R-:W-:-:S02]  /*80b0*/  IMAD R0, R4, c[0x0][0x1ac], R0 ;  /* 0x00006b0004007a24 */ /* 0x000fc400078e0200 */
[----:B------:R-:W-:Y:S01]  /*80c0*/  IMAD.WIDE.U32 R2, R4, c[0x0][0x1a8], R2 ;  /* 0x00006a0004027a25 */ /* 0x000fe200078e0002 */
[C---:B------:R-:W-:Y:S02]  /*80d0*/  ISETP.GE.AND P5, PT, R6.reuse, R25, PT ;  /* 0x000000190600720c */ /* 0x040fe40003fa6270 */
[----:B------:R-:W-:Y:S01]  /*80e0*/  IADD3 R9, R6, 0x20, RZ ;  /* 0x0000002006097810 */ /* 0x000fe20007ffe0ff */
[----:B------:R-:W-:Y:S01]  /*80f0*/  IMAD.IADD R0, R3, 0x1, R0 ;  /* 0x0000000103007824 */ /* 0x000fe200078e0200 */
[----:B------:R-:W-:Y:S01]  /*8100*/  BAR.SYNC.DEFER_BLOCKING 0x0 ;  /* 0x0000000000007b1d */ /* 0x000fe20000010000 */
[C---:B------:R-:W-:Y:S02]  /*8110*/  LEA R15, P0, R2.reuse, c[0x0][0x160], 0x1 ;  /* 0x00005800020f7a11 */ /* 0x040fe400078008ff */
[----:B------:R-:W-:Y:S02]  /*8120*/  SHF.R.S32.HI R3, RZ, 0x1f, R19 ;  /* 0x0000001fff037819 */ /* 0x000fe40000011413 */
[----:B------:R-:W-:Y:S01]  /*8130*/  IADD3 R19, P1, R45, R19, RZ ;  /* 0x000000132d137210 */ /* 0x000fe20007f3e0ff */
[----:B------:R-:W-:Y:S01]  /*8140*/  SHFL.IDX PT, R4, R15, RZ, 0x181f ;  /* 0x00181fff0f047589 */ /* 0x000fe200000e0000 */
[----:B------:R-:W-:-:S02]  /*8150*/  LEA.HI.X R18, R2, c[0x0][0x164], R0, 0x1, P0 ;  /* 0x0000590002127a11 */ /* 0x000fc400000f0c00 */
[----:B------:R-:W-:Y:S02]  /*8160*/  LEA.HI.X.SX32 R20, R45, R3, 0x1, P1 ;  /* 0x000000032d147211 */ /* 0x000fe400008f0eff */
[C---:B------:R-:W-:Y:S01]  /*8170*/  IADD3 R8, R6.reuse, 0x40, RZ ;  /* 0x0000004006087810 */ /* 0x040fe20007ffe0ff */
[----:B------:R-:W1:Y:S01]  /*8180*/  SHFL.IDX PT, R5, R18, RZ, 0x181f ;  /* 0x00181fff12057589 */ /* 0x000e6200000e0000 */
[----:B------:R-:W-:Y:S01]  /*8190*/  IADD3 R3, R6, 0x60, RZ ;  /* 0x0000006006037810 */ /* 0x000fe20007ffe0ff */
[----:B------:R-:W-:Y:S01]  /*81a0*/  IMAD R0, R20, c[0x0][0x1e0], RZ ;  /* 0x0000780014007a24 */ /* 0x000fe200078e02ff */
[----:B------:R-:W-:Y:S01]  /*81b0*/  @!P5 SHF.R.S32.HI R2, RZ, 0x1f, R21 ;  /* 0x0000001fff02d819 */ /* 0x000fe20000011415 */
[----:B------:R-:W-:Y:S01]  /*81c0*/  IMAD.WIDE.U32 R6, R19, c[0x0][0x1e0], R22 ;  /* 0x0000780013067a25 */ /* 0x000fe200078e0016 */
[-C--:B------:R-:W-:Y:S02]  /*81d0*/  ISETP.GE.AND P0, PT, R9, R25.reuse, PT ;  /* 0x000000190900720c */ /* 0x080fe40003f06270 */
[-C--:B------:R-:W-:Y:S01]  /*81e0*/  ISETP.GE.AND P1, PT, R8, R25.reuse, PT ;  /* 0x000000190800720c */ /* 0x080fe20003f26270 */
[----:B------:R-:W-:Y:S01]  /*81f0*/  IMAD R0, R19, c[0x0][0x1e4], R0 ;  /* 0x0000790013007a24 */ /* 0x000fe200078e0200 */
[----:B------:R-:W-:Y:S01]  /*8200*/  ISETP.GE.AND P2, PT, R3, R25, PT ;  /* 0x000000190300720c */ /* 0x000fe20003f46270 */
[----:B------:R-:W-:Y:S01]  /*8210*/  IMAD.SHL.U32 R9, R45, 0x40, RZ ;  /* 0x000000402d097824 */ /* 0x000fe200078e00ff */
[----:B------:R-:W-:Y:S01]  /*8220*/  @!P5 LEA.HI R8, R2, R21, RZ, 0x3 ;  /* 0x000000150208d211 */ /* 0x000fe200078f18ff */
[----:B------:R-:W-:Y:S01]  /*8230*/  SHFL.IDX PT, R3, R18, 0x1, 0x181f ;  /* 0x00381f0012037f89 */ /* 0x000fe200000e0000 */
[----:B------:R-:W-:Y:S01]  /*8240*/  IMAD.IADD R7, R7, 0x1, R0 ;  /* 0x0000000107077824 */ /* 0x000fe200078e0200 */
[----:B------:R-:W-:-:S02]  /*8250*/  LEA.HI R0, R149, R213, RZ, 0x6 ;  /* 0x000000d595007211 */ /* 0x000fc400078f30ff */
[----:B------:R-:W2:Y:S01]  /*8260*/  SHFL.IDX PT, R2, R15, 0x1, 0x181f ;  /* 0x00381f000f027f89 */ /* 0x000ea200000e0000 */
[----:B------:R-:W-:Y:S02]  /*8270*/  @!P5 LOP3.LUT R8, R8, 0xfffffff8, RZ, 0xc0, !PT ;  /* 0xfffffff80808d812 */ /* 0x000fe400078ec0ff */
[----:B------:R-:W-:Y:S01]  /*8280*/  IMAD.SHL.U32 R0, R0, 0x8, RZ ;  /* 0x0000000800007824 */ /* 0x000fe200078e00ff */
[----:B------:R-:W-:Y:S02]  /*8290*/  @!P0 SHF.R.S32.HI R10, RZ, 0x1f, R21 ;  /* 0x0000001fff0a8819 */ /* 0x000fe40000011415 */
[----:B------:R-:W-:Y:S02]  /*82a0*/  LOP3.LUT R26, R9, 0x1c0, RZ, 0xc0, !PT ;  /* 0x000001c0091a7812 */ /* 0x000fe400078ec0ff */
[----:B------:R-:W-:Y:S01]  /*82b0*/  LOP3.LUT R27, R0, 0xfffffe00, RZ, 0xc0, !PT ;  /* 0xfffffe00001b7812 */ /* 0x000fe200078ec0ff */
[----:B-1----:R-:W-:Y:S01]  /*82c0*/  @!P5 IMAD.WIDE R16, R8, 0x2, R4 ;  /* 0x000000020810d825 */ /* 0x002fe200078e0204 */
[----:B------:R-:W-:-:S02]  /*82d0*/  LOP3.LUT R0, R26, 0x38, R22, 0xf8, !PT ;  /* 0x000000381a007812 */ /* 0x000fc400078ef816 */
[----:B------:R-:W-:Y:S02]  /*82e0*/  SHF.R.U32.HI R28, RZ, 0x3, R26 ;  /* 0x00000003ff1c7819 */ /* 0x000fe4000001161a */
[----:B------:R-:W-:Y:S02]  /*82f0*/  ISETP.GE.AND P4, PT, R22, c[0x0][0x198], PT ;  /* 0x0000660016007a0c */ /* 0x000fe40003f86270 */
[----:B------:R-:W-:Y:S02]  /*8300*/  LOP3.LUT R55, R27, R0, R28, 0xf6, !PT ;  /* 0x000000001b377212 */ /* 0x000fe400078ef61c */
[----:B------:R-:W-:-:S03]  /*8310*/  ISETP.GE.AND P6, PT, R21, c[0x0][0x198], PT ;  /* 0x0000660015007a0c */ /* 0x000fc60003fc6270 */
[C---:B------:R-:W-:Y:S02]  /*8320*/  @!P5 IMAD.SHL.U32 R14, R55.reuse, 0x2, RZ ;  /* 0x00000002370ed824 */ /* 0x040fe400078e00ff */
[----:B------:R-:W-:Y:S02]  /*8330*/  @!P0 IMAD.SHL.U32 R0, R55, 0x2, RZ ;  /* 0x0000000237008824 */ /* 0x000fe400078e00ff */
[----:B------:R-:W-:Y:S01]  /*8340*/  IMAD.MOV.U32 R152, RZ, RZ, c[0x0][0x1e0] ;  /* 0x00007800ff987624 */ /* 0x000fe200078e00ff */
[----:B---3--:R-:W-:-:S03]  /*8350*/  LEA.HI.SX32 R56, R157, 0xffffffff, 0x19 ;  /* 0xffffffff9d387811 */ /* 0x008fc600078fcaff */
[C---:B------:R-:W-:Y:S01]  /*8360*/  IMAD.SHL.U32 R153, R152.reuse, 0x80, RZ ;  /* 0x0000008098997824 */ /* 0x040fe200078e00ff */
[----:B------:R-:W-:Y:S01]  /*8370*/  SHF.R.S32.HI R58, RZ, 0x1f, R56 ;  /* 0x0000001fff3a7819 */ /* 0x000fe20000011438 */
[----:B------:R-:W-:Y:S01]  /*8380*/  IMAD.WIDE.U32 R154, R152, 0x40, RZ ;  /* 0x00000040989a7825 */ /* 0x000fe200078e00ff */
[----:B----4-:R-:W-:-:S03]  /*8390*/  @P3 SHF.R.S32.HI R9, RZ, 0x1f, R12 ;  /* 0x0000001fff093819 */ /* 0x010fc6000001140c */
[----:B------:R-:W-:Y:S01]  /*83a0*/  @!P3 IMAD.MOV.U32 R9, RZ, RZ, R11 ;  /* 0x000000ffff09b224 */ /* 0x000fe200078e000b */
[----:B------:R-:W-:Y:S01]  /*83b0*/  @!P0 LEA.HI R11, R10, R21, RZ, 0x3 ;  /* 0x000000150a0b8211 */ /* 0x000fe200078f18ff */
[----:B------:R-:W-:Y:S01]  /*83c0*/  @P3 IMAD.MOV.U32 R8, RZ, RZ, R12 ;  /* 0x000000ffff083224 */ /* 0x000fe200078e000c */
[----:B------:R-:W1:Y:S01]  /*83d0*/  SHFL.IDX PT, R10, R15, 0x2, 0x181f ;  /* 0x00581f000f0a7f89 */ /* 0x000e6200000e0000 */
[----:B------:R-:W-:Y:S01]  /*83e0*/  @!P3 IMAD.MOV.U32 R8, RZ, RZ, R32 ;  /* 0x000000ffff08b224 */ /* 0x000fe200078e0020 */
[----:B------:R-:W-:Y:S02]  /*83f0*/  @!P0 LOP3.LUT R12, R11, 0xfffffff8, RZ, 0xc0, !PT ;  /* 0xfffffff80b0c8812 */ /* 0x000fe400078ec0ff */
[----:B------:R-:W-:Y:S01]  /*8400*/  @!P5 LEA R4, P3, R22, R4, 0x1 ;  /* 0x000000041604d211 */ /* 0x000fe200078608ff */
[----:B------:R-:W3:Y:S02]  /*8410*/  SHFL.IDX PT, R11, R18, 0x2, 0x181f ;  /* 0x00581f00120b7f89 */ /* 0x000ee400000e0000 */
[----:B--2---:R-:W-:Y:S01]  /*8420*/  @!P0 IMAD.WIDE R12, R12, 0x2, R2 ;  /* 0x000000020c0c8825 */ /* 0x004fe200078e0202 */
[----:B------:R-:W-:-:S02]  /*8430*/  @!P5 LEA.HI.X R5, R22, R5, R23, 0x1, P3 ;  /* 0x000000051605d211 */ /* 0x000fc400018f0c17 */
[----:B------:R-:W-:-:S03]  /*8440*/  @!P0 LEA R2, P3, R22, R2, 0x1 ;  /* 0x0000000216028211 */ /* 0x000fc600078608ff */
[----:B------:R2:W-:Y:S01]  /*8450*/  @!P5 LDGSTS.E.BYPASS.LTC128B.128 [R14+0x100], [R4.64], !P4 ;  /* 0x00100000040edfae */ /* 0x0005e2000e101d48 */
[----:B------:R-:W-:-:S03]  /*8460*/  @!P0 LEA.HI.X R3, R22, R3, R23, 0x1, P3 ;  /* 0x0000000316038211 */ /* 0x000fc600018f0c17 */
[----:B------:R4:W-:Y:S04]  /*8470*/  @!P5 LDGSTS.E.BYPASS.LTC128B.128 [R14+0x4100], [R16.64], !P6 ;  /* 0x04100000100edfae */ /* 0x0009e8000f101d48 */
[----:B------:R1:W-:Y:S04]  /*8480*/  @!P0 LDGSTS.E.BYPASS.LTC128B.128 [R0+0x1100], [R2.64], !P4 ;  /* 0x0110000002008fae */ /* 0x0003e8000e101d48 */
[----:B------:R3:W-:Y:S01]  /*8490*/  @!P0 LDGSTS.E.BYPASS.LTC128B.128 [R0+0x5100], [R12.64], !P6 ;  /* 0x051000000c008fae */ /* 0x0007e2000f101d48 */
[----:B------:R-:W-:Y:S01]  /*84a0*/  ISETP.NE.U32.AND P6, PT, RZ, c[0x0][0x350], PT ;  /* 0x0000d400ff007a0c */ /* 0x000fe20003fc5070 */
[----:B--2---:R-:W-:-:S04]  /*84b0*/  IMAD R4, R215, c[0x0][0x1e8], RZ ;  /* 0x00007a00d7047a24 */ /* 0x004fc800078e02ff */
[C---:B------:R-:W-:Y:S01]  /*84c0*/  IMAD R4, R29.reuse, c[0x0][0x1ec], R4 ;  /* 0x00007b001d047a24 */ /* 0x040fe200078e0204 */
[----:B------:R-:W-:Y:S01]  /*84d0*/  @!P2 SHF.R.S32.HI R5, RZ, 0x1f, R21 ;  /* 0x0000001fff05a819 */ /* 0x000fe20000011415 */
[----:B-1----:R-:W-:Y:S01]  /*84e0*/  IMAD.WIDE.U32 R2, R29, c[0x0][0x1e8], R6 ;  /* 0x00007a001d027a25 */ /* 0x002fe200078e0006 */
[----:B---3--:R-:W-:-:S03]  /*84f0*/  @!P1 SHF.R.S32.HI R0, RZ, 0x1f, R21 ;  /* 0x0000001fff009819 */ /* 0x008fc60000011415 */
[----:B------:R-:W-:Y:S01]  /*8500*/  IMAD.IADD R3, R4, 0x1, R3 ;  /* 0x0000000104037824 */ /* 0x000fe200078e0203 */
[----:B------:R-:W-:Y:S01]  /*8510*/  @!P1 LEA R6, P0, R22, R10, 0x1 ;  /* 0x0000000a16069211 */ /* 0x000fe200078008ff */
[----:B------:R-:W1:Y:S01]  /*8520*/  SHFL.IDX PT, R4, R15, 0x3, 0x181f ;  /* 0x00781f000f047f89 */ /* 0x000e6200000e0000 */
[-C--:B------:R-:W-:Y:S02]  /*8530*/  @!P1 LEA.HI R0, R0, R21.reuse, RZ, 0x3 ;  /* 0x0000001500009211 */ /* 0x080fe400078f18ff */
[----:B------:R-:W-:Y:S02]  /*8540*/  @!P2 LEA.HI R12, R5, R21, RZ, 0x3 ;  /* 0x00000015050ca211 */ /* 0x000fe400078f18ff */
[----:B------:R-:W-:Y:S01]  /*8550*/  @!P1 LOP3.LUT R0, R0, 0xfffffff8, RZ, 0xc0, !PT ;  /* 0xfffffff800009812 */ /* 0x000fe200078ec0ff */
[----:B------:R-:W2:Y:S01]  /*8560*/  SHFL.IDX PT, R5, R18, 0x3, 0x181f ;  /* 0x00781f0012057f89 */ /* 0x000ea200000e0000 */
[----:B------:R-:W-:Y:S02]  /*8570*/  @!P1 LEA.HI.X R7, R22, R11, R23, 0x1, P0 ;  /* 0x0000000b16079211 */ /* 0x000fe400000f0c17 */
[----:B------:R-:W-:-:S02]  /*8580*/  ISETP.NE.AND.EX P0, PT, RZ, c[0x0][0x354], PT, P6 ;  /* 0x0000d500ff007a0c */ /* 0x000fc40003f05360 */
[----:B------:R-:W-:Y:S01]  /*8590*/  ISETP.GE.AND P6, PT, R21, c[0x0][0x198], PT ;  /* 0x0000660015007a0c */ /* 0x000fe20003fc6270 */
[----:B------:R-:W-:Y:S01]  /*85a0*/  @!P1 IMAD.WIDE R10, R0, 0x2, R10 ;  /* 0x00000002000a9825 */ /* 0x000fe200078e020a */
[----:B----4-:R-:W-:-:S03]  /*85b0*/  SEL R16, R9, RZ, !P0 ;  /* 0x000000ff09107207 */ /* 0x010fc60004000000 */
[----:B------:R-:W-:Y:S01]  /*85c0*/  @!P1 IMAD.SHL.U32 R0, R55, 0x2, RZ ;  /* 0x0000000237009824 */ /* 0x000fe200078e00ff */
[----:B------:R-:W-:Y:S01]  /*85d0*/  SEL R17, R8, RZ, !P0 ;  /* 0x000000ff08117207 */ /* 0x000fe20004000000 */
[----:B------:R-:W-:-:S03]  /*85e0*/  IMAD.MOV.U32 R9, RZ, RZ, 0x7 ;  /* 0x00000007ff097424 */ /* 0x000fc600078e00ff */
[----:B------:R3:W-:Y:S01]  /*85f0*/  @!P1 LDGSTS.E.BYPASS.LTC128B.128 [R0+0x2100], [R6.64], !P4 ;  /* 0x0210000006009fae */ /* 0x0007e2000e101d48 */
[----:B------:R-:W-:Y:S01]  /*8600*/  IMAD.IADD R8, R209, 0x1, -R45 ;  /* 0x00000001d1087824 */ /* 0x000fe200078e0a2d */
[----:B------:R-:W-:Y:S01]  /*8610*/  SHF.L.U64.HI R150, R152, R9, c[0x0][0x1e4] ;  /* 0x0000790098967619 */ /* 0x000fe20000010209 */
[----:B------:R-:W-:Y:S01]  /*8620*/  IMAD.WIDE.U32 R30, R17, c[0x0][0x1f0], R2 ;  /* 0x00007c00111e7a25 */ /* 0x000fe200078e0002 */
[----:B------:R4:W-:Y:S01]  /*8630*/  @!P1 LDGSTS.E.BYPASS.LTC128B.128 [R0+0x6100], [R10.64], !P6 ;  /* 0x061000000a009fae */ /* 0x0009e2000f101d48 */
[----:B------:R-:W-:Y:S02]  /*8640*/  ISETP.GE.AND P1, PT, R21, c[0x0][0x198], PT ;  /* 0x0000660015007a0c */ /* 0x000fe40003f26270 */
[----:B------:R-:W-:Y:S02]  /*8650*/  IMAD.MOV.U32 R158, RZ, RZ, R30 ;  /* 0x000000ffff9e7224 */ /* 0x000fe400078e001e */
[----:B---3--:R-:W-:-:S04]  /*8660*/  IMAD R6, R16, c[0x0][0x1f0], RZ ;  /* 0x00007c0010067a24 */ /* 0x008fc800078e02ff */
[----:B------:R-:W-:Y:S02]  /*8670*/  IMAD R6, R17, c[0x0][0x1f4], R6 ;  /* 0x00007d0011067a24 */ /* 0x000fe400078e0206 */
[----:B----4-:R-:W-:Y:S02]  /*8680*/  IMAD R10, R56, -0x80, R8 ;  /* 0xffffff80380a7824 */ /* 0x010fe400078e0208 */
[----:B------:R-:W-:Y:S02]  /*8690*/  IMAD R0, R150, R56, RZ ;  /* 0x0000003896007224 */ /* 0x000fe400078e02ff */
[----:B------:R-:W-:Y:S01]  /*86a0*/  IMAD.IADD R159, R31, 0x1, R6 ;  /* 0x000000011f9f7824 */ /* 0x000fe200078e0206 */
[----:B-1----:R-:W-:Y:S02]  /*86b0*/  @!P2 LEA R6, P0, R22, R4, 0x1 ;  /* 0x000000041606a211 */ /* 0x002fe400078008ff */
[----:B------:R-:W-:Y:S02]  /*86c0*/  ISETP.GE.AND P6, PT, R10, 0x1, PT ;  /* 0x000000010a00780c */ /* 0x000fe40003fc6270 */
[----:B------:R-:W-:Y:S01]  /*86d0*/  @!P2 LOP3.LUT R8, R12, 0xfffffff8, RZ, 0xc0, !PT ;  /* 0xfffffff80c08a812 */ /* 0x000fe200078ec0ff */
[----:B------:R-:W-:Y:S01]  /*86e0*/  IMAD R11, R58, R153, R0 ;  /* 0x000000993a0b7224 */ /* 0x000fe200078e0200 */
[----:B--2---:R-:W-:Y:S01]  /*86f0*/  @!P2 LEA.HI.X R7, R22, R5, R23, 0x1, P0 ;  /* 0x000000051607a211 */ /* 0x004fe200000f0c17 */
[----:B------:R-:W-:-:S02]  /*8700*/  @!P2 IMAD.SHL.U32 R0, R55, 0x2, RZ ;  /* 0x000000023700a824 */ /* 0x000fc400078e00ff */
[----:B------:R-:W-:Y:S01]  /*8710*/  @!P2 IMAD.WIDE R8, R8, 0x2, R4 ;  /* 0x000000020808a825 */ /* 0x000fe200078e0204 */
[----:B------:R-:W-:Y:S02]  /*8720*/  ISETP.GE.AND P3, PT, R21, c[0x0][0x1d4], PT ;  /* 0x0000750015007a0c */ /* 0x000fe40003f66270 */
[----:B------:R1:W-:Y:S01]  /*8730*/  @!P2 LDGSTS.E.BYPASS.LTC128B.128 [R0+0x3100], [R6.64], !P4 ;  /* 0x031000000600afae */ /* 0x0003e2000e101d48 */
[----:B------:R-:W-:Y:S01]  /*8740*/  IMAD.WIDE.U32 R2, R56, R153, R158 ;  /* 0x0000009938027225 */ /* 0x000fe200078e009e */
[----:B------:R-:W-:Y:S02]  /*8750*/  ISETP.GE.AND P4, PT, R22, c[0x0][0x1d4], PT ;  /* 0x0000750016007a0c */ /* 0x000fe40003f86270 */
[----:B------:R1:W-:Y:S01]  /*8760*/  @!P2 LDGSTS.E.BYPASS.LTC128B.128 [R0+0x7100], [R8.64], !P1 ;  /* 0x071000000800afae */ /* 0x0003e2000c901d48 */
[----:B------:R-:W-:Y:S01]  /*8770*/  ISETP.GE.AND P2, PT, R10, 0x21, PT ;  /* 0x000000210a00780c */ /* 0x000fe20003f46270 */
[----:B------:R-:W-:Y:S01]  /*8780*/  IMAD.IADD R3, R3, 0x1, R11 ;  /* 0x0000000103037824 */ /* 0x000fe200078e020b */
[C---:B------:R-:W-:Y:S01]  /*8790*/  @P6 LEA R4, P0, R2.reuse, c[0x0][0x1c8], 0x1 ;  /* 0x0000720002046a11 */ /* 0x040fe200078008ff */
[----:B------:R-:W0:Y:S03]  /*87a0*/  LDGDEPBAR ;  /* 0x00000000000079af */ /* 0x000e260000000000 */
[----:B------:R-:W-:-:S02]  /*87b0*/  @P6 LEA.HI.X R5, R2, c[0x0][0x1cc], R3, 0x1, P0 ;  /* 0x0000730002056a11 */ /* 0x000fc400000f0c03 */
[C---:B------:R-:W-:Y:S01]  /*87c0*/  ISETP.GE.AND P1, PT, R10.reuse, 0x41, PT ;  /* 0x000000410a00780c */ /* 0x040fe20003f26270 */
[----:B------:R-:W-:Y:S01]  /*87d0*/  IMAD.MOV.U32 R13, RZ, RZ, c[0x0][0x1e4] ;  /* 0x00007900ff0d7624 */ /* 0x000fe200078e00ff */
[----:B------:R-:W-:Y:S01]  /*87e0*/  ISETP.GE.AND P0, PT, R10, 0x61, PT ;  /* 0x000000610a00780c */ /* 0x000fe20003f06270 */
[----:B-1----:R-:W-:Y:S01]  /*87f0*/  @P6 IMAD.SHL.U32 R0, R55, 0x2, RZ ;  /* 0x0000000237006824 */ /* 0x002fe200078e00ff */
[----:B------:R-:W-:Y:S01]  /*8800*/  LEA.HI R8, R149, R213, RZ, 0x4 ;  /* 0x000000d595087211 */ /* 0x000fe200078f20ff */
[----:B------:R-:W-:-:S03]  /*8810*/  IMAD R6, R20, c[0x0][0x208], RZ ;  /* 0x0000820014067a24 */ /* 0x000fc600078e02ff */
[----:B------:R1:W-:Y:S04]  /*8820*/  @P6 LDGSTS.E.BYPASS.LTC128B.128 [R0+0x8100], [R4.64], !P4 ;  /* 0x0810000004006fae */ /* 0x0003e8000e101d48 */
[----:B------:R1:W-:Y:S01]  /*8830*/  @P6 LDGSTS.E.BYPASS.LTC128B.128 [R0+0xc100], [R4.64+0x80], !P3 ;  /* 0x0c10008004006fae */ /* 0x0003e2000d901d48 */
[----:B------:R-:W-:Y:S01]  /*8840*/  IMAD R14, R19, c[0x0][0x20c], R6 ;  /* 0x00008300130e7a24 */ /* 0x000fe200078e0206 */
[----:B------:R-:W-:Y:S01]  /*8850*/  LOP3.LUT R7, R8, 0xfffffff0, RZ, 0xc0, !PT ;  /* 0xfffffff008077812 */ /* 0x000fe200078ec0ff */
[----:B------:R-:W-:Y:S01]  /*8860*/  IMAD.SHL.U32 R12, R13, 0x40, RZ ;  /* 0x000000400d0c7824 */ /* 0x000fe200078e00ff */
[----:B------:R-:W-:-:S03]  /*8870*/  SHF.R.S32.HI R9, RZ, 0x4, R8 ;  /* 0x00000004ff097819 */ /* 0x000fc60000011408 */
[----:B------:R-:W-:Y:S02]  /*8880*/  IMAD.IADD R7, R213, 0x1, -R7 ;  /* 0x00000001d5077824 */ /* 0x000fe400078e0a07 */
[----:B------:R-:W-:-:S03]  /*8890*/  IMAD.IADD R156, R155, 0x1, R12 ;  /* 0x000000019b9c7824 */ /* 0x000fc600078e020c */
[----:B------:R-:W-:Y:S02]  /*88a0*/  SHF.R.S32.HI R15, RZ, 0x1f, R7 ;  /* 0x0000001fff0f7819 */ /* 0x000fe40000011407 */
[----:B-1----:R-:W-:-:S04]  /*88b0*/  @P2 LEA R0, P6, R152, R2, 0x5 ;  /* 0x0000000298002211 */ /* 0x002fc800078c28ff */
[----:B------:R-:W-:Y:S02]  /*88c0*/  @P2 LEA.HI.X R6, R152, R3, R13, 0x5, P6 ;  /* 0x0000000398062211 */ /* 0x000fe400030f2c0d */
[----:B------:R-:W-:-:S04]  /*88d0*/  @P2 LEA R10, P6, R0, c[0x0][0x1c8], 0x1 ;  /* 0x00007200000a2a11 */ /* 0x000fc800078c08ff */
[----:B------:R-:W-:Y:S02]  /*88e0*/  @P2 LEA.HI.X R11, R0, c[0x0][0x1cc], R6, 0x1, P6 ;  /* 0x00007300000b2a11 */ /* 0x000fe400030f0c06 */
[----:B------:R-:W-:Y:S02]  /*88f0*/  LEA.HI R6, R8, R9, RZ, 0x1 ;  /* 0x0000000908067211 */ /* 0x000fe400078f08ff */
[----:B------:R-:W-:Y:S02]  /*8900*/  @P1 IADD3 R0, P6, R2, R154, RZ ;  /* 0x0000009a02001210 */ /* 0x000fe40007fde0ff */
[----:B------:R-:W-:-:S03]  /*8910*/  LOP3.LUT R12, R6, 0xfffffffe, RZ, 0xc0, !PT ;  /* 0xfffffffe060c7812 */ /* 0x000fc600078ec0ff */
[--C-:B------:R-:W-:Y:S01]  /*8920*/  @P1 IMAD.X R6, R156, 0x1, R3.reuse, P6 ;  /* 0x000000019c061824 */ /* 0x100fe200030e0603 */
[C---:B------:R-:W-:Y:S02]  /*8930*/  @P1 LEA R8, P6, R0.reuse, c[0x0][0x1c8], 0x1 ;  /* 0x0000720000081a11 */ /* 0x040fe400078c08ff */
[----:B------:R-:W-:Y:S01]  /*8940*/  LEA.HI R15, R15, R7, RZ, 0x3 ;  /* 0x000000070f0f7211 */ /* 0x000fe200078f18ff */
[----:B------:R-:W-:Y:S01]  /*8950*/  IMAD.IADD R57, R9, 0x1, -R12 ;  /* 0x0000000109397824 */ /* 0x000fe200078e0a0c */
[----:B------:R-:W-:Y:S01]  /*8960*/  @P1 LEA.HI.X R9, R0, c[0x0][0x1cc], R6, 0x1, P6 ;  /* 0x0000730000091a11 */ /* 0x000fe200030f0c06 */
[----:B------:R-:W-:Y:S01]  /*8970*/  @P0 IMAD R13, R13, 0x60, RZ ;  /* 0x000000600d0d0824 */ /* 0x000fe200078e02ff */
[----:B------:R-:W-:Y:S01]  /*8980*/  LOP3.LUT R0, R15, 0xfffffff8, RZ, 0xc0, !PT ;  /* 0xfffffff80f007812 */ /* 0x000fe200078ec0ff */
[----:B------:R-:W-:-:S04]  /*8990*/  @P0 IMAD.WIDE.U32 R2, R152, 0x60, R2 ;  /* 0x0000006098020825 */ /* 0x000fc800078e0002 */
[----:B------:R-:W-:Y:S02]  /*89a0*/  @P0 IMAD.IADD R12, R13, 0x1, R3 ;  /* 0x000000010d0c0824 */ /* 0x000fe400078e0203 */
[----:B------:R-:W-:Y:S02]  /*89b0*/  @P2 IMAD.SHL.U32 R3, R55, 0x2, RZ ;  /* 0x0000000237032824 */ /* 0x000fe400078e00ff */
[----:B------:R-:W-:Y:S02]  /*89c0*/  IMAD.IADD R13, R7, 0x1, -R0 ;  /* 0x00000001070d7824 */ /* 0x000fe400078e0a00 */
[----:B------:R-:W-:Y:S01]  /*89d0*/  @P1 IMAD.SHL.U32 R0, R55, 0x2, RZ ;  /* 0x0000000237001824 */ /* 0x000fe200078e00ff */
[C---:B------:R-:W-:Y:S01]  /*89e0*/  @P0 LEA R6, P6, R2.reuse, c[0x0][0x1c8], 0x1 ;  /* 0x0000720002060a11 */ /* 0x040fe200078c08ff */
[----:B------:R-:W-:Y:S01]  /*89f0*/  IMAD.WIDE.U32 R4, R19, c[0x0][0x208], R22 ;  /* 0x0000820013047a25 */ /* 0x000fe200078e0016 */
[----:B------:R1:W-:Y:S04]  /*8a00*/  @P2 LDGSTS.E.BYPASS.LTC128B.128 [R3+0x9100], [R10.64], !P4 ;  /* 0x091000000a032fae */ /* 0x0003e8000e101d48 */
[----:B------:R1:W-:Y:S01]  /*8a10*/  @P2 LDGSTS.E.BYPASS.LTC128B.128 [R3+0xd100], [R10.64+0x80], !P3 ;  /* 0x0d1000800a032fae */ /* 0x0003e2000d901d48 */
[----:B------:R-:W-:Y:S01]  /*8a20*/  IMAD.IADD R5, R5, 0x1, R14 ;  /* 0x0000000105057824 */ /* 0x000fe200078e020e */
[----:B------:R-:W-:-:S02]  /*8a30*/  @P0 LEA.HI.X R7, R2, c[0x0][0x1cc], R12, 0x1, P6 ;  /* 0x0000730002070a11 */ /* 0x000fc400030f0c0c */
[----:B------:R2:W-:Y:S04]  /*8a40*/  @P1 LDGSTS.E.BYPASS.LTC128B.128 [R0+0xa100], [R8.64], !P4 ;  /* 0x0a10000008001fae */ /* 0x0005e8000e101d48 */
[----:B------:R2:W-:Y:S01]  /*8a50*/  @P1 LDGSTS.E.BYPASS.LTC128B.128 [R0+0xe100], [R8.64+0x80], !P3 ;  /* 0x0e10008008001fae */ /* 0x0005e2000d901d48 */
[----:B-1----:R-:W-:Y:S02]  /*8a60*/  IMAD R10, R215, c[0x0][0x210], RZ ;  /* 0x00008400d70a7a24 */ /* 0x002fe400078e02ff */
[----:B------:R-:W-:-:S04]  /*8a70*/  IMAD.WIDE.U32 R2, R29, c[0x0][0x210], R4 ;  /* 0x000084001d027a25 */ /* 0x000fc800078e0004 */
[----:B--2---:R-:W-:Y:S02]  /*8a80*/  @P0 IMAD.SHL.U32 R0, R55, 0x2, RZ ;  /* 0x0000000237000824 */ /* 0x004fe400078e00ff */
[----:B------:R-:W-:-:S03]  /*8a90*/  IMAD R10, R29, c[0x0][0x214], R10 ;  /* 0x000085001d0a7a24 */ /* 0x000fc600078e020a */
[----:B------:R1:W-:Y:S01]  /*8aa0*/  @P0 LDGSTS.E.BYPASS.LTC128B.128 [R0+0xb100], [R6.64], !P4 ;  /* 0x0b10000006000fae */ /* 0x0003e2000e101d48 */
[----:B------:R-:W-:-:S03]  /*8ab0*/  IMAD.IADD R3, R10, 0x1, R3 ;  /* 0x000000010a037824 */ /* 0x000fc600078e0203 */
[----:B------:R1:W-:Y:S01]  /*8ac0*/  @P0 LDGSTS.E.BYPASS.LTC128B.128 [R0+0xf100], [R6.64+0x80], !P3 ;  /* 0x0f10008006000fae */ /* 0x0003e2000d901d48 */
[----:B------:R-:W-:-:S03]  /*8ad0*/  IMAD.WIDE.U32 R60, R17, c[0x0][0x218], R2 ;  /* 0x00008600113c7a25 */ /* 0x000fc600078e0002 */
[----:B------:R2:W-:Y:S01]  /*8ae0*/  STL.64 [R1+0x38], R30 ;  /* 0x0000381e01007387 */ /* 0x0005e20000100a00 */
[----:B------:R-:W-:-:S03]  /*8af0*/  IMAD.SHL.U32 R8, R13, 0x40, RZ ;  /* 0x000000400d087824 */ /* 0x000fc600078e00ff */
[----:B------:R2:W-:Y:S04]  /*8b00*/  STL.64 [R1+0x28], R158 ;  /* 0x0000289e01007387 */ /* 0x0005e80000100a00 */
[----:B------:R2:W-:Y:S01]  /*8b10*/  STL [R1+0x48], R156 ;  /* 0x0000489c01007387 */ /* 0x0005e20000100800 */
[----:B-1----:R-:W-:Y:S01]  /*8b20*/  IMAD R0, R16, c[0x0][0x218], RZ ;  /* 0x0000860010007a24 */ /* 0x002fe200078e02ff */
[----:B------:R-:W-:Y:S01]  /*8b30*/  R2P PR, R13, 0x6 ;  /* 0x000000060d007804 */ /* 0x000fe20000000000 */
[----:B------:R-:W-:Y:S01]  /*8b40*/  IMAD.SHL.U32 R9, R57, 0x8, RZ ;  /* 0x0000000839097824 */ /* 0x000fe200078e00ff */
[----:B------:R-:W0:Y:S01]  /*8b50*/  LDGDEPBAR ;  /* 0x00000000000079af */ /* 0x000e220000000000 */
[----:B------:R-:W-:-:S04]  /*8b60*/  IMAD R0, R17, c[0x0][0x21c], R0 ;  /* 0x0000870011007a24 */ /* 0x000fc800078e0200 */
[----:B------:R-:W-:Y:S01]  /*8b70*/  IMAD.IADD R59, R61, 0x1, R0 ;  /* 0x000000013d3b7824 */ /* 0x000fe200078e0200 */
[----:B------:R2:W-:Y:S04]  /*8b80*/  STL.64 [R1+0x30], R60 ;  /* 0x0000303c01007387 */ /* 0x0005e80000100a00 */
[----:B------:R2:W-:Y:S01]  /*8b90*/  STL [R1+0x44], R59 ;  /* 0x0000443b01007387 */ /* 0x0005e20000100800 */
[----:B------:R-:W-:Y:S02]  /*8ba0*/  LOP3.LUT R8, R8, 0x1c0, RZ, 0xc0, !PT ;  /* 0x000001c008087812 */ /* 0x000fe400078ec0ff */
[----:B------:R-:W-:Y:S02]  /*8bb0*/  ISETP.LT.AND P0, PT, RZ, c[0x0][0x27c], PT ;  /* 0x00009f00ff007a0c */ /* 0x000fe40003f01270 */
[----:B------:R-:W-:-:S02]  /*8bc0*/  LOP3.LUT R4, R8, 0x8, R9, 0xf8, !PT ;  /* 0x0000000808047812 */ /* 0x000fc400078ef809 */
[----:B------:R-:W-:Y:S01]  /*8bd0*/  SHF.R.U32.HI R8, RZ, 0x3, R8 ;  /* 0x00000003ff087819 */ /* 0x000fe20000011608 */
[----:B------:R-:W-:Y:S02]  /*8be0*/  IMAD.MOV.U32 R5, RZ, RZ, 0x10 ;  /* 0x00000010ff057424 */ /* 0x000fe400078e00ff */
[----:B------:R-:W-:Y:S01]  /*8bf0*/  IMAD.MOV.U32 R2, RZ, RZ, 0x20 ;  /* 0x00000020ff027424 */ /* 0x000fe200078e00ff */
[----:B------:R-:W-:Y:S01]  /*8c00*/  LOP3.LUT R8, R4, R8, RZ, 0x3c, !PT ;  /* 0x0000000804087212 */ /* 0x000fe200078e3cff */
[----:B------:R-:W-:Y:S01]  /*8c10*/  IMAD.SHL.U32 R4, R15, 0x40, RZ ;  /* 0x000000400f047824 */ /* 0x000fe200078e00ff */
[----:B------:R-:W-:Y:S02]  /*8c20*/  SEL R5, R5, 0xfffffff0, !P1 ;  /* 0xfffffff005057807 */ /* 0x000fe40004800000 */
[----:B------:R-:W-:Y:S02]  /*8c30*/  SEL R2, R2, 0xffffffe0, !P2 ;  /* 0xffffffe002027807 */ /* 0x000fe40005000000 */
[----:B------:R-:W-:Y:S01]  /*8c40*/  LOP3.LUT R4, R8, 0xfffffe00, R4, 0xf8, !PT ;  /* 0xfffffe0008047812 */ /* 0x000fe200078ef804 */
[----:B------:R-:W-:Y:S05]  /*8c50*/  @P0 BRA `(.L_x_104) ;  /* 0x0000002000000947 */ /* 0x000fea0003800000 */
[----:B------:R-:W-:-:S04]  /*8c60*/  DEPBAR.LE SB0, 0x1 ;  /* 0x000080400000791a */ /* 0x000fc80000000000 */
[----:B------:R-:W-:Y:S05]  /*8c70*/  BRA `(.L_x_105) ;  /* 0x000035f000007947 */ /* 0x000fea0003800000 */
.L_x_104:
[----:B-----5:R-:W-:Y:S01]  /*8c80*/  SHF.R.S32.HI R0, RZ, 0x1f, R166 ;  /* 0x0000001fff007819 */ /* 0x020fe200000114a6 */
[----:B------:R-:W-:Y:S01]  /*8c90*/  ULDC.U8 UR4, c[0x0][0x298] ;  /* 0x0000a60000047ab9 */ /* 0x000fe20000000000 */
[----:B------:R-:W-:Y:S01]  /*8ca0*/  IMAD.WIDE.U32 R8, R166, c[0x0][0x280], RZ ;  /* 0x0000a000a6087a25 */ /* 0x000fe200078e00ff */
[----:B------:R-:W-:Y:S01]  /*8cb0*/  ISETP.NE.AND P2, PT, RZ, UR4, PT ;  /* 0x00000004ff007c0c */ /* 0x000fe2000bf45270 */
[----:B------:R-:W-:Y:S01]  /*8cc0*/  BSSY B2, `(.L_x_105) ;  /* 0x000035a000027945 */ /* 0x000fe20003800000 */
[----:B------:R-:W-:Y:S01]  /*8cd0*/  SHF.L.U32 R36, R55, 0x1, RZ ;  /* 0x0000000137247819 */ /* 0x000fe200000006ff */
[----:B------:R-:W-:Y:S01]  /*8ce0*/  IMAD R3, R0, c[0x0][0x280], RZ ;  /* 0x0000a00000037a24 */ /* 0x000fe200078e02ff */
[----:B------:R-:W-:Y:S01]  /*8cf0*/  LEA R18, P1, R8, c[0x0][0x270], 0x1 ;  /* 0x00009c0008127a11 */ /* 0x000fe200078208ff */
[----:B------:R-:W-:Y:S02]  /*8d00*/  IMAD R0, R0, c[0x0][0x290], RZ ;  /* 0x0000a40000007a24 */ /* 0x000fe400078e02ff */
[----:B------:R-:W-:-:S04]  /*8d10*/  IMAD.WIDE.U32 R6, R166, c[0x0][0x290], RZ ;  /* 0x0000a400a6067a25 */ /* 0x000fc800078e00ff */
[----:B------:R-:W-:Y:S01]  /*8d20*/  IMAD R3, R166, c[0x0][0x284], R3 ;  /* 0x0000a100a6037a24 */ /* 0x000fe200078e0203 */
[----:B------:R-:W-:Y:S01]  /*8d30*/  LEA R16, P0, R6, c[0x0][0x288], 0x1 ;  /* 0x0000a20006107a11 */ /* 0x000fe200078008ff */
[----:B------:R-:W-:-:S03]  /*8d40*/  IMAD R0, R166, c[0x0][0x294], R0 ;  /* 0x0000a500a6007a24 */ /* 0x000fc600078e0200 */
[----:B------:R-:W-:Y:S02]  /*8d50*/  IADD3 R3, R3, R9, RZ ;  /* 0x0000000903037210 */ /* 0x000fe40007ffe0ff */
[----:B------:R-:W-:Y:S02]  /*8d60*/  IADD3 R0, R0, R7, RZ ;  /* 0x0000000700007210 */ /* 0x000fe40007ffe0ff */
[----:B------:R-:W-:Y:S02]  /*8d70*/  LEA.HI.X R19, R8, c[0x0][0x274], R3, 0x1, P1 ;  /* 0x00009d0008137a11 */ /* 0x000fe400008f0c03 */
[----:B------:R-:W-:Y:S01]  /*8d80*/  LEA.HI.X R17, R6, c[0x0][0x28c], R0, 0x1, P0 ;  /* 0x0000a30006117a11 */ /* 0x000fe200000f0c00 */
[----:B------:R-:W-:Y:S05]  /*8d90*/  @!P2 BRA `(.L_x_106) ;  /* 0x000019200000a947 */ /* 0x000fea0003800000 */
[----:B------:R-:W-:Y:S01]  /*8da0*/  BSSY B0, `(.L_x_107) ;  /* 0x0000017000007945 */ /* 0x000fe20003800000 */
[----:B------:R-:W-:Y:S01]  /*8db0*/  SHF.L.U32 R26, R64, 0x2, RZ ;  /* 0x00000002401a7819 */ /* 0x000fe200000006ff */
[----:B------:R-:W-:Y:S01]  /*8dc0*/  CS2R R8, SRZ ;  /* 0x0000000000087805 */ /* 0x000fe2000001ff00 */
[----:B------:R-:W-:Y:S01]  /*8dd0*/  CS2R R12, SRZ ;  /* 0x00000000000c7805 */ /* 0x000fe2000001ff00 */
[----:B------:R-:W-:Y:S01]  /*8de0*/  CS2R R6, SRZ ;  /* 0x0000000000067805 */ /* 0x000fe2000001ff00 */
[----:B------:R-:W-:Y:S01]  /*8df0*/  CS2R R10, SRZ ;  /* 0x00000000000a7805 */ /* 0x000fe2000001ff00 */
[----:B------:R-:W-:Y:S05]  /*8e00*/  @P5 BRA `(.L_x_108) ;  /* 0x0000010000005947 */ /* 0x000fea0003800000 */
[C---:B------:R-:W-:Y:S01]  /*8e10*/  IADD3 R3, R26.reuse, 0x20, RZ ;  /* 0x000000201a037810 */ /* 0x040fe20007ffe0ff */
[----:B------:R-:W-:Y:S01]  /*8e20*/  CS2R R8, SRZ ;  /* 0x0000000000087805 */ /* 0x000fe2000001ff00 */
[----:B------:R-:W-:Y:S01]  /*8e30*/  ISETP.GE.AND P1, PT, R26, c[0x0][0x27c], PT ;  /* 0x00009f001a007a0c */ /* 0x000fe20003f26270 */
[----:B------:R-:W-:Y:S01]  /*8e40*/  CS2R R6, SRZ ;  /* 0x0000000000067805 */ /* 0x000fe2000001ff00 */
[----:B------:R-:W-:-:S11]  /*8e50*/  ISETP.GE.AND P0, PT, R3, c[0x0][0x27c], PT ;  /* 0x00009f0003007a0c */ /* 0x000fd60003f06270 */
[----:B------:R-:W-:Y:S02]  /*8e60*/  @!P1 IMAD.WIDE R20, R26, 0x2, R18 ;  /* 0x000000021a149825 */ /* 0x000fe400078e0212 */
[----:B------:R-:W-:-:S03]  /*8e70*/  @!P0 SHF.R.S32.HI R0, RZ, 0x1f, R3 ;  /* 0x0000001fff008819 */ /* 0x000fc60000011403 */
[----:B------:R1:W5:Y:S01]  /*8e80*/  @!P1 LD.E.64 R12, [R20.64] ;  /* 0x00000008140c9980 */ /* 0x000362000c101b00 */
[----:B------:R-:W-:-:S04]  /*8e90*/  @!P0 LEA.HI R0, R0, R3, RZ, 0x2 ;  /* 0x0000000300008211 */ /* 0x000fc800078f10ff */
[----:B------:R-:W-:-:S05]  /*8ea0*/  @!P0 LOP3.LUT R0, R0, 0xfffffffc, RZ, 0xc0, !PT ;  /* 0xfffffffc00008812 */ /* 0x000fca00078ec0ff */
[----:B------:R-:W-:-:S04]  /*8eb0*/  @!P0 IMAD.WIDE R14, R0, 0x2, R16 ;  /* 0x00000002000e8825 */ /* 0x000fc800078e0210 */
[----:B------:R-:W-:Y:S01]  /*8ec0*/  @!P0 IMAD.WIDE R18, R0, 0x2, R18 ;  /* 0x0000000200128825 */ /* 0x000fe200078e0212 */
[----:B------:R1:W5:Y:S03]  /*8ed0*/  @!P0 LD.E.64 R6, [R14.64] ;  /* 0x000000080e068980 */ /* 0x000366000c101b00 */
[----:B------:R-:W-:Y:S01]  /*8ee0*/  @!P1 IMAD.WIDE R16, R26, 0x2, R16 ;  /* 0x000000021a109825 */ /* 0x000fe200078e0210 */
[----:B------:R1:W5:Y:S04]  /*8ef0*/  @!P0 LD.E.64 R8, [R18.64] ;  /* 0x0000000812088980 */ /* 0x000368000c101b00 */
[----:B------:R1:W5:Y:S02]  /*8f00*/  @!P1 LD.E.64 R10, [R16.64] ;  /* 0x00000008100a9980 */ /* 0x000364000c101b00 */
.L_x_108:
[----:B------:R-:W-:Y:S05]  /*8f10*/  BSYNC B0 ;  /* 0x0000000000007941 */ /* 0x000fea0003800000 */
.L_x_107:
[--C-:B-1---5:R-:W-:Y:S01]  /*8f20*/  IMAD.MOV.U32 R21, RZ, RZ, R13.reuse ;  /* 0x000000ffff157224 */ /* 0x122fe200078e000d */
[----:B------:R-:W-:Y:S01]  /*8f30*/  SHF.R.U32.HI R17, RZ, 0x10, R13 ;  /* 0x00000010ff117819 */ /* 0x000fe2000001160d */
[----:B------:R-:W-:Y:S01]  /*8f40*/  IMAD R3, R212, -0x80, R25 ;  /* 0xffffff80d4037824 */ /* 0x000fe200078e0219 */
[----:B------:R-:W-:Y:S01]  /*8f50*/  SHF.R.U64 R20, R12, 0x10, R13 ;  /* 0x000000100c147819 */ /* 0x000fe2000000120d */
[----:B------:R-:W-:Y:S01]  /*8f60*/  IMAD.MOV.U32 R22, RZ, RZ, R12 ;  /* 0x000000ffff167224 */ /* 0x000fe200078e000c */
[----:B------:R-:W-:Y:S01]  /*8f70*/  PRMT R24, R17, 0x5410, R21 ;  /* 0x0000541011187816 */ /* 0x000fe20000000015 */
[--C-:B------:R-:W-:Y:S01]  /*8f80*/  IMAD.MOV.U32 R18, RZ, RZ, R9.reuse ;  /* 0x000000ffff127224 */ /* 0x100fe200078e0009 */
[----:B------:R-:W-:Y:S01]  /*8f90*/  IMNMX R21, R3, 0x80, PT ;  /* 0x0000008003157817 */ /* 0x000fe20003800200 */
[----:B------:R-:W-:Y:S01]  /*8fa0*/  IMAD.MOV.U32 R15, RZ, RZ, R10 ;  /* 0x000000ffff0f7224 */ /* 0x000fe200078e000a */
[----:B------:R-:W-:Y:S01]  /*8fb0*/  SHF.R.U64 R16, R8, 0x10, R9 ;  /* 0x0000001008107819 */ /* 0x000fe20000001209 */
[----:B------:R-:W-:Y:S01]  /*8fc0*/  IMAD.MOV.U32 R19, RZ, RZ, R8 ;  /* 0x000000ffff137224 */ /* 0x000fe200078e0008 */
[----:B------:R-:W-:Y:S01]  /*8fd0*/  ISETP.GE.AND P0, PT, R45, R21, PT ;  /* 0x000000152d00720c */ /* 0x000fe20003f06270 */
[----:B------:R-:W-:Y:S01]  /*8fe0*/  IMAD.MOV.U32 R14, RZ, RZ, R11 ;  /* 0x000000ffff0e7224 */ /* 0x000fe200078e000b */
[----:B------:R-:W-:Y:S01]  /*8ff0*/  SHF.R.U32.HI R13, RZ, 0x10, R9 ;  /* 0x00000010ff0d7819 */ /* 0x000fe20000011609 */
[----:B------:R-:W-:Y:S01]  /*9000*/  IMAD.MOV.U32 R9, RZ, RZ, R7 ;  /* 0x000000ffff097224 */ /* 0x000fe200078e0007 */
[--C-:B------:R-:W-:Y:S01]  /*9010*/  SHF.R.U64 R12, R10, 0x10, R11.reuse ;  /* 0x000000100a0c7819 */ /* 0x100fe2000000120b */
[----:B------:R-:W-:Y:S01]  /*9020*/  IMAD.MOV.U32 R10, RZ, RZ, R6 ;  /* 0x000000ffff0a7224 */ /* 0x000fe200078e0006 */
[----:B------:R-:W-:Y:S01]  /*9030*/  SHF.R.U32.HI R8, RZ, 0x10, R11 ;  /* 0x00000010ff087819 */ /* 0x000fe2000001160b */
[----:B------:R-:W-:-:S04]  /*9040*/  DEPBAR.LE SB0, 0x1 ;  /* 0x000080400000791a */ /* 0x000fc80000000000 */
[--C-:B------:R-:W-:Y:S01]  /*9050*/  SHF.R.U64 R6, R6, 0x10, R7.reuse ;  /* 0x0000001006067819 */ /* 0x100fe20000001207 */
[----:B------:R-:W-:Y:S01]  /*9060*/  BSSY B1, `(.L_x_109) ;  /* 0x000005e000017945 */ /* 0x000fe20003800000 */
[----:B------:R-:W-:Y:S02]  /*9070*/  SHF.R.U32.HI R0, RZ, 0x10, R7 ;  /* 0x00000010ff007819 */ /* 0x000fe40000011607 */
[----:B------:R-:W-:Y:S02]  /*9080*/  PRMT R23, R20, 0x5410, R22 ;  /* 0x0000541014177816 */ /* 0x000fe40000000016 */
[----:B------:R-:W-:Y:S02]  /*9090*/  PRMT R28, R16, 0x5410, R19 ;  /* 0x00005410101c7816 */ /* 0x000fe40000000013 */
[----:B------:R-:W-:Y:S02]  /*90a0*/  PRMT R29, R13, 0x5410, R18 ;  /* 0x000054100d1d7816 */ /* 0x000fe40000000012 */
[----:B------:R-:W-:-:S02]  /*90b0*/  PRMT R20, R15, 0x5410, R12 ;  /* 0x000054100f147816 */ /* 0x000fc4000000000c */
[----:B------:R-:W-:Y:S02]  /*90c0*/  PRMT R22, R8, 0x5410, R14 ;  /* 0x0000541008167816 */ /* 0x000fe4000000000e */
[----:B------:R-:W-:Y:S02]  /*90d0*/  PRMT R25, R10, 0x5410, R6 ;  /* 0x000054100a197816 */ /* 0x000fe40000000006 */
[----:B------:R-:W-:Y:S01]  /*90e0*/  PRMT R27, R0, 0x5410, R9 ;  /* 0x00005410001b7816 */ /* 0x000fe20000000009 */
[----:B------:R-:W-:Y:S06]  /*90f0*/  BAR.SYNC.DEFER_BLOCKING 0x0 ;  /* 0x0000000000007b1d */ /* 0x000fec0000010000 */
[----:B------:R-:W-:Y:S05]  /*9100*/  @P0 BRA `(.L_x_110) ;  /* 0x0000053000000947 */ /* 0x000fea0003800000 */
[----:B------:R-:W-:Y:S01]  /*9110*/  ISETP.GE.AND P0, PT, R26, c[0x0][0x27c], PT ;  /* 0x00009f001a007a0c */ /* 0x000fe20003f06270 */
[----:B------:R-:W-:-:S12]  /*9120*/  BSSY B0, `(.L_x_111) ;  /* 0x0000028000007945 */ /* 0x000fd80003800000 */
[----:B------:R-:W-:Y:S05]  /*9130*/  @P0 BRA `(.L_x_112) ;  /* 0x0000026000000947 */ /* 0x000fea0003800000 */
[----:B------:R-:W1:Y:S01]  /*9140*/  LDS.128 R8, [R36+0x100] ;  /* 0x0001000024087984 */ /* 0x000e620000000c00 */
[--C-:B------:R-:W-:Y:S02]  /*9150*/  HADD2.F32 R12, -RZ, R20.reuse.H0_H0 ;  /* 0x20000014ff0c7230 */ /* 0x100fe40000004100 */
[----:B------:R-:W-:Y:S02]  /*9160*/  HADD2.F32 R0, -RZ, R20.H1_H1 ;  /* 0x30000014ff007230 */ /* 0x000fe40000004100 */
[--C-:B------:R-:W-:Y:S02]  /*9170*/  HADD2.F32 R6, -RZ, R23.reuse.H1_H1 ;  /* 0x30000017ff067230 */ /* 0x100fe40000004100 */
[----:B------:R-:W-:Y:S02]  /*9180*/  HADD2.F32 R3, -RZ, R23.H0_H0 ;  /* 0x20000017ff037230 */ /* 0x000fe40000004100 */
[--C-:B-1----:R-:W-:Y:S02]  /*9190*/  HADD2.F32 R13, -RZ, R8.reuse.H0_H0 ;  /* 0x20000008ff0d7230 */ /* 0x102fe40000004100 */
[----:B------:R-:W-:-:S02]  /*91a0*/  HADD2.F32 R8, -RZ, R8.H1_H1 ;  /* 0x30000008ff087230 */ /* 0x000fc40000004100 */
[--C-:B------:R-:W-:Y:S02]  /*91b0*/  HADD2.F32 R7, -RZ, R9.reuse.H0_H0 ;  /* 0x20000009ff077230 */ /* 0x100fe40000004100 */
[----:B------:R-:W-:Y:S02]  /*91c0*/  HADD2.F32 R9, -RZ, R9.H1_H1 ;  /* 0x30000009ff097230 */ /* 0x000fe40000004100 */
[--C-:B------:R-:W-:Y:S02]  /*91d0*/  HADD2.F32 R17, -RZ, R11.reuse.H0_H0 ;  /* 0x2000000bff117230 */ /* 0x100fe40000004100 */
[----:B------:R-:W-:Y:S01]  /*91e0*/  HADD2.F32 R16, -RZ, R11.H1_H1 ;  /* 0x3000000bff107230 */ /* 0x000fe20000004100 */
[-C--:B------:R-:W-:Y:S01]  /*91f0*/  FMUL.FTZ R11, R8, R12.reuse ;  /* 0x0000000c080b7220 */ /* 0x080fe20000410000 */
[--C-:B------:R-:W-:Y:S01]  /*9200*/  HADD2.F32 R15, -RZ, R10.reuse.H0_H0 ;  /* 0x2000000aff0f7230 */ /* 0x100fe20000004100 */
[----:B------:R-:W-:Y:S01]  /*9210*/  FMUL.FTZ R12, R13, R12 ;  /* 0x0000000c0d0c7220 */ /* 0x000fe20000410000 */
[----:B------:R-:W-:Y:S01]  /*9220*/  HADD2.F32 R14, -RZ, R10.H1_H1 ;  /* 0x3000000aff0e7230 */ /* 0x000fe20000004100 */
[----:B------:R-:W-:-:S02]  /*9230*/  FMUL.FTZ R10, R9, R0 ;  /* 0x00000000090a7220 */ /* 0x000fc40000410000 */
[----:B------:R-:W-:Y:S02]  /*9240*/  FMUL.FTZ R0, R7, R0 ;  /* 0x0000000007007220 */ /* 0x000fe40000410000 */
[-C--:B------:R-:W-:Y:S02]  /*9250*/  FFMA.FTZ R19, R13, R6.reuse, -R11 ;  /* 0x000000060d137223 */ /* 0x080fe4000001080b */
[----:B------:R-:W-:Y:S01]  /*9260*/  FFMA.FTZ R18, R8, R6, R12 ;  /* 0x0000000608127223 */ /* 0x000fe2000001000c */
[----:B------:R-:W-:Y:S01]  /*9270*/  HADD2.F32 R6, -RZ, R24.H1_H1 ;  /* 0x30000018ff067230 */ /* 0x000fe20000004100 */
[-C--:B------:R-:W-:Y:S01]  /*9280*/  FFMA.FTZ R13, R7, R3.reuse, -R10 ;  /* 0x00000003070d7223 */ /* 0x080fe2000001080a */
[--C-:B------:R-:W-:Y:S01]  /*9290*/  HADD2.F32 R7, -RZ, R22.reuse.H1_H1 ;  /* 0x30000016ff077230 */ /* 0x100fe20000004100 */
[----:B------:R-:W-:Y:S01]  /*92a0*/  FFMA.FTZ R12, R9, R3, R0 ;  /* 0x00000003090c7223 */ /* 0x000fe20000010000 */
[----:B------:R-:W-:Y:S02]  /*92b0*/  HADD2.F32 R0, -RZ, R22.H0_H0 ;  /* 0x20000016ff007230 */ /* 0x000fe40000004100 */
[----:B------:R-:W-:Y:S01]  /*92c0*/  HADD2.F32 R3, -RZ, R24.H0_H0 ;  /* 0x20000018ff037230 */ /* 0x000fe20000004100 */
[----:B------:R-:W-:-:S02]  /*92d0*/  FMUL.FTZ R9, R14, R7 ;  /* 0x000000070e097220 */ /* 0x000fc40000410000 */
[----:B------:R-:W-:Y:S02]  /*92e0*/  FMUL.FTZ R8, R15, R7 ;  /* 0x000000070f087220 */ /* 0x000fe40000410000 */
[-C--:B------:R-:W-:Y:S02]  /*92f0*/  FMUL.FTZ R7, R16, R0.reuse ;  /* 0x0000000010077220 */ /* 0x080fe40000410000 */
[----:B------:R-:W-:Y:S02]  /*9300*/  FMUL.FTZ R0, R17, R0 ;  /* 0x0000000011007220 */ /* 0x000fe40000410000 */
[-C--:B------:R-:W-:Y:S01]  /*9310*/  FFMA.FTZ R11, R15, R6.reuse, -R9 ;  /* 0x000000060f0b7223 */ /* 0x080fe20000010809 */
[----:B------:R-:W-:Y:S01]  /*9320*/  F2FP.PACK_AB R9, R12, R13 ;  /* 0x0000000d0c09723e */ /* 0x000fe200000000ff */
[----:B------:R-:W-:Y:S01]  /*9330*/  FFMA.FTZ R10, R14, R6, R8 ;  /* 0x000000060e0a7223 */ /* 0x000fe20000010008 */
[----:B------:R-:W-:Y:S01]  /*9340*/  F2FP.PACK_AB R8, R18, R19 ;  /* 0x000000131208723e */ /* 0x000fe200000000ff */
[----:B------:R-:W-:-:S02]  /*9350*/  FFMA.FTZ R7, R17, R3, -R7 ;  /* 0x0000000311077223 */ /* 0x000fc40000010807 */
[----:B------:R-:W-:Y:S01]  /*9360*/  FFMA.FTZ R0, R16, R3, R0 ;  /* 0x0000000310007223 */ /* 0x000fe20000010000 */
[----:B------:R-:W-:-:S04]  /*9370*/  F2FP.PACK_AB R10, R10, R11 ;  /* 0x0000000b0a0a723e */ /* 0x000fc800000000ff */
[----:B------:R-:W-:-:S05]  /*9380*/  F2FP.PACK_AB R11, R0, R7 ;  /* 0x00000007000b723e */ /* 0x000fca00000000ff */
[----:B------:R1:W-:Y:S02]  /*9390*/  STS.128 [R36+0x100], R8 ;  /* 0x0001000824007388 */ /* 0x0003e40000000c00 */
.L_x_112:
[----:B------:R-:W-:Y:S05]  /*93a0*/  BSYNC B0 ;  /* 0x0000000000007941 */ /* 0x000fea0003800000 */
.L_x_111:
[----:B------:R-:W-:-:S04]  /*93b0*/  IADD3 R0, R26, 0x20, RZ ;  /* 0x000000201a007810 */ /* 0x000fc80007ffe0ff */
[----:B------:R-:W-:-:S13]  /*93c0*/  ISETP.GE.AND P0, PT, R0, c[0x0][0x27c], PT ;  /* 0x00009f0000007a0c */ /* 0x000fda0003f06270 */
[----:B------:R-:W-:Y:S05]  /*93d0*/  @P0 BRA `(.L_x_110) ;  /* 0x0000026000000947 */ /* 0x000fea0003800000 */
[----:B-1----:R-:W1:Y:S01]  /*93e0*/  LDS.128 R8, [R36+0x4100] ;  /* 0x0041000024087984 */ /* 0x002e620000000c00 */
        /* <DEDUP_REMOVED lines=37> */
.L_x_110:
[----:B------:R-:W-:Y:S05]  /*9640*/  BSYNC B1 ;  /* 0x0000000000017941 */ /* 0x000fea0003800000 */
.L_x_109:
[----:B------:R-:W-:Y:S01]  /*9650*/  IADD3 R0, R45, 0x20, RZ ;  /* 0x000000202d007810 */ /* 0x000fe20007ffe0ff */
[----:B------:R-:W-:Y:S03]  /*9660*/  BSSY B1, `(.L_x_113) ;  /* 0x0000056000017945 */ /* 0x000fe60003800000 */
[----:B------:R-:W-:-:S13]  /*9670*/  ISETP.GE.AND P0, PT, R0, R21, PT ;  /* 0x000000150000720c */ /* 0x000fda0003f06270 */
[----:B------:R-:W-:Y:S05]  /*9680*/  @P0 BRA `(.L_x_114) ;  /* 0x0000053000000947 */ /* 0x000fea0003800000 */
[----:B------:R-:W-:Y:S01]  /*9690*/  ISETP.GE.AND P0, PT, R26, c[0x0][0x27c], PT ;  /* 0x00009f001a007a0c */ /* 0x000fe20003f06270 */
[----:B------:R-:W-:-:S12]  /*96a0*/  BSSY B0, `(.L_x_115) ;  /* 0x0000028000007945 */ /* 0x000fd80003800000 */
        /* <DEDUP_REMOVED lines=12> */
[C---:B------:R-:W-:Y:S01]  /*9770*/  FMUL.FTZ R11, R12.reuse, R8 ;  /* 0x000000080c0b7220 */ /* 0x040fe20000410000 */
[--C-:B------:R-:W-:Y:S01]  /*9780*/  HADD2.F32 R15, -RZ, R10.reuse.H0_H0 ;  /* 0x2000000aff0f7230 */ /* 0x100fe20000004100 */
[----:B------:R-:W-:Y:S01]  /*9790*/  FMUL.FTZ R12, R12, R13 ;  /* 0x0000000d0c0c7220 */ /* 0x000fe20000410000 */
[----:B------:R-:W-:Y:S01]  /*97a0*/  HADD2.F32 R14, -RZ, R10.H1_H1 ;  /* 0x3000000aff0e7230 */ /* 0x000fe20000004100 */
[----:B------:R-:W-:-:S02]  /*97b0*/  FMUL.FTZ R10, R0, R9 ;  /* 0x00000009000a7220 */ /* 0x000fc40000410000 */
[----:B------:R-:W-:Y:S02]  /*97c0*/  FMUL.FTZ R0, R0, R7 ;  /* 0x0000000700007220 */ /* 0x000fe40000410000 */
[C---:B------:R-:W-:Y:S02]  /*97d0*/  FFMA.FTZ R19, R6.reuse, R13, -R11 ;  /* 0x0000000d06137223 */ /* 0x040fe4000001080b */
[----:B------:R-:W-:Y:S01]  /*97e0*/  FFMA.FTZ R18, R6, R8, R12 ;  /* 0x0000000806127223 */ /* 0x000fe2000001000c */
[----:B------:R-:W-:Y:S01]  /*97f0*/  HADD2.F32 R6, -RZ, R24.H1_H1 ;  /* 0x30000018ff067230 */ /* 0x000fe20000004100 */
[C---:B------:R-:W-:Y:S01]  /*9800*/  FFMA.FTZ R13, R3.reuse, R7, -R10 ;  /* 0x00000007030d7223 */ /* 0x040fe2000001080a */
[--C-:B------:R-:W-:Y:S01]  /*9810*/  HADD2.F32 R7, -RZ, R22.reuse.H1_H1 ;  /* 0x30000016ff077230 */ /* 0x100fe20000004100 */
[----:B------:R-:W-:Y:S01]  /*9820*/  FFMA.FTZ R12, R3, R9, R0 ;  /* 0x00000009030c7223 */ /* 0x000fe20000010000 */
[----:B------:R-:W-:Y:S02]  /*9830*/  HADD2.F32 R0, -RZ, R22.H0_H0 ;  /* 0x20000016ff007230 */ /* 0x000fe40000004100 */
[----:B------:R-:W-:Y:S01]  /*9840*/  HADD2.F32 R3, -RZ, R24.H0_H0 ;  /* 0x20000018ff037230 */ /* 0x000fe20000004100 */
[----:B------:R-:W-:-:S02]  /*9850*/  FMUL.FTZ R9, R7, R14 ;  /* 0x0000000e07097220 */ /* 0x000fc40000410000 */
[----:B------:R-:W-:Y:S02]  /*9860*/  FMUL.FTZ R8, R7, R15 ;  /* 0x0000000f07087220 */ /* 0x000fe40000410000 */
[C---:B------:R-:W-:Y:S02]  /*9870*/  FMUL.FTZ R7, R0.reuse, R16 ;  /* 0x0000001000077220 */ /* 0x040fe40000410000 */
[----:B------:R-:W-:Y:S02]  /*9880*/  FMUL.FTZ R0, R0, R17 ;  /* 0x0000001100007220 */ /* 0x000fe40000410000 */
[----:B------:R-:W-:Y:S01]  /*9890*/  FFMA.FTZ R11, R6, R15, -R9 ;  /* 0x0000000f060b7223 */ /* 0x000fe20000010809 */
        /* <DEDUP_REMOVED lines=8> */
.L_x_116:
[----:B------:R-:W-:Y:S05]  /*9920*/  BSYNC B0 ;  /* 0x0000000000007941 */ /* 0x000fea0003800000 */
.L_x_115:
        /* <DEDUP_REMOVED lines=41> */
.L_x_114:
[----:B------:R-:W-:Y:S05]  /*9bc0*/  BSYNC B1 ;  /* 0x0000000000017941 */ /* 0x000fea0003800000 */
.L_x_113:
        /* <DEDUP_REMOVED lines=45> */
.L_x_120:
[----:B------:R-:W-:Y:S05]  /*9ea0*/  BSYNC B0 ;  /* 0x0000000000007941 */ /* 0x000fea0003800000 */
.L_x_119:
        /* <DEDUP_REMOVED lines=41> */
.L_x_118:
[----:B------:R-:W-:Y:S05]  /*a140*/  BSYNC B1 ;  /* 0x0000000000017941 */ /* 0x000fea0003800000 */
.L_x_117:
[----:B------:R-:W-:-:S04]  /*a150*/  IADD3 R0, R45, 0x60, RZ ;  /* 0x000000602d007810 */ /* 0x000fc80007ffe0ff */
        /* <DEDUP_REMOVED lines=43> */
.L_x_123:
[----:B------:R-:W-:Y:S05]  /*a410*/  BSYNC B0 ;  /* 0x0000000000007941 */ /* 0x000fea0003800000 */
.L_x_122:
        /* <DEDUP_REMOVED lines=40> */
[----:B------:R1:W-:Y:S01]  /*a6a0*/  STS.128 [R36+0x7100], R8 ;  /* 0x0071000824007388 */ /* 0x0003e20000000c00 */
[----:B------:R-:W-:Y:S05]  /*a6b0*/  BRA `(.L_x_121) ;  /* 0x00001ba000007947 */ /* 0x000fea0003800000 */
.L_x_106:
[----:B------:R-:W-:Y:S01]  /*a6c0*/  BSSY B0, `(.L_x_124) ;  /* 0x0000011000007945 */ /* 0x000fe20003800000 */
[----:B------:R-:W-:Y:S01]  /*a6d0*/  CS2R R10, SRZ ;  /* 0x00000000000a7805 */ /* 0x000fe2000001ff00 */
[----:B------:R-:W-:Y:S01]  /*a6e0*/  CS2R R8, SRZ ;  /* 0x0000000000087805 */ /* 0x000fe2000001ff00 */
[----:B------:R-:W-:Y:S01]  /*a6f0*/  CS2R R14, SRZ ;  /* 0x00000000000e7805 */ /* 0x000fe2000001ff00 */
[----:B------:R-:W-:Y:S01]  /*a700*/  CS2R R12, SRZ ;  /* 0x00000000000c7805 */ /* 0x000fe2000001ff00 */
[----:B------:R-:W-:Y:S05]  /*a710*/  @P5 BRA `(.L_x_125) ;  /* 0x000000b000005947 */ /* 0x000fea0003800000 */
[C---:B------:R-:W-:Y:S01]  /*a720*/  ISETP.GE.AND P0, PT, R22.reuse, c[0x0][0x27c], PT ;  /* 0x00009f0016007a0c */ /* 0x040fe20003f06270 */
[C---:B------:R-:W-:Y:S01]  /*a730*/  IMAD.SHL.U32 R6, R22.reuse, 0x2, RZ ;  /* 0x0000000216067824 */ /* 0x040fe200078e00ff */
[----:B------:R-:W-:Y:S01]  /*a740*/  SHF.L.U64.HI R0, R22, 0x1, R23 ;  /* 0x0000000116007819 */ /* 0x000fe20000010217 */
[----:B------:R-:W-:-:S03]  /*a750*/  CS2R R10, SRZ ;  /* 0x00000000000a7805 */ /* 0x000fc6000001ff00 */
[C---:B------:R-:W-:Y:S02]  /*a760*/  IADD3 R18, P2, R6.reuse, R18, RZ ;  /* 0x0000001206127210 */ /* 0x040fe40007f5e0ff */
[----:B------:R-:W-:-:S03]  /*a770*/  IADD3 R6, P1, R6, R16, RZ ;  /* 0x0000001006067210 */ /* 0x000fc60007f3e0ff */
[C---:B------:R-:W-:Y:S02]  /*a780*/  IMAD.X R19, R0.reuse, 0x1, R19, P2 ;  /* 0x0000000100137824 */ /* 0x040fe400010e0613 */
[----:B------:R-:W-:Y:S01]  /*a790*/  IMAD.X R7, R0, 0x1, R17, P1 ;  /* 0x0000000100077824 */ /* 0x000fe200008e0611 */
[----:B------:R-:W-:Y:S05]  /*a7a0*/  @P0 BRA `(.L_x_125) ;  /* 0x0000002000000947 */ /* 0x000fea0003800000 */
[----:B------:R1:W5:Y:S04]  /*a7b0*/  LD.E.128 R12, [R18.64] ;  /* 0x00000008120c7980 */ /* 0x000368000c101d00 */
[----:B------:R1:W5:Y:S02]  /*a7c0*/  LD.E.128 R8, [R6.64] ;  /* 0x0000000806087980 */ /* 0x000364000c101d00 */
.L_x_125:
[----:B------:R-:W-:Y:S05]  /*a7d0*/  BSYNC B0 ;  /* 0x0000000000007941 */ /* 0x000fea0003800000 */
.L_x_124:
[----:B------:R-:W-:Y:S01]  /*a7e0*/  IMAD R3, R212, -0x80, R25 ;  /* 0xffffff80d4037824 */ /* 0x000fe200078e0219 */
[----:B------:R-:W-:Y:S01]  /*a7f0*/  ISETP.GE.AND P0, PT, R22, c[0x0][0x27c], PT ;  /* 0x00009f0016007a0c */ /* 0x000fe20003f06270 */
[--C-:B-----5:R-:W-:Y:S01]  /*a800*/  IMAD.MOV.U32 R21, RZ, RZ, R13.reuse ;  /* 0x000000ffff157224 */ /* 0x120fe200078e000d */
[--C-:B------:R-:W-:Y:S01]  /*a810*/  SHF.R.U64 R20, R12, 0x10, R13.reuse ;  /* 0x000000100c147819 */ /* 0x100fe2000000120d */
[----:B------:R-:W-:Y:S01]  /*a820*/  IMAD.MOV.U32 R24, RZ, RZ, R12 ;  /* 0x000000ffff187224 */ /* 0x000fe200078e000c */
[----:B------:R-:W-:Y:S01]  /*a830*/  IMNMX R46, R3, 0x80, PT ;  /* 0x00000080032e7817 */ /* 0x000fe20003800200 */
[----:B-1----:R-:W-:Y:S01]  /*a840*/  IMAD.MOV.U32 R19, RZ, RZ, R14 ;  /* 0x000000ffff137224 */ /* 0x002fe200078e000e */
[----:B------:R-:W-:Y:S01]  /*a850*/  SHF.R.U32.HI R17, RZ, 0x10, R13 ;  /* 0x00000010ff117819 */ /* 0x000fe2000001160d */
[----:B------:R-:W-:Y:S01]  /*a860*/  IMAD.MOV.U32 R18, RZ, RZ, R15 ;  /* 0x000000ffff127224 */ /* 0x000fe200078e000f */
[----:B------:R-:W-:Y:S01]  /*a870*/  ISETP.GE.OR P1, PT, R45, R46, P0 ;  /* 0x0000002e2d00720c */ /* 0x000fe20000726670 */
[----:B------:R-:W-:-:S04]  /*a880*/  DEPBAR.LE SB0, 0x1 ;  /* 0x000080400000791a */ /* 0x000fc80000000000 */
[----:B------:R-:W-:Y:S01]  /*a890*/  SHF.R.U64 R16, R14, 0x10, R15 ;  /* 0x000000100e107819 */ /* 0x000fe2000000120f */
[----:B------:R-:W-:Y:S01]  /*a8a0*/  IMAD.MOV.U32 R14, RZ, RZ, R9 ;  /* 0x000000ffff0e7224 */ /* 0x000fe200078e0009 */
[----:B------:R-:W-:Y:S01]  /*a8b0*/  SHF.R.U32.HI R13, RZ, 0x10, R15 ;  /* 0x00000010ff0d7819 */ /* 0x000fe2000001160f */
[----:B------:R-:W-:Y:S01]  /*a8c0*/  IMAD.MOV.U32 R15, RZ, RZ, R8 ;  /* 0x000000ffff0f7224 */ /* 0x000fe200078e0008 */
[----:B------:R-:W-:Y:S01]  /*a8d0*/  SHF.R.U64 R12, R8, 0x10, R9 ;  /* 0x00000010080c7819 */ /* 0x000fe20000001209 */
[----:B------:R-:W-:Y:S01]  /*a8e0*/  IMAD.MOV.U32 R8, RZ, RZ, R11 ;  /* 0x000000ffff087224 */ /* 0x000fe200078e000b */
[----:B------:R-:W-:Y:S01]  /*a8f0*/  SHF.R.U32.HI R7, RZ, 0x10, R9 ;  /* 0x00000010ff077819 */ /* 0x000fe20000011609 */
[----:B------:R-:W-:Y:S01]  /*a900*/  IMAD.MOV.U32 R9, RZ, RZ, R10 ;  /* 0x000000ffff097224 */ /* 0x000fe200078e000a */
[--C-:B------:R-:W-:Y:S01]  /*a910*/  SHF.R.U64 R6, R10, 0x10, R11.reuse ;  /* 0x000000100a067819 */ /* 0x100fe2000000120b */
[----:B------:R-:W-:Y:S01]  /*a920*/  BSSY B0, `(.L_x_126) ;  /* 0x0000063000007945 */ /* 0x000fe20003800000 */
[----:B------:R-:W-:-:S02]  /*a930*/  SHF.R.U32.HI R0, RZ, 0x10, R11 ;  /* 0x00000010ff007819 */ /* 0x000fc4000001160b */
[----:B------:R-:W-:Y:S02]  /*a940*/  PRMT R49, R24, 0x5410, R9 ;  /* 0x0000541018317816 */ /* 0x000fe40000000009 */
[----:B------:R-:W-:Y:S02]  /*a950*/  PRMT R51, R21, 0x5410, R0 ;  /* 0x0000541015337816 */ /* 0x000fe40000000000 */
[----:B------:R-:W-:Y:S02]  /*a960*/  PRMT R50, R6, 0x5410, R20 ;  /* 0x0000541006327816 */ /* 0x000fe40000000014 */
[----:B------:R-:W-:Y:S02]  /*a970*/  PRMT R52, R17, 0x5410, R19 ;  /* 0x0000541011347816 */ /* 0x000fe40000000013 */
[----:B------:R-:W-:Y:S02]  /*a980*/  PRMT R54, R13, 0x5410, R18 ;  /* 0x000054100d367816 */ /* 0x000fe40000000012 */
[----:B------:R-:W-:-:S02]  /*a990*/  PRMT R53, R8, 0x5410, R16 ;  /* 0x0000541008357816 */ /* 0x000fc40000000010 */
[----:B------:R-:W-:Y:S02]  /*a9a0*/  PRMT R47, R15, 0x5410, R12 ;  /* 0x000054100f2f7816 */ /* 0x000fe4000000000c */
[----:B------:R-:W-:Y:S01]  /*a9b0*/  PRMT R48, R14, 0x5410, R7 ;  /* 0x000054100e307816 */ /* 0x000fe20000000007 */
[----:B------:R-:W-:Y:S06]  /*a9c0*/  BAR.SYNC.DEFER_BLOCKING 0x0 ;  /* 0x0000000000007b1d */ /* 0x000fec0000010000 */
[----:B------:R-:W-:Y:S05]  /*a9d0*/  @P1 BRA `(.L_x_127) ;  /* 0x0000057000001947 */ /* 0x000fea0003800000 */
[----:B------:R-:W-:Y:S01]  /*a9e0*/  MOV R0, c[0x0][0x27c] ;  /* 0x00009f0000007a02 */ /* 0x000fe20000000f00 */
[----:B------:R-:W1:Y:S01]  /*a9f0*/  LDS.128 R12, [R36+0x100] ;  /* 0x00010000240c7984 */ /* 0x000e620000000c00 */
[----:B------:R-:W-:-:S02]  /*aa00*/  HADD2.F32 R7, -RZ, R47.H0_H0 ;  /* 0x2000002fff077230 */ /* 0x000fc40000004100 */
[----:B------:R-:W-:Y:S01]  /*aa10*/  LEA.HI R0, R0, R64, RZ, 0x1d ;  /* 0x0000004000007211 */ /* 0x000fe200078fe8ff */
[----:B------:R-:W-:Y:S02]  /*aa20*/  HADD2.F32 R19, -RZ, R49.H0_H0 ;  /* 0x20000031ff137230 */ /* 0x000fe40000004100 */
[----:B------:R-:W-:Y:S01]  /*aa30*/  HADD2.F32 R17, -RZ, R50.H1_H1 ;  /* 0x30000032ff117230 */ /* 0x000fe20000004100 */
[----:B------:R-:W-:Y:S01]  /*aa40*/  SHF.R.S32.HI R6, RZ, 0x1f, R0 ;  /* 0x0000001fff067819 */ /* 0x000fe20000011400 */
[----:B------:R-:W-:Y:S01]  /*aa50*/  HADD2.F32 R18, -RZ, R51.H0_H0 ;  /* 0x20000033ff127230 */ /* 0x000fe20000004100 */
[----:B------:R-:W-:Y:S02]  /*aa60*/  SHF.L.U32 R3, R0, 0x3, RZ ;  /* 0x0000000300037819 */ /* 0x000fe400000006ff */
[----:B------:R-:W-:Y:S01]  /*aa70*/  LEA.HI R0, R6, R0, RZ, 0x3 ;  /* 0x0000000006007211 */ /* 0x000fe200078f18ff */
[----:B------:R-:W-:Y:S01]  /*aa80*/  HADD2.F32 R6, -RZ, R48.H0_H0 ;  /* 0x20000030ff067230 */ /* 0x000fe20000004100 */
[----:B------:R-:W-:-:S02]  /*aa90*/  LOP3.LUT R3, R26, 0x38, R3, 0xf8, !PT ;  /* 0x000000381a037812 */ /* 0x000fc400078ef803 */
[----:B------:R-:W-:Y:S02]  /*aaa0*/  SHF.L.U32 R0, R0, 0xa, RZ ;  /* 0x0000000a00007819 */ /* 0x000fe400000006ff */
[----:B------:R-:W-:Y:S02]  /*aab0*/  LOP3.LUT R3, R3, R28, RZ, 0x3c, !PT ;  /* 0x0000001c03037212 */ /* 0x000fe400078e3cff */
[----:B------:R-:W-:-:S04]  /*aac0*/  LOP3.LUT R0, R0, 0x7fffe000, RZ, 0xc0, !PT ;  /* 0x7fffe00000007812 */ /* 0x000fc800078ec0ff */
[----:B------:R-:W-:-:S04]  /*aad0*/  IADD3 R0, R3, R0, R27 ;  /* 0x0000000003007210 */ /* 0x000fc80007ffe01b */
[----:B------:R-:W-:Y:S01]  /*aae0*/  SHF.L.U32 R37, R0, 0x1, RZ ;  /* 0x0000000100257819 */ /* 0x000fe200000006ff */
[----:B------:R-:W-:-:S04]  /*aaf0*/  HADD2.F32 R0, -RZ, R47.H1_H1 ;  /* 0x3000002fff007230 */ /* 0x000fc80000004100 */
[----:B------:R-:W3:Y:S01]  /*ab00*/  LDS.128 R8, [R37+0x100] ;  /* 0x0001000025087984 */ /* 0x000ee20000000c00 */
[--C-:B-1----:R-:W-:Y:S02]  /*ab10*/  HADD2.F32 R25, -RZ, R12.reuse.H0_H0 ;  /* 0x2000000cff197230 */ /* 0x102fe40000004100 */
[----:B------:R-:W-:Y:S02]  /*ab20*/  HADD2.F32 R24, -RZ, R12.H1_H1 ;  /* 0x3000000cff187230 */ /* 0x000fe40000004100 */
[--C-:B------:R-:W-:Y:S01]  /*ab30*/  HADD2.F32 R27, -RZ, R13.reuse.H0_H0 ;  /* 0x2000000dff1b7230 */ /* 0x100fe20000004100 */
[----:B------:R-:W-:Y:S01]  /*ab40*/  FMUL.FTZ R3, R25, R7 ;  /* 0x0000000719037220 */ /* 0x000fe20000410000 */
[----:B------:R-:W-:Y:S02]  /*ab50*/  HADD2.F32 R26, -RZ, R13.H1_H1 ;  /* 0x3000000dff1a7230 */ /* 0x000fe40000004100 */
[--C-:B------:R-:W-:Y:S02]  /*ab60*/  HADD2.F32 R29, -RZ, R14.reuse.H0_H0 ;  /* 0x2000000eff1d7230 */ /* 0x100fe40000004100 */
[----:B------:R-:W-:-:S02]  /*ab70*/  HADD2.F32 R28, -RZ, R14.H1_H1 ;  /* 0x3000000eff1c7230 */ /* 0x000fc40000004100 */
[--C-:B--2---:R-:W-:Y:S02]  /*ab80*/  HADD2.F32 R31, -RZ, R15.reuse.H0_H0 ;  /* 0x2000000fff1f7230 */ /* 0x104fe40000004100 */
[----:B------:R-:W-:Y:S02]  /*ab90*/  HADD2.F32 R30, -RZ, R15.H1_H1 ;  /* 0x3000000fff1e7230 */ /* 0x000fe40000004100 */
[--C-:B---3--:R-:W-:Y:S02]  /*aba0*/  HADD2.F32 R12, -RZ, R8.reuse.H0_H0 ;  /* 0x20000008ff0c7230 */ /* 0x108fe40000004100 */
[----:B------:R-:W-:Y:S02]  /*abb0*/  HADD2.F32 R8, -RZ, R8.H1_H1 ;  /* 0x30000008ff087230 */ /* 0x000fe40000004100 */
[----:B------:R-:W-:Y:S01]  /*abc0*/  HADD2.F32 R13, -RZ, R9.H0_H0 ;  /* 0x20000009ff0d7230 */ /* 0x000fe20000004100 */
[----:B------:R-:W-:Y:S01]  /*abd0*/  FFMA.FTZ R43, R12, R19, R3 ;  /* 0x000000130c2b7223 */ /* 0x000fe20000010003 */
[--C-:B------:R-:W-:Y:S01]  /*abe0*/  HADD2.F32 R14, -RZ, R10.reuse.H0_H0 ;  /* 0x2000000aff0e7230 */ /* 0x100fe20000004100 */
[-C--:B------:R-:W-:Y:S01]  /*abf0*/  FMUL.FTZ R3, R24, R0.reuse ;  /* 0x0000000018037220 */ /* 0x080fe20000410000 */
[----:B------:R-:W-:Y:S01]  /*ac00*/  HADD2.F32 R16, -RZ, R10.H1_H1 ;  /* 0x3000000aff107230 */ /* 0x000fe20000004100 */
[----:B------:R-:W-:Y:S01]  /*ac10*/  FMUL.FTZ R39, R8, R0 ;  /* 0x0000000008277220 */ /* 0x000fe20000410000 */
[----:B------:R-:W-:Y:S01]  /*ac20*/  HADD2.F32 R0, -RZ, R49.H1_H1 ;  /* 0x30000031ff007230 */ /* 0x000fe20000004100 */
[----:B------:R-:W-:Y:S01]  /*ac30*/  FMUL.FTZ R40, R12, R7 ;  /* 0x000000070c287220 */ /* 0x000fe20000410000 */
[----:B------:R-:W-:Y:S01]  /*ac40*/  HADD2.F32 R15, -RZ, R9.H1_H1 ;  /* 0x30000009ff0f7230 */ /* 0x000fe20000004100 */
[-C--:B------:R-:W-:Y:S01]  /*ac50*/  FMUL.FTZ R7, R27, R6.reuse ;  /* 0x000000061b077220 */ /* 0x080fe20000410000 */
[----:B------:R-:W-:Y:S01]  /*ac60*/  HADD2.F32 R10, -RZ, R52.H1_H1 ;  /* 0x30000034ff0a7230 */ /* 0x000fe20000004100 */
[----:B------:R-:W-:Y:S01]  /*ac70*/  FFMA.FTZ R42, R8, R17, R3 ;  /* 0x00000011082a7223 */ /* 0x000fe20000010003 */
[----:B------:R-:W-:Y:S01]  /*ac80*/  HADD2.F32 R3, -RZ, R48.H1_H1 ;  /* 0x30000030ff037230 */ /* 0x000fe20000004100 */
[----:B------:R-:W-:Y:S01]  /*ac90*/  FMUL.FTZ R35, R13, R6 ;  /* 0x000000060d237220 */ /* 0x000fe20000410000 */
[----:B------:R-:W-:Y:S01]  /*aca0*/  HADD2.F32 R9, -RZ, R50.H0_H0 ;  /* 0x20000032ff097230 */ /* 0x000fe20000004100 */
[----:B------:R-:W-:Y:S01]  /*acb0*/  FMUL.FTZ R6, R29, R0 ;  /* 0x000000001d067220 */ /* 0x000fe20000410000 */
[--C-:B------:R-:W-:Y:S01]  /*acc0*/  HADD2.F32 R21, -RZ, R11.reuse.H0_H0 ;  /* 0x2000000bff157230 */ /* 0x100fe20000004100 */
[----:B------:R-:W-:Y:S01]  /*acd0*/  FFMA.FTZ R41, R13, R18, R7 ;  /* 0x000000120d297223 */ /* 0x000fe20000010007 */
[----:B------:R-:W-:Y:S01]  /*ace0*/  HADD2.F32 R20, -RZ, R11.H1_H1 ;  /* 0x3000000bff147230 */ /* 0x000fe20000004100 */
[----:B------:R-:W-:Y:S01]  /*acf0*/  FFMA.FTZ R34, R14, R10, R6 ;  /* 0x0000000a0e227223 */ /* 0x000fe20000010006 */
[--C-:B------:R-:W-:Y:S01]  /*ad00*/  HADD2.F32 R8, -RZ, R53.reuse.H1_H1 ;  /* 0x30000035ff087230 */ /* 0x100fe20000004100 */
[-C--:B------:R-:W-:Y:S01]  /*ad10*/  FMUL.FTZ R7, R26, R3.reuse ;  /* 0x000000031a077220 */ /* 0x080fe20000410000 */
[----:B------:R-:W-:Y:S01]  /*ad20*/  HADD2.F32 R11, -RZ, R52.H0_H0 ;  /* 0x20000034ff0b7230 */ /* 0x000fe20000004100 */
[----:B------:R-:W-:Y:S01]  /*ad30*/  FMUL.FTZ R13, R15, R3 ;  /* 0x000000030f0d7220 */ /* 0x000fe20000410000 */
[----:B------:R-:W-:Y:S01]  /*ad40*/  HADD2.F32 R3, -RZ, R53.H0_H0 ;  /* 0x20000035ff037230 */ /* 0x000fe20000004100 */
[----:B------:R-:W-:Y:S01]  /*ad50*/  FMUL.FTZ R32, R14, R0 ;  /* 0x000000000e207220 */ /* 0x000fe20000410000 */
[----:B------:R-:W-:Y:S01]  /*ad60*/  HADD2.F32 R0, -RZ, R51.H1_H1 ;  /* 0x30000033ff007230 */ /* 0x000fe20000004100 */
[----:B------:R-:W-:-:S02]  /*ad70*/  FMUL.FTZ R6, R28, R9 ;  /* 0x000000091c067220 */ /* 0x000fc40000410000 */
[----:B------:R-:W-:Y:S01]  /*ad80*/  FFMA.FTZ R38, R15, R11, R7 ;  /* 0x0000000b0f267223 */ /* 0x000fe20000010007 */
[--C-:B------:R-:W-:Y:S01]  /*ad90*/  HADD2.F32 R7, -RZ, R54.reuse.H1_H1 ;  /* 0x30000036ff077230 */ /* 0x100fe20000004100 */
[C---:B------:R-:W-:Y:S01]  /*ada0*/  FFMA.FTZ R33, R16.reuse, R8, R6 ;  /* 0x0000000810217223 */ /* 0x040fe20000010006 */
[----:B------:R-:W-:Y:S01]  /*adb0*/  HADD2.F32 R6, -RZ, R54.H0_H0 ;  /* 0x20000036ff067230 */ /* 0x000fe20000004100 */
[----:B------:R-:W-:Y:S02]  /*adc0*/  FMUL.FTZ R14, R16, R9 ;  /* 0x00000009100e7220 */ /* 0x000fe40000410000 */
[-C--:B------:R-:W-:Y:S02]  /*add0*/  FMUL.FTZ R9, R31, R3.reuse ;  /* 0x000000031f097220 */ /* 0x080fe40000410000 */
[----:B------:R-:W-:Y:S02]  /*ade0*/  FMUL.FTZ R12, R30, R0 ;  /* 0x000000001e0c7220 */ /* 0x000fe40000410000 */
[----:B------:R-:W-:-:S02]  /*adf0*/  FMUL.FTZ R3, R21, R3 ;  /* 0x0000000315037220 */ /* 0x000fc40000410000 */
[C---:B------:R-:W-:Y:S02]  /*ae00*/  FMUL.FTZ R0, R20.reuse, R0 ;  /* 0x0000000014007220 */ /* 0x040fe40000410000 */
[----:B------:R-:W-:Y:S02]  /*ae10*/  FFMA.FTZ R20, R20, R6, R12 ;  /* 0x0000000614147223 */ /* 0x000fe4000001000c */
[----:B------:R-:W-:Y:S02]  /*ae20*/  FFMA.FTZ R15, R27, R18, -R35 ;  /* 0x000000121b0f7223 */ /* 0x000fe40000010823 */
[----:B------:R-:W-:Y:S02]  /*ae30*/  FFMA.FTZ R13, R26, R11, -R13 ;  /* 0x0000000b1a0d7223 */ /* 0x000fe4000001080d */
[----:B------:R-:W-:Y:S02]  /*ae40*/  FFMA.FTZ R16, R25, R19, -R40 ;  /* 0x0000001319107223 */ /* 0x000fe40000010828 */
[----:B------:R-:W-:Y:S01]  /*ae50*/  FFMA.FTZ R12, R24, R17, -R39 ;  /* 0x00000011180c7223 */ /* 0x000fe20000010827 */
[----:B------:R-:W-:Y:S01]  /*ae60*/  F2FP.PACK_AB R13, R13, R15 ;  /* 0x0000000f0d0d723e */ /* 0x000fe200000000ff */
        /* <DEDUP_REMOVED lines=8> */
[----:B------:R-:W-:Y:S01]  /*aef0*/  FFMA.FTZ R21, R21, R7, R9 ;  /* 0x0000000715157223 */ /* 0x000fe20000010009 */
[----:B------:R-:W-:-:S02]  /*af00*/  F2FP.PACK_AB R9, R38, R41 ;  /* 0x000000292609723e */ /* 0x000fc400000000ff */
[----:B------:R-:W-:Y:S02]  /*af10*/  F2FP.PACK_AB R15, R0, R3 ;  /* 0x00000003000f723e */ /* 0x000fe400000000ff */
[----:B------:R-:W-:-:S03]  /*af20*/  F2FP.PACK_AB R11, R20, R21 ;  /* 0x00000015140b723e */ /* 0x000fc600000000ff */
[----:B------:R1:W-:Y:S04]  /*af30*/  STS.128 [R36+0x100], R12 ;  /* 0x0001000c24007388 */ /* 0x0003e80000000c00 */
[----:B------:R1:W-:Y:S02]  /*af40*/  STS.128 [R37+0x100], R8 ;  /* 0x0001000825007388 */ /* 0x0003e40000000c00 */
.L_x_127:
[----:B------:R-:W-:Y:S05]  /*af50*/  BSYNC B0 ;  /* 0x0000000000007941 */ /* 0x000fea0003800000 */
.L_x_126:
[----:B------:R-:W-:Y:S01]  /*af60*/  IADD3 R3, R45, 0x20, RZ ;  /* 0x000000202d037810 */ /* 0x000fe20007ffe0ff */
[----:B------:R-:W-:Y:S03]  /*af70*/  BSSY B0, `(.L_x_128) ;  /* 0x0000064000007945 */ /* 0x000fe60003800000 */
[----:B------:R-:W-:-:S13]  /*af80*/  ISETP.GE.OR P1, PT, R3, R46, P0 ;  /* 0x0000002e0300720c */ /* 0x000fda0000726670 */
[----:B------:R-:W-:Y:S05]  /*af90*/  @P1 BRA `(.L_x_129) ;  /* 0x0000061000001947 */ /* 0x000fea0003800000 */
[----:B------:R-:W-:Y:S01]  /*afa0*/  MOV R7, c[0x0][0x27c] ;  /* 0x00009f0000077a02 */ /* 0x000fe20000000f00 */
[----:B------:R-:W-:Y:S01]  /*afb0*/  HADD2.F32 R18, -RZ, R49.H0_H0 ;  /* 0x20000031ff127230 */ /* 0x000fe20000004100 */
[----:B------:R-:W-:Y:S01]  /*afc0*/  SHF.R.S32.HI R0, RZ, 0x1f, R3 ;  /* 0x0000001fff007819 */ /* 0x000fe20000011403 */
[----:B------:R-:W-:Y:S01]  /*afd0*/  HADD2.F32 R17, -RZ, R51.H0_H0 ;  /* 0x20000033ff117230 */ /* 0x000fe20000004100 */
[----:B------:R-:W-:Y:S02]  /*afe0*/  LEA.HI R7, R7, R64, RZ, 0x1d ;  /* 0x0000004007077211 */ /* 0x000fe400078fe8ff */
[----:B------:R-:W-:Y:S02]  /*aff0*/  SHF.L.U32 R6, R3, 0x6, RZ ;  /* 0x0000000603067819 */ /* 0x000fe400000006ff */
[----:B------:R-:W-:Y:S02]  /*b000*/  LEA.HI R3, R0, R3, RZ, 0x3 ;  /* 0x0000000300037211 */ /* 0x000fe400078f18ff */
[----:B-1----:R-:W-:-:S02]  /*b010*/  SHF.R.S32.HI R10, RZ, 0x1f, R7 ;  /* 0x0000001fff0a7819 */ /* 0x002fc40000011407 */
[----:B------:R-:W-:Y:S02]  /*b020*/  LOP3.LUT R0, R6, 0x1c0, RZ, 0xc0, !PT ;  /* 0x000001c006007812 */ /* 0x000fe400078ec0ff */
[----:B------:R-:W-:Y:S02]  /*b030*/  SHF.L.U32 R6, R3, 0x6, RZ ;  /* 0x0000000603067819 */ /* 0x000fe400000006ff */
[----:B------:R-:W-:Y:S02]  /*b040*/  SHF.L.U32 R8, R7, 0x3, RZ ;  /* 0x0000000307087819 */ /* 0x000fe400000006ff */
[----:B------:R-:W-:Y:S02]  /*b050*/  LEA.HI R7, R10, R7, RZ, 0x3 ;  /* 0x000000070a077211 */ /* 0x000fe400078f18ff */
[----:B------:R-:W-:Y:S02]  /*b060*/  LOP3.LUT R9, R0, 0x38, R22, 0xf8, !PT ;  /* 0x0000003800097812 */ /* 0x000fe400078ef816 */
[----:B------:R-:W-:-:S02]  /*b070*/  SHF.R.U32.HI R3, RZ, 0x3, R0 ;  /* 0x00000003ff037819 */ /* 0x000fc40000011600 */
[----:B------:R-:W-:Y:S02]  /*b080*/  LOP3.LUT R6, R6, 0xfffffe00, RZ, 0xc0, !PT ;  /* 0xfffffe0006067812 */ /* 0x000fe400078ec0ff */
[----:B------:R-:W-:Y:S02]  /*b090*/  LOP3.LUT R8, R0, 0x38, R8, 0xf8, !PT ;  /* 0x0000003800087812 */ /* 0x000fe400078ef808 */
[----:B------:R-:W-:Y:S01]  /*b0a0*/  SHF.L.U32 R0, R7, 0xa, RZ ;  /* 0x0000000a07007819 */ /* 0x000fe200000006ff */
[----:B------:R-:W-:Y:S01]  /*b0b0*/  HADD2.F32 R7, -RZ, R48.H0_H0 ;  /* 0x20000030ff077230 */ /* 0x000fe20000004100 */
[----:B------:R-:W-:Y:S02]  /*b0c0*/  LOP3.LUT R9, R6, R9, R3, 0xf6, !PT ;  /* 0x0000000906097212 */ /* 0x000fe400078ef603 */
[----:B------:R-:W-:Y:S02]  /*b0d0*/  LOP3.LUT R3, R8, R3, RZ, 0x3c, !PT ;  /* 0x0000000308037212 */ /* 0x000fe400078e3cff */
[----:B------:R-:W-:-:S02]  /*b0e0*/  LOP3.LUT R0, R0, 0x7fffe000, RZ, 0xc0, !PT ;  /* 0x7fffe00000007812 */ /* 0x000fc400078ec0ff */
[----:B------:R-:W-:Y:S02]  /*b0f0*/  SHF.L.U32 R41, R9, 0x1, RZ ;  /* 0x0000000109297819 */ /* 0x000fe400000006ff */
[----:B------:R-:W-:Y:S01]  /*b100*/  IADD3 R0, R3, R0, R6 ;  /* 0x0000000003007210 */ /* 0x000fe20007ffe006 */
[--C-:B------:R-:W-:Y:S02]  /*b110*/  HADD2.F32 R3, -RZ, R47.reuse.H0_H0 ;  /* 0x2000002fff037230 */ /* 0x100fe40000004100 */
[----:B------:R-:W1:Y:S01]  /*b120*/  LDS.128 R8, [R41+0x100] ;  /* 0x0001000029087984 */ /* 0x000e620000000c00 */
[----:B------:R-:W-:Y:S01]  /*b130*/  SHF.L.U32 R37, R0, 0x1, RZ ;  /* 0x0000000100257819 */ /* 0x000fe200000006ff */
[----:B------:R-:W-:-:S04]  /*b140*/  HADD2.F32 R0, -RZ, R47.H1_H1 ;  /* 0x3000002fff007230 */ /* 0x000fc80000004100 */
[----:B------:R-:W3:Y:S01]  /*b150*/  LDS.128 R12, [R37+0x100] ;  /* 0x00010000250c7984 */ /* 0x000ee20000000c00 */
[--C-:B-1----:R-:W-:Y:S02]  /*b160*/  HADD2.F32 R25, -RZ, R8.reuse.H0_H0 ;  /* 0x20000008ff197230 */ /* 0x102fe40000004100 */
[----:B------:R-:W-:Y:S02]  /*b170*/  HADD2.F32 R24, -RZ, R8.H1_H1 ;  /* 0x30000008ff187230 */ /* 0x000fe40000004100 */
[----:B------:R-:W-:Y:S01]  /*b180*/  HADD2.F32 R27, -RZ, R9.H0_H0 ;  /* 0x20000009ff1b7230 */ /* 0x000fe20000004100 */
[C---:B------:R-:W-:Y:S01]  /*b190*/  FMUL.FTZ R8, R3.reuse, R25 ;  /* 0x0000001903087220 */ /* 0x040fe20000410000 */
[--C-:B---3--:R-:W-:Y:S02]  /*b1a0*/  HADD2.F32 R6, -RZ, R12.reuse.H0_H0 ;  /* 0x2000000cff067230 */ /* 0x108fe40000004100 */
[--C-:B------:R-:W-:Y:S02]  /*b1b0*/  HADD2.F32 R20, -RZ, R15.reuse.H0_H0 ;  /* 0x2000000fff147230 */ /* 0x100fe40000004100 */
[----:B------:R-:W-:Y:S01]  /*b1c0*/  HADD2.F32 R19, -RZ, R15.H1_H1 ;  /* 0x3000000fff137230 */ /* 0x000fe20000004100 */
[----:B------:R-:W-:Y:S01]  /*b1d0*/  FMUL.FTZ R40, R3, R6 ;  /* 0x0000000603287220 */ /* 0x000fe20000410000 */
[----:B------:R-:W-:Y:S01]  /*b1e0*/  HADD2.F32 R12, -RZ, R12.H1_H1 ;  /* 0x3000000cff0c7230 */ /* 0x000fe20000004100 */
[----:B------:R-:W-:Y:S01]  /*b1f0*/  FMUL.FTZ R3, R0, R24 ;  /* 0x0000001800037220 */ /* 0x000fe20000410000 */
[----:B------:R-:W-:Y:S01]  /*b200*/  HADD2.F32 R15, -RZ, R50.H1_H1 ;  /* 0x30000032ff0f7230 */ /* 0x000fe20000004100 */
[----:B------:R-:W-:Y:S01]  /*b210*/  FFMA.FTZ R44, R18, R6, R8 ;  /* 0x00000006122c7223 */ /* 0x000fe20000010008 */
[----:B------:R-:W-:Y:S01]  /*b220*/  HADD2.F32 R26, -RZ, R9.H1_H1 ;  /* 0x30000009ff1a7230 */ /* 0x000fe20000004100 */
[-C--:B------:R-:W-:Y:S01]  /*b230*/  FMUL.FTZ R39, R0, R12.reuse ;  /* 0x0000000c00277220 */ /* 0x080fe20000410000 */
[----:B------:R-:W-:Y:S01]  /*b240*/  HADD2.F32 R9, -RZ, R13.H0_H0 ;  /* 0x2000000dff097230 */ /* 0x000fe20000004100 */
[----:B------:R-:W-:Y:S01]  /*b250*/  FFMA.FTZ R43, R15, R12, R3 ;  /* 0x0000000c0f2b7223 */ /* 0x000fe20000010003 */
[----:B------:R-:W-:Y:S01]  /*b260*/  HADD2.F32 R3, -RZ, R48.H1_H1 ;  /* 0x30000030ff037230 */ /* 0x000fe20000004100 */
[C---:B------:R-:W-:Y:S01]  /*b270*/  FMUL.FTZ R6, R7.reuse, R27 ;  /* 0x0000001b07067220 */ /* 0x040fe20000410000 */
[----:B------:R-:W-:Y:S01]  /*b280*/  HADD2.F32 R29, -RZ, R10.H0_H0 ;  /* 0x2000000aff1d7230 */ /* 0x000fe20000004100 */
[-C--:B------:R-:W-:Y:S01]  /*b290*/  FMUL.FTZ R36, R7, R9.reuse ;  /* 0x0000000907247220 */ /* 0x080fe20000410000 */
[----:B------:R-:W-:Y:S01]  /*b2a0*/  HADD2.F32 R0, -RZ, R49.H1_H1 ;  /* 0x30000031ff007230 */ /* 0x000fe20000004100 */
[----:B------:R-:W-:Y:S01]  /*b2b0*/  FFMA.FTZ R42, R17, R9, R6 ;  /* 0x00000009112a7223 */ /* 0x000fe20000010006 */
[----:B------:R-:W-:Y:S01]  /*b2c0*/  HADD2.F32 R16, -RZ, R13.H1_H1 ;  /* 0x3000000dff107230 */ /* 0x000fe20000004100 */
[C---:B------:R-:W-:Y:S01]  /*b2d0*/  FMUL.FTZ R8, R3.reuse, R26 ;  /* 0x0000001a03087220 */ /* 0x040fe20000410000 */
[--C-:B--2---:R-:W-:Y:S01]  /*b2e0*/  HADD2.F32 R31, -RZ, R11.reuse.H0_H0 ;  /* 0x2000000bff1f7230 */ /* 0x104fe20000004100 */
[----:B------:R-:W-:Y:S01]  /*b2f0*/  FMUL.FTZ R7, R0, R29 ;  /* 0x0000001d00077220 */ /* 0x000fe20000410000 */
[----:B------:R-:W-:Y:S01]  /*b300*/  HADD2.F32 R30, -RZ, R11.H1_H1 ;  /* 0x3000000bff1e7230 */ /* 0x000fe20000004100 */
[----:B------:R-:W-:Y:S01]  /*b310*/  FMUL.FTZ R34, R3, R16 ;  /* 0x0000001003227220 */ /* 0x000fe20000410000 */
[----:B------:R-:W-:-:S02]  /*b320*/  HADD2.F32 R13, -RZ, R14.H0_H0 ;  /* 0x2000000eff0d7230 */ /* 0x000fc40000004100 */
[----:B------:R-:W-:Y:S02]  /*b330*/  HADD2.F32 R28, -RZ, R10.H1_H1 ;  /* 0x3000000aff1c7230 */ /* 0x000fe40000004100 */
[--C-:B------:R-:W-:Y:S01]  /*b340*/  HADD2.F32 R11, -RZ, R52.reuse.H0_H0 ;  /* 0x20000034ff0b7230 */ /* 0x100fe20000004100 */
[-C--:B------:R-:W-:Y:S01]  /*b350*/  FMUL.FTZ R32, R0, R13.reuse ;  /* 0x0000000d00207220 */ /* 0x080fe20000410000 */
[----:B------:R-:W-:Y:S02]  /*b360*/  HADD2.F32 R10, -RZ, R52.H1_H1 ;  /* 0x30000034ff0a7230 */ /* 0x000fe40000004100 */
[----:B------:R-:W-:Y:S01]  /*b370*/  HADD2.F32 R6, -RZ, R50.H0_H0 ;  /* 0x20000032ff067230 */ /* 0x000fe20000004100 */
[----:B------:R-:W-:Y:S01]  /*b380*/  FFMA.FTZ R38, R11, R16, R8 ;  /* 0x000000100b267223 */ /* 0x000fe20000010008 */
[----:B------:R-:W-:Y:S01]  /*b390*/  HADD2.F32 R14, -RZ, R14.H1_H1 ;  /* 0x3000000eff0e7230 */ /* 0x000fe20000004100 */
[----:B------:R-:W-:Y:S01]  /*b3a0*/  FFMA.FTZ R35, R10, R13, R7 ;  /* 0x0000000d0a237223 */ /* 0x000fe20000010007 */
[----:B------:R-:W-:Y:S01]  /*b3b0*/  HADD2.F32 R0, -RZ, R51.H1_H1 ;  /* 0x30000033ff007230 */ /* 0x000fe20000004100 */
[C---:B------:R-:W-:Y:S01]  /*b3c0*/  FMUL.FTZ R7, R6.reuse, R28 ;  /* 0x0000001c06077220 */ /* 0x040fe20000410000 */
[--C-:B------:R-:W-:Y:S01]  /*b3d0*/  HADD2.F32 R8, -RZ, R53.reuse.H1_H1 ;  /* 0x30000035ff087230 */ /* 0x100fe20000004100 */
[----:B------:R-:W-:Y:S01]  /*b3e0*/  FMUL.FTZ R21, R6, R14 ;  /* 0x0000000e06157220 */ /* 0x000fe20000410000 */
[----:B------:R-:W-:Y:S01]  /*b3f0*/  HADD2.F32 R3, -RZ, R53.H0_H0 ;  /* 0x20000035ff037230 */ /* 0x000fe20000004100 */
[----:B------:R-:W-:Y:S01]  /*b400*/  FMUL.FTZ R12, R0, R30 ;  /* 0x0000001e000c7220 */ /* 0x000fe20000410000 */
[--C-:B------:R-:W-:Y:S01]  /*b410*/  HADD2.F32 R6, -RZ, R54.reuse.H0_H0 ;  /* 0x20000036ff067230 */ /* 0x100fe20000004100 */
[----:B------:R-:W-:Y:S01]  /*b420*/  FFMA.FTZ R33, R8, R14, R7 ;  /* 0x0000000e08217223 */ /* 0x000fe20000010007 */
[----:B------:R-:W-:Y:S01]  /*b430*/  HADD2.F32 R7, -RZ, R54.H1_H1 ;  /* 0x30000036ff077230 */ /* 0x000fe20000004100 */
[----:B------:R-:W-:-:S02]  /*b440*/  FMUL.FTZ R9, R3, R31 ;  /* 0x0000001f03097220 */ /* 0x000fc40000410000 */
[----:B------:R-:W-:Y:S02]  /*b450*/  FMUL.FTZ R3, R3, R20 ;  /* 0x0000001403037220 */ /* 0x000fe40000410000 */
[-C--:B------:R-:W-:Y:S02]  /*b460*/  FMUL.FTZ R0, R0, R19.reuse ;  /* 0x0000001300007220 */ /* 0x080fe40000410000 */
[----:B------:R-:W-:Y:S02]  /*b470*/  FFMA.FTZ R19, R6, R19, R12 ;  /* 0x0000001306137223 */ /* 0x000fe4000001000c */
[----:B------:R-:W-:Y:S02]  /*b480*/  FFMA.FTZ R12, R15, R24, -R39 ;  /* 0x000000180f0c7223 */ /* 0x000fe40000010827 */
[----:B------:R-:W-:Y:S02]  /*b490*/  FFMA.FTZ R15, R17, R27, -R36 ;  /* 0x0000001b110f7223 */ /* 0x000fe40000010824 */
[----:B------:R-:W-:-:S02]  /*b4a0*/  FFMA.FTZ R13, R11, R26, -R34 ;  /* 0x0000001a0b0d7223 */ /* 0x000fc40000010822 */
        /* <DEDUP_REMOVED lines=12> */
[----:B------:R-:W-:Y:S02]  /*b570*/  F2FP.PACK_AB R10, R33, R35 ;  /* 0x00000023210a723e */ /* 0x000fe400000000ff */
[----:B------:R-:W-:Y:S01]  /*b580*/  F2FP.PACK_AB R11, R19, R20 ;  /* 0x00000014130b723e */ /* 0x000fe200000000ff */
[----:B------:R1:W-:Y:S04]  /*b590*/  STS.128 [R41+0x100], R12 ;  /* 0x0001000c29007388 */ /* 0x0003e80000000c00 */
[----:B------:R1:W-:Y:S02]  /*b5a0*/  STS.128 [R37+0x100], R8 ;  /* 0x0001000825007388 */ /* 0x0003e40000000c00 */
.L_x_129:
[----:B------:R-:W-:Y:S05]  /*b5b0*/  BSYNC B0 ;  /* 0x0000000000007941 */ /* 0x000fea0003800000 */
.L_x_128:
        /* <DEDUP_REMOVED lines=101> */
.L_x_131:
[----:B------:R-:W-:Y:S05]  /*bc10*/  BSYNC B0 ;  /* 0x0000000000007941 */ /* 0x000fea0003800000 */
.L_x_130:
[----:B------:R-:W-:-:S04]  /*bc20*/  IADD3 R3, R45, 0x60, RZ ;  /* 0x000000602d037810 */ /* 0x000fc80007ffe0ff */
        /* <DEDUP_REMOVED lines=37> */
[-C--:B------:R-:W-:Y:S01]  /*be80*/  FMUL.FTZ R38, R3, R6.reuse ;  /* 0x0000000603267220 */ /* 0x080fe20000410000 */
        /* <DEDUP_REMOVED lines=32> */
[-C--:B------:R-:W-:Y:S01]  /*c090*/  FMUL.FTZ R21, R6, R14.reuse ;  /* 0x0000000e06157220 */ /* 0x080fe20000410000 */
        /* <DEDUP_REMOVED lines=28> */
.L_x_121:
[----:B------:R-:W-:Y:S05]  /*c260*/  BSYNC B2 ;  /* 0x0000000000027941 */ /* 0x000fea0003800000 */
.L_x_105:
[----:B------:R-:W-:Y:S01]  /*c270*/  LEA.HI R149, R149, R213, RZ, 0x5 ;  /* 0x000000d595957211 */ /* 0x000fe200078f28ff */
[----:B------:R-:W-:Y:S01]  /*c280*/  BAR.SYNC.DEFER_BLOCKING 0x0 ;  /* 0x0000000000007b1d */ /* 0x000fe20000010000 */
[----:B------:R-:W-:Y:S01]  /*c290*/  SHF.L.U32 R0, R64, 0x6, RZ ;  /* 0x0000000640007819 */ /* 0x000fe200000006ff */
[----:B------:R-:W-:Y:S01]  /*c2a0*/  IMAD.WIDE.U32 R6, R56, c[0x0][0x208], RZ ;  /* 0x0000820038067a25 */ /* 0x000fe200078e00ff */
[----:B------:R-:W-:-:S02]  /*c2b0*/  SHF.L.U32 R184, R149, 0x5, RZ ;  /* 0x0000000595b87819 */ /* 0x000fc400000006ff */
[----:B------:R-:W-:Y:S01]  /*c2c0*/  SHF.L.U32 R3, R45, 0x3, RZ ;  /* 0x000000032d037819 */ /* 0x000fe200000006ff */
[----:B------:R-:W-:Y:S01]  /*c2d0*/  IMAD R148, R56, -0x80, R209 ;  /* 0xffffff8038947824 */ /* 0x000fe200078e02d1 */
[----:B------:R-:W-:Y:S01]  /*c2e0*/  LOP3.LUT R184, R184, 0x7ffffc00, RZ, 0xc0, !PT ;  /* 0x7ffffc00b8b87812 */ /* 0x000fe200078ec0ff */
[----:B------:R-:W-:Y:S01]  /*c2f0*/  IMAD.SHL.U32 R231, R55, 0x2, RZ ;  /* 0x0000000237e77824 */ /* 0x000fe200078e00ff */
[----:B------:R-:W-:Y:S02]  /*c300*/  LOP3.LUT R0, R0, 0x1c0, RZ, 0xc0, !PT ;  /* 0x000001c000007812 */ /* 0x000fe400078ec0ff */
[----:B------:R-:W-:Y:S02]  /*c310*/  IADD3 R184, R4, R184, RZ ;  /* 0x000000b804b87210 */ /* 0x000fe40007ffe0ff */
[----:B------:R-:W-:Y:S02]  /*c320*/  LOP3.LUT R3, R0, 0x8, R3, 0xf8, !PT ;  /* 0x0000000800037812 */ /* 0x000fe400078ef803 */
[C---:B------:R-:W-:Y:S01]  /*c330*/  LEA R200, R184.reuse, 0x100, 0x1 ;  /* 0x00000100b8c87811 */ /* 0x040fe200078e08ff */
[----:B------:R-:W-:Y:S01]  /*c340*/  IMAD.SHL.U32 R184, R184, 0x2, RZ ;  /* 0x00000002b8b87824 */ /* 0x000fe200078e00ff */
[----:B------:R-:W-:-:S02]  /*c350*/  SHF.R.U32.HI R0, RZ, 0x3, R0 ;  /* 0x00000003ff007819 */ /* 0x000fc40000011600 */
[-C--:B------:R-:W-:Y:S02]  /*c360*/  LEA R196, R5, R200.reuse, 0x1 ;  /* 0x000000c805c47211 */ /* 0x080fe400078e08ff */
[C---:B------:R-:W-:Y:S02]  /*c370*/  LEA R200, R2.reuse, R200, 0x1 ;  /* 0x000000c802c87211 */ /* 0x040fe400078e08ff */
[----:B------:R-:W-:Y:S01]  /*c380*/  LEA R204, R2, R196, 0x1 ;  /* 0x000000c402cc7211 */ /* 0x000fe200078e08ff */
[----:B------:R-:W-:Y:S01]  /*c390*/  LDSM.16.M88.4 R140, [R184+0x100] ;  /* 0x00010000b88c783b */ /* 0x000fe20000000200 */
[----:B------:R-:W-:Y:S02]  /*c3a0*/  LOP3.LUT R0, R3, R0, RZ, 0x3c, !PT ;  /* 0x0000000003007212 */ /* 0x000fe400078e3cff */
[----:B------:R-:W-:Y:S01]  /*c3b0*/  LOP3.LUT P0, RZ, R64, 0x2, RZ, 0xc0, !PT ;  /* 0x0000000240ff7812 */ /* 0x000fe2000780c0ff */
[----:B------:R-:W-:Y:S01]  /*c3c0*/  LDSM.16.M88.4 R144, [R196] ;  /* 0x00000000c490783b */ /* 0x000fe20000000200 */
[----:B------:R-:W-:-:S02]  /*c3d0*/  LEA R0, R57, R0, 0x9 ;  /* 0x0000000039007211 */ /* 0x000fc400078e48ff */
[----:B------:R-:W-:Y:S01]  /*c3e0*/  MOV R151, 0x6 ;  /* 0x0000000600977802 */ /* 0x000fe20000000f00 */
[----:B------:R-:W-:Y:S01]  /*c3f0*/  LDSM.16.M88.4 R172, [R200] ;  /* 0x00000000c8ac783b */ /* 0x000fe20000000200 */
[----:B------:R-:W-:-:S03]  /*c400*/  SHF.L.U32 R208, R0, 0x1, RZ ;  /* 0x0000000100d07819 */ /* 0x000fc600000006ff */
[----:B------:R-:W-:Y:S01]  /*c410*/  LDSM.16.M88.4 R180, [R204] ;  /* 0x00000000ccb4783b */ /* 0x000fe20000000200 */
[C---:B------:R-:W-:Y:S02]  /*c420*/  IADD3 R0, R208.reuse, 0x8100, RZ ;  /* 0x00008100d0007810 */ /* 0x040fe40007ffe0ff */
[----:B------:R-:W-:Y:S01]  /*c430*/  IADD3 R215, R208, 0x8120, RZ ;  /* 0x00008120d0d77810 */ /* 0x000fe20007ffe0ff */
[----:B------:R-:W-:Y:S01]  /*c440*/  LDSM.16.M88.4 R184, [R184+0x4100] ;  /* 0x00410000b8b8783b */ /* 0x000fe20000000200 */
[----:B------:R-:W-:Y:S01]  /*c450*/  @P0 IADD3 R215, R0, -0x20, RZ ;  /* 0xffffffe000d70810 */ /* 0x000fe20007ffe0ff */
[----:B------:R-:W-:Y:S02]  /*c460*/  IMAD R0, R58, c[0x0][0x208], RZ ;  /* 0x000082003a007a24 */ /* 0x000fe400078e02ff */
[----:B------:R-:W-:Y:S01]  /*c470*/  LDSM.16.M88.4 R196, [R196+0x4000] ;  /* 0x00400000c4c4783b */ /* 0x000fe20000000200 */
[C---:B------:R-:W-:Y:S01]  /*c480*/  IADD3 R230, R215.reuse, 0x800, RZ ;  /* 0x00000800d7e67810 */ /* 0x040fe20007ffe0ff */
[----:B------:R-:W-:Y:S01]  /*c490*/  IMAD R3, R56, c[0x0][0x20c], R0 ;  /* 0x0000830038037a24 */ /* 0x000fe200078e0200 */
[----:B------:R-:W-:Y:S01]  /*c4a0*/  LEA R0, P0, R6, R60, 0x7 ;  /* 0x0000003c06007211 */ /* 0x000fe200078038ff */
[----:B------:R-:W-:Y:S01]  /*c4b0*/  LDSM.16.M88.4 R200, [R200+0x4000] ;  /* 0x00400000c8c8783b */ /* 0x000fe20000000200 */
[----:B------:R-:W-:Y:S01]  /*c4c0*/  IADD3 R229, R215, 0x1000, RZ ;  /* 0x00001000d7e57810 */ /* 0x000fe20007ffe0ff */
[----:B------:R-:W-:Y:S01]  /*c4d0*/  IMAD.IADD R3, R7, 0x1, R3 ;  /* 0x0000000107037824 */ /* 0x000fe200078e0203 */
[C---:B------:R-:W-:Y:S01]  /*c4e0*/  IADD3 R228, R215.reuse, 0x1800, RZ ;  /* 0x00001800d7e47810 */ /* 0x040fe20007ffe0ff */
[----:B------:R-:W-:Y:S01]  /*c4f0*/  LDSM.16.M88.4 R204, [R204+0x4000] ;  /* 0x00400000cccc783b */ /* 0x000fe20000000200 */
[----:B------:R-:W-:-:S02]  /*c500*/  IADD3 R227, R215, 0x2000, RZ ;  /* 0x00002000d7e37810 */ /* 0x000fc40007ffe0ff */
[----:B------:R-:W-:Y:S01]  /*c510*/  LEA.HI.X R3, R6, R59, R3, 0x7, P0 ;  /* 0x0000003b06037211 */ /* 0x000fe200000f3c03 */
[----:B------:R-:W-:Y:S01]  /*c520*/  BAR.SYNC.DEFER_BLOCKING 0x0 ;  /* 0x0000000000007b1d */ /* 0x000fe20000010000 */
[C---:B------:R-:W-:Y:S02]  /*c530*/  LEA R6, P0, R0.reuse, c[0x0][0x1f8], 0x1 ;  /* 0x00007e0000067a11 */ /* 0x040fe400078008ff */
[----:B------:R-:W-:Y:S02]  /*c540*/  IADD3 R226, R215, 0x2800, RZ ;  /* 0x00002800d7e27810 */ /* 0x000fe40007ffe0ff */
[----:B------:R-:W-:Y:S02]  /*c550*/  LEA.HI.X R7, R0, c[0x0][0x1fc], R3, 0x1, P0 ;  /* 0x00007f0000077a11 */ /* 0x000fe400000f0c03 */
[----:B------:R-:W-:Y:S02]  /*c560*/  IADD3 R0, -R45, R148, RZ ;  /* 0x000000942d007210 */ /* 0x000fe40007ffe1ff */
[----:B------:R-:W-:-:S02]  /*c570*/  IADD3 R225, R215, 0x3000, RZ ;  /* 0x00003000d7e17810 */ /* 0x000fc40007ffe0ff */
[C---:B------:R-:W-:Y:S02]  /*c580*/  ISETP.LT.OR P6, PT, R0.reuse, 0x1, P4 ;  /* 0x000000010000780c */ /* 0x040fe400027c1670 */
[----:B------:R-:W-:Y:S02]  /*c590*/  ISETP.LT.OR P5, PT, R0, 0x1, P3 ;  /* 0x000000010000780c */ /* 0x000fe40001fa1670 */
[C---:B------:R-:W-:Y:S02]  /*c5a0*/  IADD3 R224, R215.reuse, 0x3800, RZ ;  /* 0x00003800d7e07810 */ /* 0x040fe40007ffe0ff */
[C---:B------:R-:W-:Y:S02]  /*c5b0*/  IADD3 R223, R215.reuse, 0x4000, RZ ;  /* 0x00004000d7df7810 */ /* 0x040fe40007ffe0ff */
[C---:B------:R-:W-:Y:S02]  /*c5c0*/  IADD3 R222, R215.reuse, 0x4800, RZ ;  /* 0x00004800d7de7810 */ /* 0x040fe40007ffe0ff */
[----:B------:R-:W-:-:S02]  /*c5d0*/  IADD3 R221, R215, 0x5000, RZ ;  /* 0x00005000d7dd7810 */ /* 0x000fc40007ffe0ff */
[----:B------:R-:W-:Y:S01]  /*c5e0*/  IADD3 R220, R215, 0x5800, RZ ;  /* 0x00005800d7dc7810 */ /* 0x000fe20007ffe0ff */
[----:B------:R-:W-:-:S04]  /*c5f0*/  DEPBAR.LE SB0, 0x0 ;  /* 0x000080000000791a */ /* 0x000fc80000000000 */
[----:B------:R-:W-:Y:S01]  /*c600*/  BAR.SYNC.DEFER_BLOCKING 0x0 ;  /* 0x0000000000007b1d */ /* 0x000fe20000010000 */
[C---:B------:R-:W-:Y:S02]  /*c610*/  IADD3 R219, R215.reuse, 0x6000, RZ ;  /* 0x00006000d7db7810 */ /* 0x040fe40007ffe0ff */
[C---:B------:R-:W-:Y:S02]  /*c620*/  IADD3 R218, R215.reuse, 0x6800, RZ ;  /* 0x00006800d7da7810 */ /* 0x040fe40007ffe0ff */
[C---:B------:R-:W-:Y:S02]  /*c630*/  IADD3 R217, R215.reuse, 0x7000, RZ ;  /* 0x00007000d7d97810 */ /* 0x040fe40007ffe0ff */
[----:B------:R-:W-:Y:S01]  /*c640*/  IADD3 R216, R215, 0x7800, RZ ;  /* 0x00007800d7d87810 */ /* 0x000fe20007ffe0ff */
[----:B-1----:R-:W1:Y:S04]  /*c650*/  LDSM.16.M88.4 R8, [R208+0x8900] ;  /* 0x00890000d008783b */ /* 0x002e680000000200 */
[----:B------:R-:W3:Y:S04]  /*c660*/  LDSM.16.M88.4 R12, [R208+0x8100] ;  /* 0x00810000d00c783b */ /* 0x000ee80000000200 */
[----:B------:R-:W4:Y:S04]  /*c670*/  LDSM.16.M88.4 R36, [R208+0x9100] ;  /* 0x00910000d024783b */ /* 0x000f280000000200 */
[----:B--2---:R-:W2:Y:S04]  /*c680*/  LDSM.16.M88.4 R28, [R215+0x800] ;  /* 0x00080000d71c783b */ /* 0x004ea80000000200 */
[----:B------:R-:W-:Y:S04]  /*c690*/  LDSM.16.M88.4 R72, [R215+0x1000] ;  /* 0x00100000d748783b */ /* 0x000fe80000000200 */
[----:B------:R-:W2:Y:S04]  /*c6a0*/  LDSM.16.M88.4 R32, [R215] ;  /* 0x00000000d720783b */ /* 0x000ea80000000200 */
[----:B------:R-:W-:Y:S04]  /*c6b0*/  LDSM.16.M88.4 R40, [R208+0x9900] ;  /* 0x00990000d028783b */ /* 0x000fe80000000200 */
[----:B------:R-:W-:Y:S04]  /*c6c0*/  LDSM.16.M88.4 R56, [R215+0x1800] ;  /* 0x00180000d738783b */ /* 0x000fe80000000200 */
[----:B------:R-:W-:Y:S04]  /*c6d0*/  LDSM.16.M88.4 R52, [R215+0x2000] ;  /* 0x00200000d734783b */ /* 0x000fe80000000200 */
[----:B------:R-:W-:Y:S01]  /*c6e0*/  LDSM.16.M88.4 R48, [R215+0x2800] ;  /* 0x00280000d730783b */ /* 0x000fe20000000200 */
[C---:B-1----:R-:W-:Y:S03]  /*c6f0*/  HMMA.16816.F32 R16, R140.reuse, R8, RZ ;  /* 0x000000088c10723c */ /* 0x042fe600000018ff */
[----:B------:R-:W-:Y:S04]  /*c700*/  LDSM.16.M88.4 R44, [R215+0x3000] ;  /* 0x00300000d72c783b */ /* 0x000fe80000000200 */
[----:B------:R-:W-:Y:S01]  /*c710*/  LDSM.16.M88.4 R68, [R215+0x3800] ;  /* 0x00380000d744783b */ /* 0x000fe20000000200 */
[C---:B---3--:R-:W-:Y:S08]  /*c720*/  HMMA.16816.F32 R24, R140.reuse, R12, RZ ;  /* 0x0000000c8c18723c */ /* 0x048ff000000018ff */
[C---:B------:R-:W-:Y:S08]  /*c730*/  HMMA.16816.F32 R20, R140.reuse, R14, RZ ;  /* 0x0000000e8c14723c */ /* 0x040ff000000018ff */
[C---:B------:R-:W-:Y:S08]  /*c740*/  HMMA.16816.F32 R12, R140.reuse, R10, RZ ;  /* 0x0000000a8c0c723c */ /* 0x040ff000000018ff */
[----:B----4-:R-:W-:Y:S08]  /*c750*/  HMMA.16816.F32 R8, R140, R36, RZ ;  /* 0x000000248c08723c */ /* 0x010ff000000018ff */
[C---:B--2---:R-:W-:Y:S01]  /*c760*/  HMMA.16816.F32 R128, R144.reuse, R28, R16 ;  /* 0x0000001c9080723c */ /* 0x044fe20000001810 */
[----:B------:R-:W1:Y:S07]  /*c770*/  LDSM.16.M88.4 R16, [R208+0xa900] ;  /* 0x00a90000d010783b */ /* 0x000e6e0000000200 */
[C---:B------:R-:W-:Y:S01]  /*c780*/  HMMA.16816.F32 R124, R144.reuse, R32, R24 ;  /* 0x00000020907c723c */ /* 0x040fe20000001818 */
[----:B------:R-:W2:Y:S07]  /*c790*/  LDSM.16.M88.4 R24, [R208+0xa100] ;  /* 0x00a10000d018783b */ /* 0x000eae0000000200 */
[C---:B------:R-:W-:Y:S07]  /*c7a0*/  HMMA.16816.F32 R136, R144.reuse, R72, R8 ;  /* 0x000000489088723c */ /* 0x040fee0000001808 */
[----:B------:R-:W-:Y:S01]  /*c7b0*/  MOV R8, c[0x0][0x208] ;  /* 0x0000820000087a02 */ /* 0x000fe20000000f00 */
[----:B------:R-:W-:Y:S01]  /*c7c0*/  HMMA.16816.F32 R88, R144, R34, R20 ;  /* 0x000000229058723c */ /* 0x000fe20000001814 */
[----:B------:R-:W3:Y:S02]  /*c7d0*/  LDSM.16.M88.4 R20, [R208+0xb100] ;  /* 0x00b10000d014783b */ /* 0x000ee40000000200 */
[----:B------:R-:W-:-:S02]  /*c7e0*/  SHF.L.U64.HI R65, R8, R151, c[0x0][0x20c] ;  /* 0x0000830008417619 */ /* 0x000fc40000010297 */
[----:B------:R-:W4:Y:S03]  /*c7f0*/  LDSM.16.M88.4 R32, [R208+0xb900] ;  /* 0x00b90000d020783b */ /* 0x000f260000000200 */
[----:B------:R-:W-:Y:S01]  /*c800*/  HMMA.16816.F32 R132, R144, R30, R12 ;  /* 0x0000001e9084723c */ /* 0x000fe2000000180c */
[----:B------:R-:W-:Y:S01]  /*c810*/  @!PT LDS RZ, [RZ] ;  /* 0x00000000fffff984 */ /* 0x000fe20000000800 */
[----:B------:R-:W-:Y:S01]  /*c820*/  @!PT LDS RZ, [RZ] ;  /* 0x00000000fffff984 */ /* 0x000fe20000000800 */
[----:B------:R-:W-:Y:S01]  /*c830*/  @!PT LDS RZ, [RZ] ;  /* 0x00000000fffff984 */ /* 0x000fe20000000800 */
[----:B------:R2:W-:Y:S01]  /*c840*/  LDGSTS.E.BYPASS.LTC128B.128 [R231+0x100], [R6.64], !P6 ;  /* 0x0010000006e77fae */ /* 0x0005e2000f101d48 */
[----:B------:R-:W-:-:S03]  /*c850*/  ISETP.LT.OR P6, PT, R0, 0x21, P3 ;  /* 0x000000210000780c */ /* 0x000fc60001fc1670 */
[----:B------:R2:W-:Y:S01]  /*c860*/  LDGSTS.E.BYPASS.LTC128B.128 [R231+0x4100], [R6.64+0x80], !P5 ;  /* 0x0410008006e77fae */ /* 0x0005e2000e901d48 */
[----:B------:R-:W-:Y:S02]  /*c870*/  ISETP.LT.OR P5, PT, R0, 0x41, P4 ;  /* 0x000000410000780c */ /* 0x000fe400027a1670 */
[----:B------:R-:W-:Y:S01]  /*c880*/  SHF.L.U32 R14, R8, 0x6, RZ ;  /* 0x00000006080e7819 */ /* 0x000fe200000006ff */
[C---:B------:R-:W-:Y:S01]  /*c890*/  HMMA.16816.F32 R84, R140.reuse, R38, RZ ;  /* 0x000000268c54723c */ /* 0x040fe200000018ff */
[----:B------:R-:W-:Y:S02]  /*c8a0*/  STL [R1+0x4c], R65 ;  /* 0x00004c4101007387 */ /* 0x000fe40000100800 */
[C---:B------:R-:W-:Y:S02]  /*c8b0*/  IADD3 R12, P1, P0, R14.reuse, 0x80, R6 ;  /* 0x000000800e0c7810 */ /* 0x040fe4000783e006 */
[C---:B------:R-:W-:Y:S02]  /*c8c0*/  IADD3 R8, P2, R14.reuse, R6, RZ ;  /* 0x000000060e087210 */ /* 0x040fe40007f5e0ff */
[----:B------:R-:W-:Y:S01]  /*c8d0*/  IADD3.X R13, R65, RZ, R7, P1, P0 ;  /* 0x000000ff410d7210 */ /* 0x000fe20000fe0407 */
[----:B-1----:R-:W-:Y:S01]  /*c8e0*/  HMMA.16816.F32 R36, R140, R16, RZ ;  /* 0x000000108c24723c */ /* 0x002fe200000018ff */
[----:B------:R-:W-:-:S02]  /*c8f0*/  IADD3 R3, P0, R14, 0x80, RZ ;  /* 0x000000800e037810 */ /* 0x000fc40007f1e0ff */
[----:B------:R-:W-:Y:S02]  /*c900*/  IADD3.X R9, R65, R7, RZ, P2, !PT ;  /* 0x0000000741097210 */ /* 0x000fe400017fe4ff */
[----:B------:R-:W-:Y:S02]  /*c910*/  ISETP.LT.OR P2, PT, R0, 0x21, P4 ;  /* 0x000000210000780c */ /* 0x000fe40002741670 */
[----:B------:R-:W-:Y:S01]  /*c920*/  IADD3.X R15, RZ, R65, RZ, P0, !PT ;  /* 0x00000041ff0f7210 */ /* 0x000fe200007fe4ff */
[----:B------:R-:W-:Y:S01]  /*c930*/  HMMA.16816.F32 R80, R140, R40, RZ ;  /* 0x000000288c50723c */ /* 0x000fe200000018ff */
[----:B------:R-:W-:Y:S02]  /*c940*/  IADD3 R16, P0, R3, R8, RZ ;  /* 0x0000000803107210 */ /* 0x000fe40007f1e0ff */
[----:B------:R-:W-:Y:S02]  /*c950*/  IADD3 R10, P1, R8, R14, RZ ;  /* 0x0000000e080a7210 */ /* 0x000fe40007f3e0ff */
[----:B------:R-:W-:-:S02]  /*c960*/  IADD3.X R17, R15, R9, RZ, P0, !PT ;  /* 0x000000090f117210 */ /* 0x000fc400007fe4ff */
[-C--:B------:R-:W-:Y:S01]  /*c970*/  IADD3.X R11, R9, R65.reuse, RZ, P1, !PT ;  /* 0x00000041090b7210 */ /* 0x080fe20000ffe4ff */
[C---:B------:R-:W-:Y:S01]  /*c980*/  HMMA.16816.F32 R76, R140.reuse, R42, RZ ;  /* 0x0000002a8c4c723c */ /* 0x040fe200000018ff */
[----:B--2---:R-:W-:Y:S01]  /*c990*/  IADD3 R6, P0, R3, R10, RZ ;  /* 0x0000000a03067210 */ /* 0x004fe20007f1e0ff */
[----:B------:R1:W-:Y:S01]  /*c9a0*/  LDGSTS.E.BYPASS.LTC128B.128 [R231+0x1100], [R8.64], !P2 ;  /* 0x0110000008e77fae */ /* 0x0003e2000d101d48 */
[----:B------:R-:W-:Y:S02]  /*c9b0*/  IADD3 R14, P1, R10, R14, RZ ;  /* 0x0000000e0a0e7210 */ /* 0x000fe40007f3e0ff */
[C---:B------:R-:W-:Y:S01]  /*c9c0*/  ISETP.LT.OR P2, PT, R0.reuse, 0x41, P3 ;  /* 0x000000410000780c */ /* 0x040fe20001f41670 */
[----:B------:R-:W-:Y:S01]  /*c9d0*/  IMAD.X R7, R15, 0x1, R11, P0 ;  /* 0x000000010f077824 */ /* 0x000fe200000e060b */
[----:B------:R-:W-:Y:S01]  /*c9e0*/  IADD3.X R15, R11, R65, RZ, P1, !PT ;  /* 0x000000410b0f7210 */ /* 0x000fe20000ffe4ff */
[----:B------:R4:W-:Y:S01]  /*c9f0*/  LDGSTS.E.BYPASS.LTC128B.128 [R231+0x5100], [R12.64], !P6 ;  /* 0x051000000ce77fae */ /* 0x0009e2000f101d48 */
[C---:B------:R-:W-:Y:S01]  /*ca00*/  ISETP.LT.OR P1, PT, R0.reuse, 0x61, P4 ;  /* 0x000000610000780c */ /* 0x040fe20002721670 */
[----:B------:R-:W-:Y:S01]  /*ca10*/  HMMA.16816.F32 R60, R140, R24, RZ ;  /* 0x000000188c3c723c */ /* 0x000fe200000018ff */
[----:B------:R-:W-:Y:S01]  /*ca20*/  ISETP.LT.OR P0, PT, R0, 0x61, P3 ;  /* 0x000000610000780c */ /* 0x000fe20001f01670 */
[----:B------:R1:W-:Y:S01]  /*ca30*/  LDGSTS.E.BYPASS.LTC128B.128 [R231+0x2100], [R10.64], !P5 ;  /* 0x021000000ae77fae */ /* 0x0003e2000e901d48 */
[----:B------:R-:W-:-:S02]  /*ca40*/  MOV R3, 0x40 ;  /* 0x0000004000037802 */ /* 0x000fc40000000f00 */
[----:B------:R-:W-:-:S03]  /*ca50*/  LOP3.LUT P6, RZ, R64, 0x4, RZ, 0xc0, !PT ;  /* 0x0000000440ff7812 */ /* 0x000fc600078cc0ff */
[----:B------:R2:W-:Y:S01]  /*ca60*/  LDGSTS.E.BYPASS.LTC128B.128 [R231+0x6100], [R16.64], !P2 ;  /* 0x0610000010e77fae */ /* 0x0005e2000d101d48 */
[----:B------:R-:W-:Y:S01]  /*ca70*/  SEL R0, R3, 0xffffffc0, !P6 ;  /* 0xffffffc003007807 */ /* 0x000fe20007000000 */
[C---:B------:R-:W-:Y:S01]  /*ca80*/  HMMA.16816.F32 R40, R140.reuse, R26, RZ ;  /* 0x0000001a8c28723c */ /* 0x040fe200000018ff */
[----:B------:R-:W-:Y:S01]  /*ca90*/  ISETP.GE.AND P6, PT, R209, 0x81, PT ;  /* 0x00000081d100780c */ /* 0x000fe20003fc6270 */
[----:B------:R4:W-:Y:S01]  /*caa0*/  LDGSTS.E.BYPASS.LTC128B.128 [R231+0x3100], [R14.64], !P1 ;  /* 0x031000000ee77fae */ /* 0x0009e2000c901d48 */
[----:B------:R-:W-:Y:S02]  /*cab0*/  IADD3 R214, R208, R0, RZ ;  /* 0x00000000d0d67210 */ /* 0x000fe40007ffe0ff */
[----:B------:R-:W-:Y:S01]  /*cac0*/  IADD3 R211, R0, R215, RZ ;  /* 0x000000d700d37210 */ /* 0x000fe20007ffe0ff */
[----:B------:R2:W-:Y:S02]  /*cad0*/  LDGSTS.E.BYPASS.LTC128B.128 [R231+0x7100], [R6.64], !P0 ;  /* 0x0710000006e77fae */ /* 0x0005e4000c101d48 */
[C---:B------:R-:W-:Y:S02]  /*cae0*/  HMMA.16816.F32 R28, R140.reuse, R18, RZ ;  /* 0x000000128c1c723c */ /* 0x040fe400000018ff */
[----:B------:R-:W-:Y:S04]  /*caf0*/  LDSM.16.M88.4 R64, [R214+0x8900] ;  /* 0x00890000d640783b */ /* 0x000fe80000000200 */
[----:B------:R-:W0:Y:S02]  /*cb00*/  LDGDEPBAR ;  /* 0x00000000000079af */ /* 0x000e240000000000 */
[C---:B---3--:R-:W-:Y:S02]  /*cb10*/  HMMA.16816.F32 R24, R140.reuse, R20, RZ ;  /* 0x000000148c18723c */ /* 0x048fe400000018ff */
[----:B-1----:R-:W1:Y:S06]  /*cb20*/  LDSM.16.M88.4 R8, [R214+0x8100] ;  /* 0x00810000d608783b */ /* 0x002e6c0000000200 */
[C---:B------:R-:W-:Y:S08]  /*cb30*/  HMMA.16816.F32 R20, R140.reuse, R22, RZ ;  /* 0x000000168c14723c */ /* 0x040ff000000018ff */
[C---:B----4-:R-:W-:Y:S08]  /*cb40*/  HMMA.16816.F32 R12, R140.reuse, R34, RZ ;  /* 0x000000228c0c723c */ /* 0x050ff000000018ff */
[----:B--2---:R-:W-:Y:S01]  /*cb50*/  HMMA.16816.F32 R16, R140, R32, RZ ;  /* 0x000000208c10723c */ /* 0x004fe200000018ff */
[----:B------:R-:W-:Y:S07]  /*cb60*/  LDSM.16.M88.4 R32, [R214+0x9100] ;  /* 0x00910000d620783b */ /* 0x000fee0000000200 */
[C---:B------:R-:W-:Y:S01]  /*cb70*/  HMMA.16816.F32 R104, R144.reuse, R50, R28 ;  /* 0x000000329068723c */ /* 0x040fe2000000181c */
[----:B------:R-:W2:Y:S07]  /*cb80*/  LDSM.16.M88.4 R28, [R214+0x9900] ;  /* 0x00990000d61c783b */ /* 0x000eae0000000200 */
[C---:B------:R-:W-:Y:S08]  /*cb90*/  HMMA.16816.F32 R96, R144.reuse, R44, R24 ;  /* 0x0000002c9060723c */ /* 0x040ff00000001818 */
[C---:B------:R-:W-:Y:S01]  /*cba0*/  HMMA.16816.F32 R92, R144.reuse, R46, R20 ;  /* 0x0000002e905c723c */ /* 0x040fe20000001814 */
[----:B------:R-:W3:Y:S04]  /*cbb0*/  LDSM.16.M88.4 R20, [R214+0xa100] ;  /* 0x00a10000d614783b */ /* 0x000ee80000000200 */
[----:B------:R-:W-:Y:S03]  /*cbc0*/  LDSM.16.M88.4 R44, [R211] ;  /* 0x00000000d32c783b */ /* 0x000fe60000000200 */
[C---:B------:R-:W-:Y:S01]  /*cbd0*/  HMMA.16816.F32 R24, R144.reuse, R70, R12 ;  /* 0x000000469018723c */ /* 0x040fe2000000180c */
[----:B------:R-:W4:Y:S07]  /*cbe0*/  LDSM.16.M88.4 R12, [R214+0xb100] ;  /* 0x00b10000d60c783b */ /* 0x000f2e0000000200 */
[C---:B------:R-:W-:Y:S08]  /*cbf0*/  HMMA.16816.F32 R120, R144.reuse, R58, R76 ;  /* 0x0000003a9078723c */ /* 0x040ff0000000184c */
[C---:B------:R-:W-:Y:S08]  /*cc00*/  HMMA.16816.F32 R100, R144.reuse, R48, R36 ;  /* 0x000000309064723c */ /* 0x040ff00000001824 */
[----:B------:R-:W-:Y:S08]  /*cc10*/  HMMA.16816.F32 R116, R144, R56, R80 ;  /* 0x000000389074723c */ /* 0x000ff00000001850 */
[C---:B-1----:R-:W-:Y:S08]  /*cc20*/  HMMA.16816.F32 R36, R172.reuse, R8, R124 ;  /* 0x00000008ac24723c */ /* 0x042ff0000000187c */
[----:B------:R-:W-:Y:S01]  /*cc30*/  HMMA.16816.F32 R76, R172, R10, R88 ;  /* 0x0000000aac4c723c */ /* 0x000fe20000001858 */
[----:B------:R-:W1:Y:S07]  /*cc40*/  LDSM.16.M88.4 R8, [R214+0xb900] ;  /* 0x00b90000d608783b */ /* 0x000e6e0000000200 */
[C---:B------:R-:W-:Y:S01]  /*cc50*/  HMMA.16816.F32 R112, R144.reuse, R52, R60 ;  /* 0x000000349070723c */ /* 0x040fe2000000183c */
[----:B------:R-:W-:Y:S07]  /*cc60*/  LDSM.16.M88.4 R60, [R211+0x2000] ;  /* 0x00200000d33c783b */ /* 0x000fee0000000200 */
[C---:B------:R-:W-:Y:S01]  /*cc70*/  HMMA.16816.F32 R48, R144.reuse, R68, R16 ;  /* 0x000000449030723c */ /* 0x040fe20000001810 */
[----:B------:R-:W1:Y:S04]  /*cc80*/  LDSM.16.M88.4 R16, [R214+0xa900] ;  /* 0x00a90000d610783b */ /* 0x000e680000000200 */
[----:B------:R-:W-:Y:S03]  /*cc90*/  LDSM.16.M88.4 R68, [R211+0x1000] ;  /* 0x00100000d344783b */ /* 0x000fe60000000200 */
[C---:B------:R-:W-:Y:S08]  /*cca0*/  HMMA.16816.F32 R72, R144.reuse, R74, R84 ;  /* 0x0000004a9048723c */ /* 0x040ff00000001854 */
[----:B------:R-:W-:Y:S08]  /*ccb0*/  HMMA.16816.F32 R108, R144, R54, R40 ;  /* 0x00000036906c723c */ /* 0x000ff00000001828 */
[C---:B--2---:R-:W-:Y:S08]  /*ccc0*/  HMMA.16816.F32 R52, R172.reuse, R28, R116 ;  /* 0x0000001cac34723c */ /* 0x044ff00000001874 */
[C---:B------:R-:W-:Y:S08]  /*ccd0*/  HMMA.16816.F32 R40, R172.reuse, R30, R120 ;  /* 0x0000001eac28723c */ /* 0x040ff00000001878 */
[C---:B---3--:R-:W-:Y:S08]  /*cce0*/  HMMA.16816.F32 R28, R172.reuse, R20, R112 ;  /* 0x00000014ac1c723c */ /* 0x048ff00000001870 */
[C---:B----4-:R-:W-:Y:S08]  /*ccf0*/  HMMA.16816.F32 R96, R172.reuse, R12, R96 ;  /* 0x0000000cac60723c */ /* 0x050ff00000001860 */
[C---:B------:R-:W-:Y:S01]  /*cd00*/  HMMA.16816.F32 R92, R172.reuse, R14, R92 ;  /* 0x0000000eac5c723c */ /* 0x040fe2000000185c */
[----:B------:R-:W2:Y:S07]  /*cd10*/  LDSM.16.M88.4 R12, [R208+0xc100] ;  /* 0x00c10000d00c783b */ /* 0x000eae0000000200 */
[C---:B------:R-:W-:Y:S01]  /*cd20*/  HMMA.16816.F32 R56, R172.reuse, R34, R72 ;  /* 0x00000022ac38723c */ /* 0x040fe20000001848 */
[----:B------:R-:W3:Y:S07]  /*cd30*/  LDSM.16.M88.4 R72, [R211+0x800] ;  /* 0x00080000d348783b */ /* 0x000eee0000000200 */
[C---:B------:R-:W-:Y:S08]  /*cd40*/  HMMA.16816.F32 R80, R172.reuse, R64, R128 ;  /* 0x00000040ac50723c */ /* 0x040ff00000001880 */
[C---:B------:R-:W-:Y:S01]  /*cd50*/  HMMA.16816.F32 R88, R172.reuse, R66, R132 ;  /* 0x00000042ac58723c */ /* 0x040fe20000001884 */
[----:B------:R-:W4:Y:S07]  /*cd60*/  LDSM.16.M88.4 R64, [R211+0x1800] ;  /* 0x00180000d340783b */ /* 0x000f2e0000000200 */
[C---:B------:R-:W-:Y:S08]  /*cd70*/  HMMA.16816.F32 R84, R172.reuse, R32, R136 ;  /* 0x00000020ac54723c */ /* 0x040ff00000001888 */
[C---:B------:R-:W-:Y:S01]  /*cd80*/  HMMA.16816.F32 R32, R172.reuse, R22, R108 ;  /* 0x00000016ac20723c */ /* 0x040fe2000000186c */
[----:B------:R-:W2:Y:S07]  /*cd90*/  LDSM.16.M88.4 R20, [R211+0x2800] ;  /* 0x00280000d314783b */ /* 0x000eae0000000200 */
[C---:B-1----:R-:W-:Y:S01]  /*cda0*/  HMMA.16816.F32 R112, R172.reuse, R8, R48 ;  /* 0x00000008ac70723c */ /* 0x042fe20000001830 */
[----:B------:R-:W-:Y:S07]  /*cdb0*/  LDSM.16.M88.4 R48, [R215+0x4800] ;  /* 0x00480000d730783b */ /* 0x000fee0000000200 */
[----:B------:R-:W-:Y:S01]  /*cdc0*/  HMMA.16816.F32 R108, R172, R10, R24 ;  /* 0x0000000aac6c723c */ /* 0x000fe20000001818 */
[----:B------:R-:W-:Y:S07]  /*cdd0*/  LDSM.16.M88.4 R24, [R211+0x3000] ;  /* 0x00300000d318783b */ /* 0x000fee0000000200 */
[----:B------:R-:W-:Y:S01]  /*cde0*/  HMMA.16816.F32 R8, R180, R44, R36 ;  /* 0x0000002cb408723c */ /* 0x000fe20000001824 */
[----:B------:R-:W-:Y:S07]  /*cdf0*/  LDSM.16.M88.4 R36, [R208+0xc900] ;  /* 0x00c90000d024783b */ /* 0x000fee0000000200 */
[C---:B------:R-:W-:Y:S08]  /*ce00*/  HMMA.16816.F32 R100, R172.reuse, R16, R100 ;  /* 0x00000010ac64723c */ /* 0x040ff00000001864 */
[----:B------:R-:W-:Y:S08]  /*ce10*/  HMMA.16816.F32 R104, R172, R18, R104 ;  /* 0x00000012ac68723c */ /* 0x000ff00000001868 */
[C---:B------:R-:W-:Y:S08]  /*ce20*/  HMMA.16816.F32 R16, R180.reuse, R46, R76 ;  /* 0x0000002eb410723c */ /* 0x040ff0000000184c */
[----:B------:R-:W-:Y:S01]  /*ce30*/  HMMA.16816.F32 R76, R180, R60, R28 ;  /* 0x0000003cb44c723c */ /* 0x000fe2000000181c */
[----:B------:R-:W1:Y:S07]  /*ce40*/  LDSM.16.M88.4 R28, [R215+0x4000] ;  /* 0x00400000d71c783b */ /* 0x000e6e0000000200 */
[----:B--2---:R-:W-:Y:S08]  /*ce50*/  HMMA.16816.F32 R8, R184, R12, R8 ;  /* 0x0000000cb808723c */ /* 0x004ff00000001808 */
[C---:B---3--:R-:W-:Y:S08]  /*ce60*/  HMMA.16816.F32 R44, R180.reuse, R72, R80 ;  /* 0x00000048b42c723c */ /* 0x048ff00000001850 */
[----:B----4-:R-:W-:Y:S01]  /*ce70*/  HMMA.16816.F32 R80, R180, R66, R40 ;  /* 0x00000042b450723c */ /* 0x010fe20000001828 */
[----:B------:R-:W2:Y:S07]  /*ce80*/  LDSM.16.M88.4 R40, [R214+0xc100] ;  /* 0x00c10000d628783b */ /* 0x000eae0000000200 */
[----:B------:R-:W-:Y:S08]  /*ce90*/  HMMA.16816.F32 R16, R184, R14, R16 ;  /* 0x0000000eb810723c */ /* 0x000ff00000001810 */
[C---:B------:R-:W-:Y:S08]  /*cea0*/  HMMA.16816.F32 R100, R180.reuse, R20, R100 ;  /* 0x00000014b464723c */ /* 0x040ff00000001864 */
[----:B------:R-:W-:Y:S01]  /*ceb0*/  HMMA.16816.F32 R104, R180, R22, R104 ;  /* 0x00000016b468723c */ /* 0x000fe20000001868 */
[----:B------:R-:W3:Y:S07]  /*cec0*/  LDSM.16.M88.4 R20, [R211+0x3800] ;  /* 0x00380000d314783b */ /* 0x000eee0000000200 */
[----:B-1----:R-:W-:Y:S08]  /*ced0*/  HMMA.16816.F32 R8, R196, R28, R8 ;  /* 0x0000001cc408723c */ /* 0x002ff00000001808 */
[C---:B------:R-:W-:Y:S08]  /*cee0*/  HMMA.16816.F32 R84, R180.reuse, R68, R84 ;  /* 0x00000044b454723c */ /* 0x040ff00000001854 */
[C---:B------:R-:W-:Y:S01]  /*cef0*/  HMMA.16816.F32 R68, R180.reuse, R70, R56 ;  /* 0x00000046b444723c */ /* 0x040fe20000001838 */
[----:B------:R-:W1:Y:S07]  /*cf00*/  LDSM.16.M88.4 R56, [R211+0x4000] ;  /* 0x00400000d338783b */ /* 0x000e6e0000000200 */
[C---:B------:R-:W-:Y:S08]  /*cf10*/  HMMA.16816.F32 R88, R180.reuse, R74, R88 ;  /* 0x0000004ab458723c */ /* 0x040ff00000001858 */
[C---:B------:R-:W-:Y:S01]  /*cf20*/  HMMA.16816.F32 R116, R180.reuse, R62, R32 ;  /* 0x0000003eb474723c */ /* 0x040fe20000001820 */
[----:B------:R-:W4:Y:S04]  /*cf30*/  LDSM.16.M88.4 R32, [R208+0xd100] ;  /* 0x00d10000d020783b */ /* 0x000f280000000200 */
[----:B------:R-:W-:Y:S03]  /*cf40*/  LDSM.16.M88.4 R60, [R211+0x4800] ;  /* 0x00480000d33c783b */ /* 0x000fe60000000200 */
[C---:B------:R-:W-:Y:S08]  /*cf50*/  HMMA.16816.F32 R96, R180.reuse, R24, R96 ;  /* 0x00000018b460723c */ /* 0x040ff00000001860 */
[----:B------:R-:W-:Y:S08]  /*cf60*/  HMMA.16816.F32 R92, R180, R26, R92 ;  /* 0x0000001ab45c723c */ /* 0x000ff0000000185c */
[----:B------:R-:W-:Y:S08]  /*cf70*/  HMMA.16816.F32 R16, R196, R30, R16 ;  /* 0x0000001ec410723c */ /* 0x000ff00000001810 */
[----:B------:R-:W-:Y:S08]  /*cf80*/  HMMA.16816.F32 R24, R184, R36, R44 ;  /* 0x00000024b818723c */ /* 0x000ff0000000182c */
[----:B------:R-:W-:Y:S01]  /*cf90*/  HMMA.16816.F32 R72, R180, R64, R52 ;  /* 0x00000040b448723c */ /* 0x000fe20000001834 */
[----:B------:R-:W1:Y:S04]  /*cfa0*/  LDSM.16.M88.4 R52, [R214+0xc900] ;  /* 0x00c90000d634783b */ /* 0x000e680000000200 */
[----:B------:R-:W-:Y:S03]  /*cfb0*/  LDSM.16.M88.4 R64, [R208+0xd900] ;  /* 0x00d90000d040783b */ /* 0x000fe60000000200 */
[----:B--2---:R-:W-:Y:S08]  /*cfc0*/  HMMA.16816.F32 R12, R200, R40, R8 ;  /* 0x00000028c80c723c */ /* 0x004ff00000001808 */
[C---:B---3--:R-:W-:Y:S08]  /*cfd0*/  HMMA.16816.F32 R112, R180.reuse, R20, R112 ;  /* 0x00000014b470723c */ /* 0x048ff00000001870 */
[----:B------:R-:W-:Y:S08]  /*cfe0*/  HMMA.16816.F32 R120, R180, R22, R108 ;  /* 0x00000016b478723c */ /* 0x000ff0000000186c */
[----:B------:R-:W-:Y:S08]  /*cff0*/  HMMA.16816.F32 R20, R184, R38, R88 ;  /* 0x00000026b814723c */ /* 0x000ff00000001858 */
[----:B------:R-:W-:Y:S01]  /*d000*/  HMMA.16816.F32 R8, R200, R42, R16 ;  /* 0x0000002ac808723c */ /* 0x000fe20000001810 */
[----:B------:R-:W2:Y:S07]  /*d010*/  LDSM.16.M88.4 R40, [R215+0x5000] ;  /* 0x00500000d728783b */ /* 0x000eae0000000200 */
[----:B------:R-:W-:Y:S08]  /*d020*/  HMMA.16816.F32 R24, R196, R48, R24 ;  /* 0x00000030c418723c */ /* 0x000ff00000001818 */
[----:B-1----:R-:W-:Y:S08]  /*d030*/  HMMA.16816.F32 R28, R204, R56, R12 ;  /* 0x00000038cc1c723c */ /* 0x002ff0000000180c */
[----:B----4-:R-:W-:Y:S08]  /*d040*/  HMMA.16816.F32 R44, R184, R32, R84 ;  /* 0x00000020b82c723c */ /* 0x010ff00000001854 */
[----:B------:R-:W-:Y:S01]  /*d050*/  HMMA.16816.F32 R12, R196, R50, R20 ;  /* 0x00000032c40c723c */ /* 0x000fe20000001814 */
[----:B------:R-:W-:Y:S07]  /*d060*/  LDSM.16.M88.4 R48, [R215+0x5800] ;  /* 0x00580000d730783b */ /* 0x000fee0000000200 */
[----:B------:R-:W-:Y:S01]  /*d070*/  HMMA.16816.F32 R36, R184, R34, R68 ;  /* 0x00000022b824723c */ /* 0x000fe20000001844 */
[----:B------:R-:W1:Y:S01]  /*d080*/  LDSM.16.M88.4 R32, [R214+0xd100] ;  /* 0x00d10000d620783b */ /* 0x000e620000000200 */
[----:B------:R-:W-:-:S03]  /*d090*/  FMUL.FTZ R0, R28, c[0x0][0x320] ;  /* 0x0000c8001c007a20 */ /* 0x000fc60000410000 */
[----:B------:R-:W3:Y:S01]  /*d0a0*/  LDSM.16.M88.4 R68, [R208+0xe100] ;  /* 0x00e10000d044783b */ /* 0x000ee20000000200 */
[----:B------:R4:W1:Y:S02]  /*d0b0*/  MUFU.TANH R132, R0 ;  /* 0x0000000000847308 */ /* 0x0008640000002400 */
[----:B------:R-:W-:Y:S08]  /*d0c0*/  HMMA.16816.F32 R20, R200, R52, R24 ;  /* 0x00000034c814723c */ /* 0x000ff00000001818 */
[----:B------:R-:W-:Y:S01]  /*d0d0*/  HMMA.16816.F32 R8, R204, R58, R8 ;  /* 0x0000003acc08723c */ /* 0x000fe20000001808 */
[----:B------:R-:W-:Y:S01]  /*d0e0*/  LDSM.16.M88.4 R56, [R211+0x5000] ;  /* 0x00500000d338783b */ /* 0x000fe20000000200 */
[----:B----4-:R-:W-:-:S06]  /*d0f0*/  FMUL.FTZ R0, R29, c[0x0][0x320] ;  /* 0x0000c8001d007a20 */ /* 0x010fcc0000410000 */
[----:B--2---:R-:W-:Y:S01]  /*d100*/  HMMA.16816.F32 R16, R196, R40, R44 ;  /* 0x00000028c410723c */ /* 0x004fe2000000182c */
[----:B------:R-:W-:Y:S01]  /*d110*/  LDSM.16.M88.4 R44, [R211+0x5800] ;  /* 0x00580000d32c783b */ /* 0x000fe20000000200 */
[----:B------:R2:W4:Y:S06]  /*d120*/  MUFU.TANH R131, R0 ;  /* 0x0000000000837308 */ /* 0x00052c0000002400 */
[----:B------:R-:W-:Y:S01]  /*d130*/  HMMA.16816.F32 R12, R200, R54, R12 ;  /* 0x00000036c80c723c */ /* 0x000fe2000000180c */
[----:B------:R-:W3:Y:S07]  /*d140*/  LDSM.16.M88.4 R52, [R208+0xe900] ;  /* 0x00e90000d034783b */ /* 0x000eee0000000200 */
[----:B------:R-:W-:Y:S01]  /*d150*/  HMMA.16816.F32 R24, R196, R42, R36 ;  /* 0x0000002ac418723c */ /* 0x000fe20000001824 */
[----:B------:R-:W3:Y:S01]  /*d160*/  LDSM.16.M88.4 R40, [R214+0xd900] ;  /* 0x00d90000d628783b */ /* 0x000ee20000000200 */
[----:B--2---:R-:W-:-:S03]  /*d170*/  FMUL.FTZ R0, R30, c[0x0][0x320] ;  /* 0x0000c8001e007a20 */ /* 0x004fc60000410000 */
[----:B------:R-:W-:Y:S01]  /*d180*/  LDSM.16.M88.4 R36, [R214+0xe100] ;  /* 0x00e10000d624783b */ /* 0x000fe20000000200 */
[----:B------:R2:W1:Y:S02]  /*d190*/  MUFU.TANH R130, R0 ;  /* 0x0000000000827308 */ /* 0x0004640000002400 */
[C---:B------:R-:W-:Y:S08]  /*d1a0*/  HMMA.16816.F32 R72, R184.reuse, R64, R72 ;  /* 0x00000040b848723c */ /* 0x040ff00000001848 */
[----:B------:R-:W-:Y:S01]  /*d1b0*/  HMMA.16816.F32 R80, R184, R66, R80 ;  /* 0x00000042b850723c */ /* 0x000fe20000001850 */
[----:B--2---:R-:W-:-:S07]  /*d1c0*/  FMUL.FTZ R0, R31, c[0x0][0x320] ;  /* 0x0000c8001f007a20 */ /* 0x004fce0000410000 */
[----:B------:R-:W-:Y:S01]  /*d1d0*/  HMMA.16816.F32 R28, R204, R60, R20 ;  /* 0x0000003ccc1c723c */ /* 0x000fe20000001814 */
[----:B------:R2:W2:Y:S07]  /*d1e0*/  MUFU.TANH R129, R0 ;  /* 0x0000000000817308 */ /* 0x0004ae0000002400 */
[----:B-1----:R-:W-:Y:S08]  /*d1f0*/  HMMA.16816.F32 R20, R200, R32, R16 ;  /* 0x00000020c814723c */ /* 0x002ff00000001810 */
[----:B------:R-:W-:Y:S01]  /*d200*/  HMMA.16816.F32 R16, R196, R48, R72 ;  /* 0x00000030c410723c */ /* 0x000fe20000001848 */
[----:B--2---:R-:W-:-:S04]  /*d210*/  FMUL.FTZ R0, R8, c[0x0][0x320] ;  /* 0x0000c80008007a20 */ /* 0x004fc80000410000 */
[----:B------:R1:W2:Y:S03]  /*d220*/  MUFU.TANH R128, R0 ;  /* 0x0000000000807308 */ /* 0x0002a60000002400 */
[C---:B---3--:R-:W-:Y:S08]  /*d230*/  HMMA.16816.F32 R64, R184.reuse, R68, R76 ;  /* 0x00000044b840723c */ /* 0x048ff0000000184c */
[----:B------:R-:W-:Y:S01]  /*d240*/  HMMA.16816.F32 R76, R184, R70, R116 ;  /* 0x00000046b84c723c */ /* 0x000fe20000001874 */
[----:B-1----:R-:W-:-:S07]  /*d250*/  FMUL.FTZ R0, R9, c[0x0][0x320] ;  /* 0x0000c80009007a20 */ /* 0x002fce0000410000 */
[C---:B------:R-:W-:Y:S01]  /*d260*/  HMMA.16816.F32 R68, R184.reuse, R52, R100 ;  /* 0x00000034b844723c */ /* 0x040fe20000001864 */
[----:B------:R1:W3:Y:S07]  /*d270*/  MUFU.TANH R127, R0 ;  /* 0x00000000007f7308 */ /* 0x0002ee0000002400 */
[----:B------:R-:W-:Y:S01]  /*d280*/  HMMA.16816.F32 R72, R184, R54, R104 ;  /* 0x00000036b848723c */ /* 0x000fe20000001868 */
[----:B------:R-:W-:Y:S01]  /*d290*/  LDSM.16.M88.4 R52, [R215+0x6800] ;  /* 0x00680000d734783b */ /* 0x000fe20000000200 */
[----:B-1----:R-:W-:-:S04]  /*d2a0*/  FMUL.FTZ R0, R10, c[0x0][0x320] ;  /* 0x0000c8000a007a20 */ /* 0x002fc80000410000 */
[----:B------:R1:W1:Y:S02]  /*d2b0*/  MUFU.TANH R126, R0 ;  /* 0x00000000007e7308 */ /* 0x0002640000002400 */
[----:B-1----:R-:W-:Y:S02]  /*d2c0*/  FMUL.FTZ R0, R11, c[0x0][0x320] ;  /* 0x0000c8000b007a20 */ /* 0x002fe40000410000 */
[----:B------:R-:W-:Y:S01]  /*d2d0*/  HMMA.16816.F32 R8, R204, R62, R12 ;  /* 0x0000003ecc08723c */ /* 0x000fe2000000180c */
[----:B------:R-:W-:Y:S03]  /*d2e0*/  LDSM.16.M88.4 R60, [R208+0xf100] ;  /* 0x00f10000d03c783b */ /* 0x000fe60000000200 */
[----:B------:R1:W1:Y:S04]  /*d2f0*/  MUFU.TANH R125, R0 ;  /* 0x00000000007d7308 */ /* 0x0002680000002400 */
[----:B------:R-:W-:Y:S01]  /*d300*/  HMMA.16816.F32 R12, R200, R34, R24 ;  /* 0x00000022c80c723c */ /* 0x000fe20000001818 */
[----:B------:R-:W2:Y:S07]  /*d310*/  LDSM.16.M88.4 R32, [R215+0x6000] ;  /* 0x00600000d720783b */ /* 0x000eae0000000200 */
[----:B------:R-:W-:Y:S01]  /*d320*/  HMMA.16816.F32 R24, R196, R50, R80 ;  /* 0x00000032c418723c */ /* 0x000fe20000001850 */
[----:B------:R-:W2:Y:S01]  /*d330*/  LDSM.16.M88.4 R48, [R211+0x6000] ;  /* 0x00600000d330783b */ /* 0x000ea20000000200 */
[----:B-1----:R-:W-:-:S04]  /*d340*/  FMUL.FTZ R0, R28, c[0x0][0x320] ;  /* 0x0000c8001c007a20 */ /* 0x002fc80000410000 */
[----:B------:R1:W1:Y:S02]  /*d350*/  MUFU.TANH R124, R0 ;  /* 0x00000000007c7308 */ /* 0x0002640000002400 */
[----:B-1----:R-:W-:-:S06]  /*d360*/  FMUL.FTZ R0, R29, c[0x0][0x320] ;  /* 0x0000c8001d007a20 */ /* 0x002fcc0000410000 */
[----:B------:R1:W1:Y:S02]  /*d370*/  MUFU.TANH R111, R0 ;  /* 0x00000000006f7308 */ /* 0x0002640000002400 */
[----:B-1----:R-:W-:-:S06]  /*d380*/  FMUL.FTZ R0, R30, c[0x0][0x320] ;  /* 0x0000c8001e007a20 */ /* 0x002fcc0000410000 */
[----:B------:R1:W1:Y:S02]  /*d390*/  MUFU.TANH R110, R0 ;  /* 0x00000000006e7308 */ /* 0x0002640000002400 */
[----:B-1----:R-:W-:Y:S02]  /*d3a0*/  FMUL.FTZ R0, R31, c[0x0][0x320] ;  /* 0x0000c8001f007a20 */ /* 0x002fe40000410000 */
[----:B------:R-:W-:Y:S04]  /*d3b0*/  HMMA.16816.F32 R28, R204, R56, R20 ;  /* 0x00000038cc1c723c */ /* 0x000fe80000001814 */
[----:B------:R1:W1:Y:S04]  /*d3c0*/  MUFU.TANH R109, R0 ;  /* 0x00000000006d7308 */ /* 0x0002680000002400 */
[----:B------:R-:W-:Y:S08]  /*d3d0*/  HMMA.16816.F32 R20, R200, R40, R16 ;  /* 0x00000028c814723c */ /* 0x000ff00000001810 */
[----:B--2---:R-:W-:Y:S01]  /*d3e0*/  HMMA.16816.F32 R16, R196, R32, R64 ;  /* 0x00000020c410723c */ /* 0x004fe20000001840 */
[----:B-1----:R-:W-:-:S04]  /*d3f0*/  FMUL.FTZ R0, R8, c[0x0][0x320] ;  /* 0x0000c80008007a20 */ /* 0x002fc80000410000 */
[----:B------:R1:W2:Y:S03]  /*d400*/  MUFU.TANH R108, R0 ;  /* 0x00000000006c7308 */ /* 0x0002a60000002400 */
[----:B------:R-:W-:Y:S01]  /*d410*/  HMMA.16816.F32 R64, R184, R60, R96 ;  /* 0x0000003cb840723c */ /* 0x000fe20000001860 */
[----:B-1----:R-:W-:-:S04]  /*d420*/  FMUL.FTZ R0, R9, c[0x0][0x320] ;  /* 0x0000c80009007a20 */ /* 0x002fc80000410000 */
[----:B------:R1:W1:Y:S02]  /*d430*/  MUFU.TANH R100, R0 ;  /* 0x0000000000647308 */ /* 0x0002640000002400 */
[----:B-1----:R-:W-:-:S06]  /*d440*/  FMUL.FTZ R0, R10, c[0x0][0x320] ;  /* 0x0000c8000a007a20 */ /* 0x002fcc0000410000 */
[----:B------:R1:W1:Y:S02]  /*d450*/  MUFU.TANH R91, R0 ;  /* 0x00000000005b7308 */ /* 0x0002640000002400 */
[----:B-1----:R-:W-:Y:S02]  /*d460*/  FMUL.FTZ R0, R11, c[0x0][0x320] ;  /* 0x0000c8000b007a20 */ /* 0x002fe40000410000 */
[----:B------:R-:W-:Y:S04]  /*d470*/  HMMA.16816.F32 R8, R204, R58, R12 ;  /* 0x0000003acc08723c */ /* 0x000fe8000000180c */
[----:B------:R1:W1:Y:S04]  /*d480*/  MUFU.TANH R90, R0 ;  /* 0x00000000005a7308 */ /* 0x0002680000002400 */
[----:B------:R-:W-:Y:S01]  /*d490*/  HMMA.16816.F32 R12, R200, R42, R24 ;  /* 0x0000002ac80c723c */ /* 0x000fe20000001818 */
[----:B------:R-:W-:Y:S07]  /*d4a0*/  LDSM.16.M88.4 R40, [R211+0x6800] ;  /* 0x00680000d328783b */ /* 0x000fee0000000200 */
[----:B------:R-:W-:Y:S01]  /*d4b0*/  HMMA.16816.F32 R24, R196, R34, R76 ;  /* 0x00000022c418723c */ /* 0x000fe2000000184c */
[----:B------:R-:W2:Y:S01]  /*d4c0*/  LDSM.16.M88.4 R32, [R214+0xe900] ;  /* 0x00e90000d620783b */ /* 0x000ea20000000200 */
        /* <DEDUP_REMOVED lines=25> */
[----:B------:R-:W-:Y:S01]  /*d660*/  LDSM.16.M88.4 R52, [R208+0xf900] ;  /* 0x00f90000d034783b */ /* 0x000fe20000000200 */
        /* <DEDUP_REMOVED lines=9> */
[----:B--2---:R-:W-:Y:S08]  /*d700*/  HMMA.16816.F32 R20, R200, R32, R16 ;  /* 0x00000020c814723c */ /* 0x004ff00000001810 */
[----:B------:R-:W-:Y:S01]  /*d710*/  HMMA.16816.F32 R16, R196, R36, R64 ;  /* 0x00000024c410723c */ /* 0x000fe20000001840 */
[----:B-1----:R-:W-:-:S04]  /*d720*/  FMUL.FTZ R0, R8, c[0x0][0x320] ;  /* 0x0000c80008007a20 */ /* 0x002fc80000410000 */
[----:B------:R1:W2:Y:S02]  /*d730*/  MUFU.TANH R77, R0 ;  /* 0x00000000004d7308 */ /* 0x0002a40000002400 */
        /* <DEDUP_REMOVED lines=8> */
[----:B------:R-:W-:Y:S08]  /*d7c0*/  HMMA.16816.F32 R12, R200, R34, R24 ;  /* 0x00000022c80c723c */ /* 0x000ff00000001818 */
[----:B------:R-:W-:Y:S01]  /*d7d0*/  HMMA.16816.F32 R32, R196, R38, R56 ;  /* 0x00000026c420723c */ /* 0x000fe20000001838 */
[----:B------:R-:W-:Y:S01]  /*d7e0*/  LDSM.16.M88.4 R36, [R214+0xf900] ;  /* 0x00f90000d624783b */ /* 0x000fe20000000200 */
[----:B--2---:R-:W-:-:S03]  /*d7f0*/  FMUL.FTZ R0, R28, c[0x0][0x320] ;  /* 0x0000c8001c007a20 */ /* 0x004fc60000410000 */
[----:B------:R-:W2:Y:S01]  /*d800*/  LDSM.16.M88.4 R56, [R211+0x7000] ;  /* 0x00700000d338783b */ /* 0x000ea20000000200 */
[----:B------:R3:W1:Y:S10]  /*d810*/  MUFU.TANH R72, R0 ;  /* 0x0000000000487308 */ /* 0x0006740000002400 */
[----:B------:R-:W-:Y:S01]  /*d820*/  HMMA.16816.F32 R12, R204, R42, R12 ;  /* 0x0000002acc0c723c */ /* 0x000fe2000000180c */
[----:B---3--:R-:W-:-:S07]  /*d830*/  FMUL.FTZ R0, R29, c[0x0][0x320] ;  /* 0x0000c8001d007a20 */ /* 0x008fce0000410000 */
[----:B-1----:R-:W-:Y:S01]  /*d840*/  HMMA.16816.F32 R24, R200, R48, R16 ;  /* 0x00000030c818723c */ /* 0x002fe20000001810 */
[----:B------:R1:W3:Y:S11]  /*d850*/  MUFU.TANH R65, R0 ;  /* 0x0000000000417308 */ /* 0x0002f60000002400 */
[----:B------:R-:W-:Y:S04]  /*d860*/  @!UPT UIADD3 URZ, URZ, URZ, URZ ;  /* 0x0000003f3f3ff290 */ /* 0x000fe8000fffe03f */
[----:B------:R-:W-:Y:S02]  /*d870*/  FMUL.FTZ R12, R12, c[0x0][0x320] ;  /* 0x0000c8000c0c7a20 */ /* 0x000fe40000410000 */
[----:B-1----:R-:W-:Y:S02]  /*d880*/  FMUL.FTZ R0, R30, c[0x0][0x320] ;  /* 0x0000c8001e007a20 */ /* 0x002fe40000410000 */
[----:B------:R-:W-:Y:S02]  /*d890*/  FMUL.FTZ R13, R13, c[0x0][0x320] ;  /* 0x0000c8000d0d7a20 */ /* 0x000fe40000410000 */
[----:B------:R1:W1:Y:S01]  /*d8a0*/  MUFU.TANH R64, R0 ;  /* 0x0000000000407308 */ /* 0x0002620000002400 */
[----:B------:R-:W-:Y:S02]  /*d8b0*/  FMUL.FTZ R14, R14, c[0x0][0x320] ;  /* 0x0000c8000e0e7a20 */ /* 0x000fe40000410000 */
[----:B------:R-:W-:Y:S01]  /*d8c0*/  FMUL.FTZ R15, R15, c[0x0][0x320] ;  /* 0x0000c8000f0f7a20 */ /* 0x000fe20000410000 */
[----:B--2---:R-:W-:Y:S04]  /*d8d0*/  HMMA.16816.F32 R24, R204, R56, R24 ;  /* 0x00000038cc18723c */ /* 0x004fe80000001818 */
[----:B------:R-:W2:Y:S01]  /*d8e0*/  MUFU.TANH R43, R13 ;  /* 0x0000000d002b7308 */ /* 0x000ea20000002400 */
[----:B-1----:R-:W-:-:S07]  /*d8f0*/  FMUL.FTZ R0, R31, c[0x0][0x320] ;  /* 0x0000c8001f007a20 */ /* 0x002fce0000410000 */
[----:B------:R-:W1:Y:S01]  /*d900*/  MUFU.TANH R42, R14 ;  /* 0x0000000e002a7308 */ /* 0x000e620000002400 */
[----:B------:R-:W-:Y:S07]  /*d910*/  HMMA.16816.F32 R28, R204, R40, R20 ;  /* 0x00000028cc1c723c */ /* 0x000fee0000001814 */
[----:B------:R1:W1:Y:S01]  /*d920*/  MUFU.TANH R62, R0 ;  /* 0x00000000003e7308 */ /* 0x0002620000002400 */
[----:B------:R-:W-:Y:S03]  /*d930*/  HMMA.16816.F32 R20, R184, R52, R112 ;  /* 0x00000034b814723c */ /* 0x000fe60000001870 */
[----:B------:R-:W-:-:S02]  /*d940*/  FMUL.FTZ R24, R24, c[0x0][0x320] ;  /* 0x0000c80018187a20 */ /* 0x000fc40000410000 */
[----:B------:R-:W-:Y:S02]  /*d950*/  FMUL.FTZ R27, R27, c[0x0][0x320] ;  /* 0x0000c8001b1b7a20 */ /* 0x000fe40000410000 */
[----:B------:R-:W-:Y:S01]  /*d960*/  FMUL.FTZ R25, R25, c[0x0][0x320] ;  /* 0x0000c80019197a20 */ /* 0x000fe20000410000 */
[----:B------:R-:W2:Y:S01]  /*d970*/  MUFU.TANH R41, R15 ;  /* 0x0000000f00297308 */ /* 0x000ea20000002400 */
[----:B------:R-:W-:Y:S02]  /*d980*/  FMUL.FTZ R26, R26, c[0x0][0x320] ;  /* 0x0000c8001a1a7a20 */ /* 0x000fe40000410000 */
[----:B-1----:R-:W-:-:S05]  /*d990*/  FMUL.FTZ R0, R8, c[0x0][0x320] ;  /* 0x0000c80008007a20 */ /* 0x002fca0000410000 */
[----:B------:R-:W1:Y:S01]  /*d9a0*/  MUFU.TANH R40, R24 ;  /* 0x0000001800287308 */ /* 0x000e620000002400 */
[----:B------:R-:W-:Y:S02]  /*d9b0*/  FMUL.FTZ R29, R29, c[0x0][0x320] ;  /* 0x0000c8001d1d7a20 */ /* 0x000fe40000410000 */
[----:B------:R-:W-:Y:S02]  /*d9c0*/  FMUL.FTZ R30, R30, c[0x0][0x320] ;  /* 0x0000c8001e1e7a20 */ /* 0x000fe40000410000 */
[----:B------:R-:W-:-:S03]  /*d9d0*/  FMUL.FTZ R31, R31, c[0x0][0x320] ;  /* 0x0000c8001f1f7a20 */ /* 0x000fc60000410000 */
[----:B------:R1:W1:Y:S01]  /*d9e0*/  MUFU.TANH R63, R0 ;  /* 0x00000000003f7308 */ /* 0x0002620000002400 */
[----:B------:R-:W-:Y:S07]  /*d9f0*/  HMMA.16816.F32 R16, R196, R44, R20 ;  /* 0x0000002cc410723c */ /* 0x000fee0000001814 */
[----:B------:R-:W2:Y:S01]  /*da00*/  MUFU.TANH R49, R29 ;  /* 0x0000001d00317308 */ /* 0x000ea20000002400 */
[----:B------:R-:W-:Y:S01]  /*da10*/  HMMA.16816.F32 R20, R200, R50, R32 ;  /* 0x00000032c814723c */ /* 0x000fe20000001820 */
[----:B-1----:R-:W-:-:S06]  /*da20*/  FMUL.FTZ R0, R9, c[0x0][0x320] ;  /* 0x0000c80009007a20 */ /* 0x002fcc0000410000 */
[----:B------:R-:W1:Y:S08]  /*da30*/  MUFU.TANH R48, R30 ;  /* 0x0000001e00307308 */ /* 0x000e700000002400 */
[----:B------:R1:W1:Y:S01]  /*da40*/  MUFU.TANH R61, R0 ;  /* 0x00000000003d7308 */ /* 0x0002620000002400 */
[----:B------:R-:W-:Y:S07]  /*da50*/  HMMA.16816.F32 R16, R200, R36, R16 ;  /* 0x00000024c810723c */ /* 0x000fee0000001810 */
[----:B------:R-:W2:Y:S01]  /*da60*/  MUFU.TANH R45, R31 ;  /* 0x0000001f002d7308 */ /* 0x000ea20000002400 */
[----:B------:R-:W-:Y:S01]  /*da70*/  HMMA.16816.F32 R20, R204, R58, R20 ;  /* 0x0000003acc14723c */ /* 0x000fe20000001814 */
[----:B-1----:R-:W-:-:S06]  /*da80*/  FMUL.FTZ R0, R10, c[0x0][0x320] ;  /* 0x0000c8000a007a20 */ /* 0x002fcc0000410000 */
[----:B------:R-:W1:Y:S08]  /*da90*/  MUFU.TANH R44, R12 ;  /* 0x0000000c002c7308 */ /* 0x000e700000002400 */
[----:B------:R1:W1:Y:S09]  /*daa0*/  MUFU.TANH R60, R0 ;  /* 0x00000000003c7308 */ /* 0x0002720000002400 */
[----:B------:R-:W-:Y:S01]  /*dab0*/  FMUL.FTZ R20, R20, c[0x0][0x320] ;  /* 0x0000c80014147a20 */ /* 0x000fe20000410000 */
[----:B------:R-:W2:Y:S01]  /*dac0*/  MUFU.TANH R35, R27 ;  /* 0x0000001b00237308 */ /* 0x000ea20000002400 */
[----:B------:R-:W-:-:S02]  /*dad0*/  FMUL.FTZ R21, R21, c[0x0][0x320] ;  /* 0x0000c80015157a20 */ /* 0x000fc40000410000 */
[----:B------:R-:W-:Y:S02]  /*dae0*/  FMUL.FTZ R22, R22, c[0x0][0x320] ;  /* 0x0000c80016167a20 */ /* 0x000fe40000410000 */
[----:B------:R-:W-:Y:S02]  /*daf0*/  FMUL.FTZ R23, R23, c[0x0][0x320] ;  /* 0x0000c80017177a20 */ /* 0x000fe40000410000 */
[----:B-1----:R-:W-:Y:S01]  /*db00*/  FMUL.FTZ R0, R11, c[0x0][0x320] ;  /* 0x0000c8000b007a20 */ /* 0x002fe20000410000 */
[----:B------:R-:W1:Y:S01]  /*db10*/  MUFU.TANH R37, R25 ;  /* 0x0000001900257308 */ /* 0x000e620000002400 */
[----:B------:R-:W-:Y:S07]  /*db20*/  HMMA.16816.F32 R8, R184, R54, R120 ;  /* 0x00000036b808723c */ /* 0x000fee0000001878 */
[----:B------:R1:W1:Y:S08]  /*db30*/  MUFU.TANH R53, R0 ;  /* 0x0000000000357308 */ /* 0x0002700000002400 */
[----:B------:R2:W2:Y:S01]  /*db40*/  MUFU.TANH R36, R26 ;  /* 0x0000001a00247308 */ /* 0x0004a20000002400 */
[----:B-1----:R-:W-:-:S08]  /*db50*/  FMUL.FTZ R0, R28, c[0x0][0x320] ;  /* 0x0000c8001c007a20 */ /* 0x002fd00000410000 */
[----:B------:R-:W-:Y:S01]  /*db60*/  HMMA.16816.F32 R8, R196, R46, R8 ;  /* 0x0000002ec408723c */ /* 0x000fe20000001808 */
[----:B------:R-:W1:Y:S01]  /*db70*/  LDSM.16.M88.4 R28, [R211+0x7800] ;  /* 0x00780000d31c783b */ /* 0x000e620000000200 */
[----:B------:R1:W1:Y:S01]  /*db80*/  MUFU.TANH R34, R20 ;  /* 0x0000001400227308 */ /* 0x0002620000002400 */
[----:B------:R-:W-:-:S07]  /*db90*/  DEPBAR.LE SB0, 0x0 ;  /* 0x000080000000791a */ /* 0x000fce0000000000 */
[----:B------:R1:W1:Y:S08]  /*dba0*/  MUFU.TANH R27, R21 ;  /* 0x00000015001b7308 */ /* 0x0002700000002400 */
[----:B------:R1:W1:Y:S06]  /*dbb0*/  MUFU.TANH R24, R22 ;  /* 0x0000001600187308 */ /* 0x00026c0000002400 */
[----:B------:R-:W-:Y:S02]  /*dbc0*/  HMMA.16816.F32 R8, R200, R38, R8 ;  /* 0x00000026c808723c */ /* 0x000fe40000001808 */
[----:B------:R2:W2:Y:S08]  /*dbd0*/  MUFU.TANH R52, R0 ;  /* 0x0000000000347308 */ /* 0x0004b00000002400 */
[----:B------:R-:W2:Y:S01]  /*dbe0*/  MUFU.TANH R23, R23 ;  /* 0x0000001700177308 */ /* 0x000ea20000002400 */
[----:B-1----:R-:W-:Y:S07]  /*dbf0*/  HMMA.16816.F32 R12, R204, R28, R16 ;  /* 0x0000001ccc0c723c */ /* 0x002fee0000001810 */
[----:B------:R-:W-:-:S06]  /*dc00*/  P2R R16, PR, RZ, 0x40 ;  /* 0x00000040ff107803 */ /* 0x000fcc0000000000 */
[----:B------:R-:W-:Y:S11]  /*dc10*/  HMMA.16816.F32 R8, R204, R30, R8 ;  /* 0x0000001ecc08723c */ /* 0x000ff60000001808 */
[----:B------:R-:W-:-:S02]  /*dc20*/  FMUL.FTZ R12, R12, c[0x0][0x320] ;  /* 0x0000c8000c0c7a20 */ /* 0x000fc40000410000 */
[----:B------:R-:W-:Y:S02]  /*dc30*/  FMUL.FTZ R13, R13, c[0x0][0x320] ;  /* 0x0000c8000d0d7a20 */ /* 0x000fe40000410000 */
[----:B------:R-:W-:Y:S01]  /*dc40*/  FMUL.FTZ R14, R14, c[0x0][0x320] ;  /* 0x0000c8000e0e7a20 */ /* 0x000fe20000410000 */
[----:B------:R1:W1:Y:S01]  /*dc50*/  MUFU.TANH R20, R12 ;  /* 0x0000000c00147308 */ /* 0x0002620000002400 */
[----:B------:R-:W-:-:S07]  /*dc60*/  FMUL.FTZ R15, R15, c[0x0][0x320] ;  /* 0x0000c8000f0f7a20 */ /* 0x000fce0000410000 */
[----:B------:R-:W-:Y:S02]  /*dc70*/  FMUL.FTZ R8, R8, c[0x0][0x320] ;  /* 0x0000c80008087a20 */ /* 0x000fe40000410000 */
[----:B------:R-:W-:Y:S02]  /*dc80*/  FMUL.FTZ R9, R9, c[0x0][0x320] ;  /* 0x0000c80009097a20 */ /* 0x000fe40000410000 */
        /* <DEDUP_REMOVED lines=11> */
[----:B-1234-:R-:W-:Y:S01]  /*dd40*/  LEA.HI.SX32 R10, R157, 0xfffffffe, 0x19 ;  /* 0xfffffffe9d0a7811 */ /* 0x01efe200078fcaff */
[----:B------:R-:W-:-:S03]  /*dd50*/  IMAD.SHL.U32 R13, R152, 0x40, RZ ;  /* 0x00000040980d7824 */ /* 0x000fc600078e00ff */
[----:B------:R-:W-:Y:S01]  /*dd60*/  SHF.R.S32.HI R3, RZ, 0x1f, R10 ;  /* 0x0000001fff037819 */ /* 0x000fe2000001140a */
[----:B------:R-:W-:Y:S02]  /*dd70*/  IMAD R0, R150, R10, RZ ;  /* 0x0000000a96007224 */ /* 0x000fe400078e02ff */
[----:B------:R-:W-:-:S04]  /*dd80*/  IMAD.WIDE.U32 R10, R10, R153, R158 ;  /* 0x000000990a0a7225 */ /* 0x000fc800078e009e */
[----:B------:R-:W-:Y:S01]  /*dd90*/  IMAD R0, R3, R153, R0 ;  /* 0x0000009903007224 */ /* 0x000fe200078e0200 */
[----:B------:R-:W-:-:S03]  /*dda0*/  LEA R6, P1, R10, c[0x0][0x1c8], 0x1 ;  /* 0x000072000a067a11 */ /* 0x000fc600078208ff */
[----:B------:R-:W-:Y:S01]  /*ddb0*/  IMAD.IADD R0, R11, 0x1, R0 ;  /* 0x000000010b007824 */ /* 0x000fe200078e0200 */
[----:B------:R-:W-:Y:S02]  /*ddc0*/  SHF.L.U64.HI R11, R152, R151, c[0x0][0x1e4] ;  /* 0x00007900980b7619 */ /* 0x000fe40000010297 */
[----:B------:R-:W-:Y:S02]  /*ddd0*/  IADD3 R8, P0, R6, R13, RZ ;  /* 0x0000000d06087210 */ /* 0x000fe40007f1e0ff */
[----:B------:R-:W-:Y:S02]  /*dde0*/  LEA.HI.X R7, R10, c[0x0][0x1cc], R0, 0x1, P1 ;  /* 0x000073000a077a11 */ /* 0x000fe400008f0c00 */
[----:B------:R-:W-:-:S03]  /*ddf0*/  IADD3 R0, P2, R154, 0x80, RZ ;  /* 0x000000809a007810 */ /* 0x000fc60007f5e0ff */
[----:B------:R-:W-:Y:S01]  /*de00*/  IMAD.X R9, R7, 0x1, R11, P0 ;  /* 0x0000000107097824 */ /* 0x000fe200000e060b */
[----:B------:R-:W-:Y:S01]  /*de10*/  @!PT LDS RZ, [RZ] ;  /* 0x00000000fffff984 */ /* 0x000fe20000000800 */
[----:B------:R-:W-:Y:S01]  /*de20*/  @!PT LDS RZ, [RZ] ;  /* 0x00000000fffff984 */ /* 0x000fe20000000800 */
[----:B------:R-:W-:Y:S01]  /*de30*/  @!PT LDS RZ, [RZ] ;  /* 0x00000000fffff984 */ /* 0x000fe20000000800 */
[----:B------:R1:W-:Y:S01]  /*de40*/  LDGSTS.E.BYPASS.LTC128B.128 [R231+0x8100], [R6.64], !P4 ;  /* 0x0810000006e77fae */ /* 0x0003e2000e101d48 */
[----:B------:R-:W-:Y:S01]  /*de50*/  IADD3 R14, P1, P0, R13, 0x80, R6 ;  /* 0x000000800d0e7810 */ /* 0x000fe2000783e006 */
[----:B------:R-:W-:Y:S01]  /*de60*/  IMAD.X R3, RZ, RZ, R156, P2 ;  /* 0x000000ffff037224 */ /* 0x000fe200010e069c */
[----:B------:R-:W-:Y:S01]  /*de70*/  IADD3 R12, P2, R0, R8, RZ ;  /* 0x00000008000c7210 */ /* 0x000fe20007f5e0ff */
[----:B------:R1:W-:Y:S01]  /*de80*/  LDGSTS.E.BYPASS.LTC128B.128 [R231+0xc100], [R6.64+0x80], !P3 ;  /* 0x0c10008006e77fae */ /* 0x0003e2000d901d48 */
[----:B------:R-:W-:-:S03]  /*de90*/  IADD3.X R15, R11, RZ, R7, P1, P0 ;  /* 0x000000ff0b0f7210 */ /* 0x000fc60000fe0407 */
[----:B------:R2:W-:Y:S04]  /*dea0*/  LDGSTS.E.BYPASS.LTC128B.128 [R231+0x9100], [R8.64], !P4 ;  /* 0x0910000008e77fae */ /* 0x0005e8000e101d48 */
[----:B------:R3:W-:Y:S01]  /*deb0*/  LDGSTS.E.BYPASS.LTC128B.128 [R231+0xd100], [R14.64], !P3 ;  /* 0x0d1000000ee77fae */ /* 0x0007e2000d901d48 */
[----:B-1----:R-:W-:-:S04]  /*dec0*/  IADD3 R6, P5, R8, R13, RZ ;  /* 0x0000000d08067210 */ /* 0x002fc80007fbe0ff */
[----:B------:R-:W-:Y:S01]  /*ded0*/  IADD3 R10, P1, R6, R13, RZ ;  /* 0x0000000d060a7210 */ /* 0x000fe20007f3e0ff */
[----:B------:R-:W-:Y:S01]  /*dee0*/  IMAD.X R7, R9, 0x1, R11, P5 ;  /* 0x0000000109077824 */ /* 0x000fe200028e060b */
[----:B--2---:R-:W-:Y:S01]  /*def0*/  IADD3 R8, P0, R0, R6, RZ ;  /* 0x0000000600087210 */ /* 0x004fe20007f1e0ff */
[----:B------:R-:W-:Y:S02]  /*df00*/  IMAD.X R13, R3, 0x1, R9, P2 ;  /* 0x00000001030d7824 */ /* 0x000fe400010e0609 */
[----:B------:R-:W-:Y:S01]  /*df10*/  IMAD.X R11, R7, 0x1, R11, P1 ;  /* 0x00000001070b7824 */ /* 0x000fe200008e060b */
[----:B------:R3:W-:Y:S01]  /*df20*/  LDGSTS.E.BYPASS.LTC128B.128 [R231+0xa100], [R6.64], !P4 ;  /* 0x0a10000006e77fae */ /* 0x0007e2000e101d48 */
[----:B------:R-:W-:-:S03]  /*df30*/  IMAD.X R9, R3, 0x1, R7, P0 ;  /* 0x0000000103097824 */ /* 0x000fc600000e0607 */
[----:B------:R3:W-:Y:S04]  /*df40*/  LDGSTS.E.BYPASS.LTC128B.128 [R231+0xe100], [R12.64], !P3 ;  /* 0x0e1000000ce77fae */ /* 0x0007e8000d901d48 */
[----:B------:R3:W-:Y:S04]  /*df50*/  LDGSTS.E.BYPASS.LTC128B.128 [R231+0xb100], [R10.64], !P4 ;  /* 0x0b1000000ae77fae */ /* 0x0007e8000e101d48 */
[----:B------:R3:W-:Y:S02]  /*df60*/  LDGSTS.E.BYPASS.LTC128B.128 [R231+0xf100], [R8.64], !P3 ;  /* 0x0f10000008e77fae */ /* 0x0007e4000d901d48 */
.L_x_132:
[----:B--234-:R-:W-:Y:S01]  /*df70*/  LOP3.LUT R0, R149, 0xffffffe0, RZ, 0xc0, !PT ;  /* 0xffffffe095007812 */ /* 0x01cfe200078ec0ff */
[----:B------:R-:W-:Y:S01]  /*df80*/  IMAD.SHL.U32 R209, R4, 0x2, RZ ;  /* 0x0000000204d17824 */ /* 0x000fe200078e00ff */
[----:B------:R-:W0:Y:S03]  /*df90*/  LDGDEPBAR ;  /* 0x00000000000079af */ /* 0x000e260000000000 */
[----:B------:R-:W-:-:S02]  /*dfa0*/  IMAD.IADD R0, R213, 0x1, -R0 ;  /* 0x00000001d5007824 */ /* 0x000fc400078e0a00 */
[--C-:B------:R-:W-:Y:S02]  /*dfb0*/  IMAD R210, R5, 0x2, R209.reuse ;  /* 0x0000000205d27824 */ /* 0x100fe400078e02d1 */
[C---:B------:R-:W-:Y:S01]  /*dfc0*/  IMAD R213, R2.reuse, 0x2, R209 ;  /* 0x0000000202d57824 */ /* 0x040fe200078e02d1 */
[----:B------:R-:W-:Y:S01]  /*dfd0*/  SHF.R.S32.HI R3, RZ, 0x1f, R0 ;  /* 0x0000001fff037819 */ /* 0x000fe20000011400 */
[----:B------:R-:W-:-:S03]  /*dfe0*/  IMAD R212, R2, 0x2, R210 ;  /* 0x0000000202d47824 */ /* 0x000fc600078e02d2 */
[----:B------:R-:W-:-:S04]  /*dff0*/  LEA.HI R3, R3, R0, RZ, 0x2 ;  /* 0x0000000003037211 */ /* 0x000fc800078f10ff */
[----:B------:R-:W-:-:S05]  /*e000*/  LOP3.LUT R3, R3, 0x7ffffffc, RZ, 0xc0, !PT ;  /* 0x7ffffffc03037812 */ /* 0x000fca00078ec0ff */
[----:B------:R-:W-:-:S04]  /*e010*/  IMAD.IADD R0, R0, 0x1, -R3 ;  /* 0x0000000100007824 */ /* 0x000fc800078e0a03 */
[----:B------:R-:W-:-:S05]  /*e020*/  IMAD R0, R0, -0x2, R148 ;  /* 0xfffffffe00007824 */ /* 0x000fca00078e0294 */
[C---:B------:R-:W-:Y:S02]  /*e030*/  ISETP.GT.AND P0, PT, R0.reuse, RZ, PT ;  /* 0x000000ff0000720c */ /* 0x040fe40003f04270 */
[C---:B------:R-:W-:Y:S02]  /*e040*/  ISETP.GT.AND P1, PT, R0.reuse, 0x1, PT ;  /* 0x000000010000780c */ /* 0x040fe40003f24270 */
[----:B------:R-:W-:Y:S02]  /*e050*/  ISETP.GT.AND P2, PT, R0, 0x8, PT ;  /* 0x000000080000780c */ /* 0x000fe40003f44270 */
[----:B-1----:R-:W-:Y:S02]  /*e060*/  FSEL R8, R132, -INF , P0 ;  /* 0xff80000084087808 */ /* 0x002fe40000000000 */
        /* <DEDUP_REMOVED lines=85> */
[----:B-----5:R-:W-:-:S02]  /*e5c0*/  FSEL R166, R52, -INF , P1 ;  /* 0xff80000034a67808 */ /* 0x020fc40000800000 */
        /* <DEDUP_REMOVED lines=64> */
[----:B------:R-:W-:Y:S01]  /*e9d0*/  FMNMX.FTZ R0, R249, R0, !PT ;  /* 0x00000000f9007209 */ /* 0x000fe20007810000 */
[----:B------:R-:W-:Y:S01]  /*e9e0*/  LDSM.16.MT88.4 R24, [R212+0x100] ;  /* 0x00010000d418783b */ /* 0x000fe20000004200 */
[----:B------:R-:W-:Y:S02]  /*e9f0*/  FSEL R250, R22, -INF , P1 ;  /* 0xff80000016fa7808 */ /* 0x000fe40000800000 */
[----:B------:R-:W-:Y:S02]  /*ea00*/  FMNMX.FTZ R0, R251, R0, !PT ;  /* 0x00000000fb007209 */ /* 0x000fe40007810000 */
[----:B------:R-:W-:-:S02]  /*ea10*/  FSEL R164, R21, -INF , P0 ;  /* 0xff80000015a47808 */ /* 0x000fc40000000000 */
[----:B------:R-:W-:Y:S01]  /*ea20*/  FMNMX.FTZ R0, R250, R0, !PT ;  /* 0x00000000fa007209 */ /* 0x000fe20007810000 */
[----:B------:R-:W-:Y:S01]  /*ea30*/  LDSM.16.MT88.4 R20, [R209+0x100] ;  /* 0x00010000d114783b */ /* 0x000fe20000004200 */
[----:B------:R-:W-:Y:S02]  /*ea40*/  ISETP.NE.AND P6, PT, R16, RZ, PT ;  /* 0x000000ff1000720c */ /* 0x000fe40003fc5270 */
[----:B------:R-:W-:Y:S01]  /*ea50*/  FMNMX.FTZ R0, R164, R0, !PT ;  /* 0x00000000a4007209 */ /* 0x000fe20007810000 */
[----:B------:R-:W-:Y:S01]  /*ea60*/  LDSM.16.MT88.4 R16, [R210+0x100] ;  /* 0x00010000d210783b */ /* 0x000fe20000004200 */
        /* <DEDUP_REMOVED lines=18> */
[--C-:B------:R-:W-:Y:S02]  /*eb90*/  FFMA.FTZ R0, R10, c[0x0][0x2d0], -R6.reuse ;  /* 0x0000b4000a007a23 */ /* 0x100fe40000010806 */
[----:B------:R-:W-:Y:S01]  /*eba0*/  FFMA.FTZ R7, R11, c[0x0][0x2d0], -R6 ;  /* 0x0000b4000b077a23 */ /* 0x000fe20000010806 */
[----:B------:R-:W-:-:S03]  /*ebb0*/  FSETP.NEU.FTZ.AND P0, PT, R3, -INF , PT ;  /* 0xff8000000300780b */ /* 0x000fc60003f1d000 */
[----:B------:R1:W-:Y:S01]  /*ebc0*/  MUFU.EX2 R189, R0 ;  /* 0x0000000000bd7308 */ /* 0x0003e20000000800 */
[----:B---3--:R-:W-:-:S07]  /*ebd0*/  FFMA.FTZ R2, R30, c[0x0][0x2d0], -R6 ;  /* 0x0000b4001e027a23 */ /* 0x008fce0000010806 */
[----:B------:R2:W3:Y:S01]  /*ebe0*/  MUFU.EX2 R114, R7 ;  /* 0x0000000700727308 */ /* 0x0004e20000000800 */
[----:B-1----:R-:W-:-:S07]  /*ebf0*/  FMUL.FTZ R0, R3, c[0x0][0x2d0] ;  /* 0x0000b40003007a20 */ /* 0x002fce0000410000 */
[----:B------:R1:W-:Y:S01]  /*ec00*/  MUFU.EX2 R179, R2 ;  /* 0x0000000200b37308 */ /* 0x0003e20000000800 */
[----:B------:R-:W-:Y:S01]  /*ec10*/  FSEL R0, R0, RZ, P0 ;  /* 0x000000ff00007208 */ /* 0x000fe20000000000 */
[----:B--2---:R-:W-:Y:S01]  /*ec20*/  IMAD.MOV.U32 R7, RZ, RZ, R38 ;  /* 0x000000ffff077224 */ /* 0x004fe200078e0026 */
[----:B---3--:R-:W-:-:S03]  /*ec30*/  F2FP.PACK_AB R10, R114, R189 ;  /* 0x000000bd720a723e */ /* 0x008fc600000000ff */
[----:B------:R-:W-:Y:S01]  /*ec40*/  FFMA.FTZ R4, R12, c[0x0][0x2d0], -R0 ;  /* 0x0000b4000c047a23 */ /* 0x000fe20000010800 */
[----:B------:R-:W-:Y:S03]  /*ec50*/  LDSM.16.MT88.4 R36, [R209+0x900] ;  /* 0x00090000d124783b */ /* 0x000fe60000004200 */
[----:B------:R2:W3:Y:S01]  /*ec60*/  MUFU.EX2 R8, R4 ;  /* 0x0000000400087308 */ /* 0x0004e20000000800 */
[----:B-1----:R-:W-:Y:S02]  /*ec70*/  FFMA.FTZ R2, R31, c[0x0][0x2d0], -R6 ;  /* 0x0000b4001f027a23 */ /* 0x002fe40000010806 */
[----:B------:R-:W-:Y:S05]  /*ec80*/  LDSM.16.MT88.4 R28, [R213+0x900] ;  /* 0x00090000d51c783b */ /* 0x000fea0000004200 */
[----:B------:R1:W-:Y:S01]  /*ec90*/  MUFU.EX2 R5, R2 ;  /* 0x0000000200057308 */ /* 0x0003e20000000800 */
[----:B--2---:R-:W-:-:S07]  /*eca0*/  FFMA.FTZ R4, R13, c[0x0][0x2d0], -R0 ;  /* 0x0000b4000d047a23 */ /* 0x004fce0000010800 */
[----:B------:R2:W-:Y:S01]  /*ecb0*/  MUFU.EX2 R178, R4 ;  /* 0x0000000400b27308 */ /* 0x0005e20000000800 */
[----:B-1----:R-:W-:-:S07]  /*ecc0*/  FFMA.FTZ R2, R32, c[0x0][0x2d0], -R0 ;  /* 0x0000b40020027a23 */ /* 0x002fce0000010800 */
[----:B------:R1:W-:Y:S01]  /*ecd0*/  MUFU.EX2 R163, R2 ;  /* 0x0000000200a37308 */ /* 0x0003e20000000800 */
[----:B--2---:R-:W-:-:S07]  /*ece0*/  FFMA.FTZ R4, R14, c[0x0][0x2d0], -R0 ;  /* 0x0000b4000e047a23 */ /* 0x004fce0000010800 */
[----:B------:R2:W-:Y:S01]  /*ecf0*/  MUFU.EX2 R188, R4 ;  /* 0x0000000400bc7308 */ /* 0x0005e20000000800 */
[--C-:B-1----:R-:W-:Y:S02]  /*ed00*/  FFMA.FTZ R2, R33, c[0x0][0x2d0], -R0.reuse ;  /* 0x0000b40021027a23 */ /* 0x102fe40000010800 */
[----:B------:R-:W-:Y:S05]  /*ed10*/  LDSM.16.MT88.4 R32, [R210+0x900] ;  /* 0x00090000d220783b */ /* 0x000fea0000004200 */
[----:B------:R1:W-:Y:S01]  /*ed20*/  MUFU.EX2 R252, R2 ;  /* 0x0000000200fc7308 */ /* 0x0003e20000000800 */
[--C-:B--2---:R-:W-:Y:S02]  /*ed30*/  FFMA.FTZ R4, R15, c[0x0][0x2d0], -R0.reuse ;  /* 0x0000b4000f047a23 */ /* 0x104fe40000010800 */
[----:B------:R-:W2:Y:S05]  /*ed40*/  LDSM.16.MT88.4 R12, [R213+0x100] ;  /* 0x00010000d50c783b */ /* 0x000eaa0000004200 */
[----:B------:R3:W4:Y:S01]  /*ed50*/  MUFU.EX2 R165, R4 ;  /* 0x0000000400a57308 */ /* 0x0007220000000800 */
[----:B-1----:R-:W-:-:S07]  /*ed60*/  FFMA.FTZ R2, R69, c[0x0][0x2d0], -R0 ;  /* 0x0000b40045027a23 */ /* 0x002fce0000010800 */
[----:B------:R1:W-:Y:S01]  /*ed70*/  MUFU.EX2 R69, R2 ;  /* 0x0000000200457308 */ /* 0x0003e20000000800 */
[----:B---3--:R-:W-:Y:S01]  /*ed80*/  IMAD.MOV.U32 R4, RZ, RZ, R8 ;  /* 0x000000ffff047224 */ /* 0x008fe200078e0008 */
[----:B------:R-:W-:Y:S02]  /*ed90*/  F2FP.PACK_AB R8, R7, R162 ;  /* 0x000000a20708723e */ /* 0x000fe400000000ff */
[----:B----4-:R-:W-:Y:S02]  /*eda0*/  F2FP.PACK_AB R11, R165, R188 ;  /* 0x000000bca50b723e */ /* 0x010fe400000000ff */
[----:B------:R-:W-:Y:S01]  /*edb0*/  F2FP.PACK_AB R9, R178, R4 ;  /* 0x00000004b209723e */ /* 0x000fe200000000ff */
[----:B-1----:R-:W-:-:S06]  /*edc0*/  FFMA.FTZ R2, R70, c[0x0][0x2d0], -R0 ;  /* 0x0000b40046027a23 */ /* 0x002fcc0000010800 */
        /* <DEDUP_REMOVED lines=9> */
[----:B------:R-:W3:Y:S07]  /*ee60*/  LDSM.16.MT88.4 R16, [R213+0x4100] ;  /* 0x00410000d510783b */ /* 0x000eee0000004200 */
        /* <DEDUP_REMOVED lines=17> */
[----:B------:R-:W4:Y:S07]  /*ef80*/  LDSM.16.MT88.4 R40, [R210+0x4900] ;  /* 0x00490000d228783b */ /* 0x000f2e0000004200 */
[----:B---3--:R-:W-:Y:S01]  /*ef90*/  HMMA.16816.F32 R96, R8, R16, RZ ;  /* 0x000000100860723c */ /* 0x008fe200000018ff */
[----:B--2---:R-:W-:-:S04]  /*efa0*/  FFMA.FTZ R2, R112, c[0x0][0x2d0], -R0 ;  /* 0x0000b40070027a23 */ /* 0x004fc80000010800 */
[----:B------:R2:W-:Y:S03]  /*efb0*/  MUFU.EX2 R240, R2 ;  /* 0x0000000200f07308 */ /* 0x0005e60000000800 */
[C---:B------:R-:W-:Y:S01]  /*efc0*/  HMMA.16816.F32 R92, R8.reuse, R18, RZ ;  /* 0x00000012085c723c */ /* 0x040fe200000018ff */
[----:B------:R-:W3:Y:S07]  /*efd0*/  LDSM.16.MT88.4 R16, [R213+0x4900] ;  /* 0x00490000d510783b */ /* 0x000eee0000004200 */
        /* <DEDUP_REMOVED lines=8> */
[----:B------:R-:W-:Y:S01]  /*f060*/  F2FP.PACK_AB R11, R70, R69 ;  /* 0x00000045460b723e */ /* 0x000fe200000000ff */
[----:B--2---:R-:W-:-:S06]  /*f070*/  FFMA.FTZ R2, R124, c[0x0][0x2d0], -R0 ;  /* 0x0000b4007c027a23 */ /* 0x004fcc0000010800 */
[C---:B------:R-:W-:Y:S01]  /*f080*/  HMMA.16816.F32 R128, R8.reuse, R36, R76 ;  /* 0x000000240880723c */ /* 0x040fe2000000184c */
[----:B------:R2:W-:Y:S07]  /*f090*/  MUFU.EX2 R238, R2 ;  /* 0x0000000200ee7308 */ /* 0x0005ee0000000800 */
[C---:B------:R-:W-:Y:S01]  /*f0a0*/  HMMA.16816.F32 R120, R8.reuse, R38, R64 ;  /* 0x000000260878723c */ /* 0x040fe20000001840 */
[----:B------:R-:W1:Y:S07]  /*f0b0*/  LDSM.16.MT88.4 R36, [R209+0x1100] ;  /* 0x00110000d124783b */ /* 0x000e6e0000004200 */
        /* <DEDUP_REMOVED lines=17> */
[----:B------:R-:W4:Y:S01]  /*f1d0*/  LDSM.16.MT88.4 R20, [R209+0x5100] ;  /* 0x00510000d114783b */ /* 0x000f220000004200 */
[----:B--2---:R-:W-:-:S06]  /*f1e0*/  FFMA.FTZ R2, R137, c[0x0][0x2d0], -R6 ;  /* 0x0000b40089027a23 */ /* 0x004fcc0000010806 */
[C---:B------:R-:W-:Y:S08]  /*f1f0*/  HMMA.16816.F32 R124, R8.reuse, R40, R100 ;  /* 0x00000028087c723c */ /* 0x040ff00000001864 */
[C---:B------:R-:W-:Y:S08]  /*f200*/  HMMA.16816.F32 R132, R8.reuse, R42, R104 ;  /* 0x0000002a0884723c */ /* 0x040ff00000001868 */
[C---:B---3--:R-:W-:Y:S08]  /*f210*/  HMMA.16816.F32 R100, R8.reuse, R16, R96 ;  /* 0x000000100864723c */ /* 0x048ff00000001860 */
[C---:B------:R-:W-:Y:S01]  /*f220*/  HMMA.16816.F32 R92, R8.reuse, R18, R92 ;  /* 0x00000012085c723c */ /* 0x040fe2000000185c */
[----:B------:R-:W-:Y:S07]  /*f230*/  LDSM.16.MT88.4 R16, [R213+0x5100] ;  /* 0x00510000d510783b */ /* 0x000fee0000004200 */
[C---:B-1----:R-:W-:Y:S07]  /*f240*/  HMMA.16816.F32 R88, R8.reuse, R12, R116 ;  /* 0x0000000c0858723c */ /* 0x042fee0000001874 */
[----:B------:R-:W-:Y:S01]  /*f250*/  IMAD.MOV.U32 R118, RZ, RZ, R189 ;  /* 0x000000ffff767224 */ /* 0x000fe200078e00bd */
[----:B------:R-:W-:Y:S01]  /*f260*/  HMMA.16816.F32 R72, R8, R14, R80 ;  /* 0x0000000e0848723c */ /* 0x000fe20000001850 */
[----:B------:R1:W-:Y:S01]  /*f270*/  MUFU.EX2 R189, R2 ;  /* 0x0000000200bd7308 */ /* 0x0003e20000000800 */
[----:B------:R-:W-:Y:S01]  /*f280*/  LDSM.16.MT88.4 R12, [R212+0x5100] ;  /* 0x00510000d40c783b */ /* 0x000fe20000004200 */
[----:B------:R-:W-:-:S02]  /*f290*/  IMAD.MOV.U32 R119, RZ, RZ, R188 ;  /* 0x000000ffff777224 */ /* 0x000fc400078e00bc */
[----:B------:R-:W-:Y:S02]  /*f2a0*/  IMAD.MOV.U32 R117, RZ, RZ, R179 ;  /* 0x000000ffff757224 */ /* 0x000fe400078e00b3 */
[----:B------:R-:W-:Y:S01]  /*f2b0*/  F2FP.PACK_AB R8, R242, R244 ;  /* 0x000000f4f208723e */ /* 0x000fe200000000ff */
[----:B------:R-:W-:Y:S01]  /*f2c0*/  IMAD.MOV.U32 R116, RZ, RZ, R4 ;  /* 0x000000ffff747224 */ /* 0x000fe200078e0004 */
[----:B------:R-:W-:Y:S02]  /*f2d0*/  F2FP.PACK_AB R10, R243, R241 ;  /* 0x000000f1f30a723e */ /* 0x000fe400000000ff */
[----:B------:R-:W-:Y:S02]  /*f2e0*/  F2FP.PACK_AB R9, R239, R240 ;  /* 0x000000f0ef09723e */ /* 0x000fe400000000ff */
[----:B------:R-:W-:Y:S01]  /*f2f0*/  F2FP.PACK_AB R11, R237, R238 ;  /* 0x000000eeed0b723e */ /* 0x000fe200000000ff */
[----:B-1----:R-:W-:-:S06]  /*f300*/  FFMA.FTZ R2, R139, c[0x0][0x2d0], -R6 ;  /* 0x0000b4008b027a23 */ /* 0x002fcc0000010806 */
[C---:B------:R-:W-:Y:S01]  /*f310*/  HMMA.16816.F32 R84, R8.reuse, R36, R128 ;  /* 0x000000240854723c */ /* 0x040fe20000001880 */
[----:B------:R1:W2:Y:S06]  /*f320*/  MUFU.EX2 R191, R2 ;  /* 0x0000000200bf7308 */ /* 0x0002ac0000000800 */
[----:B------:R-:W-:Y:S01]  /*f330*/  IMAD.MOV.U32 R130, RZ, RZ, R178 ;  /* 0x000000ffff827224 */ /* 0x000fe200078e00b2 */
[----:B------:R-:W-:Y:S01]  /*f340*/  HMMA.16816.F32 R80, R8, R38, R120 ;  /* 0x000000260850723c */ /* 0x000fe20000001878 */
[----:B------:R-:W3:Y:S01]  /*f350*/  LDSM.16.MT88.4 R36, [R210+0x5100] ;  /* 0x00510000d224783b */ /* 0x000ee20000004200 */
[----:B------:R-:W-:-:S02]  /*f360*/  IMAD.MOV.U32 R129, RZ, RZ, R165 ;  /* 0x000000ffff817224 */ /* 0x000fc400078e00a5 */
[----:B------:R-:W-:Y:S02]  /*f370*/  IMAD.MOV.U32 R131, RZ, RZ, R162 ;  /* 0x000000ffff837224 */ /* 0x000fe400078e00a2 */
[----:B------:R-:W-:Y:S02]  /*f380*/  IMAD.MOV.U32 R128, RZ, RZ, R163 ;  /* 0x000000ffff807224 */ /* 0x000fe400078e00a3 */
[----:B------:R-:W-:Y:S01]  /*f390*/  HMMA.16816.F32 R52, R8, R26, R44 ;  /* 0x0000001a0834723c */ /* 0x000fe2000000182c */
[----:B-1----:R-:W-:Y:S02]  /*f3a0*/  FFMA.FTZ R2, R149, c[0x0][0x2d0], -R0 ;  /* 0x0000b40095027a23 */ /* 0x002fe40000010800 */
[----:B------:R-:W-:Y:S02]  /*f3b0*/  IMAD.MOV.U32 R123, RZ, RZ, R161 ;  /* 0x000000ffff7b7224 */ /* 0x000fe400078e00a1 */
[----:B------:R1:W-:Y:S01]  /*f3c0*/  MUFU.EX2 R188, R2 ;  /* 0x0000000200bc7308 */ /* 0x0003e20000000800 */
[----:B------:R-:W-:-:S02]  /*f3d0*/  IMAD.MOV.U32 R122, RZ, RZ, R160 ;  /* 0x000000ffff7a7224 */ /* 0x000fc400078e00a0 */
[C---:B------:R-:W-:Y:S01]  /*f3e0*/  HMMA.16816.F32 R44, R8.reuse, R28, R48 ;  /* 0x0000001c082c723c */ /* 0x040fe20000001830 */
[----:B------:R-:W-:Y:S02]  /*f3f0*/  IMAD.MOV.U32 R120, RZ, RZ, R123 ;  /* 0x000000ffff787224 */ /* 0x000fe400078e007b */
[----:B------:R-:W-:Y:S02]  /*f400*/  IMAD.MOV.U32 R121, RZ, RZ, R129 ;  /* 0x000000ffff797224 */ /* 0x000fe400078e0081 */
[----:B------:R-:W-:Y:S02]  /*f410*/  IMAD.MOV.U32 R129, RZ, RZ, R116 ;  /* 0x000000ffff817224 */ /* 0x000fe400078e0074 */
[----:B------:R-:W-:Y:S01]  /*f420*/  IMAD.MOV.U32 R123, RZ, RZ, R119 ;  /* 0x000000ffff7b7224 */ /* 0x000fe200078e0077 */
[----:B------:R-:W-:Y:S01]  /*f430*/  HMMA.16816.F32 R40, R8, R30, R56 ;  /* 0x0000001e0828723c */ /* 0x000fe20000001838 */
[----:B------:R-:W2:Y:S01]  /*f440*/  LDSM.16.MT88.4 R28, [R209+0x1900] ;  /* 0x00190000d11c783b */ /* 0x000ea20000004200 */
[----:B-1----:R-:W-:-:S06]  /*f450*/  FFMA.FTZ R2, R148, c[0x0][0x2d0], -R0 ;  /* 0x0000b40094027a23 */ /* 0x002fcc0000010800 */
[C---:B------:R-:W-:Y:S01]  /*f460*/  HMMA.16816.F32 R60, R8.reuse, R24, R60 ;  /* 0x00000018083c723c */ /* 0x040fe2000000183c */
[----:B------:R-:W1:Y:S01]  /*f470*/  LDSM.16.MT88.4 R24, [R210+0x1900] ;  /* 0x00190000d218783b */ /* 0x000e620000004200 */
[----:B------:R3:W1:Y:S06]  /*f480*/  MUFU.EX2 R179, R2 ;  /* 0x0000000200b37308 */ /* 0x00066c0000000800 */
[C---:B------:R-:W-:Y:S08]  /*f490*/  HMMA.16816.F32 R76, R8.reuse, R32, R76 ;  /* 0x00000020084c723c */ /* 0x040ff0000000184c */
[----:B------:R-:W-:Y:S01]  /*f4a0*/  HMMA.16816.F32 R64, R8, R34, R64 ;  /* 0x000000220840723c */ /* 0x000fe20000001840 */
[----:B------:R-:W-:Y:S01]  /*f4b0*/  LDSM.16.MT88.4 R32, [R212+0x1900] ;  /* 0x00190000d420783b */ /* 0x000fe20000004200 */
[----:B---3--:R-:W-:-:S04]  /*f4c0*/  FFMA.FTZ R2, R150, c[0x0][0x2d0], -R0 ;  /* 0x0000b40096027a23 */ /* 0x008fc80000010800 */
[----:B------:R3:W-:Y:S02]  /*f4d0*/  MUFU.EX2 R4, R2 ;  /* 0x0000000200047308 */ /* 0x0007e40000000800 */
[C---:B----4-:R-:W-:Y:S08]  /*f4e0*/  HMMA.16816.F32 R96, R8.reuse, R20, R108 ;  /* 0x000000140860723c */ /* 0x050ff0000000186c */
[----:B------:R-:W-:Y:S01]  /*f4f0*/  HMMA.16816.F32 R104, R8, R22, R112 ;  /* 0x000000160868723c */ /* 0x000fe20000001870 */
[----:B------:R-:W4:Y:S01]  /*f500*/  LDSM.16.MT88.4 R20, [R213+0x1900] ;  /* 0x00190000d514783b */ /* 0x000f220000004200 */
[----:B---3--:R-:W-:-:S06]  /*f510*/  FFMA.FTZ R2, R151, c[0x0][0x2d0], -R0 ;  /* 0x0000b40097027a23 */ /* 0x008fcc0000010800 */
[C---:B------:R-:W-:Y:S01]  /*f520*/  HMMA.16816.F32 R108, R8.reuse, R36, R124 ;  /* 0x00000024086c723c */ /* 0x040fe2000000187c */
[----:B------:R3:W1:Y:S06]  /*f530*/  MUFU.EX2 R178, R2 ;  /* 0x0000000200b27308 */ /* 0x00066c0000000800 */
[----:B------:R-:W-:Y:S01]  /*f540*/  IMAD.MOV.U32 R124, RZ, RZ, R117 ;  /* 0x000000ffff7c7224 */ /* 0x000fe200078e0075 */
[----:B------:R-:W-:Y:S01]  /*f550*/  HMMA.16816.F32 R112, R8, R38, R132 ;  /* 0x000000260870723c */ /* 0x000fe20000001884 */
[----:B------:R-:W-:Y:S02]  /*f560*/  IMAD.MOV.U32 R117, RZ, RZ, R71 ;  /* 0x000000ffff757224 */ /* 0x000fe400078e0047 */
[----:B------:R-:W-:-:S02]  /*f570*/  IMAD.MOV.U32 R71, RZ, RZ, R7 ;  /* 0x000000ffff477224 */ /* 0x000fc400078e0007 */
[----:B------:R-:W-:Y:S02]  /*f580*/  IMAD.MOV.U32 R7, RZ, RZ, R164 ;  /* 0x000000ffff077224 */ /* 0x000fe400078e00a4 */
[----:B------:R-:W-:Y:S01]  /*f590*/  IMAD.MOV.U32 R127, RZ, RZ, R70 ;  /* 0x000000ffff7f7224 */ /* 0x000fe200078e0046 */
[C---:B------:R-:W-:Y:S01]  /*f5a0*/  HMMA.16816.F32 R100, R8.reuse, R16, R100 ;  /* 0x000000100864723c */ /* 0x040fe20000001864 */
[----:B------:R-:W-:Y:S02]  /*f5b0*/  IMAD.MOV.U32 R126, RZ, RZ, R69 ;  /* 0x000000ffff7e7224 */ /* 0x000fe400078e0045 */
[--C-:B---3--:R-:W-:Y:S02]  /*f5c0*/  FFMA.FTZ R2, R153, c[0x0][0x2d0], -R6.reuse ;  /* 0x0000b40099027a23 */ /* 0x108fe40000010806 */
[----:B------:R-:W-:Y:S02]  /*f5d0*/  IMAD.MOV.U32 R125, RZ, RZ, R7 ;  /* 0x000000ffff7d7224 */ /* 0x000fe400078e0007 */
[----:B------:R3:W-:Y:S01]  /*f5e0*/  MUFU.EX2 R165, R2 ;  /* 0x0000000200a57308 */ /* 0x0007e20000000800 */
[C---:B------:R-:W-:Y:S01]  /*f5f0*/  HMMA.16816.F32 R92, R8.reuse, R18, R92 ;  /* 0x00000012085c723c */ /* 0x040fe2000000185c */
[----:B------:R-:W-:Y:S07]  /*f600*/  LDSM.16.MT88.4 R16, [R209+0x2100] ;  /* 0x00210000d110783b */ /* 0x000fee0000004200 */
[----:B------:R-:W-:Y:S01]  /*f610*/  HMMA.16816.F32 R88, R8, R12, R88 ;  /* 0x0000000c0858723c */ /* 0x000fe20000001858 */
[----:B---3--:R-:W-:-:S07]  /*f620*/  FFMA.FTZ R2, R154, c[0x0][0x2d0], -R6 ;  /* 0x0000b4009a027a23 */ /* 0x008fce0000010806 */
[----:B------:R-:W-:Y:S01]  /*f630*/  HMMA.16816.F32 R72, R8, R14, R72 ;  /* 0x0000000e0848723c */ /* 0x000fe20000001848 */
[----:B------:R-:W3:Y:S01]  /*f640*/  LDSM.16.MT88.4 R12, [R209+0x5900] ;  /* 0x00590000d10c783b */ /* 0x000ee20000004200 */
[----:B------:R4:W3:Y:S05]  /*f650*/  MUFU.EX2 R164, R2 ;  /* 0x0000000200a47308 */ /* 0x0008ea0000000800 */
[----:B------:R-:W-:Y:S02]  /*f660*/  F2FP.PACK_AB R8, R190, R192 ;  /* 0x000000c0be08723e */ /* 0x000fe400000000ff */
[----:B--2---:R-:W-:Y:S02]  /*f670*/  F2FP.PACK_AB R10, R191, R189 ;  /* 0x000000bdbf0a723e */ /* 0x004fe400000000ff */
[----:B-1----:R-:W-:-:S02]  /*f680*/  F2FP.PACK_AB R9, R179, R188 ;  /* 0x000000bcb309723e */ /* 0x002fc400000000ff */
[----:B------:R-:W-:Y:S01]  /*f690*/  F2FP.PACK_AB R11, R178, R4 ;  /* 0x00000004b20b723e */ /* 0x000fe200000000ff */
[----:B----4-:R-:W-:-:S06]  /*f6a0*/  FFMA.FTZ R2, R152, c[0x0][0x2d0], -R6 ;  /* 0x0000b40098027a23 */ /* 0x010fcc0000010806 */
[C---:B------:R-:W-:Y:S01]  /*f6b0*/  HMMA.16816.F32 R84, R8.reuse, R28, R84 ;  /* 0x0000001c0854723c */ /* 0x040fe20000001854 */
[----:B------:R1:W-:Y:S07]  /*f6c0*/  MUFU.EX2 R162, R2 ;  /* 0x0000000200a27308 */ /* 0x0003ee0000000800 */
[C---:B------:R-:W-:Y:S01]  /*f6d0*/  HMMA.16816.F32 R56, R8.reuse, R30, R80 ;  /* 0x0000001e0838723c */ /* 0x040fe20000001850 */
[----:B------:R-:W2:Y:S07]  /*f6e0*/  LDSM.16.MT88.4 R28, [R210+0x5900] ;  /* 0x00590000d21c783b */ /* 0x000eae0000004200 */
[----:B------:R-:W-:Y:S01]  /*f6f0*/  HMMA.16816.F32 R76, R8, R24, R76 ;  /* 0x00000018084c723c */ /* 0x000fe2000000184c */
[----:B-1----:R-:W-:-:S04]  /*f700*/  FFMA.FTZ R2, R155, c[0x0][0x2d0], -R6 ;  /* 0x0000b4009b027a23 */ /* 0x002fc80000010806 */
[----:B------:R1:W4:Y:S03]  /*f710*/  MUFU.EX2 R163, R2 ;  /* 0x0000000200a37308 */ /* 0x0003260000000800 */
[C---:B------:R-:W-:Y:S01]  /*f720*/  HMMA.16816.F32 R64, R8.reuse, R26, R64 ;  /* 0x0000001a0840723c */ /* 0x040fe20000001840 */
[----:B------:R-:W2:Y:S07]  /*f730*/  LDSM.16.MT88.4 R24, [R213+0x5900] ;  /* 0x00590000d518783b */ /* 0x000eae0000004200 */
[----:B------:R-:W-:Y:S01]  /*f740*/  HMMA.16816.F32 R60, R8, R20, R60 ;  /* 0x00000014083c723c */ /* 0x000fe2000000183c */
[----:B-1----:R-:W-:-:S07]  /*f750*/  FFMA.FTZ R2, R156, c[0x0][0x2d0], -R0 ;  /* 0x0000b4009c027a23 */ /* 0x002fce0000010800 */
[C---:B------:R-:W-:Y:S01]  /*f760*/  HMMA.16816.F32 R52, R8.reuse, R22, R52 ;  /* 0x000000160834723c */ /* 0x040fe20000001834 */
[----:B------:R-:W1:Y:S01]  /*f770*/  LDSM.16.MT88.4 R20, [R212+0x5900] ;  /* 0x00590000d414783b */ /* 0x000e620000004200 */
[----:B------:R3:W-:Y:S06]  /*f780*/  MUFU.EX2 R161, R2 ;  /* 0x0000000200a17308 */ /* 0x0007ec0000000800 */
[C---:B------:R-:W-:Y:S08]  /*f790*/  HMMA.16816.F32 R48, R8.reuse, R32, R44 ;  /* 0x000000200830723c */ /* 0x040ff0000000182c */
[----:B------:R-:W-:Y:S01]  /*f7a0*/  HMMA.16816.F32 R36, R8, R34, R40 ;  /* 0x000000220824723c */ /* 0x000fe20000001828 */
[----:B------:R-:W-:Y:S01]  /*f7b0*/  LDSM.16.MT88.4 R32, [R213+0x2100] ;  /* 0x00210000d520783b */ /* 0x000fe20000004200 */
[----:B---3--:R-:W-:-:S04]  /*f7c0*/  FFMA.FTZ R2, R158, c[0x0][0x2d0], -R0 ;  /* 0x0000b4009e027a23 */ /* 0x008fc80000010800 */
[----:B------:R3:W1:Y:S02]  /*f7d0*/  MUFU.EX2 R160, R2 ;  /* 0x0000000200a07308 */ /* 0x0006640000000800 */
[C---:B------:R-:W-:Y:S08]  /*f7e0*/  HMMA.16816.F32 R44, R8.reuse, R12, R96 ;  /* 0x0000000c082c723c */ /* 0x040ff00000001860 */
[----:B------:R-:W-:Y:S01]  /*f7f0*/  HMMA.16816.F32 R40, R8, R14, R104 ;  /* 0x0000000e0828723c */ /* 0x000fe20000001868 */
[----:B------:R-:W1:Y:S01]  /*f800*/  LDSM.16.MT88.4 R12, [R210+0x2100] ;  /* 0x00210000d20c783b */ /* 0x000e620000004200 */
[----:B---3--:R-:W-:-:S06]  /*f810*/  FFMA.FTZ R2, R159, c[0x0][0x2d0], -R0 ;  /* 0x0000b4009f027a23 */ /* 0x008fcc0000010800 */
[----:B--2---:R-:W-:Y:S01]  /*f820*/  HMMA.16816.F32 R80, R8, R28, R108 ;  /* 0x0000001c0850723c */ /* 0x004fe2000000186c */
[----:B------:R-:W-:Y:S01]  /*f830*/  IMAD.MOV.U32 R159, RZ, RZ, R122 ;  /* 0x000000ffff9f7224 */ /* 0x000fe200078e007a */
[----:B------:R2:W-:Y:S01]  /*f840*/  MUFU.EX2 R158, R2 ;  /* 0x00000002009e7308 */ /* 0x0005e20000000800 */
[----:B------:R-:W-:-:S05]  /*f850*/  IMAD.MOV.U32 R122, RZ, RZ, R117 ;  /* 0x000000ffff7a7224 */ /* 0x000fca00078e0075 */
[C---:B------:R-:W-:Y:S01]  /*f860*/  HMMA.16816.F32 R104, R8.reuse, R30, R112 ;  /* 0x0000001e0868723c */ /* 0x040fe20000001870 */
[----:B------:R-:W3:Y:S07]  /*f870*/  LDSM.16.MT88.4 R28, [R212+0x2100] ;  /* 0x00210000d41c783b */ /* 0x000eee0000004200 */
[----:B------:R-:W-:Y:S01]  /*f880*/  HMMA.16816.F32 R112, R8, R26, R92 ;  /* 0x0000001a0870723c */ /* 0x000fe2000000185c */
[----:B--2---:R-:W-:Y:S02]  /*f890*/  FFMA.FTZ R2, R157, c[0x0][0x2d0], -R0 ;  /* 0x0000b4009d027a23 */ /* 0x004fe40000010800 */
[----:B------:R-:W-:-:S02]  /*f8a0*/  IMAD.MOV.U32 R157, RZ, RZ, R128 ;  /* 0x000000ffff9d7224 */ /* 0x000fc400078e0080 */
[----:B------:R-:W-:Y:S01]  /*f8b0*/  IMAD.MOV.U32 R128, RZ, RZ, R118 ;  /* 0x000000ffff807224 */ /* 0x000fe200078e0076 */
[----:B------:R2:W2:Y:S02]  /*f8c0*/  MUFU.EX2 R156, R2 ;  /* 0x00000002009c7308 */ /* 0x0004a40000000800 */
[C---:B------:R-:W-:Y:S01]  /*f8d0*/  HMMA.16816.F32 R116, R8.reuse, R24, R100 ;  /* 0x000000180874723c */ /* 0x040fe20000001864 */
[----:B------:R-:W3:Y:S07]  /*f8e0*/  LDSM.16.MT88.4 R24, [R209+0x6100] ;  /* 0x00610000d118783b */ /* 0x000eee0000004200 */
[----:B-1----:R-:W-:Y:S01]  /*f8f0*/  HMMA.16816.F32 R108, R8, R20, R88 ;  /* 0x00000014086c723c */ /* 0x002fe20000001858 */
[----:B--2---:R-:W-:-:S07]  /*f900*/  FFMA.FTZ R2, R166, c[0x0][0x2d0], -R6 ;  /* 0x0000b400a6027a23 */ /* 0x004fce0000010806 */
[----:B------:R-:W-:Y:S01]  /*f910*/  HMMA.16816.F32 R96, R8, R22, R72 ;  /* 0x000000160860723c */ /* 0x000fe20000001848 */
[----:B------:R-:W1:Y:S01]  /*f920*/  LDSM.16.MT88.4 R20, [R210+0x6100] ;  /* 0x00610000d214783b */ /* 0x000e620000004200 */
[----:B------:R-:W-:Y:S01]  /*f930*/  IMAD.MOV.U32 R166, RZ, RZ, R120 ;  /* 0x000000ffffa67224 */ /* 0x000fe200078e0078 */
[----:B------:R2:W-:Y:S04]  /*f940*/  MUFU.EX2 R155, R2 ;  /* 0x00000002009b7308 */ /* 0x0005e80000000800 */
[----:B------:R-:W-:Y:S02]  /*f950*/  F2FP.PACK_AB R8, R164, R165 ;  /* 0x000000a5a408723e */ /* 0x000fe400000000ff */
[----:B----4-:R-:W-:Y:S02]  /*f960*/  F2FP.PACK_AB R10, R163, R162 ;  /* 0x000000a2a30a723e */ /* 0x010fe400000000ff */
[----:B------:R-:W-:-:S02]  /*f970*/  F2FP.PACK_AB R9, R160, R161 ;  /* 0x000000a1a009723e */ /* 0x000fc400000000ff */
[----:B------:R-:W-:Y:S01]  /*f980*/  F2FP.PACK_AB R11, R156, R158 ;  /* 0x0000009e9c0b723e */ /* 0x000fe200000000ff */
[----:B--2---:R-:W-:-:S06]  /*f990*/  FFMA.FTZ R2, R168, c[0x0][0x2d0], -R6 ;  /* 0x0000b400a8027a23 */ /* 0x004fcc0000010806 */
[C---:B------:R-:W-:Y:S01]  /*f9a0*/  HMMA.16816.F32 R100, R8.reuse, R16, R84 ;  /* 0x000000100864723c */ /* 0x040fe20000001854 */
[----:B------:R-:W-:Y:S01]  /*f9b0*/  IMAD.MOV.U32 R168, RZ, RZ, R121 ;  /* 0x000000ffffa87224 */ /* 0x000fe200078e0079 */
[----:B------:R2:W4:Y:S06]  /*f9c0*/  MUFU.EX2 R154, R2 ;  /* 0x00000002009a7308 */ /* 0x00052c0000000800 */
[C---:B------:R-:W-:Y:S01]  /*f9d0*/  HMMA.16816.F32 R92, R8.reuse, R18, R56 ;  /* 0x00000012085c723c */ /* 0x040fe20000001838 */
[----:B------:R-:W1:Y:S07]  /*f9e0*/  LDSM.16.MT88.4 R16, [R213+0x6100] ;  /* 0x00610000d510783b */ /* 0x000e6e0000004200 */
[----:B------:R-:W-:Y:S01]  /*f9f0*/  HMMA.16816.F32 R88, R8, R12, R76 ;  /* 0x0000000c0858723c */ /* 0x000fe2000000184c */
[----:B--2---:R-:W-:-:S02]  /*fa00*/  FFMA.FTZ R2, R167, c[0x0][0x2d0], -R6 ;  /* 0x0000b400a7027a23 */ /* 0x004fc40000010806 */
[----:B------:R-:W-:Y:S02]  /*fa10*/  IMAD.MOV.U32 R167, RZ, RZ, R122 ;  /* 0x000000ffffa77224 */ /* 0x000fe400078e007a */
[----:B------:R2:W-:Y:S03]  /*fa20*/  MUFU.EX2 R153, R2 ;  /* 0x0000000200997308 */ /* 0x0005e60000000800 */
[C---:B------:R-:W-:Y:S01]  /*fa30*/  HMMA.16816.F32 R84, R8.reuse, R14, R64 ;  /* 0x0000000e0854723c */ /* 0x040fe20000001840 */
[----:B------:R-:W1:Y:S07]  /*fa40*/  LDSM.16.MT88.4 R12, [R212+0x6100] ;  /* 0x00610000d40c783b */ /* 0x000e6e0000004200 */
[----:B------:R-:W-:Y:S01]  /*fa50*/  HMMA.16816.F32 R76, R8, R32, R60 ;  /* 0x00000020084c723c */ /* 0x000fe2000000183c */
[----:B--2---:R-:W-:-:S07]  /*fa60*/  FFMA.FTZ R2, R169, c[0x0][0x2d0], -R6 ;  /* 0x0000b400a9027a23 */ /* 0x004fce0000010806 */
[C---:B------:R-:W-:Y:S01]  /*fa70*/  HMMA.16816.F32 R72, R8.reuse, R34, R52 ;  /* 0x000000220848723c */ /* 0x040fe20000001834 */
[----:B------:R-:W2:Y:S01]  /*fa80*/  LDSM.16.MT88.4 R32, [R209+0x2900] ;  /* 0x00290000d120783b */ /* 0x000ea20000004200 */
[----:B------:R-:W-:Y:S01]  /*fa90*/  IMAD.MOV.U32 R169, RZ, RZ, R123 ;  /* 0x000000ffffa97224 */ /* 0x000fe200078e007b */
[----:B------:R4:W1:Y:S05]  /*faa0*/  MUFU.EX2 R152, R2 ;  /* 0x0000000200987308 */ /* 0x00086a0000000800 */
[C---:B---3--:R-:W-:Y:S08]  /*fab0*/  HMMA.16816.F32 R64, R8.reuse, R28, R48 ;  /* 0x0000001c0840723c */ /* 0x048ff00000001830 */
[----:B------:R-:W-:Y:S01]  /*fac0*/  HMMA.16816.F32 R44, R8, R24, R44 ;  /* 0x00000018082c723c */ /* 0x000fe2000000182c */
[----:B----4-:R-:W-:-:S02]  /*fad0*/  FFMA.FTZ R2, R170, c[0x0][0x2d0], -R0 ;  /* 0x0000b400aa027a23 */ /* 0x010fc40000010800 */
[----:B------:R-:W-:Y:S02]  /*fae0*/  IMAD.MOV.U32 R170, RZ, RZ, R128 ;  /* 0x000000ffffaa7224 */ /* 0x000fe400078e0080 */
[----:B------:R3:W-:Y:S03]  /*faf0*/  MUFU.EX2 R151, R2 ;  /* 0x0000000200977308 */ /* 0x0007e60000000800 */
[C---:B------:R-:W-:Y:S01]  /*fb00*/  HMMA.16816.F32 R48, R8.reuse, R26, R40 ;  /* 0x0000001a0830723c */ /* 0x040fe20000001828 */
[----:B------:R-:W4:Y:S07]  /*fb10*/  LDSM.16.MT88.4 R24, [R213+0x2900] ;  /* 0x00290000d518783b */ /* 0x000f2e0000004200 */
[----:B------:R-:W-:Y:S01]  /*fb20*/  HMMA.16816.F32 R56, R8, R30, R36 ;  /* 0x0000001e0838723c */ /* 0x000fe20000001824 */
[----:B------:R-:W2:Y:S01]  /*fb30*/  LDSM.16.MT88.4 R28, [R210+0x2900] ;  /* 0x00290000d21c783b */ /* 0x000ea20000004200 */
[----:B---3--:R-:W-:-:S06]  /*fb40*/  FFMA.FTZ R2, R176, c[0x0][0x2d0], -R0 ;  /* 0x0000b400b0027a23 */ /* 0x008fcc0000010800 */
[C---:B-1----:R-:W-:Y:S01]  /*fb50*/  HMMA.16816.F32 R40, R8.reuse, R20, R80 ;  /* 0x000000140828723c */ /* 0x042fe20000001850 */
[----:B------:R-:W-:Y:S01]  /*fb60*/  IMAD.MOV.U32 R176, RZ, RZ, R129 ;  /* 0x000000ffffb07224 */ /* 0x000fe200078e0081 */
[----:B------:R1:W3:Y:S06]  /*fb70*/  MUFU.EX2 R150, R2 ;  /* 0x0000000200967308 */ /* 0x0002ec0000000800 */
[C---:B------:R-:W-:Y:S08]  /*fb80*/  HMMA.16816.F32 R60, R8.reuse, R18, R112 ;  /* 0x00000012083c723c */ /* 0x040ff00000001870 */
[----:B------:R-:W-:Y:S01]  /*fb90*/  HMMA.16816.F32 R36, R8, R22, R104 ;  /* 0x000000160824723c */ /* 0x000fe20000001868 */
[----:B------:R-:W2:Y:S01]  /*fba0*/  LDSM.16.MT88.4 R20, [R212+0x2900] ;  /* 0x00290000d414783b */ /* 0x000ea20000004200 */
[----:B-1----:R-:W-:-:S02]  /*fbb0*/  FFMA.FTZ R2, R171, c[0x0][0x2d0], -R0 ;  /* 0x0000b400ab027a23 */ /* 0x002fc40000010800 */
[----:B------:R-:W-:Y:S02]  /*fbc0*/  IMAD.MOV.U32 R171, RZ, RZ, R130 ;  /* 0x000000ffffab7224 */ /* 0x000fe400078e0082 */
[----:B------:R1:W-:Y:S02]  /*fbd0*/  MUFU.EX2 R149, R2 ;  /* 0x0000000200957308 */ /* 0x0003e40000000800 */
[C---:B------:R-:W-:Y:S01]  /*fbe0*/  HMMA.16816.F32 R52, R8.reuse, R16, R116 ;  /* 0x000000100834723c */ /* 0x040fe20000001874 */
[----:B------:R-:W-:Y:S07]  /*fbf0*/  LDSM.16.MT88.4 R16, [R210+0x6900] ;  /* 0x00690000d210783b */ /* 0x000fee0000004200 */
[----:B------:R-:W-:Y:S01]  /*fc00*/  HMMA.16816.F32 R112, R8, R12, R108 ;  /* 0x0000000c0870723c */ /* 0x000fe2000000186c */
[----:B-1----:R-:W-:-:S07]  /*fc10*/  FFMA.FTZ R2, R177, c[0x0][0x2d0], -R0 ;  /* 0x0000b400b1027a23 */ /* 0x002fce0000010800 */
[----:B------:R-:W-:Y:S01]  /*fc20*/  HMMA.16816.F32 R80, R8, R14, R96 ;  /* 0x0000000e0850723c */ /* 0x000fe20000001860 */
[----:B------:R-:W1:Y:S01]  /*fc30*/  LDSM.16.MT88.4 R12, [R209+0x6900] ;  /* 0x00690000d10c783b */ /* 0x000e620000004200 */
[----:B------:R-:W-:Y:S01]  /*fc40*/  IMAD.MOV.U32 R177, RZ, RZ, R131 ;  /* 0x000000ffffb17224 */ /* 0x000fe200078e0083 */
[----:B------:R-:W2:Y:S04]  /*fc50*/  MUFU.EX2 R148, R2 ;  /* 0x0000000200947308 */ /* 0x000ea80000000800 */
[----:B------:R-:W-:Y:S02]  /*fc60*/  F2FP.PACK_AB R8, R154, R155 ;  /* 0x0000009b9a08723e */ /* 0x000fe400000000ff */
[----:B------:R-:W-:Y:S02]  /*fc70*/  F2FP.PACK_AB R10, R152, R153 ;  /* 0x00000099980a723e */ /* 0x000fe400000000ff */
[----:B---3--:R-:W-:-:S02]  /*fc80*/  F2FP.PACK_AB R9, R150, R151 ;  /* 0x000000979609723e */ /* 0x008fc400000000ff */
[----:B--2---:R-:W-:Y:S01]  /*fc90*/  F2FP.PACK_AB R11, R148, R149 ;  /* 0x00000095940b723e */ /* 0x004fe200000000ff */
[--C-:B------:R-:W-:Y:S02]  /*fca0*/  FFMA.FTZ R2, R193, c[0x0][0x2d0], -R6.reuse ;  /* 0x0000b400c1027a23 */ /* 0x100fe40000010806 */
[----:B------:R-:W-:Y:S02]  /*fcb0*/  IMAD.MOV.U32 R193, RZ, RZ, R71 ;  /* 0x000000ffffc17224 */ /* 0x000fe400078e0047 */
[----:B------:R2:W-:Y:S02]  /*fcc0*/  MUFU.EX2 R139, R2 ;  /* 0x00000002008b7308 */ /* 0x0005e40000000800 */
[C---:B------:R-:W-:Y:S08]  /*fcd0*/  HMMA.16816.F32 R116, R8.reuse, R34, R92 ;  /* 0x000000220874723c */ /* 0x040ff0000000185c */
[----:B----4-:R-:W-:Y:S01]  /*fce0*/  HMMA.16816.F32 R96, R8, R24, R76 ;  /* 0x000000180860723c */ /* 0x010fe2000000184c */
[----:B--2---:R-:W-:-:S07]  /*fcf0*/  FFMA.FTZ R2, R194, c[0x0][0x2d0], -R6 ;  /* 0x0000b400c2027a23 */ /* 0x004fce0000010806 */
[C---:B------:R-:W-:Y:S01]  /*fd00*/  HMMA.16816.F32 R92, R8.reuse, R26, R72 ;  /* 0x0000001a085c723c */ /* 0x040fe20000001848 */
[----:B------:R-:W2:Y:S01]  /*fd10*/  LDSM.16.MT88.4 R24, [R213+0x6900] ;  /* 0x00690000d518783b */ /* 0x000ea20000004200 */
[----:B------:R3:W4:Y:S06]  /*fd20*/  MUFU.EX2 R138, R2 ;  /* 0x00000002008a7308 */ /* 0x00072c0000000800 */
[C---:B------:R-:W-:Y:S01]  /*fd30*/  HMMA.16816.F32 R108, R8.reuse, R32, R100 ;  /* 0x00000020086c723c */ /* 0x040fe20000001864 */
[----:B------:R-:W4:Y:S07]  /*fd40*/  LDSM.16.MT88.4 R32, [R212+0x6900] ;  /* 0x00690000d420783b */ /* 0x000f2e0000004200 */
[----:B------:R-:W-:Y:S01]  /*fd50*/  HMMA.16816.F32 R104, R8, R28, R88 ;  /* 0x0000001c0868723c */ /* 0x000fe20000001858 */
[----:B---3--:R-:W-:-:S04]  /*fd60*/  FFMA.FTZ R2, R195, c[0x0][0x2d0], -R6 ;  /* 0x0000b400c3027a23 */ /* 0x008fc80000010806 */
[----:B------:R3:W-:Y:S03]  /*fd70*/  MUFU.EX2 R137, R2 ;  /* 0x0000000200897308 */ /* 0x0007e60000000800 */
[C---:B------:R-:W-:Y:S08]  /*fd80*/  HMMA.16816.F32 R88, R8.reuse, R20, R64 ;  /* 0x000000140858723c */ /* 0x040ff00000001840 */
[----:B-1----:R-:W-:Y:S01]  /*fd90*/  HMMA.16816.F32 R64, R8, R14, R48 ;  /* 0x0000000e0840723c */ /* 0x002fe20000001830 */
[----:B---3--:R-:W-:-:S07]  /*fda0*/  FFMA.FTZ R2, R232, c[0x0][0x2d0], -R6 ;  /* 0x0000b400e8027a23 */ /* 0x008fce0000010806 */
[C---:B------:R-:W-:Y:S01]  /*fdb0*/  HMMA.16816.F32 R76, R8.reuse, R12, R44 ;  /* 0x0000000c084c723c */ /* 0x040fe2000000182c */
[----:B------:R-:W-:Y:S01]  /*fdc0*/  LDSM.16.MT88.4 R12, [R212+0x3100] ;  /* 0x00310000d40c783b */ /* 0x000fe20000004200 */
[----:B------:R1:W3:Y:S06]  /*fdd0*/  MUFU.EX2 R136, R2 ;  /* 0x0000000200887308 */ /* 0x0002ec0000000800 */
[C---:B--2---:R-:W-:Y:S08]  /*fde0*/  HMMA.16816.F32 R48, R8.reuse, R24, R52 ;  /* 0x000000180830723c */ /* 0x044ff00000001834 */
[----:B------:R-:W-:Y:S01]  /*fdf0*/  HMMA.16816.F32 R52, R8, R26, R60 ;  /* 0x0000001a0834723c */ /* 0x000fe2000000183c */
[----:B------:R-:W2:Y:S01]  /*fe00*/  LDSM.16.MT88.4 R24, [R209+0x7100] ;  /* 0x00710000d118783b */ /* 0x000ea20000004200 */
[----:B-1----:R-:W-:-:S04]  /*fe10*/  FFMA.FTZ R2, R234, c[0x0][0x2d0], -R0 ;  /* 0x0000b400ea027a23 */ /* 0x002fc80000010800 */
[----:B------:R1:W-:Y:S02]  /*fe20*/  MUFU.EX2 R71, R2 ;  /* 0x0000000200477308 */ /* 0x0003e40000000800 */
[C---:B------:R-:W-:Y:S01]  /*fe30*/  HMMA.16816.F32 R100, R8.reuse, R30, R84 ;  /* 0x0000001e0864723c */ /* 0x040fe20000001854 */
[----:B------:R-:W-:Y:S07]  /*fe40*/  LDSM.16.MT88.4 R28, [R209+0x3100] ;  /* 0x00310000d11c783b */ /* 0x000fee0000004200 */
[----:B------:R-:W-:Y:S01]  /*fe50*/  HMMA.16816.F32 R84, R8, R22, R56 ;  /* 0x000000160854723c */ /* 0x000fe20000001838 */
[----:B------:R-:W2:Y:S01]  /*fe60*/  LDSM.16.MT88.4 R20, [R210+0x3100] ;  /* 0x00310000d214783b */ /* 0x000ea20000004200 */
[----:B-1----:R-:W-:-:S06]  /*fe70*/  FFMA.FTZ R2, R233, c[0x0][0x2d0], -R0 ;  /* 0x0000b400e9027a23 */ /* 0x002fcc0000010800 */
[C---:B------:R-:W-:Y:S01]  /*fe80*/  HMMA.16816.F32 R56, R8.reuse, R16, R40 ;  /* 0x000000100838723c */ /* 0x040fe20000001828 */
[----:B------:R1:W1:Y:S07]  /*fe90*/  MUFU.EX2 R70, R2 ;  /* 0x0000000200467308 */ /* 0x00026e0000000800 */
[C---:B------:R-:W-:Y:S01]  /*fea0*/  HMMA.16816.F32 R40, R8.reuse, R18, R36 ;  /* 0x000000120828723c */ /* 0x040fe20000001824 */
[----:B------:R-:W2:Y:S07]  /*feb0*/  LDSM.16.MT88.4 R16, [R213+0x3100] ;  /* 0x00310000d510783b */ /* 0x000eae0000004200 */
[----:B----4-:R-:W-:Y:S01]  /*fec0*/  HMMA.16816.F32 R44, R8, R32, R112 ;  /* 0x00000020082c723c */ /* 0x010fe20000001870 */
[----:B-1----:R-:W-:-:S04]  /*fed0*/  FFMA.FTZ R2, R235, c[0x0][0x2d0], -R0 ;  /* 0x0000b400eb027a23 */ /* 0x002fc80000010800 */
[----:B------:R1:W-:Y:S03]  /*fee0*/  MUFU.EX2 R69, R2 ;  /* 0x0000000200457308 */ /* 0x0003e60000000800 */
[----:B------:R-:W-:Y:S01]  /*fef0*/  HMMA.16816.F32 R36, R8, R34, R80 ;  /* 0x000000220824723c */ /* 0x000fe20000001850 */
[----:B------:R-:W4:Y:S06]  /*ff00*/  LDSM.16.MT88.4 R32, [R210+0x7100] ;  /* 0x00710000d220783b */ /* 0x000f2c0000004200 */
[----:B------:R-:W-:-:S02]  /*ff10*/  F2FP.PACK_AB R8, R138, R139 ;  /* 0x0000008b8a08723e */ /* 0x000fc400000000ff */
[----:B---3--:R-:W-:Y:S02]  /*ff20*/  F2FP.PACK_AB R10, R136, R137 ;  /* 0x00000089880a723e */ /* 0x008fe400000000ff */
[----:B------:R-:W-:Y:S01]  /*ff30*/  F2FP.PACK_AB R9, R70, R71 ;  /* 0x000000474609723e */ /* 0x000fe200000000ff */
[----:B-1----:R-:W-:-:S04]  /*ff40*/  FFMA.FTZ R2, R236, c[0x0][0x2d0], -R0 ;  /* 0x0000b400ec027a23 */ /* 0x002fc80000010800 */
[----:B------:R1:W3:Y:S02]  /*ff50*/  MUFU.EX2 R62, R2 ;  /* 0x00000002003e7308 */ /* 0x0002e40000000800 */
[----:B-1----:R-:W-:Y:S01]  /*ff60*/  FFMA.FTZ R2, R246, c[0x0][0x2d0], -R6 ;  /* 0x0000b400f6027a23 */ /* 0x002fe20000010806 */
[----:B---3--:R-:W-:-:S05]  /*ff70*/  F2FP.PACK_AB R11, R62, R69 ;  /* 0x000000453e0b723e */ /* 0x008fca00000000ff */
[----:B------:R1:W-:Y:S02]  /*ff80*/  MUFU.EX2 R61, R2 ;  /* 0x00000002003d7308 */ /* 0x0003e40000000800 */
[C---:B--2---:R-:W-:Y:S08]  /*ff90*/  HMMA.16816.F32 R64, R8.reuse, R26, R64 ;  /* 0x0000001a0840723c */ /* 0x044ff00000001840 */
        /* <DEDUP_REMOVED lines=17> */
[----:B------:R2:W1:Y:S02]  /*100b0*/  MUFU.EX2 R25, R2 ;  /* 0x0000000200197308 */ /* 0x0004640000000800 */
[C---:B------:R-:W-:Y:S01]  /*100c0*/  HMMA.16816.F32 R20, R8.reuse, R22, R100 ;  /* 0x000000160814723c */ /* 0x040fe20000001864 */
[----:B------:R-:W3:Y:S07]  /*100d0*/  LDSM.16.MT88.4 R100, [R212+0x3900] ;  /* 0x00390000d464783b */ /* 0x000eee0000004200 */
[----:B------:R-:W-:Y:S01]  /*100e0*/  HMMA.16816.F32 R72, R8, R28, R108 ;  /* 0x0000001c0848723c */ /* 0x000fe2000000186c */
[----:B------:R-:W3:Y:S01]  /*100f0*/  LDSM.16.MT88.4 R108, [R209+0x7900] ;  /* 0x00790000d16c783b */ /* 0x000ee20000004200 */
[----:B--2---:R-:W-:-:S06]  /*10100*/  FFMA.FTZ R2, R249, c[0x0][0x2d0], -R0 ;  /* 0x0000b400f9027a23 */ /* 0x004fcc0000010800 */
[C---:B------:R-:W-:Y:S01]  /*10110*/  HMMA.16816.F32 R28, R8.reuse, R30, R116 ;  /* 0x0000001e081c723c */ /* 0x040fe20000001874 */
[----:B------:R-:W2:Y:S01]  /*10120*/  LDSM.16.MT88.4 R116, [R210+0x7900] ;  /* 0x00790000d274783b */ /* 0x000ea20000004200 */
[----:B-1----:R-:W-:Y:S01]  /*10130*/  F2FP.PACK_AB R134, R25, R26 ;  /* 0x0000001a1986723e */ /* 0x002fe200000000ff */
[----:B------:R1:W-:Y:S05]  /*10140*/  MUFU.EX2 R24, R2 ;  /* 0x0000000200187308 */ /* 0x0003ea0000000800 */
[C---:B----4-:R-:W-:Y:S08]  /*10150*/  HMMA.16816.F32 R56, R8.reuse, R32, R56 ;  /* 0x000000200838723c */ /* 0x050ff00000001838 */
[----:B------:R-:W-:Y:S01]  /*10160*/  HMMA.16816.F32 R40, R8, R34, R40 ;  /* 0x000000220828723c */ /* 0x000fe20000001828 */
[----:B-1----:R-:W-:-:S04]  /*10170*/  FFMA.FTZ R2, R251, c[0x0][0x2d0], -R0 ;  /* 0x0000b400fb027a23 */ /* 0x002fc80000010800 */
[----:B------:R1:W4:Y:S03]  /*10180*/  MUFU.EX2 R7, R2 ;  /* 0x0000000200077308 */ /* 0x0003260000000800 */
[C---:B------:R-:W-:Y:S08]  /*10190*/  HMMA.16816.F32 R48, R8.reuse, R16, R48 ;  /* 0x000000100830723c */ /* 0x040ff00000001830 */
[----:B------:R-:W-:Y:S01]  /*101a0*/  HMMA.16816.F32 R52, R8, R18, R52 ;  /* 0x000000120834723c */ /* 0x000fe20000001834 */
[----:B-1----:R-:W-:-:S07]  /*101b0*/  FFMA.FTZ R2, R250, c[0x0][0x2d0], -R0 ;  /* 0x0000b400fa027a23 */ /* 0x002fce0000010800 */
[----:B---3--:R-:W-:Y:S01]  /*101c0*/  HMMA.16816.F32 R44, R8, R12, R44 ;  /* 0x0000000c082c723c */ /* 0x008fe2000000182c */
[----:B------:R-:W-:Y:S01]  /*101d0*/  FFMA.FTZ R0, R125, c[0x0][0x2d0], -R0 ;  /* 0x0000b4007d007a23 */ /* 0x000fe20000010800 */
[----:B----4-:R-:W-:Y:S01]  /*101e0*/  F2FP.PACK_AB R133, R7, R24 ;  /* 0x000000180785723e */ /* 0x010fe200000000ff */
[----:B------:R-:W-:Y:S01]  /*101f0*/  IMAD.MOV.U32 R125, RZ, RZ, R126 ;  /* 0x000000ffff7d7224 */ /* 0x000fe200078e007e */
[----:B------:R1:W-:Y:S01]  /*10200*/  MUFU.EX2 R6, R2 ;  /* 0x0000000200067308 */ /* 0x0003e20000000800 */
[----:B------:R-:W-:-:S03]  /*10210*/  IMAD.MOV.U32 R126, RZ, RZ, R5 ;  /* 0x000000ffff7e7224 */ /* 0x000fc600078e0005 */
[----:B------:R-:W-:Y:S01]  /*10220*/  HMMA.16816.F32 R36, R8, R14, R36 ;  /* 0x0000000e0824723c */ /* 0x000fe20000001824 */
[----:B------:R-:W-:Y:S03]  /*10230*/  LDSM.16.MT88.4 R8, [R212+0x7900] ;  /* 0x00790000d408783b */ /* 0x000fe60000004200 */
        /* <DEDUP_REMOVED lines=35> */
[----:B------:R-:W-:Y:S03]  /*10470*/  HMMA.16816.F32 R80, R132, R84, R80 ;  /* 0x000000548450723c */ /* 0x000fe60000001850 */
[----:B------:R-:W-:-:S04]  /*10480*/  FADD.FTZ R0, R189, R0 ;  /* 0x00000000bd007221 */ /* 0x000fc80000010000 */
[----:B------:R-:W-:Y:S01]  /*10490*/  FADD.FTZ R2, R191, R0 ;  /* 0x00000000bf027221 */ /* 0x000fe20000010000 */
[C---:B------:R-:W-:Y:S01]  /*104a0*/  HMMA.16816.F32 R104, R132.reuse, R108, R128 ;  /* 0x0000006c8468723c */ /* 0x040fe20000001880 */
[----:B------:R-:W-:Y:S02]  /*104b0*/  FADD.FTZ R0, R178, R4 ;  /* 0x00000004b2007221 */ /* 0x000fe40000010000 */
[----:B------:R-:W-:Y:S02]  /*104c0*/  FADD.FTZ R2, R165, R2 ;  /* 0x00000002a5027221 */ /* 0x000fe40000010000 */
[----:B------:R-:W-:Y:S02]  /*104d0*/  FADD.FTZ R0, R161, R0 ;  /* 0x00000000a1007221 */ /* 0x000fe40000010000 */
[----:B------:R-:W-:Y:S01]  /*104e0*/  FADD.FTZ R2, R164, R2 ;  /* 0x00000002a4027221 */ /* 0x000fe20000010000 */
[----:B--2---:R-:W-:Y:S01]  /*104f0*/  HMMA.16816.F32 R112, R132, R116, R56 ;  /* 0x000000748470723c */ /* 0x004fe20000001838 */
[----:B------:R-:W-:-:S02]  /*10500*/  FADD.FTZ R0, R160, R0 ;  /* 0x00000000a0007221 */ /* 0x000fc40000010000 */
[----:B------:R-:W-:Y:S02]  /*10510*/  FADD.FTZ R2, R162, R2 ;  /* 0x00000002a2027221 */ /* 0x000fe40000010000 */
[----:B------:R-:W-:Y:S02]  /*10520*/  FADD.FTZ R0, R158, R0 ;  /* 0x000000009e007221 */ /* 0x000fe40000010000 */
[----:B------:R-:W-:Y:S01]  /*10530*/  FADD.FTZ R2, R163, R2 ;  /* 0x00000002a3027221 */ /* 0x000fe20000010000 */
[----:B-1----:R-:W-:Y:S01]  /*10540*/  HMMA.16816.F32 R120, R132, R124, R48 ;  /* 0x0000007c8478723c */ /* 0x002fe20000001830 */
        /* <DEDUP_REMOVED lines=30> */
[----:B------:R-:W-:-:S05]  /*10730*/  FADD.FTZ R0, R5, R2 ;  /* 0x0000000205007221 */ /* 0x000fca0000010000 */
[----:B------:R1:W-:Y:S02]  /*10740*/  STL [R1+0x8], R0 ;  /* 0x0000080001007387 */ /* 0x0003e40000100800 */
[----:B------:R-:W-:Y:S02]  /*10750*/  HMMA.16816.F32 R132, R132, R10, R36 ;  /* 0x0000000a8484723c */ /* 0x000fe40000001824 */
[----:B------:R1:W-:Y:S01]  /*10760*/  STL [R1+0x4], R4 ;  /* 0x0000040401007387 */ /* 0x0003e20000100800 */
[----:B------:R-:W-:Y:S05]  /*10770*/  @!P6 BRA `(.L_x_133) ;  /* 0x000041700000e947 */ /* 0x000fea0003800000 */
[----:B------:R-:W2:Y:S04]  /*10780*/  LDL.64 R170, [R1+0x30] ;  /* 0x0000300001aa7983 */ /* 0x000ea80000100a00 */
[----:B------:R-:W3:Y:S04]  /*10790*/  LDL.64 R168, [R1+0x38] ;  /* 0x0000380001a87983 */ /* 0x000ee80000100a00 */
[----:B------:R-:W4:Y:S04]  /*107a0*/  LDL R157, [R1+0x44] ;  /* 0x00004400019d7983 */ /* 0x000f280000100800 */
[----:B------:R-:W5:Y:S04]  /*107b0*/  LDL R159, [R1+0x4c] ;  /* 0x00004c00019f7983 */ /* 0x000f680000100800 */
[----:B------:R-:W4:Y:S04]  /*107c0*/  LDL.64 R166, [R1+0x28] ;  /* 0x0000280001a67983 */ /* 0x000f280000100a00 */
[----:B------:R-:W5:Y:S01]  /*107d0*/  LDL.LU R176, [R1] ;  /* 0x0000000001b07983 */ /* 0x000f620000300800 */
[----:B-1----:R-:W-:Y:S01]  /*107e0*/  MOV R0, c[0x0][0x208] ;  /* 0x0000820000007a02 */ /* 0x002fe20000000f00 */
[----:B------:R-:W-:-:S04]  /*107f0*/  IMAD.MOV.U32 R70, RZ, RZ, R3 ;  /* 0x000000ffff467224 */ /* 0x000fc800078e0003 */
[----:B------:R-:W-:-:S05]  /*10800*/  IMAD.SHL.U32 R2, R0, 0x40, RZ ;  /* 0x0000004000027824 */ /* 0x000fca00078e00ff */
[----:B------:R-:W-:Y:S01]  /*10810*/  IADD3 R0, P2, R2, 0x80, RZ ;  /* 0x0000008002007810 */ /* 0x000fe20007f5e0ff */
[----:B------:R-:W-:Y:S01]  /*10820*/  IMAD.MOV.U32 R69, RZ, RZ, R68 ;  /* 0x000000ffff457224 */ /* 0x000fe200078e0044 */
[----:B------:R-:W-:Y:S01]  /*10830*/  ULDC.64 UR4, c[0x0][0x118] ;  /* 0x0000460000047ab9 */ /* 0x000fe20000000a00 */
[----:B--2---:R-:W-:Y:S02]  /*10840*/  IADD3 R3, P1, R170, 0x40, RZ ;  /* 0x00000040aa037810 */ /* 0x004fe40007f3e0ff */
[----:B---3--:R-:W-:-:S03]  /*10850*/  IADD3 R4, P0, R168, 0x40, RZ ;  /* 0x00000040a8047810 */ /* 0x008fc60007f1e0ff */
[----:B------:R1:W-:Y:S04]  /*10860*/  STL [R1+0x20], R3 ;  /* 0x0000200301007387 */ /* 0x0003e80000100800 */
[----:B------:R-:W-:Y:S04]  /*10870*/  STL [R1+0x18], R4 ;  /* 0x0000180401007387 */ /* 0x000fe80000100800 */
[----:B------:R5:W-:Y:S01]  /*10880*/  STL [R1+0x10], R0 ;  /* 0x0000100001007387 */ /* 0x000be20000100800 */
[----:B----4-:R-:W-:Y:S01]  /*10890*/  IMAD.X R2, RZ, RZ, R167, P0 ;  /* 0x000000ffff027224 */ /* 0x010fe200000e06a7 */
[----:B-1----:R-:W-:-:S02]  /*108a0*/  IADD3.X R3, RZ, R157, RZ, P1, !PT ;  /* 0x0000009dff037210 */ /* 0x002fc40000ffe4ff */
[----:B-----5:R-:W-:-:S03]  /*108b0*/  IADD3.X R0, RZ, R159, RZ, P2, !PT ;  /* 0x0000009fff007210 */ /* 0x020fc600017fe4ff */
[----:B------:R1:W-:Y:S04]  /*108c0*/  STL [R1+0x1c], R3 ;  /* 0x00001c0301007387 */ /* 0x0003e80000100800 */
[----:B------:R1:W-:Y:S04]  /*108d0*/  STL [R1+0xc], R0 ;  /* 0x00000c0001007387 */ /* 0x0003e80000100800 */
[----:B------:R1:W-:Y:S01]  /*108e0*/  STL [R1+0x14], R2 ;  /* 0x0000140201007387 */ /* 0x0003e20000100800 */
[----:B------:R-:W-:-:S03]  /*108f0*/  LEA.HI.SX32 R232, R176, 0xfffffffe, 0x19 ;  /* 0xfffffffeb0e87811 */ /* 0x000fc600078fcaff */
.L_x_134:
[----:B------:R-:W2:Y:S01]  /*10900*/  LDL.64 R160, [R1+0x30] ;  /* 0x0000300001a07983 */ /* 0x000ea20000100a00 */
[----:B------:R-:W-:Y:S04]  /*10910*/  DEPBAR.LE SB0, 0x0 ;  /* 0x000080000000791a */ /* 0x000fe80000000000 */
[----:B-1----:R-:W-:Y:S01]  /*10920*/  SHF.R.S32.HI R0, RZ, 0x1f, R232 ;  /* 0x0000001fff007819 */ /* 0x002fe200000114e8 */
[----:B------:R-:W3:Y:S01]  /*10930*/  LDL R159, [R1+0x20] ;  /* 0x00002000019f7983 */ /* 0x000ee20000100800 */
[----:B------:R-:W-:Y:S01]  /*10940*/  IMAD.WIDE.U32 R156, R232, c[0x0][0x208], RZ ;  /* 0x00008200e89c7a25 */ /* 0x000fe200078e00ff */
[----:B------:R-:W-:Y:S02]  /*10950*/  MOV R191, c[0x0][0x208] ;  /* 0x0000820000bf7a02 */ /* 0x000fe40000000f00 */
[----:B------:R-:W4:Y:S01]  /*10960*/  LDL R68, [R1+0x44] ;  /* 0x0000440001447983 */ /* 0x000f220000100800 */
[----:B------:R-:W-:Y:S01]  /*10970*/  IMAD R0, R0, c[0x0][0x208], RZ ;  /* 0x0000820000007a24 */ /* 0x000fe200078e02ff */
[----:B------:R-:W-:Y:S02]  /*10980*/  SHF.L.U32 R3, R156, 0x7, RZ ;  /* 0x000000079c037819 */ /* 0x000fe400000006ff */
[----:B------:R-:W5:Y:S01]  /*10990*/  LDL R158, [R1+0x1c] ;  /* 0x00001c00019e7983 */ /* 0x000f620000100800 */
[----:B------:R-:W-:Y:S01]  /*109a0*/  IMAD R0, R232, c[0x0][0x20c], R0 ;  /* 0x00008300e8007a24 */ /* 0x000fe200078e0200 */
[----:B------:R-:W-:Y:S02]  /*109b0*/  SHF.L.U32 R191, R191, 0x6, RZ ;  /* 0x00000006bfbf7819 */ /* 0x000fe400000006ff */
[----:B------:R-:W5:Y:S01]  /*109c0*/  LDL R190, [R1+0x10] ;  /* 0x0000100001be7983 */ /* 0x000f620000100800 */
[----:B------:R-:W-:Y:S02]  /*109d0*/  MOV R189, 0x6 ;  /* 0x0000000600bd7802 */ /* 0x000fe40000000f00 */
[----:B------:R-:W-:Y:S01]  /*109e0*/  IADD3 R0, R157, R0, RZ ;  /* 0x000000009d007210 */ /* 0x000fe20007ffe0ff */
[----:B------:R-:W5:Y:S01]  /*109f0*/  LDL R71, [R1+0xc] ;  /* 0x00000c0001477983 */ /* 0x000f620000100800 */
[----:B------:R-:W-:Y:S02]  /*10a00*/  MOV R188, c[0x0][0x208] ;  /* 0x0000820000bc7a02 */ /* 0x000fe40000000f00 */
[----:B------:R-:W-:Y:S01]  /*10a10*/  SHF.L.U64.HI R0, R156, 0x7, R0 ;  /* 0x000000079c007819 */ /* 0x000fe20000010200 */
[----:B------:R-:W-:Y:S01]  /*10a20*/  BAR.SYNC.DEFER_BLOCKING 0x0 ;  /* 0x0000000000007b1d */ /* 0x000fe20000010000 */
[----:B------:R-:W-:Y:S07]  /*10a30*/  SHF.L.U64.HI R188, R188, R189, c[0x0][0x20c] ;  /* 0x00008300bcbc7619 */ /* 0x000fee00000102bd */
        /* <DEDUP_REMOVED lines=19> */
[C---:B------:R-:W-:Y:S06]  /*10b70*/  HMMA.16816.F32 R32, R140.reuse, R34, RZ ;  /* 0x000000228c20723c */ /* 0x040fec00000018ff */
[----:B------:R-:W-:Y:S02]  /*10b80*/  LDSM.16.M88.4 R168, [R224] ;  /* 0x00000000e0a8783b */ /* 0x000fe40000000200 */
        /* <DEDUP_REMOVED lines=12> */
[C---:B------:R-:W-:Y:S08]  /*10c50*/  HMMA.16816.F32 R16, R144.reuse, R150, R16 ;  /* 0x000000969010723c */ /* 0x040ff00000001810 */
[C---:B------:R-:W-:Y:S08]  /*10c60*/  HMMA.16816.F32 R20, R144.reuse, R152, R20 ;  /* 0x000000989014723c */ /* 0x040ff00000001814 */
[C---:B------:R-:W-:Y:S08]  /*10c70*/  HMMA.16816.F32 R24, R144.reuse, R154, R24 ;  /* 0x0000009a9018723c */ /* 0x040ff00000001818 */
[C---:B-1----:R-:W-:Y:S08]  /*10c80*/  HMMA.16816.F32 R28, R144.reuse, R136, R28 ;  /* 0x00000088901c723c */ /* 0x042ff0000000181c */
[C---:B------:R-:W-:Y:S04]  /*10c90*/  HMMA.16816.F32 R32, R144.reuse, R138, R32 ;  /* 0x0000008a9020723c */ /* 0x040fe80000001820 */
[C---:B--2---:R-:W-:Y:S02]  /*10ca0*/  IADD3 R2, P5, R3.reuse, R160, RZ ;  /* 0x000000a003027210 */ /* 0x044fe40007fbe0ff */
[----:B------:R-:W-:Y:S02]  /*10cb0*/  LDSM.16.M88.4 R160, [R226] ;  /* 0x00000000e2a0783b */ /* 0x000fe40000000200 */
[----:B------:R-:W-:Y:S04]  /*10cc0*/  LEA R176, P2, R2, c[0x0][0x1f8], 0x1 ;  /* 0x00007e0002b07a11 */ /* 0x000fe800078408ff */
[----:B---3--:R-:W-:Y:S02]  /*10cd0*/  IADD3 R3, P1, R3, R159, RZ ;  /* 0x0000009f03037210 */ /* 0x008fe40007f3e0ff */
[C---:B----4-:R-:W-:Y:S02]  /*10ce0*/  IADD3.X R68, R0.reuse, R68, RZ, P5, !PT ;  /* 0x0000004400447210 */ /* 0x050fe40002ffe4ff */
[C---:B------:R-:W-:Y:S02]  /*10cf0*/  LEA R178, P0, R3.reuse, c[0x0][0x1f8], 0x1 ;  /* 0x00007e0003b27a11 */ /* 0x040fe400078008ff */
[----:B-----5:R-:W-:Y:S02]  /*10d00*/  IADD3.X R0, R0, R158, RZ, P1, !PT ;  /* 0x0000009e00007210 */ /* 0x020fe40000ffe4ff */
[----:B------:R-:W1:Y:S01]  /*10d10*/  LDSM.16.M88.4 R156, [R227] ;  /* 0x00000000e39c783b */ /* 0x000e620000000200 */
[----:B------:R-:W-:Y:S02]  /*10d20*/  LEA.HI.X R177, R2, c[0x0][0x1fc], R68, 0x1, P2 ;  /* 0x00007f0002b17a11 */ /* 0x000fe400010f0c44 */
[----:B------:R-:W-:Y:S02]  /*10d30*/  LEA.HI.X R179, R3, c[0x0][0x1fc], R0, 0x1, P0 ;  /* 0x00007f0003b37a11 */ /* 0x000fe400000f0c00 */
[-C--:B------:R-:W-:Y:S03]  /*10d40*/  IADD3 R2, P0, R176, R191.reuse, RZ ;  /* 0x000000bfb0027210 */ /* 0x080fe60007f1e0ff */
[----:B------:R-:W-:Y:S01]  /*10d50*/  @!PT LDS RZ, [RZ] ;  /* 0x00000000fffff984 */ /* 0x000fe20000000800 */
[----:B------:R-:W-:Y:S01]  /*10d60*/  @!PT LDS RZ, [RZ] ;  /* 0x00000000fffff984 */ /* 0x000fe20000000800 */
[----:B------:R-:W-:Y:S01]  /*10d70*/  @!PT LDS RZ, [RZ] ;  /* 0x00000000fffff984 */ /* 0x000fe20000000800 */
[----:B------:R2:W-:Y:S01]  /*10d80*/  LDGSTS.E.BYPASS.LTC128B.128 [R231+0x100], [R176.64], !P4 ;  /* 0x00100000b0e77fae */ /* 0x0005e2000e101d44 */
[-C--:B------:R-:W-:Y:S02]  /*10d90*/  IADD3.X R3, R177, R188.reuse, RZ, P0, !PT ;  /* 0x000000bcb1037210 */ /* 0x080fe400007fe4ff */
[-C--:B------:R-:W-:Y:S04]  /*10da0*/  IADD3 R148, P0, R2, R191.reuse, RZ ;  /* 0x000000bf02947210 */ /* 0x080fe80007f1e0ff */
[-C--:B------:R-:W-:Y:S01]  /*10db0*/  IADD3.X R149, R3, R188.reuse, RZ, P0, !PT ;  /* 0x000000bc03957210 */ /* 0x080fe200007fe4ff */
[----:B------:R3:W-:Y:S01]  /*10dc0*/  LDGSTS.E.BYPASS.LTC128B.128 [R231+0x4100], [R178.64], !P3 ;  /* 0x04100000b2e77fae */ /* 0x0007e2000d901d44 */
[----:B------:R-:W-:Y:S04]  /*10dd0*/  IADD3 R150, P1, R148, R191, RZ ;  /* 0x000000bf94967210 */ /* 0x000fe80007f3e0ff */
[----:B------:R-:W-:Y:S03]  /*10de0*/  IADD3.X R151, R149, R188, RZ, P1, !PT ;  /* 0x000000bc95977210 */ /* 0x000fe60000ffe4ff */
[----:B------:R4:W-:Y:S08]  /*10df0*/  LDGSTS.E.BYPASS.LTC128B.128 [R231+0x1100], [R2.64], !P4 ;  /* 0x0110000002e77fae */ /* 0x0009f0000e101d44 */
[----:B------:R4:W-:Y:S01]  /*10e00*/  LDGSTS.E.BYPASS.LTC128B.128 [R231+0x5100], [R2.64+0x80], !P3 ;  /* 0x0510008002e77fae */ /* 0x0009e2000d901d44 */
[-C--:B--2---:R-:W-:Y:S04]  /*10e10*/  IADD3 R176, P2, R2, R190.reuse, RZ ;  /* 0x000000be02b07210 */ /* 0x084fe80007f5e0ff */
[-C--:B------:R-:W-:Y:S01]  /*10e20*/  IADD3.X R177, R3, R71.reuse, RZ, P2, !PT ;  /* 0x0000004703b17210 */ /* 0x080fe200017fe4ff */
[C---:B-1----:R-:W-:Y:S02]  /*10e30*/  HMMA.16816.F32 R36, R144.reuse, R156, R36 ;  /* 0x0000009c9024723c */ /* 0x042fe40000001824 */
[----:B------:R1:W-:Y:S06]  /*10e40*/  LDGSTS.E.BYPASS.LTC128B.128 [R231+0x2100], [R148.64], !P4 ;  /* 0x0210000094e77fae */ /* 0x0003ec000e101d44 */
[C---:B------:R-:W-:Y:S02]  /*10e50*/  HMMA.16816.F32 R40, R144.reuse, R158, R40 ;  /* 0x0000009e9028723c */ /* 0x040fe40000001828 */
[----:B------:R3:W-:Y:S06]  /*10e60*/  LDGSTS.E.BYPASS.LTC128B.128 [R231+0x6100], [R176.64], !P3 ;  /* 0x06100000b0e77fae */ /* 0x0007ec000d901d44 */
[C---:B------:R-:W-:Y:S02]  /*10e70*/  HMMA.16816.F32 R44, R144.reuse, R160, R44 ;  /* 0x000000a0902c723c */ /* 0x040fe4000000182c */
[----:B------:R1:W-:Y:S02]  /*10e80*/  LDGSTS.E.BYPASS.LTC128B.128 [R231+0x3100], [R150.64], !P4 ;  /* 0x0310000096e77fae */ /* 0x0003e4000e101d44 */
[----:B----4-:R-:W-:Y:S04]  /*10e90*/  IADD3 R2, P0, R148, R190, RZ ;  /* 0x000000be94027210 */ /* 0x010fe80007f1e0ff */
[C---:B------:R-:W-:Y:S04]  /*10ea0*/  HMMA.16816.F32 R48, R144.reuse, R162, R48 ;  /* 0x000000a29030723c */ /* 0x040fe80000001830 */
[----:B------:R-:W-:Y:S02]  /*10eb0*/  IADD3.X R3, R149, R71, RZ, P0, !PT ;  /* 0x0000004795037210 */ /* 0x000fe400007fe4ff */
[C---:B------:R-:W-:Y:S02]  /*10ec0*/  ISETP.GT.AND P0, PT, R232.reuse, RZ, PT ;  /* 0x000000ffe800720c */ /* 0x040fe40003f04270 */
[C---:B------:R-:W-:Y:S01]  /*10ed0*/  HMMA.16816.F32 R52, R144.reuse, R164, R52 ;  /* 0x000000a49034723c */ /* 0x040fe20000001834 */
[----:B------:R2:W-:Y:S03]  /*10ee0*/  LDGSTS.E.BYPASS.LTC128B.128 [R231+0x7100], [R2.64], !P3 ;  /* 0x0710000002e77fae */ /* 0x0005e6000d901d44 */
[----:B------:R-:W-:Y:S04]  /*10ef0*/  IADD3 R232, R232, -0x1, RZ ;  /* 0xffffffffe8e87810 */ /* 0x000fe80007ffe0ff */
[C---:B------:R-:W-:Y:S01]  /*10f00*/  HMMA.16816.F32 R56, R144.reuse, R166, R56 ;  /* 0x000000a69038723c */ /* 0x040fe20000001838 */
[----:B------:R-:W-:Y:S07]  /*10f10*/  LDSM.16.M88.4 R136, [R214+0x8900] ;  /* 0x00890000d688783b */ /* 0x000fee0000000200 */
[C---:B------:R-:W-:Y:S01]  /*10f20*/  HMMA.16816.F32 R60, R144.reuse, R168, R60 ;  /* 0x000000a8903c723c */ /* 0x040fe2000000183c */
[----:B-1----:R-:W1:Y:S07]  /*10f30*/  LDSM.16.M88.4 R148, [R214+0x8100] ;  /* 0x00810000d694783b */ /* 0x002e6e0000000200 */
[----:B------:R-:W-:Y:S01]  /*10f40*/  HMMA.16816.F32 R64, R144, R170, R64 ;  /* 0x000000aa9040723c */ /* 0x000fe20000001840 */
[----:B------:R-:W4:Y:S08]  /*10f50*/  LDSM.16.M88.4 R152, [R214+0x9100] ;  /* 0x00910000d698783b */ /* 0x000f300000000200 */
[----:B------:R-:W0:Y:S08]  /*10f60*/  LDGDEPBAR ;  /* 0x00000000000079af */ /* 0x000e300000000000 */
[----:B------:R-:W5:Y:S08]  /*10f70*/  LDSM.16.M88.4 R156, [R214+0x9900] ;  /* 0x00990000d69c783b */ /* 0x000f700000000200 */
[----:B------:R-:W2:Y:S01]  /*10f80*/  LDSM.16.M88.4 R160, [R214+0xa100] ;  /* 0x00a10000d6a0783b */ /* 0x000ea20000000200 */
[C---:B-1----:R-:W-:Y:S07]  /*10f90*/  HMMA.16816.F32 R4, R172.reuse, R148, R4 ;  /* 0x00000094ac04723c */ /* 0x042fee0000001804 */
[----:B------:R-:W1:Y:S01]  /*10fa0*/  LDSM.16.M88.4 R164, [R214+0xa900] ;  /* 0x00a90000d6a4783b */ /* 0x000e620000000200 */
[C---:B------:R-:W-:Y:S07]  /*10fb0*/  HMMA.16816.F32 R8, R172.reuse, R150, R8 ;  /* 0x00000096ac08723c */ /* 0x040fee0000001808 */
[----:B---3--:R-:W3:Y:S01]  /*10fc0*/  LDSM.16.M88.4 R176, [R214+0xb100] ;  /* 0x00b10000d6b0783b */ /* 0x008ee20000000200 */
[C---:B------:R-:W-:Y:S07]  /*10fd0*/  HMMA.16816.F32 R12, R172.reuse, R136, R12 ;  /* 0x00000088ac0c723c */ /* 0x040fee000000180c */
[----:B------:R-:W1:Y:S01]  /*10fe0*/  LDSM.16.M88.4 R168, [R214+0xb900] ;  /* 0x00b90000d6a8783b */ /* 0x000e620000000200 */
[C---:B------:R-:W-:Y:S07]  /*10ff0*/  HMMA.16816.F32 R16, R172.reuse, R138, R16 ;  /* 0x0000008aac10723c */ /* 0x040fee0000001810 */
[----:B------:R-:W1:Y:S01]  /*11000*/  LDSM.16.M88.4 R148, [R211] ;  /* 0x00000000d394783b */ /* 0x000e620000000200 */
[C---:B----4-:R-:W-:Y:S07]  /*11010*/  HMMA.16816.F32 R20, R172.reuse, R152, R20 ;  /* 0x00000098ac14723c */ /* 0x050fee0000001814 */
[----:B------:R-:W4:Y:S01]  /*11020*/  LDSM.16.M88.4 R136, [R211+0x800] ;  /* 0x00080000d388783b */ /* 0x000f220000000200 */
[C---:B------:R-:W-:Y:S07]  /*11030*/  HMMA.16816.F32 R24, R172.reuse, R154, R24 ;  /* 0x0000009aac18723c */ /* 0x040fee0000001818 */
[----:B------:R-:W3:Y:S01]  /*11040*/  LDSM.16.M88.4 R152, [R211+0x1000] ;  /* 0x00100000d398783b */ /* 0x000ee20000000200 */
[C---:B-----5:R-:W-:Y:S07]  /*11050*/  HMMA.16816.F32 R28, R172.reuse, R156, R28 ;  /* 0x0000009cac1c723c */ /* 0x060fee000000181c */
[----:B------:R-:W-:Y:S01]  /*11060*/  LDSM.16.M88.4 R188, [R208+0xc100] ;  /* 0x00c10000d0bc783b */ /* 0x000fe20000000200 */
[C---:B------:R-:W-:Y:S07]  /*11070*/  HMMA.16816.F32 R32, R172.reuse, R158, R32 ;  /* 0x0000009eac20723c */ /* 0x040fee0000001820 */
[----:B------:R-:W5:Y:S01]  /*11080*/  LDSM.16.M88.4 R156, [R211+0x1800] ;  /* 0x00180000d39c783b */ /* 0x000f620000000200 */
[C---:B--2---:R-:W-:Y:S07]  /*11090*/  HMMA.16816.F32 R36, R172.reuse, R160, R36 ;  /* 0x000000a0ac24723c */ /* 0x044fee0000001824 */
[----:B------:R-:W-:Y:S01]  /*110a0*/  LDSM.16.M88.4 R192, [R208+0xc900] ;  /* 0x00c90000d0c0783b */ /* 0x000fe20000000200 */
[C---:B------:R-:W-:Y:S07]  /*110b0*/  HMMA.16816.F32 R40, R172.reuse, R162, R40 ;  /* 0x000000a2ac28723c */ /* 0x040fee0000001828 */
[----:B------:R-:W2:Y:S01]  /*110c0*/  LDSM.16.M88.4 R160, [R211+0x2000] ;  /* 0x00200000d3a0783b */ /* 0x000ea20000000200 */
[C---:B-1----:R-:W-:Y:S08]  /*110d0*/  HMMA.16816.F32 R44, R172.reuse, R164, R44 ;  /* 0x000000a4ac2c723c */ /* 0x042ff0000000182c */
[C---:B------:R-:W-:Y:S01]  /*110e0*/  HMMA.16816.F32 R48, R172.reuse, R166, R48 ;  /* 0x000000a6ac30723c */ /* 0x040fe20000001830 */
[----:B------:R-:W1:Y:S07]  /*110f0*/  LDSM.16.M88.4 R164, [R211+0x2800] ;  /* 0x00280000d3a4783b */ /* 0x000e6e0000000200 */
[C---:B---3--:R-:W-:Y:S08]  /*11100*/  HMMA.16816.F32 R52, R172.reuse, R176, R52 ;  /* 0x000000b0ac34723c */ /* 0x048ff00000001834 */
[C---:B------:R-:W-:Y:S01]  /*11110*/  HMMA.16816.F32 R56, R172.reuse, R178, R56 ;  /* 0x000000b2ac38723c */ /* 0x040fe20000001838 */
[----:B------:R-:W-:Y:S07]  /*11120*/  LDSM.16.M88.4 R176, [R211+0x3800] ;  /* 0x00380000d3b0783b */ /* 0x000fee0000000200 */
[C---:B------:R-:W-:Y:S08]  /*11130*/  HMMA.16816.F32 R60, R172.reuse, R168, R60 ;  /* 0x000000a8ac3c723c */ /* 0x040ff0000000183c */
[----:B------:R-:W-:Y:S01]  /*11140*/  HMMA.16816.F32 R64, R172, R170, R64 ;  /* 0x000000aaac40723c */ /* 0x000fe20000001840 */
[----:B------:R-:W3:Y:S07]  /*11150*/  LDSM.16.M88.4 R168, [R211+0x3000] ;  /* 0x00300000d3a8783b */ /* 0x000eee0000000200 */
[C---:B------:R-:W-:Y:S08]  /*11160*/  HMMA.16816.F32 R4, R180.reuse, R148, R4 ;  /* 0x00000094b404723c */ /* 0x040ff00000001804 */
[C---:B------:R-:W-:Y:S01]  /*11170*/  HMMA.16816.F32 R8, R180.reuse, R150, R8 ;  /* 0x00000096b408723c */ /* 0x040fe20000001808 */
[----:B------:R-:W1:Y:S07]  /*11180*/  LDSM.16.M88.4 R148, [R208+0xd100] ;  /* 0x00d10000d094783b */ /* 0x000e6e0000000200 */
[C---:B----4-:R-:W-:Y:S08]  /*11190*/  HMMA.16816.F32 R12, R180.reuse, R136, R12 ;  /* 0x00000088b40c723c */ /* 0x050ff0000000180c */
[C---:B------:R-:W-:Y:S01]  /*111a0*/  HMMA.16816.F32 R16, R180.reuse, R138, R16 ;  /* 0x0000008ab410723c */ /* 0x040fe20000001810 */
[----:B------:R-:W4:Y:S07]  /*111b0*/  LDSM.16.M88.4 R136, [R208+0xd900] ;  /* 0x00d90000d088783b */ /* 0x000f2e0000000200 */
[C---:B------:R-:W-:Y:S08]  /*111c0*/  HMMA.16816.F32 R20, R180.reuse, R152, R20 ;  /* 0x00000098b414723c */ /* 0x040ff00000001814 */
[C---:B------:R-:W-:Y:S01]  /*111d0*/  HMMA.16816.F32 R24, R180.reuse, R154, R24 ;  /* 0x0000009ab418723c */ /* 0x040fe20000001818 */
[----:B------:R-:W3:Y:S07]  /*111e0*/  LDSM.16.M88.4 R152, [R208+0xe100] ;  /* 0x00e10000d098783b */ /* 0x000eee0000000200 */
[C---:B-----5:R-:W-:Y:S08]  /*111f0*/  HMMA.16816.F32 R28, R180.reuse, R156, R28 ;  /* 0x0000009cb41c723c */ /* 0x060ff0000000181c */
[C---:B------:R-:W-:Y:S01]  /*11200*/  HMMA.16816.F32 R32, R180.reuse, R158, R32 ;  /* 0x0000009eb420723c */ /* 0x040fe20000001820 */
[----:B------:R-:W5:Y:S07]  /*11210*/  LDSM.16.M88.4 R156, [R208+0xe900] ;  /* 0x00e90000d09c783b */ /* 0x000f6e0000000200 */
[C---:B--2---:R-:W-:Y:S08]  /*11220*/  HMMA.16816.F32 R36, R180.reuse, R160, R36 ;  /* 0x000000a0b424723c */ /* 0x044ff00000001824 */
[C---:B------:R-:W-:Y:S01]  /*11230*/  HMMA.16816.F32 R40, R180.reuse, R162, R40 ;  /* 0x000000a2b428723c */ /* 0x040fe20000001828 */
[----:B------:R-:W2:Y:S07]  /*11240*/  LDSM.16.M88.4 R160, [R208+0xf100] ;  /* 0x00f10000d0a0783b */ /* 0x000eae0000000200 */
[C---:B-1----:R-:W-:Y:S08]  /*11250*/  HMMA.16816.F32 R44, R180.reuse, R164, R44 ;  /* 0x000000a4b42c723c */ /* 0x042ff0000000182c */
[C---:B------:R-:W-:Y:S01]  /*11260*/  HMMA.16816.F32 R48, R180.reuse, R166, R48 ;  /* 0x000000a6b430723c */ /* 0x040fe20000001830 */
[----:B------:R-:W1:Y:S07]  /*11270*/  LDSM.16.M88.4 R164, [R208+0xf900] ;  /* 0x00f90000d0a4783b */ /* 0x000e6e0000000200 */
[C---:B---3--:R-:W-:Y:S08]  /*11280*/  HMMA.16816.F32 R52, R180.reuse, R168, R52 ;  /* 0x000000a8b434723c */ /* 0x048ff00000001834 */
[C---:B------:R-:W-:Y:S01]  /*11290*/  HMMA.16816.F32 R56, R180.reuse, R170, R56 ;  /* 0x000000aab438723c */ /* 0x040fe20000001838 */
[----:B------:R-:W3:Y:S07]  /*112a0*/  LDSM.16.M88.4 R168, [R223] ;  /* 0x00000000dfa8783b */ /* 0x000eee0000000200 */
[C---:B------:R-:W-:Y:S08]  /*112b0*/  HMMA.16816.F32 R60, R180.reuse, R176, R60 ;  /* 0x000000b0b43c723c */ /* 0x040ff0000000183c */
[----:B------:R-:W-:Y:S01]  /*112c0*/  HMMA.16816.F32 R64, R180, R178, R64 ;  /* 0x000000b2b440723c */ /* 0x000fe20000001840 */
[----:B------:R-:W1:Y:S07]  /*112d0*/  LDSM.16.M88.4 R176, [R222] ;  /* 0x00000000deb0783b */ /* 0x000e6e0000000200 */
        /* <DEDUP_REMOVED lines=8> */
[----:B------:R-:W1:Y:S07]  /*11360*/  LDSM.16.M88.4 R148, [R219] ;  /* 0x00000000db94783b */ /* 0x000e6e0000000200 */
[C---:B----4-:R-:W-:Y:S08]  /*11370*/  HMMA.16816.F32 R28, R184.reuse, R136, R28 ;  /* 0x00000088b81c723c */ /* 0x050ff0000000181c */
[C---:B------:R-:W-:Y:S01]  /*11380*/  HMMA.16816.F32 R32, R184.reuse, R138, R32 ;  /* 0x0000008ab820723c */ /* 0x040fe20000001820 */
[----:B------:R-:W4:Y:S07]  /*11390*/  LDSM.16.M88.4 R136, [R218] ;  /* 0x00000000da88783b */ /* 0x000f2e0000000200 */
[C---:B------:R-:W-:Y:S08]  /*113a0*/  HMMA.16816.F32 R36, R184.reuse, R152, R36 ;  /* 0x00000098b824723c */ /* 0x040ff00000001824 */
[C---:B------:R-:W-:Y:S01]  /*113b0*/  HMMA.16816.F32 R40, R184.reuse, R154, R40 ;  /* 0x0000009ab828723c */ /* 0x040fe20000001828 */
[----:B------:R-:W3:Y:S07]  /*113c0*/  LDSM.16.M88.4 R152, [R217] ;  /* 0x00000000d998783b */ /* 0x000eee0000000200 */
[C---:B-----5:R-:W-:Y:S08]  /*113d0*/  HMMA.16816.F32 R44, R184.reuse, R156, R44 ;  /* 0x0000009cb82c723c */ /* 0x060ff0000000182c */
[C---:B------:R-:W-:Y:S01]  /*113e0*/  HMMA.16816.F32 R48, R184.reuse, R158, R48 ;  /* 0x0000009eb830723c */ /* 0x040fe20000001830 */
[----:B------:R-:W5:Y:S07]  /*113f0*/  LDSM.16.M88.4 R156, [R216] ;  /* 0x00000000d89c783b */ /* 0x000f6e0000000200 */
[C---:B--2---:R-:W-:Y:S08]  /*11400*/  HMMA.16816.F32 R52, R184.reuse, R160, R52 ;  /* 0x000000a0b834723c */ /* 0x044ff00000001834 */
[C---:B------:R-:W-:Y:S01]  /*11410*/  HMMA.16816.F32 R56, R184.reuse, R162, R56 ;  /* 0x000000a2b838723c */ /* 0x040fe20000001838 */
[----:B------:R-:W-:Y:S07]  /*11420*/  LDSM.16.M88.4 R160, [R214+0xd100] ;  /* 0x00d10000d6a0783b */ /* 0x000fee0000000200 */
[C---:B-1----:R-:W-:Y:S08]  /*11430*/  HMMA.16816.F32 R60, R184.reuse, R164, R60 ;  /* 0x000000a4b83c723c */ /* 0x042ff0000000183c */
[----:B------:R-:W-:Y:S01]  /*11440*/  HMMA.16816.F32 R64, R184, R166, R64 ;  /* 0x000000a6b840723c */ /* 0x000fe20000001840 */
[----:B------:R-:W-:Y:S07]  /*11450*/  LDSM.16.M88.4 R164, [R214+0xd900] ;  /* 0x00d90000d6a4783b */ /* 0x000fee0000000200 */
[C---:B---3--:R-:W-:Y:S08]  /*11460*/  HMMA.16816.F32 R4, R196.reuse, R168, R4 ;  /* 0x000000a8c404723c */ /* 0x048ff00000001804 */
[C---:B------:R-:W-:Y:S01]  /*11470*/  HMMA.16816.F32 R8, R196.reuse, R170, R8 ;  /* 0x000000aac408723c */ /* 0x040fe20000001808 */
[----:B------:R-:W-:Y:S07]  /*11480*/  LDSM.16.M88.4 R168, [R214+0xe100] ;  /* 0x00e10000d6a8783b */ /* 0x000fee0000000200 */
[C---:B------:R-:W-:Y:S08]  /*11490*/  HMMA.16816.F32 R12, R196.reuse, R176, R12 ;  /* 0x000000b0c40c723c */ /* 0x040ff0000000180c */
        /* <DEDUP_REMOVED lines=10> */
[----:B------:R-:W1:Y:S07]  /*11540*/  LDSM.16.M88.4 R148, [R214+0xc100] ;  /* 0x00c10000d694783b */ /* 0x000e6e0000000200 */
[C---:B----4-:R-:W-:Y:S08]  /*11550*/  HMMA.16816.F32 R44, R196.reuse, R136, R44 ;  /* 0x00000088c42c723c */ /* 0x050ff0000000182c */
[C---:B------:R-:W-:Y:S01]  /*11560*/  HMMA.16816.F32 R48, R196.reuse, R138, R48 ;  /* 0x0000008ac430723c */ /* 0x040fe20000001830 */
[----:B------:R-:W2:Y:S07]  /*11570*/  LDSM.16.M88.4 R136, [R214+0xc900] ;  /* 0x00c90000d688783b */ /* 0x000eae0000000200 */
[C---:B------:R-:W-:Y:S08]  /*11580*/  HMMA.16816.F32 R52, R196.reuse, R152, R52 ;  /* 0x00000098c434723c */ /* 0x040ff00000001834 */
[C---:B------:R-:W-:Y:S01]  /*11590*/  HMMA.16816.F32 R56, R196.reuse, R154, R56 ;  /* 0x0000009ac438723c */ /* 0x040fe20000001838 */
[----:B------:R-:W3:Y:S07]  /*115a0*/  LDSM.16.M88.4 R152, [R211+0x4000] ;  /* 0x00400000d398783b */ /* 0x000eee0000000200 */
[C---:B-----5:R-:W-:Y:S08]  /*115b0*/  HMMA.16816.F32 R60, R196.reuse, R156, R60 ;  /* 0x0000009cc43c723c */ /* 0x060ff0000000183c */
[----:B------:R-:W-:Y:S08]  /*115c0*/  HMMA.16816.F32 R64, R196, R158, R64 ;  /* 0x0000009ec440723c */ /* 0x000ff00000001840 */
[C---:B-1----:R-:W-:Y:S08]  /*115d0*/  HMMA.16816.F32 R4, R200.reuse, R148, R4 ;  /* 0x00000094c804723c */ /* 0x042ff00000001804 */
[C---:B------:R-:W-:Y:S08]  /*115e0*/  HMMA.16816.F32 R8, R200.reuse, R150, R8 ;  /* 0x00000096c808723c */ /* 0x040ff00000001808 */
[C---:B--2---:R-:W-:Y:S08]  /*115f0*/  HMMA.16816.F32 R12, R200.reuse, R136, R12 ;  /* 0x00000088c80c723c */ /* 0x044ff0000000180c */
        /* <DEDUP_REMOVED lines=19> */
[----:B------:R-:W1:Y:S01]  /*11730*/  MUFU.TANH R148, R4 ;  /* 0x0000000400947308 */ /* 0x000e620000002400 */
[----:B------:R-:W-:Y:S02]  /*11740*/  FMUL.FTZ R5, R5, c[0x0][0x320] ;  /* 0x0000c80005057a20 */ /* 0x000fe40000410000 */
[----:B------:R-:W-:Y:S02]  /*11750*/  FMUL.FTZ R6, R6, c[0x0][0x320] ;  /* 0x0000c80006067a20 */ /* 0x000fe40000410000 */
[----:B------:R-:W-:Y:S04]  /*11760*/  FMUL.FTZ R7, R7, c[0x0][0x320] ;  /* 0x0000c80007077a20 */ /* 0x000fe80000410000 */
[----:B------:R-:W-:Y:S01]  /*11770*/  FMUL.FTZ R8, R8, c[0x0][0x320] ;  /* 0x0000c80008087a20 */ /* 0x000fe20000410000 */
[----:B------:R-:W2:Y:S01]  /*11780*/  MUFU.TANH R150, R5 ;  /* 0x0000000500967308 */ /* 0x000ea20000002400 */
[----:B------:R-:W-:Y:S02]  /*11790*/  FMUL.FTZ R9, R9, c[0x0][0x320] ;  /* 0x0000c80009097a20 */ /* 0x000fe40000410000 */
[----:B------:R-:W-:Y:S02]  /*117a0*/  FMUL.FTZ R10, R10, c[0x0][0x320] ;  /* 0x0000c8000a0a7a20 */ /* 0x000fe40000410000 */
[----:B------:R-:W-:Y:S02]  /*117b0*/  FMUL.FTZ R11, R11, c[0x0][0x320] ;  /* 0x0000c8000b0b7a20 */ /* 0x000fe40000410000 */
[----:B------:R-:W-:Y:S02]  /*117c0*/  FMUL.FTZ R12, R12, c[0x0][0x320] ;  /* 0x0000c8000c0c7a20 */ /* 0x000fe40000410000 */
[----:B------:R-:W-:Y:S01]  /*117d0*/  FMUL.FTZ R15, R15, c[0x0][0x320] ;  /* 0x0000c8000f0f7a20 */ /* 0x000fe20000410000 */
[----:B------:R-:W3:Y:S01]  /*117e0*/  MUFU.TANH R154, R6 ;  /* 0x00000006009a7308 */ /* 0x000ee20000002400 */
[----:B------:R-:W-:Y:S02]  /*117f0*/  FMUL.FTZ R18, R18, c[0x0][0x320] ;  /* 0x0000c80012127a20 */ /* 0x000fe40000410000 */
[----:B------:R-:W-:Y:S01]  /*11800*/  FMUL.FTZ R19, R19, c[0x0][0x320] ;  /* 0x0000c80013137a20 */ /* 0x000fe20000410000 */
[----:B-1----:R-:W-:Y:S01]  /*11810*/  FMNMX.FTZ R0, R148, R69, !PT ;  /* 0x0000004594007209 */ /* 0x002fe20007810000 */
[----:B------:R-:W-:Y:S02]  /*11820*/  FMUL.FTZ R16, R16, c[0x0][0x320] ;  /* 0x0000c80010107a20 */ /* 0x000fe40000410000 */
[----:B------:R-:W-:Y:S02]  /*11830*/  FMUL.FTZ R17, R17, c[0x0][0x320] ;  /* 0x0000c80011117a20 */ /* 0x000fe40000410000 */
[----:B------:R-:W-:Y:S01]  /*11840*/  FMUL.FTZ R13, R13, c[0x0][0x320] ;  /* 0x0000c8000d0d7a20 */ /* 0x000fe20000410000 */
[----:B------:R1:W4:Y:S01]  /*11850*/  MUFU.TANH R155, R7 ;  /* 0x00000007009b7308 */ /* 0x0003220000002400 */
[----:B------:R-:W-:Y:S01]  /*11860*/  FMUL.FTZ R14, R14, c[0x0][0x320] ;  /* 0x0000c8000e0e7a20 */ /* 0x000fe20000410000 */
[----:B--2---:R-:W-:Y:S08]  /*11870*/  FMNMX.FTZ R0, R150, R0, !PT ;  /* 0x0000000096007209 */ /* 0x004ff00007810000 */
[----:B------:R-:W2:Y:S01]  /*11880*/  MUFU.TANH R151, R8 ;  /* 0x0000000800977308 */ /* 0x000ea20000002400 */
[----:B---3--:R-:W-:Y:S09]  /*11890*/  FMNMX.FTZ R3, R154, R70, !PT ;  /* 0x000000469a037209 */ /* 0x008ff20007810000 */
[----:B------:R-:W3:Y:S01]  /*118a0*/  MUFU.TANH R149, R9 ;  /* 0x0000000900957308 */ /* 0x000ee20000002400 */
[----:B-1----:R-:W1:Y:S01]  /*118b0*/  LDSM.16.M88.4 R4, [R211+0x5000] ;  /* 0x00500000d304783b */ /* 0x002e620000000200 */
[----:B----4-:R-:W-:Y:S08]  /*118c0*/  FMNMX.FTZ R3, R155, R3, !PT ;  /* 0x000000039b037209 */ /* 0x010ff00007810000 */
[----:B------:R-:W4:Y:S01]  /*118d0*/  MUFU.TANH R152, R10 ;  /* 0x0000000a00987308 */ /* 0x000f220000002400 */
[----:B--2---:R-:W-:Y:S09]  /*118e0*/  FMNMX.FTZ R0, R151, R0, !PT ;  /* 0x0000000097007209 */ /* 0x004ff20007810000 */
[----:B------:R2:W5:Y:S01]  /*118f0*/  MUFU.TANH R153, R11 ;  /* 0x0000000b00997308 */ /* 0x0005620000002400 */
[----:B---3--:R-:W-:Y:S09]  /*11900*/  FMNMX.FTZ R0, R149, R0, !PT ;  /* 0x0000000095007209 */ /* 0x008ff20007810000 */
[----:B------:R-:W-:Y:S01]  /*11910*/  MUFU.TANH R159, R18 ;  /* 0x00000012009f7308 */ /* 0x000fe20000002400 */
[----:B----4-:R-:W-:Y:S09]  /*11920*/  FMNMX.FTZ R3, R152, R3, !PT ;  /* 0x0000000398037209 */ /* 0x010ff20007810000 */
[----:B------:R3:W-:Y:S01]  /*11930*/  MUFU.TANH R161, R19 ;  /* 0x0000001300a17308 */ /* 0x0007e20000002400 */
[----:B--2---:R-:W2:Y:S01]  /*11940*/  LDSM.16.M88.4 R8, [R211+0x5800] ;  /* 0x00580000d308783b */ /* 0x004ea20000000200 */
[C---:B-1----:R-:W-:Y:S03]  /*11950*/  HMMA.16816.F32 R20, R204.reuse, R4, R20 ;  /* 0x00000004cc14723c */ /* 0x042fe60000001814 */
[----:B-----5:R-:W-:Y:S05]  /*11960*/  FMNMX.FTZ R3, R153, R3, !PT ;  /* 0x0000000399037209 */ /* 0x020fea0007810000 */
[----:B------:R-:W-:Y:S01]  /*11970*/  MUFU.TANH R156, R16 ;  /* 0x00000010009c7308 */ /* 0x000fe20000002400 */
[C---:B------:R-:W-:Y:S01]  /*11980*/  HMMA.16816.F32 R24, R204.reuse, R6, R24 ;  /* 0x00000006cc18723c */ /* 0x040fe20000001818 */
[----:B------:R-:W1:Y:S08]  /*11990*/  LDSM.16.M88.4 R4, [R211+0x6000] ;  /* 0x00600000d304783b */ /* 0x000e700000000200 */
[----:B------:R4:W-:Y:S01]  /*119a0*/  MUFU.TANH R157, R17 ;  /* 0x00000011009d7308 */ /* 0x0009e20000002400 */
[----:B---3--:R-:W3:Y:S05]  /*119b0*/  LDL.64 R18, [R1+0x38] ;  /* 0x0000380001127983 */ /* 0x008eea0000100a00 */
[----:B------:R-:W-:Y:S04]  /*119c0*/  FMUL.FTZ R20, R20, c[0x0][0x320] ;  /* 0x0000c80014147a20 */ /* 0x000fe80000410000 */
[----:B------:R-:W5:Y:S01]  /*119d0*/  MUFU.TANH R138, R12 ;  /* 0x0000000c008a7308 */ /* 0x000f620000002400 */
[----:B------:R-:W-:Y:S02]  /*119e0*/  FMUL.FTZ R21, R21, c[0x0][0x320] ;  /* 0x0000c80015157a20 */ /* 0x000fe40000410000 */
[----:B------:R-:W-:Y:S02]  /*119f0*/  FMUL.FTZ R22, R22, c[0x0][0x320] ;  /* 0x0000c80016167a20 */ /* 0x000fe40000410000 */
[----:B------:R-:W-:Y:S02]  /*11a00*/  FMUL.FTZ R23, R23, c[0x0][0x320] ;  /* 0x0000c80017177a20 */ /* 0x000fe40000410000 */
[----:B------:R-:W-:Y:S02]  /*11a10*/  FMUL.FTZ R24, R24, c[0x0][0x320] ;  /* 0x0000c80018187a20 */ /* 0x000fe40000410000 */
[----:B------:R-:W-:Y:S01]  /*11a20*/  FMUL.FTZ R25, R25, c[0x0][0x320] ;  /* 0x0000c80019197a20 */ /* 0x000fe20000410000 */
[----:B------:R1:W1:Y:S01]  /*11a30*/  MUFU.TANH R139, R13 ;  /* 0x0000000d008b7308 */ /* 0x0002620000002400 */
[----:B------:R-:W-:Y:S02]  /*11a40*/  FMUL.FTZ R26, R26, c[0x0][0x320] ;  /* 0x0000c8001a1a7a20 */ /* 0x000fe40000410000 */
[----:B------:R-:W-:Y:S01]  /*11a50*/  FMUL.FTZ R27, R27, c[0x0][0x320] ;  /* 0x0000c8001b1b7a20 */ /* 0x000fe20000410000 */
[C---:B--2---:R-:W-:Y:S01]  /*11a60*/  HMMA.16816.F32 R28, R204.reuse, R8, R28 ;  /* 0x00000008cc1c723c */ /* 0x044fe2000000181c */
[----:B----4-:R-:W2:Y:S05]  /*11a70*/  LDL.64 R16, [R1+0x28] ;  /* 0x0000280001107983 */ /* 0x010eaa0000100a00 */
[----:B------:R-:W4:Y:S02]  /*11a80*/  MUFU.TANH R158, R14 ;  /* 0x0000000e009e7308 */ /* 0x000f240000002400 */
[C---:B------:R-:W-:Y:S01]  /*11a90*/  HMMA.16816.F32 R32, R204.reuse, R10, R32 ;  /* 0x0000000acc20723c */ /* 0x040fe20000001820 */
[----:B------:R-:W4:Y:S03]  /*11aa0*/  LDSM.16.M88.4 R8, [R211+0x6800] ;  /* 0x00680000d308783b */ /* 0x000f260000000200 */
[----:B-----5:R-:W-:Y:S04]  /*11ab0*/  FMNMX.FTZ R0, R138, R0, !PT ;  /* 0x000000008a007209 */ /* 0x020fe80007810000 */
[----:B------:R-:W5:Y:S01]  /*11ac0*/  MUFU.TANH R160, R15 ;  /* 0x0000000f00a07308 */ /* 0x000f620000002400 */
[C---:B-1----:R-:W-:Y:S01]  /*11ad0*/  HMMA.16816.F32 R36, R204.reuse, R4, R36 ;  /* 0x00000004cc24723c */ /* 0x042fe20000001824 */
[----:B------:R-:W3:Y:S02]  /*11ae0*/  LDL R12, [R1+0x48] ;  /* 0x00004800010c7983 */ /* 0x000ee40000100800 */
[----:B------:R-:W-:Y:S02]  /*11af0*/  MOV R13, 0x6 ;  /* 0x00000006000d7802 */ /* 0x000fe40000000f00 */
[----:B------:R-:W-:Y:S02]  /*11b00*/  FMNMX.FTZ R0, R139, R0, !PT ;  /* 0x000000008b007209 */ /* 0x000fe40007810000 */
[----:B------:R-:W-:Y:S01]  /*11b10*/  FMUL.FTZ R28, R28, c[0x0][0x320] ;  /* 0x0000c8001c1c7a20 */ /* 0x000fe20000410000 */
[C---:B------:R-:W-:Y:S01]  /*11b20*/  HMMA.16816.F32 R40, R204.reuse, R6, R40 ;  /* 0x00000006cc28723c */ /* 0x040fe20000001828 */
[----:B------:R-:W1:Y:S01]  /*11b30*/  MUFU.TANH R162, R20 ;  /* 0x0000001400a27308 */ /* 0x000e620000002400 */
[----:B------:R-:W1:Y:S02]  /*11b40*/  LDSM.16.M88.4 R4, [R211+0x7000] ;  /* 0x00700000d304783b */ /* 0x000e640000000200 */
[----:B------:R-:W-:Y:S01]  /*11b50*/  FMUL.FTZ R29, R29, c[0x0][0x320] ;  /* 0x0000c8001d1d7a20 */ /* 0x000fe20000410000 */
[----:B----4-:R-:W-:Y:S01]  /*11b60*/  FMNMX.FTZ R3, R158, R3, !PT ;  /* 0x000000039e037209 */ /* 0x010fe20007810000 */
[----:B------:R-:W-:Y:S01]  /*11b70*/  FMUL.FTZ R30, R30, c[0x0][0x320] ;  /* 0x0000c8001e1e7a20 */ /* 0x000fe20000410000 */
[----:B------:R-:W-:Y:S01]  /*11b80*/  FMNMX.FTZ R0, R156, R0, !PT ;  /* 0x000000009c007209 */ /* 0x000fe20007810000 */
[----:B------:R-:W-:Y:S03]  /*11b90*/  FMUL.FTZ R31, R31, c[0x0][0x320] ;  /* 0x0000c8001f1f7a20 */ /* 0x000fe60000410000 */
[----:B------:R-:W4:Y:S01]  /*11ba0*/  MUFU.TANH R167, R21 ;  /* 0x0000001500a77308 */ /* 0x000f220000002400 */
[----:B------:R-:W-:Y:S01]  /*11bb0*/  FMUL.FTZ R33, R33, c[0x0][0x320] ;  /* 0x0000c80021217a20 */ /* 0x000fe20000410000 */
[----:B------:R-:W-:Y:S01]  /*11bc0*/  FMNMX.FTZ R0, R157, R0, !PT ;  /* 0x000000009d007209 */ /* 0x000fe20007810000 */
[----:B------:R-:W-:Y:S01]  /*11bd0*/  FMUL.FTZ R34, R34, c[0x0][0x320] ;  /* 0x0000c80022227a20 */ /* 0x000fe20000410000 */
[----:B-----5:R-:W-:Y:S01]  /*11be0*/  FMNMX.FTZ R3, R160, R3, !PT ;  /* 0x00000003a0037209 */ /* 0x020fe20007810000 */
[----:B------:R-:W-:Y:S02]  /*11bf0*/  FMUL.FTZ R36, R36, c[0x0][0x320] ;  /* 0x0000c80024247a20 */ /* 0x000fe40000410000 */
[----:B------:R-:W-:Y:S01]  /*11c00*/  FMUL.FTZ R37, R37, c[0x0][0x320] ;  /* 0x0000c80025257a20 */ /* 0x000fe20000410000 */
[----:B------:R-:W-:Y:S01]  /*11c10*/  FMNMX.FTZ R3, R159, R3, !PT ;  /* 0x000000039f037209 */ /* 0x000fe20007810000 */
[----:B------:R-:W-:Y:S01]  /*11c20*/  FMUL.FTZ R38, R38, c[0x0][0x320] ;  /* 0x0000c80026267a20 */ /* 0x000fe20000410000 */
[----:B------:R-:W5:Y:S01]  /*11c30*/  MUFU.TANH R169, R24 ;  /* 0x0000001800a97308 */ /* 0x000f620000002400 */
[----:B------:R-:W-:Y:S01]  /*11c40*/  FMUL.FTZ R39, R39, c[0x0][0x320] ;  /* 0x0000c80027277a20 */ /* 0x000fe20000410000 */
[----:B------:R-:W-:Y:S01]  /*11c50*/  FMNMX.FTZ R3, R161, R3, !PT ;  /* 0x00000003a1037209 */ /* 0x000fe20007810000 */
[C---:B------:R-:W-:Y:S01]  /*11c60*/  HMMA.16816.F32 R44, R204.reuse, R8, R44 ;  /* 0x00000008cc2c723c */ /* 0x040fe2000000182c */
[----:B------:R-:W3:Y:S02]  /*11c70*/  LDL R9, [R1+0x18] ;  /* 0x0000180001097983 */ /* 0x000ee40000100800 */
[----:B------:R-:W-:Y:S01]  /*11c80*/  FMUL.FTZ R35, R35, c[0x0][0x320] ;  /* 0x0000c80023237a20 */ /* 0x000fe20000410000 */
[----:B-1----:R-:W-:Y:S01]  /*11c90*/  FMNMX.FTZ R0, R162, R0, !PT ;  /* 0x00000000a2007209 */ /* 0x002fe20007810000 */
[----:B------:R-:W-:Y:S02]  /*11ca0*/  FMUL.FTZ R32, R32, c[0x0][0x320] ;  /* 0x0000c80020207a20 */ /* 0x000fe40000410000 */
[----:B------:R-:W1:Y:S01]  /*11cb0*/  MUFU.TANH R171, R22 ;  /* 0x0000001600ab7308 */ /* 0x000e620000002400 */
[C---:B------:R-:W-:Y:S01]  /*11cc0*/  HMMA.16816.F32 R48, R204.reuse, R10, R48 ;  /* 0x0000000acc30723c */ /* 0x040fe20000001830 */
[----:B------:R-:W3:Y:S03]  /*11cd0*/  LDL R10, [R1+0x14] ;  /* 0x00001400010a7983 */ /* 0x000ee60000100800 */
[----:B------:R-:W-:Y:S01]  /*11ce0*/  FMUL.FTZ R41, R41, c[0x0][0x320] ;  /* 0x0000c80029297a20 */ /* 0x000fe20000410000 */
[----:B----4-:R-:W-:Y:S01]  /*11cf0*/  FMNMX.FTZ R0, R167, R0, !PT ;  /* 0x00000000a7007209 */ /* 0x010fe20007810000 */
[----:B------:R-:W-:Y:S02]  /*11d00*/  FMUL.FTZ R42, R42, c[0x0][0x320] ;  /* 0x0000c8002a2a7a20 */ /* 0x000fe40000410000 */
[----:B------:R-:W-:Y:S01]  /*11d10*/  FMUL.FTZ R43, R43, c[0x0][0x320] ;  /* 0x0000c8002b2b7a20 */ /* 0x000fe20000410000 */
[----:B------:R-:W-:Y:S01]  /*11d20*/  MUFU.TANH R168, R25 ;  /* 0x0000001900a87308 */ /* 0x000fe20000002400 */
[C---:B------:R-:W-:Y:S03]  /*11d30*/  HMMA.16816.F32 R52, R204.reuse, R4, R52 ;  /* 0x00000004cc34723c */ /* 0x040fe60000001834 */
[----:B-----5:R-:W-:Y:S01]  /*11d40*/  FMNMX.FTZ R0, R169, R0, !PT ;  /* 0x00000000a9007209 */ /* 0x020fe20007810000 */
[----:B------:R-:W-:Y:S02]  /*11d50*/  FMUL.FTZ R40, R40, c[0x0][0x320] ;  /* 0x0000c80028287a20 */ /* 0x000fe40000410000 */
[----:B------:R-:W-:Y:S02]  /*11d60*/  FMUL.FTZ R44, R44, c[0x0][0x320] ;  /* 0x0000c8002c2c7a20 */ /* 0x000fe40000410000 */
[C---:B------:R-:W-:Y:S01]  /*11d70*/  HMMA.16816.F32 R56, R204.reuse, R6, R56 ;  /* 0x00000006cc38723c */ /* 0x040fe20000001838 */
[----:B------:R-:W-:Y:S01]  /*11d80*/  MUFU.TANH R176, R23 ;  /* 0x0000001700b07308 */ /* 0x000fe20000002400 */
[----:B------:R-:W4:Y:S01]  /*11d90*/  LDSM.16.M88.4 R4, [R211+0x7800] ;  /* 0x00780000d304783b */ /* 0x000f220000000200 */
[----:B------:R-:W-:Y:S04]  /*11da0*/  DEPBAR.LE SB0, 0x0 ;  /* 0x000080000000791a */ /* 0x000fe80000000000 */
[----:B------:R-:W-:Y:S01]  /*11db0*/  FMUL.FTZ R45, R45, c[0x0][0x320] ;  /* 0x0000c8002d2d7a20 */ /* 0x000fe20000410000 */
[----:B-1----:R-:W-:Y:S01]  /*11dc0*/  FMNMX.FTZ R3, R171, R3, !PT ;  /* 0x00000003ab037209 */ /* 0x002fe20007810000 */
[----:B------:R-:W-:Y:S02]  /*11dd0*/  FMUL.FTZ R46, R46, c[0x0][0x320] ;  /* 0x0000c8002e2e7a20 */ /* 0x000fe40000410000 */
[----:B------:R-:W-:Y:S01]  /*11de0*/  MUFU.TANH R178, R28 ;  /* 0x0000001c00b27308 */ /* 0x000fe20000002400 */
[----:B------:R-:W-:Y:S01]  /*11df0*/  BAR.SYNC.DEFER_BLOCKING 0x0 ;  /* 0x0000000000007b1d */ /* 0x000fe20000010000 */
[----:B------:R-:W-:Y:S02]  /*11e00*/  FMUL.FTZ R47, R47, c[0x0][0x320] ;  /* 0x0000c8002f2f7a20 */ /* 0x000fe40000410000 */
[----:B------:R-:W-:Y:S02]  /*11e10*/  FMUL.FTZ R49, R49, c[0x0][0x320] ;  /* 0x0000c80031317a20 */ /* 0x000fe40000410000 */
[----:B------:R-:W-:Y:S02]  /*11e20*/  FMUL.FTZ R52, R52, c[0x0][0x320] ;  /* 0x0000c80034347a20 */ /* 0x000fe40000410000 */
[----:B------:R-:W-:Y:S02]  /*11e30*/  FMUL.FTZ R53, R53, c[0x0][0x320] ;  /* 0x0000c80035357a20 */ /* 0x000fe40000410000 */
        /* <DEDUP_REMOVED lines=10> */
[----:B------:R-:W-:Y:S03]  /*11ee0*/  FMUL.FTZ R48, R48, c[0x0][0x320] ;  /* 0x0000c80030307a20 */ /* 0x000fe60000410000 */
[----:B------:R1:W-:Y:S01]  /*11ef0*/  MUFU.TANH R15, R59 ;  /* 0x0000003b000f7308 */ /* 0x0003e20000002400 */
[C---:B----4-:R-:W-:Y:S08]  /*11f00*/  HMMA.16816.F32 R60, R204.reuse, R4, R60 ;  /* 0x00000004cc3c723c */ /* 0x050ff0000000183c */
[----:B------:R-:W-:Y:S01]  /*11f10*/  HMMA.16816.F32 R64, R204, R6, R64 ;  /* 0x00000006cc40723c */ /* 0x000fe20000001840 */
[----:B------:R-:W4:Y:S06]  /*11f20*/  MUFU.TANH R191, R29 ;  /* 0x0000001d00bf7308 */ /* 0x000f2c0000002400 */
[----:B------:R-:W-:Y:S04]  /*11f30*/  @P0 SHF.R.S32.HI R6, RZ, 0x1f, R232 ;  /* 0x0000001fff060819 */ /* 0x000fe800000114e8 */
[----:B------:R-:W5:Y:S01]  /*11f40*/  MUFU.TANH R192, R32 ;  /* 0x0000002000c07308 */ /* 0x000f620000002400 */
[----:B------:R-:W-:Y:S01]  /*11f50*/  @P0 IMAD R6, R6, c[0x0][0x1e0], RZ ;  /* 0x0000780006060a24 */ /* 0x000fe200078e02ff */
[----:B-1----:R-:W-:Y:S03]  /*11f60*/  MOV R59, R2 ;  /* 0x00000002003b7202 */ /* 0x002fe60000000f00 */
[----:B------:R-:W-:Y:S01]  /*11f70*/  FMUL.FTZ R60, R60, c[0x0][0x320] ;  /* 0x0000c8003c3c7a20 */ /* 0x000fe20000410000 */
[----:B------:R-:W-:Y:S01]  /*11f80*/  FMNMX.FTZ R2, R168, R0, !PT ;  /* 0x00000000a8027209 */ /* 0x000fe20007810000 */
[----:B------:R-:W-:Y:S01]  /*11f90*/  FMUL.FTZ R61, R61, c[0x0][0x320] ;  /* 0x0000c8003d3d7a20 */ /* 0x000fe20000410000 */
[----:B------:R-:W-:Y:S01]  /*11fa0*/  FMNMX.FTZ R0, R176, R3, !PT ;  /* 0x00000003b0007209 */ /* 0x000fe20007810000 */
[----:B------:R-:W-:Y:S01]  /*11fb0*/  FMUL.FTZ R63, R63, c[0x0][0x320] ;  /* 0x0000c8003f3f7a20 */ /* 0x000fe20000410000 */
[----:B------:R-:W1:Y:S01]  /*11fc0*/  MUFU.TANH R194, R33 ;  /* 0x0000002100c27308 */ /* 0x000e620000002400 */
[----:B------:R-:W-:Y:S01]  /*11fd0*/  FMNMX.FTZ R2, R178, R2, !PT ;  /* 0x00000002b2027209 */ /* 0x000fe20007810000 */
[----:B------:R-:W-:Y:S01]  /*11fe0*/  FMUL.FTZ R62, R62, c[0x0][0x320] ;  /* 0x0000c8003e3e7a20 */ /* 0x000fe20000410000 */
[----:B------:R-:W-:Y:S01]  /*11ff0*/  FMNMX.FTZ R3, R170, R0, !PT ;  /* 0x00000000aa037209 */ /* 0x000fe20007810000 */
[----:B------:R-:W-:Y:S01]  /*12000*/  FMUL.FTZ R64, R64, c[0x0][0x320] ;  /* 0x0000c80040407a20 */ /* 0x000fe20000410000 */
[----:B----4-:R-:W-:Y:S01]  /*12010*/  FMNMX.FTZ R0, R191, R2, !PT ;  /* 0x00000002bf007209 */ /* 0x010fe20007810000 */
[----:B------:R-:W-:Y:S02]  /*12020*/  FMUL.FTZ R65, R65, c[0x0][0x320] ;  /* 0x0000c80041417a20 */ /* 0x000fe40000410000 */
[----:B------:R-:W-:Y:S02]  /*12030*/  FMUL.FTZ R66, R66, c[0x0][0x320] ;  /* 0x0000c80042427a20 */ /* 0x000fe40000410000 */
[----:B------:R-:W4:Y:S01]  /*12040*/  MUFU.TANH R243, R36 ;  /* 0x0000002400f37308 */ /* 0x000f220000002400 */
[----:B------:R-:W-:Y:S01]  /*12050*/  @P0 IMAD R7, R232, c[0x0][0x1e4], R6 ;  /* 0x00007900e8070a24 */ /* 0x000fe200078e0206 */
[----:B-----5:R-:W-:Y:S08]  /*12060*/  FMNMX.FTZ R0, R192, R0, !PT ;  /* 0x00000000c0007209 */ /* 0x020ff00007810000 */
[----:B------:R-:W5:Y:S01]  /*12070*/  MUFU.TANH R245, R37 ;  /* 0x0000002500f57308 */ /* 0x000f620000002400 */
[----:B-1----:R-:W-:Y:S09]  /*12080*/  FMNMX.FTZ R0, R194, R0, !PT ;  /* 0x00000000c2007209 */ /* 0x002ff20007810000 */
[----:B------:R-:W1:Y:S01]  /*12090*/  MUFU.TANH R244, R40 ;  /* 0x0000002800f47308 */ /* 0x000e620000002400 */
[----:B----4-:R-:W-:Y:S09]  /*120a0*/  FMNMX.FTZ R0, R243, R0, !PT ;  /* 0x00000000f3007209 */ /* 0x010ff20007810000 */
[----:B------:R-:W4:Y:S01]  /*120b0*/  MUFU.TANH R246, R41 ;  /* 0x0000002900f67308 */ /* 0x000f220000002400 */
[----:B-----5:R-:W-:Y:S09]  /*120c0*/  FMNMX.FTZ R0, R245, R0, !PT ;  /* 0x00000000f5007209 */ /* 0x020ff20007810000 */
        /* <DEDUP_REMOVED lines=16> */
[----:B------:R5:W-:Y:S10]  /*121d0*/  MUFU.TANH R14, R64 ;  /* 0x00000040000e7308 */ /* 0x000bf40000002400 */
[----:B------:R-:W4:Y:S10]  /*121e0*/  MUFU.TANH R177, R27 ;  /* 0x0000001b00b17308 */ /* 0x000f340000002400 */
[----:B------:R-:W4:Y:S01]  /*121f0*/  MUFU.TANH R164, R57 ;  /* 0x0000003900a47308 */ /* 0x000f220000002400 */
[----:B-----5:R-:W-:Y:S02]  /*12200*/  MOV R64, R68 ;  /* 0x0000004400407202 */ /* 0x020fe40000000f00 */
[----:B-1----:R-:W-:Y:S01]  /*12210*/  FMNMX.FTZ R68, R165, R0, !PT ;  /* 0x00000000a5447209 */ /* 0x002fe20007810000 */
[----:B------:R-:W-:Y:S01]  /*12220*/  FMUL.FTZ R0, R67, c[0x0][0x320] ;  /* 0x0000c80043007a20 */ /* 0x000fe20000410000 */
[----:B--2---:R-:W-:Y:S05]  /*12230*/  MOV R16, c[0x0][0x1e0] ;  /* 0x0000780000107a02 */ /* 0x004fea0000000f00 */
[----:B------:R-:W1:Y:S01]  /*12240*/  MUFU.TANH R234, R30 ;  /* 0x0000001e00ea7308 */ /* 0x000e620000002400 */
[C---:B------:R-:W-:Y:S02]  /*12250*/  @P0 SHF.L.U32 R11, R16.reuse, 0x6, RZ ;  /* 0x00000006100b0819 */ /* 0x040fe400000006ff */
[----:B----4-:R-:W-:Y:S02]  /*12260*/  FMNMX.FTZ R2, R177, R3, !PT ;  /* 0x00000003b1027209 */ /* 0x010fe40007810000 */
[C---:B------:R-:W-:Y:S02]  /*12270*/  @P0 SHF.L.U64.HI R13, R16.reuse, R13, c[0x0][0x1e4] ;  /* 0x00007900100d0619 */ /* 0x040fe4000001020d */
[----:B------:R-:W-:Y:S03]  /*12280*/  SHF.L.U32 R16, R16, 0x6, RZ ;  /* 0x0000000610107819 */ /* 0x000fe600000006ff */
[----:B------:R-:W2:Y:S01]  /*12290*/  MUFU.TANH R190, R60 ;  /* 0x0000003c00be7308 */ /* 0x000ea20000002400 */
[----:B------:R-:W-:Y:S09]  /*122a0*/  FMNMX.FTZ R68, R164, R68, !PT ;  /* 0x00000044a4447209 */ /* 0x000ff20007810000 */
[----:B------:R-:W4:Y:S01]  /*122b0*/  MUFU.TANH R237, R31 ;  /* 0x0000001f00ed7308 */ /* 0x000f220000002400 */
[----:B-1----:R-:W-:Y:S09]  /*122c0*/  FMNMX.FTZ R2, R234, R2, !PT ;  /* 0x00000002ea027209 */ /* 0x002ff20007810000 */
[----:B------:R-:W1:Y:S01]  /*122d0*/  MUFU.TANH R56, R61 ;  /* 0x0000003d00387308 */ /* 0x000e620000002400 */
[----:B--2---:R-:W-:Y:S09]  /*122e0*/  FMNMX.FTZ R68, R190, R68, !PT ;  /* 0x00000044be447209 */ /* 0x004ff20007810000 */
[----:B------:R-:W2:Y:S01]  /*122f0*/  MUFU.TANH R236, R34 ;  /* 0x0000002200ec7308 */ /* 0x000ea20000002400 */
[----:B----4-:R-:W-:Y:S09]  /*12300*/  FMNMX.FTZ R2, R237, R2, !PT ;  /* 0x00000002ed027209 */ /* 0x010ff20007810000 */
[----:B------:R-:W4:Y:S01]  /*12310*/  MUFU.TANH R238, R35 ;  /* 0x0000002300ee7308 */ /* 0x000f220000002400 */
[----:B-1----:R-:W-:Y:S04]  /*12320*/  FMNMX.FTZ R68, R56, R68, !PT ;  /* 0x0000004438447209 */ /* 0x002fe80007810000 */
[----:B------:R-:W-:Y:S05]  /*12330*/  FMNMX.FTZ R68, R14, R68, !PT ;  /* 0x000000440e447209 */ /* 0x000fea0007810000 */
[----:B------:R-:W1:Y:S01]  /*12340*/  MUFU.TANH R65, R65 ;  /* 0x0000004100417308 */ /* 0x000e620000002400 */
[----:B--2---:R-:W-:Y:S09]  /*12350*/  FMNMX.FTZ R2, R236, R2, !PT ;  /* 0x00000002ec027209 */ /* 0x004ff20007810000 */
[----:B------:R-:W2:Y:S01]  /*12360*/  MUFU.TANH R248, R38 ;  /* 0x0000002600f87308 */ /* 0x000ea20000002400 */
[----:B----4-:R-:W-:Y:S09]  /*12370*/  FMNMX.FTZ R2, R238, R2, !PT ;  /* 0x00000002ee027209 */ /* 0x010ff20007810000 */
[----:B------:R-:W4:Y:S01]  /*12380*/  MUFU.TANH R249, R39 ;  /* 0x0000002700f97308 */ /* 0x000f220000002400 */
[----:B-1----:R-:W-:Y:S05]  /*12390*/  FMNMX.FTZ R68, R65, R68, !PT ;  /* 0x0000004441447209 */ /* 0x002fea0007810000 */
[----:B------:R-:W1:Y:S04]  /*123a0*/  SHFL.BFLY PT, R3, R68, 0x2, 0x1f ;  /* 0x0c401f0044037f89 */ /* 0x000e6800000e0000 */
[----:B------:R-:W5:Y:S01]  /*123b0*/  MUFU.TANH R247, R42 ;  /* 0x0000002a00f77308 */ /* 0x000f620000002400 */
[----:B--2---:R-:W-:Y:S09]  /*123c0*/  FMNMX.FTZ R2, R248, R2, !PT ;  /* 0x00000002f8027209 */ /* 0x004ff20007810000 */
[----:B------:R-:W2:Y:S01]  /*123d0*/  MUFU.TANH R250, R43 ;  /* 0x0000002b00fa7308 */ /* 0x000ea20000002400 */
[----:B----4-:R-:W-:Y:S09]  /*123e0*/  FMNMX.FTZ R2, R249, R2, !PT ;  /* 0x00000002f9027209 */ /* 0x010ff20007810000 */
[----:B------:R-:W4:Y:S01]  /*123f0*/  MUFU.TANH R235, R46 ;  /* 0x0000002e00eb7308 */ /* 0x000f220000002400 */
[----:B-1----:R-:W-:Y:S02]  /*12400*/  FMNMX.FTZ R68, R68, R3, !PT ;  /* 0x0000000344447209 */ /* 0x002fe40007810000 */
[----:B-----5:R-:W-:Y:S07]  /*12410*/  FMNMX.FTZ R2, R247, R2, !PT ;  /* 0x00000002f7027209 */ /* 0x020fee0007810000 */
[----:B------:R-:W1:Y:S01]  /*12420*/  MUFU.TANH R233, R47 ;  /* 0x0000002f00e97308 */ /* 0x000e620000002400 */
[----:B--2---:R-:W-:Y:S09]  /*12430*/  FMNMX.FTZ R2, R250, R2, !PT ;  /* 0x00000002fa027209 */ /* 0x004ff20007810000 */
[----:B------:R-:W2:Y:S01]  /*12440*/  MUFU.TANH R189, R50 ;  /* 0x0000003200bd7308 */ /* 0x000ea20000002400 */
[----:B----4-:R-:W-:Y:S09]  /*12450*/  FMNMX.FTZ R2, R235, R2, !PT ;  /* 0x00000002eb027209 */ /* 0x010ff20007810000 */
[----:B------:R-:W4:Y:S01]  /*12460*/  MUFU.TANH R71, R51 ;  /* 0x0000003300477308 */ /* 0x000f220000002400 */
[----:B-1----:R-:W-:Y:S09]  /*12470*/  FMNMX.FTZ R2, R233, R2, !PT ;  /* 0x00000002e9027209 */ /* 0x002ff20007810000 */
[----:B------:R-:W1:Y:S01]  /*12480*/  MUFU.TANH R4, R63 ;  /* 0x0000003f00047308 */ /* 0x000e620000002400 */
[----:B--2---:R-:W-:Y:S09]  /*12490*/  FMNMX.FTZ R2, R189, R2, !PT ;  /* 0x00000002bd027209 */ /* 0x004ff20007810000 */
[----:B------:R-:W2:Y:S01]  /*124a0*/  MUFU.TANH R193, R54 ;  /* 0x0000003600c17308 */ /* 0x000ea20000002400 */
[----:B----4-:R-:W-:Y:S04]  /*124b0*/  MOV R57, R71 ;  /* 0x0000004700397202 */ /* 0x010fe80000000f00 */
[----:B------:R-:W-:Y:S05]  /*124c0*/  FMNMX.FTZ R2, R57, R2, !PT ;  /* 0x0000000239027209 */ /* 0x000fea0007810000 */
[----:B------:R4:W-:Y:S01]  /*124d0*/  MUFU.TANH R136, R0 ;  /* 0x0000000000887308 */ /* 0x0009e20000002400 */
[----:B-1----:R-:W-:Y:S02]  /*124e0*/  MOV R67, R4 ;  /* 0x0000000400437202 */ /* 0x002fe40000000f00 */
[----:B------:R-:W1:Y:S07]  /*124f0*/  SHFL.BFLY PT, R4, R68, 0x1, 0x1f ;  /* 0x0c201f0044047f89 */ /* 0x000e6e00000e0000 */
[----:B------:R-:W5:Y:S01]  /*12500*/  MUFU.TANH R58, R62 ;  /* 0x0000003e003a7308 */ /* 0x000f620000002400 */
[----:B--2---:R-:W-:Y:S09]  /*12510*/  FMNMX.FTZ R2, R193, R2, !PT ;  /* 0x00000002c1027209 */ /* 0x004ff20007810000 */
[----:B------:R-:W2:Y:S01]  /*12520*/  MUFU.TANH R71, R66 ;  /* 0x0000004200477308 */ /* 0x000ea20000002400 */
[----:B----4-:R-:W-:Y:S04]  /*12530*/  FMNMX.FTZ R0, R64, R2, !PT ;  /* 0x0000000240007209 */ /* 0x010fe80007810000 */
[----:B------:R-:W-:Y:S02]  /*12540*/  FMNMX.FTZ R0, R59, R0, !PT ;  /* 0x000000003b007209 */ /* 0x000fe40007810000 */
[----:B-1----:R-:W-:Y:S01]  /*12550*/  FMNMX.FTZ R68, R68, R4, !PT ;  /* 0x0000000444447209 */ /* 0x002fe20007810000 */
[----:B------:R-:W-:Y:S01]  /*12560*/  @P0 IMAD.WIDE.U32 R4, R232, c[0x0][0x1e0], RZ ;  /* 0x00007800e8040a25 */ /* 0x000fe200078e00ff */
[----:B------:R-:W-:Y:S03]  /*12570*/  FMNMX.FTZ R0, R15, R0, !PT ;  /* 0x000000000f007209 */ /* 0x000fe60007810000 */
[----:B------:R-:W-:Y:S01]  /*12580*/  FMUL.FTZ R137, R68, c[0x0][0x2d0] ;  /* 0x0000b40044897a20 */ /* 0x000fe20000410000 */
[----:B-----5:R-:W-:Y:S02]  /*12590*/  FMNMX.FTZ R0, R58, R0, !PT ;  /* 0x000000003a007209 */ /* 0x020fe40007810000 */
[----:B------:R-:W-:Y:S01]  /*125a0*/  @P0 SHF.L.U32 R6, R4, 0x7, RZ ;  /* 0x0000000704060819 */ /* 0x000fe200000006ff */
[--C-:B------:R-:W-:Y:S01]  /*125b0*/  FFMA.FTZ R8, R148, c[0x0][0x2d0], -R137.reuse ;  /* 0x0000b40094087a23 */ /* 0x100fe20000010889 */
[----:B------:R-:W-:Y:S01]  /*125c0*/  FMNMX.FTZ R0, R67, R0, !PT ;  /* 0x0000000043007209 */ /* 0x000fe20007810000 */
[--C-:B------:R-:W-:Y:S01]  /*125d0*/  FFMA.FTZ R32, R138, c[0x0][0x2d0], -R137.reuse ;  /* 0x0000b4008a207a23 */ /* 0x100fe20000010889 */
[----:B------:R-:W-:Y:S01]  /*125e0*/  @P0 IADD3 R5, R5, R7, RZ ;  /* 0x0000000705050210 */ /* 0x000fe20007ffe0ff */
[----:B------:R1:W-:Y:S01]  /*125f0*/  MUFU.EX2 R240, R8 ;  /* 0x0000000800f07308 */ /* 0x0003e20000000800 */
[----:B--2---:R-:W-:Y:S01]  /*12600*/  FMNMX.FTZ R0, R71, R0, !PT ;  /* 0x0000000047007209 */ /* 0x004fe20007810000 */
[----:B------:R-:W-:Y:S01]  /*12610*/  FFMA.FTZ R40, R156, c[0x0][0x2d0], -R137 ;  /* 0x0000b4009c287a23 */ /* 0x000fe20000010889 */
[----:B---3--:R-:W-:Y:S02]  /*12620*/  @P0 IADD3 R7, P1, R6, R18, RZ ;  /* 0x0000001206070210 */ /* 0x008fe40007f3e0ff */
[----:B------:R-:W-:Y:S02]  /*12630*/  FMNMX.FTZ R0, R136, R0, !PT ;  /* 0x0000000088007209 */ /* 0x000fe40007810000 */
[----:B------:R-:W-:Y:S02]  /*12640*/  @P0 SHF.L.U64.HI R5, R4, 0x7, R5 ;  /* 0x0000000704050819 */ /* 0x000fe40000010205 */
[----:B------:R-:W-:Y:S01]  /*12650*/  @P0 IADD3 R4, P2, R6, R9, RZ ;  /* 0x0000000906040210 */ /* 0x000fe20007f5e0ff */
[----:B------:R-:W2:Y:S01]  /*12660*/  SHFL.BFLY PT, R2, R0, 0x2, 0x1f ;  /* 0x0c401f0000027f89 */ /* 0x000ea200000e0000 */
[----:B------:R-:W-:Y:S02]  /*12670*/  @P0 LEA R6, P5, R7, c[0x0][0x1c8], 0x1 ;  /* 0x0000720007060a11 */ /* 0x000fe400078a08ff */
[C---:B------:R-:W-:Y:S02]  /*12680*/  @P0 IADD3.X R9, R5.reuse, R17, RZ, P1, !PT ;  /* 0x0000001105090210 */ /* 0x040fe40000ffe4ff */
[----:B------:R-:W-:Y:S01]  /*12690*/  @P0 IADD3.X R5, R5, R10, RZ, P2, !PT ;  /* 0x0000000a05050210 */ /* 0x000fe200017fe4ff */
[----:B------:R-:W-:Y:S01]  /*126a0*/  FFMA.FTZ R10, R151, c[0x0][0x2d0], -R137 ;  /* 0x0000b400970a7a23 */ /* 0x000fe20000010889 */
[----:B------:R-:W-:Y:S02]  /*126b0*/  @P0 LEA.HI.X R7, R7, c[0x0][0x1cc], R9, 0x1, P5 ;  /* 0x0000730007070a11 */ /* 0x000fe400028f0c09 */
[----:B------:R-:W-:Y:S01]  /*126c0*/  MOV R151, R164 ;  /* 0x000000a400977202 */ /* 0x000fe20000000f00 */
[----:B------:R3:W-:Y:S01]  /*126d0*/  MUFU.EX2 R241, R10 ;  /* 0x0000000a00f17308 */ /* 0x0007e20000000800 */
[----:B------:R-:W-:Y:S01]  /*126e0*/  MOV R66, R195 ;  /* 0x000000c300427202 */ /* 0x000fe20000000f00 */
[----:B------:R4:W-:Y:S01]  /*126f0*/  @P0 LDGSTS.E.BYPASS.LTC128B.128 [R231+0x8100], [R6.64], !P4 ;  /* 0x0810000006e70fae */ /* 0x0009e2000e101d44 */
[----:B------:R-:W-:Y:S01]  /*12700*/  MOV R148, R193 ;  /* 0x000000c100947202 */ /* 0x000fe20000000f00 */
[----:B-1----:R-:W-:Y:S01]  /*12710*/  FFMA.FTZ R8, R150, c[0x0][0x2d0], -R137 ;  /* 0x0000b40096087a23 */ /* 0x002fe20000010889 */
[----:B------:R-:W-:Y:S02]  /*12720*/  MOV R150, R14 ;  /* 0x0000000e00967202 */ /* 0x000fe40000000f00 */
[----:B------:R-:W-:Y:S03]  /*12730*/  MOV R138, R67 ;  /* 0x00000043008a7202 */ /* 0x000fe60000000f00 */
[----:B------:R1:W-:Y:S01]  /*12740*/  MUFU.EX2 R242, R8 ;  /* 0x0000000800f27308 */ /* 0x0003e20000000800 */
[----:B--2---:R-:W-:Y:S01]  /*12750*/  FMNMX.FTZ R0, R0, R2, !PT ;  /* 0x0000000200007209 */ /* 0x004fe20007810000 */
[----:B------:R-:W-:Y:S04]  /*12760*/  FADD.FTZ R2, -R68, R69 ;  /* 0x0000004544027221 */ /* 0x000fe80000010100 */
[----:B------:R-:W2:Y:S01]  /*12770*/  SHFL.BFLY PT, R3, R0, 0x1, 0x1f ;  /* 0x0c201f0000037f89 */ /* 0x000ea200000e0000 */
[----:B------:R-:W-:Y:S03]  /*12780*/  FMUL.FTZ R2, R2, c[0x0][0x2d0] ;  /* 0x0000b40002027a20 */ /* 0x000fe60000410000 */
[----:B------:R-:W-:Y:S01]  /*12790*/  MUFU.EX2 R195, R40 ;  /* 0x0000002800c37308 */ /* 0x000fe20000000800 */
[----:B---3--:R-:W-:Y:S01]  /*127a0*/  FFMA.FTZ R10, R149, c[0x0][0x2d0], -R137 ;  /* 0x0000b400950a7a23 */ /* 0x008fe20000010889 */
[----:B------:R-:W-:Y:S08]  /*127b0*/  MOV R149, R165 ;  /* 0x000000a500957202 */ /* 0x000ff00000000f00 */
[----:B------:R-:W-:Y:S01]  /*127c0*/  MUFU.EX2 R239, R10 ;  /* 0x0000000a00ef7308 */ /* 0x000fe20000000800 */
[C---:B-1----:R-:W-:Y:S04]  /*127d0*/  @P0 LEA R8, P1, R4.reuse, c[0x0][0x1c8], 0x1 ;  /* 0x0000720004080a11 */ /* 0x042fe800078208ff */
[----:B------:R-:W-:Y:S02]  /*127e0*/  @P0 LEA.HI.X R9, R4, c[0x0][0x1cc], R5, 0x1, P1 ;  /* 0x0000730004090a11 */ /* 0x000fe400008f0c05 */
[----:B------:R-:W-:Y:S03]  /*127f0*/  @P0 IADD3 R4, P1, R6, R11, RZ ;  /* 0x0000000b06040210 */ /* 0x000fe60007f3e0ff */
[----:B------:R-:W1:Y:S01]  /*12800*/  MUFU.EX2 R2, R2 ;  /* 0x0000000200027308 */ /* 0x000e620000000800 */
[----:B--2---:R-:W-:Y:S01]  /*12810*/  FMNMX.FTZ R3, R0, R3, !PT ;  /* 0x0000000300037209 */ /* 0x004fe20007810000 */
[----:B------:R2:W-:Y:S01]  /*12820*/  @P0 LDGSTS.E.BYPASS.LTC128B.128 [R231+0xc100], [R8.64], !P3 ;  /* 0x0c10000008e70fae */ /* 0x0005e2000d901d44 */
[----:B------:R-:W-:Y:S02]  /*12830*/  @P0 IADD3.X R5, R7, R13, RZ, P1, !PT ;  /* 0x0000000d07050210 */ /* 0x000fe40000ffe4ff */
[----:B----4-:R-:W-:Y:S01]  /*12840*/  @P0 IADD3 R6, P6, R4, R11, RZ ;  /* 0x0000000b04060210 */ /* 0x010fe20007fde0ff */
[C---:B------:R-:W-:Y:S02]  /*12850*/  FMUL.FTZ R69, R3.reuse, c[0x0][0x2d0] ;  /* 0x0000b40003457a20 */ /* 0x040fe40000410000 */
[----:B------:R-:W-:Y:S01]  /*12860*/  FADD.FTZ R0, -R3, R70 ;  /* 0x0000004603007221 */ /* 0x000fe20000010100 */
[----:B------:R-:W-:Y:S01]  /*12870*/  MOV R70, R15 ;  /* 0x0000000f00467202 */ /* 0x000fe20000000f00 */
[--C-:B------:R-:W-:Y:S01]  /*12880*/  FFMA.FTZ R7, R154, c[0x0][0x2d0], -R69.reuse ;  /* 0x0000b4009a077a23 */ /* 0x100fe20000010845 */
[----:B------:R3:W-:Y:S01]  /*12890*/  @P0 LDGSTS.E.BYPASS.LTC128B.128 [R231+0x9100], [R4.64], !P4 ;  /* 0x0910000004e70fae */ /* 0x0007e2000e101d44 */
[--C-:B------:R-:W-:Y:S01]  /*128a0*/  FFMA.FTZ R14, R155, c[0x0][0x2d0], -R69.reuse ;  /* 0x0000b4009b0e7a23 */ /* 0x100fe20000010845 */
[----:B------:R-:W-:Y:S01]  /*128b0*/  MOV R154, R163 ;  /* 0x000000a3009a7202 */ /* 0x000fe20000000f00 */
[----:B------:R4:W-:Y:S01]  /*128c0*/  MUFU.EX2 R166, R7 ;  /* 0x0000000700a67308 */ /* 0x0009e20000000800 */
[----:B------:R-:W-:Y:S01]  /*128d0*/  FMUL.FTZ R0, R0, c[0x0][0x2d0] ;  /* 0x0000b40000007a20 */ /* 0x000fe20000410000 */
[----:B------:R-:W-:Y:S01]  /*128e0*/  MOV R155, R235 ;  /* 0x000000eb009b7202 */ /* 0x000fe20000000f00 */
[--C-:B------:R-:W-:Y:S02]  /*128f0*/  FFMA.FTZ R48, R158, c[0x0][0x2d0], -R69.reuse ;  /* 0x0000b4009e307a23 */ /* 0x100fe40000010845 */
[----:B------:R3:W-:Y:S01]  /*12900*/  @P0 LDGSTS.E.BYPASS.LTC128B.128 [R231+0xd100], [R4.64+0x80], !P3 ;  /* 0x0d10008004e70fae */ /* 0x0007e2000d901d44 */
[--C-:B------:R-:W-:Y:S02]  /*12910*/  FFMA.FTZ R71, R71, c[0x0][0x2d0], -R69.reuse ;  /* 0x0000b40047477a23 */ /* 0x100fe40000010845 */
[C---:B-1----:R-:W-:Y:S02]  /*12920*/  FMUL.FTZ R17, R2.reuse, R85 ;  /* 0x0000005502117220 */ /* 0x042fe40000410000 */
[----:B------:R-:W-:Y:S01]  /*12930*/  MUFU.EX2 R165, R14 ;  /* 0x0000000e00a57308 */ /* 0x000fe20000000800 */
[C---:B------:R-:W-:Y:S02]  /*12940*/  FMUL.FTZ R24, R2.reuse, R92 ;  /* 0x0000005c02187220 */ /* 0x040fe40000410000 */
[----:B------:R-:W-:Y:S01]  /*12950*/  FMUL.FTZ R25, R2, R93 ;  /* 0x0000005d02197220 */ /* 0x000fe20000410000 */
[----:B--2---:R-:W-:Y:S01]  /*12960*/  @P0 IADD3 R9, P1, R16, 0x80, RZ ;  /* 0x0000008010090810 */ /* 0x004fe20007f3e0ff */
[----:B------:R-:W-:Y:S01]  /*12970*/  FMUL.FTZ R16, R2, R84 ;  /* 0x0000005402107220 */ /* 0x000fe20000410000 */
[----:B------:R-:W-:Y:S01]  /*12980*/  @P0 IADD3 R8, P2, R6, R11, RZ ;  /* 0x0000000b06080210 */ /* 0x000fe20007f5e0ff */
[----:B------:R-:W-:Y:S01]  /*12990*/  FMUL.FTZ R33, R2, R101 ;  /* 0x0000006502217220 */ /* 0x000fe20000410000 */
[----:B------:R-:W-:Y:S02]  /*129a0*/  @P0 IADD3.X R12, RZ, R12, RZ, P1, !PT ;  /* 0x0000000cff0c0210 */ /* 0x000fe40000ffe4ff */
[----:B------:R-:W1:Y:S01]  /*129b0*/  MUFU.EX2 R0, R0 ;  /* 0x0000000000007308 */ /* 0x000e620000000800 */
[----:B------:R-:W-:Y:S01]  /*129c0*/  @P0 IADD3 R10, P5, R4, R9, RZ ;  /* 0x00000009040a0210 */ /* 0x000fe20007fbe0ff */
[C---:B------:R-:W-:Y:S01]  /*129d0*/  FMUL.FTZ R40, R2.reuse, R108 ;  /* 0x0000006c02287220 */ /* 0x040fe20000410000 */
[----:B------:R-:W-:Y:S01]  /*129e0*/  MOV R108, R59 ;  /* 0x0000003b006c7202 */ /* 0x000fe20000000f00 */
[C---:B------:R-:W-:Y:S01]  /*129f0*/  FMUL.FTZ R41, R2.reuse, R109 ;  /* 0x0000006d02297220 */ /* 0x040fe20000410000 */
[C---:B----4-:R-:W-:Y:S01]  /*12a00*/  @P0 IADD3.X R7, R5.reuse, R13, RZ, P6, !PT ;  /* 0x0000000d05070210 */ /* 0x050fe200037fe4ff */
[----:B------:R-:W-:Y:S01]  /*12a10*/  FMUL.FTZ R49, R2, R117 ;  /* 0x0000007502317220 */ /* 0x000fe20000410000 */
[----:B------:R-:W-:Y:S02]  /*12a20*/  @P0 IADD3.X R11, R5, R12, RZ, P5, !PT ;  /* 0x0000000c050b0210 */ /* 0x000fe40002ffe4ff */
[----:B------:R-:W-:Y:S01]  /*12a30*/  MOV R109, R66 ;  /* 0x00000042006d7202 */ /* 0x000fe20000000f00 */
[----:B------:R2:W-:Y:S01]  /*12a40*/  @P0 LDGSTS.E.BYPASS.LTC128B.128 [R231+0xa100], [R6.64], !P4 ;  /* 0x0a10000006e70fae */ /* 0x0005e2000e101d44 */
[----:B------:R4:W-:Y:S01]  /*12a50*/  MUFU.EX2 R235, R32 ;  /* 0x0000002000eb7308 */ /* 0x0009e20000000800 */
[----:B---3--:R-:W-:Y:S02]  /*12a60*/  @P0 IADD3 R4, P1, R6, R9, RZ ;  /* 0x0000000906040210 */ /* 0x008fe40007f3e0ff */
[C---:B------:R-:W-:Y:S02]  /*12a70*/  @P0 IADD3.X R9, R7.reuse, R13, RZ, P2, !PT ;  /* 0x0000000d07090210 */ /* 0x040fe400017fe4ff */
[----:B------:R-:W-:Y:S02]  /*12a80*/  @P0 IADD3.X R5, R7, R12, RZ, P1, !PT ;  /* 0x0000000c07050210 */ /* 0x000fe40000ffe4ff */
[----:B------:R3:W-:Y:S03]  /*12a90*/  @P0 LDGSTS.E.BYPASS.LTC128B.128 [R231+0xe100], [R10.64], !P3 ;  /* 0x0e1000000ae70fae */ /* 0x0007e6000d901d44 */
[----:B------:R5:W-:Y:S01]  /*12aa0*/  MUFU.EX2 R158, R48 ;  /* 0x00000030009e7308 */ /* 0x000be20000000800 */
[C---:B-1----:R-:W-:Y:S04]  /*12ab0*/  FMUL.FTZ R18, R0.reuse, R86 ;  /* 0x0000005600127220 */ /* 0x042fe80000410000 */
[----:B------:R1:W-:Y:S01]  /*12ac0*/  @P0 LDGSTS.E.BYPASS.LTC128B.128 [R231+0xb100], [R8.64], !P4 ;  /* 0x0b10000008e70fae */ /* 0x0003e2000e101d44 */
[C---:B------:R-:W-:Y:S02]  /*12ad0*/  FMUL.FTZ R19, R0.reuse, R87 ;  /* 0x0000005700137220 */ /* 0x040fe40000410000 */
[C---:B------:R-:W-:Y:S02]  /*12ae0*/  FMUL.FTZ R26, R0.reuse, R94 ;  /* 0x0000005e001a7220 */ /* 0x040fe40000410000 */
[C---:B------:R-:W-:Y:S01]  /*12af0*/  FMUL.FTZ R27, R0.reuse, R95 ;  /* 0x0000005f001b7220 */ /* 0x040fe20000410000 */
[----:B------:R-:W-:Y:S01]  /*12b00*/  MUFU.EX2 R71, R71 ;  /* 0x0000004700477308 */ /* 0x000fe20000000800 */
[----:B------:R-:W-:Y:S01]  /*12b10*/  FMUL.FTZ R34, R0, R102 ;  /* 0x0000006600227220 */ /* 0x000fe20000410000 */
[----:B------:R5:W-:Y:S01]  /*12b20*/  @P0 LDGSTS.E.BYPASS.LTC128B.128 [R231+0xf100], [R4.64], !P3 ;  /* 0x0f10000004e70fae */ /* 0x000be2000d901d44 */
[----:B----4-:R-:W-:Y:S02]  /*12b30*/  FMUL.FTZ R32, R2, R100 ;  /* 0x0000006402207220 */ /* 0x010fe40000410000 */
[--C-:B--2---:R-:W-:Y:S01]  /*12b40*/  FFMA.FTZ R6, R152, c[0x0][0x2d0], -R69.reuse ;  /* 0x0000b40098067a23 */ /* 0x104fe20000010845 */
[----:B------:R-:W-:Y:S01]  /*12b50*/  MOV R152, R233 ;  /* 0x000000e900987202 */ /* 0x000fe20000000f00 */
[C---:B------:R-:W-:Y:S02]  /*12b60*/  FMUL.FTZ R7, R0.reuse, R75 ;  /* 0x0000004b00077220 */ /* 0x040fe40000410000 */
[C---:B------:R-:W-:Y:S01]  /*12b70*/  FMUL.FTZ R35, R0.reuse, R103 ;  /* 0x0000006700237220 */ /* 0x040fe20000410000 */
[----:B------:R-:W2:Y:S01]  /*12b80*/  LDSM.16.MT88.4 R12, [R209+0x100] ;  /* 0x00010000d10c783b */ /* 0x000ea20000004200 */
[----:B------:R4:W-:Y:S01]  /*12b90*/  MUFU.EX2 R164, R6 ;  /* 0x0000000600a47308 */ /* 0x0009e20000000800 */
[C---:B------:R-:W-:Y:S01]  /*12ba0*/  FMUL.FTZ R42, R0.reuse, R110 ;  /* 0x0000006e002a7220 */ /* 0x040fe20000410000 */
[----:B------:R-:W-:Y:S01]  /*12bb0*/  MOV R110, R64 ;  /* 0x00000040006e7202 */ /* 0x000fe20000000f00 */
[C---:B---3--:R-:W-:Y:S02]  /*12bc0*/  FMUL.FTZ R10, R0.reuse, R78 ;  /* 0x0000004e000a7220 */ /* 0x048fe40000410000 */
[C---:B------:R-:W-:Y:S02]  /*12bd0*/  FMUL.FTZ R11, R0.reuse, R79 ;  /* 0x0000004f000b7220 */ /* 0x040fe40000410000 */
[----:B------:R-:W3:Y:S01]  /*12be0*/  LDSM.16.MT88.4 R20, [R210+0x100] ;  /* 0x00010000d214783b */ /* 0x000ee20000004200 */
[----:B------:R-:W-:Y:S01]  /*12bf0*/  FMUL.FTZ R43, R0, R111 ;  /* 0x0000006f002b7220 */ /* 0x000fe20000410000 */
[----:B------:R-:W-:Y:S01]  /*12c00*/  MOV R111, R148 ;  /* 0x00000094006f7202 */ /* 0x000fe20000000f00 */
[C---:B-1----:R-:W-:Y:S01]  /*12c10*/  FMUL.FTZ R8, R2.reuse, R76 ;  /* 0x0000004c02087220 */ /* 0x042fe20000410000 */
[----:B------:R-:W-:Y:S01]  /*12c20*/  MOV R148, R65 ;  /* 0x0000004100947202 */ /* 0x000fe20000000f00 */
[----:B------:R-:W-:Y:S02]  /*12c30*/  FMUL.FTZ R9, R2, R77 ;  /* 0x0000004d02097220 */ /* 0x000fe40000410000 */
[----:B------:R-:W-:Y:S01]  /*12c40*/  FMUL.FTZ R50, R0, R118 ;  /* 0x0000007600327220 */ /* 0x000fe20000410000 */
[----:B------:R-:W1:Y:S01]  /*12c50*/  LDSM.16.MT88.4 R28, [R213+0x100] ;  /* 0x00010000d51c783b */ /* 0x000e620000004200 */
[C---:B-----5:R-:W-:Y:S02]  /*12c60*/  FMUL.FTZ R48, R2.reuse, R116 ;  /* 0x0000007402307220 */ /* 0x060fe40000410000 */
[--C-:B------:R-:W-:Y:S01]  /*12c70*/  FFMA.FTZ R4, R153, c[0x0][0x2d0], -R69.reuse ;  /* 0x0000b40099047a23 */ /* 0x100fe20000010845 */
[----:B------:R-:W-:Y:S01]  /*12c80*/  MOV R153, R149 ;  /* 0x0000009500997202 */ /* 0x000fe20000000f00 */
[----:B------:R-:W-:Y:S01]  /*12c90*/  FMUL.FTZ R5, R2, R73 ;  /* 0x0000004902057220 */ /* 0x000fe20000410000 */
[----:B------:R-:W-:Y:S01]  /*12ca0*/  F2FP.PACK_AB R73, R165, R166 ;  /* 0x000000a6a549723e */ /* 0x000fe200000000ff */
[----:B------:R5:W2:Y:S01]  /*12cb0*/  MUFU.EX2 R163, R4 ;  /* 0x0000000400a37308 */ /* 0x000aa20000000800 */
[----:B------:R-:W1:Y:S01]  /*12cc0*/  LDSM.16.MT88.4 R36, [R212+0x100] ;  /* 0x00010000d424783b */ /* 0x000e620000004200 */
[C---:B----4-:R-:W-:Y:S01]  /*12cd0*/  FMUL.FTZ R6, R0.reuse, R74 ;  /* 0x0000004a00067220 */ /* 0x050fe20000410000 */
[----:B------:R-:W-:Y:S01]  /*12ce0*/  F2FP.PACK_AB R74, R239, R241 ;  /* 0x000000f1ef4a723e */ /* 0x000fe200000000ff */
[C---:B------:R-:W-:Y:S01]  /*12cf0*/  FMUL.FTZ R51, R0.reuse, R119 ;  /* 0x0000007700337220 */ /* 0x040fe20000410000 */
[----:B------:R-:W-:Y:S01]  /*12d00*/  MOV R149, R150 ;  /* 0x0000009600957202 */ /* 0x000fe20000000f00 */
[----:B------:R-:W-:Y:S01]  /*12d10*/  FMUL.FTZ R59, R0, R127 ;  /* 0x0000007f003b7220 */ /* 0x000fe20000410000 */
[----:B------:R-:W-:Y:S01]  /*12d20*/  MOV R150, R56 ;  /* 0x0000003800967202 */ /* 0x000fe20000000f00 */
[----:B------:R-:W-:Y:S01]  /*12d30*/  FFMA.FTZ R56, R159, c[0x0][0x2d0], -R69 ;  /* 0x0000b4009f387a23 */ /* 0x000fe20000010845 */
[----:B------:R-:W4:Y:S01]  /*12d40*/  LDSM.16.MT88.4 R44, [R209+0x4100] ;  /* 0x00410000d12c783b */ /* 0x000f220000004200 */
[----:B------:R-:W-:Y:S01]  /*12d50*/  MOV R159, R188 ;  /* 0x000000bc009f7202 */ /* 0x000fe20000000f00 */
[C---:B------:R-:W-:Y:S01]  /*12d60*/  FMUL.FTZ R64, R2.reuse, R132 ;  /* 0x0000008402407220 */ /* 0x040fe20000410000 */
[----:B------:R-:W-:Y:S01]  /*12d70*/  MOV R119, R57 ;  /* 0x0000003900777202 */ /* 0x000fe20000000f00 */
[C---:B------:R-:W-:Y:S01]  /*12d80*/  FMUL.FTZ R57, R2.reuse, R125 ;  /* 0x0000007d02397220 */ /* 0x040fe20000410000 */
[----:B------:R3:W-:Y:S01]  /*12d90*/  MUFU.EX2 R117, R56 ;  /* 0x0000003800757308 */ /* 0x0007e20000000800 */
[----:B------:R-:W-:Y:S02]  /*12da0*/  FMUL.FTZ R65, R2, R133 ;  /* 0x0000008502417220 */ /* 0x000fe40000410000 */
[----:B------:R-:W1:Y:S01]  /*12db0*/  LDSM.16.MT88.4 R52, [R210+0x4100] ;  /* 0x00410000d234783b */ /* 0x000e620000004200 */
[C---:B------:R-:W-:Y:S02]  /*12dc0*/  FMUL.FTZ R66, R0.reuse, R134 ;  /* 0x0000008600427220 */ /* 0x040fe40000410000 */
[----:B------:R-:W-:Y:S02]  /*12dd0*/  FMUL.FTZ R67, R0, R135 ;  /* 0x0000008700437220 */ /* 0x000fe40000410000 */
[----:B-----5:R-:W-:Y:S01]  /*12de0*/  FMUL.FTZ R4, R2, R72 ;  /* 0x0000004802047220 */ /* 0x020fe20000410000 */
[----:B------:R-:W-:Y:S02]  /*12df0*/  F2FP.PACK_AB R72, R242, R240 ;  /* 0x000000f0f248723e */ /* 0x000fe400000000ff */
[----:B------:R-:W5:Y:S01]  /*12e00*/  LDSM.16.MT88.4 R60, [R213+0x4100] ;  /* 0x00410000d53c783b */ /* 0x000f620000004200 */
[----:B--2---:R-:W-:Y:S07]  /*12e10*/  F2FP.PACK_AB R75, R163, R164 ;  /* 0x000000a4a34b723e */ /* 0x004fee00000000ff */
[C---:B------:R-:W-:Y:S01]  /*12e20*/  HMMA.16816.F32 R4, R72.reuse, R12, R4 ;  /* 0x0000000c4804723c */ /* 0x040fe20000001804 */
[----:B------:R-:W2:Y:S04]  /*12e30*/  LDSM.16.MT88.4 R76, [R212+0x4100] ;  /* 0x00410000d44c783b */ /* 0x000ea80000004200 */
[C---:B---3--:R-:W-:Y:S02]  /*12e40*/  FMUL.FTZ R56, R2.reuse, R124 ;  /* 0x0000007c02387220 */ /* 0x048fe40000410000 */
[C---:B------:R-:W-:Y:S01]  /*12e50*/  FMUL.FTZ R12, R2.reuse, R80 ;  /* 0x00000050020c7220 */ /* 0x040fe20000410000 */
[C---:B------:R-:W-:Y:S01]  /*12e60*/  HMMA.16816.F32 R8, R72.reuse, R14, R8 ;  /* 0x0000000e4808723c */ /* 0x040fe20000001808 */
[----:B------:R-:W-:Y:S03]  /*12e70*/  LDSM.16.MT88.4 R84, [R210+0x900] ;  /* 0x00090000d254783b */ /* 0x000fe60000004200 */
[----:B------:R-:W-:Y:S03]  /*12e80*/  FMUL.FTZ R13, R2, R81 ;  /* 0x00000051020d7220 */ /* 0x000fe60000410000 */
[C---:B------:R-:W-:Y:S02]  /*12e90*/  FMUL.FTZ R14, R0.reuse, R82 ;  /* 0x00000052000e7220 */ /* 0x040fe40000410000 */
[----:B------:R-:W-:Y:S01]  /*12ea0*/  FMUL.FTZ R15, R0, R83 ;  /* 0x00000053000f7220 */ /* 0x000fe20000410000 */
[----:B------:R-:W-:Y:S06]  /*12eb0*/  LDSM.16.MT88.4 R92, [R212+0x900] ;  /* 0x00090000d45c783b */ /* 0x000fec0000004200 */
[C---:B------:R-:W-:Y:S02]  /*12ec0*/  HMMA.16816.F32 R12, R72.reuse, R20, R12 ;  /* 0x00000014480c723c */ /* 0x040fe4000000180c */
[----:B------:R-:W3:Y:S05]  /*12ed0*/  LDSM.16.MT88.4 R80, [R209+0x900] ;  /* 0x00090000d150783b */ /* 0x000eea0000004200 */
[C---:B------:R-:W-:Y:S01]  /*12ee0*/  FMUL.FTZ R20, R2.reuse, R88 ;  /* 0x0000005802147220 */ /* 0x040fe20000410000 */
[C---:B------:R-:W-:Y:S02]  /*12ef0*/  HMMA.16816.F32 R16, R72.reuse, R22, R16 ;  /* 0x000000164810723c */ /* 0x040fe40000001810 */
[----:B------:R-:W-:Y:S02]  /*12f00*/  LDSM.16.MT88.4 R100, [R212+0x5100] ;  /* 0x00510000d464783b */ /* 0x000fe40000004200 */
[----:B------:R-:W-:Y:S03]  /*12f10*/  FMUL.FTZ R21, R2, R89 ;  /* 0x0000005902157220 */ /* 0x000fe60000410000 */
[C---:B------:R-:W-:Y:S02]  /*12f20*/  FMUL.FTZ R22, R0.reuse, R90 ;  /* 0x0000005a00167220 */ /* 0x040fe40000410000 */
[----:B------:R-:W-:Y:S01]  /*12f30*/  FMUL.FTZ R23, R0, R91 ;  /* 0x0000005b00177220 */ /* 0x000fe20000410000 */
[----:B------:R-:W0:Y:S06]  /*12f40*/  LDGDEPBAR ;  /* 0x00000000000079af */ /* 0x000e2c0000000000 */
[C---:B-1----:R-:W-:Y:S02]  /*12f50*/  HMMA.16816.F32 R20, R72.reuse, R28, R20 ;  /* 0x0000001c4814723c */ /* 0x042fe40000001814 */
[----:B------:R-:W1:Y:S05]  /*12f60*/  LDSM.16.MT88.4 R88, [R213+0x900] ;  /* 0x00090000d558783b */ /* 0x000e6a0000004200 */
        /* <DEDUP_REMOVED lines=10> */
[----:B------:R-:W-:Y:S01]  /*13010*/  FMUL.FTZ R37, R2, R105 ;  /* 0x0000006902257220 */ /* 0x000fe20000410000 */
[----:B------:R-:W-:Y:S01]  /*13020*/  MOV R139, R58 ;  /* 0x0000003a008b7202 */ /* 0x000fe20000000f00 */
[C---:B------:R-:W-:Y:S02]  /*13030*/  FMUL.FTZ R58, R0.reuse, R126 ;  /* 0x0000007e003a7220 */ /* 0x040fe40000410000 */
[C---:B------:R-:W-:Y:S04]  /*13040*/  FMUL.FTZ R38, R0.reuse, R106 ;  /* 0x0000006a00267220 */ /* 0x040fe80000410000 */
[----:B------:R-:W-:Y:S02]  /*13050*/  FMUL.FTZ R39, R0, R107 ;  /* 0x0000006b00277220 */ /* 0x000fe40000410000 */
[C---:B-1----:R-:W-:Y:S02]  /*13060*/  FMUL.FTZ R36, R2.reuse, R104 ;  /* 0x0000006802247220 */ /* 0x042fe40000410000 */
[----:B------:R-:W-:Y:S05]  /*13070*/  LDSM.16.MT88.4 R104, [R210+0x1900] ;  /* 0x00190000d268783b */ /* 0x000fea0000004200 */
[C---:B----4-:R-:W-:Y:S07]  /*13080*/  HMMA.16816.F32 R36, R72.reuse, R44, R36 ;  /* 0x0000002c4824723c */ /* 0x050fee0000001824 */
[----:B------:R-:W-:Y:S01]  /*13090*/  FFMA.FTZ R44, R157, c[0x0][0x2d0], -R137 ;  /* 0x0000b4009d2c7a23 */ /* 0x000fe20000010889 */
[C---:B------:R-:W-:Y:S03]  /*130a0*/  HMMA.16816.F32 R40, R72.reuse, R46, R40 ;  /* 0x0000002e4828723c */ /* 0x040fe60000001828 */
[----:B------:R1:W-:Y:S01]  /*130b0*/  MUFU.EX2 R193, R44 ;  /* 0x0000002c00c17308 */ /* 0x0003e20000000800 */
[----:B------:R-:W-:Y:S03]  /*130c0*/  FMUL.FTZ R45, R2, R113 ;  /* 0x00000071022d7220 */ /* 0x000fe60000410000 */
[C---:B------:R-:W-:Y:S02]  /*130d0*/  FMUL.FTZ R46, R0.reuse, R114 ;  /* 0x00000072002e7220 */ /* 0x040fe40000410000 */
[----:B------:R-:W-:Y:S03]  /*130e0*/  FMUL.FTZ R47, R0, R115 ;  /* 0x00000073002f7220 */ /* 0x000fe60000410000 */
[----:B-1----:R-:W-:Y:S07]  /*130f0*/  FMUL.FTZ R44, R2, R112 ;  /* 0x00000070022c7220 */ /* 0x002fee0000410000 */
[C---:B------:R-:W-:Y:S07]  /*13100*/  HMMA.16816.F32 R44, R72.reuse, R52, R44 ;  /* 0x00000034482c723c */ /* 0x040fee000000182c */
[----:B------:R-:W-:Y:S01]  /*13110*/  FFMA.FTZ R52, R160, c[0x0][0x2d0], -R69 ;  /* 0x0000b400a0347a23 */ /* 0x000fe20000010845 */
[C---:B------:R-:W-:Y:S03]  /*13120*/  HMMA.16816.F32 R48, R72.reuse, R54, R48 ;  /* 0x000000364830723c */ /* 0x040fe60000001830 */
[----:B------:R1:W4:Y:S01]  /*13130*/  MUFU.EX2 R118, R52 ;  /* 0x0000003400767308 */ /* 0x0003220000000800 */
[----:B------:R-:W-:Y:S01]  /*13140*/  FMUL.FTZ R53, R2, R121 ;  /* 0x0000007902357220 */ /* 0x000fe20000410000 */
[----:B------:R-:W-:Y:S02]  /*13150*/  MOV R121, R155 ;  /* 0x0000009b00797202 */ /* 0x000fe40000000f00 */
[----:B------:R-:W-:Y:S01]  /*13160*/  MOV R155, R70 ;  /* 0x00000046009b7202 */ /* 0x000fe20000000f00 */
[----:B------:R-:W-:Y:S01]  /*13170*/  FFMA.FTZ R70, R162, c[0x0][0x2d0], -R137 ;  /* 0x0000b400a2467a23 */ /* 0x000fe20000010889 */
[----:B------:R-:W-:Y:S03]  /*13180*/  MOV R160, R189 ;  /* 0x000000bd00a07202 */ /* 0x000fe60000000f00 */
[C---:B------:R-:W-:Y:S02]  /*13190*/  FMUL.FTZ R54, R0.reuse, R122 ;  /* 0x0000007a00367220 */ /* 0x040fe40000410000 */
[----:B------:R-:W-:Y:S02]  /*131a0*/  FMUL.FTZ R55, R0, R123 ;  /* 0x0000007b00377220 */ /* 0x000fe40000410000 */
[C---:B-1----:R-:W-:Y:S01]  /*131b0*/  FMUL.FTZ R52, R2.reuse, R120 ;  /* 0x0000007802347220 */ /* 0x042fe20000410000 */
[----:B------:R-:W-:Y:S02]  /*131c0*/  MOV R120, R152 ;  /* 0x0000009800787202 */ /* 0x000fe40000000f00 */
[----:B------:R-:W-:Y:S02]  /*131d0*/  MOV R152, R151 ;  /* 0x0000009700987202 */ /* 0x000fe40000000f00 */
[----:B------:R-:W-:Y:S02]  /*131e0*/  MOV R151, R190 ;  /* 0x000000be00977202 */ /* 0x000fe40000000f00 */
[C---:B-----5:R-:W-:Y:S01]  /*131f0*/  HMMA.16816.F32 R52, R72.reuse, R60, R52 ;  /* 0x0000003c4834723c */ /* 0x060fe20000001834 */
[----:B------:R1:W-:Y:S06]  /*13200*/  MUFU.EX2 R190, R70 ;  /* 0x0000004600be7308 */ /* 0x0003ec0000000800 */
[----:B------:R-:W-:Y:S01]  /*13210*/  FFMA.FTZ R60, R161, c[0x0][0x2d0], -R69 ;  /* 0x0000b400a13c7a23 */ /* 0x000fe20000010845 */
[C---:B------:R-:W-:Y:S03]  /*13220*/  HMMA.16816.F32 R56, R72.reuse, R62, R56 ;  /* 0x0000003e4838723c */ /* 0x040fe60000001838 */
[----:B------:R5:W2:Y:S01]  /*13230*/  MUFU.EX2 R116, R60 ;  /* 0x0000003c00747308 */ /* 0x000aa20000000800 */
[----:B------:R-:W-:Y:S03]  /*13240*/  FMUL.FTZ R61, R2, R129 ;  /* 0x00000081023d7220 */ /* 0x000fe60000410000 */
[C---:B------:R-:W-:Y:S02]  /*13250*/  FMUL.FTZ R62, R0.reuse, R130 ;  /* 0x00000082003e7220 */ /* 0x040fe40000410000 */
[----:B------:R-:W-:Y:S03]  /*13260*/  FMUL.FTZ R63, R0, R131 ;  /* 0x00000083003f7220 */ /* 0x000fe60000410000 */
[--C-:B-1----:R-:W-:Y:S04]  /*13270*/  FFMA.FTZ R70, R167, c[0x0][0x2d0], -R137.reuse ;  /* 0x0000b400a7467a23 */ /* 0x102fe80000010889 */
[----:B------:R1:W-:Y:S01]  /*13280*/  MUFU.EX2 R189, R70 ;  /* 0x0000004600bd7308 */ /* 0x0003e20000000800 */
[----:B-----5:R-:W-:Y:S01]  /*13290*/  FMUL.FTZ R60, R2, R128 ;  /* 0x00000080023c7220 */ /* 0x020fe20000410000 */
[----:B------:R-:W-:Y:S06]  /*132a0*/  MOV R128, R179 ;  /* 0x000000b300807202 */ /* 0x000fec0000000f00 */
[C---:B--2---:R-:W-:Y:S08]  /*132b0*/  HMMA.16816.F32 R60, R72.reuse, R76, R60 ;  /* 0x0000004c483c723c */ /* 0x044ff0000000183c */
[----:B------:R-:W-:Y:S01]  /*132c0*/  HMMA.16816.F32 R64, R72, R78, R64 ;  /* 0x0000004e4840723c */ /* 0x000fe20000001840 */
[----:B------:R-:W2:Y:S03]  /*132d0*/  LDSM.16.MT88.4 R76, [R209+0x4900] ;  /* 0x00490000d14c783b */ /* 0x000ea60000004200 */
[--C-:B-1----:R-:W-:Y:S03]  /*132e0*/  FFMA.FTZ R70, R169, c[0x0][0x2d0], -R137.reuse ;  /* 0x0000b400a9467a23 */ /* 0x102fe60000010889 */
[----:B----4-:R-:W-:Y:S01]  /*132f0*/  F2FP.PACK_AB R73, R118, R158 ;  /* 0x0000009e7649723e */ /* 0x010fe200000000ff */
[----:B------:R1:W-:Y:S01]  /*13300*/  MUFU.EX2 R188, R70 ;  /* 0x0000004600bc7308 */ /* 0x0003e20000000800 */
[----:B------:R-:W-:Y:S03]  /*13310*/  F2FP.PACK_AB R75, R116, R117 ;  /* 0x00000075744b723e */ /* 0x000fe600000000ff */
[----:B------:R-:W-:Y:S02]  /*13320*/  F2FP.PACK_AB R72, R233, R235 ;  /* 0x000000ebe948723e */ /* 0x000fe400000000ff */
[----:B------:R-:W-:Y:S07]  /*13330*/  F2FP.PACK_AB R74, R193, R195 ;  /* 0x000000c3c14a723e */ /* 0x000fee00000000ff */
[C---:B---3--:R-:W-:Y:S08]  /*13340*/  HMMA.16816.F32 R4, R72.reuse, R80, R4 ;  /* 0x000000504804723c */ /* 0x048ff00000001804 */
[C---:B------:R-:W-:Y:S01]  /*13350*/  HMMA.16816.F32 R8, R72.reuse, R82, R8 ;  /* 0x000000524808723c */ /* 0x040fe20000001808 */
[----:B------:R-:W3:Y:S03]  /*13360*/  LDSM.16.MT88.4 R80, [R210+0x4900] ;  /* 0x00490000d250783b */ /* 0x000ee60000004200 */
[----:B-1----:R-:W-:Y:S04]  /*13370*/  FFMA.FTZ R70, R168, c[0x0][0x2d0], -R137 ;  /* 0x0000b400a8467a23 */ /* 0x002fe80000010889 */
[C---:B------:R-:W-:Y:S01]  /*13380*/  HMMA.16816.F32 R12, R72.reuse, R84, R12 ;  /* 0x00000054480c723c */ /* 0x040fe2000000180c */
[----:B------:R1:W-:Y:S07]  /*13390*/  MUFU.EX2 R179, R70 ;  /* 0x0000004600b37308 */ /* 0x0003ee0000000800 */
[C---:B------:R-:W-:Y:S01]  /*133a0*/  HMMA.16816.F32 R16, R72.reuse, R86, R16 ;  /* 0x000000564810723c */ /* 0x040fe20000001810 */
[----:B------:R-:W4:Y:S07]  /*133b0*/  LDSM.16.MT88.4 R84, [R213+0x4900] ;  /* 0x00490000d554783b */ /* 0x000f2e0000004200 */
[C---:B------:R-:W-:Y:S08]  /*133c0*/  HMMA.16816.F32 R20, R72.reuse, R88, R20 ;  /* 0x000000584814723c */ /* 0x040ff00000001814 */
[C---:B------:R-:W-:Y:S01]  /*133d0*/  HMMA.16816.F32 R24, R72.reuse, R90, R24 ;  /* 0x0000005a4818723c */ /* 0x040fe20000001818 */
[----:B------:R-:W5:Y:S03]  /*133e0*/  LDSM.16.MT88.4 R88, [R212+0x4900] ;  /* 0x00490000d458783b */ /* 0x000f660000004200 */
        /* <DEDUP_REMOVED lines=8> */
[--C-:B-1----:R-:W-:Y:S04]  /*13470*/  FFMA.FTZ R70, R176, c[0x0][0x2d0], -R69.reuse ;  /* 0x0000b400b0467a23 */ /* 0x102fe80000010845 */
[C---:B---3--:R-:W-:Y:S01]  /*13480*/  HMMA.16816.F32 R44, R72.reuse, R80, R44 ;  /* 0x00000050482c723c */ /* 0x048fe2000000182c */
[----:B------:R1:W3:Y:S07]  /*13490*/  MUFU.EX2 R126, R70 ;  /* 0x00000046007e7308 */ /* 0x0002ee0000000800 */
[C---:B------:R-:W-:Y:S01]  /*134a0*/  HMMA.16816.F32 R48, R72.reuse, R82, R48 ;  /* 0x000000524830723c */ /* 0x040fe20000001830 */
[----:B------:R-:W2:Y:S07]  /*134b0*/  LDSM.16.MT88.4 R80, [R210+0x1100] ;  /* 0x00110000d250783b */ /* 0x000eae0000004200 */
[C---:B----4-:R-:W-:Y:S08]  /*134c0*/  HMMA.16816.F32 R52, R72.reuse, R84, R52 ;  /* 0x000000544834723c */ /* 0x050ff00000001834 */
[C---:B------:R-:W-:Y:S01]  /*134d0*/  HMMA.16816.F32 R56, R72.reuse, R86, R56 ;  /* 0x000000564838723c */ /* 0x040fe20000001838 */
[----:B------:R-:W4:Y:S03]  /*134e0*/  LDSM.16.MT88.4 R84, [R213+0x1100] ;  /* 0x00110000d554783b */ /* 0x000f260000004200 */
[--C-:B-1----:R-:W-:Y:S04]  /*134f0*/  FFMA.FTZ R70, R170, c[0x0][0x2d0], -R69.reuse ;  /* 0x0000b400aa467a23 */ /* 0x102fe80000010845 */
[C---:B-----5:R-:W-:Y:S01]  /*13500*/  HMMA.16816.F32 R60, R72.reuse, R88, R60 ;  /* 0x00000058483c723c */ /* 0x060fe2000000183c */
[----:B------:R1:W-:Y:S07]  /*13510*/  MUFU.EX2 R125, R70 ;  /* 0x00000046007d7308 */ /* 0x0003ee0000000800 */
[----:B------:R-:W-:Y:S01]  /*13520*/  HMMA.16816.F32 R64, R72, R90, R64 ;  /* 0x0000005a4840723c */ /* 0x000fe20000001840 */
[----:B------:R-:W5:Y:S06]  /*13530*/  LDSM.16.MT88.4 R88, [R212+0x1100] ;  /* 0x00110000d458783b */ /* 0x000f6c0000004200 */
[----:B---3--:R-:W-:Y:S02]  /*13540*/  F2FP.PACK_AB R73, R126, R127 ;  /* 0x0000007f7e49723e */ /* 0x008fe400000000ff */
[----:B------:R-:W-:Y:S03]  /*13550*/  F2FP.PACK_AB R72, R189, R190 ;  /* 0x000000bebd48723e */ /* 0x000fe600000000ff */
[----:B------:R-:W-:Y:S01]  /*13560*/  F2FP.PACK_AB R74, R179, R188 ;  /* 0x000000bcb34a723e */ /* 0x000fe200000000ff */
[----:B-1----:R-:W-:Y:S04]  /*13570*/  FFMA.FTZ R70, R177, c[0x0][0x2d0], -R69 ;  /* 0x0000b400b1467a23 */ /* 0x002fe80000010845 */
        /* <DEDUP_REMOVED lines=12> */
[C---:B----4-:R-:W-:Y:S08]  /*13640*/  HMMA.16816.F32 R20, R72.reuse, R84, R20 ;  /* 0x000000544814723c */ /* 0x050ff00000001814 */
[C---:B------:R-:W-:Y:S01]  /*13650*/  HMMA.16816.F32 R24, R72.reuse, R86, R24 ;  /* 0x000000564818723c */ /* 0x040fe20000001818 */
[----:B------:R-:W4:Y:S07]  /*13660*/  LDSM.16.MT88.4 R84, [R213+0x1900] ;  /* 0x00190000d554783b */ /* 0x000f2e0000004200 */
[C---:B-----5:R-:W-:Y:S04]  /*13670*/  HMMA.16816.F32 R28, R72.reuse, R88, R28 ;  /* 0x00000058481c723c */ /* 0x060fe8000000181c */
[--C-:B-1----:R-:W-:Y:S04]  /*13680*/  FFMA.FTZ R70, R192, c[0x0][0x2d0], -R137.reuse ;  /* 0x0000b400c0467a23 */ /* 0x102fe80000010889 */
[C---:B------:R-:W-:Y:S01]  /*13690*/  HMMA.16816.F32 R32, R72.reuse, R90, R32 ;  /* 0x0000005a4820723c */ /* 0x040fe20000001820 */
[----:B------:R1:W-:Y:S01]  /*136a0*/  MUFU.EX2 R177, R70 ;  /* 0x0000004600b17308 */ /* 0x0003e20000000800 */
[----:B------:R-:W-:Y:S06]  /*136b0*/  LDSM.16.MT88.4 R88, [R210+0x5900] ;  /* 0x00590000d258783b */ /* 0x000fec0000004200 */
[C---:B--2---:R-:W-:Y:S08]  /*136c0*/  HMMA.16816.F32 R36, R72.reuse, R76, R36 ;  /* 0x0000004c4824723c */ /* 0x044ff00000001824 */
[C---:B------:R-:W-:Y:S01]  /*136d0*/  HMMA.16816.F32 R40, R72.reuse, R78, R40 ;  /* 0x0000004e4828723c */ /* 0x040fe20000001828 */
[----:B------:R-:W2:Y:S07]  /*136e0*/  LDSM.16.MT88.4 R76, [R212+0x1900] ;  /* 0x00190000d44c783b */ /* 0x000eae0000004200 */
[C---:B------:R-:W-:Y:S04]  /*136f0*/  HMMA.16816.F32 R44, R72.reuse, R92, R44 ;  /* 0x0000005c482c723c */ /* 0x040fe8000000182c */
[----:B-1----:R-:W-:Y:S04]  /*13700*/  FFMA.FTZ R70, R194, c[0x0][0x2d0], -R137 ;  /* 0x0000b400c2467a23 */ /* 0x002fe80000010889 */
[C---:B------:R-:W-:Y:S01]  /*13710*/  HMMA.16816.F32 R48, R72.reuse, R94, R48 ;  /* 0x0000005e4830723c */ /* 0x040fe20000001830 */
[----:B------:R1:W5:Y:S01]  /*13720*/  MUFU.EX2 R171, R70 ;  /* 0x0000004600ab7308 */ /* 0x0003620000000800 */
[----:B------:R-:W-:Y:S06]  /*13730*/  LDSM.16.MT88.4 R92, [R210+0x6100] ;  /* 0x00610000d25c783b */ /* 0x000fec0000004200 */
[C---:B------:R-:W-:Y:S08]  /*13740*/  HMMA.16816.F32 R52, R72.reuse, R96, R52 ;  /* 0x000000604834723c */ /* 0x040ff00000001834 */
[C---:B------:R-:W-:Y:S01]  /*13750*/  HMMA.16816.F32 R56, R72.reuse, R98, R56 ;  /* 0x000000624838723c */ /* 0x040fe20000001838 */
[----:B------:R-:W-:Y:S07]  /*13760*/  LDSM.16.MT88.4 R96, [R213+0x6100] ;  /* 0x00610000d560783b */ /* 0x000fee0000004200 */
[C---:B------:R-:W-:Y:S04]  /*13770*/  HMMA.16816.F32 R60, R72.reuse, R100, R60 ;  /* 0x00000064483c723c */ /* 0x040fe8000000183c */
[--C-:B-1----:R-:W-:Y:S04]  /*13780*/  FFMA.FTZ R70, R234, c[0x0][0x2d0], -R69.reuse ;  /* 0x0000b400ea467a23 */ /* 0x102fe80000010845 */
[----:B------:R-:W-:Y:S01]  /*13790*/  HMMA.16816.F32 R64, R72, R102, R64 ;  /* 0x000000664840723c */ /* 0x000fe20000001840 */
[----:B------:R1:W-:Y:S01]  /*137a0*/  MUFU.EX2 R157, R70 ;  /* 0x00000046009d7308 */ /* 0x0003e20000000800 */
[----:B------:R-:W-:Y:S05]  /*137b0*/  LDSM.16.MT88.4 R100, [R210+0x2900] ;  /* 0x00290000d264783b */ /* 0x000fea0000004200 */
[----:B---3--:R-:W-:Y:S02]  /*137c0*/  F2FP.PACK_AB R72, R176, R178 ;  /* 0x000000b2b048723e */ /* 0x008fe400000000ff */
[----:B-----5:R-:W-:Y:S03]  /*137d0*/  F2FP.PACK_AB R74, R171, R177 ;  /* 0x000000b1ab4a723e */ /* 0x020fe600000000ff */
        /* <DEDUP_REMOVED lines=10> */
[C---:B------:R-:W-:Y:S08]  /*13880*/  HMMA.16816.F32 R4, R72.reuse, R80, R4 ;  /* 0x000000504804723c */ /* 0x040ff00000001804 */
        /* <DEDUP_REMOVED lines=22> */
[----:B------:R-:W3:Y:S06]  /*139f0*/  LDSM.16.MT88.4 R88, [R210+0x2100] ;  /* 0x00210000d258783b */ /* 0x000eec0000004200 */
        /* <DEDUP_REMOVED lines=10> */
[--C-:B-1----:R-:W-:Y:S04]  /*13aa0*/  FFMA.FTZ R70, R249, c[0x0][0x2d0], -R69.reuse ;  /* 0x0000b400f9467a23 */ /* 0x102fe80000010845 */
[----:B------:R1:W5:Y:S02]  /*13ab0*/  MUFU.EX2 R112, R70 ;  /* 0x0000004600707308 */ /* 0x0003640000000800 */
[--C-:B-1----:R-:W-:Y:S01]  /*13ac0*/  FFMA.FTZ R70, R247, c[0x0][0x2d0], -R69.reuse ;  /* 0x0000b400f7467a23 */ /* 0x102fe20000010845 */
[----:B-----5:R-:W-:Y:S07]  /*13ad0*/  F2FP.PACK_AB R73, R112, R113 ;  /* 0x000000717049723e */ /* 0x020fee00000000ff */
[----:B------:R1:W-:Y:S02]  /*13ae0*/  MUFU.EX2 R123, R70 ;  /* 0x00000046007b7308 */ /* 0x0003e40000000800 */
[----:B-1----:R-:W-:Y:S08]  /*13af0*/  FFMA.FTZ R70, R250, c[0x0][0x2d0], -R69 ;  /* 0x0000b400fa467a23 */ /* 0x002ff00000010845 */
[----:B------:R1:W5:Y:S02]  /*13b00*/  MUFU.EX2 R122, R70 ;  /* 0x00000046007a7308 */ /* 0x0003640000000800 */
[--C-:B-1----:R-:W-:Y:S01]  /*13b10*/  FFMA.FTZ R70, R251, c[0x0][0x2d0], -R137.reuse ;  /* 0x0000b400fb467a23 */ /* 0x102fe20000010889 */
[----:B-----5:R-:W-:Y:S07]  /*13b20*/  F2FP.PACK_AB R75, R122, R123 ;  /* 0x0000007b7a4b723e */ /* 0x020fee00000000ff */
[----:B------:R1:W-:Y:S01]  /*13b30*/  MUFU.EX2 R162, R70 ;  /* 0x0000004600a27308 */ /* 0x0003e20000000800 */
[C---:B---3--:R-:W-:Y:S08]  /*13b40*/  HMMA.16816.F32 R4, R72.reuse, R80, R4 ;  /* 0x000000504804723c */ /* 0x048ff00000001804 */
[C---:B------:R-:W-:Y:S01]  /*13b50*/  HMMA.16816.F32 R8, R72.reuse, R82, R8 ;  /* 0x000000524808723c */ /* 0x040fe20000001808 */
[----:B------:R-:W3:Y:S07]  /*13b60*/  LDSM.16.MT88.4 R80, [R209+0x6100] ;  /* 0x00610000d150783b */ /* 0x000eee0000004200 */
[C---:B------:R-:W-:Y:S04]  /*13b70*/  HMMA.16816.F32 R12, R72.reuse, R88, R12 ;  /* 0x00000058480c723c */ /* 0x040fe8000000180c */
[--C-:B-1----:R-:W-:Y:S04]  /*13b80*/  FFMA.FTZ R70, R252, c[0x0][0x2d0], -R137.reuse ;  /* 0x0000b400fc467a23 */ /* 0x102fe80000010889 */
[C---:B------:R-:W-:Y:S01]  /*13b90*/  HMMA.16816.F32 R16, R72.reuse, R90, R16 ;  /* 0x0000005a4810723c */ /* 0x040fe20000001810 */
[----:B------:R1:W5:Y:S01]  /*13ba0*/  MUFU.EX2 R161, R70 ;  /* 0x0000004600a17308 */ /* 0x0003620000000800 */
[----:B------:R-:W5:Y:S06]  /*13bb0*/  LDSM.16.MT88.4 R88, [R212+0x6100] ;  /* 0x00610000d458783b */ /* 0x000f6c0000004200 */
[C---:B----4-:R-:W-:Y:S08]  /*13bc0*/  HMMA.16816.F32 R20, R72.reuse, R84, R20 ;  /* 0x000000544814723c */ /* 0x050ff00000001814 */
[C---:B------:R-:W-:Y:S01]  /*13bd0*/  HMMA.16816.F32 R24, R72.reuse, R86, R24 ;  /* 0x000000564818723c */ /* 0x040fe20000001818 */
[----:B------:R-:W4:Y:S07]  /*13be0*/  LDSM.16.MT88.4 R84, [R209+0x2900] ;  /* 0x00290000d154783b */ /* 0x000f2e0000004200 */
[C---:B--2---:R-:W-:Y:S04]  /*13bf0*/  HMMA.16816.F32 R28, R72.reuse, R76, R28 ;  /* 0x0000004c481c723c */ /* 0x044fe8000000181c */
[--C-:B-1----:R-:W-:Y:S01]  /*13c00*/  FFMA.FTZ R70, R128, c[0x0][0x2d0], -R137.reuse ;  /* 0x0000b40080467a23 */ /* 0x102fe20000010889 */
[----:B------:R-:W-:Y:S03]  /*13c10*/  MOV R128, R160 ;  /* 0x000000a000807202 */ /* 0x000fe60000000f00 */
        /* <DEDUP_REMOVED lines=14> */
[C---:B-----5:R-:W-:Y:S04]  /*13d00*/  HMMA.16816.F32 R60, R72.reuse, R88, R60 ;  /* 0x00000058483c723c */ /* 0x060fe8000000183c */
[--C-:B-1----:R-:W-:Y:S04]  /*13d10*/  FFMA.FTZ R70, R121, c[0x0][0x2d0], -R69.reuse ;  /* 0x0000b40079467a23 */ /* 0x102fe80000010845 */
[----:B------:R-:W-:Y:S01]  /*13d20*/  HMMA.16816.F32 R64, R72, R90, R64 ;  /* 0x0000005a4840723c */ /* 0x000fe20000001840 */
[----:B------:R1:W-:Y:S01]  /*13d30*/  MUFU.EX2 R121, R70 ;  /* 0x0000004600797308 */ /* 0x0003e20000000800 */
[----:B------:R-:W-:Y:S05]  /*13d40*/  LDSM.16.MT88.4 R88, [R210+0x6900] ;  /* 0x00690000d258783b */ /* 0x000fea0000004200 */
[----:B------:R-:W-:Y:S02]  /*13d50*/  F2FP.PACK_AB R72, R161, R162 ;  /* 0x000000a2a148723e */ /* 0x000fe400000000ff */
        /* <DEDUP_REMOVED lines=9> */
[----:B------:R-:W-:Y:S02]  /*13df0*/  MOV R109, R155 ;  /* 0x0000009b006d7202 */ /* 0x000fe40000000f00 */
[----:B-----5:R-:W-:Y:S05]  /*13e00*/  F2FP.PACK_AB R75, R130, R131 ;  /* 0x00000083824b723e */ /* 0x020fea00000000ff */
[----:B------:R1:W-:Y:S02]  /*13e10*/  MUFU.EX2 R155, R70 ;  /* 0x00000046009b7308 */ /* 0x0003e40000000800 */
[C---:B----4-:R-:W-:Y:S08]  /*13e20*/  HMMA.16816.F32 R4, R72.reuse, R84, R4 ;  /* 0x000000544804723c */ /* 0x050ff00000001804 */
[C---:B------:R-:W-:Y:S01]  /*13e30*/  HMMA.16816.F32 R8, R72.reuse, R86, R8 ;  /* 0x000000564808723c */ /* 0x040fe20000001808 */
[----:B------:R-:W4:Y:S07]  /*13e40*/  LDSM.16.MT88.4 R84, [R209+0x6900] ;  /* 0x00690000d154783b */ /* 0x000f2e0000004200 */
[C---:B------:R-:W-:Y:S04]  /*13e50*/  HMMA.16816.F32 R12, R72.reuse, R100, R12 ;  /* 0x00000064480c723c */ /* 0x040fe8000000180c */
[--C-:B-1----:R-:W-:Y:S04]  /*13e60*/  FFMA.FTZ R70, R154, c[0x0][0x2d0], -R137.reuse ;  /* 0x0000b4009a467a23 */ /* 0x102fe80000010889 */
[C---:B------:R-:W-:Y:S01]  /*13e70*/  HMMA.16816.F32 R16, R72.reuse, R102, R16 ;  /* 0x000000664810723c */ /* 0x040fe20000001810 */
[----:B------:R1:W5:Y:S01]  /*13e80*/  MUFU.EX2 R154, R70 ;  /* 0x00000046009a7308 */ /* 0x0003620000000800 */
[----:B------:R-:W-:Y:S06]  /*13e90*/  LDSM.16.MT88.4 R100, [R212+0x7100] ;  /* 0x00710000d464783b */ /* 0x000fec0000004200 */
[C---:B--2---:R-:W-:Y:S08]  /*13ea0*/  HMMA.16816.F32 R20, R72.reuse, R76, R20 ;  /* 0x0000004c4814723c */ /* 0x044ff00000001814 */
[C---:B------:R-:W-:Y:S01]  /*13eb0*/  HMMA.16816.F32 R24, R72.reuse, R78, R24 ;  /* 0x0000004e4818723c */ /* 0x040fe20000001818 */
[----:B------:R-:W2:Y:S07]  /*13ec0*/  LDSM.16.MT88.4 R76, [R213+0x6900] ;  /* 0x00690000d54c783b */ /* 0x000eae0000004200 */
[C---:B---3--:R-:W-:Y:S04]  /*13ed0*/  HMMA.16816.F32 R28, R72.reuse, R80, R28 ;  /* 0x00000050481c723c */ /* 0x048fe8000000181c */
[--C-:B-1----:R-:W-:Y:S04]  /*13ee0*/  FFMA.FTZ R70, R153, c[0x0][0x2d0], -R137.reuse ;  /* 0x0000b40099467a23 */ /* 0x102fe80000010889 */
[C---:B------:R-:W-:Y:S01]  /*13ef0*/  HMMA.16816.F32 R32, R72.reuse, R82, R32 ;  /* 0x000000524820723c */ /* 0x040fe20000001820 */
[----:B------:R1:W-:Y:S01]  /*13f00*/  MUFU.EX2 R153, R70 ;  /* 0x0000004600997308 */ /* 0x0003e20000000800 */
[----:B------:R-:W3:Y:S06]  /*13f10*/  LDSM.16.MT88.4 R80, [R212+0x6900] ;  /* 0x00690000d450783b */ /* 0x000eec0000004200 */
[C---:B----4-:R-:W-:Y:S08]  /*13f20*/  HMMA.16816.F32 R36, R72.reuse, R84, R36 ;  /* 0x000000544824723c */ /* 0x050ff00000001824 */
[C---:B------:R-:W-:Y:S01]  /*13f30*/  HMMA.16816.F32 R40, R72.reuse, R86, R40 ;  /* 0x000000564828723c */ /* 0x040fe20000001828 */
[----:B------:R-:W4:Y:S07]  /*13f40*/  LDSM.16.MT88.4 R84, [R209+0x3100] ;  /* 0x00310000d154783b */ /* 0x000f2e0000004200 */
[C---:B------:R-:W-:Y:S04]  /*13f50*/  HMMA.16816.F32 R44, R72.reuse, R88, R44 ;  /* 0x00000058482c723c */ /* 0x040fe8000000182c */
[----:B-1----:R-:W-:Y:S04]  /*13f60*/  FFMA.FTZ R70, R152, c[0x0][0x2d0], -R137 ;  /* 0x0000b40098467a23 */ /* 0x002fe80000010889 */
[C---:B------:R-:W-:Y:S01]  /*13f70*/  HMMA.16816.F32 R48, R72.reuse, R90, R48 ;  /* 0x0000005a4830723c */ /* 0x040fe20000001830 */
[----:B------:R1:W1:Y:S01]  /*13f80*/  MUFU.EX2 R152, R70 ;  /* 0x0000004600987308 */ /* 0x0002620000000800 */
[----:B------:R-:W-:Y:S06]  /*13f90*/  LDSM.16.MT88.4 R88, [R212+0x3100] ;  /* 0x00310000d458783b */ /* 0x000fec0000004200 */
[C---:B--2---:R-:W-:Y:S08]  /*13fa0*/  HMMA.16816.F32 R52, R72.reuse, R76, R52 ;  /* 0x0000004c4834723c */ /* 0x044ff00000001834 */
[C---:B------:R-:W-:Y:S01]  /*13fb0*/  HMMA.16816.F32 R56, R72.reuse, R78, R56 ;  /* 0x0000004e4838723c */ /* 0x040fe20000001838 */
[----:B------:R-:W2:Y:S07]  /*13fc0*/  LDSM.16.MT88.4 R76, [R210+0x3100] ;  /* 0x00310000d24c783b */ /* 0x000eae0000004200 */
[C---:B---3--:R-:W-:Y:S04]  /*13fd0*/  HMMA.16816.F32 R60, R72.reuse, R80, R60 ;  /* 0x00000050483c723c */ /* 0x048fe8000000183c */
[--C-:B-1----:R-:W-:Y:S04]  /*13fe0*/  FFMA.FTZ R70, R111, c[0x0][0x2d0], -R69.reuse ;  /* 0x0000b4006f467a23 */ /* 0x102fe80000010845 */
[----:B------:R-:W-:Y:S01]  /*13ff0*/  HMMA.16816.F32 R64, R72, R82, R64 ;  /* 0x000000524840723c */ /* 0x000fe20000001840 */
[----:B------:R1:W-:Y:S01]  /*14000*/  MUFU.EX2 R129, R70 ;  /* 0x0000004600817308 */ /* 0x0003e20000000800 */
[----:B------:R-:W3:Y:S05]  /*14010*/  LDSM.16.MT88.4 R80, [R213+0x3100] ;  /* 0x00310000d550783b */ /* 0x000eea0000004200 */
[----:B-----5:R-:W-:Y:S02]  /*14020*/  F2FP.PACK_AB R72, R154, R155 ;  /* 0x0000009b9a48723e */ /* 0x020fe400000000ff */
[----:B------:R-:W-:Y:S03]  /*14030*/  F2FP.PACK_AB R74, R152, R153 ;  /* 0x00000099984a723e */ /* 0x000fe600000000ff */
[--C-:B-1----:R-:W-:Y:S01]  /*14040*/  FFMA.FTZ R70, R110, c[0x0][0x2d0], -R69.reuse ;  /* 0x0000b4006e467a23 */ /* 0x102fe20000010845 */
[----:B------:R-:W-:Y:S03]  /*14050*/  MOV R110, R138 ;  /* 0x0000008a006e7202 */ /* 0x000fe60000000f00 */
[----:B------:R1:W5:Y:S02]  /*14060*/  MUFU.EX2 R128, R70 ;  /* 0x0000004600807308 */ /* 0x0003640000000800 */
[--C-:B-1----:R-:W-:Y:S01]  /*14070*/  FFMA.FTZ R70, R108, c[0x0][0x2d0], -R69.reuse ;  /* 0x0000b4006c467a23 */ /* 0x102fe20000010845 */
[----:B------:R-:W-:Y:S02]  /*14080*/  MOV R108, R139 ;  /* 0x0000008b006c7202 */ /* 0x000fe40000000f00 */
[----:B-----5:R-:W-:Y:S05]  /*14090*/  F2FP.PACK_AB R73, R128, R129 ;  /* 0x000000818049723e */ /* 0x020fea00000000ff */
[----:B------:R1:W-:Y:S02]  /*140a0*/  MUFU.EX2 R139, R70 ;  /* 0x00000046008b7308 */ /* 0x0003e40000000800 */
[----:B-1----:R-:W-:Y:S02]  /*140b0*/  FFMA.FTZ R70, R109, c[0x0][0x2d0], -R69 ;  /* 0x0000b4006d467a23 */ /* 0x002fe40000010845 */
[----:B------:R-:W5:Y:S06]  /*140c0*/  LDL.LU R109, [R1+0x4] ;  /* 0x00000400016d7983 */ /* 0x000f6c0000300800 */
[----:B------:R1:W1:Y:S02]  /*140d0*/  MUFU.EX2 R138, R70 ;  /* 0x00000046008a7308 */ /* 0x0002640000000800 */
[--C-:B-1----:R-:W-:Y:S01]  /*140e0*/  FFMA.FTZ R70, R151, c[0x0][0x2d0], -R137.reuse ;  /* 0x0000b40097467a23 */ /* 0x102fe20000010889 */
[----:B------:R-:W-:Y:S07]  /*140f0*/  F2FP.PACK_AB R75, R138, R139 ;  /* 0x0000008b8a4b723e */ /* 0x000fee00000000ff */
[----:B------:R1:W-:Y:S01]  /*14100*/  MUFU.EX2 R151, R70 ;  /* 0x0000004600977308 */ /* 0x0003e20000000800 */
[C---:B----4-:R-:W-:Y:S08]  /*14110*/  HMMA.16816.F32 R4, R72.reuse, R84, R4 ;  /* 0x000000544804723c */ /* 0x050ff00000001804 */
[C---:B------:R-:W-:Y:S01]  /*14120*/  HMMA.16816.F32 R8, R72.reuse, R86, R8 ;  /* 0x000000564808723c */ /* 0x040fe20000001808 */
[----:B------:R-:W4:Y:S07]  /*14130*/  LDSM.16.MT88.4 R84, [R209+0x7100] ;  /* 0x00710000d154783b */ /* 0x000f2e0000004200 */
[C---:B--2---:R-:W-:Y:S04]  /*14140*/  HMMA.16816.F32 R12, R72.reuse, R76, R12 ;  /* 0x0000004c480c723c */ /* 0x044fe8000000180c */
[--C-:B-1----:R-:W-:Y:S04]  /*14150*/  FFMA.FTZ R70, R150, c[0x0][0x2d0], -R137.reuse ;  /* 0x0000b40096467a23 */ /* 0x102fe80000010889 */
[C---:B------:R-:W-:Y:S01]  /*14160*/  HMMA.16816.F32 R16, R72.reuse, R78, R16 ;  /* 0x0000004e4810723c */ /* 0x040fe20000001810 */
[----:B------:R1:W2:Y:S01]  /*14170*/  MUFU.EX2 R150, R70 ;  /* 0x0000004600967308 */ /* 0x0002a20000000800 */
[----:B------:R-:W4:Y:S06]  /*14180*/  LDSM.16.MT88.4 R76, [R209+0x3900] ;  /* 0x00390000d14c783b */ /* 0x000f2c0000004200 */
[C---:B---3--:R-:W-:Y:S08]  /*14190*/  HMMA.16816.F32 R20, R72.reuse, R80, R20 ;  /* 0x000000504814723c */ /* 0x048ff00000001814 */
[C---:B------:R-:W-:Y:S08]  /*141a0*/  HMMA.16816.F32 R24, R72.reuse, R82, R24 ;  /* 0x000000524818723c */ /* 0x040ff00000001818 */
[C---:B------:R-:W-:Y:S04]  /*141b0*/  HMMA.16816.F32 R28, R72.reuse, R88, R28 ;  /* 0x00000058481c723c */ /* 0x040fe8000000181c */
[--C-:B-1----:R-:W-:Y:S01]  /*141c0*/  FFMA.FTZ R70, R149, c[0x0][0x2d0], -R137.reuse ;  /* 0x0000b40095467a23 */ /* 0x102fe20000010889 */
[----:B--2---:R-:W-:Y:S03]  /*141d0*/  F2FP.PACK_AB R132, R150, R151 ;  /* 0x000000979684723e */ /* 0x004fe600000000ff */
[C---:B------:R-:W-:Y:S01]  /*141e0*/  HMMA.16816.F32 R32, R72.reuse, R90, R32 ;  /* 0x0000005a4820723c */ /* 0x040fe20000001820 */
[----:B------:R1:W-:Y:S07]  /*141f0*/  MUFU.EX2 R149, R70 ;  /* 0x0000004600957308 */ /* 0x0003ee0000000800 */
[C---:B----4-:R-:W-:Y:S08]  /*14200*/  HMMA.16816.F32 R36, R72.reuse, R84, R36 ;  /* 0x000000544824723c */ /* 0x050ff00000001824 */
        /* <DEDUP_REMOVED lines=107> */
[----:B------:R1:W-:Y:S04]  /*148c0*/  STL [R1+0x4], R2 ;  /* 0x0000040201007387 */ /* 0x0003e80000100800 */
[----:B------:R1:W-:Y:S01]  /*148d0*/  STL [R1+0x8], R0 ;  /* 0x0000080001007387 */ /* 0x0003e20000100800 */
[----:B------:R-:W-:-:S05]  /*148e0*/  @P0 BRA `(.L_x_134) ;  /* 0xffffc01000000947 */ /* 0x000fca000383ffff */
.L_x_133:
[----:B-1----:R-:W2:Y:S04]  /*148f0*/  LDL.LU R0, [R1+0x4] ;  /* 0x0000040001007983 */ /* 0x002ea80000300800 */
[----:B------:R-:W3:Y:S01]  /*14900*/  LDL.LU R2, [R1+0x8] ;  /* 0x0000080001027983 */ /* 0x000ee20000300800 */
[----:B------:R-:W-:-:S02]  /*14910*/  MOV R30, 0xff800000 ;  /* 0xff800000001e7802 */ /* 0x000fc40000000f00 */
[----:B------:R-:W-:Y:S02]  /*14920*/  MOV R31, 0xff800000 ;  /* 0xff800000001f7802 */ /* 0x000fe40000000f00 */
[----:B------:R-:W-:Y:S01]  /*14930*/  PLOP3.LUT P2, PT, PT, PT, PT, 0x8, 0x0 ;  /* 0x000000000000781c */ /* 0x000fe20003f4e170 */
[----:B--2---:R-:W1:Y:S04]  /*14940*/  SHFL.BFLY PT, R4, R0, 0x2, 0x1f ;  /* 0x0c401f0000047f89 */ /* 0x004e6800000e0000 */
[----:B---3--:R-:W2:Y:S01]  /*14950*/  SHFL.BFLY PT, R7, R2, 0x2, 0x1f ;  /* 0x0c401f0002077f89 */ /* 0x008ea200000e0000 */
[----:B-1----:R-:W-:Y:S02]  /*14960*/  FADD.FTZ R4, R4, R0 ;  /* 0x0000000004047221 */ /* 0x002fe40000010000 */
[----:B--2---:R-:W-:-:S03]  /*14970*/  FADD.FTZ R7, R7, R2 ;  /* 0x0000000207077221 */ /* 0x004fc60000010000 */
[----:B------:R-:W1:Y:S01]  /*14980*/  SHFL.BFLY PT, R0, R4, 0x1, 0x1f ;  /* 0x0c201f0004007f89 */ /* 0x000e6200000e0000 */
[----:B------:R-:W-:-:S03]  /*14990*/  MOV R2, RZ ;  /* 0x000000ff00027202 */ /* 0x000fc60000000f00 */
[----:B------:R-:W2:Y:S01]  /*149a0*/  SHFL.BFLY PT, R5, R7, 0x1, 0x1f ;  /* 0x0c201f0007057f89 */ /* 0x000ea200000e0000 */
[----:B-1----:R-:W-:Y:S01]  /*149b0*/  FADD.FTZ R4, R4, R0 ;  /* 0x0000000004047221 */ /* 0x002fe20000010000 */
[----:B------:R-:W-:Y:S01]  /*149c0*/  MOV R0, RZ ;  /* 0x000000ff00007202 */ /* 0x000fe20000000f00 */
[----:B--2---:R-:W-:-:S03]  /*149d0*/  FADD.FTZ R7, R5, R7 ;  /* 0x0000000705077221 */ /* 0x004fc60000010000 */
[----:B------:R-:W-:Y:S02]  /*149e0*/  FSETP.NE.FTZ.AND P1, PT, R4, RZ, PT ;  /* 0x000000ff0400720b */ /* 0x000fe40003f35000 */
[----:B------:R-:W-:-:S11]  /*149f0*/  FSETP.NE.FTZ.AND P0, PT, R7, RZ, PT ;  /* 0x000000ff0700720b */ /* 0x000fd60003f15000 */
[----:B------:R-:W1:Y:S08]  /*14a00*/  @P1 MUFU.RCP R2, R4 ;  /* 0x0000000400021308 */ /* 0x000e700000001000 */
[----:B------:R-:W-:Y:S08]  /*14a10*/  @P0 MUFU.RCP R0, R7 ;  /* 0x0000000700000308 */ /* 0x000ff00000001000 */
[----:B------:R2:W3:Y:S01]  /*14a20*/  @P1 MUFU.LG2 R6, R4 ;  /* 0x0000000400061308 */ /* 0x0004e20000000c00 */
[----:B-1----:R-:W-:-:S02]  /*14a30*/  FMUL.FTZ R72, R2, R72 ;  /* 0x0000004802487220 */ /* 0x002fc40000410000 */
[C---:B------:R-:W-:Y:S02]  /*14a40*/  FMUL.FTZ R27, R2.reuse, R73 ;  /* 0x00000049021b7220 */ /* 0x040fe40000410000 */
[C---:B------:R-:W-:Y:S02]  /*14a50*/  FMUL.FTZ R76, R2.reuse, R76 ;  /* 0x0000004c024c7220 */ /* 0x040fe40000410000 */
[C---:B------:R-:W-:Y:S01]  /*14a60*/  FMUL.FTZ R8, R2.reuse, R77 ;  /* 0x0000004d02087220 */ /* 0x040fe20000410000 */
[----:B------:R-:W1:Y:S01]  /*14a70*/  @P0 MUFU.LG2 R7, R7 ;  /* 0x0000000700070308 */ /* 0x000e620000000c00 */
[C---:B------:R-:W-:Y:S02]  /*14a80*/  FMUL.FTZ R80, R2.reuse, R80 ;  /* 0x0000005002507220 */ /* 0x040fe40000410000 */
[C---:B------:R-:W-:Y:S02]  /*14a90*/  FMUL.FTZ R81, R2.reuse, R81 ;  /* 0x0000005102517220 */ /* 0x040fe40000410000 */
[----:B------:R-:W-:-:S02]  /*14aa0*/  FMUL.FTZ R84, R2, R84 ;  /* 0x0000005402547220 */ /* 0x000fc40000410000 */
[C---:B------:R-:W-:Y:S01]  /*14ab0*/  FMUL.FTZ R85, R2.reuse, R85 ;  /* 0x0000005502557220 */ /* 0x040fe20000410000 */
[----:B--2---:R-:W-:Y:S01]  /*14ac0*/  @P1 MOV R4, 0x3f317218 ;  /* 0x3f31721800041802 */ /* 0x004fe20000000f00 */
        /* <DEDUP_REMOVED lines=25> */
[----:B------:R-:W-:Y:S02]  /*14c60*/  @P1 FMUL.FTZ R5, R4, c[0x0][0x2d0] ;  /* 0x0000b40004051a20 */ /* 0x000fe40000410000 */
[----:B---3--:R-:W-:Y:S02]  /*14c70*/  @P1 FMUL.FTZ R6, R6, 0.69314718246459960938 ;  /* 0x3f31721806061820 */ /* 0x008fe40000410000 */
[----:B-1----:R-:W-:Y:S02]  /*14c80*/  @P0 FMUL.FTZ R4, R7, 0.69314718246459960938 ;  /* 0x3f31721807040820 */ /* 0x002fe40000410000 */
[----:B------:R-:W-:Y:S02]  /*14c90*/  @P0 FMUL.FTZ R2, R2, c[0x0][0x2d0] ;  /* 0x0000b40002020a20 */ /* 0x000fe40000410000 */
        /* <DEDUP_REMOVED lines=31> */
[----:B------:R-:W-:Y:S02]  /*14e90*/  FMUL.FTZ R10, R0, R135 ;  /* 0x00000087000a7220 */ /* 0x000fe40000410000 */
[----:B------:R-:W-:Y:S02]  /*14ea0*/  @P1 FFMA.FTZ R30, R5, R68, R6 ;  /* 0x00000044051e1223 */ /* 0x000fe40000010006 */
[----:B------:R-:W-:Y:S02]  /*14eb0*/  @P0 FFMA.FTZ R31, R2, R3, R4 ;  /* 0x00000003021f0223 */ /* 0x000fe40000010004 */
.L_x_103:
[----:B------:R-:W1:Y:S01]  /*14ec0*/  S2R R44, SR_CTAID.Y ;  /* 0x00000000002c7919 */ /* 0x000e620000002600 */
[----:B------:R-:W-:Y:S01]  /*14ed0*/  ULDC.64 UR4, c[0x0][0x118] ;  /* 0x0000460000047ab9 */ /* 0x000fe20000000a00 */
[----:B-1----:R-:W-:Y:S01]  /*14ee0*/  SHF.R.S32.HI R34, RZ, 0x1f, R44 ;  /* 0x0000001fff227819 */ /* 0x002fe2000001142c */
[----:B------:R-:W-:Y:S05]  /*14ef0*/  @P2 BRA `(.L_x_135) ;  /* 0x0000129000002947 */ /* 0x000fea0003800000 */
[----:B------:R-:W2:Y:S01]  /*14f00*/  LDL R35, [R1+0x40] ;  /* 0x0000400001237983 */ /* 0x000ea20000100800 */
[----:B------:R-:W-:Y:S02]  /*14f10*/  F2FP.PACK_AB R27, R27, R72 ;  /* 0x000000481b1b723e */ /* 0x000fe400000000ff */
[----:B------:R-:W-:Y:S01]  /*14f20*/  F2FP.PACK_AB R74, R75, R74 ;  /* 0x0000004a4b4a723e */ /* 0x000fe200000000ff */
[----:B------:R-:W1:Y:S01]  /*14f30*/  S2R R32, SR_TID.X ;  /* 0x0000000000207919 */ /* 0x000e620000002100 */
        /* <DEDUP_REMOVED lines=12> */
[----:B-1----:R-:W-:-:S02]  /*15000*/  SHF.R.S32.HI R33, RZ, 0x1f, R32 ;  /* 0x0000001fff217819 */ /* 0x002fc40000011420 */
[----:B------:R-:W-:Y:S02]  /*15010*/  F2FP.PACK_AB R24, R24, R100 ;  /* 0x000000641818723e */ /* 0x000fe400000000ff */
[CC--:B------:R-:W-:Y:S02]  /*15020*/  LEA.HI R2, R33.reuse, R32.reuse, RZ, 0x2 ;  /* 0x0000002021027211 */ /* 0x0c0fe400078f10ff */
[----:B------:R-:W-:Y:S02]  /*15030*/  LEA.HI R29, R33, R32, RZ, 0x5 ;  /* 0x00000020211d7211 */ /* 0x000fe400078f28ff */
[--C-:B------:R-:W-:Y:S02]  /*15040*/  SHF.R.S32.HI R4, RZ, 0x2, R2.reuse ;  /* 0x00000002ff047819 */ /* 0x100fe40000011402 */
[----:B------:R-:W-:Y:S02]  /*15050*/  SHF.R.S32.HI R0, RZ, 0x1f, R2 ;  /* 0x0000001fff007819 */ /* 0x000fe40000011402 */
[----:B------:R-:W-:-:S02]  /*15060*/  SHF.R.S32.HI R28, RZ, 0x5, R29 ;  /* 0x00000005ff1c7819 */ /* 0x000fc4000001141d */
[----:B------:R-:W-:Y:S02]  /*15070*/  LEA.HI R0, R0, R4, RZ, 0x3 ;  /* 0x0000000400007211 */ /* 0x000fe400078f18ff */
[----:B------:R-:W-:Y:S02]  /*15080*/  F2FP.PACK_AB R102, R103, R102 ;  /* 0x000000666766723e */ /* 0x000fe400000000ff */
[----:B------:R-:W-:Y:S02]  /*15090*/  LOP3.LUT R0, R0, 0xfffffff8, RZ, 0xc0, !PT ;  /* 0xfffffff800007812 */ /* 0x000fe400078ec0ff */
[----:B------:R-:W-:Y:S02]  /*150a0*/  F2FP.PACK_AB R23, R23, R104 ;  /* 0x000000681717723e */ /* 0x000fe400000000ff */
[----:B------:R-:W-:Y:S01]  /*150b0*/  F2FP.PACK_AB R106, R107, R106 ;  /* 0x0000006a6b6a723e */ /* 0x000fe200000000ff */
[----:B------:R-:W-:Y:S01]  /*150c0*/  IMAD.IADD R4, R4, 0x1, -R0 ;  /* 0x0000000104047824 */ /* 0x000fe200078e0a00 */
[----:B------:R-:W-:-:S02]  /*150d0*/  LOP3.LUT R0, R2, 0xfffffffc, RZ, 0xc0, !PT ;  /* 0xfffffffc02007812 */ /* 0x000fc400078ec0ff */
[----:B------:R-:W-:Y:S01]  /*150e0*/  F2FP.PACK_AB R21, R21, R108 ;  /* 0x0000006c1515723e */ /* 0x000fe200000000ff */
[C---:B------:R-:W-:Y:S01]  /*150f0*/  IMAD.SHL.U32 R2, R4.reuse, 0x40, RZ ;  /* 0x0000004004027824 */ /* 0x040fe200078e00ff */
[----:B------:R-:W-:Y:S01]  /*15100*/  LOP3.LUT R3, R4, 0x1, RZ, 0xc0, !PT ;  /* 0x0000000104037812 */ /* 0x000fe200078ec0ff */
[----:B------:R-:W-:Y:S01]  /*15110*/  IMAD.IADD R22, R32, 0x1, -R0 ;  /* 0x0000000120167824 */ /* 0x000fe200078e0a00 */
[----:B------:R-:W-:Y:S02]  /*15120*/  F2FP.PACK_AB R110, R111, R110 ;  /* 0x0000006e6f6e723e */ /* 0x000fe400000000ff */
[----:B------:R-:W-:Y:S01]  /*15130*/  LOP3.LUT R0, R2, 0x1c0, RZ, 0xc0, !PT ;  /* 0x000001c002007812 */ /* 0x000fe200078ec0ff */
[----:B------:R-:W-:Y:S01]  /*15140*/  IMAD R2, R28, 0x200, R22 ;  /* 0x000002001c027824 */ /* 0x000fe200078e0216 */
[----:B------:R-:W-:Y:S02]  /*15150*/  ISETP.NE.U32.AND P0, PT, R3, 0x1, PT ;  /* 0x000000010300780c */ /* 0x000fe40003f05070 */
[----:B------:R-:W-:-:S02]  /*15160*/  LEA.HI R0, R0, R0, RZ, 0x1d ;  /* 0x0000000000007211 */ /* 0x000fc400078fe8ff */
[----:B------:R-:W-:Y:S01]  /*15170*/  R2P PR, R4, 0x6 ;  /* 0x0000000604007804 */ /* 0x000fe20000000000 */
[----:B------:R-:W-:Y:S01]  /*15180*/  IMAD.MOV.U32 R4, RZ, RZ, 0x20 ;  /* 0x00000020ff047424 */ /* 0x000fe200078e00ff */
[----:B------:R-:W-:Y:S01]  /*15190*/  F2FP.PACK_AB R20, R20, R112 ;  /* 0x000000701414723e */ /* 0x000fe200000000ff */
[----:B------:R-:W-:Y:S01]  /*151a0*/  IMAD.U32 R0, R2, 0x2, R0 ;  /* 0x0000000202007824 */ /* 0x000fe200078e0000 */
[----:B------:R-:W-:Y:S02]  /*151b0*/  F2FP.PACK_AB R19, R115, R114 ;  /* 0x000000727313723e */ /* 0x000fe400000000ff */
[----:B------:R-:W-:Y:S01]  /*151c0*/  SEL R4, R4, 0xffffffe0, !P1 ;  /* 0xffffffe004047807 */ /* 0x000fe20004800000 */
[----:B------:R-:W-:Y:S01]  /*151d0*/  IMAD.SHL.U32 R0, R0, 0x2, RZ ;  /* 0x0000000200007824 */ /* 0x000fe200078e00ff */
[----:B------:R-:W-:Y:S01]  /*151e0*/  BAR.SYNC.DEFER_BLOCKING 0x1, 0x100 ;  /* 0x0044000000007b1d */ /* 0x000fe20000010000 */
[----:B------:R-:W-:Y:S02]  /*151f0*/  F2FP.PACK_AB R18, R18, R116 ;  /* 0x000000741212723e */ /* 0x000fe400000000ff */
[----:B------:R-:W-:-:S02]  /*15200*/  F2FP.PACK_AB R17, R17, R118 ;  /* 0x000000761111723e */ /* 0x000fc400000000ff */
[C---:B------:R-:W-:Y:S02]  /*15210*/  IADD3 R3, R0.reuse, 0x80, RZ ;  /* 0x0000008000037810 */ /* 0x040fe40007ffe0ff */
[C---:B------:R-:W-:Y:S02]  /*15220*/  IADD3 R2, R0.reuse, 0x70, RZ ;  /* 0x0000007000027810 */ /* 0x040fe40007ffe0ff */
[----:B------:R-:W-:Y:S01]  /*15230*/  @P0 IADD3 R2, R3, 0x10, RZ ;  /* 0x0000001003020810 */ /* 0x000fe20007ffe0ff */
[----:B------:R-:W-:Y:S01]  /*15240*/  IMAD.IADD R3, R0, 0x1, R4 ;  /* 0x0000000100037824 */ /* 0x000fe200078e0204 */
[----:B------:R-:W-:Y:S02]  /*15250*/  F2FP.PACK_AB R16, R16, R120 ;  /* 0x000000781010723e */ /* 0x000fe400000000ff */
[----:B------:R-:W-:Y:S01]  /*15260*/  F2FP.PACK_AB R13, R13, R122 ;  /* 0x0000007a0d0d723e */ /* 0x000fe200000000ff */
[----:B------:R-:W-:Y:S01]  /*15270*/  IMAD.IADD R4, R4, 0x1, R2 ;  /* 0x0000000104047824 */ /* 0x000fe200078e0202 */
[----:B------:R-:W-:-:S02]  /*15280*/  F2FP.PACK_AB R12, R12, R124 ;  /* 0x0000007c0c0c723e */ /* 0x000fc400000000ff */
[----:B------:R-:W-:Y:S02]  /*15290*/  F2FP.PACK_AB R11, R11, R126 ;  /* 0x0000007e0b0b723e */ /* 0x000fe400000000ff */
[----:B------:R-:W-:Y:S02]  /*152a0*/  F2FP.PACK_AB R9, R9, R128 ;  /* 0x000000800909723e */ /* 0x000fe400000000ff */
[----:B------:R-:W-:Y:S02]  /*152b0*/  F2FP.PACK_AB R15, R15, R130 ;  /* 0x000000820f0f723e */ /* 0x000fe400000000ff */
[----:B------:R-:W-:Y:S01]  /*152c0*/  F2FP.PACK_AB R14, R14, R132 ;  /* 0x000000840e0e723e */ /* 0x000fe200000000ff */
[----:B------:R1:W-:Y:S01]  /*152d0*/  STS [R0+0x80], R27 ;  /* 0x0000801b00007388 */ /* 0x0003e20000000800 */
[----:B------:R-:W-:Y:S02]  /*152e0*/  F2FP.PACK_AB R10, R10, R134 ;  /* 0x000000860a0a723e */ /* 0x000fe400000000ff */
[----:B------:R-:W-:Y:S01]  /*152f0*/  ISETP.NE.U32.AND P0, PT, RZ, c[0x0][0x500], PT ;  /* 0x00014000ff007a0c */ /* 0x000fe20003f05070 */
[----:B------:R-:W-:Y:S01]  /*15300*/  STS [R0+0x480], R74 ;  /* 0x0004804a00007388 */ /* 0x000fe20000000800 */
[----:B------:R-:W-:-:S02]  /*15310*/  ISETP.NE.U32.AND P1, PT, RZ, c[0x0][0x508], PT ;  /* 0x00014200ff007a0c */ /* 0x000fc40003f25070 */
[----:B------:R-:W-:Y:S01]  /*15320*/  ISETP.NE.AND.EX P0, PT, RZ, c[0x0][0x504], PT, P0 ;  /* 0x00014100ff007a0c */ /* 0x000fe20003f05300 */
[----:B------:R3:W-:Y:S01]  /*15330*/  STS [R2], R8 ;  /* 0x0000000802007388 */ /* 0x0007e20000000800 */
[----:B------:R-:W-:-:S03]  /*15340*/  ISETP.NE.AND.EX P1, PT, RZ, c[0x0][0x50c], PT, P1 ;  /* 0x00014300ff007a0c */ /* 0x000fc60003f25310 */
[----:B------:R-:W-:Y:S04]  /*15350*/  STS [R2+0x400], R78 ;  /* 0x0004004e02007388 */ /* 0x000fe80000000800 */
[----:B------:R4:W-:Y:S04]  /*15360*/  STS [R3+0x80], R5 ;  /* 0x0000800503007388 */ /* 0x0009e80000000800 */
[----:B------:R-:W-:Y:S04]  /*15370*/  STS [R3+0x480], R82 ;  /* 0x0004805203007388 */ /* 0x000fe80000000800 */
[----:B------:R4:W-:Y:S01]  /*15380*/  STS [R4], R6 ;  /* 0x0000000604007388 */ /* 0x0009e20000000800 */
[----:B-1----:R-:W-:-:S03]  /*15390*/  IMAD.MOV.U32 R27, RZ, RZ, 0x40 ;  /* 0x00000040ff1b7424 */ /* 0x002fc600078e00ff */
[----:B------:R-:W-:Y:S02]  /*153a0*/  STS [R4+0x400], R86 ;  /* 0x0004005604007388 */ /* 0x000fe40000000800 */
[----:B---3--:R-:W-:-:S05]  /*153b0*/  SEL R8, R27, 0xffffffc0, !P2 ;  /* 0xffffffc01b087807 */ /* 0x008fca0005000000 */
[----:B----4-:R-:W-:-:S05]  /*153c0*/  IMAD.IADD R5, R0, 0x1, R8 ;  /* 0x0000000100057824 */ /* 0x010fca00078e0208 */
[----:B------:R1:W-:Y:S01]  /*153d0*/  STS [R5+0x80], R7 ;  /* 0x0000800705007388 */ /* 0x0003e20000000800 */
[----:B------:R-:W-:-:S03]  /*153e0*/  IMAD.IADD R6, R8, 0x1, R2 ;  /* 0x0000000108067824 */ /* 0x000fc600078e0202 */
[----:B------:R-:W-:Y:S04]  /*153f0*/  STS [R5+0x480], R90 ;  /* 0x0004805a05007388 */ /* 0x000fe80000000800 */
[----:B------:R-:W-:Y:S04]  /*15400*/  STS [R6], R26 ;  /* 0x0000001a06007388 */ /* 0x000fe80000000800 */
[----:B------:R-:W-:Y:S01]  /*15410*/  STS [R6+0x400], R94 ;  /* 0x0004005e06007388 */ /* 0x000fe20000000800 */
[----:B-1----:R-:W-:Y:S02]  /*15420*/  IMAD.IADD R7, R8, 0x1, R3 ;  /* 0x0000000108077824 */ /* 0x002fe400078e0203 */
[----:B------:R-:W-:-:S03]  /*15430*/  IMAD.IADD R8, R4, 0x1, R8 ;  /* 0x0000000104087824 */ /* 0x000fc600078e0208 */
[----:B------:R-:W-:Y:S04]  /*15440*/  STS [R7+0x80], R25 ;  /* 0x0000801907007388 */ /* 0x000fe80000000800 */
[----:B------:R-:W-:Y:S04]  /*15450*/  STS [R7+0x480], R98 ;  /* 0x0004806207007388 */ /* 0x000fe80000000800 */
[----:B------:R-:W-:Y:S04]  /*15460*/  STS [R8], R24 ;  /* 0x0000001808007388 */ /* 0x000fe80000000800 */
[----:B------:R-:W-:Y:S04]  /*15470*/  STS [R8+0x400], R102 ;  /* 0x0004006608007388 */ /* 0x000fe80000000800 */
        /* <DEDUP_REMOVED lines=9> */
[----:B------:R2:W-:Y:S01]  /*15510*/  STS [R5+0x4480], R13 ;  /* 0x0044800d05007388 */ /* 0x0005e20000000800 */
[----:B-1----:R-:W-:-:S03]  /*15520*/  IMAD.MOV.U32 R2, RZ, RZ, 0x4 ;  /* 0x00000004ff027424 */ /* 0x002fc600078e00ff */
[----:B------:R-:W-:Y:S04]  /*15530*/  STS [R6+0x4000], R12 ;  /* 0x0040000c06007388 */ /* 0x000fe80000000800 */
[----:B------:R-:W-:Y:S04]  /*15540*/  STS [R6+0x4400], R11 ;  /* 0x0044000b06007388 */ /* 0x000fe80000000800 */
[----:B------:R-:W-:Y:S04]  /*15550*/  STS [R7+0x4080], R9 ;  /* 0x0040800907007388 */ /* 0x000fe80000000800 */
[----:B------:R1:W-:Y:S04]  /*15560*/  STS [R7+0x4480], R15 ;  /* 0x0044800f07007388 */ /* 0x0003e80000000800 */
[----:B------:R3:W-:Y:S04]  /*15570*/  STS [R8+0x4000], R14 ;  /* 0x0040000e08007388 */ /* 0x0007e80000000800 */
[----:B------:R3:W-:Y:S01]  /*15580*/  STS [R8+0x4400], R10 ;  /* 0x0044000a08007388 */ /* 0x0007e20000000800 */
[----:B--2---:R-:W-:-:S03]  /*15590*/  IMAD.WIDE R4, R35, R2, c[0x0][0x500] ;  /* 0x0001400023047625 */ /* 0x004fc600078e0202 */
[----:B------:R-:W-:Y:S06]  /*155a0*/  BAR.SYNC.DEFER_BLOCKING 0x1, 0x100 ;  /* 0x0044000000007b1d */ /* 0x000fec0000010000 */
[----:B------:R-:W2:Y:S01]  /*155b0*/  @P0 LDG.E R0, [R4.64] ;  /* 0x0000000404000981 */ /* 0x000ea2000c1e1900 */
[----:B-1----:R-:W-:Y:S02]  /*155c0*/  IMAD.MOV.U32 R15, RZ, RZ, c[0x0][0x388] ;  /* 0x0000e200ff0f7624 */ /* 0x002fe400078e00ff */
[----:B------:R-:W-:-:S05]  /*155d0*/  @P1 IMAD.WIDE R2, R35, R2, c[0x0][0x508] ;  /* 0x0001420023021625 */ /* 0x000fca00078e0202 */
[----:B------:R1:W5:Y:S02]  /*155e0*/  @P1 LDG.E R15, [R2.64] ;  /* 0x00000004020f1981 */ /* 0x000364000c1e1900 */
[----:B-1----:R-:W-:Y:S02]  /*155f0*/  CS2R R2, SRZ ;  /* 0x0000000000027805 */ /* 0x002fe4000001ff00 */
[--C-:B--2---:R-:W-:Y:S01]  /*15600*/  @P0 SHF.R.S32.HI R3, RZ, 0x1f, R0.reuse ;  /* 0x0000001fff030819 */ /* 0x104fe20000011400 */
[----:B------:R-:W-:Y:S01]  /*15610*/  @P0 IMAD.MOV.U32 R2, RZ, RZ, R0 ;  /* 0x000000ffff020224 */ /* 0x000fe200078e0000 */
[----:B------:R-:W-:Y:S05]  /*15620*/  @P1 BRA `(.L_x_136) ;  /* 0x0000004000001947 */ /* 0x000fea0003800000 */
[----:B---3--:R-:W-:Y:S05]  /*15630*/  @!P0 BRA `(.L_x_136) ;  /* 0x0000003000008947 */ /* 0x008fea0003800000 */
[----:B------:R1:W2:Y:S04]  /*15640*/  LDG.E R0, [R4.64] ;  /* 0x0000000404007981 */ /* 0x0002a8000c1e1900 */
[----:B-1----:R-:W2:Y:S02]  /*15650*/  LDG.E R4, [R4.64+0x4] ;  /* 0x0000040404047981 */ /* 0x002ea4000c1e1900 */
[----:B--2--5:R-:W-:-:S02]  /*15660*/  IADD3 R15, -R0, R4, RZ ;  /* 0x00000004000f7210 */ /* 0x024fc40007ffe1ff */
.L_x_136:
[----:B---3--:R-:W-:Y:S01]  /*15670*/  LOP3.LUT R0, R29, 0xffffffe0, RZ, 0xc0, !PT ;  /* 0xffffffe01d007812 */ /* 0x008fe200078ec0ff */
[----:B------:R-:W1:Y:S01]  /*15680*/  S2R R19, SR_CTAID.X ;  /* 0x0000000000137919 */ /* 0x000e620000002500 */
[----:B------:R-:W-:Y:S01]  /*15690*/  SHF.R.S32.HI R4, RZ, 0x1f, R28 ;  /* 0x0000001fff047819 */ /* 0x000fe2000001141c */
[----:B------:R-:W-:Y:S01]  /*156a0*/  IMAD.MOV.U32 R8, RZ, RZ, c[0x0][0x4e8] ;  /* 0x00013a00ff087624 */ /* 0x000fe200078e00ff */
[----:B------:R-:W-:Y:S01]  /*156b0*/  LEA.HI R5, R22, R22, RZ, 0x1 ;  /* 0x0000001616057211 */ /* 0x000fe200078f08ff */
[----:B------:R-:W-:Y:S01]  /*156c0*/  IMAD.IADD R0, R32, 0x1, -R0 ;  /* 0x0000000120007824 */ /* 0x000fe200078e0a00 */
[----:B------:R-:W-:Y:S01]  /*156d0*/  LEA.HI R4, R4, R28, RZ, 0x3 ;  /* 0x0000001c04047211 */ /* 0x000fe200078f18ff */
[----:B------:R-:W-:Y:S01]  /*156e0*/  IMAD R9, R34, c[0x0][0x3e8], RZ ;  /* 0x0000fa0022097a24 */ /* 0x000fe200078e02ff */
[----:B------:R-:W-:Y:S01]  /*156f0*/  LOP3.LUT R5, R5, 0x1ffffffe, RZ, 0xc0, !PT ;  /* 0x1ffffffe05057812 */ /* 0x000fe200078ec0ff */
[----:B-----5:R-:W-:Y:S01]  /*15700*/  IMAD R15, R15, c[0x0][0x4e8], RZ ;  /* 0x00013a000f0f7a24 */ /* 0x020fe200078e02ff */
[----:B------:R-:W-:Y:S01]  /*15710*/  SHF.R.S32.HI R7, RZ, 0x1f, R0 ;  /* 0x0000001fff077819 */ /* 0x000fe20000011400 */
[----:B------:R-:W-:Y:S01]  /*15720*/  BSSY B0, `(.L_x_137) ;  /* 0x0000076000007945 */ /* 0x000fe20003800000 */
[----:B------:R-:W-:-:S02]  /*15730*/  LOP3.LUT R6, R4, 0xffffff8, RZ, 0xc0, !PT ;  /* 0x0ffffff804067812 */ /* 0x000fc400078ec0ff */
[----:B------:R-:W-:Y:S01]  /*15740*/  LEA.HI R4, R7, R0, RZ, 0x2 ;  /* 0x0000000007047211 */ /* 0x000fe200078f10ff */
[----:B------:R-:W-:Y:S01]  /*15750*/  IMAD.IADD R7, R22, 0x1, -R5 ;  /* 0x0000000116077824 */ /* 0x000fe200078e0a05 */
[----:B------:R-:W-:Y:S01]  /*15760*/  IADD3 R6, R28, -R6, RZ ;  /* 0x800000061c067210 */ /* 0x000fe20007ffe0ff */
[----:B------:R-:W-:Y:S01]  /*15770*/  IMAD.MOV.U32 R5, RZ, RZ, R3 ;  /* 0x000000ffff057224 */ /* 0x000fe200078e0003 */
[----:B------:R-:W-:Y:S02]  /*15780*/  SHF.R.S32.HI R4, RZ, 0x2, R4 ;  /* 0x00000002ff047819 */ /* 0x000fe40000011404 */
[----:B------:R-:W-:Y:S01]  /*15790*/  LOP3.LUT P2, RZ, R0, 0x3, RZ, 0xc0, !PT ;  /* 0x0000000300ff7812 */ /* 0x000fe2000784c0ff */
[----:B------:R-:W-:Y:S01]  /*157a0*/  IMAD R0, R3, c[0x0][0x3a0], RZ ;  /* 0x0000e80003007a24 */ /* 0x000fe200078e02ff */
[----:B------:R-:W-:Y:S01]  /*157b0*/  ISETP.NE.AND P1, PT, R8, 0x1, PT ;  /* 0x000000010800780c */ /* 0x000fe20003f25270 */
[----:B------:R-:W-:Y:S01]  /*157c0*/  IMAD R17, R6, 0x10, R4 ;  /* 0x0000001006117824 */ /* 0x000fe200078e0204 */
[----:B------:R-:W-:Y:S01]  /*157d0*/  MOV R4, R2 ;  /* 0x0000000200047202 */ /* 0x000fe20000000f00 */
[----:B------:R-:W-:Y:S01]  /*157e0*/  IMAD R6, R2, c[0x0][0x3a4], R0 ;  /* 0x0000e90002067a24 */ /* 0x000fe200078e0200 */
[----:B------:R-:W-:Y:S01]  /*157f0*/  LEA.HI R16, R33, R32, RZ, 0x3 ;  /* 0x0000002021107211 */ /* 0x000fe200078f18ff */
[----:B------:R-:W-:Y:S01]  /*15800*/  IMAD R8, R34, c[0x0][0x490], RZ ;  /* 0x0001240022087a24 */ /* 0x000fe200078e02ff */
[----:B------:R-:W-:Y:S01]  /*15810*/  SEL R14, R35, RZ, !P0 ;  /* 0x000000ff230e7207 */ /* 0x000fe20004000000 */
[----:B------:R-:W-:Y:S01]  /*15820*/  IMAD R0, R7, 0x8, R17 ;  /* 0x0000000807007824 */ /* 0x000fe200078e0211 */
[----:B------:R-:W-:Y:S01]  /*15830*/  LOP3.LUT R12, R16, 0xfffffff8, RZ, 0xc0, !PT ;  /* 0xfffffff8100c7812 */ /* 0x000fe200078ec0ff */
[----:B------:R-:W-:Y:S01]  /*15840*/  IMAD.WIDE.U32 R10, R44, c[0x0][0x490], R4 ;  /* 0x000124002c0a7a25 */ /* 0x000fe200078e0004 */
[----:B------:R-:W-:-:S02]  /*15850*/  SHF.R.S32.HI R16, RZ, 0x3, R16 ;  /* 0x00000003ff107819 */ /* 0x000fc40000011410 */
[----:B------:R-:W-:Y:S01]  /*15860*/  LEA.HI R18, R33, R32, RZ, 0x6 ;  /* 0x0000002021127211 */ /* 0x000fe200078f30ff */
[----:B------:R-:W-:Y:S02]  /*15870*/  IMAD R4, R44, c[0x0][0x494], R8 ;  /* 0x000125002c047a24 */ /* 0x000fe400078e0208 */
[----:B-1----:R-:W-:Y:S02]  /*15880*/  IMAD R8, R19, 0x80, R0 ;  /* 0x0000008013087824 */ /* 0x002fe400078e0200 */
[----:B------:R-:W-:Y:S01]  /*15890*/  IMAD.WIDE.U32 R2, R2, c[0x0][0x3a0], RZ ;  /* 0x0000e80002027a25 */ /* 0x000fe200078e00ff */
[----:B------:R-:W-:-:S03]  /*158a0*/  IADD3 R5, R11, R4, RZ ;  /* 0x000000040b057210 */ /* 0x000fc60007ffe0ff */
[----:B------:R-:W-:Y:S01]  /*158b0*/  IMAD R7, R44, c[0x0][0x3ec], R9 ;  /* 0x0000fb002c077a24 */ /* 0x000fe200078e0209 */
[----:B------:R-:W-:Y:S01]  /*158c0*/  IADD3 R3, R3, R6, RZ ;  /* 0x0000000603037210 */ /* 0x000fe20007ffe0ff */
[----:B------:R-:W-:Y:S01]  /*158d0*/  @P1 IMAD.HI.U32 R9, R8, c[0x0][0x4ec], RZ ;  /* 0x00013b0008091a27 */ /* 0x000fe200078e00ff */
[----:B------:R-:W-:-:S03]  /*158e0*/  SHF.R.S32.HI R6, RZ, 0x1f, R35 ;  /* 0x0000001fff067819 */ /* 0x000fc60000011423 */
[----:B------:R-:W-:Y:S01]  /*158f0*/  IMAD.MOV.U32 R0, RZ, RZ, R8 ;  /* 0x000000ffff007224 */ /* 0x000fe200078e0008 */
[----:B------:R-:W-:Y:S01]  /*15900*/  @P1 SHF.R.U32.HI R0, RZ, c[0x0][0x4f0], R9 ;  /* 0x00013c00ff001a19 */ /* 0x000fe20000011609 */
[----:B------:R-:W-:Y:S01]  /*15910*/  IMAD.WIDE.U32 R2, R44, c[0x0][0x3e8], R2 ;  /* 0x0000fa002c027a25 */ /* 0x000fe200078e0002 */
[----:B------:R-:W-:-:S03]  /*15920*/  SEL R11, R6, RZ, !P0 ;  /* 0x000000ff060b7207 */ /* 0x000fc60004000000 */
[----:B------:R-:W-:Y:S01]  /*15930*/  IMAD.MOV.U32 R4, RZ, RZ, R10 ;  /* 0x000000ffff047224 */ /* 0x000fe200078e000a */
[----:B------:R-:W-:Y:S01]  /*15940*/  IADD3 R7, R3, R7, RZ ;  /* 0x0000000703077210 */ /* 0x000fe20007ffe0ff */
[----:B------:R-:W-:Y:S01]  /*15950*/  IMAD.MOV R10, RZ, RZ, -R0 ;  /* 0x000000ffff0a7224 */ /* 0x000fe200078e0a00 */
[----:B------:R-:W-:Y:S01]  /*15960*/  MOV R6, R2 ;  /* 0x0000000200067202 */ /* 0x000fe20000000f00 */
[----:B------:R-:W-:-:S04]  /*15970*/  IMAD.WIDE.U32 R2, R14, c[0x0][0x498], R4 ;  /* 0x000126000e027a25 */ /* 0x000fc800078e0004 */
[----:B------:R-:W-:Y:S01]  /*15980*/  IMAD.IADD R12, R32, 0x1, -R12 ;  /* 0x00000001200c7824 */ /* 0x000fe200078e0a0c */
[----:B------:R-:W-:Y:S01]  /*15990*/  IADD3 R2, P0, R0, R2, RZ ;  /* 0x0000000200027210 */ /* 0x000fe20007f1e0ff */
[----:B------:R-:W-:Y:S02]  /*159a0*/  IMAD R9, R11, c[0x0][0x498], RZ ;  /* 0x000126000b097a24 */ /* 0x000fe400078e02ff */
[----:B------:R-:W-:Y:S01]  /*159b0*/  IMAD R5, R10, c[0x0][0x4e8], R8 ;  /* 0x00013a000a057a24 */ /* 0x000fe200078e0208 */
[----:B------:R-:W-:Y:S01]  /*159c0*/  SHF.R.S32.HI R8, RZ, 0x1f, R0 ;  /* 0x0000001fff087819 */ /* 0x000fe20000011400 */
[----:B------:R-:W-:Y:S02]  /*159d0*/  IMAD R13, R12, 0x20, R16 ;  /* 0x000000200c0d7824 */ /* 0x000fe400078e0210 */
[----:B------:R-:W-:Y:S01]  /*159e0*/  IMAD R9, R14, c[0x0][0x49c], R9 ;  /* 0x000127000e097a24 */ /* 0x000fe200078e0209 */
[----:B------:R-:W-:Y:S01]  /*159f0*/  SHF.R.S32.HI R10, RZ, 0x1f, R5 ;  /* 0x0000001fff0a7819 */ /* 0x000fe20000011405 */
[----:B------:R-:W-:-:S02]  /*15a00*/  IMAD R13, R19, 0x80, R13 ;  /* 0x00000080130d7824 */ /* 0x000fc400078e020d */
[----:B------:R-:W-:Y:S01]  /*15a10*/  IMAD.SHL.U32 R12, R12, 0x8, RZ ;  /* 0x000000080c0c7824 */ /* 0x000fe200078e00ff */
[----:B------:R-:W-:Y:S01]  /*15a20*/  IADD3.X R3, R8, R3, R9, P0, !PT ;  /* 0x0000000308037210 */ /* 0x000fe200007fe409 */
[----:B------:R-:W-:Y:S01]  /*15a30*/  IMAD R9, R10, c[0x0][0x488], RZ ;  /* 0x000122000a097a24 */ /* 0x000fe200078e02ff */
[----:B------:R-:W-:Y:S01]  /*15a40*/  SHF.L.U32 R8, R16, 0x6, RZ ;  /* 0x0000000610087819 */ /* 0x000fe200000006ff */
[----:B------:R-:W-:-:S04]  /*15a50*/  @P1 IMAD.HI.U32 R4, R13, c[0x0][0x4ec], RZ ;  /* 0x00013b000d041a27 */ /* 0x000fc800078e00ff */
[----:B------:R-:W-:-:S04]  /*15a60*/  IMAD.WIDE.U32 R2, R5, c[0x0][0x488], R2 ;  /* 0x0001220005027a25 */ /* 0x000fc800078e0002 */
[----:B------:R-:W-:Y:S02]  /*15a70*/  IMAD R9, R5, c[0x0][0x48c], R9 ;  /* 0x0001230005097a24 */ /* 0x000fe400078e0209 */
[----:B------:R-:W-:Y:S01]  /*15a80*/  IMAD.MOV.U32 R0, RZ, RZ, R13 ;  /* 0x000000ffff007224 */ /* 0x000fe200078e000d */
[----:B------:R-:W-:Y:S01]  /*15a90*/  @P1 SHF.R.U32.HI R0, RZ, c[0x0][0x4f0], R4 ;  /* 0x00013c00ff001a19 */ /* 0x000fe20000011604 */
[----:B------:R-:W-:Y:S01]  /*15aa0*/  IMAD.IADD R9, R3, 0x1, R9 ;  /* 0x0000000103097824 */ /* 0x000fe200078e0209 */
[----:B------:R-:W-:Y:S01]  /*15ab0*/  LOP3.LUT R4, R8, 0x1c0, RZ, 0xc0, !PT ;  /* 0x000001c008047812 */ /* 0x000fe200078ec0ff */
[----:B------:R-:W-:Y:S01]  /*15ac0*/  IMAD R5, R11, c[0x0][0x3f0], RZ ;  /* 0x0000fc000b057a24 */ /* 0x000fe200078e02ff */
[----:B------:R-:W-:Y:S02]  /*15ad0*/  LEA R8, P0, R2, c[0x0][0x450], 0x2 ;  /* 0x0001140002087a11 */ /* 0x000fe400078010ff */
[----:B------:R-:W-:Y:S01]  /*15ae0*/  LOP3.LUT R11, R4, 0x38, R12, 0xf8, !PT ;  /* 0x00000038040b7812 */ /* 0x000fe200078ef80c */
[C---:B------:R-:W-:Y:S01]  /*15af0*/  IMAD R3, R14.reuse, c[0x0][0x3f4], R5 ;  /* 0x0000fd000e037a24 */ /* 0x040fe200078e0205 */
[----:B------:R-:W-:Y:S01]  /*15b00*/  SHF.R.U32.HI R10, RZ, 0x3, R4 ;  /* 0x00000003ff0a7819 */ /* 0x000fe20000011604 */
[----:B------:R-:W-:Y:S01]  /*15b10*/  IMAD.WIDE.U32 R4, R14, c[0x0][0x3f0], R6 ;  /* 0x0000fc000e047a25 */ /* 0x000fe200078e0006 */
[----:B------:R-:W-:-:S02]  /*15b20*/  LEA.HI.X R2, R2, c[0x0][0x454], R9, 0x2, P0 ;  /* 0x0001150002027a11 */ /* 0x000fc400000f1409 */
[----:B------:R-:W-:Y:S01]  /*15b30*/  LOP3.LUT R14, R11, R10, RZ, 0x3c, !PT ;  /* 0x0000000a0b0e7212 */ /* 0x000fe200078e3cff */
[----:B------:R-:W-:Y:S01]  /*15b40*/  IMAD.IADD R3, R5, 0x1, R3 ;  /* 0x0000000105037824 */ /* 0x000fe200078e0203 */
[----:B------:R-:W-:Y:S01]  /*15b50*/  SHFL.IDX PT, R10, R8, RZ, 0x1c1f ;  /* 0x001c1fff080a7589 */ /* 0x000fe200000e0000 */
[----:B------:R-:W-:Y:S02]  /*15b60*/  IADD3 R6, -R0, RZ, RZ ;  /* 0x000000ff00067210 */ /* 0x000fe40007ffe1ff */
[----:B------:R-:W-:Y:S01]  /*15b70*/  SHF.R.S32.HI R7, RZ, 0x1f, R0 ;  /* 0x0000001fff077819 */ /* 0x000fe20000011400 */
[----:B------:R-:W1:Y:S01]  /*15b80*/  SHFL.IDX PT, R11, R2, RZ, 0x1c1f ;  /* 0x001c1fff020b7589 */ /* 0x000e6200000e0000 */
[----:B------:R-:W-:Y:S01]  /*15b90*/  LEA R5, R19, R17, 0x7 ;  /* 0x0000001113057211 */ /* 0x000fe200078e38ff */
[----:B------:R-:W-:Y:S02]  /*15ba0*/  IMAD R6, R6, c[0x0][0x4e8], R13 ;  /* 0x00013a0006067a24 */ /* 0x000fe400078e020d */
[----:B------:R-:W-:Y:S01]  /*15bb0*/  SHFL.IDX PT, R8, R8, 0x1, 0x1c1f ;  /* 0x003c1f0008087f89 */ /* 0x000fe200000e0000 */
[----:B------:R-:W-:Y:S01]  /*15bc0*/  IMAD R7, R7, c[0x0][0x3e0], RZ ;  /* 0x0000f80007077a24 */ /* 0x000fe200078e02ff */
[----:B------:R-:W-:-:S02]  /*15bd0*/  ISETP.GE.OR P1, PT, R5, R15, P2 ;  /* 0x0000000f0500720c */ /* 0x000fc40001726670 */
[----:B------:R2:W3:Y:S01]  /*15be0*/  SHFL.IDX PT, R9, R2, 0x1, 0x1c1f ;  /* 0x003c1f0002097f89 */ /* 0x0004e200000e0000 */
[----:B------:R-:W-:-:S10]  /*15bf0*/  IMAD R7, R0, c[0x0][0x3e4], R7 ;  /* 0x0000f90000077a24 */ /* 0x000fd400078e0207 */
[----:B-1----:R1:W-:Y:S01]  /*15c00*/  @!P1 ST.E [R10.64], R30 ;  /* 0x0000001e0a009985 */ /* 0x0023e2000c101904 */
[----:B--2---:R-:W-:Y:S01]  /*15c10*/  IMAD.MOV.U32 R2, RZ, RZ, R4 ;  /* 0x000000ffff027224 */ /* 0x004fe200078e0004 */
[----:B------:R-:W-:-:S03]  /*15c20*/  IADD3 R4, R5, 0x8, RZ ;  /* 0x0000000805047810 */ /* 0x000fc60007ffe0ff */
[----:B------:R-:W-:Y:S01]  /*15c30*/  IMAD.WIDE.U32 R2, R0, c[0x0][0x3e0], R2 ;  /* 0x0000f80000027a25 */ /* 0x000fe200078e0002 */
[----:B------:R-:W-:Y:S02]  /*15c40*/  SHF.R.S32.HI R0, RZ, 0x1f, R6 ;  /* 0x0000001fff007819 */ /* 0x000fe40000011406 */
[----:B------:R-:W-:Y:S01]  /*15c50*/  ISETP.GE.OR P0, PT, R4, R15, P2 ;  /* 0x0000000f0400720c */ /* 0x000fe20001706670 */
[----:B------:R-:W-:Y:S01]  /*15c60*/  IMAD.IADD R3, R3, 0x1, R7 ;  /* 0x0000000103037824 */ /* 0x000fe200078e0207 */
[----:B------:R-:W-:Y:S01]  /*15c70*/  SHF.L.U32 R4, R18, 0x3, RZ ;  /* 0x0000000312047819 */ /* 0x000fe200000006ff */
[----:B------:R-:W-:Y:S01]  /*15c80*/  IMAD R0, R0, c[0x0][0x3d8], RZ ;  /* 0x0000f60000007a24 */ /* 0x000fe200078e02ff */
[----:B------:R-:W-:Y:S01]  /*15c90*/  LEA R7, R19, R16, 0x7 ;  /* 0x0000001013077211 */ /* 0x000fe200078e38ff */
[----:B------:R-:W-:Y:S01]  /*15ca0*/  IMAD.WIDE.U32 R2, R6, c[0x0][0x3d8], R2 ;  /* 0x0000f60006027a25 */ /* 0x000fe200078e0002 */
[----:B------:R-:W-:-:S03]  /*15cb0*/  LOP3.LUT R5, R14, 0x7ffffe00, R4, 0xf8, !PT ;  /* 0x7ffffe000e057812 */ /* 0x000fc600078ef804 */
[----:B------:R-:W-:Y:S01]  /*15cc0*/  IMAD R4, R6, c[0x0][0x3dc], R0 ;  /* 0x0000f70006047a24 */ /* 0x000fe200078e0200 */
[----:B------:R-:W-:Y:S02]  /*15cd0*/  SHF.L.U32 R0, R5, 0x1, RZ ;  /* 0x0000000105007819 */ /* 0x000fe400000006ff */
[----:B------:R-:W-:Y:S01]  /*15ce0*/  IADD3 R6, R12, 0x40, RZ ;  /* 0x000000400c067810 */ /* 0x000fe20007ffe0ff */
[----:B---3--:R1:W-:Y:S01]  /*15cf0*/  @!P0 ST.E [R8.64], R31 ;  /* 0x0000001f08008985 */ /* 0x0083e2000c101904 */
[----:B------:R-:W-:Y:S01]  /*15d00*/  IMAD.IADD R3, R3, 0x1, R4 ;  /* 0x0000000103037824 */ /* 0x000fe200078e0204 */
[C---:B------:R-:W-:Y:S02]  /*15d10*/  LEA R14, P0, R2.reuse, c[0x0][0x380], 0x1 ;  /* 0x0000e000020e7a11 */ /* 0x040fe400078008ff */
[----:B------:R1:W2:Y:S02]  /*15d20*/  LDS.128 R24, [R0+0x1080] ;  /* 0x0010800000187984 */ /* 0x0002a40000000c00 */
[----:B------:R-:W-:-:S02]  /*15d30*/  LEA.HI.X R13, R2, c[0x0][0x384], R3, 0x1, P0 ;  /* 0x0000e100020d7a11 */ /* 0x000fc400000f0c03 */
[----:B------:R1:W3:Y:S01]  /*15d40*/  LDS.128 R32, [R0+0x2080] ;  /* 0x0020800000207984 */ /* 0x0002e20000000c00 */
[----:B------:R-:W-:-:S03]  /*15d50*/  ISETP.GE.AND P0, PT, R7, R15, PT ;  /* 0x0000000f0700720c */ /* 0x000fc60003f06270 */
[----:B------:R1:W4:Y:S04]  /*15d60*/  LDS.128 R36, [R0+0x3080] ;  /* 0x0030800000247984 */ /* 0x0003280000000c00 */
[----:B------:R1:W1:Y:S04]  /*15d70*/  LDS.128 R20, [R0+0x5080] ;  /* 0x0050800000147984 */ /* 0x0002680000000c00 */
[----:B------:R1:W1:Y:S04]  /*15d80*/  LDS.128 R28, [R0+0x6080] ;  /* 0x00608000001c7984 */ /* 0x0002680000000c00 */
[----:B------:R1:W1:Y:S04]  /*15d90*/  LDS.128 R40, [R0+0x7080] ;  /* 0x0070800000287984 */ /* 0x0002680000000c00 */
[----:B------:R1:W1:Y:S04]  /*15da0*/  SHFL.IDX PT, R2, R14, RZ, 0x181f ;  /* 0x00181fff0e027589 */ /* 0x00026800000e0000 */
[----:B------:R1:W1:Y:S01]  /*15db0*/  SHFL.IDX PT, R3, R13, RZ, 0x181f ;  /* 0x00181fff0d037589 */ /* 0x00026200000e0000 */
[----:B------:R-:W-:Y:S05]  /*15dc0*/  @P0 BRA `(.L_x_138) ;  /* 0x000000b000000947 */ /* 0x000fea0003800000 */
[----:B------:R-:W5:Y:S01]  /*15dd0*/  LDS.128 R16, [R0+0x80] ;  /* 0x0000800000107984 */ /* 0x000f620000000c00 */
[----:B------:R-:W-:-:S02]  /*15de0*/  ISETP.GE.AND P0, PT, R6, c[0x0][0x3c8], PT ;  /* 0x0000f20006007a0c */ /* 0x000fc40003f06270 */
[----:B------:R-:W-:Y:S01]  /*15df0*/  ISETP.GE.AND P1, PT, R12, c[0x0][0x3c8], PT ;  /* 0x0000f2000c007a0c */ /* 0x000fe20003f26270 */
[----:B-1----:R1:W4:-:S12]  /*15e00*/  LDS.128 R8, [R0+0x4080] ;  /* 0x0040800000087984 */ /* 0x0023180000000c00 */
[----:B------:R-:W-:Y:S01]  /*15e10*/  @!P1 IMAD.WIDE R4, R12, 0x2, R2 ;  /* 0x000000020c049825 */ /* 0x000fe200078e0202 */
[----:B-1----:R-:W-:-:S04]  /*15e20*/  @!P0 SHF.R.S32.HI R0, RZ, 0x1f, R6 ;  /* 0x0000001fff008819 */ /* 0x002fc80000011406 */
[----:B------:R-:W-:-:S04]  /*15e30*/  @!P0 LEA.HI R0, R0, R6, RZ, 0x3 ;  /* 0x0000000600008211 */ /* 0x000fc800078f18ff */
[----:B------:R-:W-:-:S05]  /*15e40*/  @!P0 LOP3.LUT R0, R0, 0xfffffff8, RZ, 0xc0, !PT ;  /* 0xfffffff800008812 */ /* 0x000fca00078ec0ff */
[----:B------:R-:W-:Y:S01]  /*15e50*/  @!P0 IMAD.WIDE R2, R0, 0x2, R2 ;  /* 0x0000000200028825 */ /* 0x000fe200078e0202 */
[----:B-----5:R1:W-:Y:S04]  /*15e60*/  @!P1 ST.E.128 [R4.64], R16 ;  /* 0x0000001004009985 */ /* 0x0203e8000c101d04 */
[----:B----4-:R1:W-:Y:S02]  /*15e70*/  @!P0 ST.E.128 [R2.64], R8 ;  /* 0x0000000802008985 */ /* 0x0103e4000c101d04 */
.L_x_138:
[----:B------:R-:W-:Y:S05]  /*15e80*/  BSYNC B0 ;  /* 0x0000000000007941 */ /* 0x000fea0003800000 */
.L_x_137:
[----:B-1----:R-:W-:Y:S01]  /*15e90*/  IADD3 R0, R7, 0x20, RZ ;  /* 0x0000002007007810 */ /* 0x002fe20007ffe0ff */
[----:B------:R1:W4:Y:S01]  /*15ea0*/  SHFL.IDX PT, R3, R13, 0x1, 0x181f ;  /* 0x00381f000d037f89 */ /* 0x00032200000e0000 */
        /* <DEDUP_REMOVED lines=13> */
.L_x_140:
[----:B------:R-:W-:Y:S05]  /*15f80*/  BSYNC B0 ;  /* 0x0000000000007941 */ /* 0x000fea0003800000 */
.L_x_139:
        /* <DEDUP_REMOVED lines=15> */
.L_x_142:
[----:B------:R-:W-:Y:S05]  /*16080*/  BSYNC B0 ;  /* 0x0000000000007941 */ /* 0x000fea0003800000 */
.L_x_141:
        /* <DEDUP_REMOVED lines=16> */
.L_x_135:
[----:B------:R-:W2:Y:S01]  /*16190*/  LDL R8, [R1+0x40] ;  /* 0x0000400001087983 */ /* 0x000ea20000100800 */
[----:B------:R-:W-:Y:S01]  /*161a0*/  ISETP.NE.U32.AND P1, PT, RZ, c[0x0][0x508], PT ;  /* 0x00014200ff007a0c */ /* 0x000fe20003f25070 */
[----:B------:R-:W-:Y:S01]  /*161b0*/  IMAD.MOV.U32 R2, RZ, RZ, 0x4 ;  /* 0x00000004ff027424 */ /* 0x000fe200078e00ff */
[----:B------:R-:W-:Y:S02]  /*161c0*/  ISETP.NE.U32.AND P0, PT, RZ, c[0x0][0x500], PT ;  /* 0x00014000ff007a0c */ /* 0x000fe40003f05070 */
[----:B------:R-:W-:Y:S02]  /*161d0*/  ISETP.NE.AND.EX P1, PT, RZ, c[0x0][0x50c], PT, P1 ;  /* 0x00014300ff007a0c */ /* 0x000fe40003f25310 */
[----:B------:R-:W-:Y:S01]  /*161e0*/  ISETP.NE.AND.EX P0, PT, RZ, c[0x0][0x504], PT, P0 ;  /* 0x00014100ff007a0c */ /* 0x000fe20003f05300 */
[----:B------:R-:W-:Y:S02]  /*161f0*/  IMAD.MOV.U32 R13, RZ, RZ, c[0x0][0x388] ;  /* 0x0000e200ff0d7624 */ /* 0x000fe400078e00ff */
[----:B--2---:R-:W-:-:S08]  /*16200*/  IMAD.WIDE R6, R8, R2, c[0x0][0x500] ;  /* 0x0001400008067625 */ /* 0x004fd000078e0202 */
        /* <DEDUP_REMOVED lines=8> */
[----:B------:R1:W2:Y:S04]  /*16290*/  LDG.E R0, [R6.64] ;  /* 0x0000000406007981 */ /* 0x0002a8000c1e1900 */
[----:B-1----:R-:W2:Y:S02]  /*162a0*/  LDG.E R6, [R6.64+0x4] ;  /* 0x0000040406067981 */ /* 0x002ea4000c1e1900 */
[----:B--2--5:R-:W-:-:S02]  /*162b0*/  IADD3 R13, -R0, R6, RZ ;  /* 0x00000006000d7210 */ /* 0x024fc40007ffe1ff */
.L_x_143:
        /* <DEDUP_REMOVED lines=12> */
[----:B------:R-:W-:Y:S01]  /*16380*/  MOV R0, c[0x0][0x4e8] ;  /* 0x00013a0000007a02 */ /* 0x000fe20000000f00 */
[----:B------:R-:W-:Y:S01]  /*16390*/  IMAD R6, R34, c[0x0][0x490], RZ ;  /* 0x0001240022067a24 */ /* 0x000fe200078e02ff */
[----:B------:R-:W-:Y:S01]  /*163a0*/  MOV R2, R4 ;  /* 0x0000000400027202 */ /* 0x000fe20000000f00 */
[----:B------:R-:W-:Y:S01]  /*163b0*/  IMAD.MOV.U32 R3, RZ, RZ, R5 ;  /* 0x000000ffff037224 */ /* 0x000fe200078e0005 */
[----:B------:R-:W-:Y:S01]  /*163c0*/  ISETP.NE.AND P0, PT, R0, 0x1, PT ;  /* 0x000000010000780c */ /* 0x000fe20003f05270 */
[C---:B------:R-:W-:Y:S01]  /*163d0*/  IMAD R6, R44.reuse, c[0x0][0x494], R6 ;  /* 0x000125002c067a24 */ /* 0x040fe200078e0206 */
[----:B------:R-:W-:Y:S01]  /*163e0*/  MOV R0, R8 ;  /* 0x0000000800007202 */ /* 0x000fe20000000f00 */
[----:B------:R-:W-:-:S05]  /*163f0*/  IMAD.WIDE.U32 R2, R44, c[0x0][0x490], R2 ;  /* 0x000124002c027a25 */ /* 0x000fca00078e0002 */
[----:B------:R-:W-:-:S05]  /*16400*/  IADD3 R3, R6, R3, RZ ;  /* 0x0000000306037210 */ /* 0x000fca0007ffe0ff */
[----:B------:R-:W-:-:S04]  /*16410*/  @P0 IMAD.HI.U32 R7, R8, c[0x0][0x4ec], RZ ;  /* 0x00013b0008070a27 */ /* 0x000fc800078e00ff */
[----:B------:R-:W-:Y:S01]  /*16420*/  IMAD.WIDE.U32 R2, R9, c[0x0][0x498], R2 ;  /* 0x0001260009027a25 */ /* 0x000fe200078e0002 */
[----:B------:R-:W-:-:S03]  /*16430*/  @P0 SHF.R.U32.HI R0, RZ, c[0x0][0x4f0], R7 ;  /* 0x00013c00ff000a19 */ /* 0x000fc60000011607 */
[----:B------:R-:W-:Y:S01]  /*16440*/  IMAD R7, R10, c[0x0][0x498], RZ ;  /* 0x000126000a077a24 */ /* 0x000fe200078e02ff */
[----:B------:R-:W-:Y:S01]  /*16450*/  IADD3 R2, P0, R0, R2, RZ ;  /* 0x0000000200027210 */ /* 0x000fe20007f1e0ff */
[----:B------:R-:W-:Y:S02]  /*16460*/  IMAD.MOV R6, RZ, RZ, -R0 ;  /* 0x000000ffff067224 */ /* 0x000fe400078e0a00 */
[----:B------:R-:W-:Y:S02]  /*16470*/  IMAD R7, R9, c[0x0][0x49c], R7 ;  /* 0x0001270009077a24 */ /* 0x000fe400078e0207 */
[----:B------:R-:W-:Y:S01]  /*16480*/  IMAD R6, R6, c[0x0][0x4e8], R8 ;  /* 0x00013a0006067a24 */ /* 0x000fe200078e0208 */
[----:B------:R-:W-:-:S04]  /*16490*/  SHF.R.S32.HI R8, RZ, 0x1f, R0 ;  /* 0x0000001fff087819 */ /* 0x000fc80000011400 */
[----:B------:R-:W-:Y:S02]  /*164a0*/  SHF.R.S32.HI R0, RZ, 0x1f, R6 ;  /* 0x0000001fff007819 */ /* 0x000fe40000011406 */
[----:B------:R-:W-:-:S03]  /*164b0*/  IADD3.X R3, R8, R3, R7, P0, !PT ;  /* 0x0000000308037210 */ /* 0x000fc600007fe407 */
[----:B------:R-:W-:Y:S02]  /*164c0*/  IMAD R0, R0, c[0x0][0x488], RZ ;  /* 0x0001220000007a24 */ /* 0x000fe400078e02ff */
[----:B------:R-:W-:-:S04]  /*164d0*/  IMAD.WIDE.U32 R2, R6, c[0x0][0x488], R2 ;  /* 0x0001220006027a25 */ /* 0x000fc800078e0002 */
[----:B------:R-:W-:Y:S01]  /*164e0*/  IMAD R0, R6, c[0x0][0x48c], R0 ;  /* 0x0001230006007a24 */ /* 0x000fe200078e0200 */
[----:B------:R-:W-:-:S04]  /*164f0*/  LEA R6, P0, R2, c[0x0][0x450], 0x2 ;  /* 0x0001140002067a11 */ /* 0x000fc800078010ff */
[----:B------:R-:W-:-:S04]  /*16500*/  IADD3 R0, R3, R0, RZ ;  /* 0x0000000003007210 */ /* 0x000fc80007ffe0ff */
[----:B------:R-:W-:Y:S02]  /*16510*/  LEA.HI.X R7, R2, c[0x0][0x454], R0, 0x2, P0 ;  /* 0x0001150002077a11 */ /* 0x000fe400000f1400 */
[----:B------:R-:W-:-:S05]  /*16520*/  MOV R0, 0xff800000 ;  /* 0xff80000000007802 */ /* 0x000fca0000000f00 */
[----:B------:R1:W-:Y:S02]  /*16530*/  STG.E [R6.64], R0 ;  /* 0x0000000006007986 */ /* 0x0003e4000c101904 */
.L_x_145:
[----:B------:R-:W-:Y:S05]  /*16540*/  BSYNC B0 ;  /* 0x0000000000007941 */ /* 0x000fea0003800000 */
.L_x_144:
[----:B------:R-:W2:Y:S01]  /*16550*/  S2R R14, SR_CTAID.X ;  /* 0x00000000000e7919 */ /* 0x000ea20000002500 */
[----:B-1----:R-:W-:Y:S01]  /*16560*/  IMAD R0, R5, c[0x0][0x3a0], RZ ;  /* 0x0000e80005007a24 */ /* 0x002fe200078e02ff */
[----:B------:R-:W-:Y:S01]  /*16570*/  SHF.R.S32.HI R5, RZ, 0x1f, R12 ;  /* 0x0000001fff057819 */ /* 0x000fe2000001140c */
[C---:B------:R-:W-:Y:S01]  /*16580*/  IMAD.WIDE.U32 R2, R4.reuse, c[0x0][0x3a0], RZ ;  /* 0x0000e80004027a25 */ /* 0x040fe200078e00ff */
[----:B------:R-:W-:Y:S01]  /*16590*/  MOV R6, c[0x0][0x4e8] ;  /* 0x00013a0000067a02 */ /* 0x000fe20000000f00 */
[----:B------:R-:W-:Y:S01]  /*165a0*/  BSSY B0, `(.L_x_146) ;  /* 0x0000034000007945 */ /* 0x000fe20003800000 */
[-C--:B------:R-:W-:Y:S01]  /*165b0*/  LEA.HI R5, R5, R12.reuse, RZ, 0x3 ;  /* 0x0000000c05057211 */ /* 0x080fe200078f18ff */
[----:B------:R-:W-:Y:S01]  /*165c0*/  IMAD R0, R4, c[0x0][0x3a4], R0 ;  /* 0x0000e90004007a24 */ /* 0x000fe200078e0200 */
[----:B------:R-:W-:Y:S01]  /*165d0*/  ISETP.NE.AND P0, PT, R6, 0x1, PT ;  /* 0x000000010600780c */ /* 0x000fe20003f05270 */
[----:B------:R-:W-:Y:S01]  /*165e0*/  IMAD R6, R10, c[0x0][0x3f0], RZ ;  /* 0x0000fc000a067a24 */ /* 0x000fe200078e02ff */
[----:B------:R-:W-:Y:S01]  /*165f0*/  LOP3.LUT R4, R5, 0xfffffff8, RZ, 0xc0, !PT ;  /* 0xfffffff805047812 */ /* 0x000fe200078ec0ff */
[----:B-----5:R-:W-:Y:S01]  /*16600*/  IMAD R10, R13, c[0x0][0x4e8], RZ ;  /* 0x00013a000d0a7a24 */ /* 0x020fe200078e02ff */
[----:B------:R-:W-:Y:S01]  /*16610*/  SHF.R.S32.HI R8, RZ, 0x3, R5 ;  /* 0x00000003ff087819 */ /* 0x000fe20000011405 */
[----:B------:R-:W-:Y:S01]  /*16620*/  IMAD R7, R9, c[0x0][0x3f4], R6 ;  /* 0x0000fd0009077a24 */ /* 0x000fe200078e0206 */
[----:B------:R-:W-:-:S02]  /*16630*/  IADD3 R12, -R4, R12, RZ ;  /* 0x0000000c040c7210 */ /* 0x000fc40007ffe1ff */
[----:B------:R-:W-:Y:S01]  /*16640*/  IADD3 R3, R3, R0, RZ ;  /* 0x0000000003037210 */ /* 0x000fe20007ffe0ff */
[----:B------:R-:W-:Y:S02]  /*16650*/  IMAD R0, R34, c[0x0][0x3e8], RZ ;  /* 0x0000fa0022007a24 */ /* 0x000fe400078e02ff */
[----:B------:R-:W-:Y:S02]  /*16660*/  IMAD R4, R12, 0x20, R8 ;  /* 0x000000200c047824 */ /* 0x000fe400078e0208 */
[C---:B------:R-:W-:Y:S02]  /*16670*/  IMAD R0, R44.reuse, c[0x0][0x3ec], R0 ;  /* 0x0000fb002c007a24 */ /* 0x040fe400078e0200 */
[----:B------:R-:W-:Y:S01]  /*16680*/  IMAD.WIDE.U32 R2, R44, c[0x0][0x3e8], R2 ;  /* 0x0000fa002c027a25 */ /* 0x000fe200078e0002 */
[C---:B--2---:R-:W-:Y:S02]  /*16690*/  LEA R4, R14.reuse, R4, 0x7 ;  /* 0x000000040e047211 */ /* 0x044fe400078e38ff */
[----:B------:R-:W-:-:S02]  /*166a0*/  LEA R8, R14, R8, 0x7 ;  /* 0x000000080e087211 */ /* 0x000fc400078e38ff */
[----:B------:R-:W-:Y:S01]  /*166b0*/  IADD3 R3, R0, R3, RZ ;  /* 0x0000000300037210 */ /* 0x000fe20007ffe0ff */
[----:B------:R-:W-:-:S04]  /*166c0*/  @P0 IMAD.HI.U32 R5, R4, c[0x0][0x4ec], RZ ;  /* 0x00013b0004050a27 */ /* 0x000fc800078e00ff */
[----:B------:R-:W-:Y:S01]  /*166d0*/  IMAD.MOV.U32 R0, RZ, RZ, R4 ;  /* 0x000000ffff007224 */ /* 0x000fe200078e0004 */
[----:B------:R-:W-:Y:S01]  /*166e0*/  @P0 SHF.R.U32.HI R0, RZ, c[0x0][0x4f0], R5 ;  /* 0x00013c00ff000a19 */ /* 0x000fe20000011605 */
[----:B------:R-:W-:-:S03]  /*166f0*/  IMAD.WIDE.U32 R2, R9, c[0x0][0x3f0], R2 ;  /* 0x0000fc0009027a25 */ /* 0x000fc600078e0002 */
[----:B------:R-:W-:Y:S02]  /*16700*/  IADD3 R5, -R0, RZ, RZ ;  /* 0x000000ff00057210 */ /* 0x000fe40007ffe1ff */
[----:B------:R-:W-:Y:S02]  /*16710*/  SHF.R.S32.HI R6, RZ, 0x1f, R0 ;  /* 0x0000001fff067819 */ /* 0x000fe40000011400 */
[----:B------:R-:W-:Y:S01]  /*16720*/  IADD3 R3, R3, R7, RZ ;  /* 0x0000000703037210 */ /* 0x000fe20007ffe0ff */
[----:B------:R-:W-:Y:S02]  /*16730*/  IMAD R5, R5, c[0x0][0x4e8], R4 ;  /* 0x00013a0005057a24 */ /* 0x000fe400078e0204 */
[----:B------:R-:W-:Y:S02]  /*16740*/  IMAD R6, R6, c[0x0][0x3e0], RZ ;  /* 0x0000f80006067a24 */ /* 0x000fe400078e02ff */
[----:B------:R-:W-:Y:S01]  /*16750*/  IMAD.WIDE.U32 R2, R0, c[0x0][0x3e0], R2 ;  /* 0x0000f80000027a25 */ /* 0x000fe200078e0002 */
[----:B------:R-:W-:-:S03]  /*16760*/  SHF.R.S32.HI R4, RZ, 0x1f, R5 ;  /* 0x0000001fff047819 */ /* 0x000fc60000011405 */
[----:B------:R-:W-:-:S04]  /*16770*/  IMAD R0, R0, c[0x0][0x3e4], R6 ;  /* 0x0000f90000007a24 */ /* 0x000fc800078e0206 */
[----:B------:R-:W-:Y:S02]  /*16780*/  IMAD.IADD R3, R3, 0x1, R0 ;  /* 0x0000000103037824 */ /* 0x000fe400078e0200 */
[----:B------:R-:W-:Y:S02]  /*16790*/  IMAD R0, R4, c[0x0][0x3d8], RZ ;  /* 0x0000f60004007a24 */ /* 0x000fe400078e02ff */
[----:B------:R-:W-:-:S04]  /*167a0*/  IMAD.WIDE.U32 R2, R5, c[0x0][0x3d8], R2 ;  /* 0x0000f60005027a25 */ /* 0x000fc800078e0002 */
[----:B------:R-:W-:Y:S01]  /*167b0*/  IMAD R0, R5, c[0x0][0x3dc], R0 ;  /* 0x0000f70005007a24 */ /* 0x000fe200078e0200 */
[----:B------:R-:W-:-:S04]  /*167c0*/  LEA R11, P0, R2, c[0x0][0x380], 0x1 ;  /* 0x0000e000020b7a11 */ /* 0x000fc800078008ff */
[----:B------:R-:W-:-:S04]  /*167d0*/  IADD3 R0, R3, R0, RZ ;  /* 0x0000000003007210 */ /* 0x000fc80007ffe0ff */
[----:B------:R-:W-:Y:S02]  /*167e0*/  LEA.HI.X R9, R2, c[0x0][0x384], R0, 0x1, P0 ;  /* 0x0000e10002097a11 */ /* 0x000fe400000f0c00 */
[----:B------:R-:W-:Y:S01]  /*167f0*/  ISETP.GE.AND P0, PT, R8, R10, PT ;  /* 0x0000000a0800720c */ /* 0x000fe20003f06270 */
[----:B------:R1:W2:Y:S01]  /*16800*/  SHFL.IDX PT, R2, R11, RZ, 0x181f ;  /* 0x00181fff0b027589 */ /* 0x0002a200000e0000 */
[----:B------:R-:W-:-:S03]  /*16810*/  SHF.L.U32 R0, R12, 0x3, RZ ;  /* 0x000000030c007819 */ /* 0x000fc600000006ff */
[----:B------:R1:W3:Y:S01]  /*16820*/  SHFL.IDX PT, R3, R9, RZ, 0x181f ;  /* 0x00181fff09037589 */ /* 0x0002e200000e0000 */
[----:B------:R-:W-:-:S07]  /*16830*/  IADD3 R7, R0, 0x40, RZ ;  /* 0x0000004000077810 */ /* 0x000fce0007ffe0ff */
[----:B------:R-:W-:Y:S05]  /*16840*/  @P0 BRA `(.L_x_147) ;  /* 0x0000009000000947 */ /* 0x000fea0003800000 */
[----:B------:R-:W-:Y:S02]  /*16850*/  ISETP.GE.AND P0, PT, R7, c[0x0][0x3c8], PT ;  /* 0x0000f20007007a0c */ /* 0x000fe40003f06270 */
[----:B------:R-:W-:-:S11]  /*16860*/  ISETP.GE.AND P1, PT, R0, c[0x0][0x3c8], PT ;  /* 0x0000f20000007a0c */ /* 0x000fd60003f26270 */
[----:B------:R-:W-:-:S04]  /*16870*/  @!P0 SHF.R.S32.HI R4, RZ, 0x1f, R7 ;  /* 0x0000001fff048819 */ /* 0x000fc80000011407 */
[----:B------:R-:W-:-:S04]  /*16880*/  @!P0 LEA.HI R4, R4, R7, RZ, 0x3 ;  /* 0x0000000704048211 */ /* 0x000fc800078f18ff */
[----:B------:R-:W-:Y:S01]  /*16890*/  @!P0 LOP3.LUT R6, R4, 0xfffffff8, RZ, 0xc0, !PT ;  /* 0xfffffff804068812 */ /* 0x000fe200078ec0ff */
[----:B--23--:R-:W-:-:S04]  /*168a0*/  @!P1 IMAD.WIDE R4, R0, 0x2, R2 ;  /* 0x0000000200049825 */ /* 0x00cfc800078e0202 */
[----:B------:R-:W-:Y:S01]  /*168b0*/  @!P0 IMAD.WIDE R2, R6, 0x2, R2 ;  /* 0x0000000206028825 */ /* 0x000fe200078e0202 */
[----:B------:R2:W-:Y:S04]  /*168c0*/  @!P1 ST.E.128 [R4.64], RZ ;  /* 0x000000ff04009985 */ /* 0x0005e8000c101d04 */
[----:B------:R2:W-:Y:S02]  /*168d0*/  @!P0 ST.E.128 [R2.64], RZ ;  /* 0x000000ff02008985 */ /* 0x0005e4000c101d04 */
.L_x_147:
[----:B------:R-:W-:Y:S05]  /*168e0*/  BSYNC B0 ;  /* 0x0000000000007941 */ /* 0x000fea0003800000 */
.L_x_146:
[----:B--2---:R-:W-:Y:S01]  /*168f0*/  IADD3 R4, R8, 0x20, RZ ;  /* 0x0000002008047810 */ /* 0x004fe20007ffe0ff */
[----:B---3--:R2:W3:Y:S01]  /*16900*/  SHFL.IDX PT, R3, R9, 0x1, 0x181f ;  /* 0x00381f0009037f89 */ /* 0x0084e200000e0000 */
[----:B------:R-:W-:Y:S02]  /*16910*/  BSSY B0, `(.L_x_148) ;  /* 0x000000d000007945 */ /* 0x000fe40003800000 */
[----:B------:R-:W-:Y:S01]  /*16920*/  ISETP.GE.AND P0, PT, R4, R10, PT ;  /* 0x0000000a0400720c */ /* 0x000fe20003f06270 */
[----:B------:R2:W4:-:S12]  /*16930*/  SHFL.IDX PT, R2, R11, 0x1, 0x181f ;  /* 0x00381f000b027f89 */ /* 0x00051800000e0000 */
[----:B------:R-:W-:Y:S05]  /*16940*/  @P0 BRA `(.L_x_149) ;  /* 0x0000009000000947 */ /* 0x000fea0003800000 */
[----:B------:R-:W-:Y:S02]  /*16950*/  ISETP.GE.AND P0, PT, R7, c[0x0][0x3c8], PT ;  /* 0x0000f20007007a0c */ /* 0x000fe40003f06270 */
[----:B------:R-:W-:-:S11]  /*16960*/  ISETP.GE.AND P1, PT, R0, c[0x0][0x3c8], PT ;  /* 0x0000f20000007a0c */ /* 0x000fd60003f26270 */
[----:B------:R-:W-:-:S04]  /*16970*/  @!P0 SHF.R.S32.HI R4, RZ, 0x1f, R7 ;  /* 0x0000001fff048819 */ /* 0x000fc80000011407 */
[----:B------:R-:W-:-:S04]  /*16980*/  @!P0 LEA.HI R4, R4, R7, RZ, 0x3 ;  /* 0x0000000704048211 */ /* 0x000fc800078f18ff */
[----:B------:R-:W-:Y:S01]  /*16990*/  @!P0 LOP3.LUT R6, R4, 0xfffffff8, RZ, 0xc0, !PT ;  /* 0xfffffff804068812 */ /* 0x000fe200078ec0ff */
[----:B---34-:R-:W-:-:S04]  /*169a0*/  @!P1 IMAD.WIDE R4, R0, 0x2, R2 ;  /* 0x0000000200049825 */ /* 0x018fc800078e0202 */
[----:B------:R-:W-:Y:S01]  /*169b0*/  @!P0 IMAD.WIDE R2, R6, 0x2, R2 ;  /* 0x0000000206028825 */ /* 0x000fe200078e0202 */
[----:B------:R3:W-:Y:S04]  /*169c0*/  @!P1 ST.E.128 [R4.64], RZ ;  /* 0x000000ff04009985 */ /* 0x0007e8000c101d04 */
[----:B------:R3:W-:Y:S02]  /*169d0*/  @!P0 ST.E.128 [R2.64], RZ ;  /* 0x000000ff02008985 */ /* 0x0007e4000c101d04 */
.L_x_149:
[----:B------:R-:W-:Y:S05]  /*169e0*/  BSYNC B0 ;  /* 0x0000000000007941 */ /* 0x000fea0003800000 */
.L_x_148:
        /* <DEDUP_REMOVED lines=8> */
[----:B------:R-:W-:-:S04]  /*16a70*/  @!P0 SHF.R.S32.HI R4, RZ, 0x1f, R7 ;  /* 0x0000001fff048819 */ /* 0x000fc80000011407 */
[----:B------:R-:W-:-:S04]  /*16a80*/  @!P0 LEA.HI R4, R4, R7, RZ, 0x3 ;  /* 0x0000000704048211 */ /* 0x000fc800078f18ff */
[----:B------:R-:W-:Y:S01]  /*16a90*/  @!P0 LOP3.LUT R6, R4, 0xfffffff8, RZ, 0xc0, !PT ;  /* 0xfffffff804068812 */ /* 0x000fe200078ec0ff */
[----:B-1--4-:R-:W-:-:S04]  /*16aa0*/  @!P1 IMAD.WIDE R4, R0, 0x2, R2 ;  /* 0x0000000200049825 */ /* 0x012fc800078e0202 */
[----:B------:R-:W-:Y:S01]  /*16ab0*/  @!P0 IMAD.WIDE R2, R6, 0x2, R2 ;  /* 0x0000000206028825 */ /* 0x000fe200078e0202 */
[----:B------:R1:W-:Y:S04]  /*16ac0*/  @!P1 ST.E.128 [R4.64], RZ ;  /* 0x000000ff04009985 */ /* 0x0003e8000c101d04 */
[----:B------:R1:W-:Y:S02]  /*16ad0*/  @!P0 ST.E.128 [R2.64], RZ ;  /* 0x000000ff02008985 */ /* 0x0003e4000c101d04 */
.L_x_151:
[----:B------:R-:W-:Y:S05]  /*16ae0*/  BSYNC B0 ;  /* 0x0000000000007941 */ /* 0x000fea0003800000 */
.L_x_150:
[----:B-1----:R-:W-:Y:S01]  /*16af0*/  IADD3 R4, R8, 0x60, RZ ;  /* 0x0000006008047810 */ /* 0x002fe20007ffe0ff */
[----:B------:R1:W2:Y:S03]  /*16b00*/  SHFL.IDX PT, R3, R9, 0x3, 0x181f ;  /* 0x00781f0009037f89 */ /* 0x0002a600000e0000 */
[----:B------:R-:W-:Y:S01]  /*16b10*/  ISETP.GE.AND P0, PT, R4, R10, PT ;  /* 0x0000000a0400720c */ /* 0x000fe20003f06270 */
[----:B----4-:R1:W4:-:S12]  /*16b20*/  SHFL.IDX PT, R2, R11, 0x3, 0x181f ;  /* 0x00781f000b027f89 */ /* 0x01031800000e0000 */
[----:B------:R-:W-:Y:S05]  /*16b30*/  @P0 EXIT ;  /* 0x000000000000094d */ /* 0x000fea0003800000 */
[----:B------:R-:W-:-:S13]  /*16b40*/  ISETP.GE.AND P0, PT, R0, c[0x0][0x3c8], PT ;  /* 0x0000f20000007a0c */ /* 0x000fda0003f06270 */
[----:B--2-4-:R-:W-:-:S05]  /*16b50*/  @!P0 IMAD.WIDE R4, R0, 0x2, R2 ;  /* 0x0000000200048825 */ /* 0x014fca00078e0202 */
[----:B------:R2:W-:Y:S01]  /*16b60*/  @!P0 ST.E.128 [R4.64], RZ ;  /* 0x000000ff04008985 */ /* 0x0005e2000c101d04 */
[----:B------:R-:W-:-:S13]  /*16b70*/  ISETP.GE.AND P0, PT, R7, c[0x0][0x3c8], PT ;  /* 0x0000f20007007a0c */ /* 0x000fda0003f06270 */
[----:B------:R-:W-:Y:S05]  /*16b80*/  @P0 EXIT ;  /* 0x000000000000094d */ /* 0x000fea0003800000 */
[----:B------:R-:W-:-:S04]  /*16b90*/  SHF.R.S32.HI R0, RZ, 0x1f, R7 ;  /* 0x0000001fff007819 */ /* 0x000fc80000011407 */
[----:B------:R-:W-:-:S04]  /*16ba0*/  LEA.HI R0, R0, R7, RZ, 0x3 ;  /* 0x0000000700007211 */ /* 0x000fc800078f18ff */
[----:B------:R-:W-:-:S05]  /*16bb0*/  LOP3.LUT R0, R0, 0xfffffff8, RZ, 0xc0, !PT ;  /* 0xfffffff800007812 */ /* 0x000fca00078ec0ff */
[----:B------:R-:W-:-:S05]  /*16bc0*/  IMAD.WIDE R2, R0, 0x2, R2 ;  /* 0x0000000200027825 */ /* 0x000fca00078e0202 */
[----:B------:R-:W-:Y:S01]  /*16bd0*/  ST.E.128 [R2.64], RZ ;  /* 0x000000ff02007985 */ /* 0x000fe2000c101d04 */
[----:B------:R-:W-:Y:S05]  /*16be0*/  EXIT ;  /* 0x000000000000794d */ /* 0x000fea0003800000 */
.L_x_152:
        /* <DEDUP_REMOVED lines=9> */
.L_x_1714:


//--------------------- .text._ZN7cutlass13device_kernelIN5flash19enable_sm80_to_sm89INS1_16FlashAttnFwdSm80INS1_25CollectiveMainloopFwdSm80ILi8ELi1ELb1EN4cute5tupleIJNS5_1CILi128EEENS7_ILi96EEES8_EEELi128ENS_6half_tEfNS_4arch4Sm80ELb0ELb1ELb1ELb0ELb0ELb0ELb1ELb0EEENS1_21CollectiveEpilogueFwdINS6_IJS8_S8_S9_EEENS6_IJNS7_ILi1EEESH_SH_EEESB_SD_Li256ELb0ELb1ELb0ELb0EEENS1_19SingleTileSchedulerILb0ELb0ELb1ELi128EEEEEEEEEvNT_6ParamsE --------------------------
	.section	.text._ZN7cutlass13device_kernelIN5flash19enable_sm80_to_sm89INS1_16FlashAttnFwdSm80INS1_25CollectiveMainloopFwdSm80ILi8ELi1ELb1EN4cute5tupleIJNS5_1CILi128EEENS7_ILi96EEES8_EEELi128ENS_6half_tEfNS_4arch4Sm80ELb0ELb1ELb1ELb0ELb0ELb0ELb1ELb0EEENS1_21CollectiveEpilogueFwdINS6_IJS8_S8_S9_EEENS6_IJNS7_ILi1EEESH_SH_EEESB_SD_Li256ELb0ELb1ELb0ELb0EEENS1_19SingleTileSchedulerILb0ELb0ELb1ELi128EEEEEEEEEvNT_6ParamsE,"ax",@progbits
	.sectioninfo	@"SHI_REGISTERS=255"
	.align	128
.text._ZN7cutlass13device_kernelIN5flash19enable_sm80_to_sm89INS1_16FlashAttnFwdSm80INS1_25CollectiveMainloopFwdSm80ILi8ELi1ELb1EN4cute5tupleIJNS5_1CILi128EEENS7_ILi96EEES8_EEELi128ENS_6half_tEfNS_4arch4Sm80ELb0ELb1ELb1ELb0ELb0ELb0ELb1ELb0EEENS1_21CollectiveEpilogueFwdINS6_IJS8_S8_S9_EEENS6_IJNS7_ILi1EEESH_SH_EEESB_SD_Li256ELb0ELb1ELb0ELb0EEENS1_19SingleTileSchedulerILb0ELb0ELb1ELi128EEEEEEEEEvNT_6ParamsE:
        .type           _ZN7cutlass13device_kernelIN5flash19enable_sm80_to_sm89INS1_16FlashAttnFwdSm80INS1_25CollectiveMainloopFwdSm80ILi8ELi1ELb1EN4cute5tupleIJNS5_1CILi128EEENS7_ILi96EEES8_EEELi128ENS_6half_tEfNS_4arch4Sm80ELb0ELb1ELb1ELb0ELb0ELb0ELb1ELb0EEENS1_21CollectiveEpilogueFwdINS6_IJS8_S8_S9_EEENS6_IJNS7_ILi1EEESH_SH_EEESB_SD_Li256ELb0ELb1ELb0ELb0EEENS1_19SingleTileSchedulerILb0ELb0ELb1ELi128EEEEEEEEEvNT_6ParamsE,@function
        .size           _ZN7cutlass13device_kernelIN5flash19enable_sm80_to_sm89INS1_16FlashAttnFwdSm80INS1_25CollectiveMainloopFwdSm80ILi8ELi1ELb1EN4cute5tupleIJNS5_1CILi128EEENS7_ILi96EEES8_EEELi128ENS_6half_tEfNS_4arch4Sm80ELb0ELb1ELb1ELb0ELb0ELb0ELb1ELb0EEENS1_21CollectiveEpilogueFwdINS6_IJS8_S8_S9_EEENS6_IJNS7_ILi1EEESH_SH_EEESB_SD_Li256ELb0ELb1ELb0ELb0EEENS1_19SingleTileSchedulerILb0ELb0ELb1ELi128EEEEEEEEEvNT_6ParamsE,(.L_x_1715 - _ZN7cutlass13device_kernelIN5flash19enable_sm80_to_sm89INS1_16FlashAttnFwdSm80INS1_25CollectiveMainloopFwdSm80ILi8ELi1ELb1EN4cute5tupleIJNS5_1CILi128EEENS7_ILi96EEES8_EEELi128ENS_6half_tEfNS_4arch4Sm80ELb0ELb1ELb1ELb0ELb0ELb0ELb1ELb0EEENS1_21CollectiveEpilogueFwdINS6_IJS8_S8_S9_EEENS6_IJNS7_ILi1EEESH_SH_EEESB_SD_Li256ELb0ELb1ELb0ELb0EEENS1_19SingleTileSchedulerILb0ELb0ELb1ELi128EEEEEEEEEvNT_6ParamsE)
        .other          _ZN7cutlass13device_kernelIN5flash19enable_sm80_to_sm89INS1_16FlashAttnFwdSm80INS1_25CollectiveMainloopFwdSm80ILi8ELi1ELb1EN4cute5tupleIJNS5_1CILi128EEENS7_ILi96EEES8_EEELi128ENS_6half_tEfNS_4arch4Sm80ELb0ELb1ELb1ELb0ELb0ELb0ELb1ELb0EEENS1_21CollectiveEpilogueFwdINS6_IJS8_S8_S9_EEENS6_IJNS7_ILi1EEESH_SH_EEESB_SD_Li256ELb0ELb1ELb0ELb0EEENS1_19SingleTileSchedulerILb0ELb0ELb1ELi128EEEEEEEEEvNT_6ParamsE,@"STO_CUDA_ENTRY STV_DEFAULT"
_ZN7cutlass13device_kernelIN5flash19enable_sm80_to_sm89INS1_16FlashAttnFwdSm80INS1_25CollectiveMainloopFwdSm80ILi8ELi1ELb1EN4cute5tupleIJNS5_1CILi128EEENS7_ILi96EEES8_EEELi128ENS_6half_tEfNS_4arch4Sm80ELb0ELb1ELb1ELb0ELb0ELb0ELb1ELb0EEENS1_21CollectiveEpilogueFwdINS6_IJS8_S8_S9_EEENS6_IJNS7_ILi1EEESH_SH_EEESB_SD_Li256ELb0ELb1ELb0ELb0EEENS1_19SingleTileSchedulerILb0ELb0ELb1ELi128EEEEEEEEEvNT_6ParamsE:
[----:B------:R-:W-:Y:S02]  /*0000*/  MOV R1, c[0x0][0x28] ;  /* 0x00000a0000017a02 */ /* 0x000fe40000000f00 */
[----:B------:R-:W1:Y:S02]  /*0010*/  S2R R0, SR_CTAID.Z ;  /* 0x0000000000007919 */ /* 0x000e640000002700 */
[----:B-1----:R-:W-:-:S13]  /*0020*/  ISETP.GE.AND P0, PT, R0, RZ, PT ;  /* 0x000000ff0000720c */ /* 0x002fda0003f06270 */
[----:B------:R-:W-:Y:S05]  /*0030*/  @!P0 EXIT ;  /* 0x000000000000894d */ /* 0x000fea0003800000 */
[----:B------:R-:W1:Y:S01]  /*0040*/  S2UR UR4, SR_CTAID.X ;  /* 0x00000000000479c3 */ /* 0x000e620000002500 */
[----:B------:R-:W-:Y:S01]  /*0050*/  IMAD.MOV.U32 R2, RZ, RZ, c[0x0][0x2c4] ;  /* 0x0000b100ff027624 */ /* 0x000fe200078e00ff */
[----:B------:R-:W2:Y:S01]  /*0060*/  S2R R104, SR_TID.X ;  /* 0x0000000000687919 */ /* 0x000ea20000002100 */
[----:B------:R-:W-:-:S03]  /*0070*/  IMAD.MOV.U32 R4, RZ, RZ, 0x1 ;  /* 0x00000001ff047424 */ /* 0x000fc600078e00ff */
[----:B------:R-:W-:Y:S02]  /*0080*/  ISETP.NE.AND P4, PT, R2, 0x1, PT ;  /* 0x000000010200780c */ /* 0x000fe40003f85270 */
[C---:B------:R-:W-:Y:S02]  /*0090*/  ISETP.LE.AND P3, PT, R4.reuse, c[0x0][0x32c], PT ;  /* 0x0000cb0004007a0c */ /* 0x040fe40003f63270 */
[----:B------:R-:W-:Y:S01]  /*00a0*/  IADD3 R3, R4, -c[0x0][0x168], RZ ;  /* 0x80005a0004037a10 */ /* 0x000fe20007ffe0ff */
[----:B-1----:R-:W-:-:S06]  /*00b0*/  USHF.L.U32 UR4, UR4, 0x7, URZ ;  /* 0x0000000704047899 */ /* 0x002fcc000800063f */
[----:B------:R-:W-:Y:S01]  /*00c0*/  IMAD.U32 R37, RZ, RZ, UR4 ;  /* 0x00000004ff257e24 */ /* 0x000fe2000f8e00ff */
[----:B------:R-:W-:-:S04]  /*00d0*/  UIADD3 UR4, UR4, 0x7f, URZ ;  /* 0x0000007f04047890 */ /* 0x000fc8000fffe03f */
[----:B------:R-:W-:Y:S02]  /*00e0*/  @P4 IADD3 R5, R37, 0x7f, RZ ;  /* 0x0000007f25054810 */ /* 0x000fe40007ffe0ff */
[----:B------:R-:W-:-:S03]  /*00f0*/  IMAD.U32 R6, RZ, RZ, UR4 ;  /* 0x00000004ff067e24 */ /* 0x000fc6000f8e00ff */
[----:B------:R-:W-:-:S05]  /*0100*/  @P4 IMAD.HI.U32 R5, R5, c[0x0][0x2c8], RZ ;  /* 0x0000b20005054a27 */ /* 0x000fca00078e00ff */
[----:B------:R-:W-:-:S04]  /*0110*/  @P4 SHF.R.U32.HI R6, RZ, c[0x0][0x2cc], R5 ;  /* 0x0000b300ff064a19 */ /* 0x000fc80000011605 */
[----:B------:R-:W-:-:S04]  /*0120*/  IADD3 R3, R6, c[0x0][0x1d0], R3 ;  /* 0x0000740006037a10 */ /* 0x000fc80007ffe003 */
[----:B------:R-:W-:Y:S01]  /*0130*/  IADD3 R6, R3, c[0x0][0x328], RZ ;  /* 0x0000ca0003067a10 */ /* 0x000fe20007ffe0ff */
[----:B------:R-:W-:Y:S05]  /*0140*/  @!P3 BRA `(.L_x_153) ;  /* 0x000000f00000b947 */ /* 0x000fea0003800000 */
[C---:B--2---:R-:W-:Y:S02]  /*0150*/  ISETP.GT.AND P0, PT, R3.reuse, RZ, PT ;  /* 0x000000ff0300720c */ /* 0x044fe40003f04270 */
[----:B------:R-:W-:-:S11]  /*0160*/  IADD3 R5, R3, -0x1, RZ ;  /* 0xffffffff03057810 */ /* 0x000fd60007ffe0ff */
[----:B------:R-:W-:Y:S05]  /*0170*/  @P0 BRA `(.L_x_154) ;  /* 0x0000006000000947 */ /* 0x000fea0003800000 */
[----:B------:R-:W-:Y:S01]  /*0180*/  ISETP.NE.AND P0, PT, R4, c[0x0][0x32c], PT ;  /* 0x0000cb0004007a0c */ /* 0x000fe20003f05270 */
[----:B------:R-:W-:-:S12]  /*0190*/  IMAD.MOV R5, RZ, RZ, -R3 ;  /* 0x000000ffff057224 */ /* 0x000fd800078e0a03 */
[----:B------:R-:W-:-:S05]  /*01a0*/  @P0 IMAD.HI.U32 R3, R5, c[0x0][0x330], RZ ;  /* 0x0000cc0005030a27 */ /* 0x000fca00078e00ff */
[----:B------:R-:W-:-:S04]  /*01b0*/  @P0 SHF.R.U32.HI R5, RZ, c[0x0][0x334], R3 ;  /* 0x0000cd00ff050a19 */ /* 0x000fc80000011603 */
[----:B------:R-:W-:Y:S01]  /*01c0*/  LOP3.LUT R5, RZ, R5, RZ, 0x33, !PT ;  /* 0x00000005ff057212 */ /* 0x000fe200078e33ff */
[----:B------:R-:W-:Y:S05]  /*01d0*/  BRA `(.L_x_155) ;  /* 0x0000003000007947 */ /* 0x000fea0003800000 */
.L_x_154:
[----:B------:R-:W-:-:S13]  /*01e0*/  ISETP.NE.AND P0, PT, R4, c[0x0][0x32c], PT ;  /* 0x0000cb0004007a0c */ /* 0x000fda0003f05270 */
[----:B------:R-:W-:-:S05]  /*01f0*/  @P0 IMAD.HI.U32 R3, R5, c[0x0][0x330], RZ ;  /* 0x0000cc0005030a27 */ /* 0x000fca00078e00ff */
[----:B------:R-:W-:Y:S02]  /*0200*/  @P0 SHF.R.U32.HI R5, RZ, c[0x0][0x334], R3 ;  /* 0x0000cd00ff050a19 */ /* 0x000fe40000011603 */
.L_x_155:
[----:B------:R-:W-:-:S05]  /*0210*/  MOV R4, c[0x0][0x32c] ;  /* 0x0000cb0000047a02 */ /* 0x000fca0000000f00 */
[----:B------:R-:W-:-:S05]  /*0220*/  IMAD R5, R5, R4, c[0x0][0x32c] ;  /* 0x0000cb0005057624 */ /* 0x000fca00078e0204 */
[----:B------:R-:W-:-:S03]  /*0230*/  IMNMX R6, R6, R5, PT ;  /* 0x0000000506067217 */ /* 0x000fc60003800200 */
.L_x_153:
[----:B--2---:R-:W-:Y:S01]  /*0240*/  UMOV UR4, 0x5f ;  /* 0x0000005f00047882 */ /* 0x004fe20000000000 */
[----:B------:R-:W-:Y:S01]  /*0250*/  IADD3 R4, R6, 0x5f, RZ ;  /* 0x0000005f06047810 */ /* 0x000fe20007ffe0ff */
[----:B------:R-:W-:Y:S01]  /*0260*/  ULDC UR6, c[0x0][0x1d0] ;  /* 0x0000740000067ab9 */ /* 0x000fe20000000800 */
[----:B------:R-:W-:Y:S01]  /*0270*/  @P4 IMAD.HI.U32 R3, R37, c[0x0][0x2c8], RZ ;  /* 0x0000b20025034a27 */ /* 0x000fe200078e00ff */
[----:B------:R-:W-:Y:S02]  /*0280*/  UIADD3 UR4, UR4, UR6, URZ ;  /* 0x0000000604047290 */ /* 0x000fe4000fffe03f */
[----:B------:R-:W-:Y:S01]  /*0290*/  ULDC UR13, c[0x0][0x168] ;  /* 0x00005a00000d7ab9 */ /* 0x000fe20000000800 */
[----:B------:R-:W-:Y:S01]  /*02a0*/  IMAD.HI R4, R4, 0x2aaaaaab, RZ ;  /* 0x2aaaaaab04047827 */ /* 0x000fe200078e02ff */
[----:B------:R-:W-:Y:S02]  /*02b0*/  UIMAD.WIDE UR4, UR4, 0x2aaaaaab, URZ ;  /* 0x2aaaaaab040478a5 */ /* 0x000fe4000f8e023f */
[----:B------:R-:W-:Y:S01]  /*02c0*/  UIADD3 UR13, UR6, -UR13, URZ ;  /* 0x8000000d060d7290 */ /* 0x000fe2000fffe03f */
[----:B------:R-:W-:Y:S01]  /*02d0*/  IMAD.MOV.U32 R5, RZ, RZ, R37 ;  /* 0x000000ffff057224 */ /* 0x000fe200078e0025 */
[----:B------:R-:W-:Y:S01]  /*02e0*/  USHF.R.U32.HI UR4, URZ, 0x1f, UR5 ;  /* 0x0000001f3f047899 */ /* 0x000fe20008011605 */
[----:B------:R-:W-:-:S02]  /*02f0*/  @P4 SHF.R.U32.HI R5, RZ, c[0x0][0x2cc], R3 ;  /* 0x0000b300ff054a19 */ /* 0x000fc40000011603 */
[----:B------:R-:W-:Y:S01]  /*0300*/  SHF.R.U32.HI R3, RZ, 0x1f, R4 ;  /* 0x0000001fff037819 */ /* 0x000fe20000011604 */
[----:B------:R-:W-:Y:S01]  /*0310*/  ULEA.HI.SX32 UR4, UR5, UR4, 0x1c ;  /* 0x0000000405047291 */ /* 0x000fe2000f8fe23f */
[----:B------:R-:W-:Y:S02]  /*0320*/  IADD3 R5, R5, UR13, RZ ;  /* 0x0000000d05057c10 */ /* 0x000fe4000fffe0ff */
[----:B------:R-:W-:Y:S02]  /*0330*/  LEA.HI.SX32 R3, R4, R3, 0x1c ;  /* 0x0000000304037211 */ /* 0x000fe400078fe2ff */
[----:B------:R-:W-:Y:S02]  /*0340*/  IADD3 R4, R5, -c[0x0][0x324], RZ ;  /* 0x8000c90005047a10 */ /* 0x000fe40007ffe0ff */
[----:B------:R-:W-:Y:S01]  /*0350*/  IMNMX R36, R3, UR4, PT ;  /* 0x0000000403247c17 */ /* 0x000fe2000b800200 */
[----:B------:R-:W-:Y:S05]  /*0360*/  @!P3 BRA `(.L_x_156) ;  /* 0x000000f00000b947 */ /* 0x000fea0003800000 */
[----:B------:R-:W-:-:S13]  /*0370*/  ISETP.GT.AND P0, PT, R5, -0x1, PT ;  /* 0xffffffff0500780c */ /* 0x000fda0003f04270 */
[----:B------:R-:W-:Y:S05]  /*0380*/  @P0 BRA `(.L_x_157) ;  /* 0x0000007000000947 */ /* 0x000fea0003800000 */
[----:B------:R-:W-:Y:S01]  /*0390*/  IMAD.MOV.U32 R3, RZ, RZ, c[0x0][0x32c] ;  /* 0x0000cb00ff037624 */ /* 0x000fe200078e00ff */
[----:B------:R-:W-:-:S04]  /*03a0*/  LOP3.LUT R5, RZ, R5, RZ, 0x33, !PT ;  /* 0x00000005ff057212 */ /* 0x000fc800078e33ff */
[----:B------:R-:W-:-:S13]  /*03b0*/  ISETP.NE.AND P0, PT, R3, 0x1, PT ;  /* 0x000000010300780c */ /* 0x000fda0003f05270 */
[----:B------:R-:W-:-:S05]  /*03c0*/  @P0 IMAD.HI.U32 R3, R5, c[0x0][0x330], RZ ;  /* 0x0000cc0005030a27 */ /* 0x000fca00078e00ff */
[----:B------:R-:W-:-:S04]  /*03d0*/  @P0 SHF.R.U32.HI R5, RZ, c[0x0][0x334], R3 ;  /* 0x0000cd00ff050a19 */ /* 0x000fc80000011603 */
[----:B------:R-:W-:Y:S01]  /*03e0*/  LOP3.LUT R5, RZ, R5, RZ, 0x33, !PT ;  /* 0x00000005ff057212 */ /* 0x000fe200078e33ff */
[----:B------:R-:W-:Y:S05]  /*03f0*/  BRA `(.L_x_158) ;  /* 0x0000004000007947 */ /* 0x000fea0003800000 */
.L_x_157:
[----:B------:R-:W-:-:S04]  /*0400*/  MOV R3, c[0x0][0x32c] ;  /* 0x0000cb0000037a02 */ /* 0x000fc80000000f00 */
[----:B------:R-:W-:-:S13]  /*0410*/  ISETP.NE.AND P0, PT, R3, 0x1, PT ;  /* 0x000000010300780c */ /* 0x000fda0003f05270 */
[----:B------:R-:W-:-:S05]  /*0420*/  @P0 IMAD.HI.U32 R3, R5, c[0x0][0x330], RZ ;  /* 0x0000cc0005030a27 */ /* 0x000fca00078e00ff */
[----:B------:R-:W-:-:S05]  /*0430*/  @P0 SHF.R.U32.HI R5, RZ, c[0x0][0x334], R3 ;  /* 0x0000cd00ff050a19 */ /* 0x000fca0000011603 */
.L_x_158:
[----:B------:R-:W-:-:S05]  /*0440*/  IMAD R5, R5, c[0x0][0x32c], RZ ;  /* 0x0000cb0005057a24 */ /* 0x000fca00078e02ff */
[----:B------:R-:W-:-:S05]  /*0450*/  IMNMX R4, R4, R5, !PT ;  /* 0x0000000504047217 */ /* 0x000fca0007800200 */
.L_x_156:
[----:B------:R-:W-:Y:S01]  /*0460*/  IMAD.HI R4, R4, 0x2aaaaaab, RZ ;  /* 0x2aaaaaab04047827 */ /* 0x000fe200078e02ff */
[----:B------:R-:W-:Y:S01]  /*0470*/  ULDC.64 UR10, c[0x0][0x118] ;  /* 0x00004600000a7ab9 */ /* 0x000fe20000000a00 */
[----:B------:R-:W-:Y:S01]  /*0480*/  PLOP3.LUT P1, PT, PT, PT, PT, 0x80, 0x0 ;  /* 0x000000000000781c */ /* 0x000fe20003f2f070 */
[----:B------:R-:W-:Y:S01]  /*0490*/  CS2R R66, SRZ ;  /* 0x0000000000427805 */ /* 0x000fe2000001ff00 */
[----:B------:R-:W-:Y:S01]  /*04a0*/  IMAD.MOV.U32 R5, RZ, RZ, RZ ;  /* 0x000000ffff057224 */ /* 0x000fe200078e00ff */
[----:B------:R-:W-:Y:S01]  /*04b0*/  SHF.R.U32.HI R215, RZ, 0x1f, R4 ;  /* 0x0000001fffd77819 */ /* 0x000fe20000011604 */
[----:B------:R-:W-:Y:S01]  /*04c0*/  IMAD.MOV.U32 R64, RZ, RZ, RZ ;  /* 0x000000ffff407224 */ /* 0x000fe200078e00ff */
[----:B------:R-:W-:Y:S01]  /*04d0*/  CS2R R62, SRZ ;  /* 0x00000000003e7805 */ /* 0x000fe2000001ff00 */
[----:B------:R-:W-:Y:S01]  /*04e0*/  CS2R R60, SRZ ;  /* 0x00000000003c7805 */ /* 0x000fe2000001ff00 */
[----:B------:R-:W-:Y:S01]  /*04f0*/  LEA.HI.SX32 R215, R4, R215, 0x1c ;  /* 0x000000d704d77211 */ /* 0x000fe200078fe2ff */
[----:B------:R-:W-:Y:S01]  /*0500*/  CS2R R58, SRZ ;  /* 0x00000000003a7805 */ /* 0x000fe2000001ff00 */
[----:B------:R-:W-:Y:S01]  /*0510*/  CS2R R56, SRZ ;  /* 0x0000000000387805 */ /* 0x000fe2000001ff00 */
[----:B------:R-:W-:Y:S01]  /*0520*/  CS2R R54, SRZ ;  /* 0x0000000000367805 */ /* 0x000fe2000001ff00 */
[----:B------:R-:W-:Y:S01]  /*0530*/  IMNMX R215, RZ, R215, !PT ;  /* 0x000000d7ffd77217 */ /* 0x000fe20007800200 */
[----:B------:R-:W-:Y:S01]  /*0540*/  CS2R R52, SRZ ;  /* 0x0000000000347805 */ /* 0x000fe2000001ff00 */
[----:B------:R-:W-:Y:S01]  /*0550*/  CS2R R70, SRZ ;  /* 0x0000000000467805 */ /* 0x000fe2000001ff00 */
[----:B------:R-:W-:Y:S01]  /*0560*/  CS2R R68, SRZ ;  /* 0x0000000000447805 */ /* 0x000fe2000001ff00 */
[----:B------:R-:W-:Y:S01]  /*0570*/  ISETP.GT.AND P0, PT, R36, R215, PT ;  /* 0x000000d72400720c */ /* 0x000fe20003f04270 */
        /* <DEDUP_REMOVED lines=27> */
[----:B------:R-:W-:-:S02]  /*0730*/  SHF.R.S32.HI R107, RZ, 0x1f, R104 ;  /* 0x0000001fff6b7819 */ /* 0x000fc40000011468 */
[----:B------:R-:W-:Y:S01]  /*0740*/  SHF.R.S32.HI R7, RZ, 0x1f, R0 ;  /* 0x0000001fff077819 */ /* 0x000fe20000011400 */
[----:B------:R-:W-:Y:S01]  /*0750*/  IMAD.MOV.U32 R39, RZ, RZ, 0x60 ;  /* 0x00000060ff277424 */ /* 0x000fe200078e00ff */
[----:B------:R-:W-:Y:S01]  /*0760*/  ISETP.NE.AND.EX P2, PT, RZ, c[0x0][0x344], PT, P2 ;  /* 0x0000d100ff007a0c */ /* 0x000fe20003f45320 */
[----:B------:R-:W-:Y:S01]  /*0770*/  ULDC.64 UR6, c[0x0][0x1e0] ;  /* 0x0000780000067ab9 */ /* 0x000fe20000000a00 */
[----:B------:R-:W-:Y:S01]  /*0780*/  IADD3 R111, R36, -0x1, RZ ;  /* 0xffffffff246f7810 */ /* 0x000fe20007ffe0ff */
[----:B------:R-:W-:-:S10]  /*0790*/  ULDC.64 UR4, c[0x0][0x208] ;  /* 0x0000820000047ab9 */ /* 0x000fd40000000a00 */
[----:B------:R-:W-:-:S04]  /*07a0*/  @P2 IMAD.MOV.U32 R3, RZ, RZ, 0x4 ;  /* 0x00000004ff032424 */ /* 0x000fc800078e00ff */
[----:B------:R-:W-:-:S06]  /*07b0*/  @P2 IMAD.WIDE R226, R0, R3, c[0x0][0x340] ;  /* 0x0000d00000e22625 */ /* 0x000fcc00078e0203 */
[----:B------:R-:W2:Y:S01]  /*07c0*/  @P2 LDG.E R226, [R226.64] ;  /* 0x0000000ae2e22981 */ /* 0x000ea2000c1e1900 */
[-C--:B------:R-:W-:Y:S01]  /*07d0*/  LEA.HI R30, R107, R104.reuse, RZ, 0x3 ;  /* 0x000000686b1e7211 */ /* 0x080fe200078f18ff */
[----:B-1----:R-:W-:Y:S01]  /*07e0*/  IMAD.WIDE.U32 R10, R26, c[0x0][0x1b8], RZ ;  /* 0x00006e001a0a7a25 */ /* 0x002fe200078e00ff */
[----:B------:R-:W-:Y:S01]  /*07f0*/  SHF.R.S32.HI R28, RZ, 0x1f, R26 ;  /* 0x0000001fff1c7819 */ /* 0x000fe2000001141a */
[----:B------:R-:W-:Y:S01]  /*0800*/  UIMAD.WIDE.U32 UR14, UR6, 0x40, URZ ;  /* 0x00000040060e78a5 */ /* 0x000fe2000f8e003f */
[----:B------:R-:W-:Y:S01]  /*0810*/  LOP3.LUT R25, R30, 0xfffffff8, RZ, 0xc0, !PT ;  /* 0xfffffff81e197812 */ /* 0x000fe200078ec0ff */
[----:B------:R-:W-:Y:S01]  /*0820*/  IMAD.WIDE.U32 R108, R39, c[0x0][0x1e0], RZ ;  /* 0x00007800276c7a25 */ /* 0x000fe200078e00ff */
[----:B------:R-:W-:Y:S01]  /*0830*/  SHF.R.S32.HI R30, RZ, 0x3, R30 ;  /* 0x00000003ff1e7819 */ /* 0x000fe2000001141e */
[----:B------:R-:W-:Y:S01]  /*0840*/  USHF.L.U32 UR8, UR7, 0x6, URZ ;  /* 0x0000000607087899 */ /* 0x000fe2000800063f */
[----:B------:R-:W-:Y:S01]  /*0850*/  SHF.R.S32.HI R27, RZ, 0x1f, R111 ;  /* 0x0000001fff1b7819 */ /* 0x000fe2000001146f */
[----:B------:R-:W-:Y:S01]  /*0860*/  IMAD.IADD R25, R104, 0x1, -R25 ;  /* 0x0000000168197824 */ /* 0x000fe200078e0a19 */
[--C-:B------:R-:W-:Y:S01]  /*0870*/  SHF.R.S32.HI R29, RZ, 0x1f, R30.reuse ;  /* 0x0000001fff1d7819 */ /* 0x100fe2000001141e */
[----:B------:R-:W-:Y:S01]  /*0880*/  IMAD R5, R28, c[0x0][0x1b8], RZ ;  /* 0x00006e001c057a24 */ /* 0x000fe200078e02ff */
[-C--:B------:R-:W-:Y:S01]  /*0890*/  LEA.HI R214, R107, R104.reuse, RZ, 0x4 ;  /* 0x000000686bd67211 */ /* 0x080fe200078f20ff */
[----:B------:R-:W-:Y:S01]  /*08a0*/  IMAD R4, R25, 0x20, R30 ;  /* 0x0000002019047824 */ /* 0x000fe200078e021e */
[----:B------:R-:W-:Y:S01]  /*08b0*/  UIADD3 UR8, UR15, UR8, URZ ;  /* 0x000000080f087290 */ /* 0x000fe2000fffe03f */
[----:B------:R-:W-:Y:S01]  /*08c0*/  IMAD R5, R26, c[0x0][0x1bc], R5 ;  /* 0x00006f001a057a24 */ /* 0x000fe200078e0205 */
[----:B------:R-:W-:Y:S01]  /*08d0*/  LEA.HI R106, R107, R104, RZ, 0x5 ;  /* 0x000000686b6a7211 */ /* 0x000fe200078f28ff */
[----:B------:R-:W-:Y:S01]  /*08e0*/  IMAD.IADD R3, R37, 0x1, R4 ;  /* 0x0000000125037824 */ /* 0x000fe200078e0204 */
[----:B------:R-:W-:Y:S01]  /*08f0*/  USHF.L.U32 UR9, UR4, 0x6, URZ ;  /* 0x0000000604097899 */ /* 0x000fe2000800063f */
[----:B------:R-:W-:Y:S01]  /*0900*/  IMAD.IADD R11, R11, 0x1, R5 ;  /* 0x000000010b0b7824 */ /* 0x000fe200078e0205 */
[----:B------:R-:W-:Y:S01]  /*0910*/  SHF.R.S32.HI R105, RZ, 0x5, R106 ;  /* 0x00000005ff697819 */ /* 0x000fe2000001146a */
[----:B------:R-:W-:Y:S01]  /*0920*/  @P4 IMAD.HI.U32 R4, R3, c[0x0][0x2c8], RZ ;  /* 0x0000b20003044a27 */ /* 0x000fe200078e00ff */
[----:B------:R-:W-:-:S02]  /*0930*/  UMOV UR12, 0x6 ;  /* 0x00000006000c7882 */ /* 0x000fc40000000000 */
[----:B------:R-:W-:Y:S01]  /*0940*/  USHF.L.U64.HI UR12, UR4, UR12, UR5 ;  /* 0x0000000c040c7299 */ /* 0x000fe20008010205 */
[----:B------:R-:W-:Y:S01]  /*0950*/  IMAD.MOV.U32 R8, RZ, RZ, R3 ;  /* 0x000000ffff087224 */ /* 0x000fe200078e0003 */
[----:B------:R-:W-:Y:S01]  /*0960*/  @P4 SHF.R.U32.HI R8, RZ, c[0x0][0x2cc], R4 ;  /* 0x0000b300ff084a19 */ /* 0x000fe20000011604 */
[----:B------:R-:W-:Y:S02]  /*0970*/  IMAD R5, R7, c[0x0][0x1c0], RZ ;  /* 0x0000700007057a24 */ /* 0x000fe400078e02ff */
[----:B------:R-:W-:Y:S01]  /*0980*/  IMAD.WIDE.U32 R10, R0, c[0x0][0x1c0], R10 ;  /* 0x00007000000a7a25 */ /* 0x000fe200078e000a */
[----:B------:R-:W-:-:S03]  /*0990*/  SHF.R.S32.HI R6, RZ, 0x1f, R8 ;  /* 0x0000001fff067819 */ /* 0x000fc60000011408 */
[----:B------:R-:W-:Y:S02]  /*09a0*/  IMAD R5, R0, c[0x0][0x1c4], R5 ;  /* 0x0000710000057a24 */ /* 0x000fe400078e0205 */
[----:B------:R-:W-:Y:S02]  /*09b0*/  IMAD.MOV R4, RZ, RZ, -R8 ;  /* 0x000000ffff047224 */ /* 0x000fe400078e0a08 */
[----:B------:R-:W-:Y:S02]  /*09c0*/  IMAD.IADD R11, R11, 0x1, R5 ;  /* 0x000000010b0b7824 */ /* 0x000fe400078e0205 */
[----:B------:R-:W-:Y:S02]  /*09d0*/  IMAD R5, R6, c[0x0][0x1b0], RZ ;  /* 0x00006c0006057a24 */ /* 0x000fe400078e02ff */
[----:B------:R-:W-:Y:S02]  /*09e0*/  IMAD R4, R4, c[0x0][0x2c4], R3 ;  /* 0x0000b10004047a24 */ /* 0x000fe400078e0203 */
[----:B------:R-:W-:-:S02]  /*09f0*/  IMAD R3, R8, c[0x0][0x1b4], R5 ;  /* 0x00006d0008037a24 */ /* 0x000fc400078e0205 */
[----:B------:R-:W-:Y:S01]  /*0a00*/  IMAD.WIDE.U32 R10, R8, c[0x0][0x1b0], R10 ;  /* 0x00006c00080a7a25 */ /* 0x000fe200078e000a */
[----:B------:R-:W-:-:S03]  /*0a10*/  SHF.R.S32.HI R5, RZ, 0x1f, R4 ;  /* 0x0000001fff057819 */ /* 0x000fc60000011404 */
[----:B------:R-:W-:Y:S02]  /*0a20*/  IMAD.IADD R11, R11, 0x1, R3 ;  /* 0x000000010b0b7824 */ /* 0x000fe400078e0203 */
[----:B------:R-:W-:Y:S02]  /*0a30*/  IMAD R5, R5, c[0x0][0x1a8], RZ ;  /* 0x00006a0005057a24 */ /* 0x000fe400078e02ff */
[----:B------:R-:W-:-:S04]  /*0a40*/  IMAD.WIDE.U32 R8, R4, c[0x0][0x1a8], R10 ;  /* 0x00006a0004087a25 */ /* 0x000fc800078e000a */
[----:B------:R-:W-:Y:S01]  /*0a50*/  IMAD R5, R4, c[0x0][0x1ac], R5 ;  /* 0x00006b0004057a24 */ /* 0x000fe200078e0205 */
[----:B------:R-:W-:Y:S01]  /*0a60*/  BAR.SYNC.DEFER_BLOCKING 0x0 ;  /* 0x0000000000007b1d */ /* 0x000fe20000010000 */
[----:B------:R-:W-:Y:S01]  /*0a70*/  IMAD.SHL.U32 R3, R30, 0x40, RZ ;  /* 0x000000401e037824 */ /* 0x000fe200078e00ff */
[----:B------:R-:W-:Y:S01]  /*0a80*/  LEA R6, P0, R8, c[0x0][0x160], 0x1 ;  /* 0x0000580008067a11 */ /* 0x000fe200078008ff */
[----:B------:R-:W-:Y:S02]  /*0a90*/  IMAD.IADD R4, R9, 0x1, R5 ;  /* 0x0000000109047824 */ /* 0x000fe400078e0205 */
[----:B------:R-:W-:Y:S01]  /*0aa0*/  IMAD.SHL.U32 R32, R25, 0x8, RZ ;  /* 0x0000000819207824 */ /* 0x000fe200078e00ff */
[----:B------:R-:W-:Y:S01]  /*0ab0*/  LOP3.LUT R3, R3, 0x1c0, RZ, 0xc0, !PT ;  /* 0x000001c003037812 */ /* 0x000fe200078ec0ff */
[----:B------:R-:W-:Y:S01]  /*0ac0*/  IMAD R5, R2, c[0x0][0x168], RZ ;  /* 0x00005a0002057a24 */ /* 0x000fe200078e02ff */
[----:B------:R-:W-:Y:S01]  /*0ad0*/  LEA.HI.X R4, R8, c[0x0][0x164], R4, 0x1, P0 ;  /* 0x0000590008047a11 */ /* 0x000fe200000f0c04 */
[----:B------:R-:W1:Y:S01]  /*0ae0*/  SHFL.IDX PT, R12, R6, RZ, 0x181f ;  /* 0x00181fff060c7589 */ /* 0x000e6200000e0000 */
[----:B------:R-:W-:Y:S01]  /*0af0*/  IMAD.IADD R2, R37, 0x1, R30 ;  /* 0x0000000125027824 */ /* 0x000fe200078e021e */
[----:B------:R-:W-:-:S02]  /*0b00*/  LOP3.LUT R9, R3, 0x38, R32, 0xf8, !PT ;  /* 0x0000003803097812 */ /* 0x000fc400078ef820 */
[----:B------:R-:W-:Y:S01]  /*0b10*/  SHF.R.U32.HI R216, RZ, 0x3, R3 ;  /* 0x00000003ffd87819 */ /* 0x000fe20000011603 */
[----:B------:R-:W3:Y:S01]  /*0b20*/  SHFL.IDX PT, R13, R4, RZ, 0x181f ;  /* 0x00181fff040d7589 */ /* 0x000ee200000e0000 */
[----:B------:R-:W-:Y:S02]  /*0b30*/  LEA.HI R3, R107, R104, RZ, 0x6 ;  /* 0x000000686b037211 */ /* 0x000fe400078f30ff */
[C---:B------:R-:W-:Y:S01]  /*0b40*/  ISETP.GE.AND P1, PT, R2.reuse, R5, PT ;  /* 0x000000050200720c */ /* 0x040fe20003f26270 */
[----:B------:R-:W4:Y:S01]  /*0b50*/  SHFL.IDX PT, R10, R6, 0x1, 0x181f ;  /* 0x00381f00060a7f89 */ /* 0x000f2200000e0000 */
[----:B------:R-:W-:Y:S01]  /*0b60*/  LOP3.LUT R216, R9, R216, RZ, 0x3c, !PT ;  /* 0x000000d809d87212 */ /* 0x000fe200078e3cff */
[----:B------:R-:W-:Y:S01]  /*0b70*/  IMAD.SHL.U32 R3, R3, 0x8, RZ ;  /* 0x0000000803037824 */ /* 0x000fe200078e00ff */
[----:B------:R-:W-:Y:S01]  /*0b80*/  IADD3 R8, R2, 0x20, RZ ;  /* 0x0000002002087810 */ /* 0x000fe20007ffe0ff */
[----:B------:R-:W5:Y:S01]  /*0b90*/  SHFL.IDX PT, R11, R4, 0x1, 0x181f ;  /* 0x00381f00040b7f89 */ /* 0x000f6200000e0000 */
[----:B------:R-:W-:-:S02]  /*0ba0*/  SHF.R.S32.HI R33, RZ, 0x1f, R32 ;  /* 0x0000001fff217819 */ /* 0x000fc40000011420 */
[----:B------:R-:W-:Y:S01]  /*0bb0*/  LOP3.LUT R216, R216, 0xfffffe00, R3, 0xf8, !PT ;  /* 0xfffffe00d8d87812 */ /* 0x000fe200078ef803 */
[----:B------:R-:W-:Y:S01]  /*0bc0*/  SHFL.IDX PT, R9, R4, 0x2, 0x181f ;  /* 0x00581f0004097f89 */ /* 0x000fe200000e0000 */
[----:B------:R-:W-:Y:S02]  /*0bd0*/  IADD3 R3, R32, 0x40, RZ ;  /* 0x0000004020037810 */ /* 0x000fe40007ffe0ff */
[----:B------:R-:W-:Y:S01]  /*0be0*/  ISETP.GE.AND P0, PT, R8, R5, PT ;  /* 0x000000050800720c */ /* 0x000fe20003f06270 */
[----:B------:R-:W-:Y:S01]  /*0bf0*/  IMAD.SHL.U32 R216, R216, 0x2, RZ ;  /* 0x00000002d8d87824 */ /* 0x000fe200078e00ff */
[----:B------:R-:W-:Y:S02]  /*0c00*/  IADD3 R8, R2, 0x40, RZ ;  /* 0x0000004002087810 */ /* 0x000fe40007ffe0ff */
[C---:B-1----:R-:W-:Y:S02]  /*0c10*/  @!P1 LEA R16, P5, R32.reuse, R12, 0x1 ;  /* 0x0000000c20109211 */ /* 0x042fe400078a08ff */
[----:B------:R-:W-:-:S02]  /*0c20*/  ISETP.GE.AND P6, PT, R32, c[0x0][0x198], PT ;  /* 0x0000660020007a0c */ /* 0x000fc40003fc6270 */
[----:B------:R-:W-:Y:S02]  /*0c30*/  IADD3 R2, R2, 0x60, RZ ;  /* 0x0000006002027810 */ /* 0x000fe40007ffe0ff */
[----:B---3--:R-:W-:Y:S02]  /*0c40*/  @!P1 LEA.HI.X R17, R32, R13, R33, 0x1, P5 ;  /* 0x0000000d20119211 */ /* 0x008fe400028f0c21 */
[----:B------:R-:W-:Y:S02]  /*0c50*/  ISETP.GE.AND P5, PT, R8, R5, PT ;  /* 0x000000050800720c */ /* 0x000fe40003fa6270 */
[----:B------:R-:W1:Y:S05]  /*0c60*/  SHFL.IDX PT, R8, R6, 0x2, 0x181f ;  /* 0x00581f0006087f89 */ /* 0x000e6a00000e0000 */
[----:B------:R1:W-:Y:S01]  /*0c70*/  @!P1 LDGSTS.E.BYPASS.LTC128B.128 [R216+0x100], [R16.64], !P6 ;  /* 0x0010000010d89fae */ /* 0x0003e2000f101d4a */
[----:B--2---:R-:W-:Y:S01]  /*0c80*/  @P2 SHF.R.S32.HI R227, RZ, 0x1f, R226 ;  /* 0x0000001fffe32819 */ /* 0x004fe200000114e2 */
[----:B------:R-:W-:Y:S01]  /*0c90*/  @!P2 IMAD.MOV.U32 R226, RZ, RZ, R0 ;  /* 0x000000ffffe2a224 */ /* 0x000fe200078e0000 */
[----:B------:R-:W-:Y:S01]  /*0ca0*/  @!P1 SHF.R.S32.HI R0, RZ, 0x1f, R3 ;  /* 0x0000001fff009819 */ /* 0x000fe20000011403 */
[----:B------:R-:W-:Y:S01]  /*0cb0*/  @!P2 IMAD.MOV.U32 R227, RZ, RZ, R7 ;  /* 0x000000ffffe3a224 */ /* 0x000fe200078e0007 */
[----:B------:R-:W-:Y:S01]  /*0cc0*/  ISETP.GE.AND P2, PT, R3, c[0x0][0x198], PT ;  /* 0x0000660003007a0c */ /* 0x000fe20003f46270 */
[----:B------:R-:W-:Y:S01]  /*0cd0*/  IMAD R7, R29, c[0x0][0x1e0], RZ ;  /* 0x000078001d077a24 */ /* 0x000fe200078e02ff */
[----:B------:R-:W-:Y:S01]  /*0ce0*/  @!P1 LEA.HI R0, R0, R3, RZ, 0x3 ;  /* 0x0000000300009211 */ /* 0x000fe200078f18ff */
[----:B------:R-:W-:-:S02]  /*0cf0*/  IMAD R221, R227, c[0x0][0x1f0], RZ ;  /* 0x00007c00e3dd7a24 */ /* 0x000fc400078e02ff */
[----:B------:R-:W-:Y:S01]  /*0d00*/  IMAD R7, R30, c[0x0][0x1e4], R7 ;  /* 0x000079001e077a24 */ /* 0x000fe200078e0207 */
[----:B------:R-:W-:Y:S01]  /*0d10*/  @!P1 LOP3.LUT R0, R0, 0xfffffff8, RZ, 0xc0, !PT ;  /* 0xfffffff800009812 */ /* 0x000fe200078ec0ff */
[----:B------:R-:W-:Y:S02]  /*0d20*/  IMAD R221, R226, c[0x0][0x1f4], R221 ;  /* 0x00007d00e2dd7a24 */ /* 0x000fe400078e02dd */
[----:B------:R-:W-:Y:S02]  /*0d30*/  IMAD R29, R29, c[0x0][0x208], RZ ;  /* 0x000082001d1d7a24 */ /* 0x000fe400078e02ff */
[----:B------:R-:W-:Y:S01]  /*0d40*/  @!P1 IMAD.WIDE R18, R0, 0x2, R12 ;  /* 0x0000000200129825 */ /* 0x000fe200078e020c */
[----:B------:R-:W-:-:S03]  /*0d50*/  @!P0 SHF.R.S32.HI R0, RZ, 0x1f, R3 ;  /* 0x0000001fff008819 */ /* 0x000fc60000011403 */
[----:B------:R-:W-:Y:S01]  /*0d60*/  IMAD.WIDE.U32 R12, R30, c[0x0][0x1e0], R32 ;  /* 0x000078001e0c7a25 */ /* 0x000fe200078e0020 */
[----:B------:R-:W-:Y:S01]  /*0d70*/  @!P0 LEA.HI R0, R0, R3, RZ, 0x3 ;  /* 0x0000000300008211 */ /* 0x000fe200078f18ff */
[----:B------:R2:W-:Y:S01]  /*0d80*/  @!P1 LDGSTS.E.BYPASS.LTC128B.128 [R216+0x4100], [R18.64], !P2 ;  /* 0x0410000012d89fae */ /* 0x0005e2000d101d4a */
[----:B----4-:R-:W-:Y:S01]  /*0d90*/  @!P0 LEA R14, P1, R32, R10, 0x1 ;  /* 0x0000000a200e8211 */ /* 0x010fe200078208ff */
[----:B------:R-:W-:Y:S01]  /*0da0*/  IMAD.IADD R13, R13, 0x1, R7 ;  /* 0x000000010d0d7824 */ /* 0x000fe200078e0207 */
[----:B------:R-:W-:Y:S01]  /*0db0*/  @!P0 LOP3.LUT R0, R0, 0xfffffff8, RZ, 0xc0, !PT ;  /* 0xfffffff800008812 */ /* 0x000fe200078ec0ff */
[----:B------:R-:W-:Y:S01]  /*0dc0*/  IMAD R229, R227, c[0x0][0x218], RZ ;  /* 0x00008600e3e57a24 */ /* 0x000fe200078e02ff */
[----:B-----5:R-:W-:Y:S02]  /*0dd0*/  @!P0 LEA.HI.X R15, R32, R11, R33, 0x1, P1 ;  /* 0x0000000b200f8211 */ /* 0x020fe400008f0c21 */
[----:B------:R-:W-:Y:S01]  /*0de0*/  ISETP.GE.AND P1, PT, R2, R5, PT ;  /* 0x000000050200720c */ /* 0x000fe20003f26270 */
[----:B------:R-:W-:Y:S01]  /*0df0*/  @!P0 IMAD.WIDE R10, R0, 0x2, R10 ;  /* 0x00000002000a8825 */ /* 0x000fe200078e020a */
[----:B------:R-:W-:Y:S01]  /*0e00*/  @!P5 SHF.R.S32.HI R0, RZ, 0x1f, R3 ;  /* 0x0000001fff00d819 */ /* 0x000fe20000011403 */
[----:B------:R3:W-:Y:S01]  /*0e10*/  @!P0 LDGSTS.E.BYPASS.LTC128B.128 [R216+0x1100], [R14.64], !P6 ;  /* 0x011000000ed88fae */ /* 0x0007e2000f101d4a */
[----:B------:R-:W-:Y:S01]  /*0e20*/  LOP3.LUT R7, R214, 0xfffffff0, RZ, 0xc0, !PT ;  /* 0xfffffff0d6077812 */ /* 0x000fe200078ec0ff */
[----:B------:R-:W-:Y:S01]  /*0e30*/  IMAD R5, R28, c[0x0][0x1e8], RZ ;  /* 0x00007a001c057a24 */ /* 0x000fe200078e02ff */
[----:B------:R-:W-:Y:S01]  /*0e40*/  @!P5 LEA.HI R0, R0, R3, RZ, 0x3 ;  /* 0x000000030000d211 */ /* 0x000fe200078f18ff */
[----:B------:R4:W-:Y:S01]  /*0e50*/  @!P0 LDGSTS.E.BYPASS.LTC128B.128 [R216+0x5100], [R10.64], !P2 ;  /* 0x051000000ad88fae */ /* 0x0009e2000d101d4a */
[----:B-1----:R-:W-:Y:S01]  /*0e60*/  @!P5 LEA R16, P0, R32, R8, 0x1 ;  /* 0x000000082010d211 */ /* 0x002fe200078008ff */
[----:B------:R-:W-:Y:S01]  /*0e70*/  IMAD R218, R26, c[0x0][0x1ec], R5 ;  /* 0x00007b001ada7a24 */ /* 0x000fe200078e0205 */
[----:B------:R-:W-:Y:S01]  /*0e80*/  @!P5 LOP3.LUT R5, R0, 0xfffffff8, RZ, 0xc0, !PT ;  /* 0xfffffff80005d812 */ /* 0x000fe200078ec0ff */
[----:B------:R-:W-:Y:S01]  /*0e90*/  IMAD R229, R226, c[0x0][0x21c], R229 ;  /* 0x00008700e2e57a24 */ /* 0x000fe200078e02e5 */
[----:B------:R-:W-:-:S02]  /*0ea0*/  @!P5 LEA.HI.X R17, R32, R9, R33, 0x1, P0 ;  /* 0x000000092011d211 */ /* 0x000fc400000f0c21 */
[----:B------:R-:W-:Y:S01]  /*0eb0*/  @!P1 SHF.R.S32.HI R0, RZ, 0x1f, R3 ;  /* 0x0000001fff009819 */ /* 0x000fe20000011403 */
[----:B------:R-:W-:Y:S02]  /*0ec0*/  @!P5 IMAD.WIDE R8, R5, 0x2, R8 ;  /* 0x000000020508d825 */ /* 0x000fe400078e0208 */
[----:B------:R1:W-:Y:S01]  /*0ed0*/  @!P5 LDGSTS.E.BYPASS.LTC128B.128 [R216+0x2100], [R16.64], !P6 ;  /* 0x0210000010d8dfae */ /* 0x0003e2000f101d4a */
[----:B------:R-:W-:Y:S01]  /*0ee0*/  @!P1 LEA.HI R0, R0, R3, RZ, 0x3 ;  /* 0x0000000300009211 */ /* 0x000fe200078f18ff */
[----:B------:R-:W-:Y:S02]  /*0ef0*/  IMAD R5, R39, c[0x0][0x1e4], RZ ;  /* 0x0000790027057a24 */ /* 0x000fe400078e02ff */
[----:B--2---:R-:W-:Y:S01]  /*0f00*/  IMAD.WIDE.U32 R18, R26, c[0x0][0x1e8], R12 ;  /* 0x00007a001a127a25 */ /* 0x004fe200078e000c */
[----:B------:R2:W-:Y:S01]  /*0f10*/  @!P5 LDGSTS.E.BYPASS.LTC128B.128 [R216+0x6100], [R8.64], !P2 ;  /* 0x0610000008d8dfae */ /* 0x0005e2000d101d4a */
[----:B------:R-:W-:Y:S02]  /*0f20*/  @!P1 LOP3.LUT R0, R0, 0xfffffff8, RZ, 0xc0, !PT ;  /* 0xfffffff800009812 */ /* 0x000fe400078ec0ff */
[----:B------:R-:W-:Y:S01]  /*0f30*/  IMAD R39, R36, -0x60, R39 ;  /* 0xffffffa024277824 */ /* 0x000fe200078e0227 */
[----:B------:R-:W3:Y:S01]  /*0f40*/  SHFL.IDX PT, R12, R6, 0x3, 0x181f ;  /* 0x00781f00060c7f89 */ /* 0x000ee200000e0000 */
[----:B------:R-:W-:-:S02]  /*0f50*/  IMAD.IADD R219, R19, 0x1, R218 ;  /* 0x0000000113db7824 */ /* 0x000fc400078e02da */
[----:B------:R-:W-:Y:S01]  /*0f60*/  IMAD.MOV.U32 R218, RZ, RZ, R18 ;  /* 0x000000ffffda7224 */ /* 0x000fe200078e0012 */
[----:B------:R5:W1:Y:S01]  /*0f70*/  SHFL.IDX PT, R13, R4, 0x3, 0x181f ;  /* 0x00781f00040d7f89 */ /* 0x000a6200000e0000 */
[----:B------:R-:W-:Y:S01]  /*0f80*/  IADD3 R24, R39, c[0x0][0x1d0], -R30 ;  /* 0x0000740027187a10 */ /* 0x000fe20007ffe81e */
[----:B------:R-:W-:Y:S02]  /*0f90*/  IMAD.IADD R38, R109, 0x1, R5 ;  /* 0x000000016d267824 */ /* 0x000fe400078e0205 */
[----:B------:R-:W-:Y:S01]  /*0fa0*/  IMAD.WIDE.U32 R218, R226, c[0x0][0x1f0], R218 ;  /* 0x00007c00e2da7a25 */ /* 0x000fe200078e00da */
[----:B------:R-:W-:-:S03]  /*0fb0*/  ISETP.GE.AND P0, PT, R24, 0x1, PT ;  /* 0x000000011800780c */ /* 0x000fc60003f06270 */
[----:B------:R-:W-:Y:S02]  /*0fc0*/  IMAD R5, R38, R111, RZ ;  /* 0x0000006f26057224 */ /* 0x000fe400078e02ff */
[----:B------:R-:W-:Y:S02]  /*0fd0*/  IMAD.IADD R221, R219, 0x1, R221 ;  /* 0x00000001dbdd7824 */ /* 0x000fe400078e02dd */
[----:B------:R-:W-:Y:S02]  /*0fe0*/  IMAD.MOV.U32 R220, RZ, RZ, R218 ;  /* 0x000000ffffdc7224 */ /* 0x000fe400078e00da */
[-C--:B------:R-:W-:Y:S02]  /*0ff0*/  IMAD R5, R27, R108.reuse, R5 ;  /* 0x0000006c1b057224 */ /* 0x080fe400078e0205 */
[----:B--2---:R-:W-:Y:S01]  /*1000*/  IMAD.WIDE.U32 R8, R111, R108, R220 ;  /* 0x0000006c6f087225 */ /* 0x004fe200078e00dc */
[----:B---3--:R-:W-:-:S03]  /*1010*/  @!P1 LEA R14, P5, R32, R12, 0x1 ;  /* 0x0000000c200e9211 */ /* 0x008fc600078a08ff */
[----:B-----5:R-:W-:Y:S01]  /*1020*/  IMAD.IADD R4, R104, 0x1, -R7 ;  /* 0x0000000168047824 */ /* 0x020fe200078e0a07 */
[----:B-1----:R-:W-:Y:S01]  /*1030*/  @!P1 LEA.HI.X R15, R32, R13, R33, 0x1, P5 ;  /* 0x0000000d200f9211 */ /* 0x002fe200028f0c21 */
[----:B------:R-:W-:Y:S01]  /*1040*/  IMAD.IADD R5, R9, 0x1, R5 ;  /* 0x0000000109057824 */ /* 0x000fe200078e0205 */
[----:B----4-:R-:W-:Y:S01]  /*1050*/  @P0 LEA R10, P5, R8, c[0x0][0x1c8], 0x1 ;  /* 0x00007200080a0a11 */ /* 0x010fe200078a08ff */
[----:B------:R-:W-:Y:S01]  /*1060*/  @!P1 IMAD.WIDE R12, R0, 0x2, R12 ;  /* 0x00000002000c9825 */ /* 0x000fe200078e020c */
[----:B------:R-:W-:Y:S01]  /*1070*/  SHF.R.S32.HI R7, RZ, 0x1f, R4 ;  /* 0x0000001fff077819 */ /* 0x000fe20000011404 */
[----:B------:R1:W-:Y:S01]  /*1080*/  @!P1 LDGSTS.E.BYPASS.LTC128B.128 [R216+0x3100], [R14.64], !P6 ;  /* 0x031000000ed89fae */ /* 0x0003e2000f101d4a */
[----:B------:R-:W-:Y:S01]  /*1090*/  ISETP.GE.AND P6, PT, R32, c[0x0][0x1d4], PT ;  /* 0x0000750020007a0c */ /* 0x000fe20003fc6270 */
[----:B------:R-:W-:Y:S01]  /*10a0*/  IMAD.U32 R6, RZ, RZ, UR6 ;  /* 0x00000006ff067e24 */ /* 0x000fe2000f8e00ff */
[----:B------:R-:W-:Y:S01]  /*10b0*/  @P0 LEA.HI.X R11, R8, c[0x0][0x1cc], R5, 0x1, P5 ;  /* 0x00007300080b0a11 */ /* 0x000fe200028f0c05 */
[----:B------:R2:W-:Y:S01]  /*10c0*/  @!P1 LDGSTS.E.BYPASS.LTC128B.128 [R216+0x7100], [R12.64], !P2 ;  /* 0x071000000cd89fae */ /* 0x0005e2000d101d4a */
[----:B------:R-:W-:-:S02]  /*10d0*/  ISETP.GE.AND P5, PT, R3, c[0x0][0x1d4], PT ;  /* 0x0000750003007a0c */ /* 0x000fc40003fa6270 */
[C---:B------:R-:W-:Y:S01]  /*10e0*/  ISETP.GE.AND P2, PT, R24.reuse, 0x21, PT ;  /* 0x000000211800780c */ /* 0x040fe20003f46270 */
[----:B------:R-:W0:Y:S01]  /*10f0*/  LDGDEPBAR ;  /* 0x00000000000079af */ /* 0x000e220000000000 */
[----:B------:R-:W-:Y:S02]  /*1100*/  LEA.HI R2, R7, R4, RZ, 0x3 ;  /* 0x0000000407027211 */ /* 0x000fe400078f18ff */
[----:B------:R-:W-:Y:S02]  /*1110*/  ISETP.GE.AND P1, PT, R24, 0x41, PT ;  /* 0x000000411800780c */ /* 0x000fe40003f26270 */
[----:B------:R-:W-:Y:S01]  /*1120*/  LOP3.LUT R3, R2, 0xfffffff8, RZ, 0xc0, !PT ;  /* 0xfffffff802037812 */ /* 0x000fe200078ec0ff */
[----:B------:R3:W-:Y:S01]  /*1130*/  @P0 LDGSTS.E.BYPASS.LTC128B.128 [R216+0x8100], [R10.64], !P6 ;  /* 0x081000000ad80fae */ /* 0x0007e2000f101d4a */
[----:B------:R-:W-:-:S03]  /*1140*/  SHF.R.S32.HI R7, RZ, 0x4, R214 ;  /* 0x00000004ff077819 */ /* 0x000fc600000114d6 */
[----:B------:R-:W-:Y:S01]  /*1150*/  IMAD.IADD R0, R4, 0x1, -R3 ;  /* 0x0000000104007824 */ /* 0x000fe200078e0a03 */
[----:B------:R3:W-:Y:S01]  /*1160*/  @P0 LDGSTS.E.BYPASS.LTC128B.128 [R216+0xb100], [R10.64+0x80], !P5 ;  /* 0x0b1000800ad80fae */ /* 0x0007e2000e901d4a */
[----:B------:R-:W-:Y:S01]  /*1170*/  IMAD.U32 R4, RZ, RZ, UR6 ;  /* 0x00000006ff047e24 */ /* 0x000fe2000f8e00ff */
[----:B------:R-:W-:Y:S01]  /*1180*/  @P2 LEA R6, P0, R6, R8, 0x5 ;  /* 0x0000000806062211 */ /* 0x000fe200078028ff */
[----:B------:R-:W-:Y:S01]  /*1190*/  IMAD.U32 R3, RZ, RZ, UR7 ;  /* 0x00000007ff037e24 */ /* 0x000fe2000f8e00ff */
[----:B------:R-:W-:-:S04]  /*11a0*/  LEA.HI R214, R214, R7, RZ, 0x1 ;  /* 0x00000007d6d67211 */ /* 0x000fc800078f08ff */
[----:B------:R-:W-:Y:S02]  /*11b0*/  @P2 LEA.HI.X R3, R4, R5, R3, 0x5, P0 ;  /* 0x0000000504032211 */ /* 0x000fe400000f2c03 */
[----:B------:R-:W-:-:S05]  /*11c0*/  LOP3.LUT R214, R214, 0xfffffffe, RZ, 0xc0, !PT ;  /* 0xfffffffed6d67812 */ /* 0x000fca00078ec0ff */
[----:B------:R-:W-:Y:S02]  /*11d0*/  IMAD.IADD R214, R7, 0x1, -R214 ;  /* 0x0000000107d67824 */ /* 0x000fe400078e0ad6 */
[----:B------:R-:W-:Y:S02]  /*11e0*/  IMAD.SHL.U32 R7, R0, 0x40, RZ ;  /* 0x0000004000077824 */ /* 0x000fe400078e00ff */
[----:B------:R-:W-:-:S03]  /*11f0*/  IMAD.SHL.U32 R4, R214, 0x8, RZ ;  /* 0x00000008d6047824 */ /* 0x000fc600078e00ff */
[----:B------:R-:W-:-:S04]  /*1200*/  LOP3.LUT R7, R7, 0x1c0, RZ, 0xc0, !PT ;  /* 0x000001c007077812 */ /* 0x000fc800078ec0ff */
[----:B------:R-:W-:Y:S02]  /*1210*/  LOP3.LUT R4, R7, 0x8, R4, 0xf8, !PT ;  /* 0x0000000807047812 */ /* 0x000fe400078ef804 */
[C---:B---3--:R-:W-:Y:S02]  /*1220*/  @P2 LEA R10, P0, R6.reuse, c[0x0][0x1c8], 0x1 ;  /* 0x00007200060a2a11 */ /* 0x048fe400078008ff */
[----:B------:R-:W-:Y:S02]  /*1230*/  SHF.R.U32.HI R7, RZ, 0x3, R7 ;  /* 0x00000003ff077819 */ /* 0x000fe40000011607 */
[----:B------:R-:W-:Y:S01]  /*1240*/  @P2 LEA.HI.X R11, R6, c[0x0][0x1cc], R3, 0x1, P0 ;  /* 0x00007300060b2a11 */ /* 0x000fe200000f0c03 */
[----:B------:R-:W-:Y:S01]  /*1250*/  IMAD.SHL.U32 R6, R25, 0x40, RZ ;  /* 0x0000004019067824 */ /* 0x000fe200078e00ff */
[----:B------:R-:W-:Y:S01]  /*1260*/  @P1 IADD3 R8, P0, R8, UR14, RZ ;  /* 0x0000000e08081c10 */ /* 0x000fe2000ff1e0ff */
[----:B------:R-:W-:Y:S01]  /*1270*/  IMAD.SHL.U32 R3, R30, 0x8, RZ ;  /* 0x000000081e037824 */ /* 0x000fe200078e00ff */
[----:B------:R-:W-:Y:S01]  /*1280*/  LOP3.LUT R4, R4, R7, RZ, 0x3c, !PT ;  /* 0x0000000704047212 */ /* 0x000fe200078e3cff */
[----:B------:R3:W-:Y:S01]  /*1290*/  @P2 LDGSTS.E.BYPASS.LTC128B.128 [R216+0x9100], [R10.64], !P6 ;  /* 0x091000000ad82fae */ /* 0x0007e2000f101d4a */
[----:B------:R-:W-:-:S02]  /*12a0*/  @P1 IADD3.X R5, R5, UR8, RZ, P0, !PT ;  /* 0x0000000805051c10 */ /* 0x000fc400087fe4ff */
[----:B--2---:R-:W-:Y:S01]  /*12b0*/  @P1 LEA R12, P0, R8, c[0x0][0x1c8], 0x1 ;  /* 0x00007200080c1a11 */ /* 0x004fe200078008ff */
[----:B------:R3:W-:Y:S01]  /*12c0*/  @P2 LDGSTS.E.BYPASS.LTC128B.128 [R216+0xc100], [R10.64+0x80], !P5 ;  /* 0x0c1000800ad82fae */ /* 0x0007e2000e901d4a */
[----:B------:R-:W-:Y:S02]  /*12d0*/  LOP3.LUT R6, R6, 0x1c0, RZ, 0xc0, !PT ;  /* 0x000001c006067812 */ /* 0x000fe400078ec0ff */
[----:B------:R-:W-:Y:S01]  /*12e0*/  @P1 LEA.HI.X R13, R8, c[0x0][0x1cc], R5, 0x1, P0 ;  /* 0x00007300080d1a11 */ /* 0x000fe200000f0c05 */
[----:B------:R-:W-:Y:S01]  /*12f0*/  IMAD.SHL.U32 R5, R2, 0x40, RZ ;  /* 0x0000004002057824 */ /* 0x000fe200078e00ff */
[----:B------:R-:W-:-:S03]  /*1300*/  SHF.R.U32.HI R9, RZ, 0x3, R6 ;  /* 0x00000003ff097819 */ /* 0x000fc60000011606 */
[----:B------:R1:W-:Y:S01]  /*1310*/  @P1 LDGSTS.E.BYPASS.LTC128B.128 [R216+0xa100], [R12.64], !P6 ;  /* 0x0a1000000cd81fae */ /* 0x0003e2000f101d4a */
[----:B------:R-:W-:Y:S01]  /*1320*/  LOP3.LUT R2, R4, 0xfffffe00, R5, 0xf8, !PT ;  /* 0xfffffe0004027812 */ /* 0x000fe200078ef805 */
[----:B------:R-:W-:Y:S01]  /*1330*/  IMAD.MOV.U32 R5, RZ, RZ, 0x10 ;  /* 0x00000010ff057424 */ /* 0x000fe200078e00ff */
[----:B------:R-:W-:Y:S01]  /*1340*/  LOP3.LUT R4, R6, 0x8, R3, 0xf8, !PT ;  /* 0x0000000806047812 */ /* 0x000fe200078ef803 */
[----:B------:R1:W-:Y:S01]  /*1350*/  @P1 LDGSTS.E.BYPASS.LTC128B.128 [R216+0xd100], [R12.64+0x80], !P5 ;  /* 0x0d1000800cd81fae */ /* 0x0003e2000e901d4a */
[----:B------:R-:W-:Y:S01]  /*1360*/  R2P PR, R0, 0x6 ;  /* 0x0000000600007804 */ /* 0x000fe20000000000 */
[----:B------:R-:W-:Y:S01]  /*1370*/  IMAD R7, R105, 0x400, R2 ;  /* 0x0000040069077824 */ /* 0x000fe200078e0202 */
[----:B------:R-:W-:Y:S01]  /*1380*/  LOP3.LUT R9, R4, R9, RZ, 0x3c, !PT ;  /* 0x0000000904097212 */ /* 0x000fe200078e3cff */
[----:B------:R-:W0:Y:S01]  /*1390*/  LDGDEPBAR ;  /* 0x00000000000079af */ /* 0x000e220000000000 */
[----:B------:R-:W-:Y:S01]  /*13a0*/  IMAD.MOV.U32 R3, RZ, RZ, 0x20 ;  /* 0x00000020ff037424 */ /* 0x000fe200078e00ff */
[----:B------:R-:W-:-:S02]  /*13b0*/  SEL R5, R5, 0xfffffff0, !P1 ;  /* 0xfffffff005057807 */ /* 0x000fc40004800000 */
[C---:B------:R-:W-:Y:S01]  /*13c0*/  LEA R4, R7.reuse, 0x100, 0x1 ;  /* 0x0000010007047811 */ /* 0x040fe200078e08ff */
[----:B------:R-:W-:Y:S01]  /*13d0*/  IMAD.SHL.U32 R7, R7, 0x2, RZ ;  /* 0x0000000207077824 */ /* 0x000fe200078e00ff */
[----:B------:R-:W-:Y:S01]  /*13e0*/  SEL R3, R3, 0xffffffe0, !P2 ;  /* 0xffffffe003037807 */ /* 0x000fe20005000000 */
[----:B------:R-:W-:Y:S01]  /*13f0*/  IMAD R214, R214, 0x200, R9 ;  /* 0x00000200d6d67824 */ /* 0x000fe200078e0209 */
[----:B------:R-:W-:Y:S01]  /*1400*/  LOP3.LUT P0, RZ, R25, 0x2, RZ, 0xc0, !PT ;  /* 0x0000000219ff7812 */ /* 0x000fe2000780c0ff */
[--C-:B------:R-:W-:Y:S01]  /*1410*/  IMAD R6, R5, 0x2, R4.reuse ;  /* 0x0000000205067824 */ /* 0x100fe200078e0204 */
[----:B------:R-:W-:Y:S01]  /*1420*/  ISETP.LT.OR P2, PT, R24, 0x1, P6 ;  /* 0x000000011800780c */ /* 0x000fe20003741670 */
[C---:B------:R-:W-:Y:S02]  /*1430*/  IMAD R4, R3.reuse, 0x2, R4 ;  /* 0x0000000203047824 */ /* 0x040fe400078e0204 */
[----:B------:R-:W-:Y:S02]  /*1440*/  IMAD R0, R3, 0x2, R6 ;  /* 0x0000000203007824 */ /* 0x000fe400078e0206 */
[----:B------:R-:W-:-:S05]  /*1450*/  IMAD.SHL.U32 R214, R214, 0x2, RZ ;  /* 0x00000002d6d67824 */ /* 0x000fca00078e00ff */
[----:B------:R-:W-:Y:S01]  /*1460*/  IADD3 R213, R214, 0x8120, RZ ;  /* 0x00008120d6d57810 */ /* 0x000fe20007ffe0ff */
[----:B------:R-:W-:-:S04]  /*1470*/  DEPBAR.LE SB0, 0x1 ;  /* 0x000080400000791a */ /* 0x000fc80000000000 */
[----:B------:R-:W-:Y:S06]  /*1480*/  BAR.SYNC.DEFER_BLOCKING 0x0 ;  /* 0x0000000000007b1d */ /* 0x000fec0000010000 */
[----:B------:R-:W-:Y:S04]  /*1490*/  LDSM.16.M88.4 R120, [R7+0x100] ;  /* 0x000100000778783b */ /* 0x000fe80000000200 */
[----:B------:R2:W-:Y:S04]  /*14a0*/  LDSM.16.M88.4 R172, [R7+0x4100] ;  /* 0x0041000007ac783b */ /* 0x0005e80000000200 */
[----:B------:R-:W-:Y:S04]  /*14b0*/  LDSM.16.M88.4 R140, [R6] ;  /* 0x00000000068c783b */ /* 0x000fe80000000200 */
[----:B------:R-:W-:Y:S04]  /*14c0*/  LDSM.16.M88.4 R176, [R6+0x4000] ;  /* 0x0040000006b0783b */ /* 0x000fe80000000200 */
[----:B------:R-:W-:Y:S04]  /*14d0*/  LDSM.16.M88.4 R152, [R4] ;  /* 0x000000000498783b */ /* 0x000fe80000000200 */
[----:B------:R-:W-:Y:S04]  /*14e0*/  LDSM.16.M88.4 R180, [R4+0x4000] ;  /* 0x0040000004b4783b */ /* 0x000fe80000000200 */
[----:B------:R-:W-:Y:S01]  /*14f0*/  LDSM.16.M88.4 R168, [R0] ;  /* 0x0000000000a8783b */ /* 0x000fe20000000200 */
[----:B--2---:R-:W-:-:S03]  /*1500*/  IADD3 R7, R214, 0x8100, RZ ;  /* 0x00008100d6077810 */ /* 0x004fc60007ffe0ff */
[----:B------:R2:W-:Y:S01]  /*1510*/  LDSM.16.M88.4 R188, [R0+0x4000] ;  /* 0x0040000000bc783b */ /* 0x0005e20000000200 */
[----:B------:R-:W-:-:S03]  /*1520*/  @P0 IADD3 R213, R7, -0x20, RZ ;  /* 0xffffffe007d50810 */ /* 0x000fc60007ffe0ff */
[----:B------:R-:W-:Y:S01]  /*1530*/  BAR.SYNC.DEFER_BLOCKING 0x0 ;  /* 0x0000000000007b1d */ /* 0x000fe20000010000 */
[----:B------:R-:W-:Y:S01]  /*1540*/  IMAD R7, R28, c[0x0][0x210], RZ ;  /* 0x000084001c077a24 */ /* 0x000fe200078e02ff */
[C---:B------:R-:W-:Y:S02]  /*1550*/  IADD3 R207, R213.reuse, 0x800, RZ ;  /* 0x00000800d5cf7810 */ /* 0x040fe40007ffe0ff */
[C---:B------:R-:W-:Y:S02]  /*1560*/  IADD3 R206, R213.reuse, 0x1000, RZ ;  /* 0x00001000d5ce7810 */ /* 0x040fe40007ffe0ff */
[C---:B------:R-:W-:Y:S02]  /*1570*/  IADD3 R205, R213.reuse, 0x1800, RZ ;  /* 0x00001800d5cd7810 */ /* 0x040fe40007ffe0ff */
[C---:B------:R-:W-:Y:S02]  /*1580*/  IADD3 R204, R213.reuse, 0x2000, RZ ;  /* 0x00002000d5cc7810 */ /* 0x040fe40007ffe0ff */
[----:B------:R-:W-:-:S02]  /*1590*/  IADD3 R203, R213, 0x2800, RZ ;  /* 0x00002800d5cb7810 */ /* 0x000fc40007ffe0ff */
[C---:B------:R-:W-:Y:S02]  /*15a0*/  IADD3 R201, R213.reuse, 0x3000, RZ ;  /* 0x00003000d5c97810 */ /* 0x040fe40007ffe0ff */
[C---:B------:R-:W-:Y:S02]  /*15b0*/  IADD3 R200, R213.reuse, 0x3800, RZ ;  /* 0x00003800d5c87810 */ /* 0x040fe40007ffe0ff */
[C---:B------:R-:W-:Y:S01]  /*15c0*/  IADD3 R199, R213.reuse, 0x4000, RZ ;  /* 0x00004000d5c77810 */ /* 0x040fe20007ffe0ff */
[C---:B--2---:R-:W-:Y:S01]  /*15d0*/  IMAD R0, R30.reuse, c[0x0][0x20c], R29 ;  /* 0x000083001e007a24 */ /* 0x044fe200078e021d */
[C---:B------:R-:W-:Y:S01]  /*15e0*/  IADD3 R198, R213.reuse, 0x4800, RZ ;  /* 0x00004800d5c67810 */ /* 0x040fe20007ffe0ff */
[----:B------:R-:W-:Y:S01]  /*15f0*/  IMAD.WIDE.U32 R30, R30, c[0x0][0x208], R32 ;  /* 0x000082001e1e7a25 */ /* 0x000fe200078e0020 */
[----:B------:R-:W-:Y:S01]  /*1600*/  IADD3 R197, R213, 0x5000, RZ ;  /* 0x00005000d5c57810 */ /* 0x000fe20007ffe0ff */
[----:B------:R-:W-:-:S04]  /*1610*/  DEPBAR.LE SB0, 0x0 ;  /* 0x000080000000791a */ /* 0x000fc80000000000 */
[----:B------:R-:W-:Y:S01]  /*1620*/  BAR.SYNC.DEFER_BLOCKING 0x0 ;  /* 0x0000000000007b1d */ /* 0x000fe20000010000 */
[----:B------:R-:W-:Y:S01]  /*1630*/  IMAD.IADD R31, R31, 0x1, R0 ;  /* 0x000000011f1f7824 */ /* 0x000fe200078e0200 */
[----:B------:R-:W-:Y:S01]  /*1640*/  IADD3 R196, R213, 0x5800, RZ ;  /* 0x00005800d5c47810 */ /* 0x000fe20007ffe0ff */
[----:B------:R-:W-:Y:S02]  /*1650*/  IMAD R0, R27, c[0x0][0x208], RZ ;  /* 0x000082001b007a24 */ /* 0x000fe400078e02ff */
[----:B------:R-:W-:Y:S01]  /*1660*/  IMAD.U32 R27, RZ, RZ, UR9 ;  /* 0x00000009ff1b7e24 */ /* 0x000fe2000f8e00ff */
[----:B---3--:R-:W1:Y:S04]  /*1670*/  LDSM.16.M88.4 R8, [R214+0x8100] ;  /* 0x00810000d608783b */ /* 0x008e680000000200 */
[----:B------:R-:W-:Y:S04]  /*1680*/  LDSM.16.M88.4 R16, [R213] ;  /* 0x00000000d510783b */ /* 0x000fe80000000200 */
[----:B------:R-:W2:Y:S04]  /*1690*/  LDSM.16.M88.4 R76, [R214+0x8900] ;  /* 0x00890000d64c783b */ /* 0x000ea80000000200 */
[----:B------:R-:W3:Y:S04]  /*16a0*/  LDSM.16.M88.4 R68, [R214+0x9100] ;  /* 0x00910000d644783b */ /* 0x000ee80000000200 */
[----:B------:R-:W4:Y:S04]  /*16b0*/  LDSM.16.M88.4 R20, [R213+0x800] ;  /* 0x00080000d514783b */ /* 0x000f280000000200 */
[----:B------:R-:W5:Y:S04]  /*16c0*/  LDSM.16.M88.4 R60, [R214+0x9900] ;  /* 0x00990000d63c783b */ /* 0x000f680000000200 */
[----:B------:R-:W-:Y:S04]  /*16d0*/  LDSM.16.M88.4 R52, [R214+0xa100] ;  /* 0x00a10000d634783b */ /* 0x000fe80000000200 */
[----:B------:R-:W-:Y:S04]  /*16e0*/  LDSM.16.M88.4 R44, [R214+0xa900] ;  /* 0x00a90000d62c783b */ /* 0x000fe80000000200 */
[----:B------:R-:W-:Y:S01]  /*16f0*/  LDSM.16.M88.4 R40, [R213+0x2800] ;  /* 0x00280000d528783b */ /* 0x000fe20000000200 */
[C---:B-1----:R-:W-:Y:S08]  /*1700*/  HMMA.16816.F32 R12, R120.reuse, R8, RZ ;  /* 0x00000008780c723c */ /* 0x042ff000000018ff */
[C---:B------:R-:W-:Y:S08]  /*1710*/  HMMA.16816.F32 R8, R120.reuse, R10, RZ ;  /* 0x0000000a7808723c */ /* 0x040ff000000018ff */
[----:B--2---:R-:W-:Y:S08]  /*1720*/  HMMA.16816.F32 R80, R120, R76, RZ ;  /* 0x0000004c7850723c */ /* 0x004ff000000018ff */
[C---:B------:R-:W-:Y:S08]  /*1730*/  HMMA.16816.F32 R12, R140.reuse, R16, R12 ;  /* 0x000000108c0c723c */ /* 0x040ff0000000180c */
[----:B------:R-:W-:Y:S01]  /*1740*/  HMMA.16816.F32 R8, R140, R18, R8 ;  /* 0x000000128c08723c */ /* 0x000fe20000001808 */
[----:B------:R-:W1:Y:S07]  /*1750*/  LDSM.16.M88.4 R16, [R213+0x1000] ;  /* 0x00100000d510783b */ /* 0x000e6e0000000200 */
[----:B---3--:R-:W-:Y:S08]  /*1760*/  HMMA.16816.F32 R72, R120, R68, RZ ;  /* 0x000000447848723c */ /* 0x008ff000000018ff */
[----:B----4-:R-:W-:Y:S07]  /*1770*/  HMMA.16816.F32 R80, R140, R20, R80 ;  /* 0x000000148c50723c */ /* 0x010fee0000001850 */
[C---:B------:R-:W-:Y:S01]  /*1780*/  IMAD R21, R26.reuse, c[0x0][0x214], R7 ;  /* 0x000085001a157a24 */ /* 0x040fe200078e0207 */
[----:B------:R-:W-:Y:S01]  /*1790*/  HMMA.16816.F32 R76, R120, R78, RZ ;  /* 0x0000004e784c723c */ /* 0x000fe200000018ff */
[----:B------:R-:W-:-:S04]  /*17a0*/  IMAD.WIDE.U32 R6, R26, c[0x0][0x210], R30 ;  /* 0x000084001a067a25 */ /* 0x000fc800078e001e */
[----:B------:R-:W-:-:S03]  /*17b0*/  IMAD.IADD R7, R7, 0x1, R21 ;  /* 0x0000000107077824 */ /* 0x000fc600078e0215 */
[----:B------:R-:W-:Y:S01]  /*17c0*/  HMMA.16816.F32 R68, R120, R70, RZ ;  /* 0x000000467844723c */ /* 0x000fe200000018ff */
[----:B------:R-:W-:-:S04]  /*17d0*/  IMAD.WIDE.U32 R226, R226, c[0x0][0x218], R6 ;  /* 0x00008600e2e27a25 */ /* 0x000fc800078e0006 */
[----:B------:R-:W-:Y:S02]  /*17e0*/  IMAD R7, R111, c[0x0][0x20c], R0 ;  /* 0x000083006f077a24 */ /* 0x000fe400078e0200 */
[----:B------:R-:W-:Y:S01]  /*17f0*/  IMAD.IADD R229, R227, 0x1, R229 ;  /* 0x00000001e3e57824 */ /* 0x000fe200078e02e5 */
[----:B-----5:R-:W-:Y:S01]  /*1800*/  HMMA.16816.F32 R64, R120, R60, RZ ;  /* 0x0000003c7840723c */ /* 0x020fe200000018ff */
[----:B------:R-:W-:-:S07]  /*1810*/  IMAD.MOV.U32 R228, RZ, RZ, R226 ;  /* 0x000000ffffe47224 */ /* 0x000fce00078e00e2 */
[C---:B-1----:R-:W-:Y:S07]  /*1820*/  HMMA.16816.F32 R72, R140.reuse, R16, R72 ;  /* 0x000000108c48723c */ /* 0x042fee0000001848 */
[----:B------:R-:W-:Y:S01]  /*1830*/  IMAD.WIDE.U32 R16, R111, c[0x0][0x208], RZ ;  /* 0x000082006f107a25 */ /* 0x000fe200078e00ff */
[----:B------:R-:W-:Y:S01]  /*1840*/  HMMA.16816.F32 R76, R140, R22, R76 ;  /* 0x000000168c4c723c */ /* 0x000fe2000000184c */
[----:B------:R-:W1:Y:S02]  /*1850*/  LDSM.16.M88.4 R20, [R213+0x1800] ;  /* 0x00180000d514783b */ /* 0x000e640000000200 */
[----:B------:R-:W-:-:S02]  /*1860*/  IMAD.IADD R0, R17, 0x1, R7 ;  /* 0x0000000111007824 */ /* 0x000fc400078e0207 */
[----:B------:R-:W-:-:S03]  /*1870*/  IMAD.WIDE.U32 R16, R16, 0x60, R228 ;  /* 0x0000006010107825 */ /* 0x000fc600078e00e4 */
[----:B------:R-:W-:Y:S01]  /*1880*/  HMMA.16816.F32 R68, R140, R18, R68 ;  /* 0x000000128c44723c */ /* 0x000fe20000001844 */
[----:B------:R-:W-:Y:S01]  /*1890*/  IMAD R0, R0, 0x60, RZ ;  /* 0x0000006000007824 */ /* 0x000fe200078e02ff */
[----:B------:R-:W-:-:S03]  /*18a0*/  LEA R6, P0, R16, c[0x0][0x1f8], 0x1 ;  /* 0x00007e0010067a11 */ /* 0x000fc600078008ff */
[----:B------:R-:W-:-:S03]  /*18b0*/  IMAD.IADD R0, R17, 0x1, R0 ;  /* 0x0000000111007824 */ /* 0x000fc600078e0200 */
[C---:B------:R-:W-:Y:S02]  /*18c0*/  HMMA.16816.F32 R60, R120.reuse, R62, RZ ;  /* 0x0000003e783c723c */ /* 0x040fe400000018ff */
[----:B------:R-:W-:Y:S01]  /*18d0*/  LEA.HI.X R7, R16, c[0x0][0x1fc], R0, 0x1, P0 ;  /* 0x00007f0010077a11 */ /* 0x000fe200000f0c00 */
[----:B------:R-:W-:Y:S01]  /*18e0*/  IMAD.MOV.U32 R0, RZ, RZ, 0x40 ;  /* 0x00000040ff007424 */ /* 0x000fe200078e00ff */
[----:B------:R-:W-:Y:S01]  /*18f0*/  IADD3 R26, P1, P0, R27, 0x80, R6 ;  /* 0x000000801b1a7810 */ /* 0x000fe2000783e006 */
[----:B------:R-:W2:Y:S03]  /*1900*/  LDSM.16.M88.4 R16, [R213+0x2000] ;  /* 0x00200000d510783b */ /* 0x000ea60000000200 */
[----:B------:R-:W-:Y:S01]  /*1910*/  IADD3.X R27, RZ, UR12, R7, P1, P0 ;  /* 0x0000000cff1b7c10 */ /* 0x000fe20008fe0407 */
[----:B------:R-:W-:Y:S01]  /*1920*/  @!PT LDS RZ, [RZ] ;  /* 0x00000000fffff984 */ /* 0x000fe20000000800 */
[----:B------:R-:W-:Y:S01]  /*1930*/  @!PT LDS RZ, [RZ] ;  /* 0x00000000fffff984 */ /* 0x000fe20000000800 */
[----:B------:R-:W-:Y:S01]  /*1940*/  @!PT LDS RZ, [RZ] ;  /* 0x00000000fffff984 */ /* 0x000fe20000000800 */
[----:B------:R3:W-:Y:S01]  /*1950*/  LDGSTS.E.BYPASS.LTC128B.128 [R216+0x100], [R6.64], !P2 ;  /* 0x0010000006d87fae */ /* 0x0007e2000d101d4a */
[----:B------:R-:W-:Y:S01]  /*1960*/  IADD3 R28, P0, R6, UR9, RZ ;  /* 0x00000009061c7c10 */ /* 0x000fe2000ff1e0ff */
[----:B------:R-:W-:Y:S01]  /*1970*/  HMMA.16816.F32 R56, R120, R52, RZ ;  /* 0x000000347838723c */ /* 0x000fe200000018ff */
[----:B------:R-:W-:-:S02]  /*1980*/  ISETP.LT.OR P1, PT, R24, 0x1, P5 ;  /* 0x000000011800780c */ /* 0x000fc40002f21670 */
[----:B------:R-:W-:Y:S02]  /*1990*/  IADD3.X R29, R7, UR12, RZ, P0, !PT ;  /* 0x0000000c071d7c10 */ /* 0x000fe400087fe4ff */
[C---:B------:R-:W-:Y:S02]  /*19a0*/  ISETP.LT.OR P0, PT, R24.reuse, 0x21, P6 ;  /* 0x000000211800780c */ /* 0x040fe40003701670 */
[----:B------:R-:W-:Y:S01]  /*19b0*/  ISETP.LT.OR P2, PT, R24, 0x21, P5 ;  /* 0x000000211800780c */ /* 0x000fe20002f41670 */
[C---:B------:R-:W-:Y:S06]  /*19c0*/  HMMA.16816.F32 R52, R120.reuse, R54, RZ ;  /* 0x000000367834723c */ /* 0x040fec00000018ff */
[----:B------:R3:W-:Y:S01]  /*19d0*/  LDGSTS.E.BYPASS.LTC128B.128 [R216+0x3100], [R6.64+0x80], !P1 ;  /* 0x0310008006d87fae */ /* 0x0007e2000c901d4a */
[----:B------:R-:W-:Y:S01]  /*19e0*/  LOP3.LUT P1, RZ, R25, 0x4, RZ, 0xc0, !PT ;  /* 0x0000000419ff7812 */ /* 0x000fe2000782c0ff */
[----:B------:R-:W-:Y:S02]  /*19f0*/  HMMA.16816.F32 R48, R120, R44, RZ ;  /* 0x0000002c7830723c */ /* 0x000fe400000018ff */
[----:B------:R4:W-:Y:S01]  /*1a00*/  LDGSTS.E.BYPASS.LTC128B.128 [R216+0x1100], [R28.64], !P0 ;  /* 0x011000001cd87fae */ /* 0x0009e2000c101d4a */
[----:B------:R-:W-:-:S02]  /*1a10*/  IADD3 R84, P0, R28, UR9, RZ ;  /* 0x000000091c547c10 */ /* 0x000fc4000ff1e0ff */
[----:B------:R-:W-:Y:S01]  /*1a20*/  SEL R0, R0, 0xffffffc0, !P1 ;  /* 0xffffffc000007807 */ /* 0x000fe20004800000 */
[----:B------:R5:W-:Y:S01]  /*1a30*/  LDGSTS.E.BYPASS.LTC128B.128 [R216+0x4100], [R26.64], !P2 ;  /* 0x041000001ad87fae */ /* 0x000be2000d101d4a */
[----:B------:R-:W-:Y:S01]  /*1a40*/  IADD3.X R85, R29, UR12, RZ, P0, !PT ;  /* 0x0000000c1d557c10 */ /* 0x000fe200087fe4ff */
[----:B-1----:R-:W-:Y:S01]  /*1a50*/  HMMA.16816.F32 R64, R140, R20, R64 ;  /* 0x000000148c40723c */ /* 0x002fe20000001840 */
[----:B------:R-:W-:Y:S01]  /*1a60*/  ISETP.LT.OR P2, PT, R24, 0x41, P6 ;  /* 0x000000411800780c */ /* 0x000fe20003741670 */
[----:B------:R-:W-:Y:S01]  /*1a70*/  IMAD.IADD R211, R214, 0x1, R0 ;  /* 0x00000001d6d37824 */ /* 0x000fe200078e0200 */
[----:B------:R-:W-:Y:S01]  /*1a80*/  ISETP.LT.OR P0, PT, R24, 0x41, P5 ;  /* 0x000000411800780c */ /* 0x000fe20002f01670 */
[----:B------:R-:W-:-:S04]  /*1a90*/  IMAD.IADD R202, R0, 0x1, R213 ;  /* 0x0000000100ca7824 */ /* 0x000fc800078e02d5 */
[----:B------:R-:W-:Y:S06]  /*1aa0*/  HMMA.16816.F32 R60, R140, R22, R60 ;  /* 0x000000168c3c723c */ /* 0x000fec000000183c */
[----:B------:R1:W-:Y:S02]  /*1ab0*/  LDGSTS.E.BYPASS.LTC128B.128 [R216+0x2100], [R84.64], !P2 ;  /* 0x0210000054d87fae */ /* 0x0003e4000d101d4a */
[----:B------:R-:W-:Y:S02]  /*1ac0*/  HMMA.16816.F32 R44, R120, R46, RZ ;  /* 0x0000002e782c723c */ /* 0x000fe400000018ff */
[----:B------:R1:W-:Y:S01]  /*1ad0*/  LDGSTS.E.BYPASS.LTC128B.128 [R216+0x5100], [R84.64+0x80], !P0 ;  /* 0x0510008054d87fae */ /* 0x0003e2000c101d4a */
[----:B------:R-:W-:-:S03]  /*1ae0*/  ISETP.GT.AND P0, PT, R111, R215, PT ;  /* 0x000000d76f00720c */ /* 0x000fc60003f04270 */
[----:B------:R-:W3:Y:S02]  /*1af0*/  LDSM.16.M88.4 R32, [R211+0x8100] ;  /* 0x00810000d320783b */ /* 0x000ee40000000200 */
[C---:B--2---:R-:W-:Y:S02]  /*1b00*/  HMMA.16816.F32 R56, R140.reuse, R16, R56 ;  /* 0x000000108c38723c */ /* 0x044fe40000001838 */
[----:B------:R-:W2:Y:S04]  /*1b10*/  LDSM.16.M88.4 R96, [R211+0x8900] ;  /* 0x00890000d360783b */ /* 0x000ea80000000200 */
[----:B----4-:R-:W4:Y:S02]  /*1b20*/  LDSM.16.M88.4 R28, [R211+0x9100] ;  /* 0x00910000d31c783b */ /* 0x010f240000000200 */
[C---:B------:R-:W-:Y:S02]  /*1b30*/  HMMA.16816.F32 R52, R140.reuse, R18, R52 ;  /* 0x000000128c34723c */ /* 0x040fe40000001834 */
[----:B-----5:R-:W5:Y:S04]  /*1b40*/  LDSM.16.M88.4 R24, [R211+0x9900] ;  /* 0x00990000d318783b */ /* 0x020f680000000200 */
[----:B------:R-:W2:Y:S02]  /*1b50*/  LDSM.16.M88.4 R20, [R211+0xa100] ;  /* 0x00a10000d314783b */ /* 0x000ea40000000200 */
[C---:B------:R-:W-:Y:S02]  /*1b60*/  HMMA.16816.F32 R48, R140.reuse, R40, R48 ;  /* 0x000000288c30723c */ /* 0x040fe40000001830 */
[----:B------:R-:W4:Y:S04]  /*1b70*/  LDSM.16.M88.4 R16, [R211+0xa900] ;  /* 0x00a90000d310783b */ /* 0x000f280000000200 */
[----:B------:R-:W4:Y:S02]  /*1b80*/  LDSM.16.M88.4 R92, [R202] ;  /* 0x00000000ca5c783b */ /* 0x000f240000000200 */
[----:B------:R-:W-:Y:S02]  /*1b90*/  HMMA.16816.F32 R44, R140, R42, R44 ;  /* 0x0000002a8c2c723c */ /* 0x000fe4000000182c */
[----:B------:R-:W4:Y:S04]  /*1ba0*/  LDSM.16.M88.4 R88, [R202+0x800] ;  /* 0x00080000ca58783b */ /* 0x000f280000000200 */
[----:B-1----:R-:W1:Y:S04]  /*1bb0*/  LDSM.16.M88.4 R84, [R202+0x1000] ;  /* 0x00100000ca54783b */ /* 0x002e680000000200 */
[----:B------:R-:W1:Y:S01]  /*1bc0*/  LDSM.16.M88.4 R40, [R202+0x1800] ;  /* 0x00180000ca28783b */ /* 0x000e620000000200 */
[C---:B---3--:R-:W-:Y:S03]  /*1bd0*/  HMMA.16816.F32 R12, R152.reuse, R32, R12 ;  /* 0x00000020980c723c */ /* 0x048fe6000000180c */
[----:B------:R-:W-:Y:S04]  /*1be0*/  LDSM.16.M88.4 R100, [R211+0xb900] ;  /* 0x00b90000d364783b */ /* 0x000fe80000000200 */
[----:B------:R-:W0:Y:S01]  /*1bf0*/  LDGDEPBAR ;  /* 0x00000000000079af */ /* 0x000e220000000000 */
[C---:B------:R-:W-:Y:S03]  /*1c00*/  HMMA.16816.F32 R8, R152.reuse, R34, R8 ;  /* 0x000000229808723c */ /* 0x040fe60000001808 */
[----:B------:R-:W3:Y:S05]  /*1c10*/  LDSM.16.M88.4 R32, [R202+0x2000] ;  /* 0x00200000ca20783b */ /* 0x000eea0000000200 */
[C---:B--2---:R-:W-:Y:S08]  /*1c20*/  HMMA.16816.F32 R80, R152.reuse, R96, R80 ;  /* 0x000000609850723c */ /* 0x044ff00000001850 */
[C---:B------:R-:W-:Y:S01]  /*1c30*/  HMMA.16816.F32 R76, R152.reuse, R98, R76 ;  /* 0x00000062984c723c */ /* 0x040fe2000000184c */
[----:B------:R-:W2:Y:S07]  /*1c40*/  LDSM.16.M88.4 R96, [R202+0x2800] ;  /* 0x00280000ca60783b */ /* 0x000eae0000000200 */
[C---:B----4-:R-:W-:Y:S08]  /*1c50*/  HMMA.16816.F32 R72, R152.reuse, R28, R72 ;  /* 0x0000001c9848723c */ /* 0x050ff00000001848 */
[C---:B------:R-:W-:Y:S01]  /*1c60*/  HMMA.16816.F32 R68, R152.reuse, R30, R68 ;  /* 0x0000001e9844723c */ /* 0x040fe20000001844 */
[----:B------:R-:W4:Y:S07]  /*1c70*/  LDSM.16.M88.4 R28, [R214+0xb100] ;  /* 0x00b10000d61c783b */ /* 0x000f2e0000000200 */
[C---:B-----5:R-:W-:Y:S08]  /*1c80*/  HMMA.16816.F32 R64, R152.reuse, R24, R64 ;  /* 0x000000189840723c */ /* 0x060ff00000001840 */
[C---:B------:R-:W-:Y:S01]  /*1c90*/  HMMA.16816.F32 R60, R152.reuse, R26, R60 ;  /* 0x0000001a983c723c */ /* 0x040fe2000000183c */
[----:B------:R-:W5:Y:S07]  /*1ca0*/  LDSM.16.M88.4 R24, [R214+0xb900] ;  /* 0x00b90000d618783b */ /* 0x000f6e0000000200 */
[C---:B------:R-:W-:Y:S08]  /*1cb0*/  HMMA.16816.F32 R56, R152.reuse, R20, R56 ;  /* 0x000000149838723c */ /* 0x040ff00000001838 */
[C---:B------:R-:W-:Y:S01]  /*1cc0*/  HMMA.16816.F32 R52, R152.reuse, R22, R52 ;  /* 0x000000169834723c */ /* 0x040fe20000001834 */
[----:B------:R-:W1:Y:S07]  /*1cd0*/  LDSM.16.M88.4 R20, [R214+0xc100] ;  /* 0x00c10000d614783b */ /* 0x000e6e0000000200 */
[C---:B------:R-:W-:Y:S08]  /*1ce0*/  HMMA.16816.F32 R48, R152.reuse, R16, R48 ;  /* 0x000000109830723c */ /* 0x040ff00000001830 */
[----:B------:R-:W-:Y:S01]  /*1cf0*/  HMMA.16816.F32 R44, R152, R18, R44 ;  /* 0x00000012982c723c */ /* 0x000fe2000000182c */
[----:B------:R-:W2:Y:S07]  /*1d00*/  LDSM.16.M88.4 R16, [R214+0xc900] ;  /* 0x00c90000d610783b */ /* 0x000eae0000000200 */
[C---:B------:R-:W-:Y:S08]  /*1d10*/  HMMA.16816.F32 R12, R168.reuse, R92, R12 ;  /* 0x0000005ca80c723c */ /* 0x040ff0000000180c */
[C---:B------:R-:W-:Y:S01]  /*1d20*/  HMMA.16816.F32 R8, R168.reuse, R94, R8 ;  /* 0x0000005ea808723c */ /* 0x040fe20000001808 */
[----:B------:R-:W2:Y:S07]  /*1d30*/  LDSM.16.M88.4 R92, [R214+0xd100] ;  /* 0x00d10000d65c783b */ /* 0x000eae0000000200 */
[C---:B------:R-:W-:Y:S08]  /*1d40*/  HMMA.16816.F32 R80, R168.reuse, R88, R80 ;  /* 0x00000058a850723c */ /* 0x040ff00000001850 */
[C---:B------:R-:W-:Y:S01]  /*1d50*/  HMMA.16816.F32 R76, R168.reuse, R90, R76 ;  /* 0x0000005aa84c723c */ /* 0x040fe2000000184c */
[----:B------:R-:W2:Y:S07]  /*1d60*/  LDSM.16.M88.4 R88, [R214+0xd900] ;  /* 0x00d90000d658783b */ /* 0x000eae0000000200 */
[C---:B-1----:R-:W-:Y:S08]  /*1d70*/  HMMA.16816.F32 R72, R168.reuse, R84, R72 ;  /* 0x00000054a848723c */ /* 0x042ff00000001848 */
[C---:B------:R-:W-:Y:S01]  /*1d80*/  HMMA.16816.F32 R68, R168.reuse, R86, R68 ;  /* 0x00000056a844723c */ /* 0x040fe20000001844 */
[----:B------:R-:W1:Y:S07]  /*1d90*/  LDSM.16.M88.4 R84, [R213+0x3000] ;  /* 0x00300000d554783b */ /* 0x000e6e0000000200 */
[C---:B------:R-:W-:Y:S08]  /*1da0*/  HMMA.16816.F32 R64, R168.reuse, R40, R64 ;  /* 0x00000028a840723c */ /* 0x040ff00000001840 */
[C---:B------:R-:W-:Y:S01]  /*1db0*/  HMMA.16816.F32 R60, R168.reuse, R42, R60 ;  /* 0x0000002aa83c723c */ /* 0x040fe2000000183c */
[----:B------:R-:W1:Y:S07]  /*1dc0*/  LDSM.16.M88.4 R40, [R213+0x3800] ;  /* 0x00380000d528783b */ /* 0x000e6e0000000200 */
[C---:B---3--:R-:W-:Y:S08]  /*1dd0*/  HMMA.16816.F32 R56, R168.reuse, R32, R56 ;  /* 0x00000020a838723c */ /* 0x048ff00000001838 */
[C---:B------:R-:W-:Y:S01]  /*1de0*/  HMMA.16816.F32 R52, R168.reuse, R34, R52 ;  /* 0x00000022a834723c */ /* 0x040fe20000001834 */
[----:B------:R-:W3:Y:S07]  /*1df0*/  LDSM.16.M88.4 R32, [R213+0x4000] ;  /* 0x00400000d520783b */ /* 0x000eee0000000200 */
[C---:B--2---:R-:W-:Y:S08]  /*1e00*/  HMMA.16816.F32 R48, R168.reuse, R96, R48 ;  /* 0x00000060a830723c */ /* 0x044ff00000001830 */
[----:B------:R-:W-:Y:S01]  /*1e10*/  HMMA.16816.F32 R44, R168, R98, R44 ;  /* 0x00000062a82c723c */ /* 0x000fe2000000182c */
[----:B------:R-:W-:Y:S07]  /*1e20*/  LDSM.16.M88.4 R96, [R211+0xc100] ;  /* 0x00c10000d360783b */ /* 0x000fee0000000200 */
[C---:B----4-:R-:W-:Y:S08]  /*1e30*/  HMMA.16816.F32 R12, R172.reuse, R28, R12 ;  /* 0x0000001cac0c723c */ /* 0x050ff0000000180c */
[C---:B------:R-:W-:Y:S01]  /*1e40*/  HMMA.16816.F32 R8, R172.reuse, R30, R8 ;  /* 0x0000001eac08723c */ /* 0x040fe20000001808 */
[----:B------:R-:W2:Y:S07]  /*1e50*/  LDSM.16.M88.4 R28, [R213+0x4800] ;  /* 0x00480000d51c783b */ /* 0x000eae0000000200 */
[C---:B-----5:R-:W-:Y:S08]  /*1e60*/  HMMA.16816.F32 R80, R172.reuse, R24, R80 ;  /* 0x00000018ac50723c */ /* 0x060ff00000001850 */
[C---:B------:R-:W-:Y:S01]  /*1e70*/  HMMA.16816.F32 R76, R172.reuse, R26, R76 ;  /* 0x0000001aac4c723c */ /* 0x040fe2000000184c */
[----:B------:R-:W4:Y:S07]  /*1e80*/  LDSM.16.M88.4 R24, [R213+0x5000] ;  /* 0x00500000d518783b */ /* 0x000f2e0000000200 */
[C---:B------:R-:W-:Y:S08]  /*1e90*/  HMMA.16816.F32 R72, R172.reuse, R20, R72 ;  /* 0x00000014ac48723c */ /* 0x040ff00000001848 */
[C---:B------:R-:W-:Y:S01]  /*1ea0*/  HMMA.16816.F32 R68, R172.reuse, R22, R68 ;  /* 0x00000016ac44723c */ /* 0x040fe20000001844 */
[----:B------:R-:W5:Y:S07]  /*1eb0*/  LDSM.16.M88.4 R20, [R213+0x5800] ;  /* 0x00580000d514783b */ /* 0x000f6e0000000200 */
[C---:B------:R-:W-:Y:S08]  /*1ec0*/  HMMA.16816.F32 R64, R172.reuse, R16, R64 ;  /* 0x00000010ac40723c */ /* 0x040ff00000001840 */
[C---:B------:R-:W-:Y:S01]  /*1ed0*/  HMMA.16816.F32 R60, R172.reuse, R18, R60 ;  /* 0x00000012ac3c723c */ /* 0x040fe2000000183c */
[----:B------:R-:W2:Y:S07]  /*1ee0*/  LDSM.16.M88.4 R16, [R211+0xb100] ;  /* 0x00b10000d310783b */ /* 0x000eae0000000200 */
[C---:B------:R-:W-:Y:S08]  /*1ef0*/  HMMA.16816.F32 R56, R172.reuse, R92, R56 ;  /* 0x0000005cac38723c */ /* 0x040ff00000001838 */
[C---:B------:R-:W-:Y:S01]  /*1f00*/  HMMA.16816.F32 R52, R172.reuse, R94, R52 ;  /* 0x0000005eac34723c */ /* 0x040fe20000001834 */
[----:B------:R-:W2:Y:S07]  /*1f10*/  LDSM.16.M88.4 R92, [R211+0xc900] ;  /* 0x00c90000d35c783b */ /* 0x000eae0000000200 */
[C---:B------:R-:W-:Y:S08]  /*1f20*/  HMMA.16816.F32 R48, R172.reuse, R88, R48 ;  /* 0x00000058ac30723c */ /* 0x040ff00000001830 */
[----:B------:R-:W-:Y:S01]  /*1f30*/  HMMA.16816.F32 R44, R172, R90, R44 ;  /* 0x0000005aac2c723c */ /* 0x000fe2000000182c */
        /* <DEDUP_REMOVED lines=11> */
[C---:B------:R-:W-:Y:S01]  /*1ff0*/  HMMA.16816.F32 R60, R176.reuse, R30, R60 ;  /* 0x0000001eb03c723c */ /* 0x040fe2000000183c */
[----:B------:R-:W2:Y:S07]  /*2000*/  LDSM.16.M88.4 R28, [R202+0x4000] ;  /* 0x00400000ca1c783b */ /* 0x000eae0000000200 */
[C---:B----4-:R-:W-:Y:S08]  /*2010*/  HMMA.16816.F32 R56, R176.reuse, R24, R56 ;  /* 0x00000018b038723c */ /* 0x050ff00000001838 */
[C---:B------:R-:W-:Y:S01]  /*2020*/  HMMA.16816.F32 R52, R176.reuse, R26, R52 ;  /* 0x0000001ab034723c */ /* 0x040fe20000001834 */
[----:B------:R-:W4:Y:S07]  /*2030*/  LDSM.16.M88.4 R24, [R202+0x4800] ;  /* 0x00480000ca18783b */ /* 0x000f2e0000000200 */
[C---:B-----5:R-:W-:Y:S08]  /*2040*/  HMMA.16816.F32 R48, R176.reuse, R20, R48 ;  /* 0x00000014b030723c */ /* 0x060ff00000001830 */
[----:B------:R-:W-:Y:S01]  /*2050*/  HMMA.16816.F32 R44, R176, R22, R44 ;  /* 0x00000016b02c723c */ /* 0x000fe2000000182c */
[----:B------:R-:W5:Y:S07]  /*2060*/  LDSM.16.M88.4 R20, [R202+0x5000] ;  /* 0x00500000ca14783b */ /* 0x000f6e0000000200 */
[C---:B------:R-:W-:Y:S08]  /*2070*/  HMMA.16816.F32 R12, R180.reuse, R16, R12 ;  /* 0x00000010b40c723c */ /* 0x040ff0000000180c */
[----:B------:R-:W-:Y:S01]  /*2080*/  HMMA.16816.F32 R8, R180, R18, R8 ;  /* 0x00000012b408723c */ /* 0x000fe20000001808 */
[----:B------:R-:W1:Y:S01]  /*2090*/  LDSM.16.M88.4 R16, [R202+0x5800] ;  /* 0x00580000ca10783b */ /* 0x000e620000000200 */
[----:B------:R-:W-:-:S06]  /*20a0*/  DEPBAR.LE SB0, 0x0 ;  /* 0x000080000000791a */ /* 0x000fcc0000000000 */
        /* <DEDUP_REMOVED lines=8> */
[C---:B-1----:R-:W-:Y:S08]  /*2130*/  HMMA.16816.F32 R48, R180.reuse, R84, R48 ;  /* 0x00000054b430723c */ /* 0x042ff00000001830 */
[----:B------:R-:W-:Y:S08]  /*2140*/  HMMA.16816.F32 R44, R180, R86, R44 ;  /* 0x00000056b42c723c */ /* 0x000ff0000000182c */
[C---:B------:R-:W-:Y:S08]  /*2150*/  HMMA.16816.F32 R12, R188.reuse, R40, R12 ;  /* 0x00000028bc0c723c */ /* 0x040ff0000000180c */
[C---:B------:R-:W-:Y:S08]  /*2160*/  HMMA.16816.F32 R8, R188.reuse, R42, R8 ;  /* 0x0000002abc08723c */ /* 0x040ff00000001808 */
[C---:B---3--:R-:W-:Y:S08]  /*2170*/  HMMA.16816.F32 R80, R188.reuse, R32, R80 ;  /* 0x00000020bc50723c */ /* 0x048ff00000001850 */
[C---:B------:R-:W-:Y:S08]  /*2180*/  HMMA.16816.F32 R76, R188.reuse, R34, R76 ;  /* 0x00000022bc4c723c */ /* 0x040ff0000000184c */
[C---:B--2---:R-:W-:Y:S08]  /*2190*/  HMMA.16816.F32 R72, R188.reuse, R28, R72 ;  /* 0x0000001cbc48723c */ /* 0x044ff00000001848 */
[C---:B------:R-:W-:Y:S08]  /*21a0*/  HMMA.16816.F32 R68, R188.reuse, R30, R68 ;  /* 0x0000001ebc44723c */ /* 0x040ff00000001844 */
[C---:B----4-:R-:W-:Y:S08]  /*21b0*/  HMMA.16816.F32 R64, R188.reuse, R24, R64 ;  /* 0x00000018bc40723c */ /* 0x050ff00000001840 */
[C---:B------:R-:W-:Y:S08]  /*21c0*/  HMMA.16816.F32 R60, R188.reuse, R26, R60 ;  /* 0x0000001abc3c723c */ /* 0x040ff0000000183c */
[C---:B-----5:R-:W-:Y:S08]  /*21d0*/  HMMA.16816.F32 R56, R188.reuse, R20, R56 ;  /* 0x00000014bc38723c */ /* 0x060ff00000001838 */
[C---:B------:R-:W-:Y:S08]  /*21e0*/  HMMA.16816.F32 R52, R188.reuse, R22, R52 ;  /* 0x00000016bc34723c */ /* 0x040ff00000001834 */
[C---:B------:R-:W-:Y:S08]  /*21f0*/  HMMA.16816.F32 R48, R188.reuse, R16, R48 ;  /* 0x00000010bc30723c */ /* 0x040ff00000001830 */
[----:B------:R-:W-:Y:S01]  /*2200*/  HMMA.16816.F32 R44, R188, R18, R44 ;  /* 0x00000012bc2c723c */ /* 0x000fe2000000182c */
[----:B------:R-:W-:Y:S06]  /*2210*/  BAR.SYNC.DEFER_BLOCKING 0x0 ;  /* 0x0000000000007b1d */ /* 0x000fec0000010000 */
[----:B------:R-:W-:Y:S05]  /*2220*/  @!P0 BRA `(.L_x_160) ;  /* 0x000001a000008947 */ /* 0x000fea0003800000 */
[----:B------:R-:W-:Y:S01]  /*2230*/  IADD3 R17, R36, -0x2, RZ ;  /* 0xfffffffe24117810 */ /* 0x000fe20007ffe0ff */
[----:B------:R-:W-:-:S02]  /*2240*/  USHF.L.U32 UR4, UR6, 0x6, URZ ;  /* 0x0000000606047899 */ /* 0x000fc4000800063f */
[----:B------:R-:W-:Y:S01]  /*2250*/  USHF.L.U64.HI UR6, UR6, 0x6, UR7 ;  /* 0x0000000606067899 */ /* 0x000fe20008010207 */
[----:B------:R-:W-:Y:S01]  /*2260*/  SHF.R.S32.HI R7, RZ, 0x1f, R17 ;  /* 0x0000001fff077819 */ /* 0x000fe20000011411 */
[----:B------:R-:W-:Y:S02]  /*2270*/  IMAD R38, R38, R17, RZ ;  /* 0x0000001126267224 */ /* 0x000fe400078e02ff */
[----:B------:R-:W-:-:S04]  /*2280*/  IMAD.WIDE.U32 R16, R17, R108, R220 ;  /* 0x0000006c11107225 */ /* 0x000fc800078e00dc */
[----:B------:R-:W-:Y:S01]  /*2290*/  IMAD R4, R7, R108, R38 ;  /* 0x0000006c07047224 */ /* 0x000fe200078e0226 */
[----:B------:R-:W-:Y:S01]  /*22a0*/  LEA R6, P0, R16, c[0x0][0x1c8], 0x1 ;  /* 0x0000720010067a11 */ /* 0x000fe200078008ff */
[----:B------:R-:W-:Y:S02]  /*22b0*/  IMAD.U32 R0, RZ, RZ, UR4 ;  /* 0x00000004ff007e24 */ /* 0x000fe4000f8e00ff */
[----:B------:R-:W-:-:S03]  /*22c0*/  IMAD.IADD R4, R17, 0x1, R4 ;  /* 0x0000000111047824 */ /* 0x000fc600078e0204 */
[----:B------:R-:W-:Y:S02]  /*22d0*/  IADD3 R18, P2, P1, R0, 0x80, R6 ;  /* 0x0000008000127810 */ /* 0x000fe4000795e006 */
[----:B------:R-:W-:Y:S02]  /*22e0*/  LEA.HI.X R7, R16, c[0x0][0x1cc], R4, 0x1, P0 ;  /* 0x0000730010077a11 */ /* 0x000fe400000f0c04 */
[----:B------:R-:W-:Y:S02]  /*22f0*/  IADD3 R16, P0, R6, UR4, RZ ;  /* 0x0000000406107c10 */ /* 0x000fe4000ff1e0ff */
[----:B------:R-:W-:Y:S01]  /*2300*/  IADD3.X R19, RZ, UR6, R7, P2, P1 ;  /* 0x00000006ff137c10 */ /* 0x000fe200097e2407 */
[----:B------:R-:W-:Y:S01]  /*2310*/  @!PT LDS RZ, [RZ] ;  /* 0x00000000fffff984 */ /* 0x000fe20000000800 */
[----:B------:R-:W-:Y:S01]  /*2320*/  @!PT LDS RZ, [RZ] ;  /* 0x00000000fffff984 */ /* 0x000fe20000000800 */
[----:B------:R-:W-:Y:S01]  /*2330*/  @!PT LDS RZ, [RZ] ;  /* 0x00000000fffff984 */ /* 0x000fe20000000800 */
[----:B------:R1:W-:Y:S01]  /*2340*/  LDGSTS.E.BYPASS.LTC128B.128 [R216+0x8100], [R6.64], !P6 ;  /* 0x0810000006d87fae */ /* 0x0003e2000f101d4a */
[----:B------:R-:W-:Y:S02]  /*2350*/  IADD3.X R17, R7, UR6, RZ, P0, !PT ;  /* 0x0000000607117c10 */ /* 0x000fe400087fe4ff */
[----:B------:R-:W-:Y:S01]  /*2360*/  IADD3 R20, P0, R16, UR4, RZ ;  /* 0x0000000410147c10 */ /* 0x000fe2000ff1e0ff */
[----:B------:R1:W-:Y:S03]  /*2370*/  LDGSTS.E.BYPASS.LTC128B.128 [R216+0xb100], [R6.64+0x80], !P5 ;  /* 0x0b10008006d87fae */ /* 0x0003e6000e901d4a */
[----:B------:R-:W-:Y:S01]  /*2380*/  IADD3.X R21, R17, UR6, RZ, P0, !PT ;  /* 0x0000000611157c10 */ /* 0x000fe200087fe4ff */
[----:B------:R1:W-:Y:S04]  /*2390*/  LDGSTS.E.BYPASS.LTC128B.128 [R216+0x9100], [R16.64], !P6 ;  /* 0x0910000010d87fae */ /* 0x0003e8000f101d4a */
[----:B------:R1:W-:Y:S04]  /*23a0*/  LDGSTS.E.BYPASS.LTC128B.128 [R216+0xc100], [R18.64], !P5 ;  /* 0x0c10000012d87fae */ /* 0x0003e8000e901d4a */
[----:B------:R1:W-:Y:S04]  /*23b0*/  LDGSTS.E.BYPASS.LTC128B.128 [R216+0xa100], [R20.64], !P6 ;  /* 0x0a10000014d87fae */ /* 0x0003e8000f101d4a */
[----:B------:R1:W-:Y:S02]  /*23c0*/  LDGSTS.E.BYPASS.LTC128B.128 [R216+0xd100], [R20.64+0x80], !P5 ;  /* 0x0d10008014d87fae */ /* 0x0003e4000e901d4a */
.L_x_160:
[----:B------:R-:W-:Y:S01]  /*23d0*/  LOP3.LUT R25, R106, 0xffffffe0, RZ, 0xc0, !PT ;  /* 0xffffffe06a197812 */ /* 0x000fe200078ec0ff */
[----:B------:R-:W-:Y:S01]  /*23e0*/  FMUL.FTZ R0, R12, c[0x0][0x320] ;  /* 0x0000c8000c007a20 */ /* 0x000fe20000410000 */
[-C--:B------:R-:W-:Y:S01]  /*23f0*/  LEA.HI R27, R107, R104.reuse, RZ, 0x2 ;  /* 0x000000686b1b7211 */ /* 0x080fe200078f10ff */
[----:B------:R-:W-:Y:S01]  /*2400*/  FMUL.FTZ R8, R8, c[0x0][0x320] ;  /* 0x0000c80008087a20 */ /* 0x000fe20000410000 */
[----:B------:R-:W-:Y:S01]  /*2410*/  SHF.R.S32.HI R12, RZ, 0x1f, R105 ;  /* 0x0000001fff0c7819 */ /* 0x000fe20000011469 */
[----:B------:R-:W-:Y:S01]  /*2420*/  FMUL.FTZ R23, R13, c[0x0][0x320] ;  /* 0x0000c8000d177a20 */ /* 0x000fe20000410000 */
[-C--:B-1----:R-:W-:Y:S01]  /*2430*/  IADD3 R6, -R25, R104.reuse, RZ ;  /* 0x0000006819067210 */ /* 0x082fe20007ffe1ff */
[----:B------:R1:W2:Y:S01]  /*2440*/  MUFU.TANH R21, R8 ;  /* 0x0000000800157308 */ /* 0x0002a20000002400 */
[----:B------:R-:W-:Y:S01]  /*2450*/  LOP3.LUT R27, R27, 0xfffffffc, RZ, 0xc0, !PT ;  /* 0xfffffffc1b1b7812 */ /* 0x000fe200078ec0ff */
[----:B------:R-:W-:Y:S01]  /*2460*/  FMUL.FTZ R19, R9, c[0x0][0x320] ;  /* 0x0000c80009137a20 */ /* 0x000fe20000410000 */
[----:B------:R-:W-:Y:S01]  /*2470*/  LEA.HI R12, R12, R105, RZ, 0x3 ;  /* 0x000000690c0c7211 */ /* 0x000fe200078f18ff */
[----:B------:R-:W-:Y:S01]  /*2480*/  FMUL.FTZ R135, R49, c[0x0][0x320] ;  /* 0x0000c80031877a20 */ /* 0x000fe20000410000 */
[----:B------:R-:W-:Y:S01]  /*2490*/  SHF.R.S32.HI R25, RZ, 0x1f, R6 ;  /* 0x0000001fff197819 */ /* 0x000fe20000011406 */
[----:B------:R-:W-:Y:S01]  /*24a0*/  FMUL.FTZ R17, R80, c[0x0][0x320] ;  /* 0x0000c80050117a20 */ /* 0x000fe20000410000 */
[----:B------:R-:W-:Y:S01]  /*24b0*/  IADD3 R104, -R27, R104, RZ ;  /* 0x000000681b687210 */ /* 0x000fe20007ffe1ff */
[----:B------:R-:W-:Y:S01]  /*24c0*/  FMUL.FTZ R13, R81, c[0x0][0x320] ;  /* 0x0000c800510d7a20 */ /* 0x000fe20000410000 */
[----:B------:R-:W-:Y:S01]  /*24d0*/  LOP3.LUT R12, R12, 0xffffff8, RZ, 0xc0, !PT ;  /* 0x0ffffff80c0c7812 */ /* 0x000fe200078ec0ff */
[----:B------:R-:W-:Y:S01]  /*24e0*/  FMUL.FTZ R7, R76, c[0x0][0x320] ;  /* 0x0000c8004c077a20 */ /* 0x000fe20000410000 */
[----:B------:R-:W-:Y:S01]  /*24f0*/  LEA.HI R4, R104, R104, RZ, 0x1 ;  /* 0x0000006868047211 */ /* 0x000fe200078f08ff */
[----:B------:R-:W-:Y:S01]  /*2500*/  FMUL.FTZ R9, R77, c[0x0][0x320] ;  /* 0x0000c8004d097a20 */ /* 0x000fe20000410000 */
[----:B------:R-:W-:Y:S01]  /*2510*/  IADD3 R105, R105, -R12, RZ ;  /* 0x8000000c69697210 */ /* 0x000fe20007ffe0ff */
[----:B------:R-:W-:Y:S01]  /*2520*/  FMUL.FTZ R33, R72, c[0x0][0x320] ;  /* 0x0000c80048217a20 */ /* 0x000fe20000410000 */
[----:B------:R-:W-:Y:S01]  /*2530*/  IADD3.X R49, R39, c[0x0][0x1d0], RZ, PT, !PT ;  /* 0x0000740027317a10 */ /* 0x000fe20003ffe4ff */
[----:B------:R-:W-:Y:S01]  /*2540*/  FMUL.FTZ R31, R73, c[0x0][0x320] ;  /* 0x0000c800491f7a20 */ /* 0x000fe20000410000 */
[----:B-1----:R-:W-:Y:S01]  /*2550*/  LEA.HI R8, R25, R6, RZ, 0x2 ;  /* 0x0000000619087211 */ /* 0x002fe200078f10ff */
[----:B------:R-:W-:Y:S01]  /*2560*/  FMUL.FTZ R29, R68, c[0x0][0x320] ;  /* 0x0000c800441d7a20 */ /* 0x000fe20000410000 */
[----:B------:R-:W-:Y:S01]  /*2570*/  LOP3.LUT R25, R4, 0x1ffffffe, RZ, 0xc0, !PT ;  /* 0x1ffffffe04197812 */ /* 0x000fe200078ec0ff */
[----:B------:R-:W-:Y:S01]  /*2580*/  FMUL.FTZ R69, R69, c[0x0][0x320] ;  /* 0x0000c80045457a20 */ /* 0x000fe20000410000 */
[----:B------:R-:W-:Y:S01]  /*2590*/  LEA.HI.SX32 R12, R8, R37, 0x1e ;  /* 0x00000025080c7211 */ /* 0x000fe200078ff2ff */
[----:B------:R-:W-:Y:S01]  /*25a0*/  FMUL.FTZ R64, R64, c[0x0][0x320] ;  /* 0x0000c80040407a20 */ /* 0x000fe20000410000 */
[----:B------:R-:W-:Y:S01]  /*25b0*/  IADD3 R25, R104, -R25, RZ ;  /* 0x8000001968197210 */ /* 0x000fe20007ffe0ff */
[----:B------:R-:W-:Y:S01]  /*25c0*/  FMUL.FTZ R60, R60, c[0x0][0x320] ;  /* 0x0000c8003c3c7a20 */ /* 0x000fe20000410000 */
[----:B------:R-:W1:Y:S01]  /*25d0*/  MUFU.TANH R0, R0 ;  /* 0x0000000000007308 */ /* 0x000e620000002400 */
[----:B------:R-:W-:Y:S01]  /*25e0*/  IMAD R12, R105, 0x10, R12 ;  /* 0x00000010690c7824 */ /* 0x000fe200078e020c */
[----:B------:R-:W-:Y:S01]  /*25f0*/  ULDC UR7, c[0x0][0x324] ;  /* 0x0000c90000077ab9 */ /* 0x000fe20000000800 */
[----:B------:R-:W-:Y:S01]  /*2600*/  FMUL.FTZ R61, R61, c[0x0][0x320] ;  /* 0x0000c8003d3d7a20 */ /* 0x000fe20000410000 */
[----:B------:R-:W-:Y:S01]  /*2610*/  ULOP3.LUT UR7, URZ, UR7, URZ, 0x33, !UPT ;  /* 0x000000073f077292 */ /* 0x000fe2000f8e333f */
[----:B------:R-:W-:Y:S01]  /*2620*/  FMUL.FTZ R53, R53, c[0x0][0x320] ;  /* 0x0000c80035357a20 */ /* 0x000fe20000410000 */
[----:B------:R-:W-:Y:S01]  /*2630*/  LEA R217, R25, R12, 0x3 ;  /* 0x0000000c19d97211 */ /* 0x000fe200078e18ff */
[----:B------:R-:W-:Y:S01]  /*2640*/  FMUL.FTZ R44, R44, c[0x0][0x320] ;  /* 0x0000c8002c2c7a20 */ /* 0x000fe20000410000 */
[----:B------:R-:W-:Y:S01]  /*2650*/  LOP3.LUT R25, R8, 0x7ffffffc, RZ, 0xc0, !PT ;  /* 0x7ffffffc08197812 */ /* 0x000fe200078ec0ff */
[----:B------:R-:W-:Y:S01]  /*2660*/  FMUL.FTZ R45, R45, c[0x0][0x320] ;  /* 0x0000c8002d2d7a20 */ /* 0x000fe20000410000 */
[----:B------:R-:W3:Y:S01]  /*2670*/  MUFU.TANH R23, R23 ;  /* 0x0000001700177308 */ /* 0x000ee20000002400 */
[----:B------:R-:W-:Y:S01]  /*2680*/  @P4 IMAD.HI.U32 R4, R217, c[0x0][0x2c8], RZ ;  /* 0x0000b200d9044a27 */ /* 0x000fe200078e00ff */
[----:B------:R-:W-:Y:S01]  /*2690*/  IADD3 R222, R6, -R25, RZ ;  /* 0x8000001906de7210 */ /* 0x000fe20007ffe0ff */
[----:B------:R-:W0:Y:S02]  /*26a0*/  LDGDEPBAR ;  /* 0x00000000000079af */ /* 0x000e240000000000 */
[----:B------:R-:W-:Y:S01]  /*26b0*/  IMAD.MOV.U32 R12, RZ, RZ, R217 ;  /* 0x000000ffff0c7224 */ /* 0x000fe200078e00d9 */
[----:B------:R-:W-:Y:S01]  /*26c0*/  @P4 SHF.R.U32.HI R12, RZ, c[0x0][0x2cc], R4 ;  /* 0x0000b300ff0c4a19 */ /* 0x000fe20000011604 */
[----:B------:R-:W-:Y:S01]  /*26d0*/  FMUL.FTZ R65, R65, c[0x0][0x320] ;  /* 0x0000c80041417a20 */ /* 0x000fe20000410000 */
[----:B------:R-:W-:Y:S01]  /*26e0*/  SHF.L.U32 R222, R222, 0x1, RZ ;  /* 0x00000001dede7819 */ /* 0x000fe200000006ff */
[----:B------:R-:W-:Y:S01]  /*26f0*/  FMUL.FTZ R52, R52, c[0x0][0x320] ;  /* 0x0000c80034347a20 */ /* 0x000fe20000410000 */
[----:B------:R-:W4:Y:S01]  /*2700*/  MUFU.TANH R19, R19 ;  /* 0x0000001300137308 */ /* 0x000f220000002400 */
[----:B------:R-:W5:Y:S01]  /*2710*/  SHFL.IDX PT, R4, R12, RZ, 0x1c1f ;  /* 0x001c1fff0c047589 */ /* 0x000f6200000e0000 */
[----:B------:R-:W-:Y:S01]  /*2720*/  IADD3 R49, R49, -c[0x0][0x168], -R222 ;  /* 0x80005a0031317a10 */ /* 0x000fe20007ffe8de */
[----:B------:R-:W-:Y:S01]  /*2730*/  FMUL.FTZ R57, R57, c[0x0][0x320] ;  /* 0x0000c80039397a20 */ /* 0x000fe20000410000 */
[----:B------:R-:W-:Y:S01]  /*2740*/  IADD3 R40, R39, -R222, RZ ;  /* 0x800000de27287210 */ /* 0x000fe20007ffe0ff */
[----:B------:R-:W-:-:S02]  /*2750*/  FMUL.FTZ R48, R48, c[0x0][0x320] ;  /* 0x0000c80030307a20 */ /* 0x000fc40000410000 */
[----:B------:R-:W-:Y:S01]  /*2760*/  FMUL.FTZ R56, R56, c[0x0][0x320] ;  /* 0x0000c80038387a20 */ /* 0x000fe20000410000 */
[----:B------:R-:W1:Y:S08]  /*2770*/  MUFU.TANH R17, R17 ;  /* 0x0000001100117308 */ /* 0x000e700000002400 */
        /* <DEDUP_REMOVED lines=15> */
[----:B------:R1:W1:Y:S08]  /*2870*/  MUFU.TANH R157, R52 ;  /* 0x00000034009d7308 */ /* 0x0002700000002400 */
[----:B------:R5:W2:Y:S01]  /*2880*/  MUFU.TANH R159, R57 ;  /* 0x00000039009f7308 */ /* 0x000aa20000002400 */
[----:B-1----:R-:W-:-:S07]  /*2890*/  IADD3 R52, R49, c[0x0][0x328], RZ ;  /* 0x0000ca0031347a10 */ /* 0x002fce0007ffe0ff */
[----:B------:R1:W1:Y:S01]  /*28a0*/  MUFU.TANH R137, R48 ;  /* 0x0000003000897308 */ /* 0x0002620000002400 */
[----:B------:R-:W-:Y:S01]  /*28b0*/  IADD3 R49, R49, UR7, RZ ;  /* 0x0000000731317c10 */ /* 0x000fe2000fffe0ff */
[----:B-----5:R-:W-:-:S06]  /*28c0*/  IMAD.IADD R57, R52, 0x1, R4 ;  /* 0x0000000134397824 */ /* 0x020fcc00078e0204 */
[----:B------:R5:W2:Y:S01]  /*28d0*/  MUFU.TANH R161, R56 ;  /* 0x0000003800a17308 */ /* 0x000aa20000002400 */
[----:B-1----:R-:W-:-:S04]  /*28e0*/  IADD3 R48, -R222, c[0x0][0x1d0], R39 ;  /* 0x00007400de307a10 */ /* 0x002fc80007ffe127 */
[----:B------:R-:W-:Y:S02]  /*28f0*/  IMNMX R57, R57, R48, PT ;  /* 0x0000003039397217 */ /* 0x000fe40003800200 */
[----:B-----5:R-:W-:Y:S01]  /*2900*/  IADD3 R56, R49, R4, RZ ;  /* 0x0000000431387210 */ /* 0x020fe20007ffe0ff */
[----:B------:R-:W-:Y:S05]  /*2910*/  @!P3 BRA `(.L_x_161) ;  /* 0x000001500000b947 */ /* 0x000fea0003800000 */
[----:B--234-:R-:W-:Y:S01]  /*2920*/  IADD3 R4, R4, c[0x0][0x1d0], RZ ;  /* 0x0000740004047a10 */ /* 0x01cfe20007ffe0ff */
[----:B------:R-:W-:Y:S03]  /*2930*/  BSSY B0, `(.L_x_162) ;  /* 0x000000f000007945 */ /* 0x000fe60003800000 */
[----:B------:R-:W-:-:S04]  /*2940*/  IADD3 R25, R4, -c[0x0][0x168], RZ ;  /* 0x80005a0004197a10 */ /* 0x000fc80007ffe0ff */
        /* <DEDUP_REMOVED lines=9> */
.L_x_163:
[----:B------:R-:W-:-:S04]  /*29e0*/  MOV R4, c[0x0][0x32c] ;  /* 0x0000cb0000047a02 */ /* 0x000fc80000000f00 */
[----:B------:R-:W-:-:S13]  /*29f0*/  ISETP.NE.AND P0, PT, R4, 0x1, PT ;  /* 0x000000010400780c */ /* 0x000fda0003f05270 */
[----:B------:R-:W-:-:S05]  /*2a00*/  @P0 IMAD.HI.U32 R4, R25, c[0x0][0x330], RZ ;  /* 0x0000cc0019040a27 */ /* 0x000fca00078e00ff */
[----:B------:R-:W-:Y:S02]  /*2a10*/  @P0 SHF.R.U32.HI R25, RZ, c[0x0][0x334], R4 ;  /* 0x0000cd00ff190a19 */ /* 0x000fe40000011604 */
.L_x_164:
[----:B------:R-:W-:Y:S05]  /*2a20*/  BSYNC B0 ;  /* 0x0000000000007941 */ /* 0x000fea0003800000 */
.L_x_162:
[----:B------:R-:W-:-:S05]  /*2a30*/  IMAD R25, R25, c[0x0][0x32c], R40 ;  /* 0x0000cb0019197a24 */ /* 0x000fca00078e0228 */
[----:B------:R-:W-:Y:S02]  /*2a40*/  IADD3 R4, R25, c[0x0][0x32c], RZ ;  /* 0x0000cb0019047a10 */ /* 0x000fe40007ffe0ff */
[----:B------:R-:W-:Y:S02]  /*2a50*/  IMNMX R56, R56, R25, !PT ;  /* 0x0000001938387217 */ /* 0x000fe40007800200 */
[----:B------:R-:W-:Y:S02]  /*2a60*/  IMNMX R57, R57, R4, PT ;  /* 0x0000000439397217 */ /* 0x000fe40003800200 */
.L_x_161:
[C---:B--234-:R-:W-:Y:S01]  /*2a70*/  ISETP.GE.AND P0, PT, R39.reuse, 0x2, PT ;  /* 0x000000022700780c */ /* 0x05cfe20003f06270 */
[----:B------:R-:W1:Y:S01]  /*2a80*/  SHFL.IDX PT, R12, R12, 0x1, 0x1c1f ;  /* 0x003c1f000c0c7f89 */ /* 0x000e6200000e0000 */
[----:B------:R-:W-:Y:S01]  /*2a90*/  ISETP.GE.AND P1, PT, R39, 0x9, PT ;  /* 0x000000092700780c */ /* 0x000fe20003f26270 */
[----:B------:R-:W-:Y:S01]  /*2aa0*/  FMUL.FTZ R136, R50, c[0x0][0x320] ;  /* 0x0000c80032887a20 */ /* 0x000fe20000410000 */
[----:B------:R-:W-:Y:S01]  /*2ab0*/  P2R R53, PR, RZ, 0x1 ;  /* 0x00000001ff357803 */ /* 0x000fe20000000000 */
[----:B------:R-:W-:Y:S01]  /*2ac0*/  FMUL.FTZ R50, R83, c[0x0][0x320] ;  /* 0x0000c80053327a20 */ /* 0x000fe20000410000 */
[----:B------:R-:W-:Y:S01]  /*2ad0*/  ISETP.GT.AND P0, PT, R56, 0x1, !P0 ;  /* 0x000000013800780c */ /* 0x000fe20004704270 */
[----:B------:R-:W-:Y:S01]  /*2ae0*/  FMUL.FTZ R10, R10, c[0x0][0x320] ;  /* 0x0000c8000a0a7a20 */ /* 0x000fe20000410000 */
[----:B------:R-:W-:Y:S01]  /*2af0*/  P2R R24, PR, RZ, 0x2 ;  /* 0x00000002ff187803 */ /* 0x000fe20000000000 */
[----:B------:R-:W-:Y:S01]  /*2b00*/  FMUL.FTZ R66, R66, c[0x0][0x320] ;  /* 0x0000c80042427a20 */ /* 0x000fe20000410000 */
[----:B------:R-:W-:Y:S01]  /*2b10*/  ISETP.LT.OR P0, PT, R57, 0x2, P0 ;  /* 0x000000023900780c */ /* 0x000fe20000701670 */
[----:B------:R-:W-:Y:S01]  /*2b20*/  FMUL.FTZ R67, R67, c[0x0][0x320] ;  /* 0x0000c80043437a20 */ /* 0x000fe20000410000 */
[----:B------:R-:W-:Y:S01]  /*2b30*/  ISETP.GE.AND P2, PT, R39, 0x59, PT ;  /* 0x000000592700780c */ /* 0x000fe20003f46270 */
[----:B------:R-:W-:Y:S01]  /*2b40*/  FMUL.FTZ R62, R62, c[0x0][0x320] ;  /* 0x0000c8003e3e7a20 */ /* 0x000fe20000410000 */
[----:B------:R-:W-:Y:S01]  /*2b50*/  FSEL R23, R23, -INF , !P0 ;  /* 0xff80000017177808 */ /* 0x000fe20004000000 */
[----:B------:R-:W-:Y:S01]  /*2b60*/  FMUL.FTZ R63, R63, c[0x0][0x320] ;  /* 0x0000c8003f3f7a20 */ /* 0x000fe20000410000 */
[----:B------:R-:W-:Y:S01]  /*2b70*/  ISETP.GT.AND P0, PT, R56, 0x8, !P1 ;  /* 0x000000083800780c */ /* 0x000fe20004f04270 */
[----:B------:R-:W-:Y:S01]  /*2b80*/  FMUL.FTZ R58, R58, c[0x0][0x320] ;  /* 0x0000c8003a3a7a20 */ /* 0x000fe20000410000 */
[----:B------:R-:W-:Y:S01]  /*2b90*/  ISETP.GE.AND P1, PT, R39, 0xa, PT ;  /* 0x0000000a2700780c */ /* 0x000fe20003f26270 */
[----:B------:R-:W-:Y:S01]  /*2ba0*/  FMUL.FTZ R59, R59, c[0x0][0x320] ;  /* 0x0000c8003b3b7a20 */ /* 0x000fe20000410000 */
[----:B------:R-:W-:Y:S01]  /*2bb0*/  ISETP.LT.OR P0, PT, R57, 0x9, P0 ;  /* 0x000000093900780c */ /* 0x000fe20000701670 */
[----:B------:R-:W-:Y:S01]  /*2bc0*/  FMUL.FTZ R74, R74, c[0x0][0x320] ;  /* 0x0000c8004a4a7a20 */ /* 0x000fe20000410000 */
[----:B------:R-:W-:Y:S01]  /*2bd0*/  P2R R18, PR, RZ, 0x2 ;  /* 0x00000002ff127803 */ /* 0x000fe20000000000 */
        /* <DEDUP_REMOVED lines=14> */
[----:B------:R-:W2:Y:S01]  /*2cc0*/  MUFU.TANH R166, R66 ;  /* 0x0000004200a67308 */ /* 0x000ea20000002400 */
[----:B------:R-:W-:Y:S01]  /*2cd0*/  ISETP.GE.AND P1, PT, R39, 0x12, PT ;  /* 0x000000122700780c */ /* 0x000fe20003f26270 */
[----:B------:R-:W-:Y:S01]  /*2ce0*/  FMUL.FTZ R51, R51, c[0x0][0x320] ;  /* 0x0000c80033337a20 */ /* 0x000fe20000410000 */
[----:B------:R-:W-:Y:S01]  /*2cf0*/  ISETP.LT.OR P0, PT, R57, 0x11, P0 ;  /* 0x000000113900780c */ /* 0x000fe20000701670 */
[----:B-1----:R-:W-:Y:S01]  /*2d00*/  IMAD.IADD R49, R49, 0x1, R12 ;  /* 0x0000000131317824 */ /* 0x002fe200078e020c */
[----:B------:R-:W-:-:S02]  /*2d10*/  P2R R44, PR, RZ, 0x2 ;  /* 0x00000002ff2c7803 */ /* 0x000fc40000000000 */
[----:B------:R-:W-:Y:S01]  /*2d20*/  FSEL R17, R17, -INF , !P0 ;  /* 0xff80000011117808 */ /* 0x000fe20004000000 */
[----:B------:R-:W1:Y:S01]  /*2d30*/  MUFU.TANH R150, R67 ;  /* 0x0000004300967308 */ /* 0x000e620000002400 */
[----:B------:R-:W-:Y:S02]  /*2d40*/  ISETP.GT.AND P0, PT, R56, 0x11, !P1 ;  /* 0x000000113800780c */ /* 0x000fe40004f04270 */
[----:B------:R-:W-:Y:S02]  /*2d50*/  ISETP.GE.AND P1, PT, R39, 0x19, PT ;  /* 0x000000192700780c */ /* 0x000fe40003f26270 */
[----:B------:R-:W-:Y:S02]  /*2d60*/  ISETP.LT.OR P0, PT, R57, 0x12, P0 ;  /* 0x000000123900780c */ /* 0x000fe40000701670 */
[----:B------:R-:W-:Y:S01]  /*2d70*/  P2R R43, PR, RZ, 0x2 ;  /* 0x00000002ff2b7803 */ /* 0x000fe20000000000 */
[----:B------:R-:W3:Y:S01]  /*2d80*/  MUFU.TANH R164, R62 ;  /* 0x0000003e00a47308 */ /* 0x000ee20000002400 */
[----:B------:R-:W-:-:S02]  /*2d90*/  FSEL R13, R13, -INF , !P0 ;  /* 0xff8000000d0d7808 */ /* 0x000fc40004000000 */
[C---:B------:R-:W-:Y:S02]  /*2da0*/  ISETP.GT.AND P0, PT, R56.reuse, 0x18, !P1 ;  /* 0x000000183800780c */ /* 0x040fe40004f04270 */
[----:B------:R-:W-:Y:S02]  /*2db0*/  ISETP.GE.AND P1, PT, R39, 0x1a, PT ;  /* 0x0000001a2700780c */ /* 0x000fe40003f26270 */
[----:B------:R-:W-:Y:S01]  /*2dc0*/  ISETP.LT.OR P0, PT, R57, 0x19, P0 ;  /* 0x000000193900780c */ /* 0x000fe20000701670 */
[----:B------:R-:W4:Y:S01]  /*2dd0*/  MUFU.TANH R158, R63 ;  /* 0x0000003f009e7308 */ /* 0x000f220000002400 */
[----:B------:R-:W-:Y:S02]  /*2de0*/  P2R R8, PR, RZ, 0x2 ;  /* 0x00000002ff087803 */ /* 0x000fe40000000000 */
[----:B------:R-:W-:Y:S02]  /*2df0*/  FSEL R7, R7, -INF , !P0 ;  /* 0xff80000007077808 */ /* 0x000fe40004000000 */
[----:B------:R-:W-:-:S02]  /*2e00*/  ISETP.GT.AND P0, PT, R56, 0x19, !P1 ;  /* 0x000000193800780c */ /* 0x000fc40004f04270 */
[----:B------:R-:W-:Y:S01]  /*2e10*/  ISETP.GE.AND P1, PT, R39, 0x21, PT ;  /* 0x000000212700780c */ /* 0x000fe20003f26270 */
[----:B------:R-:W1:Y:S01]  /*2e20*/  MUFU.TANH R162, R58 ;  /* 0x0000003a00a27308 */ /* 0x000e620000002400 */
[----:B------:R-:W-:Y:S02]  /*2e30*/  ISETP.LT.OR P0, PT, R57, 0x1a, P0 ;  /* 0x0000001a3900780c */ /* 0x000fe40000701670 */
[----:B------:R-:W-:Y:S02]  /*2e40*/  P2R R42, PR, RZ, 0x2 ;  /* 0x00000002ff2a7803 */ /* 0x000fe40000000000 */
[----:B------:R-:W-:Y:S02]  /*2e50*/  FSEL R9, R9, -INF , !P0 ;  /* 0xff80000009097808 */ /* 0x000fe40004000000 */
[----:B------:R-:W-:Y:S01]  /*2e60*/  ISETP.GT.AND P0, PT, R56, 0x20, !P1 ;  /* 0x000000203800780c */ /* 0x000fe20004f04270 */
[----:B------:R-:W1:Y:S01]  /*2e70*/  MUFU.TANH R160, R59 ;  /* 0x0000003b00a07308 */ /* 0x000e620000002400 */
[----:B------:R-:W-:-:S02]  /*2e80*/  ISETP.GE.AND P1, PT, R39, 0x22, PT ;  /* 0x000000222700780c */ /* 0x000fc40003f26270 */
[----:B------:R-:W-:Y:S02]  /*2e90*/  ISETP.LT.OR P0, PT, R57, 0x21, P0 ;  /* 0x000000213900780c */ /* 0x000fe40000701670 */
[----:B------:R-:W-:Y:S02]  /*2ea0*/  P2R R41, PR, RZ, 0x2 ;  /* 0x00000002ff297803 */ /* 0x000fe40000000000 */
[----:B------:R-:W-:Y:S01]  /*2eb0*/  FSEL R33, R33, -INF , !P0 ;  /* 0xff80000021217808 */ /* 0x000fe20004000000 */
[----:B------:R-:W1:Y:S01]  /*2ec0*/  MUFU.TANH R146, R74 ;  /* 0x0000004a00927308 */ /* 0x000e620000002400 */
[----:B------:R-:W-:Y:S02]  /*2ed0*/  ISETP.GT.AND P0, PT, R56, 0x21, !P1 ;  /* 0x000000213800780c */ /* 0x000fe40004f04270 */
[----:B------:R-:W-:Y:S02]  /*2ee0*/  ISETP.GE.AND P1, PT, R39, 0x29, PT ;  /* 0x000000292700780c */ /* 0x000fe40003f26270 */
[----:B------:R-:W-:-:S02]  /*2ef0*/  ISETP.LT.OR P0, PT, R57, 0x22, P0 ;  /* 0x000000223900780c */ /* 0x000fc40000701670 */
[----:B------:R-:W-:Y:S01]  /*2f00*/  P2R R38, PR, RZ, 0x2 ;  /* 0x00000002ff267803 */ /* 0x000fe20000000000 */
[----:B------:R-:W1:Y:S01]  /*2f10*/  MUFU.TANH R156, R54 ;  /* 0x00000036009c7308 */ /* 0x000e620000002400 */
[----:B------:R-:W-:Y:S02]  /*2f20*/  FSEL R31, R31, -INF , !P0 ;  /* 0xff8000001f1f7808 */ /* 0x000fe40004000000 */
[----:B------:R-:W-:Y:S02]  /*2f30*/  ISETP.GT.AND P0, PT, R56, 0x28, !P1 ;  /* 0x000000283800780c */ /* 0x000fe40004f04270 */
[----:B------:R-:W-:Y:S02]  /*2f40*/  ISETP.GE.AND P1, PT, R39, 0x2a, PT ;  /* 0x0000002a2700780c */ /* 0x000fe40003f26270 */
[----:B------:R-:W-:Y:S01]  /*2f50*/  ISETP.LT.OR P0, PT, R57, 0x29, P0 ;  /* 0x000000293900780c */ /* 0x000fe20000701670 */
[----:B------:R-:W1:Y:S01]  /*2f60*/  MUFU.TANH R148, R55 ;  /* 0x0000003700947308 */ /* 0x000e620000002400 */
[----:B------:R-:W-:-:S02]  /*2f70*/  P2R R35, PR, RZ, 0x2 ;  /* 0x00000002ff237803 */ /* 0x000fc40000000000 */
[----:B------:R-:W-:Y:S02]  /*2f80*/  FSEL R29, R29, -INF , !P0 ;  /* 0xff8000001d1d7808 */ /* 0x000fe40004000000 */
[----:B------:R-:W-:Y:S02]  /*2f90*/  ISETP.GT.AND P0, PT, R56, 0x29, !P1 ;  /* 0x000000293800780c */ /* 0x000fe40004f04270 */
[----:B------:R-:W-:Y:S01]  /*2fa0*/  ISETP.GE.AND P1, PT, R39, 0x31, PT ;  /* 0x000000312700780c */ /* 0x000fe20003f26270 */
[----:B------:R-:W1:Y:S01]  /*2fb0*/  MUFU.TANH R126, R75 ;  /* 0x0000004b007e7308 */ /* 0x000e620000002400 */
[----:B------:R-:W-:Y:S02]  /*2fc0*/  ISETP.LT.OR P0, PT, R57, 0x2a, P0 ;  /* 0x0000002a3900780c */ /* 0x000fe40000701670 */
[----:B------:R-:W-:Y:S02]  /*2fd0*/  P2R R34, PR, RZ, 0x2 ;  /* 0x00000002ff227803 */ /* 0x000fe40000000000 */
[----:B------:R-:W-:-:S02]  /*2fe0*/  FSEL R119, R119, -INF , !P0 ;  /* 0xff80000077777808 */ /* 0x000fc40004000000 */
[C---:B------:R-:W-:Y:S01]  /*2ff0*/  ISETP.GT.AND P0, PT, R56.reuse, 0x30, !P1 ;  /* 0x000000303800780c */ /* 0x040fe20004f04270 */
[----:B------:R-:W1:Y:S01]  /*3000*/  MUFU.TANH R136, R136 ;  /* 0x0000008800887308 */ /* 0x000e620000002400 */
[----:B------:R-:W-:Y:S02]  /*3010*/  ISETP.GE.AND P1, PT, R39, 0x32, PT ;  /* 0x000000322700780c */ /* 0x000fe40003f26270 */
[----:B------:R-:W-:Y:S02]  /*3020*/  ISETP.LT.OR P0, PT, R57, 0x31, P0 ;  /* 0x000000313900780c */ /* 0x000fe40000701670 */
[----:B------:R-:W-:Y:S02]  /*3030*/  P2R R32, PR, RZ, 0x2 ;  /* 0x00000002ff207803 */ /* 0x000fe40000000000 */
[----:B------:R-:W-:Y:S01]  /*3040*/  FSEL R139, R139, -INF , !P0 ;  /* 0xff8000008b8b7808 */ /* 0x000fe20004000000 */
[----:B------:R-:W1:Y:S01]  /*3050*/  MUFU.TANH R50, R50 ;  /* 0x0000003200327308 */ /* 0x000e620000002400 */
[----:B------:R-:W-:-:S02]  /*3060*/  ISETP.GT.AND P0, PT, R56, 0x31, !P1 ;  /* 0x000000313800780c */ /* 0x000fc40004f04270 */
[----:B------:R-:W-:Y:S02]  /*3070*/  ISETP.GE.AND P1, PT, R39, 0x39, PT ;  /* 0x000000392700780c */ /* 0x000fe40003f26270 */
[----:B------:R-:W-:Y:S02]  /*3080*/  ISETP.LT.OR P0, PT, R57, 0x32, P0 ;  /* 0x000000323900780c */ /* 0x000fe40000701670 */
[----:B------:R-:W-:Y:S01]  /*3090*/  P2R R30, PR, RZ, 0x2 ;  /* 0x00000002ff1e7803 */ /* 0x000fe20000000000 */
[----:B------:R-:W1:Y:S01]  /*30a0*/  MUFU.TANH R144, R70 ;  /* 0x0000004600907308 */ /* 0x000e620000002400 */
[----:B------:R-:W-:Y:S02]  /*30b0*/  FSEL R151, R151, -INF , !P0 ;  /* 0xff80000097977808 */ /* 0x000fe40004000000 */
[----:B------:R-:W-:Y:S02]  /*30c0*/  ISETP.GT.AND P0, PT, R56, 0x38, !P1 ;  /* 0x000000383800780c */ /* 0x000fe40004f04270 */
[----:B------:R-:W-:-:S02]  /*30d0*/  ISETP.GE.AND P1, PT, R39, 0x3a, PT ;  /* 0x0000003a2700780c */ /* 0x000fc40003f26270 */
[----:B------:R-:W-:Y:S01]  /*30e0*/  ISETP.LT.OR P0, PT, R57, 0x39, P0 ;  /* 0x000000393900780c */ /* 0x000fe20000701670 */
[----:B------:R-:W1:Y:S01]  /*30f0*/  MUFU.TANH R130, R46 ;  /* 0x0000002e00827308 */ /* 0x000e620000002400 */
[----:B------:R-:W-:Y:S02]  /*3100*/  P2R R28, PR, RZ, 0x2 ;  /* 0x00000002ff1c7803 */ /* 0x000fe40000000000 */
[----:B------:R-:W-:Y:S02]  /*3110*/  FSEL R147, R147, -INF , !P0 ;  /* 0xff80000093937808 */ /* 0x000fe40004000000 */
[----:B------:R-:W-:Y:S02]  /*3120*/  ISETP.GT.AND P0, PT, R56, 0x39, !P1 ;  /* 0x000000393800780c */ /* 0x000fe40004f04270 */
[----:B------:R-:W-:Y:S01]  /*3130*/  ISETP.GE.AND P1, PT, R39, 0x41, PT ;  /* 0x000000412700780c */ /* 0x000fe20003f26270 */
[----:B------:R-:W1:Y:S01]  /*3140*/  MUFU.TANH R128, R47 ;  /* 0x0000002f00807308 */ /* 0x000e620000002400 */
[----:B------:R-:W-:-:S02]  /*3150*/  ISETP.LT.OR P0, PT, R57, 0x3a, P0 ;  /* 0x0000003a3900780c */ /* 0x000fc40000701670 */
[----:B------:R-:W-:Y:S02]  /*3160*/  P2R R27, PR, RZ, 0x2 ;  /* 0x00000002ff1b7803 */ /* 0x000fe40000000000 */
[----:B------:R-:W-:Y:S02]  /*3170*/  FSEL R145, R145, -INF , !P0 ;  /* 0xff80000091917808 */ /* 0x000fe40004000000 */
[----:B------:R-:W-:Y:S01]  /*3180*/  ISETP.GT.AND P0, PT, R56, 0x40, !P1 ;  /* 0x000000403800780c */ /* 0x000fe20004f04270 */
[----:B------:R-:W1:Y:S01]  /*3190*/  MUFU.TANH R132, R71 ;  /* 0x0000004700847308 */ /* 0x000e620000002400 */
[----:B------:R-:W-:Y:S02]  /*31a0*/  ISETP.GE.AND P1, PT, R39, 0x42, PT ;  /* 0x000000422700780c */ /* 0x000fe40003f26270 */
[----:B------:R-:W-:Y:S02]  /*31b0*/  ISETP.LT.OR P0, PT, R57, 0x41, P0 ;  /* 0x000000413900780c */ /* 0x000fe40000701670 */
[----:B------:R-:W-:-:S02]  /*31c0*/  P2R R26, PR, RZ, 0x2 ;  /* 0x00000002ff1a7803 */ /* 0x000fc40000000000 */
[----:B------:R-:W-:Y:S01]  /*31d0*/  FSEL R161, R161, -INF , !P0 ;  /* 0xff800000a1a17808 */ /* 0x000fe20004000000 */
[----:B------:R-:W1:Y:S01]  /*31e0*/  MUFU.TANH R10, R10 ;  /* 0x0000000a000a7308 */ /* 0x000e620000002400 */
[----:B------:R-:W-:Y:S02]  /*31f0*/  ISETP.GT.AND P0, PT, R56, 0x41, !P1 ;  /* 0x000000413800780c */ /* 0x000fe40004f04270 */
[----:B------:R-:W-:Y:S02]  /*3200*/  ISETP.GE.AND P1, PT, R39, 0x49, PT ;  /* 0x000000492700780c */ /* 0x000fe40003f26270 */
[----:B------:R-:W-:Y:S02]  /*3210*/  ISETP.LT.OR P0, PT, R57, 0x42, P0 ;  /* 0x000000423900780c */ /* 0x000fe40000701670 */
[----:B------:R-:W-:Y:S01]  /*3220*/  P2R R25, PR, RZ, 0x2 ;  /* 0x00000002ff197803 */ /* 0x000fe20000000000 */
[----:B------:R5:W1:Y:S01]  /*3230*/  MUFU.TANH R134, R51 ;  /* 0x0000003300867308 */ /* 0x000a620000002400 */
[----:B------:R-:W-:-:S02]  /*3240*/  FSEL R159, R159, -INF , !P0 ;  /* 0xff8000009f9f7808 */ /* 0x000fc40004000000 */
[C---:B------:R-:W-:Y:S02]  /*3250*/  ISETP.GT.AND P0, PT, R56.reuse, 0x48, !P1 ;  /* 0x000000483800780c */ /* 0x040fe40004f04270 */
[----:B------:R-:W-:Y:S02]  /*3260*/  ISETP.GE.AND P1, PT, R39, 0x4a, PT ;  /* 0x0000004a2700780c */ /* 0x000fe40003f26270 */
[----:B------:R-:W-:Y:S02]  /*3270*/  ISETP.LT.OR P0, PT, R57, 0x49, P0 ;  /* 0x000000493900780c */ /* 0x000fe40000701670 */
[----:B------:R-:W-:Y:S02]  /*3280*/  P2R R22, PR, RZ, 0x2 ;  /* 0x00000002ff167803 */ /* 0x000fe40000000000 */
[----:B------:R-:W-:Y:S02]  /*3290*/  FSEL R157, R157, -INF , !P0 ;  /* 0xff8000009d9d7808 */ /* 0x000fe40004000000 */
[----:B------:R-:W-:-:S02]  /*32a0*/  ISETP.GT.AND P0, PT, R56, 0x49, !P1 ;  /* 0x000000493800780c */ /* 0x000fc40004f04270 */
[----:B------:R-:W-:Y:S01]  /*32b0*/  ISETP.GE.AND P1, PT, R39, 0x51, PT ;  /* 0x000000512700780c */ /* 0x000fe20003f26270 */
[----:B-----5:R-:W-:Y:S01]  /*32c0*/  IMAD.IADD R51, R52, 0x1, R12 ;  /* 0x0000000134337824 */ /* 0x020fe200078e020c */
[----:B------:R-:W-:Y:S02]  /*32d0*/  ISETP.LT.OR P0, PT, R57, 0x4a, P0 ;  /* 0x0000004a3900780c */ /* 0x000fe40000701670 */
[----:B------:R-:W-:Y:S02]  /*32e0*/  P2R R20, PR, RZ, 0x2 ;  /* 0x00000002ff147803 */ /* 0x000fe40000000000 */
[----:B------:R-:W-:Y:S02]  /*32f0*/  FSEL R149, R149, -INF , !P0 ;  /* 0xff80000095957808 */ /* 0x000fe40004000000 */
[----:B------:R-:W-:Y:S02]  /*3300*/  ISETP.GT.AND P0, PT, R56, 0x50, !P1 ;  /* 0x000000503800780c */ /* 0x000fe40004f04270 */
[----:B------:R-:W-:-:S02]  /*3310*/  ISETP.GE.AND P1, PT, R39, 0x52, PT ;  /* 0x000000522700780c */ /* 0x000fc40003f26270 */
[----:B------:R-:W-:Y:S02]  /*3320*/  ISETP.LT.OR P0, PT, R57, 0x51, P0 ;  /* 0x000000513900780c */ /* 0x000fe40000701670 */
[----:B------:R-:W-:Y:S02]  /*3330*/  P2R R6, PR, RZ, 0x2 ;  /* 0x00000002ff067803 */ /* 0x000fe40000000000 */
[----:B------:R-:W-:Y:S02]  /*3340*/  FSEL R137, R137, -INF , !P0 ;  /* 0xff80000089897808 */ /* 0x000fe40004000000 */
[----:B------:R-:W-:Y:S02]  /*3350*/  ISETP.GT.AND P0, PT, R56, 0x51, !P1 ;  /* 0x000000513800780c */ /* 0x000fe40004f04270 */
[----:B------:R-:W-:Y:S02]  /*3360*/  ISETP.GE.AND P1, PT, R39, 0x1, PT ;  /* 0x000000012700780c */ /* 0x000fe40003f26270 */
[----:B------:R-:W-:-:S02]  /*3370*/  ISETP.LT.OR P0, PT, R57, 0x52, P0 ;  /* 0x000000523900780c */ /* 0x000fc40000701670 */
[----:B------:R-:W-:Y:S02]  /*3380*/  P2R R16, PR, RZ, 0x2 ;  /* 0x00000002ff107803 */ /* 0x000fe40000000000 */
[----:B------:R-:W-:Y:S02]  /*3390*/  FSEL R135, R135, -INF , !P0 ;  /* 0xff80000087877808 */ /* 0x000fe40004000000 */
[----:B------:R-:W-:Y:S02]  /*33a0*/  ISETP.GT.AND P0, PT, R56, 0x58, !P2 ;  /* 0x000000583800780c */ /* 0x000fe40005704270 */
[----:B------:R-:W-:Y:S02]  /*33b0*/  IMNMX R48, R51, R48, PT ;  /* 0x0000003033307217 */ /* 0x000fe40003800200 */
[----:B------:R-:W-:-:S04]  /*33c0*/  ISETP.LT.OR P0, PT, R57, 0x59, P0 ;  /* 0x000000593900780c */ /* 0x000fc80000701670 */
[----:B------:R-:W-:Y:S02]  /*33d0*/  FSEL R133, R133, -INF , !P0 ;  /* 0xff80000085857808 */ /* 0x000fe40004000000 */
[----:B------:R-:W-:Y:S02]  /*33e0*/  ISETP.GT.AND P0, PT, R56, RZ, !P1 ;  /* 0x000000ff3800720c */ /* 0x000fe40004f04270 */
[----:B------:R-:W-:Y:S01]  /*33f0*/  ISETP.GE.AND P1, PT, R39, 0x5a, PT ;  /* 0x0000005a2700780c */ /* 0x000fe20003f26270 */
[----:B------:R-:W-:Y:S01]  /*3400*/  FMUL.FTZ R39, R79, c[0x0][0x320] ;  /* 0x0000c8004f277a20 */ /* 0x000fe20000410000 */
[----:B------:R-:W-:-:S04]  /*3410*/  ISETP.LT.OR P0, PT, R57, 0x1, P0 ;  /* 0x000000013900780c */ /* 0x000fc80000701670 */
[----:B------:R-:W-:Y:S01]  /*3420*/  FSEL R4, R0, -INF , !P0 ;  /* 0xff80000000047808 */ /* 0x000fe20004000000 */
[----:B------:R-:W-:Y:S01]  /*3430*/  FMUL.FTZ R0, R14, c[0x0][0x320] ;  /* 0x0000c8000e007a20 */ /* 0x000fe20000410000 */
[----:B------:R-:W-:Y:S01]  /*3440*/  ISETP.GT.AND P0, PT, R56, 0x59, !P1 ;  /* 0x000000593800780c */ /* 0x000fe20004f04270 */
[----:B------:R-:W-:Y:S01]  /*3450*/  FMUL.FTZ R56, R11, c[0x0][0x320] ;  /* 0x0000c8000b387a20 */ /* 0x000fe20000410000 */
[----:B------:R-:W1:Y:S01]  /*3460*/  MUFU.TANH R39, R39 ;  /* 0x0000002700277308 */ /* 0x000e620000002400 */
[----:B------:R-:W-:Y:S01]  /*3470*/  FMUL.FTZ R14, R15, c[0x0][0x320] ;  /* 0x0000c8000f0e7a20 */ /* 0x000fe20000410000 */
[----:B------:R-:W-:Y:S01]  /*3480*/  ISETP.LT.OR P0, PT, R57, 0x5a, P0 ;  /* 0x0000005a3900780c */ /* 0x000fe20000701670 */
[----:B------:R-:W-:Y:S02]  /*3490*/  FMUL.FTZ R11, R78, c[0x0][0x320] ;  /* 0x0000c8004e0b7a20 */ /* 0x000fe40000410000 */
[----:B------:R-:W-:Y:S01]  /*34a0*/  FMUL.FTZ R15, R82, c[0x0][0x320] ;  /* 0x0000c800520f7a20 */ /* 0x000fe20000410000 */
[----:B------:R-:W-:-:S02]  /*34b0*/  FSEL R131, R131, -INF , !P0 ;  /* 0xff80000083837808 */ /* 0x000fc40004000000 */
[----:B------:R-:W1:Y:S08]  /*34c0*/  MUFU.TANH R56, R56 ;  /* 0x0000003800387308 */ /* 0x000e700000002400 */
[----:B------:R-:W1:Y:S08]  /*34d0*/  MUFU.TANH R11, R11 ;  /* 0x0000000b000b7308 */ /* 0x000e700000002400 */
[----:B------:R-:W1:Y:S08]  /*34e0*/  MUFU.TANH R0, R0 ;  /* 0x0000000000007308 */ /* 0x000e700000002400 */
[----:B------:R-:W1:Y:S08]  /*34f0*/  MUFU.TANH R14, R14 ;  /* 0x0000000e000e7308 */ /* 0x000e700000002400 */
[----:B------:R-:W1:Y:S01]  /*3500*/  MUFU.TANH R15, R15 ;  /* 0x0000000f000f7308 */ /* 0x000e620000002400 */
        /* <DEDUP_REMOVED lines=13> */
.L_x_167:
[----:B------:R-:W-:-:S04]  /*35e0*/  MOV R12, c[0x0][0x32c] ;  /* 0x0000cb00000c7a02 */ /* 0x000fc80000000f00 */
[----:B------:R-:W-:-:S13]  /*35f0*/  ISETP.NE.AND P0, PT, R12, 0x1, PT ;  /* 0x000000010c00780c */ /* 0x000fda0003f05270 */
[----:B------:R-:W-:-:S05]  /*3600*/  @P0 IMAD.HI.U32 R12, R47, c[0x0][0x330], RZ ;  /* 0x0000cc002f0c0a27 */ /* 0x000fca00078e00ff */
[----:B------:R-:W-:Y:S02]  /*3610*/  @P0 SHF.R.U32.HI R47, RZ, c[0x0][0x334], R12 ;  /* 0x0000cd00ff2f0a19 */ /* 0x000fe4000001160c */
.L_x_168:
[----:B------:R-:W-:Y:S05]  /*3620*/  BSYNC B0 ;  /* 0x0000000000007941 */ /* 0x000fea0003800000 */
.L_x_166:
[----:B------:R-:W-:-:S05]  /*3630*/  IMAD R40, R47, c[0x0][0x32c], R40 ;  /* 0x0000cb002f287a24 */ /* 0x000fca00078e0228 */
[----:B------:R-:W-:Y:S02]  /*3640*/  IADD3 R47, R40, c[0x0][0x32c], RZ ;  /* 0x0000cb00282f7a10 */ /* 0x000fe40007ffe0ff */
[----:B------:R-:W-:Y:S02]  /*3650*/  IMNMX R49, R49, R40, !PT ;  /* 0x0000002831317217 */ /* 0x000fe40007800200 */
[----:B------:R-:W-:Y:S02]  /*3660*/  IMNMX R48, R48, R47, PT ;  /* 0x0000002f30307217 */ /* 0x000fe40003800200 */
.L_x_165:
[----:B--234-:R-:W-:Y:S01]  /*3670*/  ISETP.NE.AND P0, PT, R53, RZ, PT ;  /* 0x000000ff3500720c */ /* 0x01cfe20003f05270 */
[----:B------:R-:W-:Y:S01]  /*3680*/  IMAD.SHL.U32 R212, R2, 0x2, RZ ;  /* 0x0000000202d47824 */ /* 0x000fe200078e00ff */
[C---:B------:R-:W-:Y:S02]  /*3690*/  ISETP.GT.AND P2, PT, R49.reuse, 0x58, !P2 ;  /* 0x000000583100780c */ /* 0x040fe40005744270 */
[----:B------:R-:W-:Y:S01]  /*36a0*/  ISETP.GT.AND P0, PT, R49, 0x1, !P0 ;  /* 0x000000013100780c */ /* 0x000fe20004704270 */
[----:B------:R-:W-:Y:S01]  /*36b0*/  IMAD R210, R5, 0x2, R212 ;  /* 0x0000000205d27824 */ /* 0x000fe200078e02d4 */
[----:B------:R-:W-:Y:S01]  /*36c0*/  ISETP.GT.AND P1, PT, R49, 0x59, !P1 ;  /* 0x000000593100780c */ /* 0x000fe20004f24270 */
[----:B------:R-:W-:Y:S01]  /*36d0*/  LDSM.16.MT88.4 R76, [R212+0x3100] ;  /* 0x00310000d44c783b */ /* 0x000fe20000004200 */
[C---:B------:R-:W-:Y:S01]  /*36e0*/  ISETP.LT.OR P0, PT, R48.reuse, 0x2, P0 ;  /* 0x000000023000780c */ /* 0x040fe20000701670 */
[C---:B------:R-:W-:Y:S01]  /*36f0*/  IMAD R208, R3.reuse, 0x2, R210 ;  /* 0x0000000203d07824 */ /* 0x040fe200078e02d2 */
[----:B------:R-:W-:Y:S01]  /*3700*/  ISETP.LT.OR P2, PT, R48, 0x59, P2 ;  /* 0x000000593000780c */ /* 0x000fe20001741670 */
[----:B------:R-:W-:Y:S01]  /*3710*/  IMAD R209, R3, 0x2, R212 ;  /* 0x0000000203d17824 */ /* 0x000fe200078e02d4 */
[----:B-1----:R-:W-:Y:S01]  /*3720*/  FSEL R40, R14, -INF , !P0 ;  /* 0xff8000000e287808 */ /* 0x002fe20004000000 */
[----:B------:R-:W-:Y:S01]  /*3730*/  LDSM.16.MT88.4 R108, [R212+0x100] ;  /* 0x00010000d46c783b */ /* 0x000fe20000004200 */
[----:B------:R-:W-:-:S02]  /*3740*/  ISETP.NE.AND P0, PT, R24, RZ, PT ;  /* 0x000000ff1800720c */ /* 0x000fc40003f05270 */
[----:B------:R-:W-:Y:S01]  /*3750*/  ISETP.LT.OR P1, PT, R48, 0x5a, P1 ;  /* 0x0000005a3000780c */ /* 0x000fe20000f21670 */
[----:B------:R-:W-:Y:S01]  /*3760*/  LDSM.16.MT88.4 R84, [R208+0x100] ;  /* 0x00010000d054783b */ /* 0x000fe20000004200 */
[----:B------:R-:W-:Y:S02]  /*3770*/  ISETP.GT.AND P0, PT, R49, 0x8, !P0 ;  /* 0x000000083100780c */ /* 0x000fe40004704270 */
[----:B------:R-:W-:Y:S01]  /*3780*/  FSEL R130, R130, -INF , !P2 ;  /* 0xff80000082827808 */ /* 0x000fe20005000000 */
[----:B------:R-:W-:Y:S01]  /*3790*/  LDSM.16.MT88.4 R100, [R210+0x100] ;  /* 0x00010000d264783b */ /* 0x000fe20000004200 */
[----:B------:R-:W-:Y:S02]  /*37a0*/  ISETP.LT.OR P0, PT, R48, 0x9, P0 ;  /* 0x000000093000780c */ /* 0x000fe40000701670 */
[----:B------:R-:W-:Y:S01]  /*37b0*/  FSEL R128, R128, -INF , !P1 ;  /* 0xff80000080807808 */ /* 0x000fe20004800000 */
[----:B------:R-:W-:Y:S01]  /*37c0*/  LDSM.16.MT88.4 R92, [R209+0x100] ;  /* 0x00010000d15c783b */ /* 0x000fe20000004200 */
[----:B------:R-:W-:-:S02]  /*37d0*/  FSEL R24, R10, -INF , !P0 ;  /* 0xff8000000a187808 */ /* 0x000fc40004000000 */
[----:B------:R-:W-:Y:S01]  /*37e0*/  ISETP.NE.AND P0, PT, R18, RZ, PT ;  /* 0x000000ff1200720c */ /* 0x000fe20003f05270 */
[----:B------:R-:W-:Y:S01]  /*37f0*/  LDSM.16.MT88.4 R68, [R210+0x3100] ;  /* 0x00310000d244783b */ /* 0x000fe20000004200 */
[----:B------:R-:W-:Y:S02]  /*3800*/  IADD3 R192, R36, -0x2, RZ ;  /* 0xfffffffe24c07810 */ /* 0x000fe40007ffe0ff */
[----:B------:R-:W-:-:S04]  /*3810*/  ISETP.GT.AND P0, PT, R49, 0x9, !P0 ;  /* 0x000000093100780c */ /* 0x000fc80004704270 */
[----:B------:R-:W-:-:S04]  /*3820*/  ISETP.LT.OR P0, PT, R48, 0xa, P0 ;  /* 0x0000000a3000780c */ /* 0x000fc80000701670 */
[----:B------:R-:W-:Y:S02]  /*3830*/  FSEL R18, R56, -INF , !P0 ;  /* 0xff80000038127808 */ /* 0x000fe40004000000 */
[----:B------:R-:W-:Y:S01]  /*3840*/  ISETP.NE.AND P0, PT, R45, RZ, PT ;  /* 0x000000ff2d00720c */ /* 0x000fe20003f05270 */
[----:B------:R-:W-:Y:S03]  /*3850*/  LDSM.16.MT88.4 R56, [R209+0x3100] ;  /* 0x00310000d138783b */ /* 0x000fe60000004200 */
[----:B------:R-:W-:-:S04]  /*3860*/  ISETP.GT.AND P0, PT, R49, 0x10, !P0 ;  /* 0x000000103100780c */ /* 0x000fc80004704270 */
[----:B------:R-:W-:-:S04]  /*3870*/  ISETP.LT.OR P0, PT, R48, 0x11, P0 ;  /* 0x000000113000780c */ /* 0x000fc80000701670 */
[----:B------:R-:W-:Y:S02]  /*3880*/  FSEL R14, R15, -INF , !P0 ;  /* 0xff8000000f0e7808 */ /* 0x000fe40004000000 */
[----:B------:R-:W-:-:S04]  /*3890*/  ISETP.NE.AND P0, PT, R44, RZ, PT ;  /* 0x000000ff2c00720c */ /* 0x000fc80003f05270 */
        /* <DEDUP_REMOVED lines=64> */
[----:B------:R-:W-:-:S04]  /*3ca0*/  ISETP.GT.AND P0, PT, R49, RZ, !P0 ;  /* 0x000000ff3100720c */ /* 0x000fc80004704270 */
[----:B------:R-:W-:-:S04]  /*3cb0*/  ISETP.LT.OR P0, PT, R48, 0x1, P0 ;  /* 0x000000013000780c */ /* 0x000fc80000701670 */
[----:B------:R-:W-:Y:S02]  /*3cc0*/  FSEL R11, R0, -INF , !P0 ;  /* 0xff800000000b7808 */ /* 0x000fe40004000000 */
[----:B------:R-:W-:Y:S02]  /*3cd0*/  FMNMX.FTZ R0, R4, R23, !PT ;  /* 0x0000001704007209 */ /* 0x000fe40007810000 */
[----:B------:R-:W-:Y:S02]  /*3ce0*/  FMNMX.FTZ R25, R11, R40, !PT ;  /* 0x000000280b197209 */ /* 0x000fe40007810000 */
[----:B------:R-:W-:Y:S02]  /*3cf0*/  FMNMX.FTZ R0, R21, R0, !PT ;  /* 0x0000000015007209 */ /* 0x000fe40007810000 */
[----:B------:R-:W-:Y:S02]  /*3d00*/  FMNMX.FTZ R25, R24, R25, !PT ;  /* 0x0000001918197209 */ /* 0x000fe40007810000 */
[----:B------:R-:W-:-:S02]  /*3d10*/  FMNMX.FTZ R0, R19, R0, !PT ;  /* 0x0000000013007209 */ /* 0x000fc40007810000 */
[----:B------:R-:W-:Y:S02]  /*3d20*/  FMNMX.FTZ R25, R18, R25, !PT ;  /* 0x0000001912197209 */ /* 0x000fe40007810000 */
        /* <DEDUP_REMOVED lines=27> */
[----:B------:R-:W-:Y:S02]  /*3ee0*/  ISETP.NE.AND P0, PT, R6, RZ, PT ;  /* 0x000000ff0600720c */ /* 0x000fe40003f05270 */
[----:B------:R-:W-:-:S02]  /*3ef0*/  FMNMX.FTZ R0, R157, R0, !PT ;  /* 0x000000009d007209 */ /* 0x000fc40007810000 */
[----:B------:R-:W-:Y:S02]  /*3f00*/  FMNMX.FTZ R25, R160, R25, !PT ;  /* 0x00000019a0197209 */ /* 0x000fe40007810000 */
[----:B------:R-:W-:Y:S02]  /*3f10*/  FMNMX.FTZ R0, R149, R0, !PT ;  /* 0x0000000095007209 */ /* 0x000fe40007810000 */
[----:B------:R-:W-:Y:S02]  /*3f20*/  ISETP.GT.AND P0, PT, R49, 0x51, !P0 ;  /* 0x000000513100780c */ /* 0x000fe40004704270 */
[----:B------:R-:W-:Y:S02]  /*3f30*/  FMNMX.FTZ R0, R137, R0, !PT ;  /* 0x0000000089007209 */ /* 0x000fe40007810000 */
[----:B------:R-:W-:Y:S02]  /*3f40*/  FMNMX.FTZ R25, R156, R25, !PT ;  /* 0x000000199c197209 */ /* 0x000fe40007810000 */
[----:B------:R-:W-:-:S02]  /*3f50*/  FMNMX.FTZ R0, R135, R0, !PT ;  /* 0x0000000087007209 */ /* 0x000fc40007810000 */
[----:B------:R-:W-:Y:S02]  /*3f60*/  ISETP.LT.OR P0, PT, R48, 0x52, P0 ;  /* 0x000000523000780c */ /* 0x000fe40000701670 */
[----:B------:R-:W-:Y:S02]  /*3f70*/  FMNMX.FTZ R0, R133, R0, !PT ;  /* 0x0000000085007209 */ /* 0x000fe40007810000 */
[----:B------:R-:W-:Y:S02]  /*3f80*/  FMNMX.FTZ R25, R148, R25, !PT ;  /* 0x0000001994197209 */ /* 0x000fe40007810000 */
[----:B------:R-:W-:Y:S02]  /*3f90*/  FMNMX.FTZ R15, R131, R0, !PT ;  /* 0x00000000830f7209 */ /* 0x000fe40007810000 */
[----:B------:R-:W-:Y:S02]  /*3fa0*/  FSEL R134, R134, -INF , !P0 ;  /* 0xff80000086867808 */ /* 0x000fe40004000000 */
[----:B------:R-:W-:Y:S01]  /*3fb0*/  FMNMX.FTZ R25, R136, R25, !PT ;  /* 0x0000001988197209 */ /* 0x000fe20007810000 */
[----:B------:R-:W1:Y:S03]  /*3fc0*/  SHFL.BFLY PT, R0, R15, 0x2, 0x1f ;  /* 0x0c401f000f007f89 */ /* 0x000e6600000e0000 */
        /* <DEDUP_REMOVED lines=18> */
[----:B------:R-:W-:Y:S01]  /*40f0*/  LDSM.16.MT88.4 R20, [R210+0x900] ;  /* 0x00090000d214783b */ /* 0x000fe20000004200 */
[----:B-1----:R-:W-:Y:S01]  /*4100*/  FMNMX.FTZ R116, R15, R116, !PT ;  /* 0x000000740f747209 */ /* 0x002fe20007810000 */
[----:B------:R-:W-:-:S02]  /*4110*/  FFMA.FTZ R42, R13, c[0x0][0x2d0], -R138 ;  /* 0x0000b4000d2a7a23 */ /* 0x000fc4000001088a */
[----:B------:R-:W1:Y:S01]  /*4120*/  LDSM.16.MT88.4 R4, [R208+0x3100] ;  /* 0x00310000d004783b */ /* 0x000e620000004200 */
[C---:B------:R-:W-:Y:S01]  /*4130*/  FSETP.NEU.FTZ.AND P0, PT, R116.reuse, -INF , PT ;  /* 0xff8000007400780b */ /* 0x040fe20003f1d000 */
[----:B------:R-:W-:Y:S01]  /*4140*/  FMUL.FTZ R127, R116, c[0x0][0x2d0] ;  /* 0x0000b400747f7a20 */ /* 0x000fe20000410000 */
[----:B------:R-:W2:Y:S01]  /*4150*/  MUFU.EX2 R48, R48 ;  /* 0x0000003000307308 */ /* 0x000ea20000000800 */
[--C-:B------:R-:W-:Y:S02]  /*4160*/  FFMA.FTZ R38, R9, c[0x0][0x2d0], -R138.reuse ;  /* 0x0000b40009267a23 */ /* 0x100fe4000001088a */
[--C-:B------:R-:W-:Y:S01]  /*4170*/  FFMA.FTZ R43, R17, c[0x0][0x2d0], -R138.reuse ;  /* 0x0000b400112b7a23 */ /* 0x100fe2000001088a */
[----:B------:R-:W-:Y:S01]  /*4180*/  FSEL R127, R127, RZ, P0 ;  /* 0x000000ff7f7f7208 */ /* 0x000fe20000000000 */
[--C-:B------:R-:W-:Y:S02]  /*4190*/  FFMA.FTZ R117, R33, c[0x0][0x2d0], -R138.reuse ;  /* 0x0000b40021757a23 */ /* 0x100fe4000001088a */
[----:B------:R-:W-:Y:S01]  /*41a0*/  FFMA.FTZ R118, R31, c[0x0][0x2d0], -R138 ;  /* 0x0000b4001f767a23 */ /* 0x000fe2000001088a */
[----:B------:R-:W-:Y:S01]  /*41b0*/  MUFU.EX2 R45, R45 ;  /* 0x0000002d002d7308 */ /* 0x000fe20000000800 */
[--C-:B------:R-:W-:Y:S01]  /*41c0*/  FFMA.FTZ R50, R11, c[0x0][0x2d0], -R127.reuse ;  /* 0x0000b4000b327a23 */ /* 0x100fe2000001087f */
[----:B------:R-:W-:Y:S01]  /*41d0*/  LDSM.16.MT88.4 R32, [R210+0x3900] ;  /* 0x00390000d220783b */ /* 0x000fe20000004200 */
[----:B------:R-:W-:-:S02]  /*41e0*/  FFMA.FTZ R51, R40, c[0x0][0x2d0], -R127 ;  /* 0x0000b40028337a23 */ /* 0x000fc4000001087f */
[--C-:B------:R-:W-:Y:S02]  /*41f0*/  FFMA.FTZ R47, R24, c[0x0][0x2d0], -R127.reuse ;  /* 0x0000b400182f7a23 */ /* 0x100fe4000001087f */
[--C-:B------:R-:W-:Y:S01]  /*4200*/  FFMA.FTZ R46, R18, c[0x0][0x2d0], -R127.reuse ;  /* 0x0000b400122e7a23 */ /* 0x100fe2000001087f */
[----:B------:R-:W3:Y:S01]  /*4210*/  MUFU.EX2 R44, R44 ;  /* 0x0000002c002c7308 */ /* 0x000ee20000000800 */
[--C-:B------:R-:W-:Y:S01]  /*4220*/  FFMA.FTZ R41, R14, c[0x0][0x2d0], -R127.reuse ;  /* 0x0000b4000e297a23 */ /* 0x100fe2000001087f */
[----:B--2---:R-:W-:Y:S01]  /*4230*/  F2FP.PACK_AB R64, R48, R49 ;  /* 0x000000313040723e */ /* 0x004fe200000000ff */
[--C-:B------:R-:W-:Y:S01]  /*4240*/  FFMA.FTZ R40, R12, c[0x0][0x2d0], -R127.reuse ;  /* 0x0000b4000c287a23 */ /* 0x100fe2000001087f */
[----:B------:R-:W-:Y:S01]  /*4250*/  LDSM.16.MT88.4 R24, [R212+0x900] ;  /* 0x00090000d418783b */ /* 0x000fe20000004200 */
[--C-:B------:R-:W-:Y:S02]  /*4260*/  FFMA.FTZ R3, R10, c[0x0][0x2d0], -R127.reuse ;  /* 0x0000b4000a037a23 */ /* 0x100fe4000001087f */
[----:B------:R-:W-:Y:S01]  /*4270*/  FFMA.FTZ R2, R8, c[0x0][0x2d0], -R127 ;  /* 0x0000b40008027a23 */ /* 0x000fe2000001087f */
[----:B------:R-:W-:Y:S01]  /*4280*/  MUFU.EX2 R50, R50 ;  /* 0x0000003200327308 */ /* 0x000fe20000000800 */
[----:B------:R-:W2:Y:S01]  /*4290*/  LDSM.16.MT88.4 R12, [R208+0x900] ;  /* 0x00090000d00c783b */ /* 0x000ea20000004200 */
[----:B------:R-:W-:-:S02]  /*42a0*/  FFMA.FTZ R124, R29, c[0x0][0x2d0], -R138 ;  /* 0x0000b4001d7c7a23 */ /* 0x000fc4000001088a */
[--C-:B------:R-:W-:Y:S01]  /*42b0*/  FFMA.FTZ R119, R119, c[0x0][0x2d0], -R138.reuse ;  /* 0x0000b40077777a23 */ /* 0x100fe2000001088a */
[----:B------:R-:W4:Y:S01]  /*42c0*/  LDSM.16.MT88.4 R8, [R212+0x3900] ;  /* 0x00390000d408783b */ /* 0x000f220000004200 */
[--C-:B------:R-:W-:Y:S02]  /*42d0*/  FFMA.FTZ R125, R146, c[0x0][0x2d0], -R127.reuse ;  /* 0x0000b400927d7a23 */ /* 0x100fe4000001087f */
[----:B------:R-:W5:Y:S01]  /*42e0*/  MUFU.EX2 R51, R51 ;  /* 0x0000003300337308 */ /* 0x000f620000000800 */
[----:B---3--:R-:W-:Y:S01]  /*42f0*/  F2FP.PACK_AB R66, R44, R45 ;  /* 0x0000002d2c42723e */ /* 0x008fe200000000ff */
[----:B------:R-:W3:Y:S01]  /*4300*/  LDSM.16.MT88.4 R16, [R209+0x900] ;  /* 0x00090000d110783b */ /* 0x000ee20000004200 */
[--C-:B------:R-:W-:Y:S02]  /*4310*/  FFMA.FTZ R126, R126, c[0x0][0x2d0], -R127.reuse ;  /* 0x0000b4007e7e7a23 */ /* 0x100fe4000001087f */
[--C-:B------:R-:W-:Y:S01]  /*4320*/  FFMA.FTZ R129, R144, c[0x0][0x2d0], -R127.reuse ;  /* 0x0000b40090817a23 */ /* 0x100fe2000001087f */
[----:B------:R-:W1:Y:S01]  /*4330*/  LDSM.16.MT88.4 R28, [R209+0x3900] ;  /* 0x00390000d11c783b */ /* 0x000e620000004200 */
[----:B------:R-:W-:Y:S01]  /*4340*/  FFMA.FTZ R132, R132, c[0x0][0x2d0], -R127 ;  /* 0x0000b40084847a23 */ /* 0x000fe2000001087f */
[----:B------:R-:W-:Y:S01]  /*4350*/  MUFU.EX2 R47, R47 ;  /* 0x0000002f002f7308 */ /* 0x000fe20000000800 */
[----:B------:R-:W-:-:S02]  /*4360*/  FFMA.FTZ R144, R151, c[0x0][0x2d0], -R138 ;  /* 0x0000b40097907a23 */ /* 0x000fc4000001088a */
[--C-:B------:R-:W-:Y:S02]  /*4370*/  FFMA.FTZ R146, R147, c[0x0][0x2d0], -R138.reuse ;  /* 0x0000b40093927a23 */ /* 0x100fe4000001088a */
[--C-:B------:R-:W-:Y:S02]  /*4380*/  FFMA.FTZ R139, R139, c[0x0][0x2d0], -R138.reuse ;  /* 0x0000b4008b8b7a23 */ /* 0x100fe4000001088a */
[----:B------:R-:W-:Y:S01]  /*4390*/  FFMA.FTZ R145, R145, c[0x0][0x2d0], -R138 ;  /* 0x0000b40091917a23 */ /* 0x000fe2000001088a */
[----:B------:R-:W2:Y:S01]  /*43a0*/  MUFU.EX2 R46, R46 ;  /* 0x0000002e002e7308 */ /* 0x000ea20000000800 */
[----:B-----5:R-:W-:Y:S01]  /*43b0*/  F2FP.PACK_AB R65, R51, R50 ;  /* 0x000000323341723e */ /* 0x020fe200000000ff */
[--C-:B------:R-:W-:Y:S02]  /*43c0*/  FFMA.FTZ R147, R166, c[0x0][0x2d0], -R127.reuse ;  /* 0x0000b400a6937a23 */ /* 0x100fe4000001087f */
[--C-:B------:R-:W-:Y:S02]  /*43d0*/  FFMA.FTZ R150, R150, c[0x0][0x2d0], -R127.reuse ;  /* 0x0000b40096967a23 */ /* 0x100fe4000001087f */
[----:B------:R-:W-:-:S02]  /*43e0*/  FFMA.FTZ R151, R164, c[0x0][0x2d0], -R127 ;  /* 0x0000b400a4977a23 */ /* 0x000fc4000001087f */
[----:B------:R-:W-:Y:S01]  /*43f0*/  MUFU.EX2 R43, R43 ;  /* 0x0000002b002b7308 */ /* 0x000fe20000000800 */
[----:B------:R-:W-:Y:S02]  /*4400*/  FFMA.FTZ R158, R158, c[0x0][0x2d0], -R127 ;  /* 0x0000b4009e9e7a23 */ /* 0x000fe4000001087f */
[--C-:B------:R-:W-:Y:S02]  /*4410*/  FFMA.FTZ R164, R159, c[0x0][0x2d0], -R138.reuse ;  /* 0x0000b4009fa47a23 */ /* 0x100fe4000001088a */
[--C-:B------:R-:W-:Y:S02]  /*4420*/  FFMA.FTZ R166, R149, c[0x0][0x2d0], -R138.reuse ;  /* 0x0000b40095a67a23 */ /* 0x100fe4000001088a */
[--C-:B------:R-:W-:Y:S01]  /*4430*/  FFMA.FTZ R161, R161, c[0x0][0x2d0], -R138.reuse ;  /* 0x0000b400a1a17a23 */ /* 0x100fe2000001088a */
[----:B--2---:R-:W-:Y:S01]  /*4440*/  F2FP.PACK_AB R67, R46, R47 ;  /* 0x0000002f2e43723e */ /* 0x004fe200000000ff */
[----:B------:R-:W2:Y:S01]  /*4450*/  MUFU.EX2 R42, R42 ;  /* 0x0000002a002a7308 */ /* 0x000ea20000000800 */
[----:B------:R-:W-:-:S02]  /*4460*/  FFMA.FTZ R157, R157, c[0x0][0x2d0], -R138 ;  /* 0x0000b4009d9d7a23 */ /* 0x000fc4000001088a */
[--C-:B------:R-:W-:Y:S02]  /*4470*/  FFMA.FTZ R149, R162, c[0x0][0x2d0], -R127.reuse ;  /* 0x0000b400a2957a23 */ /* 0x100fe4000001087f */
[--C-:B------:R-:W-:Y:S01]  /*4480*/  FFMA.FTZ R160, R160, c[0x0][0x2d0], -R127.reuse ;  /* 0x0000b400a0a07a23 */ /* 0x100fe2000001087f */
[C---:B------:R-:W-:Y:S01]  /*4490*/  HMMA.16816.F32 R88, R64.reuse, R84, RZ ;  /* 0x000000544058723c */ /* 0x040fe200000018ff */
[--C-:B------:R-:W-:Y:S01]  /*44a0*/  FFMA.FTZ R156, R156, c[0x0][0x2d0], -R127.reuse ;  /* 0x0000b4009c9c7a23 */ /* 0x100fe2000001087f */
[----:B------:R-:W-:Y:S01]  /*44b0*/  MUFU.EX2 R39, R39 ;  /* 0x0000002700277308 */ /* 0x000fe20000000800 */
[----:B------:R-:W-:Y:S02]  /*44c0*/  FFMA.FTZ R159, R148, c[0x0][0x2d0], -R127 ;  /* 0x0000b400949f7a23 */ /* 0x000fe4000001087f */
[----:B------:R-:W-:Y:S02]  /*44d0*/  FADD.FTZ R50, R50, R51 ;  /* 0x0000003332327221 */ /* 0x000fe40000010000 */
[----:B------:R-:W-:Y:S01]  /*44e0*/  FADD.FTZ R48, R49, R48 ;  /* 0x0000003031307221 */ /* 0x000fe20000010000 */
[----:B------:R-:W-:Y:S01]  /*44f0*/  HMMA.16816.F32 R84, R64, R86, RZ ;  /* 0x000000564054723c */ /* 0x000fe200000018ff */
[----:B------:R-:W-:Y:S01]  /*4500*/  FADD.FTZ R47, R47, R50 ;  /* 0x000000322f2f7221 */ /* 0x000fe20000010000 */
[----:B------:R-:W-:Y:S01]  /*4510*/  MUFU.EX2 R38, R38 ;  /* 0x0000002600267308 */ /* 0x000fe20000000800 */
[----:B------:R-:W-:-:S02]  /*4520*/  FADD.FTZ R45, R45, R48 ;  /* 0x000000302d2d7221 */ /* 0x000fc40000010000 */
[----:B------:R-:W-:Y:S02]  /*4530*/  FADD.FTZ R46, R46, R47 ;  /* 0x0000002f2e2e7221 */ /* 0x000fe40000010000 */
[----:B------:R-:W-:Y:S01]  /*4540*/  FADD.FTZ R44, R44, R45 ;  /* 0x0000002d2c2c7221 */ /* 0x000fe20000010000 */
[C---:B------:R-:W-:Y:S01]  /*4550*/  HMMA.16816.F32 R80, R64.reuse, R76, RZ ;  /* 0x0000004c4050723c */ /* 0x040fe200000018ff */
[--C-:B------:R-:W-:Y:S01]  /*4560*/  FFMA.FTZ R224, R131, c[0x0][0x2d0], -R138.reuse ;  /* 0x0000b40083e07a23 */ /* 0x100fe2000001088a */
[----:B------:R-:W-:Y:S01]  /*4570*/  MUFU.EX2 R41, R41 ;  /* 0x0000002900297308 */ /* 0x000fe20000000800 */
[--C-:B------:R-:W-:Y:S02]  /*4580*/  FFMA.FTZ R137, R137, c[0x0][0x2d0], -R138.reuse ;  /* 0x0000b40089897a23 */ /* 0x100fe4000001088a */
[--C-:B------:R-:W-:Y:S02]  /*4590*/  FFMA.FTZ R148, R135, c[0x0][0x2d0], -R138.reuse ;  /* 0x0000b40087947a23 */ /* 0x100fe4000001088a */
[----:B------:R-:W-:Y:S01]  /*45a0*/  FFMA.FTZ R133, R133, c[0x0][0x2d0], -R138 ;  /* 0x0000b40085857a23 */ /* 0x000fe2000001088a */
[----:B------:R-:W-:Y:S01]  /*45b0*/  HMMA.16816.F32 R76, R64, R78, RZ ;  /* 0x0000004e404c723c */ /* 0x000fe200000018ff */
[--C-:B------:R-:W-:Y:S01]  /*45c0*/  FFMA.FTZ R131, R136, c[0x0][0x2d0], -R127.reuse ;  /* 0x0000b40088837a23 */ /* 0x100fe2000001087f */
[----:B------:R-:W5:Y:S01]  /*45d0*/  MUFU.EX2 R40, R40 ;  /* 0x0000002800287308 */ /* 0x000f620000000800 */
[----:B------:R-:W-:-:S02]  /*45e0*/  FFMA.FTZ R134, R134, c[0x0][0x2d0], -R127 ;  /* 0x0000b40086867a23 */ /* 0x000fc4000001087f */
[----:B------:R-:W-:-:S03]  /*45f0*/  FFMA.FTZ R225, R128, c[0x0][0x2d0], -R127 ;  /* 0x0000b40080e17a23 */ /* 0x000fc6000001087f */
[C---:B------:R-:W-:Y:S02]  /*4600*/  HMMA.16816.F32 R112, R64.reuse, R108, RZ ;  /* 0x0000006c4070723c */ /* 0x040fe400000018ff */
[----:B------:R-:W-:Y:S06]  /*4610*/  MUFU.EX2 R3, R3 ;  /* 0x0000000300037308 */ /* 0x000fec0000000800 */
[C---:B------:R-:W-:Y:S02]  /*4620*/  HMMA.16816.F32 R104, R64.reuse, R100, RZ ;  /* 0x000000644068723c */ /* 0x040fe400000018ff */
[----:B------:R-:W1:Y:S06]  /*4630*/  MUFU.EX2 R2, R2 ;  /* 0x0000000200027308 */ /* 0x000e6c0000000800 */
[C---:B------:R-:W-:Y:S02]  /*4640*/  HMMA.16816.F32 R96, R64.reuse, R92, RZ ;  /* 0x0000005c4060723c */ /* 0x040fe400000018ff */
[----:B------:R-:W1:Y:S06]  /*4650*/  MUFU.EX2 R117, R117 ;  /* 0x0000007500757308 */ /* 0x000e6c0000000800 */
        /* <DEDUP_REMOVED lines=13> */
[----:B------:R-:W3:Y:S06]  /*4730*/  MUFU.EX2 R132, R132 ;  /* 0x0000008400847308 */ /* 0x000eec0000000800 */
[C---:B-1----:R-:W-:Y:S02]  /*4740*/  HMMA.16816.F32 R60, R64.reuse, R4, RZ ;  /* 0x00000004403c723c */ /* 0x042fe400000018ff */
[----:B------:R-:W1:Y:S05]  /*4750*/  MUFU.EX2 R139, R139 ;  /* 0x0000008b008b7308 */ /* 0x000e6a0000000800 */
[----:B--2---:R-:W-:Y:S01]  /*4760*/  F2FP.PACK_AB R4, R42, R43 ;  /* 0x0000002b2a04723e */ /* 0x004fe200000000ff */
[----:B------:R-:W-:Y:S01]  /*4770*/  HMMA.16816.F32 R64, R64, R6, RZ ;  /* 0x000000064040723c */ /* 0x000fe200000018ff */
[----:B-----5:R-:W-:Y:S01]  /*4780*/  F2FP.PACK_AB R5, R40, R41 ;  /* 0x000000292805723e */ /* 0x020fe200000000ff */
[----:B------:R-:W2:Y:S01]  /*4790*/  MUFU.EX2 R144, R144 ;  /* 0x0000009000907308 */ /* 0x000ea20000000800 */
[----:B------:R-:W-:-:S02]  /*47a0*/  FADD.FTZ R41, R41, R46 ;  /* 0x0000002e29297221 */ /* 0x000fc40000010000 */
[----:B------:R-:W-:Y:S02]  /*47b0*/  FADD.FTZ R43, R43, R44 ;  /* 0x0000002c2b2b7221 */ /* 0x000fe40000010000 */
[----:B------:R-:W-:Y:S01]  /*47c0*/  F2FP.PACK_AB R6, R38, R39 ;  /* 0x000000272606723e */ /* 0x000fe200000000ff */
[----:B------:R-:W-:Y:S01]  /*47d0*/  FADD.FTZ R40, R40, R41 ;  /* 0x0000002928287221 */ /* 0x000fe20000010000 */
[----:B------:R-:W-:Y:S01]  /*47e0*/  F2FP.PACK_AB R7, R2, R3 ;  /* 0x000000030207723e */ /* 0x000fe200000000ff */
[----:B------:R-:W5:Y:S01]  /*47f0*/  MUFU.EX2 R146, R146 ;  /* 0x0000009200927308 */ /* 0x000f620000000800 */
[----:B------:R-:W-:Y:S02]  /*4800*/  FADD.FTZ R42, R42, R43 ;  /* 0x0000002b2a2a7221 */ /* 0x000fe40000010000 */
[----:B------:R-:W-:Y:S02]  /*4810*/  FADD.FTZ R3, R3, R40 ;  /* 0x0000002803037221 */ /* 0x000fe40000010000 */
[----:B------:R-:W-:Y:S01]  /*4820*/  FADD.FTZ R39, R39, R42 ;  /* 0x0000002a27277221 */ /* 0x000fe20000010000 */
[----:B------:R-:W-:Y:S01]  /*4830*/  HMMA.16816.F32 R88, R4, R12, R88 ;  /* 0x0000000c0458723c */ /* 0x000fe20000001858 */
[----:B------:R-:W-:Y:S01]  /*4840*/  FADD.FTZ R2, R2, R3 ;  /* 0x0000000302027221 */ /* 0x000fe20000010000 */
[----:B------:R-:W1:Y:S01]  /*4850*/  MUFU.EX2 R145, R145 ;  /* 0x0000009100917308 */ /* 0x000e620000000800 */
[----:B------:R-:W-:-:S04]  /*4860*/  FADD.FTZ R38, R38, R39 ;  /* 0x0000002726267221 */ /* 0x000fc80000010000 */
[----:B------:R-:W-:Y:S01]  /*4870*/  FADD.FTZ R3, R117, R38 ;  /* 0x0000002675037221 */ /* 0x000fe20000010000 */
[----:B------:R-:W-:Y:S01]  /*4880*/  HMMA.16816.F32 R84, R4, R14, R84 ;  /* 0x0000000e0454723c */ /* 0x000fe20000001854 */
[----:B------:R-:W1:Y:S01]  /*4890*/  LDSM.16.MT88.4 R12, [R208+0x3900] ;  /* 0x00390000d00c783b */ /* 0x000e620000004200 */
[----:B------:R-:W-:Y:S01]  /*48a0*/  MUFU.EX2 R147, R147 ;  /* 0x0000009300937308 */ /* 0x000fe20000000800 */
[----:B------:R-:W-:-:S05]  /*48b0*/  FADD.FTZ R3, R118, R3 ;  /* 0x0000000376037221 */ /* 0x000fca0000010000 */
[C---:B----4-:R-:W-:Y:S02]  /*48c0*/  HMMA.16816.F32 R80, R4.reuse, R8, R80 ;  /* 0x000000080450723c */ /* 0x050fe40000001850 */
[----:B------:R-:W4:Y:S06]  /*48d0*/  MUFU.EX2 R150, R150 ;  /* 0x0000009600967308 */ /* 0x000f2c0000000800 */
[C---:B------:R-:W-:Y:S01]  /*48e0*/  HMMA.16816.F32 R76, R4.reuse, R10, R76 ;  /* 0x0000000a044c723c */ /* 0x040fe2000000184c */
[----:B------:R-:W1:Y:S01]  /*48f0*/  LDSM.16.MT88.4 R8, [R208+0x1100] ;  /* 0x00110000d008783b */ /* 0x000e620000004200 */
[----:B------:R-:W-:Y:S06]  /*4900*/  MUFU.EX2 R151, R151 ;  /* 0x0000009700977308 */ /* 0x000fec0000000800 */
[C---:B------:R-:W-:Y:S02]  /*4910*/  HMMA.16816.F32 R112, R4.reuse, R24, R112 ;  /* 0x000000180470723c */ /* 0x040fe40000001870 */
[----:B------:R-:W1:Y:S06]  /*4920*/  MUFU.EX2 R158, R158 ;  /* 0x0000009e009e7308 */ /* 0x000e6c0000000800 */
[C---:B------:R-:W-:Y:S01]  /*4930*/  HMMA.16816.F32 R108, R4.reuse, R26, R108 ;  /* 0x0000001a046c723c */ /* 0x040fe2000000186c */
[----:B------:R-:W1:Y:S01]  /*4940*/  LDSM.16.MT88.4 R24, [R212+0x1100] ;  /* 0x00110000d418783b */ /* 0x000e620000004200 */
[----:B------:R-:W-:Y:S06]  /*4950*/  MUFU.EX2 R161, R161 ;  /* 0x000000a100a17308 */ /* 0x000fec0000000800 */
[C---:B------:R-:W-:Y:S02]  /*4960*/  HMMA.16816.F32 R104, R4.reuse, R20, R104 ;  /* 0x000000140468723c */ /* 0x040fe40000001868 */
[----:B------:R-:W-:Y:S06]  /*4970*/  MUFU.EX2 R164, R164 ;  /* 0x000000a400a47308 */ /* 0x000fec0000000800 */
[C---:B------:R-:W-:Y:S01]  /*4980*/  HMMA.16816.F32 R100, R4.reuse, R22, R100 ;  /* 0x000000160464723c */ /* 0x040fe20000001864 */
[----:B------:R-:W-:Y:S01]  /*4990*/  LDSM.16.MT88.4 R20, [R210+0x1100] ;  /* 0x00110000d214783b */ /* 0x000fe20000004200 */
[----:B------:R-:W-:Y:S06]  /*49a0*/  MUFU.EX2 R157, R157 ;  /* 0x0000009d009d7308 */ /* 0x000fec0000000800 */
[C---:B---3--:R-:W-:Y:S02]  /*49b0*/  HMMA.16816.F32 R96, R4.reuse, R16, R96 ;  /* 0x000000100460723c */ /* 0x048fe40000001860 */
[----:B------:R-:W-:Y:S06]  /*49c0*/  MUFU.EX2 R166, R166 ;  /* 0x000000a600a67308 */ /* 0x000fec0000000800 */
[C---:B------:R-:W-:Y:S01]  /*49d0*/  HMMA.16816.F32 R92, R4.reuse, R18, R92 ;  /* 0x00000012045c723c */ /* 0x040fe2000000185c */
[----:B------:R-:W-:Y:S01]  /*49e0*/  LDSM.16.MT88.4 R16, [R209+0x1100] ;  /* 0x00110000d110783b */ /* 0x000fe20000004200 */
[----:B------:R-:W3:Y:S06]  /*49f0*/  MUFU.EX2 R149, R149 ;  /* 0x0000009500957308 */ /* 0x000eec0000000800 */
[C---:B------:R-:W-:Y:S02]  /*4a00*/  HMMA.16816.F32 R72, R4.reuse, R32, R72 ;  /* 0x000000200448723c */ /* 0x040fe40000001848 */
[----:B------:R-:W1:Y:S06]  /*4a10*/  MUFU.EX2 R160, R160 ;  /* 0x000000a000a07308 */ /* 0x000e6c0000000800 */
[C---:B------:R-:W-:Y:S01]  /*4a20*/  HMMA.16816.F32 R68, R4.reuse, R34, R68 ;  /* 0x000000220444723c */ /* 0x040fe20000001844 */
[----:B------:R-:W-:Y:S01]  /*4a30*/  LDSM.16.MT88.4 R32, [R210+0x4100] ;  /* 0x00410000d220783b */ /* 0x000fe20000004200 */
[----:B------:R-:W1:Y:S06]  /*4a40*/  MUFU.EX2 R156, R156 ;  /* 0x0000009c009c7308 */ /* 0x000e6c0000000800 */
[C---:B------:R-:W-:Y:S02]  /*4a50*/  HMMA.16816.F32 R52, R4.reuse, R28, R52 ;  /* 0x0000001c0434723c */ /* 0x040fe40000001834 */
[----:B------:R-:W2:Y:S06]  /*4a60*/  MUFU.EX2 R159, R159 ;  /* 0x0000009f009f7308 */ /* 0x000eac0000000800 */
[C---:B------:R-:W-:Y:S01]  /*4a70*/  HMMA.16816.F32 R56, R4.reuse, R30, R56 ;  /* 0x0000001e0438723c */ /* 0x040fe20000001838 */
[----:B------:R-:W-:Y:S01]  /*4a80*/  LDSM.16.MT88.4 R28, [R209+0x4100] ;  /* 0x00410000d11c783b */ /* 0x000fe20000004200 */
[----:B------:R-:W-:Y:S06]  /*4a90*/  MUFU.EX2 R137, R137 ;  /* 0x0000008900897308 */ /* 0x000fec0000000800 */
[C---:B-1----:R-:W-:Y:S02]  /*4aa0*/  HMMA.16816.F32 R60, R4.reuse, R12, R60 ;  /* 0x0000000c043c723c */ /* 0x042fe4000000183c */
[----:B------:R-:W1:Y:S06]  /*4ab0*/  MUFU.EX2 R148, R148 ;  /* 0x0000009400947308 */ /* 0x000e6c0000000800 */
[----:B------:R-:W-:Y:S01]  /*4ac0*/  HMMA.16816.F32 R64, R4, R14, R64 ;  /* 0x0000000e0440723c */ /* 0x000fe20000001840 */
[----:B------:R-:W1:Y:S01]  /*4ad0*/  LDSM.16.MT88.4 R12, [R212+0x4100] ;  /* 0x00410000d40c783b */ /* 0x000e620000004200 */
[----:B------:R-:W-:Y:S05]  /*4ae0*/  MUFU.EX2 R133, R133 ;  /* 0x0000008500857308 */ /* 0x000fea0000000800 */
[----:B------:R-:W-:-:S02]  /*4af0*/  F2FP.PACK_AB R4, R118, R117 ;  /* 0x000000757604723e */ /* 0x000fc400000000ff */
[----:B------:R-:W-:Y:S01]  /*4b00*/  F2FP.PACK_AB R6, R119, R124 ;  /* 0x0000007c7706723e */ /* 0x000fe200000000ff */
[----:B------:R-:W1:Y:S01]  /*4b10*/  MUFU.EX2 R224, R224 ;  /* 0x000000e000e07308 */ /* 0x000e620000000800 */
[----:B------:R-:W-:Y:S01]  /*4b20*/  F2FP.PACK_AB R5, R126, R125 ;  /* 0x0000007d7e05723e */ /* 0x000fe200000000ff */
[----:B------:R-:W-:Y:S01]  /*4b30*/  FADD.FTZ R125, R125, R2 ;  /* 0x000000027d7d7221 */ /* 0x000fe20000010000 */
[----:B------:R-:W-:Y:S01]  /*4b40*/  F2FP.PACK_AB R7, R132, R129 ;  /* 0x000000818407723e */ /* 0x000fe200000000ff */
[----:B------:R-:W-:Y:S02]  /*4b50*/  FADD.FTZ R2, R124, R3 ;  /* 0x000000037c027221 */ /* 0x000fe40000010000 */
[----:B------:R-:W-:Y:S02]  /*4b60*/  FADD.FTZ R126, R126, R125 ;  /* 0x0000007d7e7e7221 */ /* 0x000fe40000010000 */
[----:B------:R-:W-:Y:S01]  /*4b70*/  MUFU.EX2 R131, R131 ;  /* 0x0000008300837308 */ /* 0x000fe20000000800 */
[----:B------:R-:W-:Y:S01]  /*4b80*/  FADD.FTZ R2, R119, R2 ;  /* 0x0000000277027221 */ /* 0x000fe20000010000 */
[----:B------:R-:W-:Y:S01]  /*4b90*/  HMMA.16816.F32 R88, R4, R8, R88 ;  /* 0x000000080458723c */ /* 0x000fe20000001858 */
[----:B------:R-:W-:-:S02]  /*4ba0*/  FADD.FTZ R129, R129, R126 ;  /* 0x0000007e81817221 */ /* 0x000fc40000010000 */
[----:B------:R-:W-:Y:S02]  /*4bb0*/  FADD.FTZ R3, R139, R2 ;  /* 0x000000028b037221 */ /* 0x000fe40000010000 */
[----:B------:R-:W-:Y:S01]  /*4bc0*/  FADD.FTZ R132, R132, R129 ;  /* 0x0000008184847221 */ /* 0x000fe20000010000 */
[----:B------:R-:W1:Y:S01]  /*4bd0*/  MUFU.EX2 R134, R134 ;  /* 0x0000008600867308 */ /* 0x000e620000000800 */
[----:B--2---:R-:W-:Y:S01]  /*4be0*/  FADD.FTZ R3, R144, R3 ;  /* 0x0000000390037221 */ /* 0x004fe20000010000 */
[----:B------:R-:W-:Y:S01]  /*4bf0*/  HMMA.16816.F32 R84, R4, R10, R84 ;  /* 0x0000000a0454723c */ /* 0x000fe20000001854 */
[----:B------:R-:W2:Y:S02]  /*4c00*/  LDSM.16.MT88.4 R8, [R208+0x4100] ;  /* 0x00410000d008783b */ /* 0x000ea40000004200 */
[----:B-----5:R-:W-:-:S03]  /*4c10*/  FADD.FTZ R2, R146, R3 ;  /* 0x0000000392027221 */ /* 0x020fc60000010000 */
[----:B------:R-:W-:Y:S01]  /*4c20*/  MUFU.EX2 R225, R225 ;  /* 0x000000e100e17308 */ /* 0x000fe20000000800 */
[----:B------:R-:W-:Y:S01]  /*4c30*/  FADD.FTZ R2, R145, R2 ;  /* 0x0000000291027221 */ /* 0x000fe20000010000 */
[C---:B------:R-:W-:Y:S08]  /*4c40*/  HMMA.16816.F32 R112, R4.reuse, R24, R112 ;  /* 0x000000180470723c */ /* 0x040ff00000001870 */
[C---:B-1----:R-:W-:Y:S08]  /*4c50*/  HMMA.16816.F32 R80, R4.reuse, R12, R80 ;  /* 0x0000000c0450723c */ /* 0x042ff00000001850 */
[C---:B------:R-:W-:Y:S01]  /*4c60*/  HMMA.16816.F32 R76, R4.reuse, R14, R76 ;  /* 0x0000000e044c723c */ /* 0x040fe2000000184c */
[----:B------:R-:W1:Y:S07]  /*4c70*/  LDSM.16.MT88.4 R12, [R208+0x1900] ;  /* 0x00190000d00c783b */ /* 0x000e6e0000004200 */
[C---:B------:R-:W-:Y:S01]  /*4c80*/  HMMA.16816.F32 R108, R4.reuse, R26, R108 ;  /* 0x0000001a046c723c */ /* 0x040fe2000000186c */
[----:B------:R-:W-:Y:S07]  /*4c90*/  LDSM.16.MT88.4 R24, [R212+0x1900] ;  /* 0x00190000d418783b */ /* 0x000fee0000004200 */
[C---:B------:R-:W-:Y:S08]  /*4ca0*/  HMMA.16816.F32 R104, R4.reuse, R20, R104 ;  /* 0x000000140468723c */ /* 0x040ff00000001868 */
[C---:B--2---:R-:W-:Y:S08]  /*4cb0*/  HMMA.16816.F32 R60, R4.reuse, R8, R60 ;  /* 0x00000008043c723c */ /* 0x044ff0000000183c */
[C---:B------:R-:W-:Y:S01]  /*4cc0*/  HMMA.16816.F32 R64, R4.reuse, R10, R64 ;  /* 0x0000000a0440723c */ /* 0x040fe20000001840 */
[----:B------:R-:W2:Y:S07]  /*4cd0*/  LDSM.16.MT88.4 R8, [R212+0x4900] ;  /* 0x00490000d408783b */ /* 0x000eae0000004200 */
[C---:B------:R-:W-:Y:S01]  /*4ce0*/  HMMA.16816.F32 R100, R4.reuse, R22, R100 ;  /* 0x000000160464723c */ /* 0x040fe20000001864 */
[----:B------:R-:W5:Y:S07]  /*4cf0*/  LDSM.16.MT88.4 R20, [R210+0x1900] ;  /* 0x00190000d214783b */ /* 0x000f6e0000004200 */
[C---:B------:R-:W-:Y:S08]  /*4d00*/  HMMA.16816.F32 R96, R4.reuse, R16, R96 ;  /* 0x000000100460723c */ /* 0x040ff00000001860 */
[C---:B------:R-:W-:Y:S01]  /*4d10*/  HMMA.16816.F32 R92, R4.reuse, R18, R92 ;  /* 0x00000012045c723c */ /* 0x040fe2000000185c */
[----:B------:R-:W1:Y:S07]  /*4d20*/  LDSM.16.MT88.4 R16, [R209+0x1900] ;  /* 0x00190000d110783b */ /* 0x000e6e0000004200 */
[C---:B------:R-:W-:Y:S08]  /*4d30*/  HMMA.16816.F32 R72, R4.reuse, R32, R72 ;  /* 0x000000200448723c */ /* 0x040ff00000001848 */
[C---:B------:R-:W-:Y:S01]  /*4d40*/  HMMA.16816.F32 R68, R4.reuse, R34, R68 ;  /* 0x000000220444723c */ /* 0x040fe20000001844 */
[----:B------:R-:W2:Y:S07]  /*4d50*/  LDSM.16.MT88.4 R32, [R210+0x4900] ;  /* 0x00490000d220783b */ /* 0x000eae0000004200 */
[C---:B------:R-:W-:Y:S08]  /*4d60*/  HMMA.16816.F32 R52, R4.reuse, R28, R52 ;  /* 0x0000001c0434723c */ /* 0x040ff00000001834 */
[----:B------:R-:W-:Y:S01]  /*4d70*/  HMMA.16816.F32 R56, R4, R30, R56 ;  /* 0x0000001e0438723c */ /* 0x000fe20000001838 */
[----:B------:R-:W5:Y:S06]  /*4d80*/  LDSM.16.MT88.4 R28, [R209+0x4900] ;  /* 0x00490000d11c783b */ /* 0x000f6c0000004200 */
[----:B------:R-:W-:-:S02]  /*4d90*/  F2FP.PACK_AB R4, R144, R139 ;  /* 0x0000008b9004723e */ /* 0x000fc400000000ff */
[----:B------:R-:W-:Y:S02]  /*4da0*/  F2FP.PACK_AB R6, R145, R146 ;  /* 0x000000929106723e */ /* 0x000fe400000000ff */
[----:B----4-:R-:W-:Y:S01]  /*4db0*/  F2FP.PACK_AB R5, R150, R147 ;  /* 0x000000939605723e */ /* 0x010fe200000000ff */
[----:B------:R-:W-:Y:S01]  /*4dc0*/  FADD.FTZ R147, R147, R132 ;  /* 0x0000008493937221 */ /* 0x000fe20000010000 */
[----:B------:R-:W-:-:S03]  /*4dd0*/  F2FP.PACK_AB R7, R158, R151 ;  /* 0x000000979e07723e */ /* 0x000fc600000000ff */
[----:B------:R-:W-:-:S04]  /*4de0*/  FADD.FTZ R150, R150, R147 ;  /* 0x0000009396967221 */ /* 0x000fc80000010000 */
[----:B-1----:R-:W-:Y:S01]  /*4df0*/  HMMA.16816.F32 R88, R4, R12, R88 ;  /* 0x0000000c0458723c */ /* 0x002fe20000001858 */
[----:B------:R-:W-:-:S04]  /*4e00*/  FADD.FTZ R151, R151, R150 ;  /* 0x0000009697977221 */ /* 0x000fc80000010000 */
[----:B------:R-:W-:-:S03]  /*4e10*/  FADD.FTZ R158, R158, R151 ;  /* 0x000000979e9e7221 */ /* 0x000fc60000010000 */
[----:B------:R-:W-:Y:S01]  /*4e20*/  HMMA.16816.F32 R84, R4, R14, R84 ;  /* 0x0000000e0454723c */ /* 0x000fe20000001854 */
[----:B------:R-:W1:Y:S01]  /*4e30*/  LDSM.16.MT88.4 R12, [R208+0x4900] ;  /* 0x00490000d00c783b */ /* 0x000e620000004200 */
[----:B---3--:R-:W-:-:S04]  /*4e40*/  FADD.FTZ R3, R149, R158 ;  /* 0x0000009e95037221 */ /* 0x008fc80000010000 */
[----:B------:R-:W-:Y:S02]  /*4e50*/  FADD.FTZ R3, R160, R3 ;  /* 0x00000003a0037221 */ /* 0x000fe40000010000 */
[C---:B--2---:R-:W-:Y:S08]  /*4e60*/  HMMA.16816.F32 R80, R4.reuse, R8, R80 ;  /* 0x000000080450723c */ /* 0x044ff00000001850 */
[C---:B------:R-:W-:Y:S01]  /*4e70*/  HMMA.16816.F32 R76, R4.reuse, R10, R76 ;  /* 0x0000000a044c723c */ /* 0x040fe2000000184c */
[----:B------:R-:W2:Y:S07]  /*4e80*/  LDSM.16.MT88.4 R8, [R208+0x2100] ;  /* 0x00210000d008783b */ /* 0x000eae0000004200 */
[C---:B------:R-:W-:Y:S08]  /*4e90*/  HMMA.16816.F32 R112, R4.reuse, R24, R112 ;  /* 0x000000180470723c */ /* 0x040ff00000001870 */
[C---:B------:R-:W-:Y:S01]  /*4ea0*/  HMMA.16816.F32 R108, R4.reuse, R26, R108 ;  /* 0x0000001a046c723c */ /* 0x040fe2000000186c */
[----:B------:R-:W-:Y:S07]  /*4eb0*/  LDSM.16.MT88.4 R24, [R212+0x2100] ;  /* 0x00210000d418783b */ /* 0x000fee0000004200 */
[C---:B-----5:R-:W-:Y:S08]  /*4ec0*/  HMMA.16816.F32 R104, R4.reuse, R20, R104 ;  /* 0x000000140468723c */ /* 0x060ff00000001868 */
[C---:B------:R-:W-:Y:S01]  /*4ed0*/  HMMA.16816.F32 R100, R4.reuse, R22, R100 ;  /* 0x000000160464723c */ /* 0x040fe20000001864 */
[----:B------:R-:W-:Y:S07]  /*4ee0*/  LDSM.16.MT88.4 R20, [R210+0x2100] ;  /* 0x00210000d214783b */ /* 0x000fee0000004200 */
[C---:B------:R-:W-:Y:S08]  /*4ef0*/  HMMA.16816.F32 R96, R4.reuse, R16, R96 ;  /* 0x000000100460723c */ /* 0x040ff00000001860 */
[C---:B------:R-:W-:Y:S01]  /*4f00*/  HMMA.16816.F32 R92, R4.reuse, R18, R92 ;  /* 0x00000012045c723c */ /* 0x040fe2000000185c */
[----:B------:R-:W3:Y:S07]  /*4f10*/  LDSM.16.MT88.4 R16, [R209+0x2100] ;  /* 0x00210000d110783b */ /* 0x000eee0000004200 */
[C---:B------:R-:W-:Y:S08]  /*4f20*/  HMMA.16816.F32 R72, R4.reuse, R32, R72 ;  /* 0x000000200448723c */ /* 0x040ff00000001848 */
[C---:B------:R-:W-:Y:S01]  /*4f30*/  HMMA.16816.F32 R68, R4.reuse, R34, R68 ;  /* 0x000000220444723c */ /* 0x040fe20000001844 */
[----:B------:R-:W-:Y:S07]  /*4f40*/  LDSM.16.MT88.4 R32, [R210+0x5100] ;  /* 0x00510000d220783b */ /* 0x000fee0000004200 */
[C---:B------:R-:W-:Y:S08]  /*4f50*/  HMMA.16816.F32 R52, R4.reuse, R28, R52 ;  /* 0x0000001c0434723c */ /* 0x040ff00000001834 */
[C---:B------:R-:W-:Y:S01]  /*4f60*/  HMMA.16816.F32 R56, R4.reuse, R30, R56 ;  /* 0x0000001e0438723c */ /* 0x040fe20000001838 */
[----:B------:R-:W-:Y:S07]  /*4f70*/  LDSM.16.MT88.4 R28, [R209+0x5100] ;  /* 0x00510000d11c783b */ /* 0x000fee0000004200 */
[C---:B-1----:R-:W-:Y:S08]  /*4f80*/  HMMA.16816.F32 R60, R4.reuse, R12, R60 ;  /* 0x0000000c043c723c */ /* 0x042ff0000000183c */
[----:B------:R-:W-:Y:S01]  /*4f90*/  HMMA.16816.F32 R64, R4, R14, R64 ;  /* 0x0000000e0440723c */ /* 0x000fe20000001840 */
[----:B------:R-:W1:Y:S06]  /*4fa0*/  LDSM.16.MT88.4 R12, [R212+0x5100] ;  /* 0x00510000d40c783b */ /* 0x000e6c0000004200 */
[----:B------:R-:W-:Y:S01]  /*4fb0*/  F2FP.PACK_AB R4, R164, R161 ;  /* 0x000000a1a404723e */ /* 0x000fe200000000ff */
[----:B------:R-:W-:Y:S01]  /*4fc0*/  FADD.FTZ R161, R161, R2 ;  /* 0x00000002a1a17221 */ /* 0x000fe20000010000 */
[----:B------:R-:W-:Y:S01]  /*4fd0*/  F2FP.PACK_AB R6, R166, R157 ;  /* 0x0000009da606723e */ /* 0x000fe200000000ff */
[----:B------:R-:W-:Y:S01]  /*4fe0*/  FADD.FTZ R2, R156, R3 ;  /* 0x000000039c027221 */ /* 0x000fe20000010000 */
[----:B------:R-:W-:Y:S01]  /*4ff0*/  F2FP.PACK_AB R5, R160, R149 ;  /* 0x00000095a005723e */ /* 0x000fe200000000ff */
[----:B------:R-:W-:Y:S01]  /*5000*/  FADD.FTZ R164, R164, R161 ;  /* 0x000000a1a4a47221 */ /* 0x000fe20000010000 */
[C---:B------:R-:W-:Y:S01]  /*5010*/  F2FP.PACK_AB R7, R159.reuse, R156 ;  /* 0x0000009c9f07723e */ /* 0x040fe200000000ff */
[----:B------:R-:W-:-:S02]  /*5020*/  FADD.FTZ R2, R159, R2 ;  /* 0x000000029f027221 */ /* 0x000fc40000010000 */
        /* <DEDUP_REMOVED lines=8> */
[C---:B-1----:R-:W-:Y:S08]  /*50b0*/  HMMA.16816.F32 R80, R4.reuse, R12, R80 ;  /* 0x0000000c0450723c */ /* 0x042ff00000001850 */
[C---:B------:R-:W-:Y:S01]  /*50c0*/  HMMA.16816.F32 R76, R4.reuse, R14, R76 ;  /* 0x0000000e044c723c */ /* 0x040fe2000000184c */
[----:B------:R-:W1:Y:S07]  /*50d0*/  LDSM.16.MT88.4 R12, [R208+0x2900] ;  /* 0x00290000d00c783b */ /* 0x000e6e0000004200 */
[C---:B------:R-:W-:Y:S07]  /*50e0*/  HMMA.16816.F32 R72, R4.reuse, R32, R72 ;  /* 0x000000200448723c */ /* 0x040fee0000001848 */
[----:B------:R-:W-:Y:S01]  /*50f0*/  FFMA.FTZ R32, R130, c[0x0][0x2d0], -R127 ;  /* 0x0000b40082207a23 */ /* 0x000fe2000001087f */
[C---:B--2---:R-:W-:Y:S05]  /*5100*/  HMMA.16816.F32 R60, R4.reuse, R8, R60 ;  /* 0x00000008043c723c */ /* 0x044fea000000183c */
[----:B------:R-:W2:Y:S03]  /*5110*/  MUFU.EX2 R32, R32 ;  /* 0x0000002000207308 */ /* 0x000ea60000000800 */
[C---:B------:R-:W-:Y:S01]  /*5120*/  HMMA.16816.F32 R64, R4.reuse, R10, R64 ;  /* 0x0000000a0440723c */ /* 0x040fe20000001840 */
[----:B------:R-:W4:Y:S07]  /*5130*/  LDSM.16.MT88.4 R8, [R212+0x5900] ;  /* 0x00590000d408783b */ /* 0x000f2e0000004200 */
[C---:B------:R-:W-:Y:S08]  /*5140*/  HMMA.16816.F32 R112, R4.reuse, R24, R112 ;  /* 0x000000180470723c */ /* 0x040ff00000001870 */
[C---:B------:R-:W-:Y:S01]  /*5150*/  HMMA.16816.F32 R108, R4.reuse, R26, R108 ;  /* 0x0000001a046c723c */ /* 0x040fe2000000186c */
[----:B------:R-:W5:Y:S07]  /*5160*/  LDSM.16.MT88.4 R24, [R212+0x2900] ;  /* 0x00290000d418783b */ /* 0x000f6e0000004200 */
[C---:B------:R-:W-:Y:S08]  /*5170*/  HMMA.16816.F32 R104, R4.reuse, R20, R104 ;  /* 0x000000140468723c */ /* 0x040ff00000001868 */
[C---:B------:R-:W-:Y:S01]  /*5180*/  HMMA.16816.F32 R100, R4.reuse, R22, R100 ;  /* 0x000000160464723c */ /* 0x040fe20000001864 */
[----:B------:R-:W1:Y:S07]  /*5190*/  LDSM.16.MT88.4 R20, [R210+0x2900] ;  /* 0x00290000d214783b */ /* 0x000e6e0000004200 */
[C---:B------:R-:W-:Y:S08]  /*51a0*/  HMMA.16816.F32 R68, R4.reuse, R34, R68 ;  /* 0x000000220444723c */ /* 0x040ff00000001844 */
[C---:B------:R-:W-:Y:S08]  /*51b0*/  HMMA.16816.F32 R52, R4.reuse, R28, R52 ;  /* 0x0000001c0434723c */ /* 0x040ff00000001834 */
[----:B------:R-:W-:Y:S07]  /*51c0*/  HMMA.16816.F32 R56, R4, R30, R56 ;  /* 0x0000001e0438723c */ /* 0x000fee0000001838 */
[----:B------:R-:W-:Y:S01]  /*51d0*/  F2FP.PACK_AB R4, R148, R137 ;  /* 0x000000899404723e */ /* 0x000fe200000000ff */
[----:B------:R-:W-:Y:S01]  /*51e0*/  FADD.FTZ R137, R137, R166 ;  /* 0x000000a689897221 */ /* 0x000fe20000010000 */
[----:B------:R-:W-:-:S02]  /*51f0*/  F2FP.PACK_AB R6, R224, R133 ;  /* 0x00000085e006723e */ /* 0x000fc400000000ff */
[----:B------:R-:W-:Y:S01]  /*5200*/  F2FP.PACK_AB R5, R134, R131 ;  /* 0x000000838605723e */ /* 0x000fe200000000ff */
[----:B------:R-:W-:Y:S01]  /*5210*/  FADD.FTZ R131, R131, R2 ;  /* 0x0000000283837221 */ /* 0x000fe20000010000 */
[----:B--2---:R-:W-:Y:S01]  /*5220*/  F2FP.PACK_AB R7, R225, R32 ;  /* 0x00000020e107723e */ /* 0x004fe200000000ff */
[----:B------:R-:W-:-:S04]  /*5230*/  @P4 IMAD.HI.U32 R2, R37, c[0x0][0x2c8], RZ ;  /* 0x0000b20025024a27 */ /* 0x000fc800078e00ff */
[----:B------:R-:W-:Y:S01]  /*5240*/  FADD.FTZ R148, R148, R137 ;  /* 0x0000008994947221 */ /* 0x000fe20000010000 */
[----:B------:R-:W-:Y:S01]  /*5250*/  @P4 SHF.R.U32.HI R37, RZ, c[0x0][0x2cc], R2 ;  /* 0x0000b300ff254a19 */ /* 0x000fe20000011602 */
[C---:B---3--:R-:W-:Y:S01]  /*5260*/  HMMA.16816.F32 R96, R4.reuse, R16, R96 ;  /* 0x000000100460723c */ /* 0x048fe20000001860 */
[----:B------:R-:W-:Y:S02]  /*5270*/  FADD.FTZ R131, R134, R131 ;  /* 0x0000008386837221 */ /* 0x000fe40000010000 */
[----:B------:R-:W-:Y:S01]  /*5280*/  FADD.FTZ R133, R133, R148 ;  /* 0x0000009485857221 */ /* 0x000fe20000010000 */
[----:B------:R-:W-:Y:S01]  /*5290*/  IADD3 R37, R37, UR13, RZ ;  /* 0x0000000d25257c10 */ /* 0x000fe2000fffe0ff */
[----:B------:R-:W-:Y:S02]  /*52a0*/  FADD.FTZ R32, R32, R131 ;  /* 0x0000008320207221 */ /* 0x000fe40000010000 */
[----:B------:R-:W-:Y:S01]  /*52b0*/  FADD.FTZ R224, R224, R133 ;  /* 0x00000085e0e07221 */ /* 0x000fe20000010000 */
[----:B------:R-:W-:Y:S01]  /*52c0*/  HMMA.16816.F32 R92, R4, R18, R92 ;  /* 0x00000012045c723c */ /* 0x000fe2000000185c */
[----:B------:R-:W2:Y:S01]  /*52d0*/  LDSM.16.MT88.4 R16, [R210+0x5900] ;  /* 0x00590000d210783b */ /* 0x000ea20000004200 */
[----:B------:R-:W-:Y:S01]  /*52e0*/  FADD.FTZ R225, R225, R32 ;  /* 0x00000020e1e17221 */ /* 0x000fe20000010000 */
[----:B------:R-:W-:-:S05]  /*52f0*/  IADD3 R3, R37, c[0x0][0x328], RZ ;  /* 0x0000ca0025037a10 */ /* 0x000fca0007ffe0ff */
[C---:B-1----:R-:W-:Y:S08]  /*5300*/  HMMA.16816.F32 R88, R4.reuse, R12, R88 ;  /* 0x0000000c0458723c */ /* 0x042ff00000001858 */
[C---:B------:R-:W-:Y:S01]  /*5310*/  HMMA.16816.F32 R84, R4.reuse, R14, R84 ;  /* 0x0000000e0454723c */ /* 0x040fe20000001854 */
[----:B------:R-:W1:Y:S07]  /*5320*/  LDSM.16.MT88.4 R12, [R209+0x5900] ;  /* 0x00590000d10c783b */ /* 0x000e6e0000004200 */
[C---:B----4-:R-:W-:Y:S08]  /*5330*/  HMMA.16816.F32 R80, R4.reuse, R8, R80 ;  /* 0x000000080450723c */ /* 0x050ff00000001850 */
[C---:B------:R-:W-:Y:S01]  /*5340*/  HMMA.16816.F32 R76, R4.reuse, R10, R76 ;  /* 0x0000000a044c723c */ /* 0x040fe2000000184c */
[----:B------:R-:W3:Y:S07]  /*5350*/  LDSM.16.MT88.4 R8, [R208+0x5900] ;  /* 0x00590000d008783b */ /* 0x000eee0000004200 */
[C---:B-----5:R-:W-:Y:S08]  /*5360*/  HMMA.16816.F32 R112, R4.reuse, R24, R112 ;  /* 0x000000180470723c */ /* 0x060ff00000001870 */
[C---:B------:R-:W-:Y:S08]  /*5370*/  HMMA.16816.F32 R108, R4.reuse, R26, R108 ;  /* 0x0000001a046c723c */ /* 0x040ff0000000186c */
[C---:B------:R-:W-:Y:S08]  /*5380*/  HMMA.16816.F32 R104, R4.reuse, R20, R104 ;  /* 0x000000140468723c */ /* 0x040ff00000001868 */
[C---:B------:R-:W-:Y:S08]  /*5390*/  HMMA.16816.F32 R100, R4.reuse, R22, R100 ;  /* 0x000000160464723c */ /* 0x040ff00000001864 */
[C---:B--2---:R-:W-:Y:S08]  /*53a0*/  HMMA.16816.F32 R72, R4.reuse, R16, R72 ;  /* 0x000000100448723c */ /* 0x044ff00000001848 */
[C---:B------:R-:W-:Y:S08]  /*53b0*/  HMMA.16816.F32 R68, R4.reuse, R18, R68 ;  /* 0x000000120444723c */ /* 0x040ff00000001844 */
[C---:B-1----:R-:W-:Y:S08]  /*53c0*/  HMMA.16816.F32 R52, R4.reuse, R12, R52 ;  /* 0x0000000c0434723c */ /* 0x042ff00000001834 */
[C---:B------:R-:W-:Y:S08]  /*53d0*/  HMMA.16816.F32 R56, R4.reuse, R14, R56 ;  /* 0x0000000e0438723c */ /* 0x040ff00000001838 */
[C---:B---3--:R-:W-:Y:S08]  /*53e0*/  HMMA.16816.F32 R60, R4.reuse, R8, R60 ;  /* 0x00000008043c723c */ /* 0x048ff0000000183c */
[----:B------:R-:W-:Y:S01]  /*53f0*/  HMMA.16816.F32 R64, R4, R10, R64 ;  /* 0x0000000a0440723c */ /* 0x000fe20000001840 */
[----:B------:R-:W-:Y:S07]  /*5400*/  @!P3 BRA `(.L_x_169) ;  /* 0x000000f00000b947 */ /* 0x000fee0003800000 */
[C---:B------:R-:W-:Y:S01]  /*5410*/  ISETP.GT.AND P0, PT, R37.reuse, RZ, PT ;  /* 0x000000ff2500720c */ /* 0x040fe20003f04270 */
[----:B------:R-:W-:Y:S01]  /*5420*/  IMAD.MOV.U32 R2, RZ, RZ, c[0x0][0x32c] ;  /* 0x0000cb00ff027624 */ /* 0x000fe200078e00ff */
[----:B------:R-:W-:-:S11]  /*5430*/  IADD3 R5, R37, -0x1, RZ ;  /* 0xffffffff25057810 */ /* 0x000fd60007ffe0ff */
[----:B------:R-:W-:Y:S05]  /*5440*/  @P0 BRA `(.L_x_170) ;  /* 0x0000006000000947 */ /* 0x000fea0003800000 */
[----:B------:R-:W-:Y:S01]  /*5450*/  ISETP.NE.AND P0, PT, R2, 0x1, PT ;  /* 0x000000010200780c */ /* 0x000fe20003f05270 */
[----:B------:R-:W-:-:S12]  /*5460*/  IMAD.MOV R37, RZ, RZ, -R37 ;  /* 0x000000ffff257224 */ /* 0x000fd800078e0a25 */
[----:B------:R-:W-:-:S05]  /*5470*/  @P0 IMAD.HI.U32 R4, R37, c[0x0][0x330], RZ ;  /* 0x0000cc0025040a27 */ /* 0x000fca00078e00ff */
[----:B------:R-:W-:-:S04]  /*5480*/  @P0 SHF.R.U32.HI R37, RZ, c[0x0][0x334], R4 ;  /* 0x0000cd00ff250a19 */ /* 0x000fc80000011604 */
[----:B------:R-:W-:Y:S01]  /*5490*/  LOP3.LUT R5, RZ, R37, RZ, 0x33, !PT ;  /* 0x00000025ff057212 */ /* 0x000fe200078e33ff */
[----:B------:R-:W-:Y:S05]  /*54a0*/  BRA `(.L_x_171) ;  /* 0x0000003000007947 */ /* 0x000fea0003800000 */
.L_x_170:
[----:B------:R-:W-:-:S13]  /*54b0*/  ISETP.NE.AND P0, PT, R2, 0x1, PT ;  /* 0x000000010200780c */ /* 0x000fda0003f05270 */
[----:B------:R-:W-:-:S05]  /*54c0*/  @P0 IMAD.HI.U32 R4, R5, c[0x0][0x330], RZ ;  /* 0x0000cc0005040a27 */ /* 0x000fca00078e00ff */
[----:B------:R-:W-:-:S05]  /*54d0*/  @P0 SHF.R.U32.HI R5, RZ, c[0x0][0x334], R4 ;  /* 0x0000cd00ff050a19 */ /* 0x000fca0000011604 */
.L_x_171:
[----:B------:R-:W-:-:S05]  /*54e0*/  IMAD R2, R5, R2, c[0x0][0x32c] ;  /* 0x0000cb0005027624 */ /* 0x000fca00078e0202 */
[----:B------:R-:W-:-:S05]  /*54f0*/  IMNMX R3, R3, R2, PT ;  /* 0x0000000203037217 */ /* 0x000fca0003800200 */
.L_x_169:
[----:B------:R-:W-:-:S05]  /*5500*/  IMAD.HI R3, R3, 0x2aaaaaab, RZ ;  /* 0x2aaaaaab03037827 */ /* 0x000fca00078e02ff */
[----:B------:R-:W-:-:S04]  /*5510*/  SHF.R.U32.HI R2, RZ, 0x1f, R3 ;  /* 0x0000001fff027819 */ /* 0x000fc80000011603 */
[----:B------:R-:W-:-:S04]  /*5520*/  LEA.HI.SX32 R2, R3, R2, 0x1c ;  /* 0x0000000203027211 */ /* 0x000fc800078fe2ff */
[----:B------:R-:W-:-:S04]  /*5530*/  IMNMX R231, R215, R2, !PT ;  /* 0x00000002d7e77217 */ /* 0x000fc80007800200 */
[----:B------:R-:W-:-:S13]  /*5540*/  ISETP.GE.AND P0, PT, R192, R231, PT ;  /* 0x000000e7c000720c */ /* 0x000fda0003f06270 */
[----:B------:R-:W-:Y:S05]  /*5550*/  @!P0 BRA `(.L_x_172) ;  /* 0x000042f000008947 */ /* 0x000fea0003800000 */
[----:B------:R-:W-:Y:S01]  /*5560*/  @P4 IMAD.HI.U32 R193, R217, c[0x0][0x2c8], RZ ;  /* 0x0000b200d9c14a27 */ /* 0x000fe200078e00ff */
[----:B------:R-:W-:Y:S02]  /*5570*/  MOV R2, R116 ;  /* 0x0000007400027202 */ /* 0x000fe40000000f00 */
[----:B------:R-:W-:Y:S01]  /*5580*/  MOV R3, R0 ;  /* 0x0000000000037202 */ /* 0x000fe20000000f00 */
[----:B------:R-:W-:Y:S01]  /*5590*/  IMAD.MOV.U32 R230, RZ, RZ, R192 ;  /* 0x000000ffffe67224 */ /* 0x000fe200078e00c0 */
[----:B------:R-:W-:Y:S01]  /*55a0*/  @P4 SHF.R.U32.HI R193, RZ, c[0x0][0x2cc], R193 ;  /* 0x0000b300ffc14a19 */ /* 0x000fe200000116c1 */
[----:B------:R-:W-:Y:S01]  /*55b0*/  IMAD.MOV.U32 R194, RZ, RZ, c[0x0][0x1e4] ;  /* 0x00007900ffc27624 */ /* 0x000fe200078e00ff */
[----:B------:R-:W-:Y:S02]  /*55c0*/  MOV R195, c[0x0][0x1e0] ;  /* 0x0000780000c37a02 */ /* 0x000fe40000000f00 */
.L_x_181:
[----:B------:R-:W-:Y:S04]  /*55d0*/  DEPBAR.LE SB0, 0x0 ;  /* 0x000080000000791a */ /* 0x000fe80000000000 */
[----:B------:R-:W-:Y:S01]  /*55e0*/  BAR.SYNC.DEFER_BLOCKING 0x0 ;  /* 0x0000000000007b1d */ /* 0x000fe20000010000 */
[----:B------:R-:W-:Y:S11]  /*55f0*/  ISETP.GT.AND P2, PT, R215, R230, PT ;  /* 0x000000e6d700720c */ /* 0x000ff60003f44270 */
[----:B------:R-:W-:Y:S02]  /*5600*/  @!UPT UIADD3 URZ, URZ, URZ, URZ ;  /* 0x0000003f3f3ff290 */ /* 0x000fe4000fffe03f */
[----:B------:R-:W-:Y:S01]  /*5610*/  @!P2 SHF.R.S32.HI R0, RZ, 0x1f, R230 ;  /* 0x0000001fff00a819 */ /* 0x000fe200000114e6 */
[----:B------:R-:W-:Y:S01]  /*5620*/  @!P2 IMAD.WIDE.U32 R156, R230, c[0x0][0x208], RZ ;  /* 0x00008200e69caa25 */ /* 0x000fe200078e00ff */
[----:B------:R-:W-:Y:S02]  /*5630*/  @!P2 MOV R160, R226 ;  /* 0x000000e200a0a202 */ /* 0x000fe40000000f00 */
[----:B------:R-:W-:Y:S01]  /*5640*/  @!P2 MOV R161, R229 ;  /* 0x000000e500a1a202 */ /* 0x000fe20000000f00 */
[----:B------:R-:W-:Y:S04]  /*5650*/  @!P2 IMAD R0, R0, c[0x0][0x208], RZ ;  /* 0x000082000000aa24 */ /* 0x000fe800078e02ff */
[----:B------:R-:W-:Y:S01]  /*5660*/  @!P2 IMAD R0, R230, c[0x0][0x20c], R0 ;  /* 0x00008300e600aa24 */ /* 0x000fe200078e0200 */
[----:B------:R-:W1:Y:S01]  /*5670*/  LDSM.16.M88.4 R116, [R214+0x8100] ;  /* 0x00810000d674783b */ /* 0x000e620000000200 */
[----:B------:R-:W-:Y:S03]  /*5680*/  @!P2 IMAD.WIDE.U32 R160, R156, 0x60, R160 ;  /* 0x000000609ca0a825 */ /* 0x000fe600078e00a0 */
[----:B------:R-:W-:Y:S02]  /*5690*/  @!P2 IADD3 R0, R157, R0, RZ ;  /* 0x000000009d00a210 */ /* 0x000fe40007ffe0ff */
[----:B------:R-:W-:Y:S02]  /*56a0*/  @!P2 SHF.L.U32 R158, R160, 0x1, RZ ;  /* 0x00000001a09ea819 */ /* 0x000fe400000006ff */
[----:B------:R-:W2:Y:S01]  /*56b0*/  LDSM.16.M88.4 R124, [R214+0x8900] ;  /* 0x00890000d67c783b */ /* 0x000ea20000000200 */
[----:B------:R-:W-:Y:S01]  /*56c0*/  @!P2 IMAD R157, R0, 0x60, RZ ;  /* 0x00000060009da824 */ /* 0x000fe200078e02ff */
[----:B------:R-:W-:Y:S04]  /*56d0*/  @!P2 IADD3 R156, P1, R158, 0x80, RZ ;  /* 0x000000809e9ca810 */ /* 0x000fe80007f3e0ff */
[----:B------:R-:W-:Y:S02]  /*56e0*/  @!P2 IADD3 R156, P0, R156, c[0x0][0x1f8], RZ ;  /* 0x00007e009c9caa10 */ /* 0x000fe40007f1e0ff */
[----:B------:R-:W3:Y:S01]  /*56f0*/  LDSM.16.M88.4 R128, [R214+0x9100] ;  /* 0x00910000d680783b */ /* 0x000ee20000000200 */
[----:B------:R-:W-:Y:S04]  /*5700*/  @!P2 IADD3 R0, R161, R157, RZ ;  /* 0x0000009da100a210 */ /* 0x000fe80007ffe0ff */
[----:B------:R-:W-:Y:S03]  /*5710*/  @!P2 SHF.L.U64.HI R0, R160, 0x1, R0 ;  /* 0x00000001a000a819 */ /* 0x000fe60000010200 */
[----:B------:R-:W4:Y:S01]  /*5720*/  LDSM.16.M88.4 R132, [R214+0x9900] ;  /* 0x00990000d684783b */ /* 0x000f220000000200 */
[----:B------:R-:W-:Y:S02]  /*5730*/  @!P2 IADD3.X R157, RZ, c[0x0][0x1fc], R0, P0, P1 ;  /* 0x00007f00ff9daa10 */ /* 0x000fe400007e2400 */
[----:B------:R-:W-:Y:S04]  /*5740*/  @!P2 IADD3 R158, P0, R158, c[0x0][0x1f8], RZ ;  /* 0x00007e009e9eaa10 */ /* 0x000fe80007f1e0ff */
[----:B------:R-:W-:Y:S01]  /*5750*/  @!P2 IADD3.X R159, R0, c[0x0][0x1fc], RZ, P0, !PT ;  /* 0x00007f00009faa10 */ /* 0x000fe200007fe4ff */
[----:B------:R-:W5:Y:S01]  /*5760*/  LDSM.16.M88.4 R136, [R214+0xa100] ;  /* 0x00a10000d688783b */ /* 0x000f620000000200 */
[----:B------:R-:W-:Y:S04]  /*5770*/  @!P2 IADD3 R160, P1, R158, UR9, RZ ;  /* 0x000000099ea0ac10 */ /* 0x000fe8000ff3e0ff */
[----:B------:R-:W-:Y:S02]  /*5780*/  @!P2 IADD3.X R161, R159, UR12, RZ, P1, !PT ;  /* 0x0000000c9fa1ac10 */ /* 0x000fe40008ffe4ff */
[----:B------:R-:W-:Y:S01]  /*5790*/  @!P2 IADD3 R184, P0, R160, UR9, RZ ;  /* 0x00000009a0b8ac10 */ /* 0x000fe2000ff1e0ff */
[C---:B-1----:R-:W-:Y:S01]  /*57a0*/  HMMA.16816.F32 R4, R120.reuse, R116, RZ ;  /* 0x000000747804723c */ /* 0x042fe200000018ff */
[----:B------:R-:W-:Y:S02]  /*57b0*/  LDSM.16.M88.4 R144, [R204] ;  /* 0x00000000cc90783b */ /* 0x000fe40000000200 */
[----:B------:R-:W-:Y:S05]  /*57c0*/  @!P2 IADD3.X R185, R161, UR12, RZ, P0, !PT ;  /* 0x0000000ca1b9ac10 */ /* 0x000fea00087fe4ff */
[C---:B------:R-:W-:Y:S01]  /*57d0*/  HMMA.16816.F32 R8, R120.reuse, R118, RZ ;  /* 0x000000767808723c */ /* 0x040fe200000018ff */
[----:B------:R-:W1:Y:S07]  /*57e0*/  LDSM.16.M88.4 R116, [R214+0xa900] ;  /* 0x00a90000d674783b */ /* 0x000e6e0000000200 */
[C---:B--2---:R-:W-:Y:S01]  /*57f0*/  HMMA.16816.F32 R12, R120.reuse, R124, RZ ;  /* 0x0000007c780c723c */ /* 0x044fe200000018ff */
[----:B------:R-:W-:Y:S07]  /*5800*/  LDSM.16.M88.4 R148, [R203] ;  /* 0x00000000cb94783b */ /* 0x000fee0000000200 */
[C---:B------:R-:W-:Y:S01]  /*5810*/  HMMA.16816.F32 R16, R120.reuse, R126, RZ ;  /* 0x0000007e7810723c */ /* 0x040fe200000018ff */
[----:B------:R-:W2:Y:S07]  /*5820*/  LDSM.16.M88.4 R124, [R213] ;  /* 0x00000000d57c783b */ /* 0x000eae0000000200 */
[C---:B---3--:R-:W-:Y:S08]  /*5830*/  HMMA.16816.F32 R20, R120.reuse, R128, RZ ;  /* 0x000000807814723c */ /* 0x048ff000000018ff */
[C---:B------:R-:W-:Y:S01]  /*5840*/  HMMA.16816.F32 R24, R120.reuse, R130, RZ ;  /* 0x000000827818723c */ /* 0x040fe200000018ff */
[----:B------:R-:W3:Y:S07]  /*5850*/  LDSM.16.M88.4 R128, [R207] ;  /* 0x00000000cf80783b */ /* 0x000eee0000000200 */
[C---:B----4-:R-:W-:Y:S08]  /*5860*/  HMMA.16816.F32 R28, R120.reuse, R132, RZ ;  /* 0x00000084781c723c */ /* 0x050ff000000018ff */
[C---:B------:R-:W-:Y:S01]  /*5870*/  HMMA.16816.F32 R32, R120.reuse, R134, RZ ;  /* 0x000000867820723c */ /* 0x040fe200000018ff */
[----:B------:R-:W4:Y:S07]  /*5880*/  LDSM.16.M88.4 R132, [R206] ;  /* 0x00000000ce84783b */ /* 0x000f2e0000000200 */
[C---:B-----5:R-:W-:Y:S08]  /*5890*/  HMMA.16816.F32 R36, R120.reuse, R136, RZ ;  /* 0x000000887824723c */ /* 0x060ff000000018ff */
[C---:B------:R-:W-:Y:S01]  /*58a0*/  HMMA.16816.F32 R40, R120.reuse, R138, RZ ;  /* 0x0000008a7828723c */ /* 0x040fe200000018ff */
[----:B------:R-:W5:Y:S07]  /*58b0*/  LDSM.16.M88.4 R136, [R205] ;  /* 0x00000000cd88783b */ /* 0x000f6e0000000200 */
[C---:B-1----:R-:W-:Y:S01]  /*58c0*/  HMMA.16816.F32 R44, R120.reuse, R116, RZ ;  /* 0x00000074782c723c */ /* 0x042fe200000018ff */
[----:B------:R-:W-:Y:S01]  /*58d0*/  @!PT LDS RZ, [RZ] ;  /* 0x00000000fffff984 */ /* 0x000fe20000000800 */
[----:B------:R-:W-:Y:S01]  /*58e0*/  @!PT LDS RZ, [RZ] ;  /* 0x00000000fffff984 */ /* 0x000fe20000000800 */
[----:B------:R-:W-:Y:S01]  /*58f0*/  @!PT LDS RZ, [RZ] ;  /* 0x00000000fffff984 */ /* 0x000fe20000000800 */
[----:B------:R1:W-:Y:S07]  /*5900*/  @!P2 LDGSTS.E.BYPASS.LTC128B.128 [R216+0x100], [R158.64], !P6 ;  /* 0x001000009ed8afae */ /* 0x0003ee000f101d4a */
[----:B------:R-:W-:Y:S01]  /*5910*/  HMMA.16816.F32 R48, R120, R118, RZ ;  /* 0x000000767830723c */ /* 0x000fe200000018ff */
[----:B------:R1:W-:Y:S07]  /*5920*/  @!P2 LDGSTS.E.BYPASS.LTC128B.128 [R216+0x3100], [R156.64], !P5 ;  /* 0x031000009cd8afae */ /* 0x0003ee000e901d4a */
[C---:B--2---:R-:W-:Y:S01]  /*5930*/  HMMA.16816.F32 R4, R140.reuse, R124, R4 ;  /* 0x0000007c8c04723c */ /* 0x044fe20000001804 */
[----:B------:R2:W-:Y:S07]  /*5940*/  @!P2 LDGSTS.E.BYPASS.LTC128B.128 [R216+0x1100], [R160.64], !P6 ;  /* 0x01100000a0d8afae */ /* 0x0005ee000f101d4a */
[C---:B------:R-:W-:Y:S01]  /*5950*/  HMMA.16816.F32 R8, R140.reuse, R126, R8 ;  /* 0x0000007e8c08723c */ /* 0x040fe20000001808 */
[----:B------:R2:W-:Y:S07]  /*5960*/  @!P2 LDGSTS.E.BYPASS.LTC128B.128 [R216+0x4100], [R160.64+0x80], !P5 ;  /* 0x04100080a0d8afae */ /* 0x0005ee000e901d4a */
[C---:B---3--:R-:W-:Y:S01]  /*5970*/  HMMA.16816.F32 R12, R140.reuse, R128, R12 ;  /* 0x000000808c0c723c */ /* 0x048fe2000000180c */
[----:B------:R3:W-:Y:S07]  /*5980*/  @!P2 LDGSTS.E.BYPASS.LTC128B.128 [R216+0x2100], [R184.64], !P6 ;  /* 0x02100000b8d8afae */ /* 0x0007ee000f101d4a */
[C---:B------:R-:W-:Y:S01]  /*5990*/  HMMA.16816.F32 R16, R140.reuse, R130, R16 ;  /* 0x000000828c10723c */ /* 0x040fe20000001810 */
[----:B------:R3:W-:Y:S02]  /*59a0*/  @!P2 LDGSTS.E.BYPASS.LTC128B.128 [R216+0x5100], [R184.64+0x80], !P5 ;  /* 0x05100080b8d8afae */ /* 0x0007e4000e901d4a */
[C---:B------:R-:W-:Y:S05]  /*59b0*/  ISETP.GT.AND P2, PT, R230.reuse, R215, PT ;  /* 0x000000d7e600720c */ /* 0x040fea0003f44270 */
[C---:B----4-:R-:W-:Y:S01]  /*59c0*/  HMMA.16816.F32 R20, R140.reuse, R132, R20 ;  /* 0x000000848c14723c */ /* 0x050fe20000001814 */
[----:B------:R-:W4:Y:S07]  /*59d0*/  LDSM.16.M88.4 R116, [R211+0x8100] ;  /* 0x00810000d374783b */ /* 0x000f2e0000000200 */
[C---:B------:R-:W-:Y:S01]  /*59e0*/  HMMA.16816.F32 R24, R140.reuse, R134, R24 ;  /* 0x000000868c18723c */ /* 0x040fe20000001818 */
[----:B------:R-:W0:Y:S03]  /*59f0*/  LDGDEPBAR ;  /* 0x00000000000079af */ /* 0x000e260000000000 */
[----:B------:R-:W-:Y:S04]  /*5a00*/  @P2 IADD3 R251, R230, -0x1, RZ ;  /* 0xffffffffe6fb2810 */ /* 0x000fe80007ffe0ff */
[C---:B-----5:R-:W-:Y:S01]  /*5a10*/  HMMA.16816.F32 R28, R140.reuse, R136, R28 ;  /* 0x000000888c1c723c */ /* 0x060fe2000000181c */
[----:B------:R-:W5:Y:S03]  /*5a20*/  LDSM.16.M88.4 R124, [R211+0x8900] ;  /* 0x00890000d37c783b */ /* 0x000f660000000200 */
[----:B------:R-:W-:Y:S04]  /*5a30*/  @P2 SHF.R.S32.HI R250, RZ, 0x1f, R251 ;  /* 0x0000001ffffa2819 */ /* 0x000fe800000114fb */
[C---:B------:R-:W-:Y:S01]  /*5a40*/  HMMA.16816.F32 R32, R140.reuse, R138, R32 ;  /* 0x0000008a8c20723c */ /* 0x040fe20000001820 */
[----:B------:R-:W3:Y:S03]  /*5a50*/  LDSM.16.M88.4 R128, [R211+0x9100] ;  /* 0x00910000d380783b */ /* 0x000ee60000000200 */
[----:B------:R-:W-:Y:S04]  /*5a60*/  @P2 IMAD R250, R250, c[0x0][0x1e0], RZ ;  /* 0x00007800fafa2a24 */ /* 0x000fe800078e02ff */
[C---:B------:R-:W-:Y:S01]  /*5a70*/  HMMA.16816.F32 R36, R140.reuse, R144, R36 ;  /* 0x000000908c24723c */ /* 0x040fe20000001824 */
[----:B-1----:R-:W1:Y:S03]  /*5a80*/  LDSM.16.M88.4 R156, [R211+0x9900] ;  /* 0x00990000d39c783b */ /* 0x002e660000000200 */
[----:B------:R-:W-:Y:S04]  /*5a90*/  @P2 IMAD R250, R251, c[0x0][0x1e4], R250 ;  /* 0x00007900fbfa2a24 */ /* 0x000fe800078e02fa */
[C---:B------:R-:W-:Y:S01]  /*5aa0*/  HMMA.16816.F32 R40, R140.reuse, R146, R40 ;  /* 0x000000928c28723c */ /* 0x040fe20000001828 */
[----:B--2---:R-:W2:Y:S07]  /*5ab0*/  LDSM.16.M88.4 R160, [R211+0xa100] ;  /* 0x00a10000d3a0783b */ /* 0x004eae0000000200 */
[C---:B------:R-:W-:Y:S01]  /*5ac0*/  HMMA.16816.F32 R44, R140.reuse, R148, R44 ;  /* 0x000000948c2c723c */ /* 0x040fe2000000182c */
[----:B------:R-:W1:Y:S07]  /*5ad0*/  LDSM.16.M88.4 R164, [R211+0xa900] ;  /* 0x00a90000d3a4783b */ /* 0x000e6e0000000200 */
[----:B------:R-:W-:Y:S01]  /*5ae0*/  HMMA.16816.F32 R48, R140, R150, R48 ;  /* 0x000000968c30723c */ /* 0x000fe20000001830 */
[----:B------:R-:W-:Y:S07]  /*5af0*/  LDSM.16.M88.4 R132, [R202+0x800] ;  /* 0x00080000ca84783b */ /* 0x000fee0000000200 */
[C---:B----4-:R-:W-:Y:S01]  /*5b00*/  HMMA.16816.F32 R4, R152.reuse, R116, R4 ;  /* 0x000000749804723c */ /* 0x050fe20000001804 */
[----:B------:R-:W-:Y:S07]  /*5b10*/  LDSM.16.M88.4 R136, [R202+0x1000] ;  /* 0x00100000ca88783b */ /* 0x000fee0000000200 */
[C---:B------:R-:W-:Y:S01]  /*5b20*/  HMMA.16816.F32 R8, R152.reuse, R118, R8 ;  /* 0x000000769808723c */ /* 0x040fe20000001808 */
[----:B------:R-:W4:Y:S07]  /*5b30*/  LDSM.16.M88.4 R116, [R202] ;  /* 0x00000000ca74783b */ /* 0x000f2e0000000200 */
[C---:B-----5:R-:W-:Y:S01]  /*5b40*/  HMMA.16816.F32 R12, R152.reuse, R124, R12 ;  /* 0x0000007c980c723c */ /* 0x060fe2000000180c */
[----:B------:R-:W5:Y:S07]  /*5b50*/  LDSM.16.M88.4 R144, [R202+0x1800] ;  /* 0x00180000ca90783b */ /* 0x000f6e0000000200 */
[C---:B------:R-:W-:Y:S01]  /*5b60*/  HMMA.16816.F32 R16, R152.reuse, R126, R16 ;  /* 0x0000007e9810723c */ /* 0x040fe20000001810 */
[----:B------:R-:W4:Y:S07]  /*5b70*/  LDSM.16.M88.4 R148, [R202+0x2000] ;  /* 0x00200000ca94783b */ /* 0x000f2e0000000200 */
[C---:B---3--:R-:W-:Y:S01]  /*5b80*/  HMMA.16816.F32 R20, R152.reuse, R128, R20 ;  /* 0x000000809814723c */ /* 0x048fe20000001814 */
[----:B------:R-:W3:Y:S07]  /*5b90*/  LDSM.16.M88.4 R124, [R202+0x2800] ;  /* 0x00280000ca7c783b */ /* 0x000eee0000000200 */
[C---:B------:R-:W-:Y:S01]  /*5ba0*/  HMMA.16816.F32 R24, R152.reuse, R130, R24 ;  /* 0x000000829818723c */ /* 0x040fe20000001818 */
[----:B------:R-:W3:Y:S07]  /*5bb0*/  LDSM.16.M88.4 R128, [R214+0xb100] ;  /* 0x00b10000d680783b */ /* 0x000eee0000000200 */
[C---:B-1----:R-:W-:Y:S01]  /*5bc0*/  HMMA.16816.F32 R28, R152.reuse, R156, R28 ;  /* 0x0000009c981c723c */ /* 0x042fe2000000181c */
[----:B------:R-:W-:Y:S07]  /*5bd0*/  LDSM.16.M88.4 R184, [R211+0xd900] ;  /* 0x00d90000d3b8783b */ /* 0x000fee0000000200 */
[C---:B------:R-:W-:Y:S01]  /*5be0*/  HMMA.16816.F32 R32, R152.reuse, R158, R32 ;  /* 0x0000009e9820723c */ /* 0x040fe20000001820 */
[----:B------:R-:W1:Y:S07]  /*5bf0*/  LDSM.16.M88.4 R156, [R214+0xb900] ;  /* 0x00b90000d69c783b */ /* 0x000e6e0000000200 */
[C---:B--2---:R-:W-:Y:S08]  /*5c00*/  HMMA.16816.F32 R36, R152.reuse, R160, R36 ;  /* 0x000000a09824723c */ /* 0x044ff00000001824 */
[C---:B------:R-:W-:Y:S01]  /*5c10*/  HMMA.16816.F32 R40, R152.reuse, R162, R40 ;  /* 0x000000a29828723c */ /* 0x040fe20000001828 */
[----:B------:R-:W2:Y:S07]  /*5c20*/  LDSM.16.M88.4 R160, [R214+0xc100] ;  /* 0x00c10000d6a0783b */ /* 0x000eae0000000200 */
[C---:B------:R-:W-:Y:S08]  /*5c30*/  HMMA.16816.F32 R44, R152.reuse, R164, R44 ;  /* 0x000000a4982c723c */ /* 0x040ff0000000182c */
[----:B------:R-:W-:Y:S01]  /*5c40*/  HMMA.16816.F32 R48, R152, R166, R48 ;  /* 0x000000a69830723c */ /* 0x000fe20000001830 */
[----:B------:R-:W1:Y:S07]  /*5c50*/  LDSM.16.M88.4 R164, [R214+0xc900] ;  /* 0x00c90000d6a4783b */ /* 0x000e6e0000000200 */
[C---:B----4-:R-:W-:Y:S08]  /*5c60*/  HMMA.16816.F32 R4, R168.reuse, R116, R4 ;  /* 0x00000074a804723c */ /* 0x050ff00000001804 */
[C---:B------:R-:W-:Y:S01]  /*5c70*/  HMMA.16816.F32 R8, R168.reuse, R118, R8 ;  /* 0x00000076a808723c */ /* 0x040fe20000001808 */
[----:B------:R-:W4:Y:S07]  /*5c80*/  LDSM.16.M88.4 R116, [R214+0xd100] ;  /* 0x00d10000d674783b */ /* 0x000f2e0000000200 */
[C---:B------:R-:W-:Y:S08]  /*5c90*/  HMMA.16816.F32 R12, R168.reuse, R132, R12 ;  /* 0x00000084a80c723c */ /* 0x040ff0000000180c */
[C---:B------:R-:W-:Y:S01]  /*5ca0*/  HMMA.16816.F32 R16, R168.reuse, R134, R16 ;  /* 0x00000086a810723c */ /* 0x040fe20000001810 */
[----:B------:R-:W1:Y:S07]  /*5cb0*/  LDSM.16.M88.4 R132, [R214+0xd900] ;  /* 0x00d90000d684783b */ /* 0x000e6e0000000200 */
        /* <DEDUP_REMOVED lines=8> */
[----:B------:R-:W-:Y:S07]  /*5d40*/  LDSM.16.M88.4 R148, [R197] ;  /* 0x00000000c594783b */ /* 0x000fee0000000200 */
[C---:B---3--:R-:W-:Y:S08]  /*5d50*/  HMMA.16816.F32 R44, R168.reuse, R124, R44 ;  /* 0x0000007ca82c723c */ /* 0x048ff0000000182c */
[----:B------:R-:W-:Y:S01]  /*5d60*/  HMMA.16816.F32 R48, R168, R126, R48 ;  /* 0x0000007ea830723c */ /* 0x000fe20000001830 */
[----:B------:R-:W3:Y:S07]  /*5d70*/  LDSM.16.M88.4 R124, [R199] ;  /* 0x00000000c77c783b */ /* 0x000eee0000000200 */
[C---:B------:R-:W-:Y:S08]  /*5d80*/  HMMA.16816.F32 R4, R172.reuse, R128, R4 ;  /* 0x00000080ac04723c */ /* 0x040ff00000001804 */
[C---:B------:R-:W-:Y:S01]  /*5d90*/  HMMA.16816.F32 R8, R172.reuse, R130, R8 ;  /* 0x00000082ac08723c */ /* 0x040fe20000001808 */
[----:B------:R-:W3:Y:S07]  /*5da0*/  LDSM.16.M88.4 R128, [R198] ;  /* 0x00000000c680783b */ /* 0x000eee0000000200 */
[C---:B-1----:R-:W-:Y:S08]  /*5db0*/  HMMA.16816.F32 R12, R172.reuse, R156, R12 ;  /* 0x0000009cac0c723c */ /* 0x042ff0000000180c */
[C---:B------:R-:W-:Y:S01]  /*5dc0*/  HMMA.16816.F32 R16, R172.reuse, R158, R16 ;  /* 0x0000009eac10723c */ /* 0x040fe20000001810 */
[----:B------:R-:W1:Y:S07]  /*5dd0*/  LDSM.16.M88.4 R156, [R196] ;  /* 0x00000000c49c783b */ /* 0x000e6e0000000200 */
[C---:B--2---:R-:W-:Y:S08]  /*5de0*/  HMMA.16816.F32 R20, R172.reuse, R160, R20 ;  /* 0x000000a0ac14723c */ /* 0x044ff00000001814 */
[C---:B------:R-:W-:Y:S01]  /*5df0*/  HMMA.16816.F32 R24, R172.reuse, R162, R24 ;  /* 0x000000a2ac18723c */ /* 0x040fe20000001818 */
[----:B------:R-:W2:Y:S07]  /*5e00*/  LDSM.16.M88.4 R160, [R211+0xb100] ;  /* 0x00b10000d3a0783b */ /* 0x000eae0000000200 */
[C---:B------:R-:W-:Y:S08]  /*5e10*/  HMMA.16816.F32 R28, R172.reuse, R164, R28 ;  /* 0x000000a4ac1c723c */ /* 0x040ff0000000181c */
[C---:B------:R-:W-:Y:S01]  /*5e20*/  HMMA.16816.F32 R32, R172.reuse, R166, R32 ;  /* 0x000000a6ac20723c */ /* 0x040fe20000001820 */
[----:B------:R-:W-:Y:S07]  /*5e30*/  LDSM.16.M88.4 R164, [R211+0xd100] ;  /* 0x00d10000d3a4783b */ /* 0x000fee0000000200 */
[C---:B----4-:R-:W-:Y:S08]  /*5e40*/  HMMA.16816.F32 R36, R172.reuse, R116, R36 ;  /* 0x00000074ac24723c */ /* 0x050ff00000001824 */
[C---:B------:R-:W-:Y:S01]  /*5e50*/  HMMA.16816.F32 R40, R172.reuse, R118, R40 ;  /* 0x00000076ac28723c */ /* 0x040fe20000001828 */
[----:B------:R-:W4:Y:S07]  /*5e60*/  LDSM.16.M88.4 R116, [R211+0xb900] ;  /* 0x00b90000d374783b */ /* 0x000f2e0000000200 */
[C---:B------:R-:W-:Y:S08]  /*5e70*/  HMMA.16816.F32 R44, R172.reuse, R132, R44 ;  /* 0x00000084ac2c723c */ /* 0x040ff0000000182c */
[----:B------:R-:W-:Y:S01]  /*5e80*/  HMMA.16816.F32 R48, R172, R134, R48 ;  /* 0x00000086ac30723c */ /* 0x000fe20000001830 */
[----:B------:R-:W1:Y:S07]  /*5e90*/  LDSM.16.M88.4 R132, [R211+0xc100] ;  /* 0x00c10000d384783b */ /* 0x000e6e0000000200 */
[C---:B------:R-:W-:Y:S08]  /*5ea0*/  HMMA.16816.F32 R4, R176.reuse, R136, R4 ;  /* 0x00000088b004723c */ /* 0x040ff00000001804 */
[C---:B------:R-:W-:Y:S01]  /*5eb0*/  HMMA.16816.F32 R8, R176.reuse, R138, R8 ;  /* 0x0000008ab008723c */ /* 0x040fe20000001808 */
[----:B------:R-:W1:Y:S07]  /*5ec0*/  LDSM.16.M88.4 R136, [R211+0xc900] ;  /* 0x00c90000d388783b */ /* 0x000e6e0000000200 */
[C---:B-----5:R-:W-:Y:S08]  /*5ed0*/  HMMA.16816.F32 R12, R176.reuse, R144, R12 ;  /* 0x00000090b00c723c */ /* 0x060ff0000000180c */
[C---:B------:R-:W-:Y:S01]  /*5ee0*/  HMMA.16816.F32 R16, R176.reuse, R146, R16 ;  /* 0x00000092b010723c */ /* 0x040fe20000001810 */
[----:B------:R-:W5:Y:S07]  /*5ef0*/  LDSM.16.M88.4 R144, [R202+0x3000] ;  /* 0x00300000ca90783b */ /* 0x000f6e0000000200 */
[C---:B---3--:R-:W-:Y:S08]  /*5f00*/  HMMA.16816.F32 R20, R176.reuse, R124, R20 ;  /* 0x0000007cb014723c */ /* 0x048ff00000001814 */
[C---:B------:R-:W-:Y:S01]  /*5f10*/  HMMA.16816.F32 R24, R176.reuse, R126, R24 ;  /* 0x0000007eb018723c */ /* 0x040fe20000001818 */
[----:B------:R-:W-:Y:S07]  /*5f20*/  LDSM.16.M88.4 R124, [R202+0x4000] ;  /* 0x00400000ca7c783b */ /* 0x000fee0000000200 */
[C---:B------:R-:W-:Y:S08]  /*5f30*/  HMMA.16816.F32 R28, R176.reuse, R128, R28 ;  /* 0x00000080b01c723c */ /* 0x040ff0000000181c */
[C---:B------:R-:W-:Y:S08]  /*5f40*/  HMMA.16816.F32 R32, R176.reuse, R130, R32 ;  /* 0x00000082b020723c */ /* 0x040ff00000001820 */
[C---:B------:R-:W-:Y:S08]  /*5f50*/  HMMA.16816.F32 R36, R176.reuse, R148, R36 ;  /* 0x00000094b024723c */ /* 0x040ff00000001824 */
[C---:B------:R-:W-:Y:S08]  /*5f60*/  HMMA.16816.F32 R40, R176.reuse, R150, R40 ;  /* 0x00000096b028723c */ /* 0x040ff00000001828 */
[C---:B-1----:R-:W-:Y:S08]  /*5f70*/  HMMA.16816.F32 R44, R176.reuse, R156, R44 ;  /* 0x0000009cb02c723c */ /* 0x042ff0000000182c */
        /* <DEDUP_REMOVED lines=14> */
[C---:B-----5:R-:W-:Y:S08]  /*6060*/  HMMA.16816.F32 R4, R188.reuse, R144, R4 ;  /* 0x00000090bc04723c */ /* 0x060ff00000001804 */
[C---:B------:R-:W-:Y:S08]  /*6070*/  HMMA.16816.F32 R8, R188.reuse, R146, R8 ;  /* 0x00000092bc08723c */ /* 0x040ff00000001808 */
[C---:B-1----:R-:W-:Y:S08]  /*6080*/  HMMA.16816.F32 R12, R188.reuse, R116, R12 ;  /* 0x00000074bc0c723c */ /* 0x042ff0000000180c */
[C---:B------:R-:W-:Y:S01]  /*6090*/  HMMA.16816.F32 R16, R188.reuse, R118, R16 ;  /* 0x00000076bc10723c */ /* 0x040fe20000001810 */
[----:B------:R-:W1:Y:S03]  /*60a0*/  LDSM.16.M88.4 R116, [R202+0x4800] ;  /* 0x00480000ca74783b */ /* 0x000e660000000200 */
[----:B------:R-:W-:Y:S02]  /*60b0*/  FMUL.FTZ R156, R4, c[0x0][0x320] ;  /* 0x0000c800049c7a20 */ /* 0x000fe40000410000 */
[----:B------:R-:W-:Y:S02]  /*60c0*/  FMUL.FTZ R160, R5, c[0x0][0x320] ;  /* 0x0000c80005a07a20 */ /* 0x000fe40000410000 */
[C---:B------:R-:W-:Y:S02]  /*60d0*/  HMMA.16816.F32 R20, R188.reuse, R124, R20 ;  /* 0x0000007cbc14723c */ /* 0x040fe40000001814 */
[----:B------:R-:W2:Y:S02]  /*60e0*/  MUFU.TANH R156, R156 ;  /* 0x0000009c009c7308 */ /* 0x000ea40000002400 */
[----:B------:R-:W-:Y:S02]  /*60f0*/  FMUL.FTZ R158, R10, c[0x0][0x320] ;  /* 0x0000c8000a9e7a20 */ /* 0x000fe40000410000 */
[----:B------:R-:W-:Y:S02]  /*6100*/  FMUL.FTZ R164, R9, c[0x0][0x320] ;  /* 0x0000c80009a47a20 */ /* 0x000fe40000410000 */
[C---:B------:R-:W-:Y:S01]  /*6110*/  HMMA.16816.F32 R24, R188.reuse, R126, R24 ;  /* 0x0000007ebc18723c */ /* 0x040fe20000001818 */
[----:B------:R-:W3:Y:S03]  /*6120*/  LDSM.16.M88.4 R124, [R202+0x5000] ;  /* 0x00500000ca7c783b */ /* 0x000ee60000000200 */
[----:B------:R-:W4:Y:S01]  /*6130*/  MUFU.TANH R160, R160 ;  /* 0x000000a000a07308 */ /* 0x000f220000002400 */
[----:B------:R-:W-:Y:S02]  /*6140*/  FMUL.FTZ R167, R14, c[0x0][0x320] ;  /* 0x0000c8000ea77a20 */ /* 0x000fe40000410000 */
[----:B------:R-:W-:Y:S02]  /*6150*/  FMUL.FTZ R166, R13, c[0x0][0x320] ;  /* 0x0000c8000da67a20 */ /* 0x000fe40000410000 */
[----:B------:R-:W-:Y:S03]  /*6160*/  FMUL.FTZ R165, R18, c[0x0][0x320] ;  /* 0x0000c80012a57a20 */ /* 0x000fe60000410000 */
[----:B------:R-:W-:Y:S02]  /*6170*/  FMUL.FTZ R163, R19, c[0x0][0x320] ;  /* 0x0000c80013a37a20 */ /* 0x000fe40000410000 */
[----:B------:R-:W2:Y:S01]  /*6180*/  MUFU.TANH R164, R164 ;  /* 0x000000a400a47308 */ /* 0x000ea20000002400 */
[----:B------:R-:W-:Y:S04]  /*6190*/  @P2 IMAD.WIDE.U32 R18, R251, c[0x0][0x1e0], RZ ;  /* 0x00007800fb122a25 */ /* 0x000fe800078e00ff */
[----:B------:R-:W-:Y:S01]  /*61a0*/  FMUL.FTZ R237, R22, c[0x0][0x320] ;  /* 0x0000c80016ed7a20 */ /* 0x000fe20000410000 */
[----:B------:R-:W-:Y:S01]  /*61b0*/  @P2 MOV R22, R218 ;  /* 0x000000da00162202 */ /* 0x000fe20000000f00 */
[----:B------:R-:W-:Y:S01]  /*61c0*/  FMUL.FTZ R187, R23, c[0x0][0x320] ;  /* 0x0000c80017bb7a20 */ /* 0x000fe20000410000 */
[----:B------:R-:W-:Y:S01]  /*61d0*/  @P2 MOV R23, R221 ;  /* 0x000000dd00172202 */ /* 0x000fe20000000f00 */
[----:B------:R-:W-:Y:S01]  /*61e0*/  FMUL.FTZ R159, R11, c[0x0][0x320] ;  /* 0x0000c8000b9f7a20 */ /* 0x000fe20000410000 */
[----:B------:R-:W2:Y:S01]  /*61f0*/  MUFU.TANH R158, R158 ;  /* 0x0000009e009e7308 */ /* 0x000ea20000002400 */
[C---:B-1----:R-:W-:Y:S03]  /*6200*/  HMMA.16816.F32 R28, R188.reuse, R116, R28 ;  /* 0x00000074bc1c723c */ /* 0x042fe6000000181c */
[----:B------:R-:W-:Y:S01]  /*6210*/  FMUL.FTZ R235, R26, c[0x0][0x320] ;  /* 0x0000c8001aeb7a20 */ /* 0x000fe20000410000 */
[----:B------:R-:W-:Y:S01]  /*6220*/  @P2 IADD3 R250, R19, R250, RZ ;  /* 0x000000fa13fa2210 */ /* 0x000fe20007ffe0ff */
[----:B------:R-:W-:Y:S03]  /*6230*/  @P2 IMAD.WIDE.U32 R18, R18, 0x60, R22 ;  /* 0x0000006012122825 */ /* 0x000fe600078e0016 */
[C---:B------:R-:W-:Y:S01]  /*6240*/  HMMA.16816.F32 R32, R188.reuse, R118, R32 ;  /* 0x00000076bc20723c */ /* 0x040fe20000001820 */
[----:B------:R-:W1:Y:S01]  /*6250*/  MUFU.TANH R159, R159 ;  /* 0x0000009f009f7308 */ /* 0x000e620000002400 */
[----:B------:R-:W5:Y:S01]  /*6260*/  LDSM.16.M88.4 R116, [R202+0x5800] ;  /* 0x00580000ca74783b */ /* 0x000f620000000200 */
[----:B------:R-:W-:Y:S04]  /*6270*/  DEPBAR.LE SB0, 0x0 ;  /* 0x000080000000791a */ /* 0x000fe80000000000 */
[----:B------:R-:W-:Y:S01]  /*6280*/  FMUL.FTZ R233, R27, c[0x0][0x320] ;  /* 0x0000c8001be97a20 */ /* 0x000fe20000410000 */
[C---:B---3--:R-:W-:Y:S03]  /*6290*/  HMMA.16816.F32 R36, R188.reuse, R124, R36 ;  /* 0x0000007cbc24723c */ /* 0x048fe60000001824 */
[----:B------:R-:W3:Y:S01]  /*62a0*/  MUFU.TANH R166, R166 ;  /* 0x000000a600a67308 */ /* 0x000ee20000002400 */
[----:B------:R-:W-:Y:S01]  /*62b0*/  BAR.SYNC.DEFER_BLOCKING 0x0 ;  /* 0x0000000000007b1d */ /* 0x000fe20000010000 */
[----:B------:R-:W-:Y:S02]  /*62c0*/  @P2 IMAD R10, R250, 0x60, RZ ;  /* 0x00000060fa0a2824 */ /* 0x000fe400078e02ff */
[----:B------:R-:W-:Y:S01]  /*62d0*/  FMUL.FTZ R0, R6, c[0x0][0x320] ;  /* 0x0000c80006007a20 */ /* 0x000fe20000410000 */
[C---:B------:R-:W-:Y:S04]  /*62e0*/  HMMA.16816.F32 R40, R188.reuse, R126, R40 ;  /* 0x0000007ebc28723c */ /* 0x040fe80000001828 */
[----:B------:R-:W-:Y:S01]  /*62f0*/  FMUL.FTZ R245, R30, c[0x0][0x320] ;  /* 0x0000c8001ef57a20 */ /* 0x000fe20000410000 */
[----:B------:R-:W1:Y:S01]  /*6300*/  MUFU.TANH R0, R0 ;  /* 0x0000000000007308 */ /* 0x000e620000002400 */
[----:B------:R-:W-:Y:S01]  /*6310*/  FMUL.FTZ R243, R31, c[0x0][0x320] ;  /* 0x0000c8001ff37a20 */ /* 0x000fe20000410000 */
[----:B------:R-:W-:Y:S01]  /*6320*/  @P2 IADD3 R10, R19, R10, RZ ;  /* 0x0000000a130a2210 */ /* 0x000fe20007ffe0ff */
[----:B------:R-:W-:Y:S04]  /*6330*/  FMUL.FTZ R241, R34, c[0x0][0x320] ;  /* 0x0000c80022f17a20 */ /* 0x000fe80000410000 */
[----:B------:R-:W-:Y:S01]  /*6340*/  @P2 SHF.L.U64.HI R10, R18, 0x1, R10 ;  /* 0x00000001120a2819 */ /* 0x000fe2000001020a */
[----:B------:R-:W-:Y:S02]  /*6350*/  FMUL.FTZ R239, R35, c[0x0][0x320] ;  /* 0x0000c80023ef7a20 */ /* 0x000fe40000410000 */
[----:B------:R-:W1:Y:S01]  /*6360*/  MUFU.TANH R167, R167 ;  /* 0x000000a700a77308 */ /* 0x000e620000002400 */
[----:B------:R-:W-:Y:S02]  /*6370*/  FMUL.FTZ R248, R36, c[0x0][0x320] ;  /* 0x0000c80024f87a20 */ /* 0x000fe40000410000 */
[----:B------:R-:W-:Y:S02]  /*6380*/  FMUL.FTZ R247, R37, c[0x0][0x320] ;  /* 0x0000c80025f77a20 */ /* 0x000fe40000410000 */
[----:B------:R-:W-:Y:S02]  /*6390*/  FMUL.FTZ R157, R7, c[0x0][0x320] ;  /* 0x0000c800079d7a20 */ /* 0x000fe40000410000 */
[----:B------:R-:W-:Y:S02]  /*63a0*/  FMUL.FTZ R162, R8, c[0x0][0x320] ;  /* 0x0000c80008a27a20 */ /* 0x000fe40000410000 */
[----:B------:R-:W-:Y:S01]  /*63b0*/  FMUL.FTZ R252, R40, c[0x0][0x320] ;  /* 0x0000c80028fc7a20 */ /* 0x000fe20000410000 */
[----:B------:R-:W1:Y:S01]  /*63c0*/  MUFU.TANH R11, R248 ;  /* 0x000000f8000b7308 */ /* 0x000e620000002400 */
[C---:B-----5:R-:W-:Y:S03]  /*63d0*/  HMMA.16816.F32 R44, R188.reuse, R116, R44 ;  /* 0x00000074bc2c723c */ /* 0x060fe6000000182c */
[----:B------:R-:W-:Y:S02]  /*63e0*/  FMUL.FTZ R184, R12, c[0x0][0x320] ;  /* 0x0000c8000cb87a20 */ /* 0x000fe40000410000 */
[----:B------:R-:W-:Y:S02]  /*63f0*/  FMUL.FTZ R161, R15, c[0x0][0x320] ;  /* 0x0000c8000fa17a20 */ /* 0x000fe40000410000 */
[----:B------:R-:W-:Y:S01]  /*6400*/  FMUL.FTZ R185, R16, c[0x0][0x320] ;  /* 0x0000c80010b97a20 */ /* 0x000fe20000410000 */
[----:B------:R-:W-:Y:S01]  /*6410*/  HMMA.16816.F32 R48, R188, R118, R48 ;  /* 0x00000076bc30723c */ /* 0x000fe20000001830 */
[----:B------:R5:W1:Y:S03]  /*6420*/  MUFU.TANH R13, R252 ;  /* 0x000000fc000d7308 */ /* 0x000a660000002400 */
[----:B------:R-:W-:Y:S02]  /*6430*/  FMUL.FTZ R186, R17, c[0x0][0x320] ;  /* 0x0000c80011ba7a20 */ /* 0x000fe40000410000 */
[----:B------:R-:W-:Y:S02]  /*6440*/  FMUL.FTZ R232, R20, c[0x0][0x320] ;  /* 0x0000c80014e87a20 */ /* 0x000fe40000410000 */
[----:B------:R-:W-:Y:S03]  /*6450*/  FMUL.FTZ R192, R21, c[0x0][0x320] ;  /* 0x0000c80015c07a20 */ /* 0x000fe60000410000 */
[----:B------:R1:W1:Y:S01]  /*6460*/  MUFU.TANH R9, R247 ;  /* 0x000000f700097308 */ /* 0x0002620000002400 */
[----:B------:R-:W-:Y:S02]  /*6470*/  FMUL.FTZ R234, R24, c[0x0][0x320] ;  /* 0x0000c80018ea7a20 */ /* 0x000fe40000410000 */
[----:B------:R-:W-:Y:S02]  /*6480*/  FMUL.FTZ R236, R25, c[0x0][0x320] ;  /* 0x0000c80019ec7a20 */ /* 0x000fe40000410000 */
[----:B------:R-:W-:Y:S02]  /*6490*/  FMUL.FTZ R238, R28, c[0x0][0x320] ;  /* 0x0000c8001cee7a20 */ /* 0x000fe40000410000 */
[----:B------:R-:W-:Y:S02]  /*64a0*/  FMUL.FTZ R240, R29, c[0x0][0x320] ;  /* 0x0000c8001df07a20 */ /* 0x000fe40000410000 */
[----:B------:R-:W-:Y:S01]  /*64b0*/  FMUL.FTZ R246, R32, c[0x0][0x320] ;  /* 0x0000c80020f67a20 */ /* 0x000fe20000410000 */
[----:B------:R-:W2:Y:S01]  /*64c0*/  MUFU.TANH R157, R157 ;  /* 0x0000009d009d7308 */ /* 0x000ea20000002400 */
[----:B------:R-:W-:Y:S02]  /*64d0*/  FMUL.FTZ R249, R33, c[0x0][0x320] ;  /* 0x0000c80021f97a20 */ /* 0x000fe40000410000 */
[----:B------:R-:W-:Y:S02]  /*64e0*/  FMUL.FTZ R244, R38, c[0x0][0x320] ;  /* 0x0000c80026f47a20 */ /* 0x000fe40000410000 */
[----:B-----5:R-:W-:Y:S02]  /*64f0*/  FMUL.FTZ R252, R45, c[0x0][0x320] ;  /* 0x0000c8002dfc7a20 */ /* 0x020fe40000410000 */
[----:B------:R-:W-:Y:S02]  /*6500*/  FMUL.FTZ R242, R39, c[0x0][0x320] ;  /* 0x0000c80027f27a20 */ /* 0x000fe40000410000 */
[----:B------:R-:W-:Y:S01]  /*6510*/  FMUL.FTZ R15, R41, c[0x0][0x320] ;  /* 0x0000c800290f7a20 */ /* 0x000fe20000410000 */
[----:B------:R5:W2:Y:S01]  /*6520*/  MUFU.TANH R150, R252 ;  /* 0x000000fc00967308 */ /* 0x000aa20000002400 */
[----:B------:R-:W-:Y:S02]  /*6530*/  FMUL.FTZ R248, R42, c[0x0][0x320] ;  /* 0x0000c8002af87a20 */ /* 0x000fe40000410000 */
[----:B------:R-:W-:Y:S02]  /*6540*/  FMUL.FTZ R17, R44, c[0x0][0x320] ;  /* 0x0000c8002c117a20 */ /* 0x000fe40000410000 */
[----:B-1----:R-:W-:Y:S02]  /*6550*/  FMUL.FTZ R247, R43, c[0x0][0x320] ;  /* 0x0000c8002bf77a20 */ /* 0x002fe40000410000 */
[----:B------:R-:W-:Y:S02]  /*6560*/  FMUL.FTZ R251, R46, c[0x0][0x320] ;  /* 0x0000c8002efb7a20 */ /* 0x000fe40000410000 */
[----:B------:R-:W-:Y:S01]  /*6570*/  FMUL.FTZ R250, R47, c[0x0][0x320] ;  /* 0x0000c8002ffa7a20 */ /* 0x000fe20000410000 */
[----:B------:R-:W1:Y:S01]  /*6580*/  MUFU.TANH R162, R162 ;  /* 0x000000a200a27308 */ /* 0x000e620000002400 */
[----:B------:R-:W-:Y:S02]  /*6590*/  FMUL.FTZ R146, R48, c[0x0][0x320] ;  /* 0x0000c80030927a20 */ /* 0x000fe40000410000 */
[----:B------:R-:W-:Y:S02]  /*65a0*/  FMUL.FTZ R21, R49, c[0x0][0x320] ;  /* 0x0000c80031157a20 */ /* 0x000fe40000410000 */
[----:B------:R-:W-:Y:S05]  /*65b0*/  IMAD R19, R230, -0x60, RZ ;  /* 0xffffffa0e6137824 */ /* 0x000fea00078e02ff */
[----:B------:R-:W1:Y:S01]  /*65c0*/  MUFU.TANH R184, R184 ;  /* 0x000000b800b87308 */ /* 0x000e620000002400 */
[----:B-----5:R-:W-:Y:S02]  /*65d0*/  @P2 SHF.L.U32 R252, R18, 0x1, RZ ;  /* 0x0000000112fc2819 */ /* 0x020fe400000006ff */
[----:B------:R-:W-:Y:S02]  /*65e0*/  MOV R18, R217 ;  /* 0x000000d900127202 */ /* 0x000fe40000000f00 */
[C---:B------:R-:W-:Y:S05]  /*65f0*/  @P2 IADD3 R22, P0, R252.reuse, c[0x0][0x1c8], RZ ;  /* 0x00007200fc162a10 */ /* 0x040fea0007f1e0ff */
[----:B------:R-:W1:Y:S01]  /*6600*/  MUFU.TANH R161, R161 ;  /* 0x000000a100a17308 */ /* 0x000e620000002400 */
[----:B------:R-:W-:Y:S02]  /*6610*/  @P2 IADD3 R14, P1, R252, 0x80, RZ ;  /* 0x00000080fc0e2810 */ /* 0x000fe40007f3e0ff */
[----:B------:R-:W-:Y:S02]  /*6620*/  @P2 IADD3.X R23, R10, c[0x0][0x1cc], RZ, P0, !PT ;  /* 0x000073000a172a10 */ /* 0x000fe400007fe4ff */
[----:B------:R-:W-:Y:S01]  /*6630*/  @P2 IADD3 R26, P0, R14, c[0x0][0x1c8], RZ ;  /* 0x000072000e1a2a10 */ /* 0x000fe20007f1e0ff */
[----:B------:R-:W-:Y:S01]  /*6640*/  FMUL.FTZ R14, R50, c[0x0][0x320] ;  /* 0x0000c800320e7a20 */ /* 0x000fe20000410000 */
[C---:B------:R-:W-:Y:S01]  /*6650*/  @P2 SHF.L.U32 R252, R195.reuse, 0x6, RZ ;  /* 0x00000006c3fc2819 */ /* 0x040fe200000006ff */
[----:B------:R-:W-:Y:S01]  /*6660*/  @!PT LDS RZ, [RZ] ;  /* 0x00000000fffff984 */ /* 0x000fe20000000800 */
[----:B------:R-:W-:Y:S01]  /*6670*/  @!PT LDS RZ, [RZ] ;  /* 0x00000000fffff984 */ /* 0x000fe20000000800 */
[----:B------:R-:W-:Y:S01]  /*6680*/  @!PT LDS RZ, [RZ] ;  /* 0x00000000fffff984 */ /* 0x000fe20000000800 */
[----:B------:R5:W-:Y:S01]  /*6690*/  @P2 LDGSTS.E.BYPASS.LTC128B.128 [R216+0x8100], [R22.64], !P6 ;  /* 0x0810000016d82fae */ /* 0x000be2000f101d4a */
[----:B------:R-:W-:Y:S01]  /*66a0*/  @P2 IADD3.X R27, RZ, c[0x0][0x1cc], R10, P0, P1 ;  /* 0x00007300ff1b2a10 */ /* 0x000fe200007e240a */
[----:B------:R-:W1:Y:S01]  /*66b0*/  MUFU.TANH R185, R185 ;  /* 0x000000b900b97308 */ /* 0x000e620000002400 */
[-C--:B------:R-:W-:Y:S02]  /*66c0*/  @P2 IADD3 R30, P1, R22, R252.reuse, RZ ;  /* 0x000000fc161e2210 */ /* 0x080fe40007f3e0ff */
[----:B------:R-:W-:Y:S02]  /*66d0*/  @P2 SHF.L.U64.HI R10, R195, 0x6, R194 ;  /* 0x00000006c30a2819 */ /* 0x000fe400000102c2 */
[----:B------:R-:W-:Y:S01]  /*66e0*/  @P2 IADD3 R34, P0, R30, R252, RZ ;  /* 0x000000fc1e222210 */ /* 0x000fe20007f1e0ff */
[----:B------:R1:W-:Y:S01]  /*66f0*/  @P2 LDGSTS.E.BYPASS.LTC128B.128 [R216+0xb100], [R26.64], !P5 ;  /* 0x0b1000001ad82fae */ /* 0x0003e2000e901d4a */
[-C--:B------:R-:W-:Y:S01]  /*6700*/  @P2 IADD3.X R31, R23, R10.reuse, RZ, P1, !PT ;  /* 0x0000000a171f2210 */ /* 0x080fe20000ffe4ff */
[----:B------:R-:W-:Y:S01]  /*6710*/  FMUL.FTZ R252, R51, c[0x0][0x320] ;  /* 0x0000c80033fc7a20 */ /* 0x000fe20000410000 */
[----:B------:R-:W-:Y:S01]  /*6720*/  @P4 MOV R18, R193 ;  /* 0x000000c100124202 */ /* 0x000fe20000000f00 */
[----:B------:R-:W1:Y:S01]  /*6730*/  MUFU.TANH R186, R186 ;  /* 0x000000ba00ba7308 */ /* 0x000e620000002400 */
[----:B------:R-:W-:Y:S03]  /*6740*/  @P2 IADD3.X R35, R31, R10, RZ, P0, !PT ;  /* 0x0000000a1f232210 */ /* 0x000fe600007fe4ff */
[----:B------:R1:W-:Y:S06]  /*6750*/  @P2 LDGSTS.E.BYPASS.LTC128B.128 [R216+0x9100], [R30.64], !P6 ;  /* 0x091000001ed82fae */ /* 0x0003ec000f101d4a */
[----:B------:R-:W1:Y:S02]  /*6760*/  MUFU.TANH R165, R165 ;  /* 0x000000a500a57308 */ /* 0x000e640000002400 */
[----:B------:R1:W-:Y:S01]  /*6770*/  @P2 LDGSTS.E.BYPASS.LTC128B.128 [R216+0xc100], [R30.64+0x80], !P5 ;  /* 0x0c1000801ed82fae */ /* 0x0003e2000e901d4a */
[----:B-----5:R-:W-:Y:S04]  /*6780*/  IADD3 R22, -R222, 0x1, R19 ;  /* 0x00000001de167810 */ /* 0x020fe80007ffe113 */
[----:B------:R-:W-:Y:S03]  /*6790*/  IADD3 R22, R22, c[0x0][0x1d0], RZ ;  /* 0x0000740016167a10 */ /* 0x000fe60007ffe0ff */
[----:B------:R-:W1:Y:S01]  /*67a0*/  MUFU.TANH R163, R163 ;  /* 0x000000a300a37308 */ /* 0x000e620000002400 */
[----:B------:R1:W-:Y:S01]  /*67b0*/  @P2 LDGSTS.E.BYPASS.LTC128B.128 [R216+0xa100], [R34.64], !P6 ;  /* 0x0a10000022d82fae */ /* 0x0003e2000f101d4a */
[----:B------:R-:W-:Y:S04]  /*67c0*/  IADD3 R22, R22, -c[0x0][0x168], RZ ;  /* 0x80005a0016167a10 */ /* 0x000fe80007ffe0ff */
[C---:B------:R-:W-:Y:S03]  /*67d0*/  IADD3 R23, R22.reuse, c[0x0][0x328], RZ ;  /* 0x0000ca0016177a10 */ /* 0x040fe60007ffe0ff */
[----:B------:R1:W-:Y:S01]  /*67e0*/  @P2 LDGSTS.E.BYPASS.LTC128B.128 [R216+0xd100], [R34.64+0x80], !P5 ;  /* 0x0d10008022d82fae */ /* 0x0003e2000e901d4a */
[----:B------:R-:W1:Y:S01]  /*67f0*/  MUFU.TANH R232, R232 ;  /* 0x000000e800e87308 */ /* 0x000e620000002400 */
[----:B------:R-:W-:Y:S06]  /*6800*/  IADD3 R22, R22, UR7, RZ ;  /* 0x0000000716167c10 */ /* 0x000fec000fffe0ff */
[----:B------:R-:W0:Y:S03]  /*6810*/  LDGDEPBAR ;  /* 0x00000000000079af */ /* 0x000e260000000000 */
[----:B------:R-:W1:Y:S05]  /*6820*/  MUFU.TANH R192, R192 ;  /* 0x000000c000c07308 */ /* 0x000e6a0000002400 */
[----:B------:R-:W1:Y:S05]  /*6830*/  SHFL.IDX PT, R10, R18, RZ, 0x1c1f ;  /* 0x001c1fff120a7589 */ /* 0x000e6a00000e0000 */
[----:B------:R-:W2:Y:S10]  /*6840*/  MUFU.TANH R237, R237 ;  /* 0x000000ed00ed7308 */ /* 0x000eb40000002400 */
[----:B------:R-:W2:Y:S01]  /*6850*/  MUFU.TANH R187, R187 ;  /* 0x000000bb00bb7308 */ /* 0x000ea20000002400 */
[----:B-1----:R-:W-:Y:S09]  /*6860*/  IADD3 R26, R23, R10, RZ ;  /* 0x0000000a171a7210 */ /* 0x002ff20007ffe0ff */
[----:B------:R-:W1:Y:S01]  /*6870*/  MUFU.TANH R234, R234 ;  /* 0x000000ea00ea7308 */ /* 0x000e620000002400 */
[----:B------:R-:W-:Y:S09]  /*6880*/  IADD3 R25, R10, R22, RZ ;  /* 0x000000160a197210 */ /* 0x000ff20007ffe0ff */
[----:B------:R-:W1:Y:S10]  /*6890*/  MUFU.TANH R236, R236 ;  /* 0x000000ec00ec7308 */ /* 0x000e740000002400 */
        /* <DEDUP_REMOVED lines=21> */
[----:B------:R-:W1:Y:S01]  /*69f0*/  MUFU.TANH R252, R252 ;  /* 0x000000fc00fc7308 */ /* 0x000e620000002400 */
[----:B------:R-:W-:-:S05]  /*6a00*/  @!P3 BRA `(.L_x_173) ;  /* 0x000001900000b947 */ /* 0x000fca0003800000 */
[----:B--234-:R-:W-:Y:S01]  /*6a10*/  IADD3 R5, R10, c[0x0][0x1d0], RZ ;  /* 0x000074000a057a10 */ /* 0x01cfe20007ffe0ff */
[----:B------:R-:W-:Y:S03]  /*6a20*/  BSSY B0, `(.L_x_174) ;  /* 0x0000012000007945 */ /* 0x000fe60003800000 */
[----:B------:R-:W-:Y:S04]  /*6a30*/  IADD3 R5, R5, -c[0x0][0x168], RZ ;  /* 0x80005a0005057a10 */ /* 0x000fe80007ffe0ff */
[----:B------:R-:W-:Y:S11]  /*6a40*/  ISETP.GT.AND P0, PT, R5, -0x1, PT ;  /* 0xffffffff0500780c */ /* 0x000ff60003f04270 */
[----:B------:R-:W-:Y:S02]  /*6a50*/  @!UPT UIADD3 URZ, URZ, URZ, URZ ;  /* 0x0000003f3f3ff290 */ /* 0x000fe4000fffe03f */
[----:B------:R-:W-:-:S05]  /*6a60*/  @P0 BRA `(.L_x_175) ;  /* 0x0000008000000947 */ /* 0x000fca0003800000 */
[----:B------:R-:W-:Y:S01]  /*6a70*/  LOP3.LUT R5, RZ, R5, RZ, 0x33, !PT ;  /* 0x00000005ff057212 */ /* 0x000fe200078e33ff */
[----:B------:R-:W-:Y:S05]  /*6a80*/  IMAD.MOV.U32 R4, RZ, RZ, c[0x0][0x32c] ;  /* 0x0000cb00ff047624 */ /* 0x000fea00078e00ff */
[----:B------:R-:W-:Y:S11]  /*6a90*/  ISETP.NE.AND P0, PT, R4, 0x1, PT ;  /* 0x000000010400780c */ /* 0x000ff60003f05270 */
[----:B------:R-:W-:Y:S02]  /*6aa0*/  @!UPT UIADD3 URZ, URZ, URZ, URZ ;  /* 0x0000003f3f3ff290 */ /* 0x000fe4000fffe03f */
[----:B------:R-:W-:Y:S05]  /*6ab0*/  @P0 IMAD.HI.U32 R4, R5, c[0x0][0x330], RZ ;  /* 0x0000cc0005040a27 */ /* 0x000fea00078e00ff */
[----:B------:R-:W-:Y:S04]  /*6ac0*/  @P0 SHF.R.U32.HI R5, RZ, c[0x0][0x334], R4 ;  /* 0x0000cd00ff050a19 */ /* 0x000fe80000011604 */
[----:B------:R-:W-:Y:S01]  /*6ad0*/  LOP3.LUT R5, RZ, R5, RZ, 0x33, !PT ;  /* 0x00000005ff057212 */ /* 0x000fe200078e33ff */
[----:B------:R-:W-:-:S05]  /*6ae0*/  BRA `(.L_x_176) ;  /* 0x0000005000007947 */ /* 0x000fca0003800000 */
.L_x_175:
[----:B------:R-:W-:Y:S04]  /*6af0*/  MOV R4, c[0x0][0x32c] ;  /* 0x0000cb0000047a02 */ /* 0x000fe80000000f00 */
[----:B------:R-:W-:Y:S11]  /*6b00*/  ISETP.NE.AND P0, PT, R4, 0x1, PT ;  /* 0x000000010400780c */ /* 0x000ff60003f05270 */
[----:B------:R-:W-:Y:S02]  /*6b10*/  @!UPT UIADD3 URZ, URZ, URZ, URZ ;  /* 0x0000003f3f3ff290 */ /* 0x000fe4000fffe03f */
[----:B------:R-:W-:Y:S05]  /*6b20*/  @P0 IMAD.HI.U32 R4, R5, c[0x0][0x330], RZ ;  /* 0x0000cc0005040a27 */ /* 0x000fea00078e00ff */
[----:B------:R-:W-:Y:S02]  /*6b30*/  @P0 SHF.R.U32.HI R5, RZ, c[0x0][0x334], R4 ;  /* 0x0000cd00ff050a19 */ /* 0x000fe40000011604 */
.L_x_176:
[----:B------:R-:W-:Y:S05]  /*6b40*/  BSYNC B0 ;  /* 0x0000000000007941 */ /* 0x000fea0003800000 */
.L_x_174:
[----:B------:R-:W-:Y:S04]  /*6b50*/  IMAD.IADD R4, R19, 0x1, -R222 ;  /* 0x0000000113047824 */ /* 0x000fe800078e0ade */
[----:B------:R-:W-:Y:S05]  /*6b60*/  IMAD R4, R5, c[0x0][0x32c], R4 ;  /* 0x0000cb0005047a24 */ /* 0x000fea00078e0204 */
[----:B------:R-:W-:Y:S02]  /*6b70*/  IADD3 R5, R4, c[0x0][0x32c], RZ ;  /* 0x0000cb0004057a10 */ /* 0x000fe40007ffe0ff */
[----:B------:R-:W-:Y:S02]  /*6b80*/  IMNMX R25, R25, R4, !PT ;  /* 0x0000000419197217 */ /* 0x000fe40007800200 */
[----:B------:R-:W-:Y:S02]  /*6b90*/  IMNMX R26, R26, R5, PT ;  /* 0x000000051a1a7217 */ /* 0x000fe40003800200 */
.L_x_173:
[C---:B--234-:R-:W-:Y:S01]  /*6ba0*/  ISETP.GE.AND P0, PT, R19.reuse, 0x1, PT ;  /* 0x000000011300780c */ /* 0x05cfe20003f06270 */
[----:B------:R-:W2:Y:S01]  /*6bb0*/  SHFL.IDX PT, R4, R18, 0x1, 0x1c1f ;  /* 0x003c1f0012047f89 */ /* 0x000ea200000e0000 */
[----:B------:R-:W-:Y:S02]  /*6bc0*/  ISETP.GE.AND P1, PT, R19, 0x2, PT ;  /* 0x000000021300780c */ /* 0x000fe40003f26270 */
[----:B------:R-:W-:Y:S02]  /*6bd0*/  LOP3.LUT R223, R223, 0xffdfffff, RZ, 0xc0, !PT ;  /* 0xffdfffffdfdf7812 */ /* 0x000fe400078ec0ff */
[----:B------:R-:W-:Y:S07]  /*6be0*/  ISETP.GE.AND P2, PT, R19, 0x59, PT ;  /* 0x000000591300780c */ /* 0x000fee0003f46270 */
[----:B------:R-:W-:Y:S02]  /*6bf0*/  @P0 LOP3.LUT R223, R223, 0x200000, RZ, 0xfc, !PT ;  /* 0x00200000dfdf0812 */ /* 0x000fe400078efcff */
[----:B------:R-:W-:Y:S02]  /*6c00*/  ISETP.GT.AND P0, PT, R25, RZ, !P0 ;  /* 0x000000ff1900720c */ /* 0x000fe40004704270 */
[----:B------:R-:W-:Y:S02]  /*6c10*/  LOP3.LUT R223, R223, 0xffefffff, RZ, 0xc0, !PT ;  /* 0xffefffffdfdf7812 */ /* 0x000fe400078ec0ff */
[----:B------:R-:W-:Y:S02]  /*6c20*/  ISETP.LT.OR P0, PT, R26, 0x1, P0 ;  /* 0x000000011a00780c */ /* 0x000fe40000701670 */
[----:B------:R-:W-:Y:S02]  /*6c30*/  @P1 LOP3.LUT R223, R223, 0x100000, RZ, 0xfc, !PT ;  /* 0x00100000dfdf1812 */ /* 0x000fe400078efcff */
[----:B------:R-:W-:Y:S02]  /*6c40*/  FSEL R12, R156, -INF , !P0 ;  /* 0xff8000009c0c7808 */ /* 0x000fe40004000000 */
[----:B------:R-:W-:Y:S01]  /*6c50*/  ISETP.GT.AND P0, PT, R25, 0x1, !P1 ;  /* 0x000000011900780c */ /* 0x000fe20004f04270 */
[--C-:B--2---:R-:W-:Y:S01]  /*6c60*/  IMAD.IADD R23, R23, 0x1, R4.reuse ;  /* 0x0000000117177824 */ /* 0x104fe200078e0204 */
[----:B------:R-:W-:Y:S01]  /*6c70*/  ISETP.GE.AND P1, PT, R19, 0x9, PT ;  /* 0x000000091300780c */ /* 0x000fe20003f26270 */
[----:B------:R-:W-:Y:S01]  /*6c80*/  IMAD.IADD R22, R22, 0x1, R4 ;  /* 0x0000000116167824 */ /* 0x000fe200078e0204 */
[----:B------:R-:W-:Y:S02]  /*6c90*/  ISETP.LT.OR P0, PT, R26, 0x2, P0 ;  /* 0x000000021a00780c */ /* 0x000fe40000701670 */
[----:B------:R-:W-:Y:S02]  /*6ca0*/  LOP3.LUT R223, R223, 0xfff7ffff, RZ, 0xc0, !PT ;  /* 0xfff7ffffdfdf7812 */ /* 0x000fe400078ec0ff */
[----:B------:R-:W-:Y:S02]  /*6cb0*/  FSEL R10, R160, -INF , !P0 ;  /* 0xff800000a00a7808 */ /* 0x000fe40004000000 */
[----:B------:R-:W-:Y:S04]  /*6cc0*/  ISETP.GT.AND P0, PT, R25, 0x8, !P1 ;  /* 0x000000081900780c */ /* 0x000fe80004f04270 */
[----:B------:R-:W-:Y:S02]  /*6cd0*/  ISETP.LT.OR P0, PT, R26, 0x9, P0 ;  /* 0x000000091a00780c */ /* 0x000fe40000701670 */
[----:B------:R-:W-:Y:S02]  /*6ce0*/  @P1 LOP3.LUT R223, R223, 0x80000, RZ, 0xfc, !PT ;  /* 0x00080000dfdf1812 */ /* 0x000fe400078efcff */
[----:B------:R-:W-:Y:S02]  /*6cf0*/  ISETP.GE.AND P1, PT, R19, 0xa, PT ;  /* 0x0000000a1300780c */ /* 0x000fe40003f26270 */
[----:B------:R-:W-:Y:S02]  /*6d00*/  LOP3.LUT R223, R223, 0xfffbffff, RZ, 0xc0, !PT ;  /* 0xfffbffffdfdf7812 */ /* 0x000fe400078ec0ff */
[----:B------:R-:W-:Y:S02]  /*6d10*/  FSEL R6, R162, -INF , !P0 ;  /* 0xff800000a2067808 */ /* 0x000fe40004000000 */
[----:B------:R-:W-:Y:S04]  /*6d20*/  ISETP.GT.AND P0, PT, R25, 0x9, !P1 ;  /* 0x000000091900780c */ /* 0x000fe80004f04270 */
[----:B------:R-:W-:Y:S03]  /*6d30*/  ISETP.LT.OR P0, PT, R26, 0xa, P0 ;  /* 0x0000000a1a00780c */ /* 0x000fe60000701670 */
        /* <DEDUP_REMOVED lines=17> */
[C---:B------:R-:W-:Y:S03]  /*6e50*/  ISETP.LT.OR P0, PT, R26.reuse, 0x19, P0 ;  /* 0x000000191a00780c */ /* 0x040fe60000701670 */
        /* <DEDUP_REMOVED lines=27> */
[----:B-1----:R-:W-:Y:S02]  /*7010*/  FSEL R162, R234, -INF , !P0 ;  /* 0xff800000eaa27808 */ /* 0x002fe40004000000 */
        /* <DEDUP_REMOVED lines=52> */
[----:B------:R-:W-:Y:S02]  /*7360*/  FSEL R166, R15, -INF , !P0 ;  /* 0xff8000000fa67808 */ /* 0x000fe40004000000 */
[----:B------:R-:W-:Y:S02]  /*7370*/  LOP3.LUT R223, R223, 0xfffffffd, RZ, 0xc0, !PT ;  /* 0xfffffffddfdf7812 */ /* 0x000fe400078ec0ff */
[----:B------:R-:W-:Y:S04]  /*7380*/  ISETP.GT.AND P0, PT, R25, 0x50, !P1 ;  /* 0x000000501900780c */ /* 0x000fe80004f04270 */
[C---:B------:R-:W-:Y:S03]  /*7390*/  ISETP.LT.OR P0, PT, R26.reuse, 0x51, P0 ;  /* 0x000000511a00780c */ /* 0x040fe60000701670 */
[----:B------:R-:W-:Y:S02]  /*73a0*/  @P1 LOP3.LUT R223, R223, 0x2, RZ, 0xfc, !PT ;  /* 0x00000002dfdf1812 */ /* 0x000fe400078efcff */
[----:B------:R-:W-:Y:S02]  /*73b0*/  ISETP.GE.AND P1, PT, R19, 0x52, PT ;  /* 0x000000521300780c */ /* 0x000fe40003f26270 */
[----:B------:R-:W-:Y:S02]  /*73c0*/  FSEL R156, R17, -INF , !P0 ;  /* 0xff800000119c7808 */ /* 0x000fe40004000000 */
[----:B------:R-:W-:Y:S02]  /*73d0*/  ISETP.GT.AND P0, PT, R25, 0x51, !P1 ;  /* 0x000000511900780c */ /* 0x000fe40004f04270 */
[----:B------:R-:W-:Y:S02]  /*73e0*/  LOP3.LUT R223, R223, 0xfffffffe, RZ, 0xc0, !PT ;  /* 0xfffffffedfdf7812 */ /* 0x000fe400078ec0ff */
[----:B------:R-:W-:Y:S04]  /*73f0*/  ISETP.LT.OR P0, PT, R26, 0x52, P0 ;  /* 0x000000521a00780c */ /* 0x000fe80000701670 */
[----:B------:R-:W-:Y:S02]  /*7400*/  FSEL R150, R150, -INF , !P0 ;  /* 0xff80000096967808 */ /* 0x000fe40004000000 */
[----:B------:R-:W-:Y:S02]  /*7410*/  ISETP.GT.AND P0, PT, R25, 0x58, !P2 ;  /* 0x000000581900780c */ /* 0x000fe40005704270 */
[----:B------:R-:W-:Y:S02]  /*7420*/  @P1 LOP3.LUT R223, R223, 0x1, RZ, 0xfc, !PT ;  /* 0x00000001dfdf1812 */ /* 0x000fe400078efcff */
[----:B------:R-:W-:Y:S02]  /*7430*/  ISETP.LT.OR P0, PT, R26, 0x59, P0 ;  /* 0x000000591a00780c */ /* 0x000fe40000701670 */
[----:B------:R-:W-:Y:S02]  /*7440*/  ISETP.GE.AND P1, PT, R19, 0x5a, PT ;  /* 0x0000005a1300780c */ /* 0x000fe40003f26270 */
[----:B------:R-:W-:Y:S02]  /*7450*/  FSEL R146, R146, -INF , !P0 ;  /* 0xff80000092927808 */ /* 0x000fe40004000000 */
[----:B------:R-:W-:Y:S04]  /*7460*/  ISETP.GT.AND P0, PT, R25, 0x59, !P1 ;  /* 0x000000591900780c */ /* 0x000fe80004f04270 */
[----:B------:R-:W-:Y:S04]  /*7470*/  ISETP.LT.OR P0, PT, R26, 0x5a, P0 ;  /* 0x0000005a1a00780c */ /* 0x000fe80000701670 */
[----:B------:R-:W-:Y:S01]  /*7480*/  FSEL R144, R21, -INF , !P0 ;  /* 0xff80000015907808 */ /* 0x000fe20004000000 */
[----:B------:R-:W-:-:S05]  /*7490*/  @!P3 BRA `(.L_x_177) ;  /* 0x000001900000b947 */ /* 0x000fca0003800000 */
[----:B------:R-:W-:Y:S01]  /*74a0*/  IADD3 R4, R4, c[0x0][0x1d0], RZ ;  /* 0x0000740004047a10 */ /* 0x000fe20007ffe0ff */
        /* <DEDUP_REMOVED lines=13> */
.L_x_179:
[----:B------:R-:W-:Y:S04]  /*7580*/  MOV R4, c[0x0][0x32c] ;  /* 0x0000cb0000047a02 */ /* 0x000fe80000000f00 */
[----:B------:R-:W-:Y:S11]  /*7590*/  ISETP.NE.AND P0, PT, R4, 0x1, PT ;  /* 0x000000010400780c */ /* 0x000ff60003f05270 */
[----:B------:R-:W-:Y:S02]  /*75a0*/  @!UPT UIADD3 URZ, URZ, URZ, URZ ;  /* 0x0000003f3f3ff290 */ /* 0x000fe4000fffe03f */
[----:B------:R-:W-:Y:S05]  /*75b0*/  @P0 IMAD.HI.U32 R4, R5, c[0x0][0x330], RZ ;  /* 0x0000cc0005040a27 */ /* 0x000fea00078e00ff */
[----:B------:R-:W-:Y:S02]  /*75c0*/  @P0 SHF.R.U32.HI R5, RZ, c[0x0][0x334], R4 ;  /* 0x0000cd00ff050a19 */ /* 0x000fe40000011604 */
.L_x_180:
[----:B------:R-:W-:Y:S05]  /*75d0*/  BSYNC B0 ;  /* 0x0000000000007941 */ /* 0x000fea0003800000 */
.L_x_178:
[----:B------:R-:W-:Y:S04]  /*75e0*/  IMAD.IADD R4, R19, 0x1, -R222 ;  /* 0x0000000113047824 */ /* 0x000fe800078e0ade */
[----:B------:R-:W-:Y:S05]  /*75f0*/  IMAD R4, R5, c[0x0][0x32c], R4 ;  /* 0x0000cb0005047a24 */ /* 0x000fea00078e0204 */
[----:B------:R-:W-:Y:S02]  /*7600*/  IADD3 R16, R4, c[0x0][0x32c], RZ ;  /* 0x0000cb0004107a10 */ /* 0x000fe40007ffe0ff */
[----:B------:R-:W-:Y:S02]  /*7610*/  IMNMX R22, R22, R4, !PT ;  /* 0x0000000416167217 */ /* 0x000fe40007800200 */
[----:B------:R-:W-:Y:S02]  /*7620*/  IMNMX R23, R23, R16, PT ;  /* 0x0000001017177217 */ /* 0x000fe40003800200 */
.L_x_177:
[----:B------:R-:W-:Y:S01]  /*7630*/  LOP3.LUT P0, RZ, R223, 0x200000, RZ, 0xc0, !PT ;  /* 0x00200000dfff7812 */ /* 0x000fe2000780c0ff */
[----:B------:R-:W-:Y:S01]  /*7640*/  LDSM.16.MT88.4 R28, [R209+0x100] ;  /* 0x00010000d11c783b */ /* 0x000fe20000004200 */
[----:B------:R-:W-:Y:S02]  /*7650*/  FMNMX.FTZ R7, R12, R3, !PT ;  /* 0x000000030c077209 */ /* 0x000fe40007810000 */
[----:B------:R-:W-:Y:S02]  /*7660*/  ISETP.GT.AND P0, PT, R22, RZ, !P0 ;  /* 0x000000ff1600720c */ /* 0x000fe40004704270 */
[----:B------:R-:W-:Y:S02]  /*7670*/  FMNMX.FTZ R7, R10, R7, !PT ;  /* 0x000000070a077209 */ /* 0x000fe40007810000 */
[----:B------:R-:W-:Y:S01]  /*7680*/  ISETP.LT.OR P0, PT, R23, 0x1, P0 ;  /* 0x000000011700780c */ /* 0x000fe20000701670 */
[----:B------:R-:W-:Y:S01]  /*7690*/  LDSM.16.MT88.4 R36, [R208+0x100] ;  /* 0x00010000d024783b */ /* 0x000fe20000004200 */
[----:B------:R-:W-:Y:S02]  /*76a0*/  FMNMX.FTZ R7, R6, R7, !PT ;  /* 0x0000000706077209 */ /* 0x000fe40007810000 */
[----:B------:R-:W-:Y:S02]  /*76b0*/  FSEL R15, R0, -INF , !P0 ;  /* 0xff800000000f7808 */ /* 0x000fe40004000000 */
[----:B------:R-:W-:Y:S02]  /*76c0*/  LOP3.LUT P0, RZ, R223, 0x100000, RZ, 0xc0, !PT ;  /* 0x00100000dfff7812 */ /* 0x000fe4000780c0ff */
[----:B------:R-:W-:Y:S01]  /*76d0*/  FMNMX.FTZ R0, R15, R2, !PT ;  /* 0x000000020f007209 */ /* 0x000fe20007810000 */
[----:B------:R-:W-:Y:S01]  /*76e0*/  LDSM.16.MT88.4 R44, [R212+0x3100] ;  /* 0x00310000d42c783b */ /* 0x000fe20000004200 */
[----:B------:R-:W-:Y:S02]  /*76f0*/  ISETP.GT.AND P0, PT, R22, 0x1, !P0 ;  /* 0x000000011600780c */ /* 0x000fe40004704270 */
[----:B------:R-:W-:Y:S02]  /*7700*/  FMNMX.FTZ R7, R8, R7, !PT ;  /* 0x0000000708077209 */ /* 0x000fe40007810000 */
[----:B------:R-:W-:Y:S02]  /*7710*/  ISETP.LT.OR P0, PT, R23, 0x2, P0 ;  /* 0x000000021700780c */ /* 0x000fe40000701670 */
[----:B------:R-:W-:Y:S02]  /*7720*/  FMNMX.FTZ R7, R42, R7, !PT ;  /* 0x000000072a077209 */ /* 0x000fe40007810000 */
[----:B------:R-:W-:Y:S02]  /*7730*/  FSEL R13, R157, -INF , !P0 ;  /* 0xff8000009d0d7808 */ /* 0x000fe40004000000 */
[----:B------:R-:W-:Y:S02]  /*7740*/  LOP3.LUT P0, RZ, R223, 0x80000, RZ, 0xc0, !PT ;  /* 0x00080000dfff7812 */ /* 0x000fe4000780c0ff */
[----:B------:R-:W-:Y:S02]  /*7750*/  FMNMX.FTZ R0, R13, R0, !PT ;  /* 0x000000000d007209 */ /* 0x000fe40007810000 */
        /* <DEDUP_REMOVED lines=59> */
[C---:B------:R-:W-:Y:S02]  /*7b10*/  ISETP.GT.AND P2, PT, R22.reuse, 0x58, !P2 ;  /* 0x000000581600780c */ /* 0x040fe40005744270 */
        /* <DEDUP_REMOVED lines=11> */
[C---:B------:R-:W-:Y:S02]  /*7bd0*/  ISETP.LT.OR P2, PT, R23.reuse, 0x59, P2 ;  /* 0x000000591700780c */ /* 0x040fe40001741670 */
[----:B------:R-:W-:Y:S02]  /*7be0*/  ISETP.LT.OR P0, PT, R23, 0x31, P0 ;  /* 0x000000311700780c */ /* 0x000fe40000701670 */
[----:B------:R-:W-:Y:S02]  /*7bf0*/  FMNMX.FTZ R5, R144, R7, !PT ;  /* 0x0000000790057209 */ /* 0x000fe40007810000 */
[----:B------:R-:W-:Y:S02]  /*7c00*/  FSEL R245, R245, -INF , !P0 ;  /* 0xff800000f5f57808 */ /* 0x000fe40004000000 */
[----:B------:R-:W-:Y:S01]  /*7c10*/  LOP3.LUT P0, RZ, R223, 0x100, RZ, 0xc0, !PT ;  /* 0x00000100dfff7812 */ /* 0x000fe2000780c0ff */
[----:B------:R-:W1:Y:S01]  /*7c20*/  SHFL.BFLY PT, R16, R5, 0x2, 0x1f ;  /* 0x0c401f0005107f89 */ /* 0x000e6200000e0000 */
[----:B------:R-:W-:Y:S02]  /*7c30*/  FMNMX.FTZ R0, R245, R0, !PT ;  /* 0x00000000f5007209 */ /* 0x000fe40007810000 */
[----:B------:R-:W-:Y:S02]  /*7c40*/  ISETP.GT.AND P0, PT, R22, 0x31, !P0 ;  /* 0x000000311600780c */ /* 0x000fe40004704270 */
[C---:B------:R-:W-:Y:S02]  /*7c50*/  ISETP.LT.OR P1, PT, R23.reuse, 0x5a, P1 ;  /* 0x0000005a1700780c */ /* 0x040fe40000f21670 */
[----:B------:R-:W-:Y:S02]  /*7c60*/  ISETP.LT.OR P0, PT, R23, 0x32, P0 ;  /* 0x000000321700780c */ /* 0x000fe40000701670 */
[----:B------:R-:W-:Y:S02]  /*7c70*/  FSEL R135, R14, -INF , !P2 ;  /* 0xff8000000e877808 */ /* 0x000fe40005000000 */
[----:B------:R-:W-:Y:S02]  /*7c80*/  FSEL R243, R243, -INF , !P0 ;  /* 0xff800000f3f37808 */ /* 0x000fe40004000000 */
[----:B------:R-:W-:Y:S02]  /*7c90*/  LOP3.LUT P0, RZ, R223, 0x80, RZ, 0xc0, !PT ;  /* 0x00000080dfff7812 */ /* 0x000fe4000780c0ff */
[----:B------:R-:W-:Y:S02]  /*7ca0*/  FMNMX.FTZ R0, R243, R0, !PT ;  /* 0x00000000f3007209 */ /* 0x000fe40007810000 */
[----:B------:R-:W-:Y:S02]  /*7cb0*/  ISETP.GT.AND P0, PT, R22, 0x38, !P0 ;  /* 0x000000381600780c */ /* 0x000fe40004704270 */
[----:B------:R-:W-:Y:S02]  /*7cc0*/  FSEL R117, R252, -INF , !P1 ;  /* 0xff800000fc757808 */ /* 0x000fe40004800000 */
[----:B------:R-:W-:Y:S02]  /*7cd0*/  ISETP.LT.OR P0, PT, R23, 0x39, P0 ;  /* 0x000000391700780c */ /* 0x000fe40000701670 */
[----:B-1----:R-:W-:Y:S02]  /*7ce0*/  FMNMX.FTZ R16, R5, R16, !PT ;  /* 0x0000001005107209 */ /* 0x002fe40007810000 */
[----:B------:R-:W-:Y:S02]  /*7cf0*/  FSEL R241, R241, -INF , !P0 ;  /* 0xff800000f1f17808 */ /* 0x000fe40004000000 */
[----:B------:R-:W-:Y:S01]  /*7d00*/  LOP3.LUT P0, RZ, R223, 0x40, RZ, 0xc0, !PT ;  /* 0x00000040dfff7812 */ /* 0x000fe2000780c0ff */
[----:B------:R-:W1:Y:S01]  /*7d10*/  SHFL.BFLY PT, R17, R16, 0x1, 0x1f ;  /* 0x0c201f0010117f89 */ /* 0x000e6200000e0000 */
[----:B------:R-:W-:Y:S02]  /*7d20*/  FMNMX.FTZ R0, R241, R0, !PT ;  /* 0x00000000f1007209 */ /* 0x000fe40007810000 */
[C---:B------:R-:W-:Y:S04]  /*7d30*/  ISETP.GT.AND P0, PT, R22.reuse, 0x39, !P0 ;  /* 0x000000391600780c */ /* 0x040fe80004704270 */
[----:B------:R-:W-:Y:S04]  /*7d40*/  ISETP.LT.OR P0, PT, R23, 0x3a, P0 ;  /* 0x0000003a1700780c */ /* 0x000fe80000701670 */
[----:B------:R-:W-:Y:S02]  /*7d50*/  FSEL R239, R239, -INF , !P0 ;  /* 0xff800000efef7808 */ /* 0x000fe40004000000 */
[----:B------:R-:W-:Y:S02]  /*7d60*/  LOP3.LUT P0, RZ, R223, 0x20, RZ, 0xc0, !PT ;  /* 0x00000020dfff7812 */ /* 0x000fe4000780c0ff */
[----:B------:R-:W-:Y:S02]  /*7d70*/  FMNMX.FTZ R0, R239, R0, !PT ;  /* 0x00000000ef007209 */ /* 0x000fe40007810000 */
[----:B------:R-:W-:Y:S04]  /*7d80*/  ISETP.GT.AND P0, PT, R22, 0x40, !P0 ;  /* 0x000000401600780c */ /* 0x000fe80004704270 */
        /* <DEDUP_REMOVED lines=14> */
[C---:B------:R-:W-:Y:S04]  /*7e70*/  ISETP.GT.AND P0, PT, R22.reuse, 0x49, !P0 ;  /* 0x000000491600780c */ /* 0x040fe80004704270 */
        /* <DEDUP_REMOVED lines=9> */
[----:B------:R-:W-:Y:S04]  /*7f10*/  ISETP.GT.AND P0, PT, R22, 0x51, !P0 ;  /* 0x000000511600780c */ /* 0x000fe80004704270 */
[----:B------:R-:W-:Y:S02]  /*7f20*/  ISETP.LT.OR P0, PT, R23, 0x52, P0 ;  /* 0x000000521700780c */ /* 0x000fe40000701670 */
[----:B------:R-:W-:Y:S02]  /*7f30*/  LDSM.16.MT88.4 R20, [R210+0x100] ;  /* 0x00010000d214783b */ /* 0x000fe40000004200 */
[----:B------:R-:W-:Y:S04]  /*7f40*/  FSEL R139, R250, -INF , !P0 ;  /* 0xff800000fa8b7808 */ /* 0x000fe80004000000 */
[----:B------:R-:W-:Y:S04]  /*7f50*/  FMNMX.FTZ R0, R139, R0, !PT ;  /* 0x000000008b007209 */ /* 0x000fe80007810000 */
[----:B------:R-:W-:Y:S04]  /*7f60*/  FMNMX.FTZ R0, R135, R0, !PT ;  /* 0x0000000087007209 */ /* 0x000fe80007810000 */
[----:B------:R-:W-:Y:S02]  /*7f70*/  FMNMX.FTZ R7, R117, R0, !PT ;  /* 0x0000000075077209 */ /* 0x000fe40007810000 */
[----:B-1----:R-:W-:Y:S03]  /*7f80*/  FMNMX.FTZ R0, R16, R17, !PT ;  /* 0x0000001110007209 */ /* 0x002fe60007810000 */
[----:B------:R-:W1:Y:S01]  /*7f90*/  SHFL.BFLY PT, R4, R7, 0x2, 0x1f ;  /* 0x0c401f0007047f89 */ /* 0x000e6200000e0000 */
[C---:B------:R-:W-:Y:S01]  /*7fa0*/  FSETP.NEU.FTZ.AND P0, PT, R0.reuse, -INF , PT ;  /* 0xff8000000000780b */ /* 0x040fe20003f1d000 */
[----:B------:R-:W-:Y:S05]  /*7fb0*/  FMUL.FTZ R149, R0, c[0x0][0x2d0] ;  /* 0x0000b40000957a20 */ /* 0x000fea0000410000 */
[----:B------:R-:W-:Y:S05]  /*7fc0*/  FSEL R149, R149, RZ, P0 ;  /* 0x000000ff95957208 */ /* 0x000fea0000000000 */
[--C-:B------:R-:W-:Y:S01]  /*7fd0*/  FFMA.FTZ R118, R6, c[0x0][0x2d0], -R149.reuse ;  /* 0x0000b40006767a23 */ /* 0x100fe20000010895 */
[----:B------:R-:W-:Y:S01]  /*7fe0*/  FSEL R6, R0, RZ, P0 ;  /* 0x000000ff00067208 */ /* 0x000fe20000000000 */
[--C-:B------:R-:W-:Y:S02]  /*7ff0*/  FFMA.FTZ R128, R12, c[0x0][0x2d0], -R149.reuse ;  /* 0x0000b4000c807a23 */ /* 0x100fe40000010895 */
[----:B------:R-:W-:Y:S02]  /*8000*/  FFMA.FTZ R119, R10, c[0x0][0x2d0], -R149 ;  /* 0x0000b4000a777a23 */ /* 0x000fe40000010895 */
[----:B------:R-:W-:Y:S01]  /*8010*/  FADD.FTZ R3, -R6, R3 ;  /* 0x0000000306037221 */ /* 0x000fe20000010100 */
[----:B------:R-:W-:Y:S01]  /*8020*/  MUFU.EX2 R118, R118 ;  /* 0x0000007600767308 */ /* 0x000fe20000000800 */
[--C-:B------:R-:W-:Y:S02]  /*8030*/  FFMA.FTZ R129, R8, c[0x0][0x2d0], -R149.reuse ;  /* 0x0000b40008817a23 */ /* 0x100fe40000010895 */
[--C-:B------:R-:W-:Y:S01]  /*8040*/  FFMA.FTZ R136, R42, c[0x0][0x2d0], -R149.reuse ;  /* 0x0000b4002a887a23 */ /* 0x100fe20000010895 */
[----:B-1----:R-:W-:Y:S01]  /*8050*/  FMNMX.FTZ R5, R7, R4, !PT ;  /* 0x0000000407057209 */ /* 0x002fe20007810000 */
[--C-:B------:R-:W-:Y:S02]  /*8060*/  FFMA.FTZ R137, R40, c[0x0][0x2d0], -R149.reuse ;  /* 0x0000b40028897a23 */ /* 0x100fe40000010895 */
[--C-:B------:R-:W-:Y:S02]  /*8070*/  FFMA.FTZ R138, R50, c[0x0][0x2d0], -R149.reuse ;  /* 0x0000b400328a7a23 */ /* 0x100fe40000010895 */
[----:B------:R-:W1:Y:S01]  /*8080*/  SHFL.BFLY PT, R4, R5, 0x1, 0x1f ;  /* 0x0c201f0005047f89 */ /* 0x000e6200000e0000 */
[----:B------:R-:W-:Y:S01]  /*8090*/  MUFU.EX2 R128, R128 ;  /* 0x0000008000807308 */ /* 0x000fe20000000800 */
[--C-:B------:R-:W-:Y:S02]  /*80a0*/  FFMA.FTZ R145, R48, c[0x0][0x2d0], -R149.reuse ;  /* 0x0000b40030917a23 */ /* 0x100fe40000010895 */
[--C-:B------:R-:W-:Y:S02]  /*80b0*/  FFMA.FTZ R232, R232, c[0x0][0x2d0], -R149.reuse ;  /* 0x0000b400e8e87a23 */ /* 0x100fe40000010895 */
[--C-:B------:R-:W-:Y:S02]  /*80c0*/  FFMA.FTZ R184, R184, c[0x0][0x2d0], -R149.reuse ;  /* 0x0000b400b8b87a23 */ /* 0x100fe40000010895 */
[--C-:B------:R-:W-:Y:S02]  /*80d0*/  FFMA.FTZ R160, R160, c[0x0][0x2d0], -R149.reuse ;  /* 0x0000b400a0a07a23 */ /* 0x100fe40000010895 */
[--C-:B------:R-:W-:Y:S01]  /*80e0*/  FFMA.FTZ R162, R162, c[0x0][0x2d0], -R149.reuse ;  /* 0x0000b400a2a27a23 */ /* 0x100fe20000010895 */
[----:B------:R-:W2:Y:S01]  /*80f0*/  MUFU.EX2 R119, R119 ;  /* 0x0000007700777308 */ /* 0x000ea20000000800 */
[--C-:B------:R-:W-:Y:S02]  /*8100*/  FFMA.FTZ R234, R234, c[0x0][0x2d0], -R149.reuse ;  /* 0x0000b400eaea7a23 */ /* 0x100fe40000010895 */
[--C-:B------:R-:W-:Y:S02]  /*8110*/  FFMA.FTZ R236, R236, c[0x0][0x2d0], -R149.reuse ;  /* 0x0000b400ecec7a23 */ /* 0x100fe40000010895 */
[--C-:B------:R-:W-:Y:S02]  /*8120*/  FFMA.FTZ R156, R156, c[0x0][0x2d0], -R149.reuse ;  /* 0x0000b4009c9c7a23 */ /* 0x100fe40000010895 */
[--C-:B------:R-:W-:Y:S03]  /*8130*/  FFMA.FTZ R146, R146, c[0x0][0x2d0], -R149.reuse ;  /* 0x0000b40092927a23 */ /* 0x100fe60000010895 */
[----:B------:R-:W3:Y:S01]  /*8140*/  MUFU.EX2 R129, R129 ;  /* 0x0000008100817308 */ /* 0x000ee20000000800 */
[----:B-1----:R-:W-:Y:S01]  /*8150*/  FMNMX.FTZ R116, R5, R4, !PT ;  /* 0x0000000405747209 */ /* 0x002fe20007810000 */
[----:B------:R-:W-:Y:S03]  /*8160*/  FMUL.FTZ R4, R3, c[0x0][0x2d0] ;  /* 0x0000b40003047a20 */ /* 0x000fe60000410000 */
[C---:B------:R-:W-:Y:S01]  /*8170*/  FSETP.NEU.FTZ.AND P0, PT, R116.reuse, -INF , PT ;  /* 0xff8000007400780b */ /* 0x040fe20003f1d000 */
[C---:B------:R-:W-:Y:S04]  /*8180*/  FMUL.FTZ R134, R116.reuse, c[0x0][0x2d0] ;  /* 0x0000b40074867a20 */ /* 0x040fe80000410000 */
[----:B------:R-:W1:Y:S01]  /*8190*/  MUFU.EX2 R3, R4 ;  /* 0x0000000400037308 */ /* 0x000e620000000800 */
[----:B------:R-:W-:Y:S02]  /*81a0*/  FSEL R5, R116, RZ, P0 ;  /* 0x000000ff74057208 */ /* 0x000fe40000000000 */
[----:B------:R-:W-:Y:S02]  /*81b0*/  FSEL R134, R134, RZ, P0 ;  /* 0x000000ff86867208 */ /* 0x000fe40000000000 */
[----:B--2---:R-:W-:Y:S01]  /*81c0*/  F2FP.PACK_AB R124, R119, R128 ;  /* 0x00000080777c723e */ /* 0x004fe200000000ff */
[----:B------:R-:W-:Y:S01]  /*81d0*/  FADD.FTZ R5, -R5, R2 ;  /* 0x0000000205057221 */ /* 0x000fe20000010100 */
[----:B------:R-:W-:Y:S01]  /*81e0*/  ISETP.GT.AND P0, PT, R230, R231, PT ;  /* 0x000000e7e600720c */ /* 0x000fe20003f04270 */
[--C-:B------:R-:W-:Y:S02]  /*81f0*/  FFMA.FTZ R133, R15, c[0x0][0x2d0], -R134.reuse ;  /* 0x0000b4000f857a23 */ /* 0x100fe40000010886 */
[--C-:B------:R-:W-:Y:S01]  /*8200*/  FFMA.FTZ R132, R13, c[0x0][0x2d0], -R134.reuse ;  /* 0x0000b4000d847a23 */ /* 0x100fe20000010886 */
[----:B------:R-:W-:Y:S01]  /*8210*/  MUFU.EX2 R232, R232 ;  /* 0x000000e800e87308 */ /* 0x000fe20000000800 */
[----:B------:R-:W2:Y:S01]  /*8220*/  LDSM.16.MT88.4 R12, [R212+0x100] ;  /* 0x00010000d40c783b */ /* 0x000ea20000004200 */
[--C-:B------:R-:W-:Y:S01]  /*8230*/  FFMA.FTZ R131, R11, c[0x0][0x2d0], -R134.reuse ;  /* 0x0000b4000b837a23 */ /* 0x100fe20000010886 */
[----:B---3--:R-:W-:Y:S01]  /*8240*/  F2FP.PACK_AB R126, R129, R118 ;  /* 0x00000076817e723e */ /* 0x008fe200000000ff */
[--C-:B------:R-:W-:Y:S02]  /*8250*/  FFMA.FTZ R130, R9, c[0x0][0x2d0], -R134.reuse ;  /* 0x0000b40009827a23 */ /* 0x100fe40000010886 */
[----:B------:R-:W-:Y:S02]  /*8260*/  FMUL.FTZ R2, R5, c[0x0][0x2d0] ;  /* 0x0000b40005027a20 */ /* 0x000fe40000410000 */
[--C-:B------:R-:W-:Y:S02]  /*8270*/  FFMA.FTZ R165, R165, c[0x0][0x2d0], -R134.reuse ;  /* 0x0000b400a5a57a23 */ /* 0x100fe40000010886 */
[----:B------:R-:W-:Y:S01]  /*8280*/  MUFU.EX2 R133, R133 ;  /* 0x0000008500857308 */ /* 0x000fe20000000800 */
[--C-:B------:R-:W-:Y:S02]  /*8290*/  FFMA.FTZ R161, R161, c[0x0][0x2d0], -R134.reuse ;  /* 0x0000b400a1a17a23 */ /* 0x100fe40000010886 */
[C---:B-1----:R-:W-:Y:S02]  /*82a0*/  FMUL.FTZ R4, R3.reuse, R112 ;  /* 0x0000007003047220 */ /* 0x042fe40000410000 */
[C---:B------:R-:W-:Y:S02]  /*82b0*/  FMUL.FTZ R5, R3.reuse, R113 ;  /* 0x0000007103057220 */ /* 0x040fe40000410000 */
[C---:B------:R-:W-:Y:S02]  /*82c0*/  FMUL.FTZ R8, R3.reuse, R108 ;  /* 0x0000006c03087220 */ /* 0x040fe40000410000 */
[C---:B------:R-:W-:Y:S01]  /*82d0*/  FMUL.FTZ R9, R3.reuse, R109 ;  /* 0x0000006d03097220 */ /* 0x040fe20000410000 */
[----:B------:R-:W1:Y:S01]  /*82e0*/  MUFU.EX2 R2, R2 ;  /* 0x0000000200027308 */ /* 0x000e620000000800 */
[C---:B------:R-:W-:Y:S02]  /*82f0*/  FMUL.FTZ R16, R3.reuse, R100 ;  /* 0x0000006403107220 */ /* 0x040fe40000410000 */
[C---:B------:R-:W-:Y:S02]  /*8300*/  FMUL.FTZ R17, R3.reuse, R101 ;  /* 0x0000006503117220 */ /* 0x040fe40000410000 */
[C---:B------:R-:W-:Y:S02]  /*8310*/  FMUL.FTZ R24, R3.reuse, R92 ;  /* 0x0000005c03187220 */ /* 0x040fe40000410000 */
[C---:B------:R-:W-:Y:S02]  /*8320*/  FMUL.FTZ R25, R3.reuse, R93 ;  /* 0x0000005d03197220 */ /* 0x040fe40000410000 */
[C---:B------:R-:W-:Y:S01]  /*8330*/  FMUL.FTZ R32, R3.reuse, R84 ;  /* 0x0000005403207220 */ /* 0x040fe20000410000 */
[----:B------:R-:W3:Y:S01]  /*8340*/  MUFU.EX2 R132, R132 ;  /* 0x0000008400847308 */ /* 0x000ee20000000800 */
[C---:B------:R-:W-:Y:S02]  /*8350*/  FMUL.FTZ R33, R3.reuse, R85 ;  /* 0x0000005503217220 */ /* 0x040fe40000410000 */
[C---:B------:R-:W-:Y:S02]  /*8360*/  FMUL.FTZ R40, R3.reuse, R76 ;  /* 0x0000004c03287220 */ /* 0x040fe40000410000 */
[C---:B------:R-:W-:Y:S02]  /*8370*/  FMUL.FTZ R41, R3.reuse, R77 ;  /* 0x0000004d03297220 */ /* 0x040fe40000410000 */
[C---:B------:R-:W-:Y:S02]  /*8380*/  FMUL.FTZ R48, R3.reuse, R68 ;  /* 0x0000004403307220 */ /* 0x040fe40000410000 */
[C---:B------:R-:W-:Y:S01]  /*8390*/  FMUL.FTZ R49, R3.reuse, R69 ;  /* 0x0000004503317220 */ /* 0x040fe20000410000 */
[----:B------:R-:W-:Y:S01]  /*83a0*/  MUFU.EX2 R131, R131 ;  /* 0x0000008300837308 */ /* 0x000fe20000000800 */
[C---:B------:R-:W-:Y:S02]  /*83b0*/  FMUL.FTZ R52, R3.reuse, R52 ;  /* 0x0000003403347220 */ /* 0x040fe40000410000 */
[C---:B------:R-:W-:Y:S02]  /*83c0*/  FMUL.FTZ R53, R3.reuse, R53 ;  /* 0x0000003503357220 */ /* 0x040fe40000410000 */
[C---:B-1----:R-:W-:Y:S02]  /*83d0*/  FMUL.FTZ R6, R2.reuse, R114 ;  /* 0x0000007202067220 */ /* 0x042fe40000410000 */
[C---:B------:R-:W-:Y:S02]  /*83e0*/  FMUL.FTZ R7, R2.reuse, R115 ;  /* 0x0000007302077220 */ /* 0x040fe40000410000 */
[C---:B------:R-:W-:Y:S01]  /*83f0*/  FMUL.FTZ R10, R2.reuse, R110 ;  /* 0x0000006e020a7220 */ /* 0x040fe20000410000 */
[----:B------:R-:W1:Y:S01]  /*8400*/  MUFU.EX2 R130, R130 ;  /* 0x0000008200827308 */ /* 0x000e620000000800 */
[C---:B------:R-:W-:Y:S02]  /*8410*/  FMUL.FTZ R11, R2.reuse, R111 ;  /* 0x0000006f020b7220 */ /* 0x040fe40000410000 */
[----:B------:R-:W-:Y:S01]  /*8420*/  FMUL.FTZ R18, R2, R102 ;  /* 0x0000006602127220 */ /* 0x000fe20000410000 */
[----:B---3--:R-:W-:Y:S01]  /*8430*/  F2FP.PACK_AB R125, R132, R133 ;  /* 0x00000085847d723e */ /* 0x008fe200000000ff */
[C---:B------:R-:W-:Y:S01]  /*8440*/  FMUL.FTZ R19, R2.reuse, R103 ;  /* 0x0000006702137220 */ /* 0x040fe20000410000 */
[----:B------:R-:W-:Y:S01]  /*8450*/  LDSM.16.MT88.4 R108, [R212+0x2900] ;  /* 0x00290000d46c783b */ /* 0x000fe20000004200 */
[C---:B------:R-:W-:Y:S02]  /*8460*/  FMUL.FTZ R26, R2.reuse, R94 ;  /* 0x0000005e021a7220 */ /* 0x040fe40000410000 */
[C---:B------:R-:W-:Y:S01]  /*8470*/  FMUL.FTZ R27, R2.reuse, R95 ;  /* 0x0000005f021b7220 */ /* 0x040fe20000410000 */
[----:B------:R-:W-:Y:S01]  /*8480*/  MUFU.EX2 R184, R184 ;  /* 0x000000b800b87308 */ /* 0x000fe20000000800 */
[C---:B------:R-:W-:Y:S02]  /*8490*/  FMUL.FTZ R34, R2.reuse, R86 ;  /* 0x0000005602227220 */ /* 0x040fe40000410000 */
[C---:B------:R-:W-:Y:S01]  /*84a0*/  FMUL.FTZ R35, R2.reuse, R87 ;  /* 0x0000005702237220 */ /* 0x040fe20000410000 */
[----:B------:R-:W-:Y:S01]  /*84b0*/  LDSM.16.MT88.4 R92, [R208+0x4900] ;  /* 0x00490000d05c783b */ /* 0x000fe20000004200 */
[C---:B------:R-:W-:Y:S02]  /*84c0*/  FMUL.FTZ R42, R2.reuse, R78 ;  /* 0x0000004e022a7220 */ /* 0x040fe40000410000 */
[C---:B------:R-:W-:Y:S02]  /*84d0*/  FMUL.FTZ R43, R2.reuse, R79 ;  /* 0x0000004f022b7220 */ /* 0x040fe40000410000 */
[C---:B------:R-:W-:Y:S01]  /*84e0*/  FMUL.FTZ R50, R2.reuse, R70 ;  /* 0x0000004602327220 */ /* 0x040fe20000410000 */
[----:B------:R-:W-:Y:S01]  /*84f0*/  MUFU.EX2 R165, R165 ;  /* 0x000000a500a57308 */ /* 0x000fe20000000800 */
[C---:B------:R-:W-:Y:S01]  /*8500*/  FMUL.FTZ R51, R2.reuse, R71 ;  /* 0x0000004702337220 */ /* 0x040fe20000410000 */
[----:B------:R-:W3:Y:S01]  /*8510*/  LDSM.16.MT88.4 R84, [R210+0x3100] ;  /* 0x00310000d254783b */ /* 0x000ee20000004200 */
[----:B------:R-:W-:Y:S01]  /*8520*/  FMUL.FTZ R54, R2, R54 ;  /* 0x0000003602367220 */ /* 0x000fe20000410000 */
[----:B-1----:R-:W-:Y:S01]  /*8530*/  F2FP.PACK_AB R127, R130, R131 ;  /* 0x00000083827f723e */ /* 0x002fe200000000ff */
[C---:B------:R-:W-:Y:S02]  /*8540*/  FMUL.FTZ R55, R2.reuse, R55 ;  /* 0x0000003702377220 */ /* 0x040fe40000410000 */
[C---:B------:R-:W-:Y:S02]  /*8550*/  FMUL.FTZ R56, R3.reuse, R56 ;  /* 0x0000003803387220 */ /* 0x040fe40000410000 */
[C---:B------:R-:W-:Y:S01]  /*8560*/  FMUL.FTZ R57, R3.reuse, R57 ;  /* 0x0000003903397220 */ /* 0x040fe20000410000 */
[----:B------:R-:W1:Y:S01]  /*8570*/  LDSM.16.MT88.4 R76, [R209+0x3100] ;  /* 0x00310000d14c783b */ /* 0x000e620000004200 */
[C---:B--2---:R-:W-:Y:S01]  /*8580*/  HMMA.16816.F32 R4, R124.reuse, R12, R4 ;  /* 0x0000000c7c04723c */ /* 0x044fe20000001804 */
[----:B------:R-:W-:Y:S04]  /*8590*/  MUFU.EX2 R161, R161 ;  /* 0x000000a100a17308 */ /* 0x000fe80000000800 */
[C---:B------:R-:W-:Y:S02]  /*85a0*/  FMUL.FTZ R58, R2.reuse, R58 ;  /* 0x0000003a023a7220 */ /* 0x040fe40000410000 */
[----:B------:R-:W2:Y:S01]  /*85b0*/  LDSM.16.MT88.4 R68, [R208+0x3100] ;  /* 0x00310000d044783b */ /* 0x000ea20000004200 */
[C---:B------:R-:W-:Y:S03]  /*85c0*/  HMMA.16816.F32 R8, R124.reuse, R14, R8 ;  /* 0x0000000e7c08723c */ /* 0x040fe60000001808 */
[----:B------:R-:W-:Y:S01]  /*85d0*/  MUFU.EX2 R136, R136 ;  /* 0x0000008800887308 */ /* 0x000fe20000000800 */
[C---:B------:R-:W-:Y:S02]  /*85e0*/  FMUL.FTZ R12, R3.reuse, R104 ;  /* 0x00000068030c7220 */ /* 0x040fe40000410000 */
[C---:B------:R-:W-:Y:S01]  /*85f0*/  FMUL.FTZ R13, R3.reuse, R105 ;  /* 0x00000069030d7220 */ /* 0x040fe20000410000 */
[----:B------:R-:W-:Y:S01]  /*8600*/  LDSM.16.MT88.4 R100, [R210+0x2900] ;  /* 0x00290000d264783b */ /* 0x000fe20000004200 */
[C---:B------:R-:W-:Y:S04]  /*8610*/  FMUL.FTZ R14, R2.reuse, R106 ;  /* 0x0000006a020e7220 */ /* 0x040fe80000410000 */
[C---:B------:R-:W-:Y:S01]  /*8620*/  FMUL.FTZ R15, R2.reuse, R107 ;  /* 0x0000006b020f7220 */ /* 0x040fe20000410000 */
[----:B------:R-:W4:Y:S01]  /*8630*/  MUFU.EX2 R137, R137 ;  /* 0x0000008900897308 */ /* 0x000f220000000800 */
[C---:B------:R-:W-:Y:S02]  /*8640*/  FMUL.FTZ R59, R2.reuse, R59 ;  /* 0x0000003b023b7220 */ /* 0x040fe40000410000 */
[C---:B------:R-:W-:Y:S02]  /*8650*/  FMUL.FTZ R60, R3.reuse, R60 ;  /* 0x0000003c033c7220 */ /* 0x040fe40000410000 */
[C---:B------:R-:W-:Y:S01]  /*8660*/  FMUL.FTZ R61, R3.reuse, R61 ;  /* 0x0000003d033d7220 */ /* 0x040fe20000410000 */
[C---:B------:R-:W-:Y:S03]  /*8670*/  HMMA.16816.F32 R12, R124.reuse, R20, R12 ;  /* 0x000000147c0c723c */ /* 0x040fe6000000180c */
[C---:B------:R-:W-:Y:S01]  /*8680*/  FMUL.FTZ R62, R2.reuse, R62 ;  /* 0x0000003e023e7220 */ /* 0x040fe20000410000 */
[----:B------:R-:W-:Y:S01]  /*8690*/  MUFU.EX2 R138, R138 ;  /* 0x0000008a008a7308 */ /* 0x000fe20000000800 */
[C---:B------:R-:W-:Y:S02]  /*86a0*/  FMUL.FTZ R63, R2.reuse, R63 ;  /* 0x0000003f023f7220 */ /* 0x040fe40000410000 */
[C---:B------:R-:W-:Y:S01]  /*86b0*/  FMUL.FTZ R20, R3.reuse, R96 ;  /* 0x0000006003147220 */ /* 0x040fe20000410000 */
[C---:B------:R-:W-:Y:S04]  /*86c0*/  HMMA.16816.F32 R16, R124.reuse, R22, R16 ;  /* 0x000000167c10723c */ /* 0x040fe80000001810 */
[C---:B------:R-:W-:Y:S02]  /*86d0*/  FMUL.FTZ R21, R3.reuse, R97 ;  /* 0x0000006103157220 */ /* 0x040fe40000410000 */
[----:B------:R-:W-:Y:S01]  /*86e0*/  MUFU.EX2 R145, R145 ;  /* 0x0000009100917308 */ /* 0x000fe20000000800 */
[C---:B------:R-:W-:Y:S02]  /*86f0*/  FMUL.FTZ R22, R2.reuse, R98 ;  /* 0x0000006202167220 */ /* 0x040fe40000410000 */
[C---:B------:R-:W-:Y:S03]  /*8700*/  FMUL.FTZ R23, R2.reuse, R99 ;  /* 0x0000006302177220 */ /* 0x040fe60000410000 */
[C---:B------:R-:W-:Y:S02]  /*8710*/  FMUL.FTZ R64, R3.reuse, R64 ;  /* 0x0000004003407220 */ /* 0x040fe40000410000 */
[C---:B------:R-:W-:Y:S02]  /*8720*/  FMUL.FTZ R65, R3.reuse, R65 ;  /* 0x0000004103417220 */ /* 0x040fe40000410000 */
[C---:B------:R-:W-:Y:S01]  /*8730*/  HMMA.16816.F32 R20, R124.reuse, R28, R20 ;  /* 0x0000001c7c14723c */ /* 0x040fe20000001814 */
[----:B------:R-:W-:Y:S02]  /*8740*/  MUFU.EX2 R160, R160 ;  /* 0x000000a000a07308 */ /* 0x000fe40000000800 */
[C---:B------:R-:W-:Y:S02]  /*8750*/  FMUL.FTZ R66, R2.reuse, R66 ;  /* 0x0000004202427220 */ /* 0x040fe40000410000 */
[C---:B------:R-:W-:Y:S02]  /*8760*/  FMUL.FTZ R67, R2.reuse, R67 ;  /* 0x0000004302437220 */ /* 0x040fe40000410000 */
[C---:B------:R-:W-:Y:S01]  /*8770*/  FMUL.FTZ R28, R3.reuse, R88 ;  /* 0x00000058031c7220 */ /* 0x040fe20000410000 */
[C---:B------:R-:W-:Y:S03]  /*8780*/  HMMA.16816.F32 R24, R124.reuse, R30, R24 ;  /* 0x0000001e7c18723c */ /* 0x040fe60000001818 */
[----:B------:R-:W-:Y:S01]  /*8790*/  MUFU.EX2 R162, R162 ;  /* 0x000000a200a27308 */ /* 0x000fe20000000800 */
[----:B------:R-:W-:Y:S02]  /*87a0*/  FMUL.FTZ R29, R3, R89 ;  /* 0x00000059031d7220 */ /* 0x000fe40000410000 */
[--C-:B------:R-:W-:Y:S02]  /*87b0*/  FFMA.FTZ R148, R167, c[0x0][0x2d0], -R134.reuse ;  /* 0x0000b400a7947a23 */ /* 0x100fe40000010886 */
[C---:B------:R-:W-:Y:S04]  /*87c0*/  FMUL.FTZ R30, R2.reuse, R90 ;  /* 0x0000005a021e7220 */ /* 0x040fe80000410000 */
[----:B------:R-:W-:Y:S01]  /*87d0*/  FMUL.FTZ R31, R2, R91 ;  /* 0x0000005b021f7220 */ /* 0x000fe20000410000 */
[----:B------:R-:W-:Y:S01]  /*87e0*/  MUFU.EX2 R148, R148 ;  /* 0x0000009400947308 */ /* 0x000fe20000000800 */
[----:B------:R-:W-:Y:S01]  /*87f0*/  LDSM.16.MT88.4 R88, [R212+0x3900] ;  /* 0x00390000d458783b */ /* 0x000fe20000004200 */
[--C-:B------:R-:W-:Y:S02]  /*8800*/  FFMA.FTZ R151, R151, c[0x0][0x2d0], -R134.reuse ;  /* 0x0000b40097977a23 */ /* 0x100fe40000010886 */
[--C-:B------:R-:W-:Y:S02]  /*8810*/  FFMA.FTZ R157, R157, c[0x0][0x2d0], -R134.reuse ;  /* 0x0000b4009d9d7a23 */ /* 0x100fe40000010886 */
[C---:B------:R-:W-:Y:S03]  /*8820*/  HMMA.16816.F32 R28, R124.reuse, R36, R28 ;  /* 0x000000247c1c723c */ /* 0x040fe6000000181c */
[--C-:B------:R-:W-:Y:S01]  /*8830*/  FFMA.FTZ R158, R163, c[0x0][0x2d0], -R134.reuse ;  /* 0x0000b400a39e7a23 */ /* 0x100fe20000010886 */
[----:B------:R-:W5:Y:S01]  /*8840*/  MUFU.EX2 R151, R151 ;  /* 0x0000009700977308 */ /* 0x000f620000000800 */
[--C-:B------:R-:W-:Y:S02]  /*8850*/  FFMA.FTZ R163, R186, c[0x0][0x2d0], -R149.reuse ;  /* 0x0000b400baa37a23 */ /* 0x100fe40000010895 */
[C---:B------:R-:W-:Y:S01]  /*8860*/  FMUL.FTZ R36, R3.reuse, R80 ;  /* 0x0000005003247220 */ /* 0x040fe20000410000 */
[C---:B------:R-:W-:Y:S04]  /*8870*/  HMMA.16816.F32 R32, R124.reuse, R38, R32 ;  /* 0x000000267c20723c */ /* 0x040fe80000001820 */
[----:B------:R-:W-:Y:S02]  /*8880*/  FMUL.FTZ R37, R3, R81 ;  /* 0x0000005103257220 */ /* 0x000fe40000410000 */
[----:B------:R-:W-:Y:S01]  /*8890*/  MUFU.EX2 R157, R157 ;  /* 0x0000009d009d7308 */ /* 0x000fe20000000800 */
[C---:B------:R-:W-:Y:S02]  /*88a0*/  FMUL.FTZ R38, R2.reuse, R82 ;  /* 0x0000005202267220 */ /* 0x040fe40000410000 */
[----:B------:R-:W-:Y:S02]  /*88b0*/  FMUL.FTZ R39, R2, R83 ;  /* 0x0000005302277220 */ /* 0x000fe40000410000 */
[----:B------:R-:W-:Y:S01]  /*88c0*/  LDSM.16.MT88.4 R80, [R209+0x900] ;  /* 0x00090000d150783b */ /* 0x000fe20000004200 */
[--C-:B------:R-:W-:Y:S02]  /*88d0*/  FFMA.FTZ R167, R164, c[0x0][0x2d0], -R149.reuse ;  /* 0x0000b400a4a77a23 */ /* 0x100fe40000010895 */
[--C-:B------:R-:W-:Y:S02]  /*88e0*/  FFMA.FTZ R164, R237, c[0x0][0x2d0], -R134.reuse ;  /* 0x0000b400eda47a23 */ /* 0x100fe40000010886 */
[C---:B------:R-:W-:Y:S01]  /*88f0*/  HMMA.16816.F32 R36, R124.reuse, R44, R36 ;  /* 0x0000002c7c24723c */ /* 0x040fe20000001824 */
[----:B------:R-:W1:Y:S02]  /*8900*/  MUFU.EX2 R158, R158 ;  /* 0x0000009e009e7308 */ /* 0x000e640000000800 */
[--C-:B------:R-:W-:Y:S02]  /*8910*/  FFMA.FTZ R187, R187, c[0x0][0x2d0], -R134.reuse ;  /* 0x0000b400bbbb7a23 */ /* 0x100fe40000010886 */
[--C-:B------:R-:W-:Y:S02]  /*8920*/  FFMA.FTZ R186, R235, c[0x0][0x2d0], -R134.reuse ;  /* 0x0000b400ebba7a23 */ /* 0x100fe40000010886 */
[C---:B------:R-:W-:Y:S01]  /*8930*/  FMUL.FTZ R44, R3.reuse, R72 ;  /* 0x00000048032c7220 */ /* 0x040fe20000410000 */
[C---:B------:R-:W-:Y:S03]  /*8940*/  HMMA.16816.F32 R40, R124.reuse, R46, R40 ;  /* 0x0000002e7c28723c */ /* 0x040fe60000001828 */
[----:B------:R-:W1:Y:S01]  /*8950*/  MUFU.EX2 R163, R163 ;  /* 0x000000a300a37308 */ /* 0x000e620000000800 */
[----:B------:R-:W-:Y:S02]  /*8960*/  FMUL.FTZ R45, R3, R73 ;  /* 0x00000049032d7220 */ /* 0x000fe40000410000 */
[--C-:B------:R-:W-:Y:S02]  /*8970*/  FFMA.FTZ R233, R233, c[0x0][0x2d0], -R134.reuse ;  /* 0x0000b400e9e97a23 */ /* 0x100fe40000010886 */
[C---:B------:R-:W-:Y:S04]  /*8980*/  FMUL.FTZ R46, R2.reuse, R74 ;  /* 0x0000004a022e7220 */ /* 0x040fe80000410000 */
[----:B------:R-:W-:Y:S01]  /*8990*/  FMUL.FTZ R47, R2, R75 ;  /* 0x0000004b022f7220 */ /* 0x000fe20000410000 */
[----:B------:R-:W2:Y:S01]  /*89a0*/  MUFU.EX2 R167, R167 ;  /* 0x000000a700a77308 */ /* 0x000ea20000000800 */
[----:B------:R-:W4:Y:S01]  /*89b0*/  LDSM.16.MT88.4 R72, [R212+0x900] ;  /* 0x00090000d448783b */ /* 0x000f220000004200 */
[--C-:B------:R-:W-:Y:S02]  /*89c0*/  FFMA.FTZ R235, R240, c[0x0][0x2d0], -R149.reuse ;  /* 0x0000b400f0eb7a23 */ /* 0x100fe40000010895 */
[--C-:B------:R-:W-:Y:S02]  /*89d0*/  FFMA.FTZ R237, R238, c[0x0][0x2d0], -R149.reuse ;  /* 0x0000b400eeed7a23 */ /* 0x100fe40000010895 */
[C---:B---3--:R-:W-:Y:S03]  /*89e0*/  HMMA.16816.F32 R44, R124.reuse, R84, R44 ;  /* 0x000000547c2c723c */ /* 0x048fe6000000182c */
[--C-:B------:R-:W-:Y:S01]  /*89f0*/  FFMA.FTZ R238, R245, c[0x0][0x2d0], -R134.reuse ;  /* 0x0000b400f5ee7a23 */ /* 0x100fe20000010886 */
[----:B------:R-:W-:Y:S01]  /*8a00*/  MUFU.EX2 R164, R164 ;  /* 0x000000a400a47308 */ /* 0x000fe20000000800 */
[--C-:B------:R-:W-:Y:S02]  /*8a10*/  FFMA.FTZ R245, R166, c[0x0][0x2d0], -R149.reuse ;  /* 0x0000b400a6f57a23 */ /* 0x100fe40000010895 */
[--C-:B------:R-:W-:Y:S01]  /*8a20*/  FFMA.FTZ R166, R185, c[0x0][0x2d0], -R134.reuse ;  /* 0x0000b400b9a67a23 */ /* 0x100fe20000010886 */
[C---:B------:R-:W-:Y:S01]  /*8a30*/  HMMA.16816.F32 R48, R124.reuse, R86, R48 ;  /* 0x000000567c30723c */ /* 0x040fe20000001830 */
[----:B------:R-:W-:Y:S03]  /*8a40*/  LDSM.16.MT88.4 R84, [R208+0x900] ;  /* 0x00090000d054783b */ /* 0x000fe60000004200 */
[--C-:B------:R-:W-:Y:S02]  /*8a50*/  FFMA.FTZ R243, R243, c[0x0][0x2d0], -R134.reuse ;  /* 0x0000b400f3f37a23 */ /* 0x100fe40000010886 */
[----:B------:R-:W-:Y:S01]  /*8a60*/  MUFU.EX2 R245, R245 ;  /* 0x000000f500f57308 */ /* 0x000fe20000000800 */
[--C-:B------:R-:W-:Y:S01]  /*8a70*/  FFMA.FTZ R240, R241, c[0x0][0x2d0], -R134.reuse ;  /* 0x0000b400f1f07a23 */ /* 0x100fe20000010886 */
[C---:B-1----:R-:W-:Y:S04]  /*8a80*/  HMMA.16816.F32 R52, R124.reuse, R76, R52 ;  /* 0x0000004c7c34723c */ /* 0x042fe80000001834 */
[--C-:B------:R-:W-:Y:S02]  /*8a90*/  FFMA.FTZ R241, R192, c[0x0][0x2d0], -R149.reuse ;  /* 0x0000b400c0f17a23 */ /* 0x100fe40000010895 */
[--C-:B------:R-:W-:Y:S02]  /*8aa0*/  FFMA.FTZ R192, R159, c[0x0][0x2d0], -R134.reuse ;  /* 0x0000b4009fc07a23 */ /* 0x100fe40000010886 */
[C---:B------:R-:W-:Y:S01]  /*8ab0*/  HMMA.16816.F32 R56, R124.reuse, R78, R56 ;  /* 0x0000004e7c38723c */ /* 0x040fe20000001838 */
[----:B------:R-:W1:Y:S01]  /*8ac0*/  LDSM.16.MT88.4 R76, [R210+0x900] ;  /* 0x00090000d24c783b */ /* 0x000e620000004200 */
[----:B------:R-:W-:Y:S02]  /*8ad0*/  MUFU.EX2 R241, R241 ;  /* 0x000000f100f17308 */ /* 0x000fe40000000800 */
[--C-:B------:R-:W-:Y:S02]  /*8ae0*/  FFMA.FTZ R239, R239, c[0x0][0x2d0], -R134.reuse ;  /* 0x0000b400efef7a23 */ /* 0x100fe40000010886 */
[--C-:B------:R-:W-:Y:S02]  /*8af0*/  FFMA.FTZ R159, R150, c[0x0][0x2d0], -R149.reuse ;  /* 0x0000b400969f7a23 */ /* 0x100fe40000010895 */
[C---:B--2---:R-:W-:Y:S04]  /*8b00*/  HMMA.16816.F32 R60, R124.reuse, R68, R60 ;  /* 0x000000447c3c723c */ /* 0x044fe8000000183c */
[----:B------:R-:W-:Y:S01]  /*8b10*/  MUFU.EX2 R166, R166 ;  /* 0x000000a600a67308 */ /* 0x000fe20000000800 */
[----:B------:R-:W-:Y:S02]  /*8b20*/  FFMA.FTZ R149, R144, c[0x0][0x2d0], -R149 ;  /* 0x0000b40090957a23 */ /* 0x000fe40000010895 */
[----:B----4-:R-:W-:Y:S01]  /*8b30*/  F2FP.PACK_AB R68, R137, R136 ;  /* 0x000000888944723e */ /* 0x010fe200000000ff */
[----:B------:R-:W-:Y:S04]  /*8b40*/  HMMA.16816.F32 R64, R124, R70, R64 ;  /* 0x000000467c40723c */ /* 0x000fe80000001840 */
[----:B-----5:R-:W-:Y:S01]  /*8b50*/  F2FP.PACK_AB R69, R151, R148 ;  /* 0x000000949745723e */ /* 0x020fe200000000ff */
[--C-:B------:R-:W-:Y:S01]  /*8b60*/  FFMA.FTZ R144, R147, c[0x0][0x2d0], -R134.reuse ;  /* 0x0000b40093907a23 */ /* 0x100fe20000010886 */
[----:B------:R-:W-:Y:S01]  /*8b70*/  MUFU.EX2 R192, R192 ;  /* 0x000000c000c07308 */ /* 0x000fe20000000800 */
[----:B------:R-:W-:Y:S01]  /*8b80*/  F2FP.PACK_AB R70, R145, R138 ;  /* 0x0000008a9146723e */ /* 0x000fe200000000ff */
[--C-:B------:R-:W-:Y:S01]  /*8b90*/  FFMA.FTZ R139, R139, c[0x0][0x2d0], -R134.reuse ;  /* 0x0000b4008b8b7a23 */ /* 0x100fe20000010886 */
[----:B------:R-:W-:Y:S03]  /*8ba0*/  F2FP.PACK_AB R71, R158, R157 ;  /* 0x0000009d9e47723e */ /* 0x000fe600000000ff */
[--C-:B------:R-:W-:Y:S02]  /*8bb0*/  FFMA.FTZ R135, R135, c[0x0][0x2d0], -R134.reuse ;  /* 0x0000b40087877a23 */ /* 0x100fe40000010886 */
[----:B------:R-:W-:Y:S02]  /*8bc0*/  FFMA.FTZ R134, R117, c[0x0][0x2d0], -R134 ;  /* 0x0000b40075867a23 */ /* 0x000fe40000010886 */
[C---:B------:R-:W-:Y:S01]  /*8bd0*/  HMMA.16816.F32 R4, R68.reuse, R72, R4 ;  /* 0x000000484404723c */ /* 0x040fe20000001804 */
[----:B------:R-:W2:Y:S04]  /*8be0*/  MUFU.EX2 R187, R187 ;  /* 0x000000bb00bb7308 */ /* 0x000ea80000000800 */
[----:B------:R-:W-:Y:S02]  /*8bf0*/  FFMA.FTZ R128, R3, R224, R128 ;  /* 0x000000e003807223 */ /* 0x000fe40000010080 */
[----:B------:R-:W-:Y:S01]  /*8c00*/  FFMA.FTZ R133, R2, R225, R133 ;  /* 0x000000e102857223 */ /* 0x000fe20000010085 */
[C---:B------:R-:W-:Y:S01]  /*8c10*/  HMMA.16816.F32 R8, R68.reuse, R74, R8 ;  /* 0x0000004a4408723c */ /* 0x040fe20000001808 */
[----:B------:R-:W3:Y:S02]  /*8c20*/  LDSM.16.MT88.4 R72, [R210+0x3900] ;  /* 0x00390000d248783b */ /* 0x000ee40000004200 */
[----:B------:R-:W-:Y:S01]  /*8c30*/  MUFU.EX2 R186, R186 ;  /* 0x000000ba00ba7308 */ /* 0x000fe20000000800 */
[----:B------:R-:W-:Y:S02]  /*8c40*/  FADD.FTZ R119, R119, R128 ;  /* 0x0000008077777221 */ /* 0x000fe40000010000 */
[----:B------:R-:W-:Y:S02]  /*8c50*/  FADD.FTZ R132, R132, R133 ;  /* 0x0000008584847221 */ /* 0x000fe40000010000 */
[C---:B-1----:R-:W-:Y:S04]  /*8c60*/  HMMA.16816.F32 R12, R68.reuse, R76, R12 ;  /* 0x0000004c440c723c */ /* 0x042fe8000000180c */
[----:B------:R-:W-:Y:S01]  /*8c70*/  FADD.FTZ R118, R118, R119 ;  /* 0x0000007776767221 */ /* 0x000fe20000010000 */
[----:B------:R-:W1:Y:S01]  /*8c80*/  MUFU.EX2 R233, R233 ;  /* 0x000000e900e97308 */ /* 0x000e620000000800 */
[----:B------:R-:W-:Y:S02]  /*8c90*/  FADD.FTZ R3, R131, R132 ;  /* 0x0000008483037221 */ /* 0x000fe40000010000 */
[C---:B------:R-:W-:Y:S01]  /*8ca0*/  HMMA.16816.F32 R16, R68.reuse, R78, R16 ;  /* 0x0000004e4410723c */ /* 0x040fe20000001810 */
[----:B------:R-:W4:Y:S03]  /*8cb0*/  LDSM.16.MT88.4 R76, [R209+0x3900] ;  /* 0x00390000d14c783b */ /* 0x000f260000004200 */
[----:B------:R-:W-:Y:S02]  /*8cc0*/  FADD.FTZ R129, R129, R118 ;  /* 0x0000007681817221 */ /* 0x000fe40000010000 */
[----:B------:R-:W-:Y:S01]  /*8cd0*/  FADD.FTZ R3, R130, R3 ;  /* 0x0000000382037221 */ /* 0x000fe20000010000 */
[----:B------:R-:W-:Y:S01]  /*8ce0*/  MUFU.EX2 R234, R234 ;  /* 0x000000ea00ea7308 */ /* 0x000fe20000000800 */
[C---:B------:R-:W-:Y:S04]  /*8cf0*/  HMMA.16816.F32 R20, R68.reuse, R80, R20 ;  /* 0x000000504414723c */ /* 0x040fe80000001814 */
[----:B------:R-:W-:Y:S02]  /*8d00*/  FADD.FTZ R136, R136, R129 ;  /* 0x0000008188887221 */ /* 0x000fe40000010000 */
[----:B------:R-:W-:Y:S02]  /*8d10*/  FADD.FTZ R2, R148, R3 ;  /* 0x0000000394027221 */ /* 0x000fe40000010000 */
[C---:B------:R-:W-:Y:S01]  /*8d20*/  HMMA.16816.F32 R24, R68.reuse, R82, R24 ;  /* 0x000000524418723c */ /* 0x040fe20000001818 */
[----:B------:R-:W5:Y:S01]  /*8d30*/  LDSM.16.MT88.4 R80, [R208+0x3900] ;  /* 0x00390000d050783b */ /* 0x000f620000004200 */
[----:B------:R-:W-:Y:S02]  /*8d40*/  MUFU.EX2 R235, R235 ;  /* 0x000000eb00eb7308 */ /* 0x000fe40000000800 */
[----:B------:R-:W-:Y:S02]  /*8d50*/  FADD.FTZ R137, R137, R136 ;  /* 0x0000008889897221 */ /* 0x000fe40000010000 */
[----:B------:R-:W-:Y:S02]  /*8d60*/  FADD.FTZ R2, R151, R2 ;  /* 0x0000000297027221 */ /* 0x000fe40000010000 */
[C---:B------:R-:W-:Y:S04]  /*8d70*/  HMMA.16816.F32 R28, R68.reuse, R84, R28 ;  /* 0x00000054441c723c */ /* 0x040fe8000000181c */
[----:B------:R-:W-:Y:S01]  /*8d80*/  MUFU.EX2 R236, R236 ;  /* 0x000000ec00ec7308 */ /* 0x000fe20000000800 */
[----:B------:R-:W-:Y:S02]  /*8d90*/  FADD.FTZ R138, R138, R137 ;  /* 0x000000898a8a7221 */ /* 0x000fe40000010000 */
[----:B------:R-:W-:Y:S01]  /*8da0*/  FADD.FTZ R3, R157, R2 ;  /* 0x000000029d037221 */ /* 0x000fe20000010000 */
[C---:B------:R-:W-:Y:S01]  /*8db0*/  HMMA.16816.F32 R32, R68.reuse, R86, R32 ;  /* 0x000000564420723c */ /* 0x040fe20000001820 */
[----:B------:R-:W-:Y:S03]  /*8dc0*/  LDSM.16.MT88.4 R84, [R210+0x1100] ;  /* 0x00110000d254783b */ /* 0x000fe60000004200 */
[----:B------:R-:W-:Y:S02]  /*8dd0*/  FADD.FTZ R138, R145, R138 ;  /* 0x0000008a918a7221 */ /* 0x000fe40000010000 */
[----:B------:R-:W-:Y:S01]  /*8de0*/  MUFU.EX2 R237, R237 ;  /* 0x000000ed00ed7308 */ /* 0x000fe20000000800 */
[----:B------:R-:W-:Y:S01]  /*8df0*/  FADD.FTZ R3, R158, R3 ;  /* 0x000000039e037221 */ /* 0x000fe20000010000 */
[C---:B------:R-:W-:Y:S08]  /*8e00*/  HMMA.16816.F32 R36, R68.reuse, R88, R36 ;  /* 0x000000584424723c */ /* 0x040ff00000001824 */
[C---:B------:R-:W-:Y:S01]  /*8e10*/  HMMA.16816.F32 R40, R68.reuse, R90, R40 ;  /* 0x0000005a4428723c */ /* 0x040fe20000001828 */
[----:B------:R-:W-:Y:S01]  /*8e20*/  LDSM.16.MT88.4 R88, [R208+0x4100] ;  /* 0x00410000d058783b */ /* 0x000fe20000004200 */
[----:B------:R-:W-:Y:S06]  /*8e30*/  MUFU.EX2 R238, R238 ;  /* 0x000000ee00ee7308 */ /* 0x000fec0000000800 */
[C---:B---3--:R-:W-:Y:S04]  /*8e40*/  HMMA.16816.F32 R44, R68.reuse, R72, R44 ;  /* 0x00000048442c723c */ /* 0x048fe8000000182c */
[----:B------:R-:W-:Y:S04]  /*8e50*/  MUFU.EX2 R243, R243 ;  /* 0x000000f300f37308 */ /* 0x000fe80000000800 */
[C---:B------:R-:W-:Y:S01]  /*8e60*/  HMMA.16816.F32 R48, R68.reuse, R74, R48 ;  /* 0x0000004a4430723c */ /* 0x040fe20000001830 */
[----:B------:R-:W3:Y:S05]  /*8e70*/  LDSM.16.MT88.4 R72, [R212+0x1100] ;  /* 0x00110000d448783b */ /* 0x000eea0000004200 */
[----:B------:R-:W-:Y:S02]  /*8e80*/  MUFU.EX2 R240, R240 ;  /* 0x000000f000f07308 */ /* 0x000fe40000000800 */
[C---:B----4-:R-:W-:Y:S08]  /*8e90*/  HMMA.16816.F32 R52, R68.reuse, R76, R52 ;  /* 0x0000004c4434723c */ /* 0x050ff00000001834 */
[C---:B------:R-:W-:Y:S01]  /*8ea0*/  HMMA.16816.F32 R56, R68.reuse, R78, R56 ;  /* 0x0000004e4438723c */ /* 0x040fe20000001838 */
[----:B------:R-:W4:Y:S01]  /*8eb0*/  LDSM.16.MT88.4 R76, [R209+0x1100] ;  /* 0x00110000d14c783b */ /* 0x000f220000004200 */
[----:B------:R-:W-:Y:S06]  /*8ec0*/  MUFU.EX2 R239, R239 ;  /* 0x000000ef00ef7308 */ /* 0x000fec0000000800 */
[C---:B-----5:R-:W-:Y:S04]  /*8ed0*/  HMMA.16816.F32 R60, R68.reuse, R80, R60 ;  /* 0x00000050443c723c */ /* 0x060fe8000000183c */
[----:B------:R-:W-:Y:S04]  /*8ee0*/  MUFU.EX2 R156, R156 ;  /* 0x0000009c009c7308 */ /* 0x000fe80000000800 */
[----:B------:R-:W-:Y:S01]  /*8ef0*/  HMMA.16816.F32 R64, R68, R82, R64 ;  /* 0x000000524440723c */ /* 0x000fe20000001840 */
[----:B------:R-:W5:Y:S05]  /*8f00*/  LDSM.16.MT88.4 R80, [R208+0x1100] ;  /* 0x00110000d050783b */ /* 0x000f6a0000004200 */
[----:B------:R-:W4:Y:S01]  /*8f10*/  MUFU.EX2 R159, R159 ;  /* 0x0000009f009f7308 */ /* 0x000f220000000800 */
[----:B------:R-:W-:Y:S01]  /*8f20*/  F2FP.PACK_AB R68, R160, R163 ;  /* 0x000000a3a044723e */ /* 0x000fe200000000ff */
[----:B------:R-:W-:Y:S01]  /*8f30*/  FADD.FTZ R163, R163, R138 ;  /* 0x0000008aa3a37221 */ /* 0x000fe20000010000 */
[----:B------:R-:W-:Y:S03]  /*8f40*/  F2FP.PACK_AB R70, R167, R162 ;  /* 0x000000a2a746723e */ /* 0x000fe600000000ff */
[----:B--2---:R-:W-:Y:S01]  /*8f50*/  F2FP.PACK_AB R69, R187, R164 ;  /* 0x000000a4bb45723e */ /* 0x004fe200000000ff */
[----:B------:R-:W-:Y:S01]  /*8f60*/  FADD.FTZ R164, R164, R3 ;  /* 0x00000003a4a47221 */ /* 0x000fe20000010000 */
[----:B-1----:R-:W-:Y:S01]  /*8f70*/  F2FP.PACK_AB R71, R233, R186 ;  /* 0x000000bae947723e */ /* 0x002fe200000000ff */
[----:B------:R-:W-:Y:S01]  /*8f80*/  FADD.FTZ R163, R160, R163 ;  /* 0x000000a3a0a37221 */ /* 0x000fe20000010000 */
[----:B------:R-:W-:Y:S01]  /*8f90*/  MUFU.EX2 R146, R146 ;  /* 0x0000009200927308 */ /* 0x000fe20000000800 */
[----:B------:R-:W-:Y:S02]  /*8fa0*/  FADD.FTZ R187, R187, R164 ;  /* 0x000000a4bbbb7221 */ /* 0x000fe40000010000 */
[----:B------:R-:W-:Y:S02]  /*8fb0*/  FADD.FTZ R162, R162, R163 ;  /* 0x000000a3a2a27221 */ /* 0x000fe40000010000 */
[C---:B---3--:R-:W-:Y:S03]  /*8fc0*/  HMMA.16816.F32 R4, R68.reuse, R72, R4 ;  /* 0x000000484404723c */ /* 0x048fe60000001804 */
[----:B------:R-:W-:Y:S02]  /*8fd0*/  FADD.FTZ R186, R186, R187 ;  /* 0x000000bbbaba7221 */ /* 0x000fe40000010000 */
[----:B------:R-:W1:Y:S01]  /*8fe0*/  MUFU.EX2 R149, R149 ;  /* 0x0000009500957308 */ /* 0x000e620000000800 */
[----:B------:R-:W-:Y:S02]  /*8ff0*/  FADD.FTZ R167, R167, R162 ;  /* 0x000000a2a7a77221 */ /* 0x000fe40000010000 */
[C---:B------:R-:W-:Y:S01]  /*9000*/  HMMA.16816.F32 R8, R68.reuse, R74, R8 ;  /* 0x0000004a4408723c */ /* 0x040fe20000001808 */
[----:B------:R-:W2:Y:S03]  /*9010*/  LDSM.16.MT88.4 R72, [R212+0x4100] ;  /* 0x00410000d448783b */ /* 0x000ea60000004200 */
[----:B----4-:R-:W-:Y:S01]  /*9020*/  F2FP.PACK_AB R124, R159, R156 ;  /* 0x0000009c9f7c723e */ /* 0x010fe200000000ff */
[----:B------:R-:W-:Y:S02]  /*9030*/  FADD.FTZ R233, R233, R186 ;  /* 0x000000bae9e97221 */ /* 0x000fe40000010000 */
[----:B------:R-:W-:Y:S01]  /*9040*/  MUFU.EX2 R144, R144 ;  /* 0x0000009000907308 */ /* 0x000fe20000000800 */
[C---:B------:R-:W-:Y:S08]  /*9050*/  HMMA.16816.F32 R12, R68.reuse, R84, R12 ;  /* 0x00000054440c723c */ /* 0x040ff0000000180c */
[C---:B------:R-:W-:Y:S01]  /*9060*/  HMMA.16816.F32 R16, R68.reuse, R86, R16 ;  /* 0x000000564410723c */ /* 0x040fe20000001810 */
[----:B------:R-:W3:Y:S01]  /*9070*/  LDSM.16.MT88.4 R84, [R210+0x4100] ;  /* 0x00410000d254783b */ /* 0x000ee20000004200 */
[----:B------:R-:W4:Y:S02]  /*9080*/  MUFU.EX2 R139, R139 ;  /* 0x0000008b008b7308 */ /* 0x000f240000000800 */
[----:B-1----:R-:W-:Y:S04]  /*9090*/  F2FP.PACK_AB R126, R149, R146 ;  /* 0x00000092957e723e */ /* 0x002fe800000000ff */
[C---:B------:R-:W-:Y:S04]  /*90a0*/  HMMA.16816.F32 R20, R68.reuse, R76, R20 ;  /* 0x0000004c4414723c */ /* 0x040fe80000001814 */
[----:B------:R-:W-:Y:S04]  /*90b0*/  MUFU.EX2 R135, R135 ;  /* 0x0000008700877308 */ /* 0x000fe80000000800 */
[C---:B------:R-:W-:Y:S01]  /*90c0*/  HMMA.16816.F32 R24, R68.reuse, R78, R24 ;  /* 0x0000004e4418723c */ /* 0x040fe20000001818 */
[----:B------:R-:W1:Y:S05]  /*90d0*/  LDSM.16.MT88.4 R76, [R209+0x4100] ;  /* 0x00410000d14c783b */ /* 0x000e6a0000004200 */
[----:B------:R-:W3:Y:S02]  /*90e0*/  MUFU.EX2 R134, R134 ;  /* 0x0000008600867308 */ /* 0x000ee40000000800 */
[C---:B-----5:R-:W-:Y:S04]  /*90f0*/  HMMA.16816.F32 R28, R68.reuse, R80, R28 ;  /* 0x00000050441c723c */ /* 0x060fe8000000181c */
[----:B----4-:R-:W-:Y:S04]  /*9100*/  F2FP.PACK_AB R125, R139, R144 ;  /* 0x000000908b7d723e */ /* 0x010fe800000000ff */
[C---:B------:R-:W-:Y:S01]  /*9110*/  HMMA.16816.F32 R32, R68.reuse, R82, R32 ;  /* 0x000000524420723c */ /* 0x040fe20000001820 */
[----:B------:R-:W4:Y:S07]  /*9120*/  LDSM.16.MT88.4 R80, [R212+0x1900] ;  /* 0x00190000d450783b */ /* 0x000f2e0000004200 */
[C---:B--2---:R-:W-:Y:S04]  /*9130*/  HMMA.16816.F32 R36, R68.reuse, R72, R36 ;  /* 0x000000484424723c */ /* 0x044fe80000001824 */
[----:B---3--:R-:W-:Y:S04]  /*9140*/  F2FP.PACK_AB R127, R134, R135 ;  /* 0x00000087867f723e */ /* 0x008fe800000000ff */
[C---:B------:R-:W-:Y:S01]  /*9150*/  HMMA.16816.F32 R40, R68.reuse, R74, R40 ;  /* 0x0000004a4428723c */ /* 0x040fe20000001828 */
[----:B------:R-:W2:Y:S07]  /*9160*/  LDSM.16.MT88.4 R72, [R210+0x1900] ;  /* 0x00190000d248783b */ /* 0x000eae0000004200 */
[C---:B------:R-:W-:Y:S08]  /*9170*/  HMMA.16816.F32 R44, R68.reuse, R84, R44 ;  /* 0x00000054442c723c */ /* 0x040ff0000000182c */
[C---:B------:R-:W-:Y:S01]  /*9180*/  HMMA.16816.F32 R48, R68.reuse, R86, R48 ;  /* 0x000000564430723c */ /* 0x040fe20000001830 */
[----:B------:R-:W-:Y:S07]  /*9190*/  LDSM.16.MT88.4 R84, [R208+0x1900] ;  /* 0x00190000d054783b */ /* 0x000fee0000004200 */
[C---:B-1----:R-:W-:Y:S08]  /*91a0*/  HMMA.16816.F32 R52, R68.reuse, R76, R52 ;  /* 0x0000004c4434723c */ /* 0x042ff00000001834 */
[C---:B------:R-:W-:Y:S01]  /*91b0*/  HMMA.16816.F32 R56, R68.reuse, R78, R56 ;  /* 0x0000004e4438723c */ /* 0x040fe20000001838 */
[----:B------:R-:W1:Y:S07]  /*91c0*/  LDSM.16.MT88.4 R76, [R209+0x1900] ;  /* 0x00190000d14c783b */ /* 0x000e6e0000004200 */
[C---:B------:R-:W-:Y:S08]  /*91d0*/  HMMA.16816.F32 R60, R68.reuse, R88, R60 ;  /* 0x00000058443c723c */ /* 0x040ff0000000183c */
[----:B------:R-:W-:Y:S01]  /*91e0*/  HMMA.16816.F32 R64, R68, R90, R64 ;  /* 0x0000005a4440723c */ /* 0x000fe20000001840 */
[----:B------:R-:W-:Y:S06]  /*91f0*/  LDSM.16.MT88.4 R88, [R209+0x4900] ;  /* 0x00490000d158783b */ /* 0x000fec0000004200 */
[----:B------:R-:W-:Y:S01]  /*9200*/  F2FP.PACK_AB R68, R235, R234 ;  /* 0x000000eaeb44723e */ /* 0x000fe200000000ff */
[----:B------:R-:W-:Y:S01]  /*9210*/  FADD.FTZ R234, R234, R167 ;  /* 0x000000a7eaea7221 */ /* 0x000fe20000010000 */
[----:B------:R-:W-:Y:S03]  /*9220*/  F2FP.PACK_AB R70, R237, R236 ;  /* 0x000000eced46723e */ /* 0x000fe600000000ff */
[----:B------:R-:W-:Y:S01]  /*9230*/  F2FP.PACK_AB R69, R243, R238 ;  /* 0x000000eef345723e */ /* 0x000fe200000000ff */
[----:B------:R-:W-:Y:S01]  /*9240*/  FADD.FTZ R238, R238, R233 ;  /* 0x000000e9eeee7221 */ /* 0x000fe20000010000 */
[----:B------:R-:W-:Y:S01]  /*9250*/  F2FP.PACK_AB R71, R239, R240 ;  /* 0x000000f0ef47723e */ /* 0x000fe200000000ff */
[----:B------:R-:W-:Y:S02]  /*9260*/  FADD.FTZ R235, R235, R234 ;  /* 0x000000eaebeb7221 */ /* 0x000fe40000010000 */
[----:B------:R-:W-:Y:S02]  /*9270*/  FADD.FTZ R243, R243, R238 ;  /* 0x000000eef3f37221 */ /* 0x000fe40000010000 */
[----:B------:R-:W-:Y:S02]  /*9280*/  FADD.FTZ R236, R236, R235 ;  /* 0x000000ebecec7221 */ /* 0x000fe40000010000 */
[C---:B----4-:R-:W-:Y:S03]  /*9290*/  HMMA.16816.F32 R4, R68.reuse, R80, R4 ;  /* 0x000000504404723c */ /* 0x050fe60000001804 */
[----:B------:R-:W-:Y:S02]  /*92a0*/  FADD.FTZ R240, R240, R243 ;  /* 0x000000f3f0f07221 */ /* 0x000fe40000010000 */
[----:B------:R-:W-:Y:S02]  /*92b0*/  FADD.FTZ R237, R237, R236 ;  /* 0x000000eceded7221 */ /* 0x000fe40000010000 */
[----:B------:R-:W-:Y:S01]  /*92c0*/  FADD.FTZ R239, R239, R240 ;  /* 0x000000f0efef7221 */ /* 0x000fe20000010000 */
[C---:B------:R-:W-:Y:S01]  /*92d0*/  HMMA.16816.F32 R8, R68.reuse, R82, R8 ;  /* 0x000000524408723c */ /* 0x040fe20000001808 */
[----:B------:R-:W3:Y:S03]  /*92e0*/  LDSM.16.MT88.4 R80, [R212+0x4900] ;  /* 0x00490000d450783b */ /* 0x000ee60000004200 */
[----:B------:R-:W-:Y:S04]  /*92f0*/  FADD.FTZ R2, R166, R239 ;  /* 0x000000efa6027221 */ /* 0x000fe80000010000 */
[C---:B--2---:R-:W-:Y:S04]  /*9300*/  HMMA.16816.F32 R12, R68.reuse, R72, R12 ;  /* 0x00000048440c723c */ /* 0x044fe8000000180c */
[----:B------:R-:W-:Y:S04]  /*9310*/  FADD.FTZ R2, R165, R2 ;  /* 0x00000002a5027221 */ /* 0x000fe80000010000 */
[C---:B------:R-:W-:Y:S01]  /*9320*/  HMMA.16816.F32 R16, R68.reuse, R74, R16 ;  /* 0x0000004a4410723c */ /* 0x040fe20000001810 */
[----:B------:R-:W2:Y:S03]  /*9330*/  LDSM.16.MT88.4 R72, [R210+0x4900] ;  /* 0x00490000d248783b */ /* 0x000ea60000004200 */
[----:B------:R-:W-:Y:S02]  /*9340*/  FADD.FTZ R3, R161, R2 ;  /* 0x00000002a1037221 */ /* 0x000fe40000010000 */
[----:B------:R-:W-:Y:S02]  /*9350*/  IMAD.MOV.U32 R2, RZ, RZ, R116 ;  /* 0x000000ffff027224 */ /* 0x000fe400078e0074 */
[C---:B-1----:R-:W-:Y:S04]  /*9360*/  HMMA.16816.F32 R20, R68.reuse, R76, R20 ;  /* 0x0000004c4414723c */ /* 0x042fe80000001814 */
[----:B------:R-:W-:Y:S04]  /*9370*/  FADD.FTZ R3, R192, R3 ;  /* 0x00000003c0037221 */ /* 0x000fe80000010000 */
[C---:B------:R-:W-:Y:S01]  /*9380*/  HMMA.16816.F32 R24, R68.reuse, R78, R24 ;  /* 0x0000004e4418723c */ /* 0x040fe20000001818 */
[----:B------:R-:W1:Y:S03]  /*9390*/  LDSM.16.MT88.4 R76, [R212+0x2100] ;  /* 0x00210000d44c783b */ /* 0x000e660000004200 */
[----:B------:R-:W-:Y:S02]  /*93a0*/  FADD.FTZ R144, R144, R3 ;  /* 0x0000000390907221 */ /* 0x000fe40000010000 */
[----:B------:R-:W-:Y:S02]  /*93b0*/  IMAD.MOV.U32 R3, RZ, RZ, R0 ;  /* 0x000000ffff037224 */ /* 0x000fe400078e0000 */
[C---:B------:R-:W-:Y:S04]  /*93c0*/  HMMA.16816.F32 R28, R68.reuse, R84, R28 ;  /* 0x00000054441c723c */ /* 0x040fe8000000181c */
[----:B------:R-:W-:Y:S04]  /*93d0*/  FADD.FTZ R144, R139, R144 ;  /* 0x000000908b907221 */ /* 0x000fe80000010000 */
[C---:B------:R-:W-:Y:S01]  /*93e0*/  HMMA.16816.F32 R32, R68.reuse, R86, R32 ;  /* 0x000000564420723c */ /* 0x040fe20000001820 */
[----:B------:R-:W-:Y:S03]  /*93f0*/  LDSM.16.MT88.4 R84, [R208+0x2100] ;  /* 0x00210000d054783b */ /* 0x000fe60000004200 */
[----:B------:R-:W-:Y:S04]  /*9400*/  FADD.FTZ R135, R135, R144 ;  /* 0x0000009087877221 */ /* 0x000fe80000010000 */
[C---:B---3--:R-:W-:Y:S04]  /*9410*/  HMMA.16816.F32 R36, R68.reuse, R80, R36 ;  /* 0x000000504424723c */ /* 0x048fe80000001824 */
[----:B------:R-:W-:Y:S04]  /*9420*/  FADD.FTZ R225, R134, R135 ;  /* 0x0000008786e17221 */ /* 0x000fe80000010000 */
[C---:B------:R-:W-:Y:S01]  /*9430*/  HMMA.16816.F32 R40, R68.reuse, R82, R40 ;  /* 0x000000524428723c */ /* 0x040fe20000001828 */
[----:B------:R-:W3:Y:S07]  /*9440*/  LDSM.16.MT88.4 R80, [R210+0x2100] ;  /* 0x00210000d250783b */ /* 0x000eee0000004200 */
[C---:B--2---:R-:W-:Y:S08]  /*9450*/  HMMA.16816.F32 R44, R68.reuse, R72, R44 ;  /* 0x00000048442c723c */ /* 0x044ff0000000182c */
[C---:B------:R-:W-:Y:S01]  /*9460*/  HMMA.16816.F32 R48, R68.reuse, R74, R48 ;  /* 0x0000004a4430723c */ /* 0x040fe20000001830 */
[----:B------:R-:W2:Y:S07]  /*9470*/  LDSM.16.MT88.4 R72, [R209+0x2100] ;  /* 0x00210000d148783b */ /* 0x000eae0000004200 */
[C---:B------:R-:W-:Y:S08]  /*9480*/  HMMA.16816.F32 R52, R68.reuse, R88, R52 ;  /* 0x000000584434723c */ /* 0x040ff00000001834 */
[C---:B------:R-:W-:Y:S01]  /*9490*/  HMMA.16816.F32 R56, R68.reuse, R90, R56 ;  /* 0x0000005a4438723c */ /* 0x040fe20000001838 */
[----:B------:R-:W-:Y:S07]  /*94a0*/  LDSM.16.MT88.4 R88, [R209+0x5100] ;  /* 0x00510000d158783b */ /* 0x000fee0000004200 */
        /* <DEDUP_REMOVED lines=8> */
[----:B------:R-:W-:Y:S02]  /*9530*/  F2FP.PACK_AB R71, R192, R161 ;  /* 0x000000a1c047723e */ /* 0x000fe400000000ff */
[----:B------:R-:W-:Y:S01]  /*9540*/  IADD3 R192, R230, -0x1, RZ ;  /* 0xffffffffe6c07810 */ /* 0x000fe20007ffe0ff */
[----:B------:R-:W-:Y:S04]  /*9550*/  FADD.FTZ R184, R184, R241 ;  /* 0x000000f1b8b87221 */ /* 0x000fe80000010000 */
[C---:B-1----:R-:W-:Y:S03]  /*9560*/  HMMA.16816.F32 R4, R68.reuse, R76, R4 ;  /* 0x0000004c4404723c */ /* 0x042fe60000001804 */
[----:B------:R-:W-:Y:S02]  /*9570*/  FADD.FTZ R245, R245, R184 ;  /* 0x000000b8f5f57221 */ /* 0x000fe40000010000 */
[----:B------:R-:W-:Y:S02]  /*9580*/  IMAD.MOV.U32 R230, RZ, RZ, R192 ;  /* 0x000000ffffe67224 */ /* 0x000fe400078e00c0 */
[----:B------:R-:W-:Y:S01]  /*9590*/  FADD.FTZ R156, R156, R245 ;  /* 0x000000f59c9c7221 */ /* 0x000fe20000010000 */
[C---:B------:R-:W-:Y:S01]  /*95a0*/  HMMA.16816.F32 R8, R68.reuse, R78, R8 ;  /* 0x0000004e4408723c */ /* 0x040fe20000001808 */
[----:B------:R-:W1:Y:S03]  /*95b0*/  LDSM.16.MT88.4 R76, [R212+0x5100] ;  /* 0x00510000d44c783b */ /* 0x000e660000004200 */
[----:B------:R-:W-:Y:S04]  /*95c0*/  FADD.FTZ R159, R159, R156 ;  /* 0x0000009c9f9f7221 */ /* 0x000fe80000010000 */
[C---:B---3--:R-:W-:Y:S04]  /*95d0*/  HMMA.16816.F32 R12, R68.reuse, R80, R12 ;  /* 0x00000050440c723c */ /* 0x048fe8000000180c */
[----:B------:R-:W-:Y:S04]  /*95e0*/  FADD.FTZ R146, R146, R159 ;  /* 0x0000009f92927221 */ /* 0x000fe80000010000 */
[C---:B------:R-:W-:Y:S01]  /*95f0*/  HMMA.16816.F32 R16, R68.reuse, R82, R16 ;  /* 0x000000524410723c */ /* 0x040fe20000001810 */
[----:B------:R-:W3:Y:S03]  /*9600*/  LDSM.16.MT88.4 R80, [R210+0x5100] ;  /* 0x00510000d250783b */ /* 0x000ee60000004200 */
[----:B------:R-:W-:Y:S04]  /*9610*/  FADD.FTZ R224, R149, R146 ;  /* 0x0000009295e07221 */ /* 0x000fe80000010000 */
[C---:B--2---:R-:W-:Y:S08]  /*9620*/  HMMA.16816.F32 R20, R68.reuse, R72, R20 ;  /* 0x000000484414723c */ /* 0x044ff00000001814 */
[C---:B------:R-:W-:Y:S01]  /*9630*/  HMMA.16816.F32 R24, R68.reuse, R74, R24 ;  /* 0x0000004a4418723c */ /* 0x040fe20000001818 */
[----:B------:R-:W2:Y:S07]  /*9640*/  LDSM.16.MT88.4 R72, [R208+0x5100] ;  /* 0x00510000d048783b */ /* 0x000eae0000004200 */
[C---:B------:R-:W-:Y:S08]  /*9650*/  HMMA.16816.F32 R28, R68.reuse, R84, R28 ;  /* 0x00000054441c723c */ /* 0x040ff0000000181c */
[C---:B------:R-:W-:Y:S01]  /*9660*/  HMMA.16816.F32 R32, R68.reuse, R86, R32 ;  /* 0x000000564420723c */ /* 0x040fe20000001820 */
[----:B------:R-:W4:Y:S07]  /*9670*/  LDSM.16.MT88.4 R84, [R208+0x2900] ;  /* 0x00290000d054783b */ /* 0x000f2e0000004200 */
[C---:B-1----:R-:W-:Y:S08]  /*9680*/  HMMA.16816.F32 R36, R68.reuse, R76, R36 ;  /* 0x0000004c4424723c */ /* 0x042ff00000001824 */
[C---:B------:R-:W-:Y:S01]  /*9690*/  HMMA.16816.F32 R40, R68.reuse, R78, R40 ;  /* 0x0000004e4428723c */ /* 0x040fe20000001828 */
[----:B------:R-:W1:Y:S07]  /*96a0*/  LDSM.16.MT88.4 R76, [R212+0x5900] ;  /* 0x00590000d44c783b */ /* 0x000e6e0000004200 */
[C---:B---3--:R-:W-:Y:S08]  /*96b0*/  HMMA.16816.F32 R44, R68.reuse, R80, R44 ;  /* 0x00000050442c723c */ /* 0x048ff0000000182c */
[C---:B------:R-:W-:Y:S08]  /*96c0*/  HMMA.16816.F32 R48, R68.reuse, R82, R48 ;  /* 0x000000524430723c */ /* 0x040ff00000001830 */
[C---:B------:R-:W-:Y:S08]  /*96d0*/  HMMA.16816.F32 R52, R68.reuse, R88, R52 ;  /* 0x000000584434723c */ /* 0x040ff00000001834 */
[C---:B------:R-:W-:Y:S08]  /*96e0*/  HMMA.16816.F32 R56, R68.reuse, R90, R56 ;  /* 0x0000005a4438723c */ /* 0x040ff00000001838 */
[C---:B--2---:R-:W-:Y:S08]  /*96f0*/  HMMA.16816.F32 R60, R68.reuse, R72, R60 ;  /* 0x00000048443c723c */ /* 0x044ff0000000183c */
[----:B------:R-:W-:Y:S01]  /*9700*/  HMMA.16816.F32 R64, R68, R74, R64 ;  /* 0x0000004a4440723c */ /* 0x000fe20000001840 */
[----:B------:R-:W2:Y:S07]  /*9710*/  LDSM.16.MT88.4 R68, [R210+0x5900] ;  /* 0x00590000d244783b */ /* 0x000eae0000004200 */
[C---:B------:R-:W-:Y:S01]  /*9720*/  HMMA.16816.F32 R112, R124.reuse, R108, R4 ;  /* 0x0000006c7c70723c */ /* 0x040fe20000001804 */
[----:B------:R-:W3:Y:S07]  /*9730*/  LDSM.16.MT88.4 R4, [R209+0x5900] ;  /* 0x00590000d104783b */ /* 0x000eee0000004200 */
[C---:B------:R-:W-:Y:S01]  /*9740*/  HMMA.16816.F32 R108, R124.reuse, R110, R8 ;  /* 0x0000006e7c6c723c */ /* 0x040fe20000001808 */
[----:B------:R-:W5:Y:S07]  /*9750*/  LDSM.16.MT88.4 R8, [R208+0x5900] ;  /* 0x00590000d008783b */ /* 0x000f6e0000004200 */
[C---:B------:R-:W-:Y:S08]  /*9760*/  HMMA.16816.F32 R104, R124.reuse, R100, R12 ;  /* 0x000000647c68723c */ /* 0x040ff0000000180c */
[C---:B------:R-:W-:Y:S08]  /*9770*/  HMMA.16816.F32 R100, R124.reuse, R102, R16 ;  /* 0x000000667c64723c */ /* 0x040ff00000001810 */
[C---:B------:R-:W-:Y:S08]  /*9780*/  HMMA.16816.F32 R96, R124.reuse, R92, R20 ;  /* 0x0000005c7c60723c */ /* 0x040ff00000001814 */
[C---:B------:R-:W-:Y:S08]  /*9790*/  HMMA.16816.F32 R92, R124.reuse, R94, R24 ;  /* 0x0000005e7c5c723c */ /* 0x040ff00000001818 */
[C---:B----4-:R-:W-:Y:S08]  /*97a0*/  HMMA.16816.F32 R88, R124.reuse, R84, R28 ;  /* 0x000000547c58723c */ /* 0x050ff0000000181c */
[C---:B------:R-:W-:Y:S08]  /*97b0*/  HMMA.16816.F32 R84, R124.reuse, R86, R32 ;  /* 0x000000567c54723c */ /* 0x040ff00000001820 */
[C---:B-1----:R-:W-:Y:S08]  /*97c0*/  HMMA.16816.F32 R80, R124.reuse, R76, R36 ;  /* 0x0000004c7c50723c */ /* 0x042ff00000001824 */
[C---:B------:R-:W-:Y:S08]  /*97d0*/  HMMA.16816.F32 R76, R124.reuse, R78, R40 ;  /* 0x0000004e7c4c723c */ /* 0x040ff00000001828 */
[C---:B--2---:R-:W-:Y:S08]  /*97e0*/  HMMA.16816.F32 R72, R124.reuse, R68, R44 ;  /* 0x000000447c48723c */ /* 0x044ff0000000182c */
[C---:B------:R-:W-:Y:S08]  /*97f0*/  HMMA.16816.F32 R68, R124.reuse, R70, R48 ;  /* 0x000000467c44723c */ /* 0x040ff00000001830 */
[C---:B---3--:R-:W-:Y:S08]  /*9800*/  HMMA.16816.F32 R52, R124.reuse, R4, R52 ;  /* 0x000000047c34723c */ /* 0x048ff00000001834 */
[C---:B------:R-:W-:Y:S08]  /*9810*/  HMMA.16816.F32 R56, R124.reuse, R6, R56 ;  /* 0x000000067c38723c */ /* 0x040ff00000001838 */
[C---:B-----5:R-:W-:Y:S08]  /*9820*/  HMMA.16816.F32 R60, R124.reuse, R8, R60 ;  /* 0x000000087c3c723c */ /* 0x060ff0000000183c */
[----:B------:R-:W-:Y:S01]  /*9830*/  HMMA.16816.F32 R64, R124, R10, R64 ;  /* 0x0000000a7c40723c */ /* 0x000fe20000001840 */
[----:B------:R-:W-:-:S07]  /*9840*/  @P0 BRA `(.L_x_181) ;  /* 0xffffbd8000000947 */ /* 0x000fce000383ffff */
.L_x_172:
[----:B------:R-:W1:Y:S01]  /*9850*/  S2R R2, SR_CTAID.X ;  /* 0x0000000000027919 */ /* 0x000e620000002500 */
[----:B------:R-:W-:-:S05]  /*9860*/  IMAD.MOV.U32 R3, RZ, RZ, c[0x0][0x168] ;  /* 0x00005a00ff037624 */ /* 0x000fca00078e00ff */
[----:B------:R-:W-:Y:S02]  /*9870*/  IADD3 R3, -R3, 0x1, RZ ;  /* 0x0000000103037810 */ /* 0x000fe40007ffe1ff */
[----:B-1----:R-:W-:-:S05]  /*9880*/  LEA R2, R2, 0x7f, 0x7 ;  /* 0x0000007f02027811 */ /* 0x002fca00078e38ff */
[----:B------:R-:W-:-:S05]  /*9890*/  @P4 IMAD.HI.U32 R4, R2, c[0x0][0x2c8], RZ ;  /* 0x0000b20002044a27 */ /* 0x000fca00078e00ff */
[----:B------:R-:W-:-:S04]  /*98a0*/  @P4 SHF.R.U32.HI R2, RZ, c[0x0][0x2cc], R4 ;  /* 0x0000b300ff024a19 */ /* 0x000fc80000011604 */
[----:B------:R-:W-:-:S04]  /*98b0*/  IADD3 R4, R2, c[0x0][0x1d0], R3 ;  /* 0x0000740002047a10 */ /* 0x000fc80007ffe003 */
[----:B------:R-:W-:Y:S01]  /*98c0*/  IADD3 R3, R4, -c[0x0][0x324], RZ ;  /* 0x8000c90004037a10 */ /* 0x000fe20007ffe0ff */
        /* <DEDUP_REMOVED lines=10> */
.L_x_183:
[----:B------:R-:W-:-:S04]  /*9970*/  MOV R2, c[0x0][0x32c] ;  /* 0x0000cb0000027a02 */ /* 0x000fc80000000f00 */
[----:B------:R-:W-:-:S13]  /*9980*/  ISETP.NE.AND P0, PT, R2, 0x1, PT ;  /* 0x000000010200780c */ /* 0x000fda0003f05270 */
[----:B------:R-:W-:-:S05]  /*9990*/  @P0 IMAD.HI.U32 R2, R4, c[0x0][0x330], RZ ;  /* 0x0000cc0004020a27 */ /* 0x000fca00078e00ff */
[----:B------:R-:W-:-:S05]  /*99a0*/  @P0 SHF.R.U32.HI R4, RZ, c[0x0][0x334], R2 ;  /* 0x0000cd00ff040a19 */ /* 0x000fca0000011602 */
.L_x_184:
[----:B------:R-:W-:-:S05]  /*99b0*/  IMAD R4, R4, c[0x0][0x32c], RZ ;  /* 0x0000cb0004047a24 */ /* 0x000fca00078e02ff */
[----:B------:R-:W-:-:S04]  /*99c0*/  IMNMX R3, R3, R4, !PT ;  /* 0x0000000403037217 */ /* 0x000fc80007800200 */
.L_x_182:
[----:B------:R-:W-:-:S05]  /*99d0*/  IADD3 R3, R3, 0x5f, RZ ;  /* 0x0000005f03037810 */ /* 0x000fca0007ffe0ff */
[----:B------:R-:W-:-:S05]  /*99e0*/  IMAD.HI R3, R3, 0x2aaaaaab, RZ ;  /* 0x2aaaaaab03037827 */ /* 0x000fca00078e02ff */
[----:B------:R-:W-:-:S04]  /*99f0*/  SHF.R.U32.HI R2, RZ, 0x1f, R3 ;  /* 0x0000001fff027819 */ /* 0x000fc80000011603 */
[----:B------:R-:W-:-:S04]  /*9a00*/  LEA.HI.SX32 R2, R3, R2, 0x1c ;  /* 0x0000000203027211 */ /* 0x000fc800078fe2ff */
[----:B------:R-:W-:-:S04]  /*9a10*/  IMNMX R233, R215, R2, !PT ;  /* 0x00000002d7e97217 */ /* 0x000fc80007800200 */
[----:B------:R-:W-:-:S13]  /*9a20*/  ISETP.GE.AND P0, PT, R192, R233, PT ;  /* 0x000000e9c000720c */ /* 0x000fda0003f06270 */
[----:B------:R-:W-:Y:S05]  /*9a30*/  @!P0 BRA `(.L_x_185) ;  /* 0x00002f7000008947 */ /* 0x000fea0003800000 */
[----:B------:R-:W-:Y:S01]  /*9a40*/  MOV R119, R116 ;  /* 0x0000007400777202 */ /* 0x000fe20000000f00 */
[----:B------:R-:W-:Y:S01]  /*9a50*/  IMAD.MOV.U32 R232, RZ, RZ, R192 ;  /* 0x000000ffffe87224 */ /* 0x000fe200078e00c0 */
[----:B------:R-:W-:Y:S01]  /*9a60*/  MOV R3, R0 ;  /* 0x0000000000037202 */ /* 0x000fe20000000f00 */
[----:B------:R-:W-:Y:S01]  /*9a70*/  IMAD.MOV.U32 R230, RZ, RZ, c[0x0][0x1e4] ;  /* 0x00007900ffe67624 */ /* 0x000fe200078e00ff */
[----:B------:R-:W-:Y:S02]  /*9a80*/  MOV R231, c[0x0][0x1e0] ;  /* 0x0000780000e77a02 */ /* 0x000fe40000000f00 */
.L_x_186:
        /* <DEDUP_REMOVED lines=30> */
[----:B------:R-:W1:Y:S02]  /*9c70*/  LDSM.16.M88.4 R48, [R214+0xa900] ;  /* 0x00a90000d630783b */ /* 0x000e640000000200 */
[----:B------:R-:W-:Y:S05]  /*9c80*/  @!P2 IADD3.X R193, R165, UR12, RZ, P0, !PT ;  /* 0x0000000ca5c1ac10 */ /* 0x000fea00087fe4ff */
[C---:B------:R-:W-:Y:S01]  /*9c90*/  HMMA.16816.F32 R8, R120.reuse, R10, RZ ;  /* 0x0000000a7808723c */ /* 0x040fe200000018ff */
[----:B------:R-:W1:Y:S07]  /*9ca0*/  LDSM.16.M88.4 R124, [R213] ;  /* 0x00000000d57c783b */ /* 0x000e6e0000000200 */
[C---:B--2---:R-:W-:Y:S01]  /*9cb0*/  HMMA.16816.F32 R12, R120.reuse, R16, RZ ;  /* 0x00000010780c723c */ /* 0x044fe200000018ff */
[----:B------:R-:W2:Y:S07]  /*9cc0*/  LDSM.16.M88.4 R128, [R207] ;  /* 0x00000000cf80783b */ /* 0x000eae0000000200 */
[C---:B------:R-:W-:Y:S01]  /*9cd0*/  HMMA.16816.F32 R16, R120.reuse, R18, RZ ;  /* 0x000000127810723c */ /* 0x040fe200000018ff */
[----:B------:R-:W1:Y:S07]  /*9ce0*/  LDSM.16.M88.4 R132, [R206] ;  /* 0x00000000ce84783b */ /* 0x000e6e0000000200 */
[C---:B---3--:R-:W-:Y:S01]  /*9cf0*/  HMMA.16816.F32 R20, R120.reuse, R24, RZ ;  /* 0x000000187814723c */ /* 0x048fe200000018ff */
[----:B------:R-:W3:Y:S07]  /*9d00*/  LDSM.16.M88.4 R136, [R205] ;  /* 0x00000000cd88783b */ /* 0x000eee0000000200 */
[C---:B------:R-:W-:Y:S01]  /*9d10*/  HMMA.16816.F32 R24, R120.reuse, R26, RZ ;  /* 0x0000001a7818723c */ /* 0x040fe200000018ff */
[----:B------:R-:W2:Y:S07]  /*9d20*/  LDSM.16.M88.4 R144, [R204] ;  /* 0x00000000cc90783b */ /* 0x000eae0000000200 */
[C---:B----4-:R-:W-:Y:S01]  /*9d30*/  HMMA.16816.F32 R28, R120.reuse, R32, RZ ;  /* 0x00000020781c723c */ /* 0x050fe200000018ff */
[----:B------:R-:W4:Y:S07]  /*9d40*/  LDSM.16.M88.4 R148, [R203] ;  /* 0x00000000cb94783b */ /* 0x000f2e0000000200 */
[C---:B------:R-:W-:Y:S01]  /*9d50*/  HMMA.16816.F32 R32, R120.reuse, R34, RZ ;  /* 0x000000227820723c */ /* 0x040fe200000018ff */
[----:B------:R-:W-:Y:S01]  /*9d60*/  @!PT LDS RZ, [RZ] ;  /* 0x00000000fffff984 */ /* 0x000fe20000000800 */
[----:B------:R-:W-:Y:S01]  /*9d70*/  @!PT LDS RZ, [RZ] ;  /* 0x00000000fffff984 */ /* 0x000fe20000000800 */
[----:B------:R-:W-:Y:S01]  /*9d80*/  @!PT LDS RZ, [RZ] ;  /* 0x00000000fffff984 */ /* 0x000fe20000000800 */
[----:B------:R2:W-:Y:S07]  /*9d90*/  @!P2 LDGSTS.E.BYPASS.LTC128B.128 [R216+0x100], [R160.64], !P6 ;  /* 0x00100000a0d8afae */ /* 0x0005ee000f101d4a */
[C---:B-----5:R-:W-:Y:S01]  /*9da0*/  HMMA.16816.F32 R36, R120.reuse, R40, RZ ;  /* 0x000000287824723c */ /* 0x060fe200000018ff */
[----:B------:R5:W-:Y:S07]  /*9db0*/  @!P2 LDGSTS.E.BYPASS.LTC128B.128 [R216+0x3100], [R116.64], !P5 ;  /* 0x0310000074d8afae */ /* 0x000bee000e901d4a */
[C---:B------:R-:W-:Y:S01]  /*9dc0*/  HMMA.16816.F32 R40, R120.reuse, R42, RZ ;  /* 0x0000002a7828723c */ /* 0x040fe200000018ff */
[----:B------:R2:W-:Y:S07]  /*9dd0*/  @!P2 LDGSTS.E.BYPASS.LTC128B.128 [R216+0x1100], [R164.64], !P6 ;  /* 0x01100000a4d8afae */ /* 0x0005ee000f101d4a */
[C---:B-1----:R-:W-:Y:S01]  /*9de0*/  HMMA.16816.F32 R44, R120.reuse, R48, RZ ;  /* 0x00000030782c723c */ /* 0x042fe200000018ff */
[----:B------:R1:W-:Y:S07]  /*9df0*/  @!P2 LDGSTS.E.BYPASS.LTC128B.128 [R216+0x4100], [R164.64+0x80], !P5 ;  /* 0x04100080a4d8afae */ /* 0x0003ee000e901d4a */
[----:B------:R-:W-:Y:S01]  /*9e00*/  HMMA.16816.F32 R48, R120, R50, RZ ;  /* 0x000000327830723c */ /* 0x000fe200000018ff */
[----:B------:R1:W-:Y:S07]  /*9e10*/  @!P2 LDGSTS.E.BYPASS.LTC128B.128 [R216+0x2100], [R192.64], !P6 ;  /* 0x02100000c0d8afae */ /* 0x0003ee000f101d4a */
[C---:B------:R-:W-:Y:S01]  /*9e20*/  HMMA.16816.F32 R4, R140.reuse, R124, R4 ;  /* 0x0000007c8c04723c */ /* 0x040fe20000001804 */
[----:B------:R1:W-:Y:S04]  /*9e30*/  @!P2 LDGSTS.E.BYPASS.LTC128B.128 [R216+0x5100], [R192.64+0x80], !P5 ;  /* 0x05100080c0d8afae */ /* 0x0003e8000e901d4a */
[C---:B------:R-:W-:Y:S03]  /*9e40*/  ISETP.GT.AND P2, PT, R232.reuse, R215, PT ;  /* 0x000000d7e800720c */ /* 0x040fe60003f44270 */
[C---:B------:R-:W-:Y:S01]  /*9e50*/  HMMA.16816.F32 R8, R140.reuse, R126, R8 ;  /* 0x0000007e8c08723c */ /* 0x040fe20000001808 */
[----:B------:R-:W1:Y:S07]  /*9e60*/  LDSM.16.M88.4 R156, [R211+0x8100] ;  /* 0x00810000d39c783b */ /* 0x000e6e0000000200 */
[C---:B--2---:R-:W-:Y:S01]  /*9e70*/  HMMA.16816.F32 R12, R140.reuse, R128, R12 ;  /* 0x000000808c0c723c */ /* 0x044fe2000000180c */
[----:B------:R-:W0:Y:S07]  /*9e80*/  LDGDEPBAR ;  /* 0x00000000000079af */ /* 0x000e2e0000000000 */
[C---:B------:R-:W-:Y:S01]  /*9e90*/  HMMA.16816.F32 R16, R140.reuse, R130, R16 ;  /* 0x000000828c10723c */ /* 0x040fe20000001810 */
[----:B------:R-:W2:Y:S07]  /*9ea0*/  LDSM.16.M88.4 R124, [R211+0x8900] ;  /* 0x00890000d37c783b */ /* 0x000eae0000000200 */
[C---:B------:R-:W-:Y:S01]  /*9eb0*/  HMMA.16816.F32 R20, R140.reuse, R132, R20 ;  /* 0x000000848c14723c */ /* 0x040fe20000001814 */
[----:B------:R-:W2:Y:S07]  /*9ec0*/  LDSM.16.M88.4 R128, [R211+0x9100] ;  /* 0x00910000d380783b */ /* 0x000eae0000000200 */
[C---:B------:R-:W-:Y:S01]  /*9ed0*/  HMMA.16816.F32 R24, R140.reuse, R134, R24 ;  /* 0x000000868c18723c */ /* 0x040fe20000001818 */
[----:B------:R-:W2:Y:S07]  /*9ee0*/  LDSM.16.M88.4 R160, [R211+0x9900] ;  /* 0x00990000d3a0783b */ /* 0x000eae0000000200 */
[C---:B---3--:R-:W-:Y:S01]  /*9ef0*/  HMMA.16816.F32 R28, R140.reuse, R136, R28 ;  /* 0x000000888c1c723c */ /* 0x048fe2000000181c */
[----:B-1----:R-:W1:Y:S07]  /*9f00*/  LDSM.16.M88.4 R164, [R211+0xa100] ;  /* 0x00a10000d3a4783b */ /* 0x002e6e0000000200 */
[C---:B------:R-:W-:Y:S01]  /*9f10*/  HMMA.16816.F32 R32, R140.reuse, R138, R32 ;  /* 0x0000008a8c20723c */ /* 0x040fe20000001820 */
[----:B------:R-:W3:Y:S07]  /*9f20*/  LDSM.16.M88.4 R184, [R211+0xa900] ;  /* 0x00a90000d3b8783b */ /* 0x000eee0000000200 */
[C---:B------:R-:W-:Y:S01]  /*9f30*/  HMMA.16816.F32 R36, R140.reuse, R144, R36 ;  /* 0x000000908c24723c */ /* 0x040fe20000001824 */
[----:B------:R-:W1:Y:S07]  /*9f40*/  LDSM.16.M88.4 R132, [R202] ;  /* 0x00000000ca84783b */ /* 0x000e6e0000000200 */
[C---:B------:R-:W-:Y:S01]  /*9f50*/  HMMA.16816.F32 R40, R140.reuse, R146, R40 ;  /* 0x000000928c28723c */ /* 0x040fe20000001828 */
[----:B------:R-:W1:Y:S07]  /*9f60*/  LDSM.16.M88.4 R136, [R202+0x800] ;  /* 0x00080000ca88783b */ /* 0x000e6e0000000200 */
[C---:B----4-:R-:W-:Y:S01]  /*9f70*/  HMMA.16816.F32 R44, R140.reuse, R148, R44 ;  /* 0x000000948c2c723c */ /* 0x050fe2000000182c */
[----:B------:R-:W4:Y:S07]  /*9f80*/  LDSM.16.M88.4 R144, [R202+0x1000] ;  /* 0x00100000ca90783b */ /* 0x000f2e0000000200 */
[----:B------:R-:W-:Y:S01]  /*9f90*/  HMMA.16816.F32 R48, R140, R150, R48 ;  /* 0x000000968c30723c */ /* 0x000fe20000001830 */
[----:B------:R-:W1:Y:S07]  /*9fa0*/  LDSM.16.M88.4 R148, [R202+0x1800] ;  /* 0x00180000ca94783b */ /* 0x000e6e0000000200 */
[C---:B------:R-:W-:Y:S01]  /*9fb0*/  HMMA.16816.F32 R4, R152.reuse, R156, R4 ;  /* 0x0000009c9804723c */ /* 0x040fe20000001804 */
[----:B------:R-:W-:Y:S07]  /*9fc0*/  LDSM.16.M88.4 R192, [R211+0xd900] ;  /* 0x00d90000d3c0783b */ /* 0x000fee0000000200 */
[C---:B------:R-:W-:Y:S01]  /*9fd0*/  HMMA.16816.F32 R8, R152.reuse, R158, R8 ;  /* 0x0000009e9808723c */ /* 0x040fe20000001808 */
[----:B------:R-:W1:Y:S07]  /*9fe0*/  LDSM.16.M88.4 R156, [R202+0x2000] ;  /* 0x00200000ca9c783b */ /* 0x000e6e0000000200 */
[C---:B--2---:R-:W-:Y:S08]  /*9ff0*/  HMMA.16816.F32 R12, R152.reuse, R124, R12 ;  /* 0x0000007c980c723c */ /* 0x044ff0000000180c */
[C---:B------:R-:W-:Y:S01]  /*a000*/  HMMA.16816.F32 R16, R152.reuse, R126, R16 ;  /* 0x0000007e9810723c */ /* 0x040fe20000001810 */
        /* <DEDUP_REMOVED lines=10> */
[C---:B---3--:R-:W-:Y:S08]  /*a0b0*/  HMMA.16816.F32 R44, R152.reuse, R184, R44 ;  /* 0x000000b8982c723c */ /* 0x048ff0000000182c */
[----:B------:R-:W-:Y:S01]  /*a0c0*/  HMMA.16816.F32 R48, R152, R186, R48 ;  /* 0x000000ba9830723c */ /* 0x000fe20000001830 */
[----:B------:R-:W3:Y:S07]  /*a0d0*/  LDSM.16.M88.4 R184, [R214+0xc900] ;  /* 0x00c90000d6b8783b */ /* 0x000eee0000000200 */
[C---:B------:R-:W-:Y:S08]  /*a0e0*/  HMMA.16816.F32 R4, R168.reuse, R132, R4 ;  /* 0x00000084a804723c */ /* 0x040ff00000001804 */
[C---:B------:R-:W-:Y:S01]  /*a0f0*/  HMMA.16816.F32 R8, R168.reuse, R134, R8 ;  /* 0x00000086a808723c */ /* 0x040fe20000001808 */
[----:B------:R-:W1:Y:S07]  /*a100*/  LDSM.16.M88.4 R132, [R214+0xd100] ;  /* 0x00d10000d684783b */ /* 0x000e6e0000000200 */
[C---:B------:R-:W-:Y:S08]  /*a110*/  HMMA.16816.F32 R12, R168.reuse, R136, R12 ;  /* 0x00000088a80c723c */ /* 0x040ff0000000180c */
[C---:B------:R-:W-:Y:S01]  /*a120*/  HMMA.16816.F32 R16, R168.reuse, R138, R16 ;  /* 0x0000008aa810723c */ /* 0x040fe20000001810 */
[----:B------:R-:W1:Y:S07]  /*a130*/  LDSM.16.M88.4 R136, [R214+0xd900] ;  /* 0x00d90000d688783b */ /* 0x000e6e0000000200 */
[C---:B----4-:R-:W-:Y:S08]  /*a140*/  HMMA.16816.F32 R20, R168.reuse, R144, R20 ;  /* 0x00000090a814723c */ /* 0x050ff00000001814 */
[C---:B------:R-:W-:Y:S01]  /*a150*/  HMMA.16816.F32 R24, R168.reuse, R146, R24 ;  /* 0x00000092a818723c */ /* 0x040fe20000001818 */
[----:B------:R-:W4:Y:S07]  /*a160*/  LDSM.16.M88.4 R144, [R201] ;  /* 0x00000000c990783b */ /* 0x000f2e0000000200 */
[C---:B------:R-:W-:Y:S08]  /*a170*/  HMMA.16816.F32 R28, R168.reuse, R148, R28 ;  /* 0x00000094a81c723c */ /* 0x040ff0000000181c */
[C---:B------:R-:W-:Y:S01]  /*a180*/  HMMA.16816.F32 R32, R168.reuse, R150, R32 ;  /* 0x00000096a820723c */ /* 0x040fe20000001820 */
[----:B------:R-:W1:Y:S07]  /*a190*/  LDSM.16.M88.4 R148, [R200] ;  /* 0x00000000c894783b */ /* 0x000e6e0000000200 */
[C---:B------:R-:W-:Y:S08]  /*a1a0*/  HMMA.16816.F32 R36, R168.reuse, R156, R36 ;  /* 0x0000009ca824723c */ /* 0x040ff00000001824 */
[C---:B------:R-:W-:Y:S01]  /*a1b0*/  HMMA.16816.F32 R40, R168.reuse, R158, R40 ;  /* 0x0000009ea828723c */ /* 0x040fe20000001828 */
[----:B------:R-:W-:Y:S07]  /*a1c0*/  LDSM.16.M88.4 R156, [R197] ;  /* 0x00000000c59c783b */ /* 0x000fee0000000200 */
[C---:B--2---:R-:W-:Y:S08]  /*a1d0*/  HMMA.16816.F32 R44, R168.reuse, R124, R44 ;  /* 0x0000007ca82c723c */ /* 0x044ff0000000182c */
[----:B------:R-:W-:Y:S01]  /*a1e0*/  HMMA.16816.F32 R48, R168, R126, R48 ;  /* 0x0000007ea830723c */ /* 0x000fe20000001830 */
[----:B------:R-:W2:Y:S07]  /*a1f0*/  LDSM.16.M88.4 R124, [R199] ;  /* 0x00000000c77c783b */ /* 0x000eae0000000200 */
[C---:B------:R-:W-:Y:S08]  /*a200*/  HMMA.16816.F32 R4, R172.reuse, R128, R4 ;  /* 0x00000080ac04723c */ /* 0x040ff00000001804 */
[C---:B------:R-:W-:Y:S01]  /*a210*/  HMMA.16816.F32 R8, R172.reuse, R130, R8 ;  /* 0x00000082ac08723c */ /* 0x040fe20000001808 */
[----:B------:R-:W2:Y:S07]  /*a220*/  LDSM.16.M88.4 R128, [R198] ;  /* 0x00000000c680783b */ /* 0x000eae0000000200 */
[C---:B------:R-:W-:Y:S08]  /*a230*/  HMMA.16816.F32 R12, R172.reuse, R160, R12 ;  /* 0x000000a0ac0c723c */ /* 0x040ff0000000180c */
[C---:B------:R-:W-:Y:S01]  /*a240*/  HMMA.16816.F32 R16, R172.reuse, R162, R16 ;  /* 0x000000a2ac10723c */ /* 0x040fe20000001810 */
[----:B------:R-:W2:Y:S07]  /*a250*/  LDSM.16.M88.4 R160, [R196] ;  /* 0x00000000c4a0783b */ /* 0x000eae0000000200 */
[C---:B-1----:R-:W-:Y:S08]  /*a260*/  HMMA.16816.F32 R20, R172.reuse, R164, R20 ;  /* 0x000000a4ac14723c */ /* 0x042ff00000001814 */
[C---:B------:R-:W-:Y:S01]  /*a270*/  HMMA.16816.F32 R24, R172.reuse, R166, R24 ;  /* 0x000000a6ac18723c */ /* 0x040fe20000001818 */
[----:B------:R-:W1:Y:S07]  /*a280*/  LDSM.16.M88.4 R164, [R211+0xb100] ;  /* 0x00b10000d3a4783b */ /* 0x000e6e0000000200 */
[C---:B---3--:R-:W-:Y:S08]  /*a290*/  HMMA.16816.F32 R28, R172.reuse, R184, R28 ;  /* 0x000000b8ac1c723c */ /* 0x048ff0000000181c */
[C---:B------:R-:W-:Y:S01]  /*a2a0*/  HMMA.16816.F32 R32, R172.reuse, R186, R32 ;  /* 0x000000baac20723c */ /* 0x040fe20000001820 */
[----:B------:R-:W-:Y:S07]  /*a2b0*/  LDSM.16.M88.4 R184, [R211+0xd100] ;  /* 0x00d10000d3b8783b */ /* 0x000fee0000000200 */
[C---:B------:R-:W-:Y:S08]  /*a2c0*/  HMMA.16816.F32 R36, R172.reuse, R132, R36 ;  /* 0x00000084ac24723c */ /* 0x040ff00000001824 */
[C---:B------:R-:W-:Y:S01]  /*a2d0*/  HMMA.16816.F32 R40, R172.reuse, R134, R40 ;  /* 0x00000086ac28723c */ /* 0x040fe20000001828 */
[----:B------:R-:W3:Y:S07]  /*a2e0*/  LDSM.16.M88.4 R132, [R211+0xb900] ;  /* 0x00b90000d384783b */ /* 0x000eee0000000200 */
        /* <DEDUP_REMOVED lines=9> */
[C---:B--2---:R-:W-:Y:S08]  /*a380*/  HMMA.16816.F32 R20, R176.reuse, R124, R20 ;  /* 0x0000007cb014723c */ /* 0x044ff00000001814 */
[C---:B------:R-:W-:Y:S01]  /*a390*/  HMMA.16816.F32 R24, R176.reuse, R126, R24 ;  /* 0x0000007eb018723c */ /* 0x040fe20000001818 */
[----:B------:R-:W2:Y:S07]  /*a3a0*/  LDSM.16.M88.4 R124, [R202+0x3800] ;  /* 0x00380000ca7c783b */ /* 0x000eae0000000200 */
[C---:B------:R-:W-:Y:S08]  /*a3b0*/  HMMA.16816.F32 R28, R176.reuse, R128, R28 ;  /* 0x00000080b01c723c */ /* 0x040ff0000000181c */
[C---:B------:R-:W-:Y:S08]  /*a3c0*/  HMMA.16816.F32 R32, R176.reuse, R130, R32 ;  /* 0x00000082b020723c */ /* 0x040ff00000001820 */
[C---:B------:R-:W-:Y:S08]  /*a3d0*/  HMMA.16816.F32 R36, R176.reuse, R156, R36 ;  /* 0x0000009cb024723c */ /* 0x040ff00000001824 */
[C---:B------:R-:W-:Y:S08]  /*a3e0*/  HMMA.16816.F32 R40, R176.reuse, R158, R40 ;  /* 0x0000009eb028723c */ /* 0x040ff00000001828 */
[C---:B------:R-:W-:Y:S08]  /*a3f0*/  HMMA.16816.F32 R44, R176.reuse, R160, R44 ;  /* 0x000000a0b02c723c */ /* 0x040ff0000000182c */
[----:B------:R-:W-:Y:S08]  /*a400*/  HMMA.16816.F32 R48, R176, R162, R48 ;  /* 0x000000a2b030723c */ /* 0x000ff00000001830 */
[C---:B-1----:R-:W-:Y:S08]  /*a410*/  HMMA.16816.F32 R4, R180.reuse, R164, R4 ;  /* 0x000000a4b404723c */ /* 0x042ff00000001804 */
[C---:B------:R-:W-:Y:S08]  /*a420*/  HMMA.16816.F32 R8, R180.reuse, R166, R8 ;  /* 0x000000a6b408723c */ /* 0x040ff00000001808 */
[C---:B---3--:R-:W-:Y:S08]  /*a430*/  HMMA.16816.F32 R12, R180.reuse, R132, R12 ;  /* 0x00000084b40c723c */ /* 0x048ff0000000180c */
[C---:B------:R-:W-:Y:S08]  /*a440*/  HMMA.16816.F32 R16, R180.reuse, R134, R16 ;  /* 0x00000086b410723c */ /* 0x040ff00000001810 */
[C---:B------:R-:W-:Y:S08]  /*a450*/  HMMA.16816.F32 R20, R180.reuse, R136, R20 ;  /* 0x00000088b414723c */ /* 0x040ff00000001814 */
[C---:B------:R-:W-:Y:S08]  /*a460*/  HMMA.16816.F32 R24, R180.reuse, R138, R24 ;  /* 0x0000008ab418723c */ /* 0x040ff00000001818 */
[C---:B----4-:R-:W-:Y:S08]  /*a470*/  HMMA.16816.F32 R28, R180.reuse, R144, R28 ;  /* 0x00000090b41c723c */ /* 0x050ff0000000181c */
[C---:B------:R-:W-:Y:S08]  /*a480*/  HMMA.16816.F32 R32, R180.reuse, R146, R32 ;  /* 0x00000092b420723c */ /* 0x040ff00000001820 */
[C---:B------:R-:W-:Y:S08]  /*a490*/  HMMA.16816.F32 R36, R180.reuse, R184, R36 ;  /* 0x000000b8b424723c */ /* 0x040ff00000001824 */
[C---:B------:R-:W-:Y:S08]  /*a4a0*/  HMMA.16816.F32 R40, R180.reuse, R186, R40 ;  /* 0x000000bab428723c */ /* 0x040ff00000001828 */
[C---:B------:R-:W-:Y:S07]  /*a4b0*/  HMMA.16816.F32 R44, R180.reuse, R192, R44 ;  /* 0x000000c0b42c723c */ /* 0x040fee000000182c */
[----:B------:R-:W-:Y:S01]  /*a4c0*/  IADD3 R192, R232, -0x1, RZ ;  /* 0xffffffffe8c07810 */ /* 0x000fe20007ffe0ff */
[----:B------:R-:W-:Y:S08]  /*a4d0*/  HMMA.16816.F32 R48, R180, R194, R48 ;  /* 0x000000c2b430723c */ /* 0x000ff00000001830 */
[C---:B------:R-:W-:Y:S08]  /*a4e0*/  HMMA.16816.F32 R4, R188.reuse, R148, R4 ;  /* 0x00000094bc04723c */ /* 0x040ff00000001804 */
[C---:B------:R-:W-:Y:S08]  /*a4f0*/  HMMA.16816.F32 R8, R188.reuse, R150, R8 ;  /* 0x00000096bc08723c */ /* 0x040ff00000001808 */
[C---:B--2---:R-:W-:Y:S08]  /*a500*/  HMMA.16816.F32 R12, R188.reuse, R124, R12 ;  /* 0x0000007cbc0c723c */ /* 0x044ff0000000180c */
[----:B------:R-:W-:Y:S01]  /*a510*/  FMUL.FTZ R130, R4, c[0x0][0x320] ;  /* 0x0000c80004827a20 */ /* 0x000fe20000410000 */
[C---:B------:R-:W-:Y:S03]  /*a520*/  HMMA.16816.F32 R16, R188.reuse, R126, R16 ;  /* 0x0000007ebc10723c */ /* 0x040fe60000001810 */
[----:B------:R-:W-:Y:S02]  /*a530*/  FMUL.FTZ R131, R5, c[0x0][0x320] ;  /* 0x0000c80005837a20 */ /* 0x000fe40000410000 */
[----:B------:R-:W1:Y:S01]  /*a540*/  MUFU.TANH R130, R130 ;  /* 0x0000008200827308 */ /* 0x000e620000002400 */
[----:B------:R-:W-:Y:S02]  /*a550*/  FMUL.FTZ R128, R6, c[0x0][0x320] ;  /* 0x0000c80006807a20 */ /* 0x000fe40000410000 */
[----:B------:R-:W-:Y:S02]  /*a560*/  FMUL.FTZ R129, R7, c[0x0][0x320] ;  /* 0x0000c80007817a20 */ /* 0x000fe40000410000 */
[----:B------:R-:W2:Y:S02]  /*a570*/  LDSM.16.M88.4 R4, [R202+0x4000] ;  /* 0x00400000ca04783b */ /* 0x000ea40000000200 */
[----:B------:R-:W-:Y:S02]  /*a580*/  FMUL.FTZ R9, R9, c[0x0][0x320] ;  /* 0x0000c80009097a20 */ /* 0x000fe40000410000 */
[----:B------:R-:W-:Y:S01]  /*a590*/  FMUL.FTZ R10, R10, c[0x0][0x320] ;  /* 0x0000c8000a0a7a20 */ /* 0x000fe20000410000 */
[----:B------:R-:W3:Y:S01]  /*a5a0*/  MUFU.TANH R131, R131 ;  /* 0x0000008300837308 */ /* 0x000ee20000002400 */
[----:B------:R-:W-:Y:S02]  /*a5b0*/  FMUL.FTZ R11, R11, c[0x0][0x320] ;  /* 0x0000c8000b0b7a20 */ /* 0x000fe40000410000 */
[----:B------:R-:W-:Y:S02]  /*a5c0*/  FMUL.FTZ R134, R8, c[0x0][0x320] ;  /* 0x0000c80008867a20 */ /* 0x000fe40000410000 */
[----:B------:R-:W-:Y:S02]  /*a5d0*/  FMUL.FTZ R135, R12, c[0x0][0x320] ;  /* 0x0000c8000c877a20 */ /* 0x000fe40000410000 */
[----:B------:R-:W-:Y:S02]  /*a5e0*/  FMUL.FTZ R14, R14, c[0x0][0x320] ;  /* 0x0000c8000e0e7a20 */ /* 0x000fe40000410000 */
[----:B------:R-:W-:Y:S01]  /*a5f0*/  FMUL.FTZ R15, R15, c[0x0][0x320] ;  /* 0x0000c8000f0f7a20 */ /* 0x000fe20000410000 */
[----:B------:R-:W-:Y:S01]  /*a600*/  MUFU.TANH R124, R9 ;  /* 0x00000009007c7308 */ /* 0x000fe20000002400 */
[----:B------:R-:W-:Y:S02]  /*a610*/  FMUL.FTZ R137, R16, c[0x0][0x320] ;  /* 0x0000c80010897a20 */ /* 0x000fe40000410000 */
[----:B------:R-:W-:Y:S01]  /*a620*/  FMUL.FTZ R13, R13, c[0x0][0x320] ;  /* 0x0000c8000d0d7a20 */ /* 0x000fe20000410000 */
[----:B-1----:R-:W-:Y:S01]  /*a630*/  FMNMX.FTZ R0, R130, R3, !PT ;  /* 0x0000000382007209 */ /* 0x002fe20007810000 */
[----:B------:R-:W-:Y:S02]  /*a640*/  FMUL.FTZ R17, R17, c[0x0][0x320] ;  /* 0x0000c80011117a20 */ /* 0x000fe40000410000 */
[----:B------:R-:W-:Y:S02]  /*a650*/  FMUL.FTZ R18, R18, c[0x0][0x320] ;  /* 0x0000c80012127a20 */ /* 0x000fe40000410000 */
[----:B------:R-:W-:Y:S01]  /*a660*/  FMUL.FTZ R19, R19, c[0x0][0x320] ;  /* 0x0000c80013137a20 */ /* 0x000fe20000410000 */
[----:B------:R-:W-:Y:S10]  /*a670*/  MUFU.TANH R138, R17 ;  /* 0x00000011008a7308 */ /* 0x000ff40000002400 */
[----:B------:R-:W-:Y:S01]  /*a680*/  MUFU.TANH R166, R10 ;  /* 0x0000000a00a67308 */ /* 0x000fe20000002400 */
[C---:B--2---:R-:W-:Y:S09]  /*a690*/  HMMA.16816.F32 R20, R188.reuse, R4, R20 ;  /* 0x00000004bc14723c */ /* 0x044ff20000001814 */
[----:B------:R1:W-:Y:S01]  /*a6a0*/  MUFU.TANH R158, R11 ;  /* 0x0000000b009e7308 */ /* 0x0003e20000002400 */
[C---:B------:R-:W-:Y:S01]  /*a6b0*/  HMMA.16816.F32 R24, R188.reuse, R6, R24 ;  /* 0x00000006bc18723c */ /* 0x040fe20000001818 */
[----:B------:R-:W-:Y:S08]  /*a6c0*/  LDSM.16.M88.4 R4, [R202+0x5000] ;  /* 0x00500000ca04783b */ /* 0x000ff00000000200 */
[----:B------:R-:W2:Y:S05]  /*a6d0*/  MUFU.TANH R128, R128 ;  /* 0x0000008000807308 */ /* 0x000eaa0000002400 */
[----:B------:R-:W-:Y:S05]  /*a6e0*/  FMUL.FTZ R187, R20, c[0x0][0x320] ;  /* 0x0000c80014bb7a20 */ /* 0x000fea0000410000 */
[----:B------:R-:W-:Y:S01]  /*a6f0*/  MUFU.TANH R129, R129 ;  /* 0x0000008100817308 */ /* 0x000fe20000002400 */
[----:B------:R-:W-:Y:S02]  /*a700*/  FMUL.FTZ R21, R21, c[0x0][0x320] ;  /* 0x0000c80015157a20 */ /* 0x000fe40000410000 */
[----:B------:R-:W-:Y:S01]  /*a710*/  FMUL.FTZ R22, R22, c[0x0][0x320] ;  /* 0x0000c80016167a20 */ /* 0x000fe20000410000 */
[----:B-1----:R-:W1:Y:S01]  /*a720*/  LDSM.16.M88.4 R8, [R202+0x4800] ;  /* 0x00480000ca08783b */ /* 0x002e620000000200 */
[----:B------:R-:W-:Y:S02]  /*a730*/  FMUL.FTZ R23, R23, c[0x0][0x320] ;  /* 0x0000c80017177a20 */ /* 0x000fe40000410000 */
[----:B------:R-:W-:Y:S02]  /*a740*/  FMUL.FTZ R193, R24, c[0x0][0x320] ;  /* 0x0000c80018c17a20 */ /* 0x000fe40000410000 */
[----:B------:R-:W-:Y:S01]  /*a750*/  FMUL.FTZ R25, R25, c[0x0][0x320] ;  /* 0x0000c80019197a20 */ /* 0x000fe20000410000 */
[----:B------:R-:W4:Y:S01]  /*a760*/  MUFU.TANH R134, R134 ;  /* 0x0000008600867308 */ /* 0x000f220000002400 */
[----:B------:R-:W-:Y:S02]  /*a770*/  FMUL.FTZ R26, R26, c[0x0][0x320] ;  /* 0x0000c8001a1a7a20 */ /* 0x000fe40000410000 */
[----:B------:R-:W-:Y:S07]  /*a780*/  FMUL.FTZ R27, R27, c[0x0][0x320] ;  /* 0x0000c8001b1b7a20 */ /* 0x000fee0000410000 */
[----:B------:R-:W1:Y:S10]  /*a790*/  MUFU.TANH R135, R135 ;  /* 0x0000008700877308 */ /* 0x000e740000002400 */
[----:B------:R-:W2:Y:S10]  /*a7a0*/  MUFU.TANH R136, R13 ;  /* 0x0000000d00887308 */ /* 0x000eb40000002400 */
[----:B------:R-:W2:Y:S01]  /*a7b0*/  MUFU.TANH R146, R14 ;  /* 0x0000000e00927308 */ /* 0x000ea20000002400 */
[C---:B-1----:R-:W-:Y:S09]  /*a7c0*/  HMMA.16816.F32 R28, R188.reuse, R8, R28 ;  /* 0x00000008bc1c723c */ /* 0x042ff2000000181c */
[----:B------:R-:W-:Y:S01]  /*a7d0*/  MUFU.TANH R147, R15 ;  /* 0x0000000f00937308 */ /* 0x000fe20000002400 */
[C---:B------:R-:W-:Y:S01]  /*a7e0*/  HMMA.16816.F32 R32, R188.reuse, R10, R32 ;  /* 0x0000000abc20723c */ /* 0x040fe20000001820 */
[----:B------:R-:W1:Y:S01]  /*a7f0*/  LDSM.16.M88.4 R8, [R202+0x5800] ;  /* 0x00580000ca08783b */ /* 0x000e620000000200 */
[----:B------:R-:W-:Y:S07]  /*a800*/  DEPBAR.LE SB0, 0x0 ;  /* 0x000080000000791a */ /* 0x000fee0000000000 */
[----:B------:R-:W1:Y:S01]  /*a810*/  MUFU.TANH R137, R137 ;  /* 0x0000008900897308 */ /* 0x000e620000002400 */
[C---:B------:R-:W-:Y:S01]  /*a820*/  HMMA.16816.F32 R36, R188.reuse, R4, R36 ;  /* 0x00000004bc24723c */ /* 0x040fe20000001824 */
[----:B------:R-:W-:Y:S04]  /*a830*/  BAR.SYNC.DEFER_BLOCKING 0x0 ;  /* 0x0000000000007b1d */ /* 0x000fe80000010000 */
[----:B------:R-:W-:Y:S03]  /*a840*/  FMUL.FTZ R251, R28, c[0x0][0x320] ;  /* 0x0000c8001cfb7a20 */ /* 0x000fe60000410000 */
[C---:B------:R-:W-:Y:S01]  /*a850*/  HMMA.16816.F32 R40, R188.reuse, R6, R40 ;  /* 0x00000006bc28723c */ /* 0x040fe20000001828 */
[----:B------:R-:W5:Y:S03]  /*a860*/  MUFU.TANH R149, R18 ;  /* 0x0000001200957308 */ /* 0x000f660000002400 */
[----:B------:R-:W-:Y:S02]  /*a870*/  FMUL.FTZ R29, R29, c[0x0][0x320] ;  /* 0x0000c8001d1d7a20 */ /* 0x000fe40000410000 */
[----:B------:R-:W-:Y:S01]  /*a880*/  FMUL.FTZ R30, R30, c[0x0][0x320] ;  /* 0x0000c8001e1e7a20 */ /* 0x000fe20000410000 */
[----:B---3--:R-:W-:Y:S01]  /*a890*/  FMNMX.FTZ R7, R131, R0, !PT ;  /* 0x0000000083077209 */ /* 0x008fe20007810000 */
[----:B------:R-:W-:Y:S01]  /*a8a0*/  FMUL.FTZ R31, R31, c[0x0][0x320] ;  /* 0x0000c8001f1f7a20 */ /* 0x000fe20000410000 */
[----:B--2---:R-:W-:Y:S02]  /*a8b0*/  FMNMX.FTZ R0, R128, R119, !PT ;  /* 0x0000007780007209 */ /* 0x004fe40007810000 */
[----:B------:R-:W-:Y:S01]  /*a8c0*/  MUFU.TANH R150, R19 ;  /* 0x0000001300967308 */ /* 0x000fe20000002400 */
[----:B------:R-:W-:Y:S01]  /*a8d0*/  FMUL.FTZ R32, R32, c[0x0][0x320] ;  /* 0x0000c80020207a20 */ /* 0x000fe20000410000 */
[----:B----4-:R-:W-:Y:S01]  /*a8e0*/  FMNMX.FTZ R7, R134, R7, !PT ;  /* 0x0000000786077209 */ /* 0x010fe20007810000 */
[----:B------:R-:W-:Y:S01]  /*a8f0*/  FMUL.FTZ R33, R33, c[0x0][0x320] ;  /* 0x0000c80021217a20 */ /* 0x000fe20000410000 */
[----:B------:R-:W-:Y:S01]  /*a900*/  FMNMX.FTZ R5, R129, R0, !PT ;  /* 0x0000000081057209 */ /* 0x000fe20007810000 */
[----:B------:R-:W-:Y:S01]  /*a910*/  FMUL.FTZ R36, R36, c[0x0][0x320] ;  /* 0x0000c80024247a20 */ /* 0x000fe20000410000 */
[----:B------:R-:W-:Y:S01]  /*a920*/  FMNMX.FTZ R0, R124, R7, !PT ;  /* 0x000000077c007209 */ /* 0x000fe20007810000 */
[----:B------:R-:W-:Y:S01]  /*a930*/  FMUL.FTZ R37, R37, c[0x0][0x320] ;  /* 0x0000c80025257a20 */ /* 0x000fe20000410000 */
[----:B------:R-:W-:Y:S01]  /*a940*/  FMNMX.FTZ R5, R166, R5, !PT ;  /* 0x00000005a6057209 */ /* 0x000fe20007810000 */
[----:B------:R-:W-:Y:S01]  /*a950*/  FMUL.FTZ R38, R38, c[0x0][0x320] ;  /* 0x0000c80026267a20 */ /* 0x000fe20000410000 */
[----:B------:R-:W2:Y:S01]  /*a960*/  MUFU.TANH R187, R187 ;  /* 0x000000bb00bb7308 */ /* 0x000ea20000002400 */
[----:B------:R-:W-:Y:S01]  /*a970*/  FMUL.FTZ R39, R39, c[0x0][0x320] ;  /* 0x0000c80027277a20 */ /* 0x000fe20000410000 */
[----:B------:R-:W-:Y:S01]  /*a980*/  FMNMX.FTZ R7, R135, R0, !PT ;  /* 0x0000000087077209 */ /* 0x000fe20007810000 */
[C---:B-1----:R-:W-:Y:S03]  /*a990*/  HMMA.16816.F32 R44, R188.reuse, R8, R44 ;  /* 0x00000008bc2c723c */ /* 0x042fe6000000182c */
[----:B------:R-:W-:Y:S01]  /*a9a0*/  FMUL.FTZ R34, R34, c[0x0][0x320] ;  /* 0x0000c80022227a20 */ /* 0x000fe20000410000 */
[----:B------:R-:W-:Y:S01]  /*a9b0*/  FMNMX.FTZ R5, R158, R5, !PT ;  /* 0x000000059e057209 */ /* 0x000fe20007810000 */
[----:B------:R-:W-:Y:S01]  /*a9c0*/  FMUL.FTZ R35, R35, c[0x0][0x320] ;  /* 0x0000c80023237a20 */ /* 0x000fe20000410000 */
[----:B------:R-:W-:Y:S01]  /*a9d0*/  FMNMX.FTZ R0, R136, R7, !PT ;  /* 0x0000000788007209 */ /* 0x000fe20007810000 */
[----:B------:R-:W1:Y:S01]  /*a9e0*/  MUFU.TANH R156, R21 ;  /* 0x00000015009c7308 */ /* 0x000e620000002400 */
[----:B------:R-:W-:Y:S04]  /*a9f0*/  HMMA.16816.F32 R48, R188, R10, R48 ;  /* 0x0000000abc30723c */ /* 0x000fe80000001830 */
[----:B------:R-:W-:Y:S01]  /*aa00*/  FMUL.FTZ R40, R40, c[0x0][0x320] ;  /* 0x0000c80028287a20 */ /* 0x000fe20000410000 */
[----:B------:R-:W-:Y:S01]  /*aa10*/  FMNMX.FTZ R2, R146, R5, !PT ;  /* 0x0000000592027209 */ /* 0x000fe20007810000 */
[----:B------:R-:W-:Y:S01]  /*aa20*/  FMUL.FTZ R41, R41, c[0x0][0x320] ;  /* 0x0000c80029297a20 */ /* 0x000fe20000410000 */
[----:B------:R-:W-:Y:S01]  /*aa30*/  FMNMX.FTZ R5, R137, R0, !PT ;  /* 0x0000000089057209 */ /* 0x000fe20007810000 */
[----:B------:R-:W-:Y:S01]  /*aa40*/  FMUL.FTZ R42, R42, c[0x0][0x320] ;  /* 0x0000c8002a2a7a20 */ /* 0x000fe20000410000 */
[----:B------:R-:W3:Y:S03]  /*aa50*/  MUFU.TANH R195, R22 ;  /* 0x0000001600c37308 */ /* 0x000ee60000002400 */
[----:B------:R-:W-:Y:S01]  /*aa60*/  FMUL.FTZ R43, R43, c[0x0][0x320] ;  /* 0x0000c8002b2b7a20 */ /* 0x000fe20000410000 */
[----:B------:R-:W-:Y:S02]  /*aa70*/  FMNMX.FTZ R2, R147, R2, !PT ;  /* 0x0000000293027209 */ /* 0x000fe40007810000 */
[----:B------:R-:W-:Y:S01]  /*aa80*/  FMNMX.FTZ R0, R138, R5, !PT ;  /* 0x000000058a007209 */ /* 0x000fe20007810000 */
[----:B------:R-:W-:Y:S01]  /*aa90*/  FMUL.FTZ R44, R44, c[0x0][0x320] ;  /* 0x0000c8002c2c7a20 */ /* 0x000fe20000410000 */
[----:B-----5:R-:W-:Y:S01]  /*aaa0*/  FMNMX.FTZ R5, R149, R2, !PT ;  /* 0x0000000295057209 */ /* 0x020fe20007810000 */
[----:B------:R-:W-:Y:S01]  /*aab0*/  FMUL.FTZ R45, R45, c[0x0][0x320] ;  /* 0x0000c8002d2d7a20 */ /* 0x000fe20000410000 */
[----:B------:R-:W4:Y:S01]  /*aac0*/  MUFU.TANH R160, R23 ;  /* 0x0000001700a07308 */ /* 0x000f220000002400 */
[----:B------:R-:W-:Y:S01]  /*aad0*/  FMUL.FTZ R46, R46, c[0x0][0x320] ;  /* 0x0000c8002e2e7a20 */ /* 0x000fe20000410000 */
[----:B--2---:R-:W-:Y:S01]  /*aae0*/  FMNMX.FTZ R7, R187, R0, !PT ;  /* 0x00000000bb077209 */ /* 0x004fe20007810000 */
[----:B------:R-:W-:Y:S01]  /*aaf0*/  FMUL.FTZ R47, R47, c[0x0][0x320] ;  /* 0x0000c8002f2f7a20 */ /* 0x000fe20000410000 */
[----:B------:R-:W-:Y:S01]  /*ab00*/  FMNMX.FTZ R0, R150, R5, !PT ;  /* 0x0000000596007209 */ /* 0x000fe20007810000 */
[----:B------:R-:W-:Y:S01]  /*ab10*/  FMUL.FTZ R48, R48, c[0x0][0x320] ;  /* 0x0000c80030307a20 */ /* 0x000fe20000410000 */
[----:B-1----:R-:W-:Y:S01]  /*ab20*/  FMNMX.FTZ R2, R156, R7, !PT ;  /* 0x000000079c027209 */ /* 0x002fe20007810000 */
[----:B------:R-:W-:Y:S02]  /*ab30*/  FMUL.FTZ R49, R49, c[0x0][0x320] ;  /* 0x0000c80031317a20 */ /* 0x000fe40000410000 */
[----:B------:R-:W-:Y:S01]  /*ab40*/  FMUL.FTZ R50, R50, c[0x0][0x320] ;  /* 0x0000c80032327a20 */ /* 0x000fe20000410000 */
[----:B------:R-:W1:Y:S01]  /*ab50*/  MUFU.TANH R193, R193 ;  /* 0x000000c100c17308 */ /* 0x000e620000002400 */
[----:B---3--:R-:W-:Y:S09]  /*ab60*/  FMNMX.FTZ R5, R195, R0, !PT ;  /* 0x00000000c3057209 */ /* 0x008ff20007810000 */
[----:B------:R-:W2:Y:S01]  /*ab70*/  MUFU.TANH R164, R25 ;  /* 0x0000001900a47308 */ /* 0x000ea20000002400 */
[----:B----4-:R-:W-:Y:S09]  /*ab80*/  FMNMX.FTZ R5, R160, R5, !PT ;  /* 0x00000005a0057209 */ /* 0x010ff20007810000 */
[----:B------:R-:W3:Y:S01]  /*ab90*/  MUFU.TANH R162, R26 ;  /* 0x0000001a00a27308 */ /* 0x000ee20000002400 */
[----:B-1----:R-:W-:Y:S09]  /*aba0*/  FMNMX.FTZ R7, R193, R2, !PT ;  /* 0x00000002c1077209 */ /* 0x002ff20007810000 */
[----:B------:R-:W1:Y:S01]  /*abb0*/  MUFU.TANH R235, R27 ;  /* 0x0000001b00eb7308 */ /* 0x000e620000002400 */
[----:B--2---:R-:W-:Y:S09]  /*abc0*/  FMNMX.FTZ R0, R164, R7, !PT ;  /* 0x00000007a4007209 */ /* 0x004ff20007810000 */
[----:B------:R-:W2:Y:S01]  /*abd0*/  MUFU.TANH R251, R251 ;  /* 0x000000fb00fb7308 */ /* 0x000ea20000002400 */
[----:B---3--:R-:W-:Y:S09]  /*abe0*/  FMNMX.FTZ R2, R162, R5, !PT ;  /* 0x00000005a2027209 */ /* 0x008ff20007810000 */
        /* <DEDUP_REMOVED lines=11> */
[----:B---3--:R-:W-:Y:S01]  /*aca0*/  FMNMX.FTZ R4, R249, R0, !PT ;  /* 0x00000000f9047209 */ /* 0x008fe20007810000 */
[----:B------:R-:W-:Y:S08]  /*acb0*/  FMUL.FTZ R0, R51, c[0x0][0x320] ;  /* 0x0000c80033007a20 */ /* 0x000ff00000410000 */
        /* <DEDUP_REMOVED lines=32> */
[----:B------:R3:W1:Y:S01]  /*aec0*/  MUFU.TANH R117, R0 ;  /* 0x0000000000757308 */ /* 0x0006620000002400 */
[----:B--2---:R-:W-:Y:S02]  /*aed0*/  FMNMX.FTZ R6, R126, R13, !PT ;  /* 0x0000000d7e067209 */ /* 0x004fe40007810000 */
[----:B---3--:R-:W-:Y:S03]  /*aee0*/  FMNMX.FTZ R0, R118, R9, !PT ;  /* 0x0000000976007209 */ /* 0x008fe60007810000 */
[----:B------:R-:W2:Y:S01]  /*aef0*/  SHFL.BFLY PT, R9, R6, 0x2, 0x1f ;  /* 0x0c401f0006097f89 */ /* 0x000ea200000e0000 */
[----:B-1----:R-:W-:Y:S07]  /*af00*/  FMNMX.FTZ R7, R117, R0, !PT ;  /* 0x0000000075077209 */ /* 0x002fee0007810000 */
[----:B------:R-:W1:Y:S01]  /*af10*/  SHFL.BFLY PT, R0, R7, 0x2, 0x1f ;  /* 0x0c401f0007007f89 */ /* 0x000e6200000e0000 */
[----:B--2---:R-:W-:Y:S01]  /*af20*/  FMNMX.FTZ R11, R6, R9, !PT ;  /* 0x00000009060b7209 */ /* 0x004fe20007810000 */
[----:B------:R-:W-:Y:S06]  /*af30*/  @P2 IMAD.WIDE.U32 R8, R192, c[0x0][0x1e0], RZ ;  /* 0x00007800c0082a25 */ /* 0x000fec00078e00ff */
[----:B------:R-:W2:Y:S01]  /*af40*/  SHFL.BFLY PT, R2, R11, 0x1, 0x1f ;  /* 0x0c201f000b027f89 */ /* 0x000ea200000e0000 */
[----:B-1----:R-:W-:Y:S02]  /*af50*/  FMNMX.FTZ R5, R7, R0, !PT ;  /* 0x0000000007057209 */ /* 0x002fe40007810000 */
[----:B------:R-:W-:Y:S05]  /*af60*/  @P2 MOV R7, R221 ;  /* 0x000000dd00072202 */ /* 0x000fea0000000f00 */
[----:B------:R-:W1:Y:S01]  /*af70*/  SHFL.BFLY PT, R4, R5, 0x1, 0x1f ;  /* 0x0c201f0005047f89 */ /* 0x000e6200000e0000 */
[----:B--2---:R-:W-:Y:S05]  /*af80*/  FMNMX.FTZ R0, R11, R2, !PT ;  /* 0x000000020b007209 */ /* 0x004fea0007810000 */
[C---:B------:R-:W-:Y:S02]  /*af90*/  FADD.FTZ R2, -R0.reuse, R3 ;  /* 0x0000000300027221 */ /* 0x040fe40000010100 */
[----:B------:R-:W-:Y:S01]  /*afa0*/  FMUL.FTZ R148, R0, c[0x0][0x2d0] ;  /* 0x0000b40000947a20 */ /* 0x000fe20000410000 */
[----:B-1----:R-:W-:Y:S01]  /*afb0*/  FMNMX.FTZ R116, R5, R4, !PT ;  /* 0x0000000405747209 */ /* 0x002fe20007810000 */
[----:B------:R-:W-:Y:S01]  /*afc0*/  FMUL.FTZ R3, R2, c[0x0][0x2d0] ;  /* 0x0000b40002037a20 */ /* 0x000fe20000410000 */
[----:B------:R-:W-:Y:S01]  /*afd0*/  @P2 SHF.R.S32.HI R4, RZ, 0x1f, R192 ;  /* 0x0000001fff042819 */ /* 0x000fe200000114c0 */
[----:B------:R-:W-:Y:S01]  /*afe0*/  FFMA.FTZ R133, R130, c[0x0][0x2d0], -R148 ;  /* 0x0000b40082857a23 */ /* 0x000fe20000010894 */
[----:B------:R-:W-:Y:S01]  /*aff0*/  @P2 SHF.L.U32 R5, R231, 0x6, RZ ;  /* 0x00000006e7052819 */ /* 0x000fe200000006ff */
[----:B------:R-:W-:Y:S02]  /*b000*/  FADD.FTZ R2, -R116, R119 ;  /* 0x0000007774027221 */ /* 0x000fe40000010100 */
[----:B------:R-:W-:Y:S01]  /*b010*/  @P2 IMAD R4, R4, c[0x0][0x1e0], RZ ;  /* 0x0000780004042a24 */ /* 0x000fe200078e02ff */
[----:B------:R-:W1:Y:S01]  /*b020*/  MUFU.EX2 R3, R3 ;  /* 0x0000000300037308 */ /* 0x000e620000000800 */
[----:B------:R-:W-:Y:S02]  /*b030*/  FMUL.FTZ R6, R2, c[0x0][0x2d0] ;  /* 0x0000b40002067a20 */ /* 0x000fe40000410000 */
[----:B------:R-:W-:Y:S02]  /*b040*/  @P2 IMAD R4, R192, c[0x0][0x1e4], R4 ;  /* 0x00007900c0042a24 */ /* 0x000fe400078e0204 */
[--C-:B------:R-:W-:Y:S02]  /*b050*/  FFMA.FTZ R130, R124, c[0x0][0x2d0], -R148.reuse ;  /* 0x0000b4007c827a23 */ /* 0x100fe40000010894 */
[----:B------:R-:W-:Y:S01]  /*b060*/  FMUL.FTZ R124, R116, c[0x0][0x2d0] ;  /* 0x0000b400747c7a20 */ /* 0x000fe20000410000 */
[----:B------:R-:W-:Y:S01]  /*b070*/  @P2 IADD3 R4, R9, R4, RZ ;  /* 0x0000000409042210 */ /* 0x000fe20007ffe0ff */
[--C-:B------:R-:W-:Y:S01]  /*b080*/  FFMA.FTZ R132, R131, c[0x0][0x2d0], -R148.reuse ;  /* 0x0000b40083847a23 */ /* 0x100fe20000010894 */
[----:B------:R2:W3:Y:S01]  /*b090*/  MUFU.EX2 R2, R6 ;  /* 0x0000000600027308 */ /* 0x0004e20000000800 */
[----:B------:R-:W-:Y:S02]  /*b0a0*/  FFMA.FTZ R131, R134, c[0x0][0x2d0], -R148 ;  /* 0x0000b40086837a23 */ /* 0x000fe40000010894 */
[----:B------:R-:W-:Y:S02]  /*b0b0*/  @P2 IMAD R4, R4, 0x60, RZ ;  /* 0x0000006004042824 */ /* 0x000fe400078e02ff */
[--C-:B------:R-:W-:Y:S02]  /*b0c0*/  FFMA.FTZ R134, R128, c[0x0][0x2d0], -R124.reuse ;  /* 0x0000b40080867a23 */ /* 0x100fe4000001087c */
[--C-:B------:R-:W-:Y:S02]  /*b0d0*/  FFMA.FTZ R129, R129, c[0x0][0x2d0], -R124.reuse ;  /* 0x0000b40081817a23 */ /* 0x100fe4000001087c */
[--C-:B------:R-:W-:Y:S01]  /*b0e0*/  FFMA.FTZ R128, R166, c[0x0][0x2d0], -R124.reuse ;  /* 0x0000b400a6807a23 */ /* 0x100fe2000001087c */
[----:B------:R-:W-:Y:S01]  /*b0f0*/  MUFU.EX2 R133, R133 ;  /* 0x0000008500857308 */ /* 0x000fe20000000800 */
[----:B------:R-:W-:Y:S02]  /*b100*/  FFMA.FTZ R119, R158, c[0x0][0x2d0], -R124 ;  /* 0x0000b4009e777a23 */ /* 0x000fe4000001087c */
[----:B------:R-:W-:Y:S02]  /*b110*/  FFMA.FTZ R185, R185, c[0x0][0x2d0], -R148 ;  /* 0x0000b400b9b97a23 */ /* 0x000fe40000010894 */
[C---:B-1----:R-:W-:Y:S02]  /*b120*/  FMUL.FTZ R24, R3.reuse, R92 ;  /* 0x0000005c03187220 */ /* 0x042fe40000410000 */
[C---:B------:R-:W-:Y:S02]  /*b130*/  FMUL.FTZ R25, R3.reuse, R93 ;  /* 0x0000005d03197220 */ /* 0x040fe40000410000 */
[C---:B------:R-:W-:Y:S01]  /*b140*/  FMUL.FTZ R32, R3.reuse, R84 ;  /* 0x0000005403207220 */ /* 0x040fe20000410000 */
[----:B------:R-:W1:Y:S01]  /*b150*/  MUFU.EX2 R132, R132 ;  /* 0x0000008400847308 */ /* 0x000e620000000800 */
[C---:B------:R-:W-:Y:S02]  /*b160*/  FMUL.FTZ R33, R3.reuse, R85 ;  /* 0x0000005503217220 */ /* 0x040fe40000410000 */
[----:B------:R-:W-:Y:S01]  /*b170*/  FMUL.FTZ R40, R3, R76 ;  /* 0x0000004c03287220 */ /* 0x000fe20000410000 */
[----:B--2---:R-:W-:Y:S01]  /*b180*/  @P2 MOV R6, R218 ;  /* 0x000000da00062202 */ /* 0x004fe20000000f00 */
[C---:B---3--:R-:W-:Y:S02]  /*b190*/  FMUL.FTZ R18, R2.reuse, R102 ;  /* 0x0000006602127220 */ /* 0x048fe40000410000 */
[----:B------:R-:W-:Y:S02]  /*b1a0*/  FMUL.FTZ R19, R2, R103 ;  /* 0x0000006702137220 */ /* 0x000fe40000410000 */
[----:B------:R-:W-:Y:S01]  /*b1b0*/  @P2 IMAD.WIDE.U32 R6, R8, 0x60, R6 ;  /* 0x0000006008062825 */ /* 0x000fe200078e0006 */
[----:B------:R-:W-:Y:S03]  /*b1c0*/  MUFU.EX2 R131, R131 ;  /* 0x0000008300837308 */ /* 0x000fe60000000800 */
[C---:B------:R-:W-:Y:S01]  /*b1d0*/  FMUL.FTZ R26, R2.reuse, R94 ;  /* 0x0000005e021a7220 */ /* 0x040fe20000410000 */
[----:B------:R-:W-:Y:S01]  /*b1e0*/  @P2 IADD3 R4, R7, R4, RZ ;  /* 0x0000000407042210 */ /* 0x000fe20007ffe0ff */
[----:B------:R-:W-:Y:S01]  /*b1f0*/  FMUL.FTZ R27, R2, R95 ;  /* 0x0000005f021b7220 */ /* 0x000fe20000410000 */
[----:B------:R-:W-:Y:S01]  /*b200*/  @P2 SHF.L.U32 R8, R6, 0x1, RZ ;  /* 0x0000000106082819 */ /* 0x000fe200000006ff */
[----:B------:R-:W-:Y:S01]  /*b210*/  FMUL.FTZ R34, R2, R86 ;  /* 0x0000005602227220 */ /* 0x000fe20000410000 */
[----:B------:R-:W-:Y:S01]  /*b220*/  @P2 SHF.L.U64.HI R6, R6, 0x1, R4 ;  /* 0x0000000106062819 */ /* 0x000fe20000010204 */
[----:B------:R-:W-:Y:S01]  /*b230*/  FMUL.FTZ R35, R2, R87 ;  /* 0x0000005702237220 */ /* 0x000fe20000410000 */
[C---:B------:R-:W-:Y:S01]  /*b240*/  @P2 IADD3 R10, P0, R8.reuse, c[0x0][0x1c8], RZ ;  /* 0x00007200080a2a10 */ /* 0x040fe20007f1e0ff */
[----:B------:R-:W-:Y:S01]  /*b250*/  MUFU.EX2 R130, R130 ;  /* 0x0000008200827308 */ /* 0x000fe20000000800 */
[----:B------:R-:W-:Y:S01]  /*b260*/  @P2 IADD3 R8, P1, R8, 0x80, RZ ;  /* 0x0000008008082810 */ /* 0x000fe20007f3e0ff */
[----:B------:R-:W-:Y:S01]  /*b270*/  FMUL.FTZ R41, R3, R77 ;  /* 0x0000004d03297220 */ /* 0x000fe20000410000 */
[----:B------:R-:W-:Y:S01]  /*b280*/  @P2 IADD3.X R11, R6, c[0x0][0x1cc], RZ, P0, !PT ;  /* 0x00007300060b2a10 */ /* 0x000fe200007fe4ff */
[----:B------:R-:W-:Y:S01]  /*b290*/  FMUL.FTZ R42, R2, R78 ;  /* 0x0000004e022a7220 */ /* 0x000fe20000410000 */
[----:B------:R-:W-:Y:S01]  /*b2a0*/  @P2 IADD3 R8, P0, R8, c[0x0][0x1c8], RZ ;  /* 0x0000720008082a10 */ /* 0x000fe20007f1e0ff */
[----:B------:R-:W-:Y:S01]  /*b2b0*/  FMUL.FTZ R43, R2, R79 ;  /* 0x0000004f022b7220 */ /* 0x000fe20000410000 */
[----:B------:R-:W-:Y:S01]  /*b2c0*/  @P2 SHF.L.U64.HI R4, R231, 0x6, R230 ;  /* 0x00000006e7042819 */ /* 0x000fe200000102e6 */
[----:B------:R2:W-:Y:S01]  /*b2d0*/  @P2 LDGSTS.E.BYPASS.LTC128B.128 [R216+0x8100], [R10.64], !P6 ;  /* 0x081000000ad82fae */ /* 0x0005e2000f101d4a */
[----:B------:R-:W-:Y:S01]  /*b2e0*/  @P2 IADD3.X R9, RZ, c[0x0][0x1cc], R6, P0, P1 ;  /* 0x00007300ff092a10 */ /* 0x000fe200007e2406 */
[----:B------:R-:W-:Y:S01]  /*b2f0*/  MUFU.EX2 R134, R134 ;  /* 0x0000008600867308 */ /* 0x000fe20000000800 */
[----:B------:R-:W-:Y:S01]  /*b300*/  @P2 IADD3 R6, P1, R10, R5, RZ ;  /* 0x000000050a062210 */ /* 0x000fe20007f3e0ff */
[C---:B------:R-:W-:Y:S02]  /*b310*/  FMUL.FTZ R48, R3.reuse, R68 ;  /* 0x0000004403307220 */ /* 0x040fe40000410000 */
[----:B------:R-:W-:Y:S01]  /*b320*/  FMUL.FTZ R49, R3, R69 ;  /* 0x0000004503317220 */ /* 0x000fe20000410000 */
[-C--:B------:R-:W-:Y:S01]  /*b330*/  @P2 IADD3.X R7, R11, R4.reuse, RZ, P1, !PT ;  /* 0x000000040b072210 */ /* 0x080fe20000ffe4ff */
[----:B------:R3:W-:Y:S01]  /*b340*/  @P2 LDGSTS.E.BYPASS.LTC128B.128 [R216+0xb100], [R8.64], !P5 ;  /* 0x0b10000008d82fae */ /* 0x0007e2000e901d4a */
[----:B------:R-:W-:Y:S01]  /*b350*/  @P2 IADD3 R16, P0, R6, R5, RZ ;  /* 0x0000000506102210 */ /* 0x000fe20007f1e0ff */
[----:B------:R-:W-:Y:S02]  /*b360*/  FMUL.FTZ R5, R3, R113 ;  /* 0x0000007103057220 */ /* 0x000fe40000410000 */
[----:B------:R-:W4:Y:S01]  /*b370*/  MUFU.EX2 R129, R129 ;  /* 0x0000008100817308 */ /* 0x000f220000000800 */
[----:B------:R-:W-:Y:S01]  /*b380*/  @P2 IADD3.X R17, R7, R4, RZ, P0, !PT ;  /* 0x0000000407112210 */ /* 0x000fe200007fe4ff */
[C---:B------:R-:W-:Y:S01]  /*b390*/  FMUL.FTZ R4, R3.reuse, R112 ;  /* 0x0000007003047220 */ /* 0x040fe20000410000 */
[----:B-1----:R-:W-:Y:S01]  /*b3a0*/  F2FP.PACK_AB R112, R132, R133 ;  /* 0x000000858470723e */ /* 0x002fe200000000ff */
[----:B------:R1:W-:Y:S01]  /*b3b0*/  @P2 LDGSTS.E.BYPASS.LTC128B.128 [R216+0x9100], [R6.64], !P6 ;  /* 0x0910000006d82fae */ /* 0x0003e2000f101d4a */
[----:B------:R-:W-:Y:S01]  /*b3c0*/  FMUL.FTZ R50, R2, R70 ;  /* 0x0000004602327220 */ /* 0x000fe20000410000 */
[----:B------:R-:W-:Y:S01]  /*b3d0*/  ISETP.GT.AND P0, PT, R232, R233, PT ;  /* 0x000000e9e800720c */ /* 0x000fe20003f04270 */
[C---:B------:R-:W-:Y:S01]  /*b3e0*/  FMUL.FTZ R51, R2.reuse, R71 ;  /* 0x0000004702337220 */ /* 0x040fe20000410000 */
[----:B------:R-:W-:Y:S01]  /*b3f0*/  MOV R232, R192 ;  /* 0x000000c000e87202 */ /* 0x000fe20000000f00 */
[C---:B------:R-:W-:Y:S01]  /*b400*/  FMUL.FTZ R52, R3.reuse, R52 ;  /* 0x0000003403347220 */ /* 0x040fe20000410000 */
[----:B------:R-:W-:Y:S01]  /*b410*/  MUFU.EX2 R128, R128 ;  /* 0x0000008000807308 */ /* 0x000fe20000000800 */
[C---:B------:R-:W-:Y:S01]  /*b420*/  FMUL.FTZ R53, R3.reuse, R53 ;  /* 0x0000003503357220 */ /* 0x040fe20000410000 */
[----:B------:R1:W-:Y:S01]  /*b430*/  @P2 LDGSTS.E.BYPASS.LTC128B.128 [R216+0xc100], [R6.64+0x80], !P5 ;  /* 0x0c10008006d82fae */ /* 0x0003e2000e901d4a */
[C---:B------:R-:W-:Y:S02]  /*b440*/  FMUL.FTZ R54, R2.reuse, R54 ;  /* 0x0000003602367220 */ /* 0x040fe40000410000 */
[C---:B--2---:R-:W-:Y:S02]  /*b450*/  FMUL.FTZ R10, R2.reuse, R110 ;  /* 0x0000006e020a7220 */ /* 0x044fe40000410000 */
[C---:B------:R-:W-:Y:S02]  /*b460*/  FMUL.FTZ R11, R2.reuse, R111 ;  /* 0x0000006f020b7220 */ /* 0x040fe40000410000 */
[C---:B------:R-:W-:Y:S01]  /*b470*/  FMUL.FTZ R55, R2.reuse, R55 ;  /* 0x0000003702377220 */ /* 0x040fe20000410000 */
[----:B------:R2:W-:Y:S01]  /*b480*/  @P2 LDGSTS.E.BYPASS.LTC128B.128 [R216+0xa100], [R16.64], !P6 ;  /* 0x0a10000010d82fae */ /* 0x0005e2000f101d4a */
[----:B------:R-:W5:Y:S01]  /*b490*/  MUFU.EX2 R119, R119 ;  /* 0x0000007700777308 */ /* 0x000f620000000800 */
[----:B------:R-:W-:Y:S01]  /*b4a0*/  FMUL.FTZ R56, R3, R56 ;  /* 0x0000003803387220 */ /* 0x000fe20000410000 */
[----:B----4-:R-:W-:Y:S01]  /*b4b0*/  F2FP.PACK_AB R113, R129, R134 ;  /* 0x000000868171723e */ /* 0x010fe200000000ff */
[C---:B---3--:R-:W-:Y:S02]  /*b4c0*/  FMUL.FTZ R8, R3.reuse, R108 ;  /* 0x0000006c03087220 */ /* 0x048fe40000410000 */
[C---:B------:R-:W-:Y:S02]  /*b4d0*/  FMUL.FTZ R9, R3.reuse, R109 ;  /* 0x0000006d03097220 */ /* 0x040fe40000410000 */
[----:B------:R2:W-:Y:S01]  /*b4e0*/  @P2 LDGSTS.E.BYPASS.LTC128B.128 [R216+0xd100], [R16.64+0x80], !P5 ;  /* 0x0d10008010d82fae */ /* 0x0005e2000e901d4a */
[C---:B------:R-:W-:Y:S02]  /*b4f0*/  FMUL.FTZ R57, R3.reuse, R57 ;  /* 0x0000003903397220 */ /* 0x040fe40000410000 */
[C---:B------:R-:W-:Y:S01]  /*b500*/  FMUL.FTZ R58, R2.reuse, R58 ;  /* 0x0000003a023a7220 */ /* 0x040fe20000410000 */
[----:B------:R-:W-:Y:S01]  /*b510*/  MUFU.EX2 R185, R185 ;  /* 0x000000b900b97308 */ /* 0x000fe20000000800 */
[C---:B------:R-:W-:Y:S02]  /*b520*/  FMUL.FTZ R59, R2.reuse, R59 ;  /* 0x0000003b023b7220 */ /* 0x040fe40000410000 */
[C---:B------:R-:W-:Y:S01]  /*b530*/  FMUL.FTZ R60, R3.reuse, R60 ;  /* 0x0000003c033c7220 */ /* 0x040fe20000410000 */
[----:B------:R-:W3:Y:S01]  /*b540*/  LDSM.16.MT88.4 R12, [R212+0x100] ;  /* 0x00010000d40c783b */ /* 0x000ee20000004200 */
[----:B------:R-:W-:Y:S02]  /*b550*/  FMUL.FTZ R61, R3, R61 ;  /* 0x0000003d033d7220 */ /* 0x000fe40000410000 */
[----:B-1----:R-:W-:Y:S01]  /*b560*/  FMUL.FTZ R6, R2, R114 ;  /* 0x0000007202067220 */ /* 0x002fe20000410000 */
[----:B------:R-:W-:Y:S01]  /*b570*/  F2FP.PACK_AB R114, R130, R131 ;  /* 0x000000838272723e */ /* 0x000fe200000000ff */
[C---:B------:R-:W-:Y:S02]  /*b580*/  FMUL.FTZ R7, R2.reuse, R115 ;  /* 0x0000007302077220 */ /* 0x040fe40000410000 */
[C---:B------:R-:W-:Y:S01]  /*b590*/  FMUL.FTZ R62, R2.reuse, R62 ;  /* 0x0000003e023e7220 */ /* 0x040fe20000410000 */
[----:B------:R-:W1:Y:S01]  /*b5a0*/  LDSM.16.MT88.4 R20, [R210+0x100] ;  /* 0x00010000d214783b */ /* 0x000e620000004200 */
[----:B-----5:R-:W-:Y:S01]  /*b5b0*/  F2FP.PACK_AB R115, R119, R128 ;  /* 0x000000807773723e */ /* 0x020fe200000000ff */
[C---:B------:R-:W-:Y:S02]  /*b5c0*/  FMUL.FTZ R63, R2.reuse, R63 ;  /* 0x0000003f023f7220 */ /* 0x040fe40000410000 */
[C---:B------:R-:W-:Y:S02]  /*b5d0*/  FMUL.FTZ R64, R3.reuse, R64 ;  /* 0x0000004003407220 */ /* 0x040fe40000410000 */
[C---:B------:R-:W-:Y:S02]  /*b5e0*/  FMUL.FTZ R65, R3.reuse, R65 ;  /* 0x0000004103417220 */ /* 0x040fe40000410000 */
[----:B------:R-:W4:Y:S01]  /*b5f0*/  LDSM.16.MT88.4 R28, [R209+0x100] ;  /* 0x00010000d11c783b */ /* 0x000f220000004200 */
[C---:B------:R-:W-:Y:S02]  /*b600*/  FMUL.FTZ R66, R2.reuse, R66 ;  /* 0x0000004202427220 */ /* 0x040fe40000410000 */
[C---:B--2---:R-:W-:Y:S02]  /*b610*/  FMUL.FTZ R16, R3.reuse, R100 ;  /* 0x0000006403107220 */ /* 0x044fe40000410000 */
[----:B------:R-:W-:Y:S02]  /*b620*/  FMUL.FTZ R17, R3, R101 ;  /* 0x0000006503117220 */ /* 0x000fe40000410000 */
[C---:B------:R-:W-:Y:S01]  /*b630*/  FMUL.FTZ R67, R2.reuse, R67 ;  /* 0x0000004302437220 */ /* 0x040fe20000410000 */
[----:B------:R-:W2:Y:S01]  /*b640*/  LDSM.16.MT88.4 R36, [R208+0x100] ;  /* 0x00010000d024783b */ /* 0x000ea20000004200 */
[--C-:B------:R-:W-:Y:S02]  /*b650*/  FFMA.FTZ R194, R165, c[0x0][0x2d0], -R148.reuse ;  /* 0x0000b400a5c27a23 */ /* 0x100fe40000010894 */
[--C-:B------:R-:W-:Y:S02]  /*b660*/  FFMA.FTZ R165, R167, c[0x0][0x2d0], -R148.reuse ;  /* 0x0000b400a7a57a23 */ /* 0x100fe40000010894 */
[----:B------:R-:W-:Y:S02]  /*b670*/  FFMA.FTZ R234, R163, c[0x0][0x2d0], -R148 ;  /* 0x0000b400a3ea7a23 */ /* 0x000fe40000010894 */
[----:B------:R-:W-:Y:S01]  /*b680*/  MUFU.EX2 R194, R194 ;  /* 0x000000c200c27308 */ /* 0x000fe20000000800 */
[----:B------:R-:W5:Y:S01]  /*b690*/  LDSM.16.MT88.4 R44, [R212+0x3100] ;  /* 0x00310000d42c783b */ /* 0x000f620000004200 */
[--C-:B------:R-:W-:Y:S02]  /*b6a0*/  FFMA.FTZ R159, R159, c[0x0][0x2d0], -R124.reuse ;  /* 0x0000b4009f9f7a23 */ /* 0x100fe4000001087c */
[--C-:B------:R-:W-:Y:S02]  /*b6b0*/  FFMA.FTZ R236, R157, c[0x0][0x2d0], -R124.reuse ;  /* 0x0000b4009dec7a23 */ /* 0x100fe4000001087c */
[--C-:B------:R-:W-:Y:S02]  /*b6c0*/  FFMA.FTZ R157, R161, c[0x0][0x2d0], -R124.reuse ;  /* 0x0000b400a19d7a23 */ /* 0x100fe4000001087c */
[--C-:B------:R-:W-:Y:S01]  /*b6d0*/  FFMA.FTZ R238, R151, c[0x0][0x2d0], -R124.reuse ;  /* 0x0000b40097ee7a23 */ /* 0x100fe2000001087c */
[C---:B---3--:R-:W-:Y:S01]  /*b6e0*/  HMMA.16816.F32 R4, R112.reuse, R12, R4 ;  /* 0x0000000c7004723c */ /* 0x048fe20000001804 */
[----:B------:R-:W3:Y:S01]  /*b6f0*/  LDSM.16.MT88.4 R84, [R210+0x3100] ;  /* 0x00310000d254783b */ /* 0x000ee20000004200 */
[----:B------:R-:W-:Y:S03]  /*b700*/  MUFU.EX2 R165, R165 ;  /* 0x000000a500a57308 */ /* 0x000fe60000000800 */
[--C-:B------:R-:W-:Y:S02]  /*b710*/  FFMA.FTZ R151, R127, c[0x0][0x2d0], -R124.reuse ;  /* 0x0000b4007f977a23 */ /* 0x100fe4000001087c */
[C---:B------:R-:W-:Y:S01]  /*b720*/  FMUL.FTZ R12, R3.reuse, R104 ;  /* 0x00000068030c7220 */ /* 0x040fe20000410000 */
[C---:B------:R-:W-:Y:S01]  /*b730*/  HMMA.16816.F32 R8, R112.reuse, R14, R8 ;  /* 0x0000000e7008723c */ /* 0x040fe20000001808 */
[----:B------:R-:W2:Y:S03]  /*b740*/  LDSM.16.MT88.4 R76, [R209+0x3100] ;  /* 0x00310000d14c783b */ /* 0x000ea60000004200 */
[----:B------:R-:W-:Y:S01]  /*b750*/  FMUL.FTZ R13, R3, R105 ;  /* 0x00000069030d7220 */ /* 0x000fe20000410000 */
[----:B------:R-:W-:Y:S01]  /*b760*/  MUFU.EX2 R234, R234 ;  /* 0x000000ea00ea7308 */ /* 0x000fe20000000800 */
[----:B------:R-:W-:Y:S02]  /*b770*/  FFMA.FTZ R240, R125, c[0x0][0x2d0], -R124 ;  /* 0x0000b4007df07a23 */ /* 0x000fe4000001087c */
[C---:B------:R-:W-:Y:S01]  /*b780*/  FMUL.FTZ R14, R2.reuse, R106 ;  /* 0x0000006a020e7220 */ /* 0x040fe20000410000 */
[----:B------:R-:W2:Y:S03]  /*b790*/  LDSM.16.MT88.4 R68, [R208+0x3100] ;  /* 0x00310000d044783b */ /* 0x000ea60000004200 */
[----:B------:R-:W-:Y:S02]  /*b7a0*/  FMUL.FTZ R15, R2, R107 ;  /* 0x0000006b020f7220 */ /* 0x000fe40000410000 */
[--C-:B------:R-:W-:Y:S01]  /*b7b0*/  FFMA.FTZ R135, R135, c[0x0][0x2d0], -R148.reuse ;  /* 0x0000b40087877a23 */ /* 0x100fe20000010894 */
[----:B------:R-:W-:Y:S01]  /*b7c0*/  MUFU.EX2 R159, R159 ;  /* 0x0000009f009f7308 */ /* 0x000fe20000000800 */
[--C-:B------:R-:W-:Y:S01]  /*b7d0*/  FFMA.FTZ R136, R136, c[0x0][0x2d0], -R148.reuse ;  /* 0x0000b40088887a23 */ /* 0x100fe20000010894 */
[----:B------:R-:W-:Y:S01]  /*b7e0*/  LDSM.16.MT88.4 R92, [R209+0x4100] ;  /* 0x00410000d15c783b */ /* 0x000fe20000004200 */
[--C-:B------:R-:W-:Y:S01]  /*b7f0*/  FFMA.FTZ R137, R137, c[0x0][0x2d0], -R148.reuse ;  /* 0x0000b40089897a23 */ /* 0x100fe20000010894 */
[C---:B-1----:R-:W-:Y:S03]  /*b800*/  HMMA.16816.F32 R12, R112.reuse, R20, R12 ;  /* 0x00000014700c723c */ /* 0x042fe6000000180c */
[----:B------:R-:W-:Y:S02]  /*b810*/  FFMA.FTZ R138, R138, c[0x0][0x2d0], -R148 ;  /* 0x0000b4008a8a7a23 */ /* 0x000fe40000010894 */
[--C-:B------:R-:W-:Y:S01]  /*b820*/  FFMA.FTZ R146, R146, c[0x0][0x2d0], -R124.reuse ;  /* 0x0000b40092927a23 */ /* 0x100fe2000001087c */
[----:B------:R-:W-:Y:S01]  /*b830*/  LDSM.16.MT88.4 R100, [R210+0x1900] ;  /* 0x00190000d264783b */ /* 0x000fe20000004200 */
[C---:B------:R-:W-:Y:S01]  /*b840*/  FMUL.FTZ R20, R3.reuse, R96 ;  /* 0x0000006003147220 */ /* 0x040fe20000410000 */
[C---:B------:R-:W-:Y:S01]  /*b850*/  HMMA.16816.F32 R16, R112.reuse, R22, R16 ;  /* 0x000000167010723c */ /* 0x040fe20000001810 */
[----:B------:R-:W-:Y:S03]  /*b860*/  MUFU.EX2 R236, R236 ;  /* 0x000000ec00ec7308 */ /* 0x000fe60000000800 */
[----:B------:R-:W-:Y:S02]  /*b870*/  FMUL.FTZ R21, R3, R97 ;  /* 0x0000006103157220 */ /* 0x000fe40000410000 */
[----:B------:R-:W-:Y:S01]  /*b880*/  LDSM.16.MT88.4 R108, [R212+0x2900] ;  /* 0x00290000d46c783b */ /* 0x000fe20000004200 */
[C---:B------:R-:W-:Y:S02]  /*b890*/  FMUL.FTZ R22, R2.reuse, R98 ;  /* 0x0000006202167220 */ /* 0x040fe40000410000 */
[----:B------:R-:W-:Y:S02]  /*b8a0*/  FMUL.FTZ R23, R2, R99 ;  /* 0x0000006302177220 */ /* 0x000fe40000410000 */
[----:B------:R-:W-:Y:S01]  /*b8b0*/  MUFU.EX2 R157, R157 ;  /* 0x0000009d009d7308 */ /* 0x000fe20000000800 */
[--C-:B------:R-:W-:Y:S02]  /*b8c0*/  FFMA.FTZ R147, R147, c[0x0][0x2d0], -R124.reuse ;  /* 0x0000b40093937a23 */ /* 0x100fe4000001087c */
[----:B------:R-:W-:Y:S01]  /*b8d0*/  LDSM.16.MT88.4 R96, [R208+0x4100] ;  /* 0x00410000d060783b */ /* 0x000fe20000004200 */
[--C-:B------:R-:W-:Y:S01]  /*b8e0*/  FFMA.FTZ R149, R149, c[0x0][0x2d0], -R124.reuse ;  /* 0x0000b40095957a23 */ /* 0x100fe2000001087c */
[C---:B----4-:R-:W-:Y:S03]  /*b8f0*/  HMMA.16816.F32 R20, R112.reuse, R28, R20 ;  /* 0x0000001c7014723c */ /* 0x050fe60000001814 */
[----:B------:R-:W-:Y:S02]  /*b900*/  FFMA.FTZ R150, R150, c[0x0][0x2d0], -R124 ;  /* 0x0000b40096967a23 */ /* 0x000fe4000001087c */
[----:B------:R-:W-:Y:S01]  /*b910*/  MUFU.EX2 R238, R238 ;  /* 0x000000ee00ee7308 */ /* 0x000fe20000000800 */
[----:B------:R-:W0:Y:S01]  /*b920*/  LDGDEPBAR ;  /* 0x00000000000079af */ /* 0x000e220000000000 */
[C---:B------:R-:W-:Y:S01]  /*b930*/  FMUL.FTZ R28, R3.reuse, R88 ;  /* 0x00000058031c7220 */ /* 0x040fe20000410000 */
[C---:B------:R-:W-:Y:S04]  /*b940*/  HMMA.16816.F32 R24, R112.reuse, R30, R24 ;  /* 0x0000001e7018723c */ /* 0x040fe80000001818 */
[----:B------:R-:W-:Y:S02]  /*b950*/  FMUL.FTZ R29, R3, R89 ;  /* 0x00000059031d7220 */ /* 0x000fe40000410000 */
[--C-:B------:R-:W-:Y:S01]  /*b960*/  FFMA.FTZ R187, R187, c[0x0][0x2d0], -R148.reuse ;  /* 0x0000b400bbbb7a23 */ /* 0x100fe20000010894 */
[----:B------:R-:W-:Y:S01]  /*b970*/  MUFU.EX2 R135, R135 ;  /* 0x0000008700877308 */ /* 0x000fe20000000800 */
[C---:B------:R-:W-:Y:S04]  /*b980*/  FMUL.FTZ R30, R2.reuse, R90 ;  /* 0x0000005a021e7220 */ /* 0x040fe80000410000 */
[----:B------:R-:W-:Y:S02]  /*b990*/  FMUL.FTZ R31, R2, R91 ;  /* 0x0000005b021f7220 */ /* 0x000fe40000410000 */
[----:B------:R-:W-:Y:S01]  /*b9a0*/  LDSM.16.MT88.4 R88, [R212+0x3900] ;  /* 0x00390000d458783b */ /* 0x000fe20000004200 */
[--C-:B------:R-:W-:Y:S02]  /*b9b0*/  FFMA.FTZ R156, R156, c[0x0][0x2d0], -R148.reuse ;  /* 0x0000b4009c9c7a23 */ /* 0x100fe40000010894 */
[----:B------:R-:W1:Y:S01]  /*b9c0*/  MUFU.EX2 R136, R136 ;  /* 0x0000008800887308 */ /* 0x000e620000000800 */
[--C-:B------:R-:W-:Y:S01]  /*b9d0*/  FFMA.FTZ R158, R193, c[0x0][0x2d0], -R148.reuse ;  /* 0x0000b400c19e7a23 */ /* 0x100fe20000010894 */
[C---:B--2---:R-:W-:Y:S03]  /*b9e0*/  HMMA.16816.F32 R28, R112.reuse, R36, R28 ;  /* 0x00000024701c723c */ /* 0x044fe6000000181c */
[----:B------:R-:W-:Y:S02]  /*b9f0*/  FFMA.FTZ R193, R164, c[0x0][0x2d0], -R148 ;  /* 0x0000b400a4c17a23 */ /* 0x000fe40000010894 */
[--C-:B------:R-:W-:Y:S02]  /*ba00*/  FFMA.FTZ R195, R195, c[0x0][0x2d0], -R124.reuse ;  /* 0x0000b400c3c37a23 */ /* 0x100fe4000001087c */
[C---:B------:R-:W-:Y:S01]  /*ba10*/  FMUL.FTZ R36, R3.reuse, R80 ;  /* 0x0000005003247220 */ /* 0x040fe20000410000 */
[C---:B------:R-:W-:Y:S01]  /*ba20*/  HMMA.16816.F32 R32, R112.reuse, R38, R32 ;  /* 0x000000267020723c */ /* 0x040fe20000001820 */
[----:B------:R-:W-:Y:S03]  /*ba30*/  MUFU.EX2 R137, R137 ;  /* 0x0000008900897308 */ /* 0x000fe60000000800 */
[----:B------:R-:W-:Y:S02]  /*ba40*/  FMUL.FTZ R37, R3, R81 ;  /* 0x0000005103257220 */ /* 0x000fe40000410000 */
[--C-:B------:R-:W-:Y:S02]  /*ba50*/  FFMA.FTZ R160, R160, c[0x0][0x2d0], -R124.reuse ;  /* 0x0000b400a0a07a23 */ /* 0x100fe4000001087c */
[C---:B------:R-:W-:Y:S03]  /*ba60*/  FMUL.FTZ R38, R2.reuse, R82 ;  /* 0x0000005202267220 */ /* 0x040fe60000410000 */
[----:B------:R-:W-:Y:S01]  /*ba70*/  MUFU.EX2 R138, R138 ;  /* 0x0000008a008a7308 */ /* 0x000fe20000000800 */
[----:B------:R-:W-:Y:S02]  /*ba80*/  FMUL.FTZ R39, R2, R83 ;  /* 0x0000005302277220 */ /* 0x000fe40000410000 */
[----:B------:R-:W-:Y:S01]  /*ba90*/  LDSM.16.MT88.4 R80, [R209+0x900] ;  /* 0x00090000d150783b */ /* 0x000fe20000004200 */
[--C-:B------:R-:W-:Y:S02]  /*baa0*/  FFMA.FTZ R162, R162, c[0x0][0x2d0], -R124.reuse ;  /* 0x0000b400a2a27a23 */ /* 0x100fe4000001087c */
[----:B------:R-:W-:Y:S02]  /*bab0*/  FFMA.FTZ R235, R235, c[0x0][0x2d0], -R124 ;  /* 0x0000b400ebeb7a23 */ /* 0x000fe4000001087c */
[C---:B-----5:R-:W-:Y:S02]  /*bac0*/  HMMA.16816.F32 R36, R112.reuse, R44, R36 ;  /* 0x0000002c7024723c */ /* 0x060fe40000001824 */
[----:B------:R-:W-:Y:S01]  /*bad0*/  MUFU.EX2 R146, R146 ;  /* 0x0000009200927308 */ /* 0x000fe20000000800 */
[--C-:B------:R-:W-:Y:S02]  /*bae0*/  FFMA.FTZ R164, R251, c[0x0][0x2d0], -R148.reuse ;  /* 0x0000b400fba47a23 */ /* 0x100fe40000010894 */
[--C-:B------:R-:W-:Y:S02]  /*baf0*/  FFMA.FTZ R237, R237, c[0x0][0x2d0], -R148.reuse ;  /* 0x0000b400eded7a23 */ /* 0x100fe40000010894 */
[C---:B------:R-:W-:Y:S01]  /*bb00*/  FMUL.FTZ R44, R3.reuse, R72 ;  /* 0x00000048032c7220 */ /* 0x040fe20000410000 */
[C---:B------:R-:W-:Y:S04]  /*bb10*/  HMMA.16816.F32 R40, R112.reuse, R46, R40 ;  /* 0x0000002e7028723c */ /* 0x040fe80000001828 */
[----:B------:R-:W-:Y:S01]  /*bb20*/  FMUL.FTZ R45, R3, R73 ;  /* 0x00000049032d7220 */ /* 0x000fe20000410000 */
[----:B------:R-:W2:Y:S01]  /*bb30*/  MUFU.EX2 R147, R147 ;  /* 0x0000009300937308 */ /* 0x000ea20000000800 */
[--C-:B------:R-:W-:Y:S02]  /*bb40*/  FFMA.FTZ R166, R249, c[0x0][0x2d0], -R148.reuse ;  /* 0x0000b400f9a67a23 */ /* 0x100fe40000010894 */
[C---:B------:R-:W-:Y:S04]  /*bb50*/  FMUL.FTZ R46, R2.reuse, R74 ;  /* 0x0000004a022e7220 */ /* 0x040fe80000410000 */
[----:B------:R-:W-:Y:S02]  /*bb60*/  FMUL.FTZ R47, R2, R75 ;  /* 0x0000004b022f7220 */ /* 0x000fe40000410000 */
[----:B------:R-:W4:Y:S01]  /*bb70*/  LDSM.16.MT88.4 R72, [R212+0x900] ;  /* 0x00090000d448783b */ /* 0x000f220000004200 */
[----:B------:R-:W-:Y:S01]  /*bb80*/  MUFU.EX2 R149, R149 ;  /* 0x0000009500957308 */ /* 0x000fe20000000800 */
[----:B------:R-:W-:Y:S02]  /*bb90*/  FFMA.FTZ R239, R239, c[0x0][0x2d0], -R148 ;  /* 0x0000b400efef7a23 */ /* 0x000fe40000010894 */
[--C-:B------:R-:W-:Y:S01]  /*bba0*/  FFMA.FTZ R184, R247, c[0x0][0x2d0], -R124.reuse ;  /* 0x0000b400f7b87a23 */ /* 0x100fe2000001087c */
[C---:B---3--:R-:W-:Y:S03]  /*bbb0*/  HMMA.16816.F32 R44, R112.reuse, R84, R44 ;  /* 0x00000054702c723c */ /* 0x048fe6000000182c */
[--C-:B------:R-:W-:Y:S02]  /*bbc0*/  FFMA.FTZ R243, R243, c[0x0][0x2d0], -R124.reuse ;  /* 0x0000b400f3f37a23 */ /* 0x100fe4000001087c */
[--C-:B------:R-:W-:Y:S01]  /*bbd0*/  FFMA.FTZ R186, R245, c[0x0][0x2d0], -R124.reuse ;  /* 0x0000b400f5ba7a23 */ /* 0x100fe2000001087c */
[----:B------:R-:W3:Y:S01]  /*bbe0*/  MUFU.EX2 R150, R150 ;  /* 0x0000009600967308 */ /* 0x000ee20000000800 */
[----:B------:R-:W-:Y:S01]  /*bbf0*/  FFMA.FTZ R241, R241, c[0x0][0x2d0], -R124 ;  /* 0x0000b400f1f17a23 */ /* 0x000fe2000001087c */
[C---:B------:R-:W-:Y:S01]  /*bc00*/  HMMA.16816.F32 R48, R112.reuse, R86, R48 ;  /* 0x000000567030723c */ /* 0x040fe20000001830 */
[----:B------:R-:W-:Y:S03]  /*bc10*/  LDSM.16.MT88.4 R84, [R208+0x900] ;  /* 0x00090000d054783b */ /* 0x000fe60000004200 */
[--C-:B------:R-:W-:Y:S02]  /*bc20*/  FFMA.FTZ R145, R145, c[0x0][0x2d0], -R148.reuse ;  /* 0x0000b40091917a23 */ /* 0x100fe40000010894 */
[--C-:B------:R-:W-:Y:S02]  /*bc30*/  FFMA.FTZ R144, R144, c[0x0][0x2d0], -R148.reuse ;  /* 0x0000b40090907a23 */ /* 0x100fe40000010894 */
[C---:B------:R-:W-:Y:S01]  /*bc40*/  HMMA.16816.F32 R52, R112.reuse, R76, R52 ;  /* 0x0000004c7034723c */ /* 0x040fe20000001834 */
[----:B------:R-:W-:Y:S03]  /*bc50*/  MUFU.EX2 R187, R187 ;  /* 0x000000bb00bb7308 */ /* 0x000fe60000000800 */
[--C-:B------:R-:W-:Y:S02]  /*bc60*/  FFMA.FTZ R139, R139, c[0x0][0x2d0], -R148.reuse ;  /* 0x0000b4008b8b7a23 */ /* 0x100fe40000010894 */
[----:B------:R-:W-:Y:S02]  /*bc70*/  FFMA.FTZ R148, R126, c[0x0][0x2d0], -R148 ;  /* 0x0000b4007e947a23 */ /* 0x000fe40000010894 */
[C---:B------:R-:W-:Y:S01]  /*bc80*/  HMMA.16816.F32 R56, R112.reuse, R78, R56 ;  /* 0x0000004e7038723c */ /* 0x040fe20000001838 */
[----:B------:R-:W5:Y:S02]  /*bc90*/  LDSM.16.MT88.4 R76, [R210+0x900] ;  /* 0x00090000d24c783b */ /* 0x000f640000004200 */
[----:B------:R-:W3:Y:S01]  /*bca0*/  MUFU.EX2 R156, R156 ;  /* 0x0000009c009c7308 */ /* 0x000ee20000000800 */
[--C-:B------:R-:W-:Y:S02]  /*bcb0*/  FFMA.FTZ R118, R118, c[0x0][0x2d0], -R124.reuse ;  /* 0x0000b40076767a23 */ /* 0x100fe4000001087c */
[----:B------:R-:W-:Y:S02]  /*bcc0*/  FFMA.FTZ R124, R117, c[0x0][0x2d0], -R124 ;  /* 0x0000b400757c7a23 */ /* 0x000fe4000001087c */
[C---:B------:R-:W-:Y:S04]  /*bcd0*/  HMMA.16816.F32 R60, R112.reuse, R68, R60 ;  /* 0x00000044703c723c */ /* 0x040fe8000000183c */
[----:B------:R-:W-:Y:S01]  /*bce0*/  FFMA.FTZ R133, R3, R224, R133 ;  /* 0x000000e003857223 */ /* 0x000fe20000010085 */
[----:B------:R-:W-:Y:S01]  /*bcf0*/  MUFU.EX2 R158, R158 ;  /* 0x0000009e009e7308 */ /* 0x000fe20000000800 */
[----:B------:R-:W-:Y:S01]  /*bd00*/  MOV R3, R0 ;  /* 0x0000000000037202 */ /* 0x000fe20000000f00 */
[----:B------:R-:W-:Y:S01]  /*bd10*/  FFMA.FTZ R134, R2, R225, R134 ;  /* 0x000000e102867223 */ /* 0x000fe20000010086 */
[----:B------:R-:W-:Y:S04]  /*bd20*/  HMMA.16816.F32 R64, R112, R70, R64 ;  /* 0x000000467040723c */ /* 0x000fe80000001840 */
[----:B-1----:R-:W-:Y:S01]  /*bd30*/  F2FP.PACK_AB R68, R136, R135 ;  /* 0x000000878844723e */ /* 0x002fe200000000ff */
[----:B------:R-:W-:Y:S01]  /*bd40*/  FADD.FTZ R132, R132, R133 ;  /* 0x0000008584847221 */ /* 0x000fe20000010000 */
[----:B--2---:R-:W-:Y:S01]  /*bd50*/  F2FP.PACK_AB R69, R147, R146 ;  /* 0x000000929345723e */ /* 0x004fe200000000ff */
[----:B------:R-:W1:Y:S01]  /*bd60*/  MUFU.EX2 R193, R193 ;  /* 0x000000c100c17308 */ /* 0x000e620000000800 */
[----:B------:R-:W-:Y:S01]  /*bd70*/  F2FP.PACK_AB R70, R138, R137 ;  /* 0x000000898a46723e */ /* 0x000fe200000000ff */
[----:B------:R-:W-:Y:S03]  /*bd80*/  FADD.FTZ R129, R129, R134 ;  /* 0x0000008681817221 */ /* 0x000fe60000010000 */
[----:B---3--:R-:W-:Y:S01]  /*bd90*/  F2FP.PACK_AB R71, R150, R149 ;  /* 0x000000959647723e */ /* 0x008fe200000000ff */
[----:B------:R-:W-:Y:S02]  /*bda0*/  FADD.FTZ R131, R131, R132 ;  /* 0x0000008483837221 */ /* 0x000fe40000010000 */
[----:B------:R-:W-:Y:S02]  /*bdb0*/  FADD.FTZ R128, R128, R129 ;  /* 0x0000008180807221 */ /* 0x000fe40000010000 */
[----:B------:R-:W-:Y:S01]  /*bdc0*/  MUFU.EX2 R195, R195 ;  /* 0x000000c300c37308 */ /* 0x000fe20000000800 */
[----:B------:R-:W-:Y:S01]  /*bdd0*/  FADD.FTZ R130, R130, R131 ;  /* 0x0000008382827221 */ /* 0x000fe20000010000 */
[C---:B----4-:R-:W-:Y:S05]  /*bde0*/  HMMA.16816.F32 R4, R68.reuse, R72, R4 ;  /* 0x000000484404723c */ /* 0x050fea0000001804 */
[----:B------:R-:W-:Y:S02]  /*bdf0*/  FADD.FTZ R119, R119, R128 ;  /* 0x0000008077777221 */ /* 0x000fe40000010000 */
[----:B------:R-:W-:Y:S01]  /*be00*/  FADD.FTZ R135, R135, R130 ;  /* 0x0000008287877221 */ /* 0x000fe20000010000 */
[C---:B------:R-:W-:Y:S01]  /*be10*/  HMMA.16816.F32 R8, R68.reuse, R74, R8 ;  /* 0x0000004a4408723c */ /* 0x040fe20000001808 */
[----:B------:R-:W2:Y:S01]  /*be20*/  LDSM.16.MT88.4 R72, [R210+0x3900] ;  /* 0x00390000d248783b */ /* 0x000ea20000004200 */
[----:B------:R-:W3:Y:S02]  /*be30*/  MUFU.EX2 R160, R160 ;  /* 0x000000a000a07308 */ /* 0x000ee40000000800 */
[----:B------:R-:W-:Y:S01]  /*be40*/  FADD.FTZ R146, R146, R119 ;  /* 0x0000007792927221 */ /* 0x000fe20000010000 */
[----:B------:R-:W-:Y:S01]  /*be50*/  MOV R119, R116 ;  /* 0x0000007400777202 */ /* 0x000fe20000000f00 */
[----:B------:R-:W-:Y:S02]  /*be60*/  FADD.FTZ R136, R136, R135 ;  /* 0x0000008788887221 */ /* 0x000fe40000010000 */
[C---:B-----5:R-:W-:Y:S04]  /*be70*/  HMMA.16816.F32 R12, R68.reuse, R76, R12 ;  /* 0x0000004c440c723c */ /* 0x060fe8000000180c */
[----:B------:R-:W-:Y:S01]  /*be80*/  MUFU.EX2 R162, R162 ;  /* 0x000000a200a27308 */ /* 0x000fe20000000800 */
[----:B------:R-:W-:Y:S02]  /*be90*/  FADD.FTZ R146, R147, R146 ;  /* 0x0000009293927221 */ /* 0x000fe40000010000 */
[----:B------:R-:W-:Y:S01]  /*bea0*/  FADD.FTZ R137, R137, R136 ;  /* 0x0000008889897221 */ /* 0x000fe20000010000 */
[C---:B------:R-:W-:Y:S01]  /*beb0*/  HMMA.16816.F32 R16, R68.reuse, R78, R16 ;  /* 0x0000004e4410723c */ /* 0x040fe20000001810 */
[----:B------:R-:W4:Y:S03]  /*bec0*/  LDSM.16.MT88.4 R76, [R209+0x3900] ;  /* 0x00390000d14c783b */ /* 0x000f260000004200 */
[----:B------:R-:W-:Y:S02]  /*bed0*/  FADD.FTZ R149, R149, R146 ;  /* 0x0000009295957221 */ /* 0x000fe40000010000 */
[----:B------:R-:W5:Y:S01]  /*bee0*/  MUFU.EX2 R235, R235 ;  /* 0x000000eb00eb7308 */ /* 0x000f620000000800 */
[----:B------:R-:W-:Y:S01]  /*bef0*/  FADD.FTZ R138, R138, R137 ;  /* 0x000000898a8a7221 */ /* 0x000fe20000010000 */
[C---:B------:R-:W-:Y:S04]  /*bf00*/  HMMA.16816.F32 R20, R68.reuse, R80, R20 ;  /* 0x000000504414723c */ /* 0x040fe80000001814 */
[----:B------:R-:W-:Y:S04]  /*bf10*/  FADD.FTZ R150, R150, R149 ;  /* 0x0000009596967221 */ /* 0x000fe80000010000 */
[C---:B------:R-:W-:Y:S01]  /*bf20*/  HMMA.16816.F32 R24, R68.reuse, R82, R24 ;  /* 0x000000524418723c */ /* 0x040fe20000001818 */
[----:B------:R-:W1:Y:S01]  /*bf30*/  LDSM.16.MT88.4 R80, [R208+0x3900] ;  /* 0x00390000d050783b */ /* 0x000e620000004200 */
[----:B------:R-:W-:Y:S06]  /*bf40*/  MUFU.EX2 R164, R164 ;  /* 0x000000a400a47308 */ /* 0x000fec0000000800 */
[C---:B------:R-:W-:Y:S04]  /*bf50*/  HMMA.16816.F32 R28, R68.reuse, R84, R28 ;  /* 0x00000054441c723c */ /* 0x040fe8000000181c */
[----:B------:R-:W-:Y:S04]  /*bf60*/  MUFU.EX2 R237, R237 ;  /* 0x000000ed00ed7308 */ /* 0x000fe80000000800 */
[C---:B------:R-:W-:Y:S01]  /*bf70*/  HMMA.16816.F32 R32, R68.reuse, R86, R32 ;  /* 0x000000564420723c */ /* 0x040fe20000001820 */
[----:B------:R-:W-:Y:S05]  /*bf80*/  LDSM.16.MT88.4 R84, [R208+0x1100] ;  /* 0x00110000d054783b */ /* 0x000fea0000004200 */
[----:B------:R-:W-:Y:S02]  /*bf90*/  MUFU.EX2 R166, R166 ;  /* 0x000000a600a67308 */ /* 0x000fe40000000800 */
[C---:B------:R-:W-:Y:S08]  /*bfa0*/  HMMA.16816.F32 R36, R68.reuse, R88, R36 ;  /* 0x000000584424723c */ /* 0x040ff00000001824 */
[C---:B------:R-:W-:Y:S01]  /*bfb0*/  HMMA.16816.F32 R40, R68.reuse, R90, R40 ;  /* 0x0000005a4428723c */ /* 0x040fe20000001828 */
[----:B------:R-:W-:Y:S01]  /*bfc0*/  LDSM.16.MT88.4 R88, [R210+0x4100] ;  /* 0x00410000d258783b */ /* 0x000fe20000004200 */
[----:B------:R-:W-:Y:S06]  /*bfd0*/  MUFU.EX2 R239, R239 ;  /* 0x000000ef00ef7308 */ /* 0x000fec0000000800 */
[C---:B--2---:R-:W-:Y:S04]  /*bfe0*/  HMMA.16816.F32 R44, R68.reuse, R72, R44 ;  /* 0x00000048442c723c */ /* 0x044fe8000000182c */
[----:B------:R-:W-:Y:S04]  /*bff0*/  MUFU.EX2 R184, R184 ;  /* 0x000000b800b87308 */ /* 0x000fe80000000800 */
[C---:B------:R-:W-:Y:S01]  /*c000*/  HMMA.16816.F32 R48, R68.reuse, R74, R48 ;  /* 0x0000004a4430723c */ /* 0x040fe20000001830 */
[----:B------:R-:W2:Y:S05]  /*c010*/  LDSM.16.MT88.4 R72, [R212+0x1100] ;  /* 0x00110000d448783b */ /* 0x000eaa0000004200 */
[----:B------:R-:W-:Y:S02]  /*c020*/  MUFU.EX2 R243, R243 ;  /* 0x000000f300f37308 */ /* 0x000fe40000000800 */
[C---:B----4-:R-:W-:Y:S08]  /*c030*/  HMMA.16816.F32 R52, R68.reuse, R76, R52 ;  /* 0x0000004c4434723c */ /* 0x050ff00000001834 */
[C---:B------:R-:W-:Y:S01]  /*c040*/  HMMA.16816.F32 R56, R68.reuse, R78, R56 ;  /* 0x0000004e4438723c */ /* 0x040fe20000001838 */
[----:B------:R-:W4:Y:S01]  /*c050*/  LDSM.16.MT88.4 R76, [R210+0x1100] ;  /* 0x00110000d24c783b */ /* 0x000f220000004200 */
[----:B------:R-:W-:Y:S06]  /*c060*/  MUFU.EX2 R186, R186 ;  /* 0x000000ba00ba7308 */ /* 0x000fec0000000800 */
[C---:B-1----:R-:W-:Y:S04]  /*c070*/  HMMA.16816.F32 R60, R68.reuse, R80, R60 ;  /* 0x00000050443c723c */ /* 0x042fe8000000183c */
[----:B------:R-:W-:Y:S04]  /*c080*/  MUFU.EX2 R241, R241 ;  /* 0x000000f100f17308 */ /* 0x000fe80000000800 */
[----:B------:R-:W-:Y:S01]  /*c090*/  HMMA.16816.F32 R64, R68, R82, R64 ;  /* 0x000000524440723c */ /* 0x000fe20000001840 */
[----:B------:R-:W1:Y:S05]  /*c0a0*/  LDSM.16.MT88.4 R80, [R209+0x1100] ;  /* 0x00110000d150783b */ /* 0x000e6a0000004200 */
[----:B------:R-:W-:Y:S01]  /*c0b0*/  MUFU.EX2 R145, R145 ;  /* 0x0000009100917308 */ /* 0x000fe20000000800 */
[----:B------:R-:W-:Y:S01]  /*c0c0*/  F2FP.PACK_AB R68, R156, R187 ;  /* 0x000000bb9c44723e */ /* 0x000fe200000000ff */
[----:B------:R-:W-:Y:S01]  /*c0d0*/  FADD.FTZ R187, R187, R138 ;  /* 0x0000008abbbb7221 */ /* 0x000fe20000010000 */
[----:B------:R-:W-:Y:S03]  /*c0e0*/  F2FP.PACK_AB R70, R193, R158 ;  /* 0x0000009ec146723e */ /* 0x000fe600000000ff */
[----:B---3--:R-:W-:Y:S01]  /*c0f0*/  F2FP.PACK_AB R69, R160, R195 ;  /* 0x000000c3a045723e */ /* 0x008fe200000000ff */
[----:B------:R-:W-:Y:S01]  /*c100*/  FADD.FTZ R195, R195, R150 ;  /* 0x00000096c3c37221 */ /* 0x000fe20000010000 */
[----:B-----5:R-:W-:Y:S01]  /*c110*/  F2FP.PACK_AB R71, R235, R162 ;  /* 0x000000a2eb47723e */ /* 0x020fe200000000ff */
[----:B------:R-:W-:Y:S01]  /*c120*/  FADD.FTZ R187, R156, R187 ;  /* 0x000000bb9cbb7221 */ /* 0x000fe20000010000 */
[----:B------:R-:W-:Y:S01]  /*c130*/  MUFU.EX2 R144, R144 ;  /* 0x0000009000907308 */ /* 0x000fe20000000800 */
[----:B------:R-:W-:Y:S02]  /*c140*/  FADD.FTZ R195, R160, R195 ;  /* 0x000000c3a0c37221 */ /* 0x000fe40000010000 */
[----:B------:R-:W-:Y:S02]  /*c150*/  FADD.FTZ R158, R158, R187 ;  /* 0x000000bb9e9e7221 */ /* 0x000fe40000010000 */
[C---:B--2---:R-:W-:Y:S03]  /*c160*/  HMMA.16816.F32 R4, R68.reuse, R72, R4 ;  /* 0x000000484404723c */ /* 0x044fe60000001804 */
[----:B------:R-:W-:Y:S02]  /*c170*/  FADD.FTZ R162, R162, R195 ;  /* 0x000000c3a2a27221 */ /* 0x000fe40000010000 */
[----:B------:R-:W-:Y:S01]  /*c180*/  MUFU.EX2 R139, R139 ;  /* 0x0000008b008b7308 */ /* 0x000fe20000000800 */
[----:B------:R-:W-:Y:S02]  /*c190*/  FADD.FTZ R193, R193, R158 ;  /* 0x0000009ec1c17221 */ /* 0x000fe40000010000 */
[C---:B------:R-:W-:Y:S01]  /*c1a0*/  HMMA.16816.F32 R8, R68.reuse, R74, R8 ;  /* 0x0000004a4408723c */ /* 0x040fe20000001808 */
[----:B------:R-:W2:Y:S03]  /*c1b0*/  LDSM.16.MT88.4 R72, [R212+0x4100] ;  /* 0x00410000d448783b */ /* 0x000ea60000004200 */
[----:B------:R-:W-:Y:S03]  /*c1c0*/  FADD.FTZ R235, R235, R162 ;  /* 0x000000a2ebeb7221 */ /* 0x000fe60000010000 */
[----:B------:R-:W3:Y:S01]  /*c1d0*/  MUFU.EX2 R148, R148 ;  /* 0x0000009400947308 */ /* 0x000ee20000000800 */
[C---:B----4-:R-:W-:Y:S08]  /*c1e0*/  HMMA.16816.F32 R12, R68.reuse, R76, R12 ;  /* 0x0000004c440c723c */ /* 0x050ff0000000180c */
[C---:B------:R-:W-:Y:S01]  /*c1f0*/  HMMA.16816.F32 R16, R68.reuse, R78, R16 ;  /* 0x0000004e4410723c */ /* 0x040fe20000001810 */
[----:B------:R-:W4:Y:S01]  /*c200*/  LDSM.16.MT88.4 R76, [R212+0x1900] ;  /* 0x00190000d44c783b */ /* 0x000f220000004200 */
[----:B------:R-:W-:Y:S06]  /*c210*/  MUFU.EX2 R151, R151 ;  /* 0x0000009700977308 */ /* 0x000fec0000000800 */
[C---:B-1----:R-:W-:Y:S04]  /*c220*/  HMMA.16816.F32 R20, R68.reuse, R80, R20 ;  /* 0x000000504414723c */ /* 0x042fe80000001814 */
[----:B------:R-:W1:Y:S01]  /*c230*/  MUFU.EX2 R240, R240 ;  /* 0x000000f000f07308 */ /* 0x000e620000000800 */
[----:B---3--:R-:W-:Y:S03]  /*c240*/  F2FP.PACK_AB R126, R148, R139 ;  /* 0x0000008b947e723e */ /* 0x008fe600000000ff */
[C---:B------:R-:W-:Y:S01]  /*c250*/  HMMA.16816.F32 R24, R68.reuse, R82, R24 ;  /* 0x000000524418723c */ /* 0x040fe20000001818 */
[----:B------:R-:W3:Y:S05]  /*c260*/  LDSM.16.MT88.4 R80, [R209+0x1900] ;  /* 0x00190000d150783b */ /* 0x000eea0000004200 */
[----:B------:R-:W-:Y:S02]  /*c270*/  MUFU.EX2 R118, R118 ;  /* 0x0000007600767308 */ /* 0x000fe40000000800 */
[C---:B------:R-:W-:Y:S08]  /*c280*/  HMMA.16816.F32 R28, R68.reuse, R84, R28 ;  /* 0x00000054441c723c */ /* 0x040ff0000000181c */
[C---:B------:R-:W-:Y:S01]  /*c290*/  HMMA.16816.F32 R32, R68.reuse, R86, R32 ;  /* 0x000000564420723c */ /* 0x040fe20000001820 */
[----:B------:R-:W-:Y:S01]  /*c2a0*/  LDSM.16.MT88.4 R84, [R210+0x4900] ;  /* 0x00490000d254783b */ /* 0x000fe20000004200 */
[----:B------:R5:W3:Y:S02]  /*c2b0*/  MUFU.EX2 R117, R124 ;  /* 0x0000007c00757308 */ /* 0x000ae40000000800 */
[----:B-1----:R-:W-:Y:S04]  /*c2c0*/  F2FP.PACK_AB R125, R240, R151 ;  /* 0x00000097f07d723e */ /* 0x002fe800000000ff */
[C---:B--2---:R-:W-:Y:S08]  /*c2d0*/  HMMA.16816.F32 R36, R68.reuse, R72, R36 ;  /* 0x000000484424723c */ /* 0x044ff00000001824 */
[C---:B------:R-:W-:Y:S01]  /*c2e0*/  HMMA.16816.F32 R40, R68.reuse, R74, R40 ;  /* 0x0000004a4428723c */ /* 0x040fe20000001828 */
[----:B------:R-:W1:Y:S07]  /*c2f0*/  LDSM.16.MT88.4 R72, [R208+0x1900] ;  /* 0x00190000d048783b */ /* 0x000e6e0000004200 */
[C---:B------:R-:W-:Y:S04]  /*c300*/  HMMA.16816.F32 R44, R68.reuse, R88, R44 ;  /* 0x00000058442c723c */ /* 0x040fe8000000182c */
[----:B-----5:R-:W-:Y:S02]  /*c310*/  F2FP.PACK_AB R124, R144, R145 ;  /* 0x00000091907c723e */ /* 0x020fe400000000ff */
[----:B---3--:R-:W-:Y:S02]  /*c320*/  F2FP.PACK_AB R127, R117, R118 ;  /* 0x00000076757f723e */ /* 0x008fe400000000ff */
[C---:B------:R-:W-:Y:S01]  /*c330*/  HMMA.16816.F32 R48, R68.reuse, R90, R48 ;  /* 0x0000005a4430723c */ /* 0x040fe20000001830 */
[----:B------:R-:W-:Y:S07]  /*c340*/  LDSM.16.MT88.4 R88, [R208+0x5100] ;  /* 0x00510000d058783b */ /* 0x000fee0000004200 */
[C---:B------:R-:W-:Y:S08]  /*c350*/  HMMA.16816.F32 R52, R68.reuse, R92, R52 ;  /* 0x0000005c4434723c */ /* 0x040ff00000001834 */
[C---:B------:R-:W-:Y:S01]  /*c360*/  HMMA.16816.F32 R56, R68.reuse, R94, R56 ;  /* 0x0000005e4438723c */ /* 0x040fe20000001838 */
[----:B------:R-:W-:Y:S07]  /*c370*/  LDSM.16.MT88.4 R92, [R209+0x2900] ;  /* 0x00290000d15c783b */ /* 0x000fee0000004200 */
[C---:B------:R-:W-:Y:S08]  /*c380*/  HMMA.16816.F32 R60, R68.reuse, R96, R60 ;  /* 0x00000060443c723c */ /* 0x040ff0000000183c */
[----:B------:R-:W-:Y:S07]  /*c390*/  HMMA.16816.F32 R64, R68, R98, R64 ;  /* 0x000000624440723c */ /* 0x000fee0000001840 */
        /* <DEDUP_REMOVED lines=14> */
[----:B------:R-:W2:Y:S07]  /*c480*/  LDSM.16.MT88.4 R76, [R212+0x4900] ;  /* 0x00490000d44c783b */ /* 0x000eae0000004200 */
[C---:B------:R-:W-:Y:S08]  /*c490*/  HMMA.16816.F32 R12, R68.reuse, R100, R12 ;  /* 0x00000064440c723c */ /* 0x040ff0000000180c */
[C---:B------:R-:W-:Y:S01]  /*c4a0*/  HMMA.16816.F32 R16, R68.reuse, R102, R16 ;  /* 0x000000664410723c */ /* 0x040fe20000001810 */
[----:B------:R-:W-:Y:S07]  /*c4b0*/  LDSM.16.MT88.4 R100, [R210+0x2900] ;  /* 0x00290000d264783b */ /* 0x000fee0000004200 */
[C---:B------:R-:W-:Y:S08]  /*c4c0*/  HMMA.16816.F32 R20, R68.reuse, R80, R20 ;  /* 0x000000504414723c */ /* 0x040ff00000001814 */
[C---:B------:R-:W-:Y:S01]  /*c4d0*/  HMMA.16816.F32 R24, R68.reuse, R82, R24 ;  /* 0x000000524418723c */ /* 0x040fe20000001818 */
[----:B------:R-:W3:Y:S07]  /*c4e0*/  LDSM.16.MT88.4 R80, [R209+0x4900] ;  /* 0x00490000d150783b */ /* 0x000eee0000004200 */
[C---:B-1----:R-:W-:Y:S08]  /*c4f0*/  HMMA.16816.F32 R28, R68.reuse, R72, R28 ;  /* 0x00000048441c723c */ /* 0x042ff0000000181c */
[C---:B------:R-:W-:Y:S01]  /*c500*/  HMMA.16816.F32 R32, R68.reuse, R74, R32 ;  /* 0x0000004a4420723c */ /* 0x040fe20000001820 */
[----:B------:R-:W1:Y:S07]  /*c510*/  LDSM.16.MT88.4 R72, [R208+0x4900] ;  /* 0x00490000d048783b */ /* 0x000e6e0000004200 */
[C---:B--2---:R-:W-:Y:S08]  /*c520*/  HMMA.16816.F32 R36, R68.reuse, R76, R36 ;  /* 0x0000004c4424723c */ /* 0x044ff00000001824 */
[C---:B------:R-:W-:Y:S01]  /*c530*/  HMMA.16816.F32 R40, R68.reuse, R78, R40 ;  /* 0x0000004e4428723c */ /* 0x040fe20000001828 */
[----:B------:R-:W2:Y:S07]  /*c540*/  LDSM.16.MT88.4 R76, [R212+0x2100] ;  /* 0x00210000d44c783b */ /* 0x000eae0000004200 */
[C---:B------:R-:W-:Y:S08]  /*c550*/  HMMA.16816.F32 R44, R68.reuse, R84, R44 ;  /* 0x00000054442c723c */ /* 0x040ff0000000182c */
[C---:B------:R-:W-:Y:S01]  /*c560*/  HMMA.16816.F32 R48, R68.reuse, R86, R48 ;  /* 0x000000564430723c */ /* 0x040fe20000001830 */
[----:B------:R-:W4:Y:S07]  /*c570*/  LDSM.16.MT88.4 R84, [R210+0x2100] ;  /* 0x00210000d254783b */ /* 0x000f2e0000004200 */
[C---:B---3--:R-:W-:Y:S08]  /*c580*/  HMMA.16816.F32 R52, R68.reuse, R80, R52 ;  /* 0x000000504434723c */ /* 0x048ff00000001834 */
[C---:B------:R-:W-:Y:S01]  /*c590*/  HMMA.16816.F32 R56, R68.reuse, R82, R56 ;  /* 0x000000524438723c */ /* 0x040fe20000001838 */
[----:B------:R-:W3:Y:S07]  /*c5a0*/  LDSM.16.MT88.4 R80, [R209+0x2100] ;  /* 0x00210000d150783b */ /* 0x000eee0000004200 */
[C---:B-1----:R-:W-:Y:S08]  /*c5b0*/  HMMA.16816.F32 R60, R68.reuse, R72, R60 ;  /* 0x00000048443c723c */ /* 0x042ff0000000183c */
[----:B------:R-:W-:Y:S01]  /*c5c0*/  HMMA.16816.F32 R64, R68, R74, R64 ;  /* 0x0000004a4440723c */ /* 0x000fe20000001840 */
[----:B------:R-:W1:Y:S06]  /*c5d0*/  LDSM.16.MT88.4 R72, [R208+0x2100] ;  /* 0x00210000d048783b */ /* 0x000e6c0000004200 */
        /* <DEDUP_REMOVED lines=9> */
[C---:B--2---:R-:W-:Y:S03]  /*c670*/  HMMA.16816.F32 R4, R68.reuse, R76, R4 ;  /* 0x0000004c4404723c */ /* 0x044fe60000001804 */
[----:B------:R-:W-:Y:S02]  /*c680*/  FADD.FTZ R157, R157, R236 ;  /* 0x000000ec9d9d7221 */ /* 0x000fe40000010000 */
[----:B------:R-:W-:Y:S02]  /*c690*/  FADD.FTZ R234, R234, R165 ;  /* 0x000000a5eaea7221 */ /* 0x000fe40000010000 */
[----:B------:R-:W-:Y:S01]  /*c6a0*/  FADD.FTZ R238, R238, R157 ;  /* 0x0000009deeee7221 */ /* 0x000fe20000010000 */
[C---:B------:R-:W-:Y:S01]  /*c6b0*/  HMMA.16816.F32 R8, R68.reuse, R78, R8 ;  /* 0x0000004e4408723c */ /* 0x040fe20000001808 */
[----:B------:R-:W2:Y:S03]  /*c6c0*/  LDSM.16.MT88.4 R76, [R212+0x5100] ;  /* 0x00510000d44c783b */ /* 0x000ea60000004200 */
[----:B------:R-:W-:Y:S02]  /*c6d0*/  FADD.FTZ R145, R145, R234 ;  /* 0x000000ea91917221 */ /* 0x000fe40000010000 */
[----:B------:R-:W-:Y:S02]  /*c6e0*/  FADD.FTZ R151, R151, R238 ;  /* 0x000000ee97977221 */ /* 0x000fe40000010000 */
[C---:B----4-:R-:W-:Y:S04]  /*c6f0*/  HMMA.16816.F32 R12, R68.reuse, R84, R12 ;  /* 0x00000054440c723c */ /* 0x050fe8000000180c */
[----:B------:R-:W-:Y:S02]  /*c700*/  FADD.FTZ R144, R144, R145 ;  /* 0x0000009190907221 */ /* 0x000fe40000010000 */
[----:B------:R-:W-:Y:S02]  /*c710*/  FADD.FTZ R151, R240, R151 ;  /* 0x00000097f0977221 */ /* 0x000fe40000010000 */
[C---:B------:R-:W-:Y:S01]  /*c720*/  HMMA.16816.F32 R16, R68.reuse, R86, R16 ;  /* 0x000000564410723c */ /* 0x040fe20000001810 */
[----:B------:R-:W4:Y:S03]  /*c730*/  LDSM.16.MT88.4 R84, [R210+0x5100] ;  /* 0x00510000d254783b */ /* 0x000f260000004200 */
[----:B------:R-:W-:Y:S02]  /*c740*/  FADD.FTZ R139, R139, R144 ;  /* 0x000000908b8b7221 */ /* 0x000fe40000010000 */
[----:B------:R-:W-:Y:S02]  /*c750*/  FADD.FTZ R118, R118, R151 ;  /* 0x0000009776767221 */ /* 0x000fe40000010000 */
[C---:B---3--:R-:W-:Y:S04]  /*c760*/  HMMA.16816.F32 R20, R68.reuse, R80, R20 ;  /* 0x000000504414723c */ /* 0x048fe80000001814 */
[----:B------:R-:W-:Y:S02]  /*c770*/  FADD.FTZ R224, R148, R139 ;  /* 0x0000008b94e07221 */ /* 0x000fe40000010000 */
[----:B------:R-:W-:Y:S02]  /*c780*/  FADD.FTZ R225, R117, R118 ;  /* 0x0000007675e17221 */ /* 0x000fe40000010000 */
        /* <DEDUP_REMOVED lines=8> */
[C---:B----4-:R-:W-:Y:S08]  /*c810*/  HMMA.16816.F32 R44, R68.reuse, R84, R44 ;  /* 0x00000054442c723c */ /* 0x050ff0000000182c */
[C---:B------:R-:W-:Y:S08]  /*c820*/  HMMA.16816.F32 R48, R68.reuse, R86, R48 ;  /* 0x000000564430723c */ /* 0x040ff00000001830 */
[C---:B---3--:R-:W-:Y:S08]  /*c830*/  HMMA.16816.F32 R52, R68.reuse, R80, R52 ;  /* 0x000000504434723c */ /* 0x048ff00000001834 */
[C---:B------:R-:W-:Y:S08]  /*c840*/  HMMA.16816.F32 R56, R68.reuse, R82, R56 ;  /* 0x000000524438723c */ /* 0x040ff00000001838 */
[C---:B------:R-:W-:Y:S08]  /*c850*/  HMMA.16816.F32 R60, R68.reuse, R88, R60 ;  /* 0x00000058443c723c */ /* 0x040ff0000000183c */
[----:B------:R-:W-:Y:S01]  /*c860*/  HMMA.16816.F32 R64, R68, R90, R64 ;  /* 0x0000005a4440723c */ /* 0x000fe20000001840 */
[----:B------:R-:W3:Y:S07]  /*c870*/  LDSM.16.MT88.4 R68, [R210+0x5900] ;  /* 0x00590000d244783b */ /* 0x000eee0000004200 */
[C---:B------:R-:W-:Y:S01]  /*c880*/  HMMA.16816.F32 R112, R124.reuse, R108, R4 ;  /* 0x0000006c7c70723c */ /* 0x040fe20000001804 */
[----:B------:R-:W4:Y:S07]  /*c890*/  LDSM.16.MT88.4 R4, [R209+0x5900] ;  /* 0x00590000d104783b */ /* 0x000f2e0000004200 */
[C---:B------:R-:W-:Y:S01]  /*c8a0*/  HMMA.16816.F32 R108, R124.reuse, R110, R8 ;  /* 0x0000006e7c6c723c */ /* 0x040fe20000001808 */
[----:B------:R-:W5:Y:S07]  /*c8b0*/  LDSM.16.MT88.4 R8, [R208+0x5900] ;  /* 0x00590000d008783b */ /* 0x000f6e0000004200 */
[C---:B------:R-:W-:Y:S08]  /*c8c0*/  HMMA.16816.F32 R104, R124.reuse, R100, R12 ;  /* 0x000000647c68723c */ /* 0x040ff0000000180c */
[C---:B------:R-:W-:Y:S08]  /*c8d0*/  HMMA.16816.F32 R100, R124.reuse, R102, R16 ;  /* 0x000000667c64723c */ /* 0x040ff00000001810 */
[C---:B------:R-:W-:Y:S08]  /*c8e0*/  HMMA.16816.F32 R96, R124.reuse, R92, R20 ;  /* 0x0000005c7c60723c */ /* 0x040ff00000001814 */
[C---:B------:R-:W-:Y:S08]  /*c8f0*/  HMMA.16816.F32 R92, R124.reuse, R94, R24 ;  /* 0x0000005e7c5c723c */ /* 0x040ff00000001818 */
[C---:B-1----:R-:W-:Y:S08]  /*c900*/  HMMA.16816.F32 R88, R124.reuse, R72, R28 ;  /* 0x000000487c58723c */ /* 0x042ff0000000181c */
[C---:B------:R-:W-:Y:S08]  /*c910*/  HMMA.16816.F32 R84, R124.reuse, R74, R32 ;  /* 0x0000004a7c54723c */ /* 0x040ff00000001820 */
[C---:B--2---:R-:W-:Y:S08]  /*c920*/  HMMA.16816.F32 R80, R124.reuse, R76, R36 ;  /* 0x0000004c7c50723c */ /* 0x044ff00000001824 */
[C---:B------:R-:W-:Y:S08]  /*c930*/  HMMA.16816.F32 R76, R124.reuse, R78, R40 ;  /* 0x0000004e7c4c723c */ /* 0x040ff00000001828 */
[C---:B---3--:R-:W-:Y:S08]  /*c940*/  HMMA.16816.F32 R72, R124.reuse, R68, R44 ;  /* 0x000000447c48723c */ /* 0x048ff0000000182c */
[C---:B------:R-:W-:Y:S08]  /*c950*/  HMMA.16816.F32 R68, R124.reuse, R70, R48 ;  /* 0x000000467c44723c */ /* 0x040ff00000001830 */
[C---:B----4-:R-:W-:Y:S08]  /*c960*/  HMMA.16816.F32 R52, R124.reuse, R4, R52 ;  /* 0x000000047c34723c */ /* 0x050ff00000001834 */
[C---:B------:R-:W-:Y:S08]  /*c970*/  HMMA.16816.F32 R56, R124.reuse, R6, R56 ;  /* 0x000000067c38723c */ /* 0x040ff00000001838 */
[C---:B-----5:R-:W-:Y:S08]  /*c980*/  HMMA.16816.F32 R60, R124.reuse, R8, R60 ;  /* 0x000000087c3c723c */ /* 0x060ff0000000183c */
[----:B------:R-:W-:Y:S01]  /*c990*/  HMMA.16816.F32 R64, R124, R10, R64 ;  /* 0x0000000a7c40723c */ /* 0x000fe20000001840 */
[----:B------:R-:W-:-:S07]  /*c9a0*/  @P0 BRA `(.L_x_186) ;  /* 0xffffd0e000000947 */ /* 0x000fce000383ffff */
.L_x_185:
[----:B------:R-:W-:-:S13]  /*c9b0*/  ISETP.GE.AND P0, PT, R192, R215, PT ;  /* 0x000000d7c000720c */ /* 0x000fda0003f06270 */
[----:B------:R-:W-:Y:S05]  /*c9c0*/  @!P0 BRA `(.L_x_187) ;  /* 0x0000433000008947 */ /* 0x000fea0003800000 */
[----:B------:R-:W-:Y:S01]  /*c9d0*/  ULDC.64 UR4, c[0x0][0x1e0] ;  /* 0x0000780000047ab9 */ /* 0x000fe20000000a00 */
[----:B------:R-:W-:Y:S01]  /*c9e0*/  IADD3 R194, P0, R226, 0x40, RZ ;  /* 0x00000040e2c27810 */ /* 0x000fe20007f1e0ff */
[----:B------:R-:W-:Y:S01]  /*c9f0*/  UIADD3 UR6, UP1, UR14, 0x80, URZ ;  /* 0x000000800e067890 */ /* 0x000fe2000ff3e03f */
[----:B------:R-:W-:Y:S01]  /*ca00*/  IMAD.MOV.U32 R2, RZ, RZ, R116 ;  /* 0x000000ffff027224 */ /* 0x000fe200078e0074 */
[----:B------:R-:W-:Y:S01]  /*ca10*/  USHF.L.U64.HI UR13, UR4, 0x6, UR5 ;  /* 0x00000006040d7899 */ /* 0x000fe20008010205 */
[----:B------:R-:W-:Y:S01]  /*ca20*/  IMAD.MOV.U32 R3, RZ, RZ, R0 ;  /* 0x000000ffff037224 */ /* 0x000fe200078e0000 */
[----:B------:R-:W-:Y:S01]  /*ca30*/  USHF.L.U32 UR15, UR4, 0x6, URZ ;  /* 0x00000006040f7899 */ /* 0x000fe2000800063f */
[-C--:B------:R-:W-:Y:S01]  /*ca40*/  IADD3.X R195, RZ, R229.reuse, RZ, P0, !PT ;  /* 0x000000e5ffc37210 */ /* 0x080fe200007fe4ff */
[----:B------:R-:W-:Y:S01]  /*ca50*/  UMOV UR14, 0x60 ;  /* 0x00000060000e7882 */ /* 0x000fe20000000000 */
[----:B------:R-:W-:Y:S01]  /*ca60*/  @P4 IMAD.HI.U32 R193, R217, c[0x0][0x2c8], RZ ;  /* 0x0000b200d9c14a27 */ /* 0x000fe200078e00ff */
[----:B------:R-:W-:Y:S01]  /*ca70*/  ULDC.64 UR4, c[0x0][0x208] ;  /* 0x0000820000047ab9 */ /* 0x000fe20000000a00 */
[----:B------:R-:W-:Y:S01]  /*ca80*/  MOV R227, R229 ;  /* 0x000000e500e37202 */ /* 0x000fe20000000f00 */
[----:B------:R-:W-:-:S02]  /*ca90*/  UIADD3 UR16, UP0, UR9, 0x80, URZ ;  /* 0x0000008009107890 */ /* 0x000fc4000ff1e03f */
[----:B------:R-:W-:Y:S02]  /*caa0*/  UIMAD.WIDE.U32 UR18, UR14, UR4, URZ ;  /* 0x000000040e1272a5 */ /* 0x000fe4000f8e003f */
[----:B------:R-:W-:Y:S02]  /*cab0*/  UIMAD UR5, UR14, UR5, URZ ;  /* 0x000000050e0572a4 */ /* 0x000fe4000f8e023f */
[----:B------:R-:W-:Y:S02]  /*cac0*/  UIADD3.X UR8, URZ, UR8, URZ, UP1, !UPT ;  /* 0x000000083f087290 */ /* 0x000fe40008ffe43f */
[----:B------:R-:W-:Y:S02]  /*cad0*/  UIADD3.X UR4, URZ, UR12, URZ, UP0, !UPT ;  /* 0x0000000c3f047290 */ /* 0x000fe400087fe43f */
[----:B------:R-:W-:Y:S02]  /*cae0*/  UIADD3 UR5, UR19, UR5, URZ ;  /* 0x0000000513057290 */ /* 0x000fe4000fffe03f */
.L_x_196:
[----:B------:R-:W-:Y:S04]  /*caf0*/  DEPBAR.LE SB0, 0x0 ;  /* 0x000080000000791a */ /* 0x000fe80000000000 */
[----:B------:R-:W-:Y:S01]  /*cb00*/  BAR.SYNC.DEFER_BLOCKING 0x0 ;  /* 0x0000000000007b1d */ /* 0x000fe20000010000 */
[----:B------:R-:W-:Y:S01]  /*cb10*/  SHF.R.S32.HI R29, RZ, 0x1f, R192 ;  /* 0x0000001fff1d7819 */ /* 0x000fe200000114c0 */
[C---:B------:R-:W-:Y:S01]  /*cb20*/  IMAD R0, R192.reuse, UR5, RZ ;  /* 0x00000005c0007c24 */ /* 0x040fe2000f8e02ff */
[C---:B------:R-:W-:Y:S01]  /*cb30*/  ISETP.GT.AND P2, PT, R192.reuse, R215, PT ;  /* 0x000000d7c000720c */ /* 0x040fe20003f44270 */
[----:B------:R-:W-:Y:S04]  /*cb40*/  IMAD.WIDE.U32 R38, R192, UR18, R226 ;  /* 0x00000012c0267c25 */ /* 0x000fe8000f8e00e2 */
[----:B------:R-:W-:Y:S01]  /*cb50*/  IMAD R0, R29, UR18, R0 ;  /* 0x000000121d007c24 */ /* 0x000fe2000f8e0200 */
[----:B------:R-:W-:Y:S01]  /*cb60*/  LEA R44, P1, R38, c[0x0][0x1f8], 0x1 ;  /* 0x00007e00262c7a11 */ /* 0x000fe200078208ff */
[----:B------:R-:W-:Y:S03]  /*cb70*/  IMAD.WIDE.U32 R46, R192, UR18, R194 ;  /* 0x00000012c02e7c25 */ /* 0x000fe6000f8e00c2 */
[----:B------:R-:W-:Y:S02]  /*cb80*/  IADD3 R36, R39, R0, RZ ;  /* 0x0000000027247210 */ /* 0x000fe40007ffe0ff */
[----:B------:R-:W-:Y:S02]  /*cb90*/  LEA R156, P0, R46, c[0x0][0x1f8], 0x1 ;  /* 0x00007e002e9c7a11 */ /* 0x000fe400078008ff */
[----:B------:R-:W-:Y:S02]  /*cba0*/  LEA.HI.X R45, R38, c[0x0][0x1fc], R36, 0x1, P1 ;  /* 0x00007f00262d7a11 */ /* 0x000fe400008f0c24 */
[----:B------:R-:W-:Y:S04]  /*cbb0*/  IADD3 R0, R0, R47, RZ ;  /* 0x0000002f00007210 */ /* 0x000fe80007ffe0ff */
[----:B------:R-:W-:Y:S01]  /*cbc0*/  LEA.HI.X R157, R46, c[0x0][0x1fc], R0, 0x1, P0 ;  /* 0x00007f002e9d7a11 */ /* 0x000fe200000f0c00 */
[----:B------:R-:W1:Y:S01]  /*cbd0*/  LDSM.16.M88.4 R8, [R214+0x8100] ;  /* 0x00810000d608783b */ /* 0x000e620000000200 */
[----:B------:R-:W-:Y:S04]  /*cbe0*/  IADD3 R160, P0, R44, UR9, RZ ;  /* 0x000000092ca07c10 */ /* 0x000fe8000ff1e0ff */
[----:B------:R-:W-:Y:S02]  /*cbf0*/  IADD3.X R161, R45, UR12, RZ, P0, !PT ;  /* 0x0000000c2da17c10 */ /* 0x000fe400087fe4ff */
[C---:B------:R-:W-:Y:S01]  /*cc00*/  IADD3 R164, P1, R160.reuse, UR9, RZ ;  /* 0x00000009a0a47c10 */ /* 0x040fe2000ff3e0ff */
[----:B------:R-:W2:Y:S01]  /*cc10*/  LDSM.16.M88.4 R16, [R214+0x8900] ;  /* 0x00890000d610783b */ /* 0x000ea20000000200 */
[----:B------:R-:W-:Y:S02]  /*cc20*/  IADD3 R162, P0, R160, UR16, RZ ;  /* 0x00000010a0a27c10 */ /* 0x000fe4000ff1e0ff */
[C---:B------:R-:W-:Y:S02]  /*cc30*/  IADD3.X R165, R161.reuse, UR12, RZ, P1, !PT ;  /* 0x0000000ca1a57c10 */ /* 0x040fe40008ffe4ff */
[----:B------:R-:W-:Y:S03]  /*cc40*/  IADD3.X R163, R161, UR4, RZ, P0, !PT ;  /* 0x00000004a1a37c10 */ /* 0x000fe600087fe4ff */
[----:B------:R-:W3:Y:S08]  /*cc50*/  LDSM.16.M88.4 R24, [R214+0x9100] ;  /* 0x00910000d618783b */ /* 0x000ef00000000200 */
[----:B------:R-:W4:Y:S08]  /*cc60*/  LDSM.16.M88.4 R32, [R214+0x9900] ;  /* 0x00990000d620783b */ /* 0x000f300000000200 */
[----:B------:R-:W5:Y:S01]  /*cc70*/  LDSM.16.M88.4 R40, [R214+0xa100] ;  /* 0x00a10000d628783b */ /* 0x000f620000000200 */
[C---:B-1----:R-:W-:Y:S07]  /*cc80*/  HMMA.16816.F32 R4, R120.reuse, R8, RZ ;  /* 0x000000087804723c */ /* 0x042fee00000018ff */
[----:B------:R-:W1:Y:S01]  /*cc90*/  LDSM.16.M88.4 R48, [R214+0xa900] ;  /* 0x00a90000d630783b */ /* 0x000e620000000200 */
[C---:B------:R-:W-:Y:S07]  /*cca0*/  HMMA.16816.F32 R8, R120.reuse, R10, RZ ;  /* 0x0000000a7808723c */ /* 0x040fee00000018ff */
[----:B------:R-:W1:Y:S01]  /*ccb0*/  LDSM.16.M88.4 R116, [R213] ;  /* 0x00000000d574783b */ /* 0x000e620000000200 */
[C---:B--2---:R-:W-:Y:S07]  /*ccc0*/  HMMA.16816.F32 R12, R120.reuse, R16, RZ ;  /* 0x00000010780c723c */ /* 0x044fee00000018ff */
[----:B------:R-:W2:Y:S01]  /*ccd0*/  LDSM.16.M88.4 R124, [R207] ;  /* 0x00000000cf7c783b */ /* 0x000ea20000000200 */
[C---:B------:R-:W-:Y:S07]  /*cce0*/  HMMA.16816.F32 R16, R120.reuse, R18, RZ ;  /* 0x000000127810723c */ /* 0x040fee00000018ff */
[----:B------:R-:W1:Y:S01]  /*ccf0*/  LDSM.16.M88.4 R128, [R206] ;  /* 0x00000000ce80783b */ /* 0x000e620000000200 */
[C---:B---3--:R-:W-:Y:S07]  /*cd00*/  HMMA.16816.F32 R20, R120.reuse, R24, RZ ;  /* 0x000000187814723c */ /* 0x048fee00000018ff */
[----:B------:R-:W3:Y:S01]  /*cd10*/  LDSM.16.M88.4 R132, [R205] ;  /* 0x00000000cd84783b */ /* 0x000ee20000000200 */
[C---:B------:R-:W-:Y:S07]  /*cd20*/  HMMA.16816.F32 R24, R120.reuse, R26, RZ ;  /* 0x0000001a7818723c */ /* 0x040fee00000018ff */
[----:B------:R-:W1:Y:S01]  /*cd30*/  LDSM.16.M88.4 R136, [R204] ;  /* 0x00000000cc88783b */ /* 0x000e620000000200 */
[C---:B----4-:R-:W-:Y:S07]  /*cd40*/  HMMA.16816.F32 R28, R120.reuse, R32, RZ ;  /* 0x00000020781c723c */ /* 0x050fee00000018ff */
[----:B------:R-:W4:Y:S01]  /*cd50*/  LDSM.16.M88.4 R144, [R203] ;  /* 0x00000000cb90783b */ /* 0x000f220000000200 */
[C---:B------:R-:W-:Y:S07]  /*cd60*/  HMMA.16816.F32 R32, R120.reuse, R34, RZ ;  /* 0x000000227820723c */ /* 0x040fee00000018ff */
[----:B------:R-:W-:Y:S01]  /*cd70*/  @!PT LDS RZ, [RZ] ;  /* 0x00000000fffff984 */ /* 0x000fe20000000800 */
[----:B------:R-:W-:Y:S01]  /*cd80*/  @!PT LDS RZ, [RZ] ;  /* 0x00000000fffff984 */ /* 0x000fe20000000800 */
[----:B------:R-:W-:Y:S01]  /*cd90*/  @!PT LDS RZ, [RZ] ;  /* 0x00000000fffff984 */ /* 0x000fe20000000800 */
[----:B------:R1:W-:Y:S01]  /*cda0*/  LDGSTS.E.BYPASS.LTC128B.128 [R216+0x100], [R44.64], !P6 ;  /* 0x001000002cd87fae */ /* 0x0003e2000f101d4a */
[C---:B-----5:R-:W-:Y:S07]  /*cdb0*/  HMMA.16816.F32 R36, R120.reuse, R40, RZ ;  /* 0x000000287824723c */ /* 0x060fee00000018ff */
[----:B------:R5:W-:Y:S01]  /*cdc0*/  LDGSTS.E.BYPASS.LTC128B.128 [R216+0x3100], [R156.64], !P5 ;  /* 0x031000009cd87fae */ /* 0x000be2000e901d4a */
[C---:B------:R-:W-:Y:S07]  /*cdd0*/  HMMA.16816.F32 R40, R120.reuse, R42, RZ ;  /* 0x0000002a7828723c */ /* 0x040fee00000018ff */
[----:B------:R2:W-:Y:S08]  /*cde0*/  LDGSTS.E.BYPASS.LTC128B.128 [R216+0x1100], [R160.64], !P6 ;  /* 0x01100000a0d87fae */ /* 0x0005f0000f101d4a */
[----:B------:R2:W-:Y:S01]  /*cdf0*/  LDGSTS.E.BYPASS.LTC128B.128 [R216+0x4100], [R160.64+0x80], !P5 ;  /* 0x04100080a0d87fae */ /* 0x0005e2000e901d4a */
[C---:B-1----:R-:W-:Y:S07]  /*ce00*/  HMMA.16816.F32 R44, R120.reuse, R48, RZ ;  /* 0x00000030782c723c */ /* 0x042fee00000018ff */
[----:B------:R1:W-:Y:S01]  /*ce10*/  LDGSTS.E.BYPASS.LTC128B.128 [R216+0x2100], [R164.64], !P6 ;  /* 0x02100000a4d87fae */ /* 0x0003e2000f101d4a */
[----:B------:R-:W-:Y:S07]  /*ce20*/  HMMA.16816.F32 R48, R120, R50, RZ ;  /* 0x000000327830723c */ /* 0x000fee00000018ff */
[----:B------:R1:W-:Y:S01]  /*ce30*/  LDGSTS.E.BYPASS.LTC128B.128 [R216+0x5100], [R162.64], !P5 ;  /* 0x05100000a2d87fae */ /* 0x0003e2000e901d4a */
[C---:B------:R-:W-:Y:S07]  /*ce40*/  HMMA.16816.F32 R4, R140.reuse, R116, R4 ;  /* 0x000000748c04723c */ /* 0x040fee0000001804 */
[----:B------:R-:W1:Y:S01]  /*ce50*/  LDSM.16.M88.4 R148, [R211+0x8100] ;  /* 0x00810000d394783b */ /* 0x000e620000000200 */
[C---:B------:R-:W-:Y:S07]  /*ce60*/  HMMA.16816.F32 R8, R140.reuse, R118, R8 ;  /* 0x000000768c08723c */ /* 0x040fee0000001808 */
[----:B------:R-:W0:Y:S01]  /*ce70*/  LDGDEPBAR ;  /* 0x00000000000079af */ /* 0x000e220000000000 */
[C---:B--2---:R-:W-:Y:S07]  /*ce80*/  HMMA.16816.F32 R12, R140.reuse, R124, R12 ;  /* 0x0000007c8c0c723c */ /* 0x044fee000000180c */
[----:B-----5:R-:W2:Y:S01]  /*ce90*/  LDSM.16.M88.4 R156, [R211+0x8900] ;  /* 0x00890000d39c783b */ /* 0x020ea20000000200 */
[C---:B------:R-:W-:Y:S07]  /*cea0*/  HMMA.16816.F32 R16, R140.reuse, R126, R16 ;  /* 0x0000007e8c10723c */ /* 0x040fee0000001810 */
[----:B------:R-:W5:Y:S01]  /*ceb0*/  LDSM.16.M88.4 R116, [R211+0x9100] ;  /* 0x00910000d374783b */ /* 0x000f620000000200 */
[C---:B------:R-:W-:Y:S07]  /*cec0*/  HMMA.16816.F32 R20, R140.reuse, R128, R20 ;  /* 0x000000808c14723c */ /* 0x040fee0000001814 */
[----:B------:R-:W2:Y:S01]  /*ced0*/  LDSM.16.M88.4 R124, [R211+0x9900] ;  /* 0x00990000d37c783b */ /* 0x000ea20000000200 */
[C---:B------:R-:W-:Y:S07]  /*cee0*/  HMMA.16816.F32 R24, R140.reuse, R130, R24 ;  /* 0x000000828c18723c */ /* 0x040fee0000001818 */
[----:B-1----:R-:W1:Y:S01]  /*cef0*/  LDSM.16.M88.4 R160, [R211+0xa100] ;  /* 0x00a10000d3a0783b */ /* 0x002e620000000200 */
[C---:B---3--:R-:W-:Y:S07]  /*cf00*/  HMMA.16816.F32 R28, R140.reuse, R132, R28 ;  /* 0x000000848c1c723c */ /* 0x048fee000000181c */
[----:B------:R-:W3:Y:S01]  /*cf10*/  LDSM.16.M88.4 R164, [R211+0xa900] ;  /* 0x00a90000d3a4783b */ /* 0x000ee20000000200 */
[C---:B------:R-:W-:Y:S07]  /*cf20*/  HMMA.16816.F32 R32, R140.reuse, R134, R32 ;  /* 0x000000868c20723c */ /* 0x040fee0000001820 */
[----:B------:R-:W1:Y:S01]  /*cf30*/  LDSM.16.M88.4 R128, [R202] ;  /* 0x00000000ca80783b */ /* 0x000e620000000200 */
[C---:B------:R-:W-:Y:S07]  /*cf40*/  HMMA.16816.F32 R36, R140.reuse, R136, R36 ;  /* 0x000000888c24723c */ /* 0x040fee0000001824 */
[----:B------:R-:W1:Y:S01]  /*cf50*/  LDSM.16.M88.4 R132, [R202+0x800] ;  /* 0x00080000ca84783b */ /* 0x000e620000000200 */
[C---:B------:R-:W-:Y:S07]  /*cf60*/  HMMA.16816.F32 R40, R140.reuse, R138, R40 ;  /* 0x0000008a8c28723c */ /* 0x040fee0000001828 */
[----:B------:R-:W1:Y:S01]  /*cf70*/  LDSM.16.M88.4 R136, [R202+0x1000] ;  /* 0x00100000ca88783b */ /* 0x000e620000000200 */
[C---:B----4-:R-:W-:Y:S07]  /*cf80*/  HMMA.16816.F32 R44, R140.reuse, R144, R44 ;  /* 0x000000908c2c723c */ /* 0x050fee000000182c */
[----:B------:R-:W-:Y:S01]  /*cf90*/  LDSM.16.M88.4 R184, [R211+0xd900] ;  /* 0x00d90000d3b8783b */ /* 0x000fe20000000200 */
[----:B------:R-:W-:Y:S07]  /*cfa0*/  HMMA.16816.F32 R48, R140, R146, R48 ;  /* 0x000000928c30723c */ /* 0x000fee0000001830 */
[----:B------:R-:W4:Y:S01]  /*cfb0*/  LDSM.16.M88.4 R144, [R202+0x1800] ;  /* 0x00180000ca90783b */ /* 0x000f220000000200 */
[C---:B------:R-:W-:Y:S08]  /*cfc0*/  HMMA.16816.F32 R4, R152.reuse, R148, R4 ;  /* 0x000000949804723c */ /* 0x040ff00000001804 */
[C---:B------:R-:W-:Y:S01]  /*cfd0*/  HMMA.16816.F32 R8, R152.reuse, R150, R8 ;  /* 0x000000969808723c */ /* 0x040fe20000001808 */
[----:B------:R-:W1:Y:S07]  /*cfe0*/  LDSM.16.M88.4 R148, [R202+0x2000] ;  /* 0x00200000ca94783b */ /* 0x000e6e0000000200 */
[C---:B--2---:R-:W-:Y:S08]  /*cff0*/  HMMA.16816.F32 R12, R152.reuse, R156, R12 ;  /* 0x0000009c980c723c */ /* 0x044ff0000000180c */
[C---:B------:R-:W-:Y:S01]  /*d000*/  HMMA.16816.F32 R16, R152.reuse, R158, R16 ;  /* 0x0000009e9810723c */ /* 0x040fe20000001810 */
[----:B------:R-:W-:Y:S07]  /*d010*/  LDSM.16.M88.4 R156, [R214+0xb900] ;  /* 0x00b90000d69c783b */ /* 0x000fee0000000200 */
[C---:B-----5:R-:W-:Y:S08]  /*d020*/  HMMA.16816.F32 R20, R152.reuse, R116, R20 ;  /* 0x000000749814723c */ /* 0x060ff00000001814 */
[C---:B------:R-:W-:Y:S01]  /*d030*/  HMMA.16816.F32 R24, R152.reuse, R118, R24 ;  /* 0x000000769818723c */ /* 0x040fe20000001818 */
[----:B------:R-:W2:Y:S07]  /*d040*/  LDSM.16.M88.4 R116, [R202+0x2800] ;  /* 0x00280000ca74783b */ /* 0x000eae0000000200 */
[C---:B------:R-:W-:Y:S08]  /*d050*/  HMMA.16816.F32 R28, R152.reuse, R124, R28 ;  /* 0x0000007c981c723c */ /* 0x040ff0000000181c */
[C---:B------:R-:W-:Y:S01]  /*d060*/  HMMA.16816.F32 R32, R152.reuse, R126, R32 ;  /* 0x0000007e9820723c */ /* 0x040fe20000001820 */
[----:B------:R-:W5:Y:S07]  /*d070*/  LDSM.16.M88.4 R124, [R214+0xb100] ;  /* 0x00b10000d67c783b */ /* 0x000f6e0000000200 */
        /* <DEDUP_REMOVED lines=20> */
[----:B------:R-:W-:Y:S07]  /*d1c0*/  LDSM.16.M88.4 R148, [R197] ;  /* 0x00000000c594783b */ /* 0x000fee0000000200 */
[C---:B--2---:R-:W-:Y:S08]  /*d1d0*/  HMMA.16816.F32 R44, R168.reuse, R116, R44 ;  /* 0x00000074a82c723c */ /* 0x044ff0000000182c */
[----:B------:R-:W-:Y:S01]  /*d1e0*/  HMMA.16816.F32 R48, R168, R118, R48 ;  /* 0x00000076a830723c */ /* 0x000fe20000001830 */
[----:B------:R-:W2:Y:S07]  /*d1f0*/  LDSM.16.M88.4 R116, [R199] ;  /* 0x00000000c774783b */ /* 0x000eae0000000200 */
[C---:B-----5:R-:W-:Y:S08]  /*d200*/  HMMA.16816.F32 R4, R172.reuse, R124, R4 ;  /* 0x0000007cac04723c */ /* 0x060ff00000001804 */
[C---:B------:R-:W-:Y:S01]  /*d210*/  HMMA.16816.F32 R8, R172.reuse, R126, R8 ;  /* 0x0000007eac08723c */ /* 0x040fe20000001808 */
[----:B------:R-:W5:Y:S07]  /*d220*/  LDSM.16.M88.4 R124, [R198] ;  /* 0x00000000c67c783b */ /* 0x000f6e0000000200 */
        /* <DEDUP_REMOVED lines=15> */
[C---:B------:R-:W-:Y:S08]  /*d320*/  HMMA.16816.F32 R4, R176.reuse, R136, R4 ;  /* 0x00000088b004723c */ /* 0x040ff00000001804 */
[C---:B------:R-:W-:Y:S01]  /*d330*/  HMMA.16816.F32 R8, R176.reuse, R138, R8 ;  /* 0x0000008ab008723c */ /* 0x040fe20000001808 */
[----:B------:R-:W1:Y:S07]  /*d340*/  LDSM.16.M88.4 R136, [R211+0xc900] ;  /* 0x00c90000d388783b */ /* 0x000e6e0000000200 */
[C---:B----4-:R-:W-:Y:S08]  /*d350*/  HMMA.16816.F32 R12, R176.reuse, R144, R12 ;  /* 0x00000090b00c723c */ /* 0x050ff0000000180c */
[C---:B------:R-:W-:Y:S01]  /*d360*/  HMMA.16816.F32 R16, R176.reuse, R146, R16 ;  /* 0x00000092b010723c */ /* 0x040fe20000001810 */
[----:B------:R-:W4:Y:S07]  /*d370*/  LDSM.16.M88.4 R144, [R202+0x3000] ;  /* 0x00300000ca90783b */ /* 0x000f2e0000000200 */
[C---:B--2---:R-:W-:Y:S08]  /*d380*/  HMMA.16816.F32 R20, R176.reuse, R116, R20 ;  /* 0x00000074b014723c */ /* 0x044ff00000001814 */
[C---:B------:R-:W-:Y:S01]  /*d390*/  HMMA.16816.F32 R24, R176.reuse, R118, R24 ;  /* 0x00000076b018723c */ /* 0x040fe20000001818 */
[----:B------:R-:W2:Y:S07]  /*d3a0*/  LDSM.16.M88.4 R116, [R202+0x3800] ;  /* 0x00380000ca74783b */ /* 0x000eae0000000200 */
[C---:B-----5:R-:W-:Y:S08]  /*d3b0*/  HMMA.16816.F32 R28, R176.reuse, R124, R28 ;  /* 0x0000007cb01c723c */ /* 0x060ff0000000181c */
        /* <DEDUP_REMOVED lines=17> */
[C---:B----4-:R-:W-:Y:S08]  /*d4d0*/  HMMA.16816.F32 R4, R188.reuse, R144, R4 ;  /* 0x00000090bc04723c */ /* 0x050ff00000001804 */
        /* <DEDUP_REMOVED lines=17> */
[----:B------:R-:W4:Y:S01]  /*d5f0*/  MUFU.TANH R128, R9 ;  /* 0x0000000900807308 */ /* 0x000f220000002400 */
[----:B------:R-:W-:Y:S02]  /*d600*/  FMUL.FTZ R19, R19, c[0x0][0x320] ;  /* 0x0000c80013137a20 */ /* 0x000fe40000410000 */
[----:B------:R-:W-:Y:S02]  /*d610*/  FMUL.FTZ R14, R17, c[0x0][0x320] ;  /* 0x0000c800110e7a20 */ /* 0x000fe40000410000 */
[----:B------:R-:W-:Y:S02]  /*d620*/  FMUL.FTZ R12, R13, c[0x0][0x320] ;  /* 0x0000c8000d0c7a20 */ /* 0x000fe40000410000 */
[----:B------:R-:W-:Y:S02]  /*d630*/  FMUL.FTZ R13, R16, c[0x0][0x320] ;  /* 0x0000c800100d7a20 */ /* 0x000fe40000410000 */
[----:B------:R-:W-:Y:S01]  /*d640*/  FMUL.FTZ R15, R15, c[0x0][0x320] ;  /* 0x0000c8000f0f7a20 */ /* 0x000fe20000410000 */
[----:B------:R-:W1:Y:S10]  /*d650*/  MUFU.TANH R116, R10 ;  /* 0x0000000a00747308 */ /* 0x000e740000002400 */
[----:B------:R5:W1:Y:S01]  /*d660*/  MUFU.TANH R117, R11 ;  /* 0x0000000b00757308 */ /* 0x000a620000002400 */
[C---:B--2---:R-:W-:Y:S09]  /*d670*/  HMMA.16816.F32 R20, R188.reuse, R4, R20 ;  /* 0x00000004bc14723c */ /* 0x044ff20000001814 */
[----:B------:R-:W2:Y:S01]  /*d680*/  MUFU.TANH R157, R18 ;  /* 0x00000012009d7308 */ /* 0x000ea20000002400 */
[C---:B------:R-:W-:Y:S01]  /*d690*/  HMMA.16816.F32 R24, R188.reuse, R6, R24 ;  /* 0x00000006bc18723c */ /* 0x040fe20000001818 */
[----:B------:R-:W-:Y:S08]  /*d6a0*/  LDSM.16.M88.4 R4, [R202+0x5000] ;  /* 0x00500000ca04783b */ /* 0x000ff00000000200 */
[----:B------:R-:W1:Y:S01]  /*d6b0*/  MUFU.TANH R163, R19 ;  /* 0x0000001300a37308 */ /* 0x000e620000002400 */
[----:B-----5:R-:W5:Y:S04]  /*d6c0*/  LDSM.16.M88.4 R8, [R202+0x4800] ;  /* 0x00480000ca08783b */ /* 0x020f680000000200 */
[----:B------:R-:W-:Y:S05]  /*d6d0*/  FMUL.FTZ R186, R20, c[0x0][0x320] ;  /* 0x0000c80014ba7a20 */ /* 0x000fea0000410000 */
        /* <DEDUP_REMOVED lines=8> */
[----:B------:R-:W-:Y:S07]  /*d760*/  FMUL.FTZ R27, R27, c[0x0][0x320] ;  /* 0x0000c8001b1b7a20 */ /* 0x000fee0000410000 */
[----:B------:R-:W2:Y:S01]  /*d770*/  MUFU.TANH R125, R125 ;  /* 0x0000007d007d7308 */ /* 0x000ea20000002400 */
[----:B-1----:R-:W-:Y:S09]  /*d780*/  IMAD R15, R192, -0x60, RZ ;  /* 0xffffffa0c00f7824 */ /* 0x002ff200078e02ff */
[----:B------:R-:W1:Y:S01]  /*d790*/  MUFU.TANH R127, R127 ;  /* 0x0000007f007f7308 */ /* 0x000e620000002400 */
[C---:B-----5:R-:W-:Y:S09]  /*d7a0*/  HMMA.16816.F32 R28, R188.reuse, R8, R28 ;  /* 0x00000008bc1c723c */ /* 0x060ff2000000181c */
[----:B------:R-:W1:Y:S01]  /*d7b0*/  MUFU.TANH R118, R118 ;  /* 0x0000007600767308 */ /* 0x000e620000002400 */
[C---:B------:R-:W-:Y:S01]  /*d7c0*/  HMMA.16816.F32 R32, R188.reuse, R10, R32 ;  /* 0x0000000abc20723c */ /* 0x040fe20000001820 */
[----:B------:R-:W5:Y:S01]  /*d7d0*/  LDSM.16.M88.4 R8, [R202+0x5800] ;  /* 0x00580000ca08783b */ /* 0x000f620000000200 */
[----:B------:R-:W-:Y:S07]  /*d7e0*/  DEPBAR.LE SB0, 0x0 ;  /* 0x000080000000791a */ /* 0x000fee0000000000 */
[----:B------:R-:W1:Y:S01]  /*d7f0*/  MUFU.TANH R12, R12 ;  /* 0x0000000c000c7308 */ /* 0x000e620000002400 */
[----:B------:R-:W-:Y:S01]  /*d800*/  BAR.SYNC.DEFER_BLOCKING 0x0 ;  /* 0x0000000000007b1d */ /* 0x000fe20000010000 */
[C---:B------:R-:W-:Y:S05]  /*d810*/  HMMA.16816.F32 R36, R188.reuse, R4, R36 ;  /* 0x00000004bc24723c */ /* 0x040fea0000001824 */
[----:B------:R-:W-:Y:S03]  /*d820*/  FMUL.FTZ R238, R28, c[0x0][0x320] ;  /* 0x0000c8001cee7a20 */ /* 0x000fe60000410000 */
[----:B------:R-:W1:Y:S01]  /*d830*/  MUFU.TANH R167, R167 ;  /* 0x000000a700a77308 */ /* 0x000e620000002400 */
[C---:B------:R-:W-:Y:S03]  /*d840*/  HMMA.16816.F32 R40, R188.reuse, R6, R40 ;  /* 0x00000006bc28723c */ /* 0x040fe60000001828 */
[----:B------:R-:W-:Y:S02]  /*d850*/  FMUL.FTZ R29, R29, c[0x0][0x320] ;  /* 0x0000c8001d1d7a20 */ /* 0x000fe40000410000 */
[----:B------:R-:W-:Y:S02]  /*d860*/  FMUL.FTZ R236, R32, c[0x0][0x320] ;  /* 0x0000c80020ec7a20 */ /* 0x000fe40000410000 */
[----:B------:R-:W-:Y:S01]  /*d870*/  @P2 IADD3 R6, R192, -0x1, RZ ;  /* 0xffffffffc0062810 */ /* 0x000fe20007ffe0ff */
[----:B------:R-:W-:Y:S01]  /*d880*/  FMUL.FTZ R30, R30, c[0x0][0x320] ;  /* 0x0000c8001e1e7a20 */ /* 0x000fe20000410000 */
[----:B------:R-:W1:Y:S03]  /*d890*/  MUFU.TANH R13, R13 ;  /* 0x0000000d000d7308 */ /* 0x000e660000002400 */
[----:B------:R-:W-:Y:S01]  /*d8a0*/  @P2 SHF.R.S32.HI R5, RZ, 0x1f, R6 ;  /* 0x0000001fff052819 */ /* 0x000fe20000011406 */
[----:B------:R-:W-:Y:S02]  /*d8b0*/  FMUL.FTZ R31, R31, c[0x0][0x320] ;  /* 0x0000c8001f1f7a20 */ /* 0x000fe40000410000 */
[----:B------:R-:W-:Y:S02]  /*d8c0*/  FMUL.FTZ R230, R36, c[0x0][0x320] ;  /* 0x0000c80024e67a20 */ /* 0x000fe40000410000 */
[----:B------:R-:W-:Y:S02]  /*d8d0*/  @P2 IMAD R5, R5, c[0x0][0x1e0], RZ ;  /* 0x0000780005052a24 */ /* 0x000fe400078e02ff */
[----:B------:R-:W1:Y:S01]  /*d8e0*/  MUFU.TANH R14, R14 ;  /* 0x0000000e000e7308 */ /* 0x000e620000002400 */
[----:B------:R-:W-:Y:S01]  /*d8f0*/  FMUL.FTZ R33, R33, c[0x0][0x320] ;  /* 0x0000c80021217a20 */ /* 0x000fe20000410000 */
[C---:B-----5:R-:W-:Y:S03]  /*d900*/  HMMA.16816.F32 R44, R188.reuse, R8, R44 ;  /* 0x00000008bc2c723c */ /* 0x060fe6000000182c */
[C---:B------:R-:W-:Y:S02]  /*d910*/  @P2 IMAD R5, R6.reuse, c[0x0][0x1e4], R5 ;  /* 0x0000790006052a24 */ /* 0x040fe400078e0205 */
[----:B------:R-:W-:Y:S03]  /*d920*/  @P2 IMAD.WIDE.U32 R6, R6, c[0x0][0x1e0], RZ ;  /* 0x0000780006062a25 */ /* 0x000fe600078e00ff */
[----:B------:R-:W1:Y:S01]  /*d930*/  MUFU.TANH R186, R186 ;  /* 0x000000ba00ba7308 */ /* 0x000e620000002400 */
[----:B------:R-:W-:Y:S01]  /*d940*/  @P2 MOV R8, R218 ;  /* 0x000000da00082202 */ /* 0x000fe20000000f00 */
[----:B------:R-:W-:Y:S03]  /*d950*/  HMMA.16816.F32 R48, R188, R10, R48 ;  /* 0x0000000abc30723c */ /* 0x000fe60000001830 */
[----:B------:R-:W-:Y:S01]  /*d960*/  @P2 MOV R9, R221 ;  /* 0x000000dd00092202 */ /* 0x000fe20000000f00 */
[----:B------:R-:W-:Y:S01]  /*d970*/  FMUL.FTZ R184, R40, c[0x0][0x320] ;  /* 0x0000c80028b87a20 */ /* 0x000fe20000410000 */
[----:B------:R-:W-:Y:S01]  /*d980*/  @P2 IADD3 R4, R7, R5, RZ ;  /* 0x0000000507042210 */ /* 0x000fe20007ffe0ff */
[----:B------:R-:W-:Y:S02]  /*d990*/  FMUL.FTZ R34, R34, c[0x0][0x320] ;  /* 0x0000c80022227a20 */ /* 0x000fe40000410000 */
[----:B------:R1:W1:Y:S01]  /*d9a0*/  MUFU.TANH R160, R21 ;  /* 0x0000001500a07308 */ /* 0x0002620000002400 */
[----:B------:R-:W-:Y:S04]  /*d9b0*/  @P2 IMAD.WIDE.U32 R6, R6, 0x60, R8 ;  /* 0x0000006006062825 */ /* 0x000fe800078e0008 */
[----:B------:R-:W-:Y:S01]  /*d9c0*/  @P2 IMAD R4, R4, 0x60, RZ ;  /* 0x0000006004042824 */ /* 0x000fe200078e02ff */
[----:B------:R-:W-:Y:S01]  /*d9d0*/  @P2 SHF.L.U32 R5, R6, 0x1, RZ ;  /* 0x0000000106052819 */ /* 0x000fe200000006ff */
[----:B------:R-:W-:Y:S02]  /*d9e0*/  FMUL.FTZ R35, R35, c[0x0][0x320] ;  /* 0x0000c80023237a20 */ /* 0x000fe40000410000 */
[----:B------:R-:W-:Y:S01]  /*d9f0*/  FMUL.FTZ R37, R37, c[0x0][0x320] ;  /* 0x0000c80025257a20 */ /* 0x000fe20000410000 */
[----:B------:R1:W1:Y:S01]  /*da00*/  MUFU.TANH R233, R22 ;  /* 0x0000001600e97308 */ /* 0x0002620000002400 */
[----:B------:R-:W-:Y:S01]  /*da10*/  @P2 IADD3 R4, R7, R4, RZ ;  /* 0x0000000407042210 */ /* 0x000fe20007ffe0ff */
[----:B------:R-:W-:Y:S02]  /*da20*/  FMUL.FTZ R38, R38, c[0x0][0x320] ;  /* 0x0000c80026267a20 */ /* 0x000fe40000410000 */
[----:B------:R-:W-:Y:S01]  /*da30*/  FMUL.FTZ R39, R39, c[0x0][0x320] ;  /* 0x0000c80027277a20 */ /* 0x000fe20000410000 */
[----:B------:R-:W-:Y:S01]  /*da40*/  @P2 SHF.L.U64.HI R4, R6, 0x1, R4 ;  /* 0x0000000106042819 */ /* 0x000fe20000010204 */
[----:B------:R-:W-:Y:S01]  /*da50*/  FMUL.FTZ R41, R41, c[0x0][0x320] ;  /* 0x0000c80029297a20 */ /* 0x000fe20000410000 */
[C---:B------:R-:W-:Y:S01]  /*da60*/  @P2 IADD3 R6, P0, R5.reuse, c[0x0][0x1c8], RZ ;  /* 0x0000720005062a10 */ /* 0x040fe20007f1e0ff */
[----:B------:R-:W-:Y:S01]  /*da70*/  FMUL.FTZ R42, R42, c[0x0][0x320] ;  /* 0x0000c8002a2a7a20 */ /* 0x000fe20000410000 */
[----:B------:R-:W-:Y:S01]  /*da80*/  @P2 IADD3 R5, P1, R5, 0x80, RZ ;  /* 0x0000008005052810 */ /* 0x000fe20007f3e0ff */
[----:B------:R1:W1:Y:S01]  /*da90*/  MUFU.TANH R187, R23 ;  /* 0x0000001700bb7308 */ /* 0x0002620000002400 */
[----:B------:R-:W-:Y:S01]  /*daa0*/  @P2 IADD3.X R7, R4, c[0x0][0x1cc], RZ, P0, !PT ;  /* 0x0000730004072a10 */ /* 0x000fe200007fe4ff */
[----:B------:R-:W-:Y:S01]  /*dab0*/  FMUL.FTZ R43, R43, c[0x0][0x320] ;  /* 0x0000c8002b2b7a20 */ /* 0x000fe20000410000 */
[----:B------:R-:W-:Y:S01]  /*dac0*/  @P2 IADD3 R10, P0, R5, c[0x0][0x1c8], RZ ;  /* 0x00007200050a2a10 */ /* 0x000fe20007f1e0ff */
[----:B------:R-:W-:Y:S01]  /*dad0*/  FMUL.FTZ R44, R44, c[0x0][0x320] ;  /* 0x0000c8002c2c7a20 */ /* 0x000fe20000410000 */
[----:B------:R-:W-:Y:S01]  /*dae0*/  MOV R5, R217 ;  /* 0x000000d900057202 */ /* 0x000fe20000000f00 */
[----:B------:R-:W-:Y:S01]  /*daf0*/  @!PT LDS RZ, [RZ] ;  /* 0x00000000fffff984 */ /* 0x000fe20000000800 */
[----:B------:R-:W-:Y:S01]  /*db00*/  @!PT LDS RZ, [RZ] ;  /* 0x00000000fffff984 */ /* 0x000fe20000000800 */
[----:B------:R-:W-:Y:S01]  /*db10*/  @!PT LDS RZ, [RZ] ;  /* 0x00000000fffff984 */ /* 0x000fe20000000800 */
[----:B------:R5:W-:Y:S01]  /*db20*/  @P2 LDGSTS.E.BYPASS.LTC128B.128 [R216+0x8100], [R6.64], !P6 ;  /* 0x0810000006d82fae */ /* 0x000be2000f101d4a */
[----:B------:R-:W-:Y:S01]  /*db30*/  @P2 IADD3.X R11, RZ, c[0x0][0x1cc], R4, P0, P1 ;  /* 0x00007300ff0b2a10 */ /* 0x000fe200007e2404 */
[----:B------:R-:W-:Y:S01]  /*db40*/  FMUL.FTZ R4, R51, c[0x0][0x320] ;  /* 0x0000c80033047a20 */ /* 0x000fe20000410000 */
[----:B------:R-:W-:Y:S01]  /*db50*/  @P2 IADD3 R8, P0, R6, UR15, RZ ;  /* 0x0000000f06082c10 */ /* 0x000fe2000ff1e0ff */
[----:B------:R-:W1:Y:S01]  /*db60*/  MUFU.TANH R162, R162 ;  /* 0x000000a200a27308 */ /* 0x000e620000002400 */
[----:B------:R-:W-:Y:S01]  /*db70*/  @P4 SHF.R.U32.HI R5, RZ, c[0x0][0x2cc], R193 ;  /* 0x0000b300ff054a19 */ /* 0x000fe200000116c1 */
[----:B------:R-:W-:Y:S01]  /*db80*/  FMUL.FTZ R45, R45, c[0x0][0x320] ;  /* 0x0000c8002d2d7a20 */ /* 0x000fe20000410000 */
[----:B------:R-:W-:Y:S01]  /*db90*/  @P2 IADD3.X R9, R7, UR13, RZ, P0, !PT ;  /* 0x0000000d07092c10 */ /* 0x000fe200087fe4ff */
[----:B------:R1:W-:Y:S01]  /*dba0*/  @P2 LDGSTS.E.BYPASS.LTC128B.128 [R216+0xb100], [R10.64], !P5 ;  /* 0x0b1000000ad82fae */ /* 0x0003e2000e901d4a */
[----:B------:R-:W-:Y:S01]  /*dbb0*/  @P2 IADD3 R16, P1, R8, UR15, RZ ;  /* 0x0000000f08102c10 */ /* 0x000fe2000ff3e0ff */
[----:B------:R-:W-:Y:S01]  /*dbc0*/  FMUL.FTZ R46, R46, c[0x0][0x320] ;  /* 0x0000c8002e2e7a20 */ /* 0x000fe20000410000 */
[----:B------:R-:W-:Y:S01]  /*dbd0*/  @P2 IADD3 R18, P0, R8, UR6, RZ ;  /* 0x0000000608122c10 */ /* 0x000fe2000ff1e0ff */
[----:B------:R-:W-:Y:S01]  /*dbe0*/  FMUL.FTZ R47, R47, c[0x0][0x320] ;  /* 0x0000c8002f2f7a20 */ /* 0x000fe20000410000 */
[C---:B------:R-:W-:Y:S01]  /*dbf0*/  @P2 IADD3.X R17, R9.reuse, UR13, RZ, P1, !PT ;  /* 0x0000000d09112c10 */ /* 0x040fe20008ffe4ff */
[----:B------:R1:W1:Y:S01]  /*dc00*/  MUFU.TANH R164, R25 ;  /* 0x0000001900a47308 */ /* 0x0002620000002400 */
[----:B------:R-:W-:Y:S01]  /*dc10*/  @P2 IADD3.X R19, R9, UR8, RZ, P0, !PT ;  /* 0x0000000809132c10 */ /* 0x000fe200087fe4ff */
[----:B------:R1:W-:Y:S01]  /*dc20*/  @P2 LDGSTS.E.BYPASS.LTC128B.128 [R216+0x9100], [R8.64], !P6 ;  /* 0x0910000008d82fae */ /* 0x0003e2000f101d4a */
[----:B------:R-:W-:Y:S02]  /*dc30*/  FMUL.FTZ R48, R48, c[0x0][0x320] ;  /* 0x0000c80030307a20 */ /* 0x000fe40000410000 */
[----:B------:R-:W-:Y:S02]  /*dc40*/  FMUL.FTZ R49, R49, c[0x0][0x320] ;  /* 0x0000c80031317a20 */ /* 0x000fe40000410000 */
[----:B------:R-:W-:Y:S03]  /*dc50*/  FMUL.FTZ R50, R50, c[0x0][0x320] ;  /* 0x0000c80032327a20 */ /* 0x000fe60000410000 */
[----:B------:R1:W1:Y:S01]  /*dc60*/  MUFU.TANH R231, R26 ;  /* 0x0000001a00e77308 */ /* 0x0002620000002400 */
[----:B------:R1:W-:Y:S01]  /*dc70*/  @P2 LDGSTS.E.BYPASS.LTC128B.128 [R216+0xc100], [R8.64+0x80], !P5 ;  /* 0x0c10008008d82fae */ /* 0x0003e2000e901d4a */
[C---:B-----5:R-:W-:Y:S07]  /*dc80*/  IADD3 R7, -R222.reuse, R15, RZ ;  /* 0x0000000fde077210 */ /* 0x060fee0007ffe1ff */
[----:B------:R5:W-:Y:S01]  /*dc90*/  @P2 LDGSTS.E.BYPASS.LTC128B.128 [R216+0xa100], [R16.64], !P6 ;  /* 0x0a10000010d82fae */ /* 0x000be2000f101d4a */
[----:B------:R2:W2:Y:S07]  /*dca0*/  MUFU.TANH R229, R27 ;  /* 0x0000001b00e57308 */ /* 0x0004ae0000002400 */
[----:B------:R2:W-:Y:S03]  /*dcb0*/  @P2 LDGSTS.E.BYPASS.LTC128B.128 [R216+0xd100], [R18.64], !P5 ;  /* 0x0d10000012d82fae */ /* 0x0005e6000e901d4a */
[----:B------:R-:W2:Y:S05]  /*dcc0*/  MUFU.TANH R238, R238 ;  /* 0x000000ee00ee7308 */ /* 0x000eaa0000002400 */
[----:B------:R-:W0:Y:S01]  /*dcd0*/  LDGDEPBAR ;  /* 0x00000000000079af */ /* 0x000e220000000000 */
[----:B-1----:R-:W-:Y:S04]  /*dce0*/  IADD3 R9, -R222, 0x1, R15 ;  /* 0x00000001de097810 */ /* 0x002fe80007ffe10f */
[----:B------:R1:W1:Y:S01]  /*dcf0*/  MUFU.TANH R232, R29 ;  /* 0x0000001d00e87308 */ /* 0x0002620000002400 */
[----:B------:R-:W-:Y:S02]  /*dd00*/  IADD3 R9, R9, c[0x0][0x1d0], RZ ;  /* 0x0000740009097a10 */ /* 0x000fe40007ffe0ff */
[----:B------:R-:W5:Y:S02]  /*dd10*/  SHFL.IDX PT, R6, R5, RZ, 0x1c1f ;  /* 0x001c1fff05067589 */ /* 0x000f6400000e0000 */
[----:B------:R-:W-:Y:S05]  /*dd20*/  IADD3 R9, R9, -c[0x0][0x168], RZ ;  /* 0x80005a0009097a10 */ /* 0x000fea0007ffe0ff */
[----:B------:R1:W1:Y:S01]  /*dd30*/  MUFU.TANH R241, R30 ;  /* 0x0000001e00f17308 */ /* 0x0002620000002400 */
[C---:B------:R-:W-:Y:S02]  /*dd40*/  IADD3 R11, R9.reuse, c[0x0][0x328], RZ ;  /* 0x0000ca00090b7a10 */ /* 0x040fe40007ffe0ff */
[----:B------:R-:W-:Y:S07]  /*dd50*/  IADD3 R9, R9, UR7, RZ ;  /* 0x0000000709097c10 */ /* 0x000fee000fffe0ff */
[----:B------:R1:W1:Y:S01]  /*dd60*/  MUFU.TANH R239, R31 ;  /* 0x0000001f00ef7308 */ /* 0x0002620000002400 */
[-C--:B-----5:R-:W-:Y:S02]  /*dd70*/  IADD3 R17, R11, R6.reuse, RZ ;  /* 0x000000060b117210 */ /* 0x0a0fe40007ffe0ff */
[----:B------:R-:W-:Y:S07]  /*dd80*/  IADD3 R16, R9, R6, RZ ;  /* 0x0000000609107210 */ /* 0x000fee0007ffe0ff */
[----:B------:R-:W1:Y:S10]  /*dd90*/  MUFU.TANH R236, R236 ;  /* 0x000000ec00ec7308 */ /* 0x000e740000002400 */
[----:B------:R1:W1:Y:S10]  /*dda0*/  MUFU.TANH R234, R33 ;  /* 0x0000002100ea7308 */ /* 0x0002740000002400 */
[----:B------:R1:W1:Y:S10]  /*ddb0*/  MUFU.TANH R237, R34 ;  /* 0x0000002200ed7308 */ /* 0x0002740000002400 */
[----:B------:R1:W1:Y:S10]  /*ddc0*/  MUFU.TANH R235, R35 ;  /* 0x0000002300eb7308 */ /* 0x0002740000002400 */
        /* <DEDUP_REMOVED lines=31> */
.L_x_190:
[----:B------:R-:W-:Y:S04]  /*dfc0*/  MOV R6, c[0x0][0x32c] ;  /* 0x0000cb0000067a02 */ /* 0x000fe80000000f00 */
[----:B------:R-:W-:Y:S11]  /*dfd0*/  ISETP.NE.AND P0, PT, R6, 0x1, PT ;  /* 0x000000010600780c */ /* 0x000ff60003f05270 */
[----:B------:R-:W-:Y:S02]  /*dfe0*/  @!UPT UIADD3 URZ, URZ, URZ, URZ ;  /* 0x0000003f3f3ff290 */ /* 0x000fe4000fffe03f */
[----:B------:R-:W-:Y:S05]  /*dff0*/  @P0 IMAD.HI.U32 R6, R8, c[0x0][0x330], RZ ;  /* 0x0000cc0008060a27 */ /* 0x000fea00078e00ff */
[----:B------:R-:W-:Y:S02]  /*e000*/  @P0 SHF.R.U32.HI R8, RZ, c[0x0][0x334], R6 ;  /* 0x0000cd00ff080a19 */ /* 0x000fe40000011606 */
.L_x_191:
[----:B------:R-:W-:Y:S05]  /*e010*/  BSYNC B0 ;  /* 0x0000000000007941 */ /* 0x000fea0003800000 */
.L_x_189:
[----:B------:R-:W-:Y:S05]  /*e020*/  IMAD R19, R8, c[0x0][0x32c], R7 ;  /* 0x0000cb0008137a24 */ /* 0x000fea00078e0207 */
[----:B------:R-:W-:Y:S02]  /*e030*/  IADD3 R6, R19, c[0x0][0x32c], RZ ;  /* 0x0000cb0013067a10 */ /* 0x000fe40007ffe0ff */
[----:B------:R-:W-:Y:S02]  /*e040*/  IMNMX R16, R16, R19, !PT ;  /* 0x0000001310107217 */ /* 0x000fe40007800200 */
[----:B------:R-:W-:Y:S02]  /*e050*/  IMNMX R17, R17, R6, PT ;  /* 0x0000000611117217 */ /* 0x000fe40003800200 */
.L_x_188:
[C---:B--234-:R-:W-:Y:S02]  /*e060*/  ISETP.GE.AND P0, PT, R15.reuse, 0x2, PT ;  /* 0x000000020f00780c */ /* 0x05cfe40003f06270 */
[----:B------:R-:W-:Y:S02]  /*e070*/  ISETP.GE.AND P1, PT, R15, 0x9, PT ;  /* 0x000000090f00780c */ /* 0x000fe40003f26270 */
[----:B------:R-:W-:Y:S02]  /*e080*/  LOP3.LUT R223, R223, 0xffefffff, RZ, 0xc0, !PT ;  /* 0xffefffffdfdf7812 */ /* 0x000fe400078ec0ff */
[----:B------:R-:W-:Y:S07]  /*e090*/  ISETP.GE.AND P2, PT, R15, 0x59, PT ;  /* 0x000000590f00780c */ /* 0x000fee0003f46270 */
[----:B------:R-:W-:Y:S02]  /*e0a0*/  @P0 LOP3.LUT R223, R223, 0x100000, RZ, 0xfc, !PT ;  /* 0x00100000dfdf0812 */ /* 0x000fe400078efcff */
[----:B------:R-:W-:Y:S02]  /*e0b0*/  ISETP.GT.AND P0, PT, R16, 0x1, !P0 ;  /* 0x000000011000780c */ /* 0x000fe40004704270 */
[----:B------:R-:W-:Y:S02]  /*e0c0*/  LOP3.LUT R223, R223, 0xfff7ffff, RZ, 0xc0, !PT ;  /* 0xfff7ffffdfdf7812 */ /* 0x000fe400078ec0ff */
[----:B------:R-:W-:Y:S02]  /*e0d0*/  ISETP.LT.OR P0, PT, R17, 0x2, P0 ;  /* 0x000000021100780c */ /* 0x000fe40000701670 */
[----:B------:R-:W-:Y:S02]  /*e0e0*/  @P1 LOP3.LUT R223, R223, 0x80000, RZ, 0xfc, !PT ;  /* 0x00080000dfdf1812 */ /* 0x000fe400078efcff */
[----:B------:R-:W-:Y:S02]  /*e0f0*/  FSEL R126, R126, -INF , !P0 ;  /* 0xff8000007e7e7808 */ /* 0x000fe40004000000 */
[C---:B------:R-:W-:Y:S02]  /*e100*/  ISETP.GT.AND P0, PT, R16.reuse, 0x8, !P1 ;  /* 0x000000081000780c */ /* 0x040fe40004f04270 */
[----:B------:R-:W-:Y:S02]  /*e110*/  ISETP.GE.AND P1, PT, R15, 0xa, PT ;  /* 0x0000000a0f00780c */ /* 0x000fe40003f26270 */
        /* <DEDUP_REMOVED lines=21> */
[C---:B------:R-:W-:Y:S04]  /*e270*/  ISETP.GT.AND P0, PT, R16.reuse, 0x18, !P1 ;  /* 0x000000181000780c */ /* 0x040fe80004f04270 */
        /* <DEDUP_REMOVED lines=11> */
[----:B------:R-:W-:Y:S01]  /*e330*/  ISETP.GT.AND P0, PT, R16, 0x20, !P1 ;  /* 0x000000201000780c */ /* 0x000fe20004f04270 */
[----:B------:R-:W1:Y:S03]  /*e340*/  SHFL.IDX PT, R14, R5, 0x1, 0x1c1f ;  /* 0x003c1f00050e7f89 */ /* 0x000e6600000e0000 */
        /* <DEDUP_REMOVED lines=8> */
[----:B------:R-:W-:Y:S01]  /*e3d0*/  ISETP.GE.AND P1, PT, R15, 0x29, PT ;  /* 0x000000290f00780c */ /* 0x000fe20003f26270 */
[--C-:B-1----:R-:W-:Y:S01]  /*e3e0*/  IMAD.IADD R12, R9, 0x1, R14.reuse ;  /* 0x00000001090c7824 */ /* 0x102fe200078e020e */
        /* <DEDUP_REMOVED lines=66> */
[----:B------:R-:W-:Y:S02]  /*e810*/  FSEL R156, R156, -INF , !P0 ;  /* 0xff8000009c9c7808 */ /* 0x000fe40004000000 */
[----:B------:R-:W-:Y:S02]  /*e820*/  ISETP.GT.AND P0, PT, R16, 0x51, !P1 ;  /* 0x000000511000780c */ /* 0x000fe40004f04270 */
[----:B------:R-:W-:Y:S02]  /*e830*/  LOP3.LUT R223, R223, 0xfffffffe, RZ, 0xc0, !PT ;  /* 0xfffffffedfdf7812 */ /* 0x000fe400078ec0ff */
[----:B------:R-:W-:Y:S04]  /*e840*/  ISETP.LT.OR P0, PT, R17, 0x52, P0 ;  /* 0x000000521100780c */ /* 0x000fe80000701670 */
[----:B------:R-:W-:Y:S02]  /*e850*/  FSEL R150, R150, -INF , !P0 ;  /* 0xff80000096967808 */ /* 0x000fe40004000000 */
[----:B------:R-:W-:Y:S02]  /*e860*/  @P1 LOP3.LUT R223, R223, 0x1, RZ, 0xfc, !PT ;  /* 0x00000001dfdf1812 */ /* 0x000fe400078efcff */
[----:B------:R-:W-:Y:S02]  /*e870*/  ISETP.GE.AND P1, PT, R15, 0x1, PT ;  /* 0x000000010f00780c */ /* 0x000fe40003f26270 */
[----:B------:R-:W-:Y:S02]  /*e880*/  ISETP.GT.AND P0, PT, R16, 0x58, !P2 ;  /* 0x000000581000780c */ /* 0x000fe40005704270 */
[----:B------:R-:W-:Y:S02]  /*e890*/  LOP3.LUT R223, R223, 0xffdfffff, RZ, 0xc0, !PT ;  /* 0xffdfffffdfdf7812 */ /* 0x000fe400078ec0ff */
[----:B------:R-:W-:Y:S04]  /*e8a0*/  ISETP.LT.OR P0, PT, R17, 0x59, P0 ;  /* 0x000000591100780c */ /* 0x000fe80000701670 */
[----:B------:R-:W-:Y:S02]  /*e8b0*/  FSEL R146, R146, -INF , !P0 ;  /* 0xff80000092927808 */ /* 0x000fe40004000000 */
[----:B------:R-:W-:Y:S02]  /*e8c0*/  ISETP.GT.AND P0, PT, R16, RZ, !P1 ;  /* 0x000000ff1000720c */ /* 0x000fe40004f04270 */
[----:B------:R-:W-:Y:S02]  /*e8d0*/  @P1 LOP3.LUT R223, R223, 0x200000, RZ, 0xfc, !PT ;  /* 0x00200000dfdf1812 */ /* 0x000fe400078efcff */
[----:B------:R-:W-:Y:S02]  /*e8e0*/  ISETP.LT.OR P0, PT, R17, 0x1, P0 ;  /* 0x000000011100780c */ /* 0x000fe40000701670 */
[----:B------:R-:W-:Y:S02]  /*e8f0*/  ISETP.GE.AND P1, PT, R15, 0x5a, PT ;  /* 0x0000005a0f00780c */ /* 0x000fe40003f26270 */
[----:B------:R-:W-:Y:S01]  /*e900*/  FSEL R10, R0, -INF , !P0 ;  /* 0xff800000000a7808 */ /* 0x000fe20004000000 */
[----:B------:R-:W-:Y:S01]  /*e910*/  IMAD.IADD R0, R11, 0x1, R14 ;  /* 0x000000010b007824 */ /* 0x000fe200078e020e */
        /* <DEDUP_REMOVED lines=18> */
.L_x_194:
[----:B------:R-:W-:Y:S04]  /*ea40*/  MOV R5, c[0x0][0x32c] ;  /* 0x0000cb0000057a02 */ /* 0x000fe80000000f00 */
[----:B------:R-:W-:Y:S11]  /*ea50*/  ISETP.NE.AND P0, PT, R5, 0x1, PT ;  /* 0x000000010500780c */ /* 0x000ff60003f05270 */
[----:B------:R-:W-:Y:S02]  /*ea60*/  @!UPT UIADD3 URZ, URZ, URZ, URZ ;  /* 0x0000003f3f3ff290 */ /* 0x000fe4000fffe03f */
[----:B------:R-:W-:Y:S05]  /*ea70*/  @P0 IMAD.HI.U32 R5, R14, c[0x0][0x330], RZ ;  /* 0x0000cc000e050a27 */ /* 0x000fea00078e00ff */
[----:B------:R-:W-:Y:S02]  /*ea80*/  @P0 SHF.R.U32.HI R14, RZ, c[0x0][0x334], R5 ;  /* 0x0000cd00ff0e0a19 */ /* 0x000fe40000011605 */
.L_x_195:
[----:B------:R-:W-:Y:S05]  /*ea90*/  BSYNC B0 ;  /* 0x0000000000007941 */ /* 0x000fea0003800000 */
.L_x_193:
[----:B------:R-:W-:Y:S05]  /*eaa0*/  IMAD R7, R14, c[0x0][0x32c], R7 ;  /* 0x0000cb000e077a24 */ /* 0x000fea00078e0207 */
[----:B------:R-:W-:Y:S02]  /*eab0*/  IADD3 R5, R7, c[0x0][0x32c], RZ ;  /* 0x0000cb0007057a10 */ /* 0x000fe40007ffe0ff */
[----:B------:R-:W-:Y:S02]  /*eac0*/  IMNMX R12, R12, R7, !PT ;  /* 0x000000070c0c7217 */ /* 0x000fe40007800200 */
[----:B------:R-:W-:Y:S02]  /*ead0*/  IMNMX R0, R0, R5, PT ;  /* 0x0000000500007217 */ /* 0x000fe40003800200 */
.L_x_192:
[C---:B------:R-:W-:Y:S01]  /*eae0*/  LOP3.LUT P0, RZ, R223.reuse, 0x200000, RZ, 0xc0, !PT ;  /* 0x00200000dfff7812 */ /* 0x040fe2000780c0ff */
        /* <DEDUP_REMOVED lines=14> */
[----:B------:R-:W-:Y:S01]  /*ebd0*/  FMNMX.FTZ R5, R42, R5, !PT ;  /* 0x000000052a057209 */ /* 0x000fe20007810000 */
[----:B------:R-:W-:Y:S01]  /*ebe0*/  LDSM.16.MT88.4 R44, [R212+0x3100] ;  /* 0x00310000d42c783b */ /* 0x000fe20000004200 */
        /* <DEDUP_REMOVED lines=124> */
[----:B------:R-:W-:Y:S02]  /*f3b0*/  ISETP.GT.AND P0, PT, R12, 0x51, !P0 ;  /* 0x000000510c00780c */ /* 0x000fe40004704270 */
[----:B-1----:R-:W-:Y:S02]  /*f3c0*/  FMNMX.FTZ R12, R14, R5, !PT ;  /* 0x000000050e0c7209 */ /* 0x002fe40007810000 */
[----:B------:R-:W-:Y:S03]  /*f3d0*/  ISETP.LT.OR P0, PT, R0, 0x52, P0 ;  /* 0x000000520000780c */ /* 0x000fe60000701670 */
[----:B------:R-:W1:Y:S01]  /*f3e0*/  SHFL.BFLY PT, R15, R12, 0x1, 0x1f ;  /* 0x0c201f000c0f7f89 */ /* 0x000e6200000e0000 */
[----:B------:R-:W-:Y:S04]  /*f3f0*/  FSEL R139, R139, -INF , !P0 ;  /* 0xff8000008b8b7808 */ /* 0x000fe80004000000 */
[----:B------:R-:W-:Y:S04]  /*f400*/  FMNMX.FTZ R0, R139, R16, !PT ;  /* 0x000000108b007209 */ /* 0x000fe80007810000 */
[----:B------:R-:W-:Y:S04]  /*f410*/  FMNMX.FTZ R0, R135, R0, !PT ;  /* 0x0000000087007209 */ /* 0x000fe80007810000 */
[----:B------:R-:W-:Y:S05]  /*f420*/  FMNMX.FTZ R7, R117, R0, !PT ;  /* 0x0000000075077209 */ /* 0x000fea0007810000 */
[----:B------:R-:W2:Y:S01]  /*f430*/  SHFL.BFLY PT, R4, R7, 0x2, 0x1f ;  /* 0x0c401f0007047f89 */ /* 0x000ea200000e0000 */
[----:B-1----:R-:W-:Y:S04]  /*f440*/  FMNMX.FTZ R0, R12, R15, !PT ;  /* 0x0000000f0c007209 */ /* 0x002fe80007810000 */
[C---:B------:R-:W-:Y:S01]  /*f450*/  FSETP.NEU.FTZ.AND P0, PT, R0.reuse, -INF , PT ;  /* 0xff8000000000780b */ /* 0x040fe20003f1d000 */
[----:B------:R-:W-:Y:S05]  /*f460*/  FMUL.FTZ R149, R0, c[0x0][0x2d0] ;  /* 0x0000b40000957a20 */ /* 0x000fea0000410000 */
[----:B------:R-:W-:Y:S05]  /*f470*/  FSEL R149, R149, RZ, P0 ;  /* 0x000000ff95957208 */ /* 0x000fea0000000000 */
[--C-:B------:R-:W-:Y:S01]  /*f480*/  FFMA.FTZ R118, R6, c[0x0][0x2d0], -R149.reuse ;  /* 0x0000b40006767a23 */ /* 0x100fe20000010895 */
[----:B------:R-:W-:Y:S01]  /*f490*/  FSEL R6, R0, RZ, P0 ;  /* 0x000000ff00067208 */ /* 0x000fe20000000000 */
[--C-:B------:R-:W-:Y:S01]  /*f4a0*/  FFMA.FTZ R128, R10, c[0x0][0x2d0], -R149.reuse ;  /* 0x0000b4000a807a23 */ /* 0x100fe20000010895 */
[----:B--2---:R-:W-:Y:S01]  /*f4b0*/  FMNMX.FTZ R5, R7, R4, !PT ;  /* 0x0000000407057209 */ /* 0x004fe20007810000 */
[----:B------:R-:W-:Y:S02]  /*f4c0*/  FFMA.FTZ R129, R8, c[0x0][0x2d0], -R149 ;  /* 0x0000b40008817a23 */ /* 0x000fe40000010895 */
[----:B------:R-:W-:Y:S01]  /*f4d0*/  FADD.FTZ R3, -R6, R3 ;  /* 0x0000000306037221 */ /* 0x000fe20000010100 */
[----:B------:R-:W-:Y:S01]  /*f4e0*/  MUFU.EX2 R118, R118 ;  /* 0x0000007600767308 */ /* 0x000fe20000000800 */
[----:B------:R-:W1:Y:S01]  /*f4f0*/  SHFL.BFLY PT, R4, R5, 0x1, 0x1f ;  /* 0x0c201f0005047f89 */ /* 0x000e6200000e0000 */
[--C-:B------:R-:W-:Y:S02]  /*f500*/  FFMA.FTZ R119, R126, c[0x0][0x2d0], -R149.reuse ;  /* 0x0000b4007e777a23 */ /* 0x100fe40000010895 */
[--C-:B------:R-:W-:Y:S02]  /*f510*/  FFMA.FTZ R136, R42, c[0x0][0x2d0], -R149.reuse ;  /* 0x0000b4002a887a23 */ /* 0x100fe40000010895 */
[--C-:B------:R-:W-:Y:S02]  /*f520*/  FFMA.FTZ R137, R40, c[0x0][0x2d0], -R149.reuse ;  /* 0x0000b40028897a23 */ /* 0x100fe40000010895 */
[--C-:B------:R-:W-:Y:S02]  /*f530*/  FFMA.FTZ R138, R50, c[0x0][0x2d0], -R149.reuse ;  /* 0x0000b400328a7a23 */ /* 0x100fe40000010895 */
        /* <DEDUP_REMOVED lines=8> */
[--C-:B------:R-:W-:Y:S01]  /*f5c0*/  FFMA.FTZ R234, R234, c[0x0][0x2d0], -R149.reuse ;  /* 0x0000b400eaea7a23 */ /* 0x100fe20000010895 */
[----:B-1----:R-:W-:Y:S01]  /*f5d0*/  FMNMX.FTZ R116, R5, R4, !PT ;  /* 0x0000000405747209 */ /* 0x002fe20007810000 */
[----:B------:R-:W-:Y:S02]  /*f5e0*/  FMUL.FTZ R4, R3, c[0x0][0x2d0] ;  /* 0x0000b40003047a20 */ /* 0x000fe40000410000 */
[--C-:B------:R-:W-:Y:S01]  /*f5f0*/  FFMA.FTZ R156, R156, c[0x0][0x2d0], -R149.reuse ;  /* 0x0000b4009c9c7a23 */ /* 0x100fe20000010895 */
[C---:B------:R-:W-:Y:S01]  /*f600*/  FSETP.NEU.FTZ.AND P0, PT, R116.reuse, -INF , PT ;  /* 0xff8000007400780b */ /* 0x040fe20003f1d000 */
[----:B------:R-:W-:Y:S01]  /*f610*/  FMUL.FTZ R134, R116, c[0x0][0x2d0] ;  /* 0x0000b40074867a20 */ /* 0x000fe20000410000 */
[----:B------:R-:W1:Y:S01]  /*f620*/  MUFU.EX2 R3, R4 ;  /* 0x0000000400037308 */ /* 0x000e620000000800 */
[--C-:B------:R-:W-:Y:S01]  /*f630*/  FFMA.FTZ R146, R146, c[0x0][0x2d0], -R149.reuse ;  /* 0x0000b40092927a23 */ /* 0x100fe20000010895 */
[----:B------:R-:W-:Y:S02]  /*f640*/  FSEL R5, R116, RZ, P0 ;  /* 0x000000ff74057208 */ /* 0x000fe40000000000 */
[----:B------:R-:W-:Y:S02]  /*f650*/  FSEL R134, R134, RZ, P0 ;  /* 0x000000ff86867208 */ /* 0x000fe40000000000 */
[----:B------:R-:W-:Y:S01]  /*f660*/  ISETP.GT.AND P0, PT, R192, R215, PT ;  /* 0x000000d7c000720c */ /* 0x000fe20003f04270 */
[----:B------:R-:W-:Y:S02]  /*f670*/  FADD.FTZ R5, -R5, R2 ;  /* 0x0000000205057221 */ /* 0x000fe40000010100 */
[--C-:B------:R-:W-:Y:S01]  /*f680*/  FFMA.FTZ R133, R13, c[0x0][0x2d0], -R134.reuse ;  /* 0x0000b4000d857a23 */ /* 0x100fe20000010886 */
[----:B------:R-:W3:Y:S01]  /*f690*/  MUFU.EX2 R129, R129 ;  /* 0x0000008100817308 */ /* 0x000ee20000000800 */
[----:B------:R-:W4:Y:S01]  /*f6a0*/  LDSM.16.MT88.4 R12, [R212+0x100] ;  /* 0x00010000d40c783b */ /* 0x000f220000004200 */
[--C-:B------:R-:W-:Y:S01]  /*f6b0*/  FFMA.FTZ R131, R11, c[0x0][0x2d0], -R134.reuse ;  /* 0x0000b4000b837a23 */ /* 0x100fe20000010886 */
[----:B--2---:R-:W-:Y:S01]  /*f6c0*/  F2FP.PACK_AB R124, R119, R128 ;  /* 0x00000080777c723e */ /* 0x004fe200000000ff */
[--C-:B------:R-:W-:Y:S02]  /*f6d0*/  FFMA.FTZ R130, R9, c[0x0][0x2d0], -R134.reuse ;  /* 0x0000b40009827a23 */ /* 0x100fe40000010886 */
[--C-:B------:R-:W-:Y:S02]  /*f6e0*/  FFMA.FTZ R132, R125, c[0x0][0x2d0], -R134.reuse ;  /* 0x0000b4007d847a23 */ /* 0x100fe40000010886 */
[----:B------:R-:W-:Y:S02]  /*f6f0*/  FMUL.FTZ R2, R5, c[0x0][0x2d0] ;  /* 0x0000b40005027a20 */ /* 0x000fe40000410000 */
[----:B------:R-:W-:Y:S01]  /*f700*/  MUFU.EX2 R133, R133 ;  /* 0x0000008500857308 */ /* 0x000fe20000000800 */
[--C-:B------:R-:W-:Y:S02]  /*f710*/  FFMA.FTZ R165, R165, c[0x0][0x2d0], -R134.reuse ;  /* 0x0000b400a5a57a23 */ /* 0x100fe40000010886 */
[--C-:B------:R-:W-:Y:S02]  /*f720*/  FFMA.FTZ R161, R161, c[0x0][0x2d0], -R134.reuse ;  /* 0x0000b400a1a17a23 */ /* 0x100fe40000010886 */
[C---:B-1----:R-:W-:Y:S02]  /*f730*/  FMUL.FTZ R4, R3.reuse, R112 ;  /* 0x0000007003047220 */ /* 0x042fe40000410000 */
[C---:B------:R-:W-:Y:S02]  /*f740*/  FMUL.FTZ R5, R3.reuse, R113 ;  /* 0x0000007103057220 */ /* 0x040fe40000410000 */
[C---:B------:R-:W-:Y:S01]  /*f750*/  FMUL.FTZ R8, R3.reuse, R108 ;  /* 0x0000006c03087220 */ /* 0x040fe20000410000 */
[----:B------:R-:W1:Y:S01]  /*f760*/  MUFU.EX2 R2, R2 ;  /* 0x0000000200027308 */ /* 0x000e620000000800 */
[C---:B------:R-:W-:Y:S02]  /*f770*/  FMUL.FTZ R9, R3.reuse, R109 ;  /* 0x0000006d03097220 */ /* 0x040fe40000410000 */
[----:B------:R-:W-:Y:S01]  /*f780*/  FMUL.FTZ R16, R3, R100 ;  /* 0x0000006403107220 */ /* 0x000fe20000410000 */
[----:B---3--:R-:W-:Y:S01]  /*f790*/  F2FP.PACK_AB R126, R129, R118 ;  /* 0x00000076817e723e */ /* 0x008fe200000000ff */
[C---:B------:R-:W-:Y:S02]  /*f7a0*/  FMUL.FTZ R17, R3.reuse, R101 ;  /* 0x0000006503117220 */ /* 0x040fe40000410000 */
[C---:B------:R-:W-:Y:S02]  /*f7b0*/  FMUL.FTZ R24, R3.reuse, R92 ;  /* 0x0000005c03187220 */ /* 0x040fe40000410000 */
[C---:B------:R-:W-:Y:S01]  /*f7c0*/  FMUL.FTZ R25, R3.reuse, R93 ;  /* 0x0000005d03197220 */ /* 0x040fe20000410000 */
[----:B------:R-:W2:Y:S01]  /*f7d0*/  MUFU.EX2 R132, R132 ;  /* 0x0000008400847308 */ /* 0x000ea20000000800 */
        /* <DEDUP_REMOVED lines=14> */
[----:B--2---:R-:W-:Y:S01]  /*f8c0*/  F2FP.PACK_AB R125, R132, R133 ;  /* 0x00000085847d723e */ /* 0x004fe200000000ff */
        /* <DEDUP_REMOVED lines=12> */
[----:B------:R-:W-:Y:S01]  /*f990*/  FMUL.FTZ R51, R2, R71 ;  /* 0x0000004702337220 */ /* 0x000fe20000410000 */
[----:B------:R-:W2:Y:S01]  /*f9a0*/  LDSM.16.MT88.4 R84, [R210+0x3100] ;  /* 0x00310000d254783b */ /* 0x000ea20000004200 */
[C---:B------:R-:W-:Y:S01]  /*f9b0*/  FMUL.FTZ R53, R3.reuse, R53 ;  /* 0x0000003503357220 */ /* 0x040fe20000410000 */
[----:B-1----:R-:W-:Y:S01]  /*f9c0*/  F2FP.PACK_AB R127, R130, R131 ;  /* 0x00000083827f723e */ /* 0x002fe200000000ff */
[C---:B------:R-:W-:Y:S02]  /*f9d0*/  FMUL.FTZ R54, R2.reuse, R54 ;  /* 0x0000003602367220 */ /* 0x040fe40000410000 */
[C---:B------:R-:W-:Y:S02]  /*f9e0*/  FMUL.FTZ R55, R2.reuse, R55 ;  /* 0x0000003702377220 */ /* 0x040fe40000410000 */
[C---:B------:R-:W-:Y:S01]  /*f9f0*/  FMUL.FTZ R56, R3.reuse, R56 ;  /* 0x0000003803387220 */ /* 0x040fe20000410000 */
[----:B------:R-:W1:Y:S01]  /*fa00*/  LDSM.16.MT88.4 R76, [R209+0x3100] ;  /* 0x00310000d14c783b */ /* 0x000e620000004200 */
[C---:B----4-:R-:W-:Y:S01]  /*fa10*/  HMMA.16816.F32 R4, R124.reuse, R12, R4 ;  /* 0x0000000c7c04723c */ /* 0x050fe20000001804 */
[----:B------:R-:W-:Y:S04]  /*fa20*/  MUFU.EX2 R165, R165 ;  /* 0x000000a500a57308 */ /* 0x000fe80000000800 */
[C---:B------:R-:W-:Y:S02]  /*fa30*/  FMUL.FTZ R57, R3.reuse, R57 ;  /* 0x0000003903397220 */ /* 0x040fe40000410000 */
[----:B------:R-:W3:Y:S01]  /*fa40*/  LDSM.16.MT88.4 R68, [R208+0x3100] ;  /* 0x00310000d044783b */ /* 0x000ee20000004200 */
[C---:B------:R-:W-:Y:S03]  /*fa50*/  HMMA.16816.F32 R8, R124.reuse, R14, R8 ;  /* 0x0000000e7c08723c */ /* 0x040fe60000001808 */
[----:B------:R-:W-:Y:S01]  /*fa60*/  MUFU.EX2 R161, R161 ;  /* 0x000000a100a17308 */ /* 0x000fe20000000800 */
[C---:B------:R-:W-:Y:S02]  /*fa70*/  FMUL.FTZ R12, R3.reuse, R104 ;  /* 0x00000068030c7220 */ /* 0x040fe40000410000 */
[C---:B------:R-:W-:Y:S01]  /*fa80*/  FMUL.FTZ R13, R3.reuse, R105 ;  /* 0x00000069030d7220 */ /* 0x040fe20000410000 */
[----:B------:R-:W-:Y:S01]  /*fa90*/  LDSM.16.MT88.4 R100, [R210+0x2900] ;  /* 0x00290000d264783b */ /* 0x000fe20000004200 */
[C---:B------:R-:W-:Y:S04]  /*faa0*/  FMUL.FTZ R14, R2.reuse, R106 ;  /* 0x0000006a020e7220 */ /* 0x040fe80000410000 */
[C---:B------:R-:W-:Y:S01]  /*fab0*/  FMUL.FTZ R15, R2.reuse, R107 ;  /* 0x0000006b020f7220 */ /* 0x040fe20000410000 */
[----:B------:R-:W-:Y:S01]  /*fac0*/  MUFU.EX2 R136, R136 ;  /* 0x0000008800887308 */ /* 0x000fe20000000800 */
[C---:B------:R-:W-:Y:S02]  /*fad0*/  FMUL.FTZ R58, R2.reuse, R58 ;  /* 0x0000003a023a7220 */ /* 0x040fe40000410000 */
[C---:B------:R-:W-:Y:S02]  /*fae0*/  FMUL.FTZ R59, R2.reuse, R59 ;  /* 0x0000003b023b7220 */ /* 0x040fe40000410000 */
[C---:B------:R-:W-:Y:S01]  /*faf0*/  FMUL.FTZ R60, R3.reuse, R60 ;  /* 0x0000003c033c7220 */ /* 0x040fe20000410000 */
[C---:B------:R-:W-:Y:S03]  /*fb00*/  HMMA.16816.F32 R12, R124.reuse, R20, R12 ;  /* 0x000000147c0c723c */ /* 0x040fe6000000180c */
[C---:B------:R-:W-:Y:S01]  /*fb10*/  FMUL.FTZ R61, R3.reuse, R61 ;  /* 0x0000003d033d7220 */ /* 0x040fe20000410000 */
[----:B------:R-:W4:Y:S01]  /*fb20*/  MUFU.EX2 R137, R137 ;  /* 0x0000008900897308 */ /* 0x000f220000000800 */
        /* <DEDUP_REMOVED lines=17> */
[C---:B------:R-:W-:Y:S02]  /*fc40*/  FMUL.FTZ R67, R2.reuse, R67 ;  /* 0x0000004302437220 */ /* 0x040fe40000410000 */
[C---:B------:R-:W-:Y:S04]  /*fc50*/  FMUL.FTZ R30, R2.reuse, R90 ;  /* 0x0000005a021e7220 */ /* 0x040fe80000410000 */
[C---:B------:R-:W-:Y:S01]  /*fc60*/  FMUL.FTZ R31, R2.reuse, R91 ;  /* 0x0000005b021f7220 */ /* 0x040fe20000410000 */
[----:B------:R-:W-:Y:S01]  /*fc70*/  MUFU.EX2 R162, R162 ;  /* 0x000000a200a27308 */ /* 0x000fe20000000800 */
[----:B------:R-:W-:Y:S01]  /*fc80*/  LDSM.16.MT88.4 R88, [R212+0x3900] ;  /* 0x00390000d458783b */ /* 0x000fe20000004200 */
[--C-:B------:R-:W-:Y:S02]  /*fc90*/  FFMA.FTZ R148, R167, c[0x0][0x2d0], -R134.reuse ;  /* 0x0000b400a7947a23 */ /* 0x100fe40000010886 */
[--C-:B------:R-:W-:Y:S02]  /*fca0*/  FFMA.FTZ R151, R151, c[0x0][0x2d0], -R134.reuse ;  /* 0x0000b40097977a23 */ /* 0x100fe40000010886 */
[C---:B------:R-:W-:Y:S03]  /*fcb0*/  HMMA.16816.F32 R28, R124.reuse, R36, R28 ;  /* 0x000000247c1c723c */ /* 0x040fe6000000181c */
[--C-:B------:R-:W-:Y:S01]  /*fcc0*/  FFMA.FTZ R157, R157, c[0x0][0x2d0], -R134.reuse ;  /* 0x0000b4009d9d7a23 */ /* 0x100fe20000010886 */
[----:B------:R-:W-:Y:S01]  /*fcd0*/  MUFU.EX2 R148, R148 ;  /* 0x0000009400947308 */ /* 0x000fe20000000800 */
[--C-:B------:R-:W-:Y:S02]  /*fce0*/  FFMA.FTZ R158, R163, c[0x0][0x2d0], -R134.reuse ;  /* 0x0000b400a39e7a23 */ /* 0x100fe40000010886 */
[C---:B------:R-:W-:Y:S01]  /*fcf0*/  FMUL.FTZ R36, R3.reuse, R80 ;  /* 0x0000005003247220 */ /* 0x040fe20000410000 */
[C---:B------:R-:W-:Y:S04]  /*fd00*/  HMMA.16816.F32 R32, R124.reuse, R38, R32 ;  /* 0x000000267c20723c */ /* 0x040fe80000001820 */
[----:B------:R-:W-:Y:S02]  /*fd10*/  FMUL.FTZ R37, R3, R81 ;  /* 0x0000005103257220 */ /* 0x000fe40000410000 */
[----:B------:R-:W5:Y:S01]  /*fd20*/  MUFU.EX2 R151, R151 ;  /* 0x0000009700977308 */ /* 0x000f620000000800 */
[C---:B------:R-:W-:Y:S02]  /*fd30*/  FMUL.FTZ R38, R2.reuse, R82 ;  /* 0x0000005202267220 */ /* 0x040fe40000410000 */
[----:B------:R-:W-:Y:S02]  /*fd40*/  FMUL.FTZ R39, R2, R83 ;  /* 0x0000005302277220 */ /* 0x000fe40000410000 */
[----:B------:R-:W-:Y:S01]  /*fd50*/  LDSM.16.MT88.4 R80, [R209+0x900] ;  /* 0x00090000d150783b */ /* 0x000fe20000004200 */
[--C-:B------:R-:W-:Y:S02]  /*fd60*/  FFMA.FTZ R163, R186, c[0x0][0x2d0], -R149.reuse ;  /* 0x0000b400baa37a23 */ /* 0x100fe40000010895 */
[--C-:B------:R-:W-:Y:S02]  /*fd70*/  FFMA.FTZ R167, R164, c[0x0][0x2d0], -R149.reuse ;  /* 0x0000b400a4a77a23 */ /* 0x100fe40000010895 */
[C---:B------:R-:W-:Y:S01]  /*fd80*/  HMMA.16816.F32 R36, R124.reuse, R44, R36 ;  /* 0x0000002c7c24723c */ /* 0x040fe20000001824 */
[----:B------:R-:W-:Y:S02]  /*fd90*/  MUFU.EX2 R157, R157 ;  /* 0x0000009d009d7308 */ /* 0x000fe40000000800 */
        /* <DEDUP_REMOVED lines=9> */
[----:B------:R-:W3:Y:S01]  /*fe30*/  MUFU.EX2 R163, R163 ;  /* 0x000000a300a37308 */ /* 0x000ee20000000800 */
[----:B------:R-:W4:Y:S01]  /*fe40*/  LDSM.16.MT88.4 R72, [R212+0x900] ;  /* 0x00090000d448783b */ /* 0x000f220000004200 */
[--C-:B------:R-:W-:Y:S02]  /*fe50*/  FFMA.FTZ R229, R229, c[0x0][0x2d0], -R134.reuse ;  /* 0x0000b400e5e57a23 */ /* 0x100fe40000010886 */
[--C-:B------:R-:W-:Y:S02]  /*fe60*/  FFMA.FTZ R231, R238, c[0x0][0x2d0], -R149.reuse ;  /* 0x0000b400eee77a23 */ /* 0x100fe40000010895 */
[C---:B--2---:R-:W-:Y:S03]  /*fe70*/  HMMA.16816.F32 R44, R124.reuse, R84, R44 ;  /* 0x000000547c2c723c */ /* 0x044fe6000000182c */
[--C-:B------:R-:W-:Y:S01]  /*fe80*/  FFMA.FTZ R233, R236, c[0x0][0x2d0], -R149.reuse ;  /* 0x0000b400ece97a23 */ /* 0x100fe20000010895 */
[----:B------:R-:W2:Y:S01]  /*fe90*/  MUFU.EX2 R167, R167 ;  /* 0x000000a700a77308 */ /* 0x000ea20000000800 */
        /* <DEDUP_REMOVED lines=15> */
[C---:B---3--:R-:W-:Y:S04]  /*ff90*/  HMMA.16816.F32 R60, R124.reuse, R68, R60 ;  /* 0x000000447c3c723c */ /* 0x048fe8000000183c */
[----:B------:R-:W-:Y:S01]  /*ffa0*/  MUFU.EX2 R235, R235 ;  /* 0x000000eb00eb7308 */ /* 0x000fe20000000800 */
[--C-:B------:R-:W-:Y:S02]  /*ffb0*/  FFMA.FTZ R159, R150, c[0x0][0x2d0], -R149.reuse ;  /* 0x0000b400969f7a23 */ /* 0x100fe40000010895 */
[----:B----4-:R-:W-:Y:S01]  /*ffc0*/  F2FP.PACK_AB R68, R137, R136 ;  /* 0x000000888944723e */ /* 0x010fe200000000ff */
[----:B------:R-:W-:Y:S04]  /*ffd0*/  HMMA.16816.F32 R64, R124, R70, R64 ;  /* 0x000000467c40723c */ /* 0x000fe80000001840 */
[----:B-----5:R-:W-:Y:S01]  /*ffe0*/  F2FP.PACK_AB R69, R151, R148 ;  /* 0x000000949745723e */ /* 0x020fe200000000ff */
[----:B------:R-:W-:Y:S01]  /*fff0*/  FFMA.FTZ R149, R144, c[0x0][0x2d0], -R149 ;  /* 0x0000b40090957a23 */ /* 0x000fe20000010895 */
[----:B------:R-:W-:Y:S01]  /*10000*/  MUFU.EX2 R228, R228 ;  /* 0x000000e400e47308 */ /* 0x000fe20000000800 */
[----:B------:R-:W-:Y:S01]  /*10010*/  F2FP.PACK_AB R70, R145, R138 ;  /* 0x0000008a9146723e */ /* 0x000fe200000000ff */
[--C-:B------:R-:W-:Y:S01]  /*10020*/  FFMA.FTZ R144, R147, c[0x0][0x2d0], -R134.reuse ;  /* 0x0000b40093907a23 */ /* 0x100fe20000010886 */
[----:B------:R-:W-:Y:S03]  /*10030*/  F2FP.PACK_AB R71, R158, R157 ;  /* 0x0000009d9e47723e */ /* 0x000fe600000000ff */
[--C-:B------:R-:W-:Y:S02]  /*10040*/  FFMA.FTZ R139, R139, c[0x0][0x2d0], -R134.reuse ;  /* 0x0000b4008b8b7a23 */ /* 0x100fe40000010886 */
[--C-:B------:R-:W-:Y:S02]  /*10050*/  FFMA.FTZ R135, R135, c[0x0][0x2d0], -R134.reuse ;  /* 0x0000b40087877a23 */ /* 0x100fe40000010886 */
[C---:B------:R-:W-:Y:S01]  /*10060*/  HMMA.16816.F32 R4, R68.reuse, R72, R4 ;  /* 0x000000484404723c */ /* 0x040fe20000001804 */
[----:B------:R-:W-:Y:S04]  /*10070*/  MUFU.EX2 R164, R164 ;  /* 0x000000a400a47308 */ /* 0x000fe80000000800 */
[----:B------:R-:W-:Y:S02]  /*10080*/  FFMA.FTZ R134, R117, c[0x0][0x2d0], -R134 ;  /* 0x0000b40075867a23 */ /* 0x000fe40000010886 */
[----:B------:R-:W-:Y:S01]  /*10090*/  FFMA.FTZ R128, R3, R224, R128 ;  /* 0x000000e003807223 */ /* 0x000fe20000010080 */
[C---:B------:R-:W-:Y:S01]  /*100a0*/  HMMA.16816.F32 R8, R68.reuse, R74, R8 ;  /* 0x0000004a4408723c */ /* 0x040fe20000001808 */
[----:B------:R-:W3:Y:S02]  /*100b0*/  LDSM.16.MT88.4 R72, [R210+0x3900] ;  /* 0x00390000d248783b */ /* 0x000ee40000004200 */
[----:B------:R-:W4:Y:S01]  /*100c0*/  MUFU.EX2 R187, R187 ;  /* 0x000000bb00bb7308 */ /* 0x000f220000000800 */
[----:B------:R-:W-:Y:S02]  /*100d0*/  FFMA.FTZ R133, R2, R225, R133 ;  /* 0x000000e102857223 */ /* 0x000fe40000010085 */
[----:B------:R-:W-:Y:S02]  /*100e0*/  FADD.FTZ R119, R119, R128 ;  /* 0x0000008077777221 */ /* 0x000fe40000010000 */
[C---:B-1----:R-:W-:Y:S04]  /*100f0*/  HMMA.16816.F32 R12, R68.reuse, R76, R12 ;  /* 0x0000004c440c723c */ /* 0x042fe8000000180c */
[----:B------:R-:W-:Y:S01]  /*10100*/  FADD.FTZ R132, R132, R133 ;  /* 0x0000008584847221 */ /* 0x000fe20000010000 */
[----:B------:R-:W-:Y:S01]  /*10110*/  MUFU.EX2 R186, R186 ;  /* 0x000000ba00ba7308 */ /* 0x000fe20000000800 */
[----:B------:R-:W-:Y:S02]  /*10120*/  FADD.FTZ R118, R118, R119 ;  /* 0x0000007776767221 */ /* 0x000fe40000010000 */
[C---:B------:R-:W-:Y:S01]  /*10130*/  HMMA.16816.F32 R16, R68.reuse, R78, R16 ;  /* 0x0000004e4410723c */ /* 0x040fe20000001810 */
[----:B------:R-:W1:Y:S03]  /*10140*/  LDSM.16.MT88.4 R76, [R209+0x3900] ;  /* 0x00390000d14c783b */ /* 0x000e660000004200 */
[----:B------:R-:W-:Y:S02]  /*10150*/  FADD.FTZ R3, R131, R132 ;  /* 0x0000008483037221 */ /* 0x000fe40000010000 */
[----:B------:R-:W-:Y:S01]  /*10160*/  FADD.FTZ R129, R129, R118 ;  /* 0x0000007681817221 */ /* 0x000fe20000010000 */
[----:B------:R-:W5:Y:S01]  /*10170*/  MUFU.EX2 R229, R229 ;  /* 0x000000e500e57308 */ /* 0x000f620000000800 */
[C---:B------:R-:W-:Y:S04]  /*10180*/  HMMA.16816.F32 R20, R68.reuse, R80, R20 ;  /* 0x000000504414723c */ /* 0x040fe80000001814 */
[----:B------:R-:W-:Y:S02]  /*10190*/  FADD.FTZ R3, R130, R3 ;  /* 0x0000000382037221 */ /* 0x000fe40000010000 */
[----:B------:R-:W-:Y:S02]  /*101a0*/  FADD.FTZ R136, R136, R129 ;  /* 0x0000008188887221 */ /* 0x000fe40000010000 */
[C---:B------:R-:W-:Y:S01]  /*101b0*/  HMMA.16816.F32 R24, R68.reuse, R82, R24 ;  /* 0x000000524418723c */ /* 0x040fe20000001818 */
[----:B------:R-:W1:Y:S01]  /*101c0*/  LDSM.16.MT88.4 R80, [R208+0x3900] ;  /* 0x00390000d050783b */ /* 0x000e620000004200 */
        /* <DEDUP_REMOVED lines=12> */
[C---:B------:R-:W-:Y:S04]  /*10290*/  HMMA.16816.F32 R36, R68.reuse, R88, R36 ;  /* 0x000000584424723c */ /* 0x040fe80000001824 */
[----:B------:R-:W-:Y:S04]  /*102a0*/  FADD.FTZ R3, R158, R3 ;  /* 0x000000039e037221 */ /* 0x000fe80000010000 */
        /* <DEDUP_REMOVED lines=8> */
[C---:B-1----:R-:W-:Y:S08]  /*10330*/  HMMA.16816.F32 R52, R68.reuse, R76, R52 ;  /* 0x0000004c4434723c */ /* 0x042ff00000001834 */
[C---:B------:R-:W-:Y:S01]  /*10340*/  HMMA.16816.F32 R56, R68.reuse, R78, R56 ;  /* 0x0000004e4438723c */ /* 0x040fe20000001838 */
[----:B------:R-:W1:Y:S01]  /*10350*/  LDSM.16.MT88.4 R76, [R209+0x1100] ;  /* 0x00110000d14c783b */ /* 0x000e620000004200 */
[----:B------:R-:W-:Y:S06]  /*10360*/  MUFU.EX2 R237, R237 ;  /* 0x000000ed00ed7308 */ /* 0x000fec0000000800 */
[C---:B------:R-:W-:Y:S04]  /*10370*/  HMMA.16816.F32 R60, R68.reuse, R80, R60 ;  /* 0x00000050443c723c */ /* 0x040fe8000000183c */
[----:B------:R-:W-:Y:S04]  /*10380*/  MUFU.EX2 R238, R238 ;  /* 0x000000ee00ee7308 */ /* 0x000fe80000000800 */
[----:B------:R-:W-:Y:S01]  /*10390*/  HMMA.16816.F32 R64, R68, R82, R64 ;  /* 0x000000524440723c */ /* 0x000fe20000001840 */
[----:B------:R-:W1:Y:S05]  /*103a0*/  LDSM.16.MT88.4 R80, [R208+0x1100] ;  /* 0x00110000d050783b */ /* 0x000e6a0000004200 */
[----:B------:R-:W-:Y:S01]  /*103b0*/  MUFU.EX2 R156, R156 ;  /* 0x0000009c009c7308 */ /* 0x000fe20000000800 */
[----:B------:R-:W-:Y:S01]  /*103c0*/  F2FP.PACK_AB R68, R160, R163 ;  /* 0x000000a3a044723e */ /* 0x000fe200000000ff */
[----:B------:R-:W-:Y:S01]  /*103d0*/  FADD.FTZ R163, R163, R138 ;  /* 0x0000008aa3a37221 */ /* 0x000fe20000010000 */
[----:B--2---:R-:W-:Y:S03]  /*103e0*/  F2FP.PACK_AB R70, R167, R162 ;  /* 0x000000a2a746723e */ /* 0x004fe600000000ff */
[----:B----4-:R-:W-:Y:S01]  /*103f0*/  F2FP.PACK_AB R69, R187, R164 ;  /* 0x000000a4bb45723e */ /* 0x010fe200000000ff */
[----:B------:R-:W-:Y:S01]  /*10400*/  FADD.FTZ R164, R164, R3 ;  /* 0x00000003a4a47221 */ /* 0x000fe20000010000 */
[----:B-----5:R-:W-:Y:S01]  /*10410*/  F2FP.PACK_AB R71, R229, R186 ;  /* 0x000000bae547723e */ /* 0x020fe200000000ff */
[----:B------:R-:W-:Y:S01]  /*10420*/  FADD.FTZ R163, R160, R163 ;  /* 0x000000a3a0a37221 */ /* 0x000fe20000010000 */
[----:B------:R-:W2:Y:S01]  /*10430*/  MUFU.EX2 R159, R159 ;  /* 0x0000009f009f7308 */ /* 0x000ea20000000800 */
[----:B------:R-:W-:Y:S02]  /*10440*/  FADD.FTZ R187, R187, R164 ;  /* 0x000000a4bbbb7221 */ /* 0x000fe40000010000 */
[----:B------:R-:W-:Y:S02]  /*10450*/  FADD.FTZ R162, R162, R163 ;  /* 0x000000a3a2a27221 */ /* 0x000fe40000010000 */
[C---:B---3--:R-:W-:Y:S03]  /*10460*/  HMMA.16816.F32 R4, R68.reuse, R72, R4 ;  /* 0x000000484404723c */ /* 0x048fe60000001804 */
[----:B------:R-:W-:Y:S02]  /*10470*/  FADD.FTZ R186, R186, R187 ;  /* 0x000000bbbaba7221 */ /* 0x000fe40000010000 */
[----:B------:R-:W-:Y:S01]  /*10480*/  MUFU.EX2 R146, R146 ;  /* 0x0000009200927308 */ /* 0x000fe20000000800 */
[----:B------:R-:W-:Y:S02]  /*10490*/  FADD.FTZ R162, R167, R162 ;  /* 0x000000a2a7a27221 */ /* 0x000fe40000010000 */
[C---:B------:R-:W-:Y:S01]  /*104a0*/  HMMA.16816.F32 R8, R68.reuse, R74, R8 ;  /* 0x0000004a4408723c */ /* 0x040fe20000001808 */
[----:B------:R-:W3:Y:S03]  /*104b0*/  LDSM.16.MT88.4 R72, [R212+0x4100] ;  /* 0x00410000d448783b */ /* 0x000ee60000004200 */
[----:B------:R-:W-:Y:S03]  /*104c0*/  FADD.FTZ R229, R229, R186 ;  /* 0x000000bae5e57221 */ /* 0x000fe60000010000 */
[----:B------:R-:W4:Y:S01]  /*104d0*/  MUFU.EX2 R149, R149 ;  /* 0x0000009500957308 */ /* 0x000f220000000800 */
[C---:B------:R-:W-:Y:S04]  /*104e0*/  HMMA.16816.F32 R12, R68.reuse, R84, R12 ;  /* 0x00000054440c723c */ /* 0x040fe8000000180c */
[----:B--2---:R-:W-:Y:S01]  /*104f0*/  F2FP.PACK_AB R124, R159, R156 ;  /* 0x0000009c9f7c723e */ /* 0x004fe200000000ff */
[----:B------:R-:W-:Y:S03]  /*10500*/  FADD.FTZ R2, R236, R229 ;  /* 0x000000e5ec027221 */ /* 0x000fe60000010000 */
[C---:B------:R-:W-:Y:S01]  /*10510*/  HMMA.16816.F32 R16, R68.reuse, R86, R16 ;  /* 0x000000564410723c */ /* 0x040fe20000001810 */
[----:B------:R-:W2:Y:S01]  /*10520*/  LDSM.16.MT88.4 R84, [R210+0x4100] ;  /* 0x00410000d254783b */ /* 0x000ea20000004200 */
[----:B------:R-:W-:Y:S02]  /*10530*/  MUFU.EX2 R144, R144 ;  /* 0x0000009000907308 */ /* 0x000fe40000000800 */
[----:B------:R-:W-:Y:S04]  /*10540*/  FADD.FTZ R2, R239, R2 ;  /* 0x00000002ef027221 */ /* 0x000fe80000010000 */
[C---:B-1----:R-:W-:Y:S04]  /*10550*/  HMMA.16816.F32 R20, R68.reuse, R76, R20 ;  /* 0x0000004c4414723c */ /* 0x042fe80000001814 */
[----:B------:R-:W1:Y:S01]  /*10560*/  MUFU.EX2 R139, R139 ;  /* 0x0000008b008b7308 */ /* 0x000e620000000800 */
[----:B------:R-:W-:Y:S01]  /*10570*/  FADD.FTZ R3, R237, R2 ;  /* 0x00000002ed037221 */ /* 0x000fe20000010000 */
[----:B----4-:R-:W-:Y:S02]  /*10580*/  F2FP.PACK_AB R126, R149, R146 ;  /* 0x00000092957e723e */ /* 0x010fe400000000ff */
[C---:B------:R-:W-:Y:S01]  /*10590*/  HMMA.16816.F32 R24, R68.reuse, R78, R24 ;  /* 0x0000004e4418723c */ /* 0x040fe20000001818 */
[----:B------:R-:W4:Y:S03]  /*105a0*/  LDSM.16.MT88.4 R76, [R209+0x4100] ;  /* 0x00410000d14c783b */ /* 0x000f260000004200 */
[----:B------:R-:W-:Y:S02]  /*105b0*/  FADD.FTZ R3, R238, R3 ;  /* 0x00000003ee037221 */ /* 0x000fe40000010000 */
[----:B------:R-:W-:Y:S02]  /*105c0*/  MUFU.EX2 R135, R135 ;  /* 0x0000008700877308 */ /* 0x000fe40000000800 */
[C---:B------:R-:W-:Y:S04]  /*105d0*/  HMMA.16816.F32 R28, R68.reuse, R80, R28 ;  /* 0x00000050441c723c */ /* 0x040fe8000000181c */
[----:B------:R-:W-:Y:S04]  /*105e0*/  FADD.FTZ R2, R166, R3 ;  /* 0x00000003a6027221 */ /* 0x000fe80000010000 */
[C---:B------:R-:W-:Y:S01]  /*105f0*/  HMMA.16816.F32 R32, R68.reuse, R82, R32 ;  /* 0x000000524420723c */ /* 0x040fe20000001820 */
[----:B------:R-:W5:Y:S01]  /*10600*/  LDSM.16.MT88.4 R80, [R212+0x1900] ;  /* 0x00190000d450783b */ /* 0x000f620000004200 */
[----:B------:R-:W4:Y:S02]  /*10610*/  MUFU.EX2 R134, R134 ;  /* 0x0000008600867308 */ /* 0x000f240000000800 */
[----:B-1----:R-:W-:Y:S01]  /*10620*/  F2FP.PACK_AB R125, R139, R144 ;  /* 0x000000908b7d723e */ /* 0x002fe200000000ff */
[----:B------:R-:W-:Y:S03]  /*10630*/  FADD.FTZ R2, R165, R2 ;  /* 0x00000002a5027221 */ /* 0x000fe60000010000 */
[C---:B---3--:R-:W-:Y:S04]  /*10640*/  HMMA.16816.F32 R36, R68.reuse, R72, R36 ;  /* 0x000000484424723c */ /* 0x048fe80000001824 */
[----:B------:R-:W-:Y:S01]  /*10650*/  FADD.FTZ R3, R161, R2 ;  /* 0x00000002a1037221 */ /* 0x000fe20000010000 */
[----:B------:R-:W-:Y:S03]  /*10660*/  IADD3 R2, R192, -0x1, RZ ;  /* 0xffffffffc0027810 */ /* 0x000fe60007ffe0ff */
[C---:B------:R-:W-:Y:S01]  /*10670*/  HMMA.16816.F32 R40, R68.reuse, R74, R40 ;  /* 0x0000004a4428723c */ /* 0x040fe20000001828 */
[----:B------:R-:W1:Y:S03]  /*10680*/  LDSM.16.MT88.4 R72, [R210+0x1900] ;  /* 0x00190000d248783b */ /* 0x000e660000004200 */
[----:B------:R-:W-:Y:S02]  /*10690*/  FADD.FTZ R3, R228, R3 ;  /* 0x00000003e4037221 */ /* 0x000fe40000010000 */
[----:B------:R-:W-:Y:S02]  /*106a0*/  IMAD.MOV.U32 R192, RZ, RZ, R2 ;  /* 0x000000ffffc07224 */ /* 0x000fe400078e0002 */
[C---:B--2---:R-:W-:Y:S04]  /*106b0*/  HMMA.16816.F32 R44, R68.reuse, R84, R44 ;  /* 0x00000054442c723c */ /* 0x044fe8000000182c */
[----:B----4-:R-:W-:Y:S01]  /*106c0*/  F2FP.PACK_AB R127, R134, R135 ;  /* 0x00000087867f723e */ /* 0x010fe200000000ff */
[----:B------:R-:W-:Y:S02]  /*106d0*/  FADD.FTZ R144, R144, R3 ;  /* 0x0000000390907221 */ /* 0x000fe40000010000 */
[----:B------:R-:W-:Y:S01]  /*106e0*/  IMAD.MOV.U32 R3, RZ, RZ, R0 ;  /* 0x000000ffff037224 */ /* 0x000fe200078e0000 */
[C---:B------:R-:W-:Y:S01]  /*106f0*/  HMMA.16816.F32 R48, R68.reuse, R86, R48 ;  /* 0x000000564430723c */ /* 0x040fe20000001830 */
[----:B------:R-:W-:Y:S03]  /*10700*/  LDSM.16.MT88.4 R84, [R208+0x1900] ;  /* 0x00190000d054783b */ /* 0x000fe60000004200 */
[----:B------:R-:W-:Y:S02]  /*10710*/  FADD.FTZ R144, R139, R144 ;  /* 0x000000908b907221 */ /* 0x000fe40000010000 */
[----:B------:R-:W-:Y:S02]  /*10720*/  IMAD.MOV.U32 R2, RZ, RZ, R116 ;  /* 0x000000ffff027224 */ /* 0x000fe400078e0074 */
[C---:B------:R-:W-:Y:S04]  /*10730*/  HMMA.16816.F32 R52, R68.reuse, R76, R52 ;  /* 0x0000004c4434723c */ /* 0x040fe80000001834 */
[----:B------:R-:W-:Y:S04]  /*10740*/  FADD.FTZ R135, R135, R144 ;  /* 0x0000009087877221 */ /* 0x000fe80000010000 */
[C---:B------:R-:W-:Y:S01]  /*10750*/  HMMA.16816.F32 R56, R68.reuse, R78, R56 ;  /* 0x0000004e4438723c */ /* 0x040fe20000001838 */
[----:B------:R-:W2:Y:S03]  /*10760*/  LDSM.16.MT88.4 R76, [R209+0x1900] ;  /* 0x00190000d14c783b */ /* 0x000ea60000004200 */
[----:B------:R-:W-:Y:S04]  /*10770*/  FADD.FTZ R225, R134, R135 ;  /* 0x0000008786e17221 */ /* 0x000fe80000010000 */
        /* <DEDUP_REMOVED lines=8> */
[----:B------:R-:W-:Y:S03]  /*10800*/  F2FP.PACK_AB R71, R238, R237 ;  /* 0x000000edee47723e */ /* 0x000fe600000000ff */
[----:B------:R-:W-:Y:S04]  /*10810*/  FADD.FTZ R233, R233, R232 ;  /* 0x000000e8e9e97221 */ /* 0x000fe80000010000 */
[C---:B-----5:R-:W-:Y:S03]  /*10820*/  HMMA.16816.F32 R4, R68.reuse, R80, R4 ;  /* 0x000000504404723c */ /* 0x060fe60000001804 */
[----:B------:R-:W-:Y:S05]  /*10830*/  FADD.FTZ R233, R234, R233 ;  /* 0x000000e9eae97221 */ /* 0x000fea0000010000 */
        /* <DEDUP_REMOVED lines=10> */
[----:B------:R-:W-:Y:S07]  /*108e0*/  LDSM.16.MT88.4 R84, [R208+0x2100] ;  /* 0x00210000d054783b */ /* 0x000fee0000004200 */
[C---:B---3--:R-:W-:Y:S08]  /*108f0*/  HMMA.16816.F32 R36, R68.reuse, R80, R36 ;  /* 0x000000504424723c */ /* 0x048ff00000001824 */
[C---:B------:R-:W-:Y:S01]  /*10900*/  HMMA.16816.F32 R40, R68.reuse, R82, R40 ;  /* 0x000000524428723c */ /* 0x040fe20000001828 */
[----:B------:R-:W3:Y:S07]  /*10910*/  LDSM.16.MT88.4 R80, [R210+0x2100] ;  /* 0x00210000d250783b */ /* 0x000eee0000004200 */
[C---:B-1----:R-:W-:Y:S08]  /*10920*/  HMMA.16816.F32 R44, R68.reuse, R72, R44 ;  /* 0x00000048442c723c */ /* 0x042ff0000000182c */
[C---:B------:R-:W-:Y:S01]  /*10930*/  HMMA.16816.F32 R48, R68.reuse, R74, R48 ;  /* 0x0000004a4430723c */ /* 0x040fe20000001830 */
[----:B------:R-:W1:Y:S07]  /*10940*/  LDSM.16.MT88.4 R72, [R209+0x2100] ;  /* 0x00210000d148783b */ /* 0x000e6e0000004200 */
        /* <DEDUP_REMOVED lines=13> */
[C---:B--2---:R-:W-:Y:S03]  /*10a20*/  HMMA.16816.F32 R4, R68.reuse, R76, R4 ;  /* 0x0000004c4404723c */ /* 0x044fe60000001804 */
[----:B------:R-:W-:Y:S04]  /*10a30*/  FADD.FTZ R241, R241, R184 ;  /* 0x000000b8f1f17221 */ /* 0x000fe80000010000 */
[----:B------:R-:W-:Y:S01]  /*10a40*/  FADD.FTZ R156, R156, R241 ;  /* 0x000000f19c9c7221 */ /* 0x000fe20000010000 */
[C---:B------:R-:W-:Y:S01]  /*10a50*/  HMMA.16816.F32 R8, R68.reuse, R78, R8 ;  /* 0x0000004e4408723c */ /* 0x040fe20000001808 */
[----:B------:R-:W2:Y:S03]  /*10a60*/  LDSM.16.MT88.4 R76, [R212+0x5100] ;  /* 0x00510000d44c783b */ /* 0x000ea60000004200 */
[----:B------:R-:W-:Y:S04]  /*10a70*/  FADD.FTZ R159, R159, R156 ;  /* 0x0000009c9f9f7221 */ /* 0x000fe80000010000 */
[C---:B---3--:R-:W-:Y:S04]  /*10a80*/  HMMA.16816.F32 R12, R68.reuse, R80, R12 ;  /* 0x00000050440c723c */ /* 0x048fe8000000180c */
[----:B------:R-:W-:Y:S04]  /*10a90*/  FADD.FTZ R146, R146, R159 ;  /* 0x0000009f92927221 */ /* 0x000fe80000010000 */
[C---:B------:R-:W-:Y:S01]  /*10aa0*/  HMMA.16816.F32 R16, R68.reuse, R82, R16 ;  /* 0x000000524410723c */ /* 0x040fe20000001810 */
[----:B------:R-:W3:Y:S03]  /*10ab0*/  LDSM.16.MT88.4 R80, [R210+0x5100] ;  /* 0x00510000d250783b */ /* 0x000ee60000004200 */
[----:B------:R-:W-:Y:S04]  /*10ac0*/  FADD.FTZ R224, R149, R146 ;  /* 0x0000009295e07221 */ /* 0x000fe80000010000 */
[C---:B-1----:R-:W-:Y:S08]  /*10ad0*/  HMMA.16816.F32 R20, R68.reuse, R72, R20 ;  /* 0x000000484414723c */ /* 0x042ff00000001814 */
[C---:B------:R-:W-:Y:S01]  /*10ae0*/  HMMA.16816.F32 R24, R68.reuse, R74, R24 ;  /* 0x0000004a4418723c */ /* 0x040fe20000001818 */
[----:B------:R-:W1:Y:S07]  /*10af0*/  LDSM.16.MT88.4 R72, [R208+0x5100] ;  /* 0x00510000d048783b */ /* 0x000e6e0000004200 */
[C---:B------:R-:W-:Y:S08]  /*10b00*/  HMMA.16816.F32 R28, R68.reuse, R84, R28 ;  /* 0x00000054441c723c */ /* 0x040ff0000000181c */
[C---:B------:R-:W-:Y:S01]  /*10b10*/  HMMA.16816.F32 R32, R68.reuse, R86, R32 ;  /* 0x000000564420723c */ /* 0x040fe20000001820 */
[----:B------:R-:W4:Y:S07]  /*10b20*/  LDSM.16.MT88.4 R84, [R208+0x2900] ;  /* 0x00290000d054783b */ /* 0x000f2e0000004200 */
[C---:B--2---:R-:W-:Y:S08]  /*10b30*/  HMMA.16816.F32 R36, R68.reuse, R76, R36 ;  /* 0x0000004c4424723c */ /* 0x044ff00000001824 */
[C---:B------:R-:W-:Y:S01]  /*10b40*/  HMMA.16816.F32 R40, R68.reuse, R78, R40 ;  /* 0x0000004e4428723c */ /* 0x040fe20000001828 */
[----:B------:R-:W2:Y:S07]  /*10b50*/  LDSM.16.MT88.4 R76, [R212+0x5900] ;  /* 0x00590000d44c783b */ /* 0x000eae0000004200 */
[C---:B---3--:R-:W-:Y:S08]  /*10b60*/  HMMA.16816.F32 R44, R68.reuse, R80, R44 ;  /* 0x00000050442c723c */ /* 0x048ff0000000182c */
[C---:B------:R-:W-:Y:S08]  /*10b70*/  HMMA.16816.F32 R48, R68.reuse, R82, R48 ;  /* 0x000000524430723c */ /* 0x040ff00000001830 */
[C---:B------:R-:W-:Y:S08]  /*10b80*/  HMMA.16816.F32 R52, R68.reuse, R88, R52 ;  /* 0x000000584434723c */ /* 0x040ff00000001834 */
[C---:B------:R-:W-:Y:S08]  /*10b90*/  HMMA.16816.F32 R56, R68.reuse, R90, R56 ;  /* 0x0000005a4438723c */ /* 0x040ff00000001838 */
[C---:B-1----:R-:W-:Y:S08]  /*10ba0*/  HMMA.16816.F32 R60, R68.reuse, R72, R60 ;  /* 0x00000048443c723c */ /* 0x042ff0000000183c */
[----:B------:R-:W-:Y:S01]  /*10bb0*/  HMMA.16816.F32 R64, R68, R74, R64 ;  /* 0x0000004a4440723c */ /* 0x000fe20000001840 */
[----:B------:R-:W1:Y:S07]  /*10bc0*/  LDSM.16.MT88.4 R68, [R210+0x5900] ;  /* 0x00590000d244783b */ /* 0x000e6e0000004200 */
        /* <DEDUP_REMOVED lines=10> */
[C---:B--2---:R-:W-:Y:S08]  /*10c70*/  HMMA.16816.F32 R80, R124.reuse, R76, R36 ;  /* 0x0000004c7c50723c */ /* 0x044ff00000001824 */
[C---:B------:R-:W-:Y:S08]  /*10c80*/  HMMA.16816.F32 R76, R124.reuse, R78, R40 ;  /* 0x0000004e7c4c723c */ /* 0x040ff00000001828 */
[C---:B-1----:R-:W-:Y:S08]  /*10c90*/  HMMA.16816.F32 R72, R124.reuse, R68, R44 ;  /* 0x000000447c48723c */ /* 0x042ff0000000182c */
[C---:B------:R-:W-:Y:S08]  /*10ca0*/  HMMA.16816.F32 R68, R124.reuse, R70, R48 ;  /* 0x000000467c44723c */ /* 0x040ff00000001830 */
[C---:B---3--:R-:W-:Y:S08]  /*10cb0*/  HMMA.16816.F32 R52, R124.reuse, R4, R52 ;  /* 0x000000047c34723c */ /* 0x048ff00000001834 */
[C---:B------:R-:W-:Y:S08]  /*10cc0*/  HMMA.16816.F32 R56, R124.reuse, R6, R56 ;  /* 0x000000067c38723c */ /* 0x040ff00000001838 */
[C---:B-----5:R-:W-:Y:S08]  /*10cd0*/  HMMA.16816.F32 R60, R124.reuse, R8, R60 ;  /* 0x000000087c3c723c */ /* 0x060ff0000000183c */
[----:B------:R-:W-:Y:S01]  /*10ce0*/  HMMA.16816.F32 R64, R124, R10, R64 ;  /* 0x0000000a7c40723c */ /* 0x000fe20000001840 */
[----:B------:R-:W-:-:S07]  /*10cf0*/  @P0 BRA `(.L_x_196) ;  /* 0xffffbdf000000947 */ /* 0x000fce000383ffff */
.L_x_187:
[----:B------:R-:W1:Y:S01]  /*10d00*/  SHFL.BFLY PT, R3, R224, 0x2, 0x1f ;  /* 0x0c401f00e0037f89 */ /* 0x000e6200000e0000 */
[----:B------:R-:W-:Y:S01]  /*10d10*/  CS2R R4, SRZ ;  /* 0x0000000000047805 */ /* 0x000fe2000001ff00 */
[----:B------:R-:W-:-:S02]  /*10d20*/  MOV R8, 0xff800000 ;  /* 0xff80000000087802 */ /* 0x000fc40000000f00 */
[----:B------:R-:W2:Y:S01]  /*10d30*/  SHFL.BFLY PT, R2, R225, 0x2, 0x1f ;  /* 0x0c401f00e1027f89 */ /* 0x000ea200000e0000 */
[----:B------:R-:W-:Y:S01]  /*10d40*/  PLOP3.LUT P1, PT, PT, PT, PT, 0x8, 0x0 ;  /* 0x000000000000781c */ /* 0x000fe20003f2e170 */
[----:B-1----:R-:W-:Y:S02]  /*10d50*/  FADD.FTZ R6, R3, R224 ;  /* 0x000000e003067221 */ /* 0x002fe40000010000 */
[----:B--2---:R-:W-:-:S03]  /*10d60*/  FADD.FTZ R7, R2, R225 ;  /* 0x000000e102077221 */ /* 0x004fc60000010000 */
[----:B------:R-:W1:Y:S04]  /*10d70*/  SHFL.BFLY PT, R3, R6, 0x1, 0x1f ;  /* 0x0c201f0006037f89 */ /* 0x000e6800000e0000 */
        /* <DEDUP_REMOVED lines=21> */
[----:B------:R-:W-:Y:S02]  /*10ed0*/  FMUL.FTZ R101, R5, R101 ;  /* 0x0000006505657220 */ /* 0x000fe40000410000 */
        /* <DEDUP_REMOVED lines=25> */
[----:B------:R-:W-:Y:S02]  /*11070*/  FMUL.FTZ R5, R5, R65 ;  /* 0x0000004105057220 */ /* 0x000fe40000410000 */
        /* <DEDUP_REMOVED lines=34> */
.L_x_159:
[----:B------:R-:W-:Y:S05]  /*112a0*/  @P1 BRA `(.L_x_197) ;  /* 0x000010f000001947 */ /* 0x000fea0003800000 */
[----:B------:R-:W1:Y:S01]  /*112b0*/  S2R R0, SR_CTAID.Y ;  /* 0x0000000000007919 */ /* 0x000e620000002600 */
[----:B------:R-:W-:Y:S01]  /*112c0*/  F2FP.PACK_AB R112, R113, R112 ;  /* 0x000000707170723e */ /* 0x000fe200000000ff */
[----:B------:R-:W-:Y:S01]  /*112d0*/  BSSY B0, `(.L_x_198) ;  /* 0x00000dc000007945 */ /* 0x000fe20003800000 */
[----:B------:R-:W-:Y:S01]  /*112e0*/  F2FP.PACK_AB R114, R115, R114 ;  /* 0x000000727372723e */ /* 0x000fe200000000ff */
[----:B------:R-:W2:Y:S01]  /*112f0*/  S2R R2, SR_TID.X ;  /* 0x0000000000027919 */ /* 0x000ea20000002100 */
[----:B------:R-:W-:Y:S02]  /*11300*/  F2FP.PACK_AB R108, R109, R108 ;  /* 0x0000006c6d6c723e */ /* 0x000fe400000000ff */
[----:B------:R-:W-:Y:S01]  /*11310*/  F2FP.PACK_AB R110, R111, R110 ;  /* 0x0000006e6f6e723e */ /* 0x000fe200000000ff */
[----:B------:R-:W3:Y:S01]  /*11320*/  S2R R22, SR_CTAID.Z ;  /* 0x0000000000167919 */ /* 0x000ee20000002700 */
[----:B------:R-:W-:-:S02]  /*11330*/  F2FP.PACK_AB R6, R105, R6 ;  /* 0x000000066906723e */ /* 0x000fc400000000ff */
[----:B------:R-:W-:Y:S01]  /*11340*/  F2FP.PACK_AB R106, R107, R106 ;  /* 0x0000006a6b6a723e */ /* 0x000fe200000000ff */
[----:B------:R-:W-:Y:S01]  /*11350*/  BAR.SYNC.DEFER_BLOCKING 0x1, 0x100 ;  /* 0x0044000000007b1d */ /* 0x000fe20000010000 */
[----:B------:R-:W-:Y:S02]  /*11360*/  F2FP.PACK_AB R100, R101, R100 ;  /* 0x000000646564723e */ /* 0x000fe400000000ff */
[----:B------:R-:W-:Y:S02]  /*11370*/  F2FP.PACK_AB R102, R103, R102 ;  /* 0x000000666766723e */ /* 0x000fe400000000ff */
[----:B------:R-:W-:Y:S02]  /*11380*/  F2FP.PACK_AB R96, R97, R96 ;  /* 0x000000606160723e */ /* 0x000fe400000000ff */
[----:B------:R-:W-:Y:S02]  /*11390*/  F2FP.PACK_AB R98, R99, R98 ;  /* 0x000000626362723e */ /* 0x000fe400000000ff */
[----:B------:R-:W-:-:S02]  /*113a0*/  F2FP.PACK_AB R92, R93, R92 ;  /* 0x0000005c5d5c723e */ /* 0x000fc400000000ff */
[----:B------:R-:W-:Y:S01]  /*113b0*/  F2FP.PACK_AB R94, R95, R94 ;  /* 0x0000005e5f5e723e */ /* 0x000fe200000000ff */
[C---:B-1----:R-:W-:Y:S01]  /*113c0*/  IMAD.WIDE.U32 R24, R0.reuse, c[0x0][0x490], RZ ;  /* 0x0001240000187a25 */ /* 0x042fe200078e00ff */
[----:B------:R-:W-:Y:S02]  /*113d0*/  SHF.R.S32.HI R3, RZ, 0x1f, R0 ;  /* 0x0000001fff037819 */ /* 0x000fe40000011400 */
[----:B------:R-:W-:Y:S01]  /*113e0*/  F2FP.PACK_AB R88, R89, R88 ;  /* 0x000000585958723e */ /* 0x000fe200000000ff */
[C---:B------:R-:W-:Y:S01]  /*113f0*/  IMAD.WIDE.U32 R14, R0.reuse, c[0x0][0x3e8], RZ ;  /* 0x0000fa00000e7a25 */ /* 0x040fe200078e00ff */
[----:B--2---:R-:W-:Y:S02]  /*11400*/  SHF.R.S32.HI R9, RZ, 0x1f, R2 ;  /* 0x0000001fff097819 */ /* 0x004fe40000011402 */
[----:B------:R-:W-:Y:S01]  /*11410*/  F2FP.PACK_AB R90, R91, R90 ;  /* 0x0000005a5b5a723e */ /* 0x000fe200000000ff */
[----:B------:R-:W-:Y:S01]  /*11420*/  IMAD R13, R3, c[0x0][0x490], RZ ;  /* 0x00012400030d7a24 */ /* 0x000fe200078e02ff */
[-C--:B------:R-:W-:Y:S01]  /*11430*/  LEA.HI R11, R9, R2.reuse, RZ, 0x2 ;  /* 0x00000002090b7211 */ /* 0x080fe200078f10ff */
[----:B------:R-:W-:Y:S01]  /*11440*/  IMAD R3, R3, c[0x0][0x3e8], RZ ;  /* 0x0000fa0003037a24 */ /* 0x000fe200078e02ff */
[CC--:B------:R-:W-:Y:S01]  /*11450*/  LEA.HI R10, R9.reuse, R2.reuse, RZ, 0x3 ;  /* 0x00000002090a7211 */ /* 0x0c0fe200078f18ff */
[C---:B------:R-:W-:Y:S01]  /*11460*/  IMAD R13, R0.reuse, c[0x0][0x494], R13 ;  /* 0x00012500000d7a24 */ /* 0x040fe200078e020d */
[----:B------:R-:W-:Y:S01]  /*11470*/  SHF.R.S32.HI R20, RZ, 0x2, R11 ;  /* 0x00000002ff147819 */ /* 0x000fe2000001140b */
[----:B------:R-:W-:Y:S01]  /*11480*/  IMAD R28, R0, c[0x0][0x3ec], R3 ;  /* 0x0000fb00001c7a24 */ /* 0x000fe200078e0203 */
[-C--:B------:R-:W-:Y:S01]  /*11490*/  LEA.HI R3, R9, R2.reuse, RZ, 0x5 ;  /* 0x0000000209037211 */ /* 0x080fe200078f28ff */
[----:B------:R-:W-:Y:S01]  /*114a0*/  IMAD.IADD R25, R25, 0x1, R13 ;  /* 0x0000000119197824 */ /* 0x000fe200078e020d */
[----:B------:R-:W-:Y:S01]  /*114b0*/  LEA.HI R0, R9, R2, RZ, 0x6 ;  /* 0x0000000209007211 */ /* 0x000fe200078f30ff */
[----:B------:R-:W-:Y:S01]  /*114c0*/  IMAD.IADD R29, R15, 0x1, R28 ;  /* 0x000000010f1d7824 */ /* 0x000fe200078e021c */
[----:B------:R-:W-:Y:S01]  /*114d0*/  LOP3.LUT R9, R3, 0xffffffe0, RZ, 0xc0, !PT ;  /* 0xffffffe003097812 */ /* 0x000fe200078ec0ff */
[----:B------:R-:W-:Y:S01]  /*114e0*/  IMAD.MOV.U32 R28, RZ, RZ, R14 ;  /* 0x000000ffff1c7224 */ /* 0x000fe200078e000e */
[----:B------:R-:W-:Y:S01]  /*114f0*/  SHF.R.S32.HI R17, RZ, 0x1f, R11 ;  /* 0x0000001fff117819 */ /* 0x000fe2000001140b */
[----:B------:R-:W-:Y:S01]  /*11500*/  IMAD.MOV.U32 R14, RZ, RZ, c[0x0][0x4e8] ;  /* 0x00013a00ff0e7624 */ /* 0x000fe200078e00ff */
[----:B------:R-:W-:Y:S01]  /*11510*/  LOP3.LUT R11, R11, 0xfffffffc, RZ, 0xc0, !PT ;  /* 0xfffffffc0b0b7812 */ /* 0x000fe200078ec0ff */
[----:B------:R-:W-:Y:S01]  /*11520*/  IMAD.IADD R12, R2, 0x1, -R9 ;  /* 0x00000001020c7824 */ /* 0x000fe200078e0a09 */
[----:B------:R-:W-:Y:S01]  /*11530*/  LEA.HI R4, R17, R20, RZ, 0x3 ;  /* 0x0000001411047211 */ /* 0x000fe200078f18ff */
[----:B------:R-:W-:Y:S01]  /*11540*/  IMAD.SHL.U32 R0, R0, 0x8, RZ ;  /* 0x0000000800007824 */ /* 0x000fe200078e00ff */
[----:B------:R-:W-:Y:S01]  /*11550*/  LOP3.LUT R19, R10, 0xfffffff8, RZ, 0xc0, !PT ;  /* 0xfffffff80a137812 */ /* 0x000fe200078ec0ff */
[----:B------:R-:W-:Y:S01]  /*11560*/  IMAD.IADD R11, R2, 0x1, -R11 ;  /* 0x00000001020b7824 */ /* 0x000fe200078e0a0b */
[----:B------:R-:W-:Y:S01]  /*11570*/  SHF.R.S32.HI R13, RZ, 0x1f, R12 ;  /* 0x0000001fff0d7819 */ /* 0x000fe2000001140c */
[----:B---3--:R-:W-:Y:S01]  /*11580*/  IMAD.WIDE.U32 R24, R22, c[0x0][0x498], R24 ;  /* 0x0001260016187a25 */ /* 0x008fe200078e0018 */
[----:B------:R-:W-:-:S02]  /*11590*/  LOP3.LUT R9, R4, 0xfffffff8, RZ, 0xc0, !PT ;  /* 0xfffffff804097812 */ /* 0x000fc400078ec0ff */
[----:B------:R-:W-:Y:S01]  /*115a0*/  SHF.R.S32.HI R15, RZ, 0x1f, R22 ;  /* 0x0000001fff0f7819 */ /* 0x000fe20000011416 */
[----:B------:R-:W-:Y:S01]  /*115b0*/  IMAD.IADD R19, R2, 0x1, -R19 ;  /* 0x0000000102137824 */ /* 0x000fe200078e0a13 */
[----:B------:R-:W-:Y:S01]  /*115c0*/  LOP3.LUT P4, RZ, R12, 0x3, RZ, 0xc0, !PT ;  /* 0x000000030cff7812 */ /* 0x000fe2000788c0ff */
[----:B------:R-:W-:Y:S01]  /*115d0*/  IMAD.IADD R20, R20, 0x1, -R9 ;  /* 0x0000000114147824 */ /* 0x000fe200078e0a09 */
[--C-:B------:R-:W-:Y:S01]  /*115e0*/  SHF.R.S32.HI R26, RZ, 0x5, R3.reuse ;  /* 0x00000005ff1a7819 */ /* 0x100fe20000011403 */
[----:B------:R-:W-:Y:S01]  /*115f0*/  IMAD R9, R15, c[0x0][0x498], RZ ;  /* 0x000126000f097a24 */ /* 0x000fe200078e02ff */
[----:B------:R-:W-:Y:S01]  /*11600*/  LEA.HI R12, R13, R12, RZ, 0x2 ;  /* 0x0000000c0d0c7211 */ /* 0x000fe200078f10ff */
[----:B------:R-:W-:Y:S01]  /*11610*/  IMAD R15, R15, c[0x0][0x3f0], RZ ;  /* 0x0000fc000f0f7a24 */ /* 0x000fe200078e02ff */
[----:B------:R-:W-:Y:S01]  /*11620*/  SHF.R.S32.HI R3, RZ, 0x1f, R3 ;  /* 0x0000001fff037819 */ /* 0x000fe20000011403 */
[----:B------:R-:W1:Y:S01]  /*11630*/  S2R R13, SR_CTAID.X ;  /* 0x00000000000d7919 */ /* 0x000e620000002500 */
[----:B------:R-:W-:Y:S01]  /*11640*/  SHF.R.S32.HI R10, RZ, 0x3, R10 ;  /* 0x00000003ff0a7819 */ /* 0x000fe2000001140a */
[----:B------:R-:W-:Y:S01]  /*11650*/  IMAD R16, R22, c[0x0][0x49c], R9 ;  /* 0x0001270016107a24 */ /* 0x000fe200078e0209 */
[----:B------:R-:W-:Y:S01]  /*11660*/  LEA.HI R3, R3, R26, RZ, 0x3 ;  /* 0x0000001a03037211 */ /* 0x000fe200078f18ff */
[----:B------:R-:W-:Y:S01]  /*11670*/  IMAD.SHL.U32 R9, R19, 0x8, RZ ;  /* 0x0000000813097824 */ /* 0x000fe200078e00ff */
[----:B------:R-:W-:Y:S01]  /*11680*/  LEA.HI R4, R11, R11, RZ, 0x1 ;  /* 0x0000000b0b047211 */ /* 0x000fe200078f08ff */
[----:B------:R-:W-:Y:S01]  /*11690*/  IMAD.SHL.U32 R2, R10, 0x40, RZ ;  /* 0x000000400a027824 */ /* 0x000fe200078e00ff */
[----:B------:R-:W-:Y:S01]  /*116a0*/  LOP3.LUT R3, R3, 0xffffff8, RZ, 0xc0, !PT ;  /* 0x0ffffff803037812 */ /* 0x000fe200078ec0ff */
[----:B------:R-:W-:Y:S01]  /*116b0*/  IMAD R17, R26, 0x200, R11 ;  /* 0x000002001a117824 */ /* 0x000fe200078e020b */
[----:B------:R-:W-:Y:S01]  /*116c0*/  LOP3.LUT R4, R4, 0x1ffffffe, RZ, 0xc0, !PT ;  /* 0x1ffffffe04047812 */ /* 0x000fe200078ec0ff */
[----:B------:R-:W-:Y:S01]  /*116d0*/  IMAD R15, R22, c[0x0][0x3f4], R15 ;  /* 0x0000fd00160f7a24 */ /* 0x000fe200078e020f */
[----:B------:R-:W-:Y:S01]  /*116e0*/  LOP3.LUT R2, R2, 0x1c0, RZ, 0xc0, !PT ;  /* 0x000001c002027812 */ /* 0x000fe200078ec0ff */
[----:B------:R-:W-:Y:S01]  /*116f0*/  IMAD.IADD R18, R26, 0x1, -R3 ;  /* 0x000000011a127824 */ /* 0x000fe200078e0a03 */
[----:B------:R-:W-:Y:S01]  /*11700*/  ISETP.NE.AND P0, PT, R14, 0x1, PT ;  /* 0x000000010e00780c */ /* 0x000fe20003f05270 */
[----:B------:R-:W-:Y:S01]  /*11710*/  IMAD.IADD R11, R11, 0x1, -R4 ;  /* 0x000000010b0b7824 */ /* 0x000fe200078e0a04 */
[----:B------:R-:W-:Y:S01]  /*11720*/  LOP3.LUT R4, R2, 0x38, R9, 0xf8, !PT ;  /* 0x0000003802047812 */ /* 0x000fe200078ef809 */
[----:B------:R-:W-:Y:S01]  /*11730*/  IMAD.WIDE.U32 R22, R22, c[0x0][0x3f0], R28 ;  /* 0x0000fc0016167a25 */ /* 0x000fe200078e001c */
[----:B------:R-:W-:-:S02]  /*11740*/  SHF.R.U32.HI R3, RZ, 0x3, R2 ;  /* 0x00000003ff037819 */ /* 0x000fc40000011602 */
[----:B------:R-:W-:Y:S01]  /*11750*/  SHF.R.S32.HI R21, RZ, 0x2, R12 ;  /* 0x00000002ff157819 */ /* 0x000fe2000001140c */
[----:B------:R-:W-:Y:S01]  /*11760*/  IMAD R2, R19, 0x20, R10 ;  /* 0x0000002013027824 */ /* 0x000fe200078e020a */
[----:B------:R-:W-:Y:S01]  /*11770*/  LOP3.LUT R19, R20, 0x1, RZ, 0xc0, !PT ;  /* 0x0000000114137812 */ /* 0x000fe200078ec0ff */
[----:B------:R-:W-:Y:S01]  /*11780*/  IMAD.IADD R23, R23, 0x1, R15 ;  /* 0x0000000117177824 */ /* 0x000fe200078e020f */
[----:B------:R-:W-:Y:S01]  /*11790*/  LOP3.LUT R3, R4, R3, RZ, 0x3c, !PT ;  /* 0x0000000304037212 */ /* 0x000fe200078e3cff */
[----:B-1----:R-:W-:Y:S01]  /*117a0*/  IMAD R2, R13, 0x80, R2 ;  /* 0x000000800d027824 */ /* 0x002fe200078e0202 */
[----:B------:R-:W-:Y:S01]  /*117b0*/  ISETP.NE.U32.AND P3, PT, R19, 0x1, PT ;  /* 0x000000011300780c */ /* 0x000fe20003f65070 */
[----:B------:R-:W-:Y:S01]  /*117c0*/  IMAD R18, R18, 0x10, R21 ;  /* 0x0000001012127824 */ /* 0x000fe200078e0215 */
[----:B------:R-:W-:Y:S01]  /*117d0*/  LOP3.LUT R0, R3, 0x7ffffe00, R0, 0xf8, !PT ;  /* 0x7ffffe0003007812 */ /* 0x000fe200078ef800 */
[----:B------:R-:W-:Y:S01]  /*117e0*/  @P0 IMAD.HI.U32 R4, R2, c[0x0][0x4ec], RZ ;  /* 0x00013b0002040a27 */ /* 0x000fe200078e00ff */
[----:B------:R-:W-:-:S02]  /*117f0*/  R2P PR, R20, 0x6 ;  /* 0x0000000614007804 */ /* 0x000fc40000000000 */
[----:B------:R-:W-:Y:S01]  /*11800*/  F2FP.PACK_AB R84, R85, R84 ;  /* 0x000000545554723e */ /* 0x000fe200000000ff */
[----:B------:R-:W-:Y:S01]  /*11810*/  IMAD.SHL.U32 R20, R20, 0x40, RZ ;  /* 0x0000004014147824 */ /* 0x000fe200078e00ff */
[----:B------:R-:W-:Y:S01]  /*11820*/  F2FP.PACK_AB R86, R87, R86 ;  /* 0x000000565756723e */ /* 0x000fe200000000ff */
[----:B------:R-:W-:Y:S01]  /*11830*/  IMAD.MOV.U32 R12, RZ, RZ, R2 ;  /* 0x000000ffff0c7224 */ /* 0x000fe200078e0002 */
[----:B------:R-:W-:Y:S01]  /*11840*/  @P0 SHF.R.U32.HI R12, RZ, c[0x0][0x4f0], R4 ;  /* 0x00013c00ff0c0a19 */ /* 0x000fe20000011604 */
[----:B------:R-:W-:Y:S01]  /*11850*/  IMAD R3, R14, c[0x0][0x388], RZ ;  /* 0x0000e2000e037a24 */ /* 0x000fe200078e02ff */
[----:B------:R-:W-:Y:S01]  /*11860*/  LOP3.LUT R26, R20, 0x1c0, RZ, 0xc0, !PT ;  /* 0x000001c0141a7812 */ /* 0x000fe200078ec0ff */
[----:B------:R-:W-:Y:S01]  /*11870*/  IMAD R4, R11, 0x8, R18 ;  /* 0x000000080b047824 */ /* 0x000fe200078e0212 */
[--C-:B------:R-:W-:Y:S01]  /*11880*/  SHF.R.S32.HI R14, RZ, 0x1f, R12.reuse ;  /* 0x0000001fff0e7819 */ /* 0x100fe2000001140c */
[----:B------:R-:W-:Y:S01]  /*11890*/  IMAD.MOV R11, RZ, RZ, -R12 ;  /* 0x000000ffff0b7224 */ /* 0x000fe200078e0a0c */
[----:B------:R-:W-:Y:S01]  /*118a0*/  LEA.HI R26, R26, R26, RZ, 0x1d ;  /* 0x0000001a1a1a7211 */ /* 0x000fe200078fe8ff */
[----:B------:R-:W-:Y:S01]  /*118b0*/  IMAD R4, R13, 0x80, R4 ;  /* 0x000000800d047824 */ /* 0x000fe200078e0204 */
[----:B------:R-:W-:Y:S01]  /*118c0*/  F2FP.PACK_AB R80, R81, R80 ;  /* 0x000000505150723e */ /* 0x000fe200000000ff */
[----:B------:R-:W-:Y:S01]  /*118d0*/  IMAD R15, R14, c[0x0][0x3e0], RZ ;  /* 0x0000f8000e0f7a24 */ /* 0x000fe200078e02ff */
[----:B------:R-:W-:Y:S01]  /*118e0*/  F2FP.PACK_AB R82, R83, R82 ;  /* 0x000000525352723e */ /* 0x000fe200000000ff */
[----:B------:R-:W-:Y:S01]  /*118f0*/  IMAD.U32 R17, R17, 0x2, R26 ;  /* 0x0000000211117824 */ /* 0x000fe200078e001a */
[----:B------:R-:W-:Y:S01]  /*11900*/  F2FP.PACK_AB R76, R77, R76 ;  /* 0x0000004c4d4c723e */ /* 0x000fe200000000ff */
[----:B------:R-:W-:Y:S01]  /*11910*/  IMAD R11, R11, c[0x0][0x4e8], R2 ;  /* 0x00013a000b0b7a24 */ /* 0x000fe200078e0202 */
[----:B------:R-:W-:Y:S01]  /*11920*/  F2FP.PACK_AB R78, R79, R78 ;  /* 0x0000004e4f4e723e */ /* 0x000fe200000000ff */
[----:B------:R-:W-:Y:S01]  /*11930*/  IMAD.SHL.U32 R17, R17, 0x2, RZ ;  /* 0x0000000211117824 */ /* 0x000fe200078e00ff */
[----:B------:R-:W-:Y:S01]  /*11940*/  F2FP.PACK_AB R72, R73, R72 ;  /* 0x000000484948723e */ /* 0x000fe200000000ff */
[----:B------:R-:W-:Y:S01]  /*11950*/  @P0 IMAD.HI.U32 R2, R4, c[0x0][0x4ec], RZ ;  /* 0x00013b0004020a27 */ /* 0x000fe200078e00ff */
[----:B------:R-:W-:-:S02]  /*11960*/  F2FP.PACK_AB R74, R75, R74 ;  /* 0x0000004a4b4a723e */ /* 0x000fc400000000ff */
[----:B------:R-:W-:Y:S01]  /*11970*/  IADD3 R21, R17, 0x70, RZ ;  /* 0x0000007011157810 */ /* 0x000fe20007ffe0ff */
[C---:B------:R-:W-:Y:S01]  /*11980*/  IMAD.WIDE.U32 R22, R12.reuse, c[0x0][0x3e0], R22 ;  /* 0x0000f8000c167a25 */ /* 0x040fe200078e0016 */
[----:B------:R-:W-:Y:S01]  /*11990*/  STS [R17+0x80], R112 ;  /* 0x0000807011007388 */ /* 0x000fe20000000800 */
[----:B------:R-:W-:Y:S02]  /*119a0*/  F2FP.PACK_AB R68, R69, R68 ;  /* 0x000000444544723e */ /* 0x000fe400000000ff */
[----:B------:R-:W-:Y:S01]  /*119b0*/  IMAD R15, R12, c[0x0][0x3e4], R15 ;  /* 0x0000f9000c0f7a24 */ /* 0x000fe200078e020f */
[----:B------:R-:W-:Y:S01]  /*119c0*/  IADD3 R12, R17, 0x80, RZ ;  /* 0x00000080110c7810 */ /* 0x000fe20007ffe0ff */
[----:B------:R-:W-:Y:S01]  /*119d0*/  IMAD.MOV.U32 R19, RZ, RZ, R4 ;  /* 0x000000ffff137224 */ /* 0x000fe200078e0004 */
[----:B------:R-:W-:Y:S01]  /*119e0*/  @P0 SHF.R.U32.HI R19, RZ, c[0x0][0x4f0], R2 ;  /* 0x00013c00ff130a19 */ /* 0x000fe20000011602 */
[----:B------:R-:W-:Y:S01]  /*119f0*/  IMAD.IADD R23, R23, 0x1, R15 ;  /* 0x0000000117177824 */ /* 0x000fe200078e020f */
[----:B------:R-:W-:Y:S01]  /*11a00*/  @P3 IADD3 R21, R12, 0x10, RZ ;  /* 0x000000100c153810 */ /* 0x000fe20007ffe0ff */
[----:B------:R-:W-:Y:S01]  /*11a10*/  IMAD.MOV.U32 R2, RZ, RZ, 0x20 ;  /* 0x00000020ff027424 */ /* 0x000fe200078e00ff */
[----:B------:R-:W-:Y:S01]  /*11a20*/  SHF.R.S32.HI R12, RZ, 0x1f, R11 ;  /* 0x0000001fff0c7819 */ /* 0x000fe2000001140b */
[----:B------:R-:W-:Y:S01]  /*11a30*/  IMAD.WIDE.U32 R22, R11, c[0x0][0x3d8], R22 ;  /* 0x0000f6000b167a25 */ /* 0x000fe200078e0016 */
[--C-:B------:R-:W-:Y:S01]  /*11a40*/  SHF.R.S32.HI R15, RZ, 0x1f, R19.reuse ;  /* 0x0000001fff0f7819 */ /* 0x100fe20000011413 */
[----:B------:R-:W-:Y:S01]  /*11a50*/  STS [R17+0x480], R114 ;  /* 0x0004807211007388 */ /* 0x000fe20000000800 */
[----:B------:R-:W-:Y:S01]  /*11a60*/  IADD3 R14, P0, R19, R24, RZ ;  /* 0x00000018130e7210 */ /* 0x000fe20007f1e0ff */
[----:B------:R-:W-:Y:S01]  /*11a70*/  IMAD.MOV R19, RZ, RZ, -R19 ;  /* 0x000000ffff137224 */ /* 0x000fe200078e0a13 */
[----:B------:R-:W-:Y:S01]  /*11a80*/  SEL R2, R2, 0xffffffe0, !P1 ;  /* 0xffffffe002027807 */ /* 0x000fe20004800000 */
[----:B------:R-:W-:Y:S01]  /*11a90*/  IMAD R12, R12, c[0x0][0x3d8], RZ ;  /* 0x0000f6000c0c7a24 */ /* 0x000fe200078e02ff */
[----:B------:R-:W-:Y:S01]  /*11aa0*/  IADD3.X R15, R15, R25, R16, P0, !PT ;  /* 0x000000190f0f7210 */ /* 0x000fe200007fe410 */
[----:B------:R-:W-:Y:S01]  /*11ab0*/  IMAD R25, R19, c[0x0][0x4e8], R4 ;  /* 0x00013a0013197a24 */ /* 0x000fe200078e0204 */
[----:B------:R-:W-:Y:S01]  /*11ac0*/  STS [R21], R108 ;  /* 0x0000006c15007388 */ /* 0x000fe20000000800 */
[----:B------:R-:W-:Y:S01]  /*11ad0*/  IMAD R4, R11, c[0x0][0x3dc], R12 ;  /* 0x0000f7000b047a24 */ /* 0x000fe200078e020c */
[----:B------:R-:W-:Y:S01]  /*11ae0*/  F2FP.PACK_AB R70, R71, R70 ;  /* 0x000000464746723e */ /* 0x000fe200000000ff */
[----:B------:R-:W-:Y:S01]  /*11af0*/  IMAD.IADD R19, R17, 0x1, R2 ;  /* 0x0000000111137824 */ /* 0x000fe200078e0202 */
[----:B------:R-:W-:Y:S01]  /*11b00*/  STS [R21+0x400], R110 ;  /* 0x0004006e15007388 */ /* 0x000fe20000000800 */
[----:B------:R-:W-:Y:S01]  /*11b10*/  IMAD.IADD R11, R2, 0x1, R21 ;  /* 0x00000001020b7824 */ /* 0x000fe200078e0215 */
[----:B------:R-:W-:Y:S01]  /*11b20*/  SHF.R.S32.HI R2, RZ, 0x1f, R25 ;  /* 0x0000001fff027819 */ /* 0x000fe20000011419 */
[----:B------:R-:W-:Y:S01]  /*11b30*/  IMAD.MOV.U32 R12, RZ, RZ, 0x40 ;  /* 0x00000040ff0c7424 */ /* 0x000fe200078e00ff */
[----:B------:R1:W-:Y:S01]  /*11b40*/  STS [R19+0x80], R6 ;  /* 0x0000800613007388 */ /* 0x0003e20000000800 */
[----:B------:R-:W-:Y:S01]  /*11b50*/  IMAD.WIDE.U32 R14, R25, c[0x0][0x488], R14 ;  /* 0x00012200190e7a25 */ /* 0x000fe200078e000e */
[----:B------:R-:W-:-:S02]  /*11b60*/  F2FP.PACK_AB R52, R53, R52 ;  /* 0x000000343534723e */ /* 0x000fc400000000ff */
[----:B------:R-:W-:Y:S01]  /*11b70*/  SEL R12, R12, 0xffffffc0, !P2 ;  /* 0xffffffc00c0c7807 */ /* 0x000fe20005000000 */
[----:B------:R-:W-:Y:S01]  /*11b80*/  IMAD R2, R2, c[0x0][0x488], RZ ;  /* 0x0001220002027a24 */ /* 0x000fe200078e02ff */
[----:B------:R-:W-:Y:S01]  /*11b90*/  STS [R19+0x480], R106 ;  /* 0x0004806a13007388 */ /* 0x000fe20000000800 */
[----:B------:R-:W-:Y:S01]  /*11ba0*/  F2FP.PACK_AB R54, R55, R54 ;  /* 0x000000363736723e */ /* 0x000fe200000000ff */
[----:B------:R-:W-:Y:S01]  /*11bb0*/  IMAD R20, R13, 0x80, R18 ;  /* 0x000000800d147824 */ /* 0x000fe200078e0212 */
[----:B------:R-:W-:Y:S01]  /*11bc0*/  F2FP.PACK_AB R56, R57, R56 ;  /* 0x000000383938723e */ /* 0x000fe200000000ff */
[----:B------:R-:W-:Y:S01]  /*11bd0*/  IMAD R2, R25, c[0x0][0x48c], R2 ;  /* 0x0001230019027a24 */ /* 0x000fe200078e0202 */
[----:B------:R-:W-:Y:S01]  /*11be0*/  STS [R11], R100 ;  /* 0x000000640b007388 */ /* 0x000fe20000000800 */
[--C-:B------:R-:W-:Y:S01]  /*11bf0*/  IMAD.IADD R25, R17, 0x1, R12.reuse ;  /* 0x0000000111197824 */ /* 0x100fe200078e020c */
[----:B------:R-:W-:Y:S01]  /*11c00*/  F2FP.PACK_AB R58, R59, R58 ;  /* 0x0000003a3b3a723e */ /* 0x000fe200000000ff */
[C---:B------:R-:W-:Y:S01]  /*11c10*/  IMAD.IADD R27, R12.reuse, 0x1, R21 ;  /* 0x000000010c1b7824 */ /* 0x040fe200078e0215 */
[----:B------:R-:W-:Y:S01]  /*11c20*/  STS [R11+0x400], R102 ;  /* 0x000400660b007388 */ /* 0x000fe20000000800 */
[----:B------:R-:W-:Y:S01]  /*11c30*/  IMAD.IADD R29, R12, 0x1, R19 ;  /* 0x000000010c1d7824 */ /* 0x000fe200078e0213 */
[----:B------:R-:W-:Y:S01]  /*11c40*/  F2FP.PACK_AB R60, R61, R60 ;  /* 0x0000003c3d3c723e */ /* 0x000fe200000000ff */
[----:B------:R-:W-:Y:S01]  /*11c50*/  IMAD.IADD R31, R11, 0x1, R12 ;  /* 0x000000010b1f7824 */ /* 0x000fe200078e020c */
[----:B------:R-:W-:Y:S01]  /*11c60*/  STS [R25+0x80], R96 ;  /* 0x0000806019007388 */ /* 0x000fe20000000800 */
[----:B------:R-:W-:Y:S01]  /*11c70*/  IMAD.IADD R15, R15, 0x1, R2 ;  /* 0x000000010f0f7824 */ /* 0x000fe200078e0202 */
[----:B------:R-:W-:Y:S01]  /*11c80*/  F2FP.PACK_AB R62, R63, R62 ;  /* 0x0000003e3f3e723e */ /* 0x000fe200000000ff */
[----:B------:R-:W-:Y:S01]  /*11c90*/  IMAD.SHL.U32 R0, R0, 0x2, RZ ;  /* 0x0000000200007824 */ /* 0x000fe200078e00ff */
[----:B------:R-:W-:Y:S01]  /*11ca0*/  STS [R25+0x480], R98 ;  /* 0x0004806219007388 */ /* 0x000fe20000000800 */
[----:B------:R-:W-:Y:S01]  /*11cb0*/  F2FP.PACK_AB R5, R5, R64 ;  /* 0x000000400505723e */ /* 0x000fe200000000ff */
[----:B------:R-:W-:Y:S01]  /*11cc0*/  IMAD R10, R13, 0x80, R10 ;  /* 0x000000800d0a7824 */ /* 0x000fe200078e020a */
[----:B-1----:R-:W-:Y:S01]  /*11cd0*/  LEA R6, P0, R14, c[0x0][0x450], 0x2 ;  /* 0x000114000e067a11 */ /* 0x002fe200078010ff */
[----:B------:R-:W-:Y:S01]  /*11ce0*/  STS [R27], R92 ;  /* 0x0000005c1b007388 */ /* 0x000fe20000000800 */
[----:B------:R-:W-:-:S02]  /*11cf0*/  F2FP.PACK_AB R66, R67, R66 ;  /* 0x000000424342723e */ /* 0x000fc400000000ff */
[----:B------:R-:W-:Y:S01]  /*11d00*/  LEA.HI.X R15, R14, c[0x0][0x454], R15, 0x2, P0 ;  /* 0x000115000e0f7a11 */ /* 0x000fe200000f140f */
[----:B------:R-:W-:Y:S01]  /*11d10*/  STS [R27+0x400], R94 ;  /* 0x0004005e1b007388 */ /* 0x000fe20000000800 */
[C---:B------:R-:W-:Y:S02]  /*11d20*/  IADD3 R18, R20.reuse, 0x8, RZ ;  /* 0x0000000814127810 */ /* 0x040fe40007ffe0ff */
[-C--:B------:R-:W-:Y:S01]  /*11d30*/  ISETP.GE.OR P5, PT, R20, R3.reuse, P4 ;  /* 0x000000031400720c */ /* 0x080fe200027a6670 */
[----:B------:R-:W-:Y:S01]  /*11d40*/  STS [R29+0x80], R88 ;  /* 0x000080581d007388 */ /* 0x000fe20000000800 */
[----:B------:R-:W-:Y:S02]  /*11d50*/  ISETP.GE.OR P4, PT, R18, R3, P4 ;  /* 0x000000031200720c */ /* 0x000fe40002786670 */
[----:B------:R-:W-:Y:S01]  /*11d60*/  LEA R2, P0, R22, c[0x0][0x380], 0x1 ;  /* 0x0000e00016027a11 */ /* 0x000fe200078008ff */
[----:B------:R-:W-:Y:S04]  /*11d70*/  STS [R29+0x480], R90 ;  /* 0x0004805a1d007388 */ /* 0x000fe80000000800 */
[----:B------:R-:W-:Y:S04]  /*11d80*/  STS [R31], R84 ;  /* 0x000000541f007388 */ /* 0x000fe80000000800 */
        /* <DEDUP_REMOVED lines=15> */
[----:B------:R1:W-:Y:S04]  /*11e80*/  STS [R31+0x4000], R5 ;  /* 0x004000051f007388 */ /* 0x0003e80000000800 */
[----:B------:R-:W-:Y:S04]  /*11e90*/  STS [R31+0x4400], R66 ;  /* 0x004400421f007388 */ /* 0x000fe80000000800 */
[----:B------:R-:W-:Y:S04]  /*11ea0*/  SHFL.IDX PT, R32, R6, RZ, 0x1c1f ;  /* 0x001c1fff06207589 */ /* 0x000fe800000e0000 */
[----:B------:R-:W2:Y:S04]  /*11eb0*/  SHFL.IDX PT, R33, R15, RZ, 0x1c1f ;  /* 0x001c1fff0f217589 */ /* 0x000ea800000e0000 */
[----:B------:R-:W-:Y:S06]  /*11ec0*/  BAR.SYNC.DEFER_BLOCKING 0x1, 0x100 ;  /* 0x0044000000007b1d */ /* 0x000fec0000010000 */
[----:B------:R-:W-:Y:S01]  /*11ed0*/  SHFL.IDX PT, R34, R6, 0x1, 0x1c1f ;  /* 0x003c1f0006227f89 */ /* 0x000fe200000e0000 */
[----:B-1----:R-:W-:-:S03]  /*11ee0*/  IMAD.IADD R5, R23, 0x1, R4 ;  /* 0x0000000117057824 */ /* 0x002fc600078e0204 */
[----:B------:R-:W1:Y:S02]  /*11ef0*/  SHFL.IDX PT, R35, R15, 0x1, 0x1c1f ;  /* 0x003c1f000f237f89 */ /* 0x000e6400000e0000 */
[----:B------:R-:W-:Y:S02]  /*11f00*/  LEA.HI.X R22, R22, c[0x0][0x384], R5, 0x1, P0 ;  /* 0x0000e10016167a11 */ /* 0x000fe400000f0c05 */
[----:B------:R-:W3:Y:S01]  /*11f10*/  SHFL.IDX PT, R20, R2, RZ, 0x181f ;  /* 0x00181fff02147589 */ /* 0x000ee200000e0000 */
[----:B------:R-:W-:-:S03]  /*11f20*/  ISETP.GE.AND P0, PT, R10, R3, PT ;  /* 0x000000030a00720c */ /* 0x000fc60003f06270 */
[----:B------:R-:W4:Y:S04]  /*11f30*/  SHFL.IDX PT, R21, R22, RZ, 0x181f ;  /* 0x00181fff16157589 */ /* 0x000f2800000e0000 */
[----:B--2---:R-:W-:Y:S04]  /*11f40*/  @!P5 ST.E [R32.64], R7 ;  /* 0x000000072000d985 */ /* 0x004fe8000c10190a */
[----:B-1----:R1:W-:Y:S04]  /*11f50*/  @!P4 ST.E [R34.64], R8 ;  /* 0x000000082200c985 */ /* 0x0023e8000c10190a */
[----:B------:R2:W2:Y:S04]  /*11f60*/  LDS.128 R48, [R0+0x1080] ;  /* 0x0010800000307984 */ /* 0x0004a80000000c00 */
[----:B------:R2:W2:Y:S04]  /*11f70*/  LDS.128 R44, [R0+0x2080] ;  /* 0x00208000002c7984 */ /* 0x0004a80000000c00 */
[----:B------:R2:W2:Y:S04]  /*11f80*/  LDS.128 R40, [R0+0x3080] ;  /* 0x0030800000287984 */ /* 0x0004a80000000c00 */
[----:B------:R2:W2:Y:S04]  /*11f90*/  LDS.128 R36, [R0+0x5080] ;  /* 0x0050800000247984 */ /* 0x0004a80000000c00 */
[----:B------:R2:W2:Y:S04]  /*11fa0*/  LDS.128 R24, [R0+0x6080] ;  /* 0x0060800000187984 */ /* 0x0004a80000000c00 */
[----:B------:R2:W2:Y:S01]  /*11fb0*/  LDS.128 R16, [R0+0x7080] ;  /* 0x0070800000107984 */ /* 0x0004a20000000c00 */
[----:B-1----:R-:W-:Y:S01]  /*11fc0*/  IADD3 R8, R9, 0x40, RZ ;  /* 0x0000004009087810 */ /* 0x002fe20007ffe0ff */
[----:B------:R-:W-:Y:S05]  /*11fd0*/  @P0 BRA `(.L_x_199) ;  /* 0x000000b000000947 */ /* 0x000fea0003800000 */
[----:B---34-:R-:W1:Y:S01]  /*11fe0*/  LDS.128 R4, [R0+0x80] ;  /* 0x0000800000047984 */ /* 0x018e620000000c00 */
[----:B------:R-:W-:-:S02]  /*11ff0*/  ISETP.GE.AND P0, PT, R8, c[0x0][0x3c8], PT ;  /* 0x0000f20008007a0c */ /* 0x000fc40003f06270 */
[----:B------:R-:W-:Y:S01]  /*12000*/  ISETP.GE.AND P1, PT, R9, c[0x0][0x3c8], PT ;  /* 0x0000f20009007a0c */ /* 0x000fe20003f26270 */
[----:B------:R-:W3:Y:S10]  /*12010*/  LDS.128 R12, [R0+0x4080] ;  /* 0x00408000000c7984 */ /* 0x000ef40000000c00 */
[----:B------:R-:W-:-:S02]  /*12020*/  @!P0 SHF.R.S32.HI R11, RZ, 0x1f, R8 ;  /* 0x0000001fff0b8819 */ /* 0x000fc40000011408 */
[----:B------:R-:W-:Y:S02]  /*12030*/  @!P1 IMAD.WIDE R28, R9, 0x2, R20 ;  /* 0x00000002091c9825 */ /* 0x000fe400078e0214 */
[----:B------:R-:W-:-:S04]  /*12040*/  @!P0 LEA.HI R11, R11, R8, RZ, 0x3 ;  /* 0x000000080b0b8211 */ /* 0x000fc800078f18ff */
[----:B------:R-:W-:-:S05]  /*12050*/  @!P0 LOP3.LUT R11, R11, 0xfffffff8, RZ, 0xc0, !PT ;  /* 0xfffffff80b0b8812 */ /* 0x000fca00078ec0ff */
[----:B------:R-:W-:Y:S01]  /*12060*/  @!P0 IMAD.WIDE R20, R11, 0x2, R20 ;  /* 0x000000020b148825 */ /* 0x000fe200078e0214 */
[----:B-1----:R1:W-:Y:S04]  /*12070*/  @!P1 ST.E.128 [R28.64], R4 ;  /* 0x000000041c009985 */ /* 0x0023e8000c101d0a */
[----:B---3--:R1:W-:Y:S02]  /*12080*/  @!P0 ST.E.128 [R20.64], R12 ;  /* 0x0000000c14008985 */ /* 0x0083e4000c101d0a */
.L_x_199:
[----:B---34-:R-:W-:Y:S05]  /*12090*/  BSYNC B0 ;  /* 0x0000000000007941 */ /* 0x018fea0003800000 */
.L_x_198:
[----:B--2---:R-:W-:Y:S01]  /*120a0*/  IADD3 R0, R10, 0x20, RZ ;  /* 0x000000200a007810 */ /* 0x004fe20007ffe0ff */
[----:B-1----:R1:W2:Y:S01]  /*120b0*/  SHFL.IDX PT, R7, R22, 0x1, 0x181f ;  /* 0x00381f0016077f89 */ /* 0x0022a200000e0000 */
[----:B------:R-:W-:Y:S02]  /*120c0*/  BSSY B0, `(.L_x_200) ;  /* 0x000000d000007945 */ /* 0x000fe40003800000 */
[----:B------:R-:W-:Y:S01]  /*120d0*/  ISETP.GE.AND P0, PT, R0, R3, PT ;  /* 0x000000030000720c */ /* 0x000fe20003f06270 */
[----:B------:R1:W3:-:S12]  /*120e0*/  SHFL.IDX PT, R6, R2, 0x1, 0x181f ;  /* 0x00381f0002067f89 */ /* 0x0002d800000e0000 */
[----:B------:R-:W-:Y:S05]  /*120f0*/  @P0 BRA `(.L_x_201) ;  /* 0x0000009000000947 */ /* 0x000fea0003800000 */
[----:B------:R-:W-:Y:S02]  /*12100*/  ISETP.GE.AND P0, PT, R8, c[0x0][0x3c8], PT ;  /* 0x0000f20008007a0c */ /* 0x000fe40003f06270 */
[----:B------:R-:W-:-:S11]  /*12110*/  ISETP.GE.AND P1, PT, R9, c[0x0][0x3c8], PT ;  /* 0x0000f20009007a0c */ /* 0x000fd60003f26270 */
[----:B------:R-:W-:-:S04]  /*12120*/  @!P0 SHF.R.S32.HI R5, RZ, 0x1f, R8 ;  /* 0x0000001fff058819 */ /* 0x000fc80000011408 */
[----:B------:R-:W-:Y:S01]  /*12130*/  @!P0 LEA.HI R0, R5, R8, RZ, 0x3 ;  /* 0x0000000805008211 */ /* 0x000fe200078f18ff */
[----:B--23--:R-:W-:-:S03]  /*12140*/  @!P1 IMAD.WIDE R4, R9, 0x2, R6 ;  /* 0x0000000209049825 */ /* 0x00cfc600078e0206 */
[----:B------:R-:W-:Y:S02]  /*12150*/  @!P0 LOP3.LUT R0, R0, 0xfffffff8, RZ, 0xc0, !PT ;  /* 0xfffffff800008812 */ /* 0x000fe400078ec0ff */
[----:B------:R2:W-:Y:S03]  /*12160*/  @!P1 ST.E.128 [R4.64], R48 ;  /* 0x0000003004009985 */ /* 0x0005e6000c101d0a */
[----:B------:R-:W-:-:S05]  /*12170*/  @!P0 IMAD.WIDE R6, R0, 0x2, R6 ;  /* 0x0000000200068825 */ /* 0x000fca00078e0206 */
[----:B------:R2:W-:Y:S02]  /*12180*/  @!P0 ST.E.128 [R6.64], R36 ;  /* 0x0000002406008985 */ /* 0x0005e4000c101d0a */
.L_x_201:
[----:B------:R-:W-:Y:S05]  /*12190*/  BSYNC B0 ;  /* 0x0000000000007941 */ /* 0x000fea0003800000 */
.L_x_200:
[----:B------:R-:W-:Y:S01]  /*121a0*/  IADD3 R0, R10, 0x40, RZ ;  /* 0x000000400a007810 */ /* 0x000fe20007ffe0ff */
[----:B--2---:R2:W4:Y:S01]  /*121b0*/  SHFL.IDX PT, R7, R22, 0x2, 0x181f ;  /* 0x00581f0016077f89 */ /* 0x00452200000e0000 */
[----:B------:R-:W-:Y:S02]  /*121c0*/  BSSY B0, `(.L_x_202) ;  /* 0x000000d000007945 */ /* 0x000fe40003800000 */
[----:B------:R-:W-:Y:S01]  /*121d0*/  ISETP.GE.AND P0, PT, R0, R3, PT ;  /* 0x000000030000720c */ /* 0x000fe20003f06270 */
[----:B---3--:R2:W3:-:S12]  /*121e0*/  SHFL.IDX PT, R6, R2, 0x2, 0x181f ;  /* 0x00581f0002067f89 */ /* 0x0084d800000e0000 */
[----:B------:R-:W-:Y:S05]  /*121f0*/  @P0 BRA `(.L_x_203) ;  /* 0x0000009000000947 */ /* 0x000fea0003800000 */
[----:B------:R-:W-:Y:S02]  /*12200*/  ISETP.GE.AND P0, PT, R8, c[0x0][0x3c8], PT ;  /* 0x0000f20008007a0c */ /* 0x000fe40003f06270 */
[----:B------:R-:W-:-:S11]  /*12210*/  ISETP.GE.AND P1, PT, R9, c[0x0][0x3c8], PT ;  /* 0x0000f20009007a0c */ /* 0x000fd60003f26270 */
[----:B------:R-:W-:-:S04]  /*12220*/  @!P0 SHF.R.S32.HI R5, RZ, 0x1f, R8 ;  /* 0x0000001fff058819 */ /* 0x000fc80000011408 */
[----:B------:R-:W-:Y:S01]  /*12230*/  @!P0 LEA.HI R0, R5, R8, RZ, 0x3 ;  /* 0x0000000805008211 */ /* 0x000fe200078f18ff */
[----:B---34-:R-:W-:-:S03]  /*12240*/  @!P1 IMAD.WIDE R4, R9, 0x2, R6 ;  /* 0x0000000209049825 */ /* 0x018fc600078e0206 */
[----:B------:R-:W-:Y:S02]  /*12250*/  @!P0 LOP3.LUT R0, R0, 0xfffffff8, RZ, 0xc0, !PT ;  /* 0xfffffff800008812 */ /* 0x000fe400078ec0ff */
[----:B------:R3:W-:Y:S03]  /*12260*/  @!P1 ST.E.128 [R4.64], R44 ;  /* 0x0000002c04009985 */ /* 0x0007e6000c101d0a */
[----:B------:R-:W-:-:S05]  /*12270*/  @!P0 IMAD.WIDE R6, R0, 0x2, R6 ;  /* 0x0000000200068825 */ /* 0x000fca00078e0206 */
[----:B------:R3:W-:Y:S02]  /*12280*/  @!P0 ST.E.128 [R6.64], R24 ;  /* 0x0000001806008985 */ /* 0x0007e4000c101d0a */
.L_x_203:
[----:B------:R-:W-:Y:S05]  /*12290*/  BSYNC B0 ;  /* 0x0000000000007941 */ /* 0x000fea0003800000 */
.L_x_202:
[----:B------:R-:W-:Y:S01]  /*122a0*/  IADD3 R10, R10, 0x60, RZ ;  /* 0x000000600a0a7810 */ /* 0x000fe20007ffe0ff */
[----:B---3--:R3:W1:Y:S03]  /*122b0*/  SHFL.IDX PT, R5, R22, 0x3, 0x181f ;  /* 0x00781f0016057f89 */ /* 0x00866600000e0000 */
[----:B------:R-:W-:Y:S01]  /*122c0*/  ISETP.GE.AND P0, PT, R10, R3, PT ;  /* 0x000000030a00720c */ /* 0x000fe20003f06270 */
[----:B------:R3:W2:-:S12]  /*122d0*/  SHFL.IDX PT, R4, R2, 0x3, 0x181f ;  /* 0x00781f0002047f89 */ /* 0x00069800000e0000 */
[----:B------:R-:W-:Y:S05]  /*122e0*/  @P0 EXIT ;  /* 0x000000000000094d */ /* 0x000fea0003800000 */
[----:B------:R-:W-:-:S13]  /*122f0*/  ISETP.GE.AND P0, PT, R9, c[0x0][0x3c8], PT ;  /* 0x0000f20009007a0c */ /* 0x000fda0003f06270 */
[----:B-123--:R-:W-:-:S05]  /*12300*/  @!P0 IMAD.WIDE R2, R9, 0x2, R4 ;  /* 0x0000000209028825 */ /* 0x00efca00078e0204 */
        /* <DEDUP_REMOVED lines=9> */
.L_x_197:
[----:B------:R-:W1:Y:S01]  /*123a0*/  S2R R5, SR_TID.X ;  /* 0x0000000000057919 */ /* 0x000e620000002100 */
[----:B------:R-:W-:Y:S03]  /*123b0*/  BSSY B0, `(.L_x_204) ;  /* 0x0000027000007945 */ /* 0x000fe60003800000 */
[----:B------:R-:W2:Y:S01]  /*123c0*/  S2R R8, SR_CTAID.Z ;  /* 0x0000000000087919 */ /* 0x000ea20000002700 */
[----:B-1----:R-:W-:Y:S02]  /*123d0*/  ISETP.GT.AND P0, PT, R5, 0x7f, PT ;  /* 0x0000007f0500780c */ /* 0x002fe40003f04270 */
[----:B--2---:R-:W-:-:S11]  /*123e0*/  SHF.R.S32.HI R11, RZ, 0x1f, R8 ;  /* 0x0000001fff0b7819 */ /* 0x004fd60000011408 */
[----:B------:R-:W-:Y:S05]  /*123f0*/  @P0 BRA `(.L_x_205) ;  /* 0x0000022000000947 */ /* 0x000fea0003800000 */
[----:B------:R-:W1:Y:S01]  /*12400*/  S2R R0, SR_CTAID.X ;  /* 0x0000000000007919 */ /* 0x000e620000002500 */
[----:B------:R-:W-:-:S05]  /*12410*/  MOV R2, c[0x0][0x4e8] ;  /* 0x00013a0000027a02 */ /* 0x000fca0000000f00 */
[----:B------:R-:W-:Y:S01]  /*12420*/  IMAD R3, R2, c[0x0][0x388], RZ ;  /* 0x0000e20002037a24 */ /* 0x000fe200078e02ff */
[----:B-1----:R-:W-:-:S04]  /*12430*/  LEA R0, R0, R5, 0x7 ;  /* 0x0000000500007211 */ /* 0x002fc800078e38ff */
[----:B------:R-:W-:-:S13]  /*12440*/  ISETP.GE.AND P0, PT, R0, R3, PT ;  /* 0x000000030000720c */ /* 0x000fda0003f06270 */
[----:B------:R-:W-:Y:S05]  /*12450*/  @P0 BRA `(.L_x_205) ;  /* 0x000001c000000947 */ /* 0x000fea0003800000 */
[----:B------:R-:W1:Y:S01]  /*12460*/  S2R R7, SR_CTAID.Y ;  /* 0x0000000000077919 */ /* 0x000e620000002600 */
[----:B------:R-:W-:Y:S02]  /*12470*/  ISETP.NE.AND P0, PT, R2, 0x1, PT ;  /* 0x000000010200780c */ /* 0x000fe40003f05270 */
[----:B------:R-:W-:-:S11]  /*12480*/  MOV R6, R0 ;  /* 0x0000000000067202 */ /* 0x000fd60000000f00 */
[----:B------:R-:W-:-:S05]  /*12490*/  @P0 IMAD.HI.U32 R9, R0, c[0x0][0x4ec], RZ ;  /* 0x00013b0000090a27 */ /* 0x000fca00078e00ff */
[----:B------:R-:W-:Y:S02]  /*124a0*/  @P0 SHF.R.U32.HI R6, RZ, c[0x0][0x4f0], R9 ;  /* 0x00013c00ff060a19 */ /* 0x000fe40000011609 */
[----:B-1----:R-:W-:Y:S01]  /*124b0*/  SHF.R.S32.HI R4, RZ, 0x1f, R7 ;  /* 0x0000001fff047819 */ /* 0x002fe20000011407 */
[----:B------:R-:W-:-:S04]  /*124c0*/  IMAD.WIDE.U32 R2, R7, c[0x0][0x490], RZ ;  /* 0x0001240007027a25 */ /* 0x000fc800078e00ff */
[----:B------:R-:W-:Y:S02]  /*124d0*/  IMAD R4, R4, c[0x0][0x490], RZ ;  /* 0x0001240004047a24 */ /* 0x000fe400078e02ff */
[----:B------:R-:W-:Y:S02]  /*124e0*/  IMAD.MOV.U32 R12, RZ, RZ, R2 ;  /* 0x000000ffff0c7224 */ /* 0x000fe400078e0002 */
[----:B------:R-:W-:Y:S01]  /*124f0*/  IMAD R13, R7, c[0x0][0x494], R4 ;  /* 0x00012500070d7a24 */ /* 0x000fe200078e0204 */
[----:B------:R-:W-:-:S04]  /*12500*/  IADD3 R7, -R6, RZ, RZ ;  /* 0x000000ff06077210 */ /* 0x000fc80007ffe1ff */
[----:B------:R-:W-:Y:S01]  /*12510*/  IADD3 R13, R3, R13, RZ ;  /* 0x0000000d030d7210 */ /* 0x000fe20007ffe0ff */
[----:B------:R-:W-:Y:S02]  /*12520*/  IMAD R3, R11, c[0x0][0x498], RZ ;  /* 0x000126000b037a24 */ /* 0x000fe400078e02ff */
[----:B------:R-:W-:Y:S02]  /*12530*/  IMAD R4, R7, c[0x0][0x4e8], R0 ;  /* 0x00013a0007047a24 */ /* 0x000fe400078e0200 */
[----:B------:R-:W-:-:S03]  /*12540*/  IMAD.WIDE.U32 R12, R8, c[0x0][0x498], R12 ;  /* 0x00012600080c7a25 */ /* 0x000fc600078e000c */
[----:B------:R-:W-:Y:S01]  /*12550*/  SHF.R.S32.HI R2, RZ, 0x1f, R4 ;  /* 0x0000001fff027819 */ /* 0x000fe20000011404 */
[----:B------:R-:W-:Y:S01]  /*12560*/  IMAD R0, R8, c[0x0][0x49c], R3 ;  /* 0x0001270008007a24 */ /* 0x000fe200078e0203 */
[----:B------:R-:W-:Y:S02]  /*12570*/  SHF.R.S32.HI R3, RZ, 0x1f, R6 ;  /* 0x0000001fff037819 */ /* 0x000fe40000011406 */
[----:B------:R-:W-:Y:S01]  /*12580*/  IADD3 R12, P0, R6, R12, RZ ;  /* 0x0000000c060c7210 */ /* 0x000fe20007f1e0ff */
[----:B------:R-:W-:-:S03]  /*12590*/  IMAD R7, R2, c[0x0][0x488], RZ ;  /* 0x0001220002077a24 */ /* 0x000fc600078e02ff */
[----:B------:R-:W-:Y:S01]  /*125a0*/  IADD3.X R13, R3, R13, R0, P0, !PT ;  /* 0x0000000d030d7210 */ /* 0x000fe200007fe400 */
[----:B------:R-:W-:-:S04]  /*125b0*/  IMAD R7, R4, c[0x0][0x48c], R7 ;  /* 0x0001230004077a24 */ /* 0x000fc800078e0207 */
[----:B------:R-:W-:-:S05]  /*125c0*/  IMAD.WIDE.U32 R12, R4, c[0x0][0x488], R12 ;  /* 0x00012200040c7a25 */ /* 0x000fca00078e000c */
[----:B------:R-:W-:Y:S02]  /*125d0*/  IADD3 R7, R13, R7, RZ ;  /* 0x000000070d077210 */ /* 0x000fe40007ffe0ff */
[----:B------:R-:W-:-:S04]  /*125e0*/  LEA R2, P0, R12, c[0x0][0x450], 0x2 ;  /* 0x000114000c027a11 */ /* 0x000fc800078010ff */
[----:B------:R-:W-:Y:S01]  /*125f0*/  LEA.HI.X R3, R12, c[0x0][0x454], R7, 0x2, P0 ;  /* 0x000115000c037a11 */ /* 0x000fe200000f1407 */
[----:B------:R-:W-:-:S05]  /*12600*/  IMAD.MOV.U32 R7, RZ, RZ, -0x800000 ;  /* 0xff800000ff077424 */ /* 0x000fca00078e00ff */
[----:B------:R1:W-:Y:S03]  /*12610*/  STG.E [R2.64], R7 ;  /* 0x0000000702007986 */ /* 0x0003e6000c10190a */
.L_x_205:
[----:B------:R-:W-:Y:S05]  /*12620*/  BSYNC B0 ;  /* 0x0000000000007941 */ /* 0x000fea0003800000 */
.L_x_204:
[----:B------:R-:W2:Y:S01]  /*12630*/  S2R R12, SR_CTAID.Y ;  /* 0x00000000000c7919 */ /* 0x000ea20000002600 */
[----:B------:R-:W-:Y:S01]  /*12640*/  SHF.R.S32.HI R6, RZ, 0x1f, R5 ;  /* 0x0000001fff067819 */ /* 0x000fe20000011405 */
[----:B------:R-:W-:Y:S01]  /*12650*/  IMAD R11, R11, c[0x0][0x3f0], RZ ;  /* 0x0000fc000b0b7a24 */ /* 0x000fe200078e02ff */
[----:B-1----:R-:W-:Y:S01]  /*12660*/  MOV R3, c[0x0][0x4e8] ;  /* 0x00013a0000037a02 */ /* 0x002fe20000000f00 */
[----:B------:R-:W1:Y:S01]  /*12670*/  S2R R7, SR_CTAID.X ;  /* 0x0000000000077919 */ /* 0x000e620000002500 */
[----:B------:R-:W-:Y:S01]  /*12680*/  LEA.HI R6, R6, R5, RZ, 0x3 ;  /* 0x0000000506067211 */ /* 0x000fe200078f18ff */
[----:B------:R-:W-:Y:S01]  /*12690*/  BSSY B0, `(.L_x_206) ;  /* 0x0000031000007945 */ /* 0x000fe20003800000 */
[C---:B------:R-:W-:Y:S01]  /*126a0*/  ISETP.NE.AND P0, PT, R3.reuse, 0x1, PT ;  /* 0x000000010300780c */ /* 0x040fe20003f05270 */
[----:B------:R-:W-:Y:S01]  /*126b0*/  IMAD R3, R3, c[0x0][0x388], RZ ;  /* 0x0000e20003037a24 */ /* 0x000fe200078e02ff */
[----:B------:R-:W-:Y:S02]  /*126c0*/  LOP3.LUT R2, R6, 0xfffffff8, RZ, 0xc0, !PT ;  /* 0xfffffff806027812 */ /* 0x000fe400078ec0ff */
[----:B------:R-:W-:-:S03]  /*126d0*/  SHF.R.S32.HI R6, RZ, 0x3, R6 ;  /* 0x00000003ff067819 */ /* 0x000fc60000011406 */
[----:B------:R-:W-:-:S05]  /*126e0*/  IMAD.IADD R5, R5, 0x1, -R2 ;  /* 0x0000000105057824 */ /* 0x000fca00078e0a02 */
[CC--:B------:R-:W-:Y:S02]  /*126f0*/  LEA R4, R5.reuse, R6.reuse, 0x5 ;  /* 0x0000000605047211 */ /* 0x0c0fe400078e28ff */
[----:B------:R-:W-:Y:S02]  /*12700*/  SHF.L.U32 R5, R5, 0x3, RZ ;  /* 0x0000000305057819 */ /* 0x000fe400000006ff */
[----:B--2---:R-:W-:Y:S01]  /*12710*/  SHF.R.S32.HI R0, RZ, 0x1f, R12 ;  /* 0x0000001fff007819 */ /* 0x004fe2000001140c */
[C---:B-1----:R-:W-:Y:S01]  /*12720*/  IMAD R4, R7.reuse, 0x80, R4 ;  /* 0x0000008007047824 */ /* 0x042fe200078e0204 */
[----:B------:R-:W-:-:S03]  /*12730*/  LEA R6, R7, R6, 0x7 ;  /* 0x0000000607067211 */ /* 0x000fc600078e38ff */
[----:B------:R-:W-:Y:S02]  /*12740*/  IMAD R9, R0, c[0x0][0x3e8], RZ ;  /* 0x0000fa0000097a24 */ /* 0x000fe400078e02ff */
[----:B------:R-:W-:-:S04]  /*12750*/  @P0 IMAD.HI.U32 R2, R4, c[0x0][0x4ec], RZ ;  /* 0x00013b0004020a27 */ /* 0x000fc800078e00ff */
[C---:B------:R-:W-:Y:S02]  /*12760*/  IMAD R9, R12.reuse, c[0x0][0x3ec], R9 ;  /* 0x0000fb000c097a24 */ /* 0x040fe400078e0209 */
[----:B------:R-:W-:-:S04]  /*12770*/  IMAD.WIDE.U32 R12, R12, c[0x0][0x3e8], RZ ;  /* 0x0000fa000c0c7a25 */ /* 0x000fc800078e00ff */
[----:B------:R-:W-:Y:S01]  /*12780*/  IMAD R0, R8, c[0x0][0x3f4], R11 ;  /* 0x0000fd0008007a24 */ /* 0x000fe200078e020b */
[----:B------:R-:W-:Y:S01]  /*12790*/  IADD3 R13, R13, R9, RZ ;  /* 0x000000090d0d7210 */ /* 0x000fe20007ffe0ff */
[----:B------:R-:W-:Y:S01]  /*127a0*/  IMAD.MOV.U32 R9, RZ, RZ, R4 ;  /* 0x000000ffff097224 */ /* 0x000fe200078e0004 */
[----:B------:R-:W-:-:S03]  /*127b0*/  @P0 SHF.R.U32.HI R9, RZ, c[0x0][0x4f0], R2 ;  /* 0x00013c00ff090a19 */ /* 0x000fc60000011602 */
[----:B------:R-:W-:Y:S01]  /*127c0*/  IMAD.WIDE.U32 R12, R8, c[0x0][0x3f0], R12 ;  /* 0x0000fc00080c7a25 */ /* 0x000fe200078e000c */
[----:B------:R-:W-:Y:S02]  /*127d0*/  SHF.R.S32.HI R2, RZ, 0x1f, R9 ;  /* 0x0000001fff027819 */ /* 0x000fe40000011409 */
[----:B------:R-:W-:Y:S01]  /*127e0*/  IADD3 R11, -R9, RZ, RZ ;  /* 0x000000ff090b7210 */ /* 0x000fe20007ffe1ff */
[----:B------:R-:W-:Y:S02]  /*127f0*/  IMAD.IADD R13, R13, 0x1, R0 ;  /* 0x000000010d0d7824 */ /* 0x000fe400078e0200 */
[----:B------:R-:W-:Y:S02]  /*12800*/  IMAD R2, R2, c[0x0][0x3e0], RZ ;  /* 0x0000f80002027a24 */ /* 0x000fe400078e02ff */
[----:B------:R-:W-:Y:S01]  /*12810*/  IMAD R11, R11, c[0x0][0x4e8], R4 ;  /* 0x00013a000b0b7a24 */ /* 0x000fe200078e0204 */
[----:B------:R-:W-:Y:S01]  /*12820*/  IADD3 R4, R5, 0x40, RZ ;  /* 0x0000004005047810 */ /* 0x000fe20007ffe0ff */
        /* <DEDUP_REMOVED lines=23> */
.L_x_207:
[----:B------:R-:W-:Y:S05]  /*129a0*/  BSYNC B0 ;  /* 0x0000000000007941 */ /* 0x000fea0003800000 */
.L_x_206:
        /* <DEDUP_REMOVED lines=15> */
.L_x_209:
[----:B------:R-:W-:Y:S05]  /*12aa0*/  BSYNC B0 ;  /* 0x0000000000007941 */ /* 0x000fea0003800000 */
.L_x_208:
        /* <DEDUP_REMOVED lines=15> */
.L_x_211:
[----:B------:R-:W-:Y:S05]  /*12ba0*/  BSYNC B0 ;  /* 0x0000000000007941 */ /* 0x000fea0003800000 */
.L_x_210:
[----:B------:R-:W-:Y:S01]  /*12bb0*/  IADD3 R6, R6, 0x60, RZ ;  /* 0x0000006006067810 */ /* 0x000fe20007ffe0ff */
[----:B-1----:R1:W2:Y:S03]  /*12bc0*/  SHFL.IDX PT, R9, R0, 0x3, 0x181f ;  /* 0x00781f0000097f89 */ /* 0x0022a600000e0000 */
[----:B------:R-:W-:Y:S01]  /*12bd0*/  ISETP.GE.AND P0, PT, R6, R3, PT ;  /* 0x000000030600720c */ /* 0x000fe20003f06270 */
[----:B----4-:R1:W4:-:S12]  /*12be0*/  SHFL.IDX PT, R8, R2, 0x3, 0x181f ;  /* 0x00781f0002087f89 */ /* 0x01031800000e0000 */
[----:B------:R-:W-:Y:S05]  /*12bf0*/  @P0 EXIT ;  /* 0x000000000000094d */ /* 0x000fea0003800000 */
[----:B------:R-:W-:-:S13]  /*12c00*/  ISETP.GE.AND P0, PT, R5, c[0x0][0x3c8], PT ;  /* 0x0000f20005007a0c */ /* 0x000fda0003f06270 */
[----:B-1234-:R-:W-:-:S05]  /*12c10*/  @!P0 IMAD.WIDE R2, R5, 0x2, R8 ;  /* 0x0000000205028825 */ /* 0x01efca00078e0208 */
        /* <DEDUP_REMOVED lines=9> */
.L_x_212:
        /* <DEDUP_REMOVED lines=13> */
.L_x_1715:


//--------------------- .text._ZN7cutlass13device_kernelIN5flash19enable_sm80_to_sm89INS1_16FlashAttnFwdSm80INS1_25CollectiveMainloopFwdSm80ILi8ELi1ELb1EN4cute5tupleIJNS5_1CILi128EEENS7_ILi96EEES8_EEELi128ENS_6half_tEfNS_4arch4Sm80ELb0ELb1ELb1ELb1ELb0ELb0ELb1ELb0EEENS1_21CollectiveEpilogueFwdINS6_IJS8_S8_S9_EEENS6_IJNS7_ILi1EEESH_SH_EEESB_SD_Li256ELb1ELb1ELb0ELb0EEENS1_19SingleTileSchedulerILb1ELb0ELb1ELi128EEEEEEEEEvNT_6ParamsE --------------------------
	.section	.text._ZN7cutlass13device_kernelIN5flash19enable_sm80_to_sm89INS1_16FlashAttnFwdSm80INS1_25CollectiveMainloopFwdSm80ILi8ELi1ELb1EN4cute5tupleIJNS5_1CILi128EEENS7_ILi96EEES8_EEELi128ENS_6half_tEfNS_4arch4Sm80ELb0ELb1ELb1ELb1ELb0ELb0ELb1ELb0EEENS1_21CollectiveEpilogueFwdINS6_IJS8_S8_S9_EEENS6_IJNS7_ILi1EEESH_SH_EEESB_SD_Li256ELb1ELb1ELb0ELb0EEENS1_19SingleTileSchedulerILb1ELb0ELb1ELi128EEEEEEEEEvNT_6ParamsE,"ax",@progbits
	.sectioninfo	@"SHI_REGISTERS=255"
	.align	128
.text._ZN7cutlass13device_kernelIN5flash19enable_sm80_to_sm89INS1_16FlashAttnFwdSm80INS1_25CollectiveMainloopFwdSm80ILi8ELi1ELb1EN4cute5tupleIJNS5_1CILi128EEENS7_ILi96EEES8_EEELi128ENS_6half_tEfNS_4arch4Sm80ELb0ELb1ELb1ELb1ELb0ELb0ELb1ELb0EEENS1_21CollectiveEpilogueFwdINS6_IJS8_S8_S9_EEENS6_IJNS7_ILi1EEESH_SH_EEESB_SD_Li256ELb1ELb1ELb0ELb0EEENS1_19SingleTileSchedulerILb1ELb0ELb1ELi128EEEEEEEEEvNT_6ParamsE:
        .type           _ZN7cutlass13device_kernelIN5flash19enable_sm80_to_sm89INS1_16FlashAttnFwdSm80INS1_25CollectiveMainloopFwdSm80ILi8ELi1ELb1EN4cute5tupleIJNS5_1CILi128EEENS7_ILi96EEES8_EEELi128ENS_6half_tEfNS_4arch4Sm80ELb0ELb1ELb1ELb1ELb0ELb0ELb1ELb0EEENS1_21CollectiveEpilogueFwdINS6_IJS8_S8_S9_EEENS6_IJNS7_ILi1EEESH_SH_EEESB_SD_Li256ELb1ELb1ELb0ELb0EEENS1_19SingleTileSchedulerILb1ELb0ELb1ELi128EEEEEEEEEvNT_6ParamsE,@function
        .size           _ZN7cutlass13device_kernelIN5flash19enable_sm80_to_sm89INS1_16FlashAttnFwdSm80INS1_25CollectiveMainloopFwdSm80ILi8ELi1ELb1EN4cute5tupleIJNS5_1CILi128EEENS7_ILi96EEES8_EEELi128ENS_6half_tEfNS_4arch4Sm80ELb0ELb1ELb1ELb1ELb0ELb0ELb1ELb0EEENS1_21CollectiveEpilogueFwdINS6_IJS8_S8_S9_EEENS6_IJNS7_ILi1EEESH_SH_EEESB_SD_Li256ELb1ELb1ELb0ELb0EEENS1_19SingleTileSchedulerILb1ELb0ELb1ELi128EEEEEEEEEvNT_6ParamsE,(.L_x_1716 - _ZN7cutlass13device_kernelIN5flash19enable_sm80_to_sm89INS1_16FlashAttnFwdSm80INS1_25CollectiveMainloopFwdSm80ILi8ELi1ELb1EN4cute5tupleIJNS5_1CILi128EEENS7_ILi96EEES8_EEELi128ENS_6half_tEfNS_4arch4Sm80ELb0ELb1ELb1ELb1ELb0ELb0ELb1ELb0EEENS1_21CollectiveEpilogueFwdINS6_IJS8_S8_S9_EEENS6_IJNS7_ILi1EEESH_SH_EEESB_SD_Li256ELb1ELb1ELb0ELb0EEENS1_19SingleTileSchedulerILb1ELb0ELb1ELi128EEEEEEEEEvNT_6ParamsE)
        .other          _ZN7cutlass13device_kernelIN5flash19enable_sm80_to_sm89INS1_16FlashAttnFwdSm80INS1_25CollectiveMainloopFwdSm80ILi8ELi1ELb1EN4cute5tupleIJNS5_1CILi128EEENS7_ILi96EEES8_EEELi128ENS_6half_tEfNS_4arch4Sm80ELb0ELb1ELb1ELb1ELb0ELb0ELb1ELb0EEENS1_21CollectiveEpilogueFwdINS6_IJS8_S8_S9_EEENS6_IJNS7_ILi1EEESH_SH_EEESB_SD_Li256ELb1ELb1ELb0ELb0EEENS1_19SingleTileSchedulerILb1ELb0ELb1ELi128EEEEEEEEEvNT_6ParamsE,@"STO_CUDA_ENTRY STV_DEFAULT"
_ZN7cutlass13device_kernelIN5flash19enable_sm80_to_sm89INS1_16FlashAttnFwdSm80INS1_25CollectiveMainloopFwdSm80ILi8ELi1ELb1EN4cute5tupleIJNS5_1CILi128EEENS7_ILi96EEES8_EEELi128ENS_6half_tEfNS_4arch4Sm80ELb0ELb1ELb1ELb1ELb0ELb0ELb1ELb0EEENS1_21CollectiveEpilogueFwdINS6_IJS8_S8_S9_EEENS6_IJNS7_ILi1EEESH_SH_EEESB_SD_Li256ELb1ELb1ELb0ELb0EEENS1_19SingleTileSchedulerILb1ELb0ELb1ELi128EEEEEEEEEvNT_6ParamsE:
[----:B------:R-:W-:Y:S02]  /*0000*/  MOV R1, c[0x0][0x28] ;  /* 0x00000a0000017a02 */ /* 0x000fe40000000f00 */
[----:B------:R-:W1:Y:S01]  /*0010*/  S2R R42, SR_TID.X ;  /* 0x00000000002a7919 */ /* 0x000e620000002100 */
[----:B------:R-:W-:Y:S01]  /*0020*/  MOV R5, 0x4 ;  /* 0x0000000400057802 */ /* 0x000fe20000000f00 */
[----:B------:R-:W2:Y:S01]  /*0030*/  S2UR UR4, SR_CTAID.X ;  /* 0x00000000000479c3 */ /* 0x000ea20000002500 */
[----:B------:R-:W-:Y:S01]  /*0040*/  ULDC.64 UR10, c[0x0][0x118] ;  /* 0x00004600000a7ab9 */ /* 0x000fe20000000a00 */
[----:B------:R-:W3:Y:S01]  /*0050*/  S2R R218, SR_CTAID.Z ;  /* 0x0000000000da7919 */ /* 0x000ee20000002700 */
[----:B-1----:R-:W-:Y:S01]  /*0060*/  SHF.R.U32.HI R0, RZ, 0x5, R42 ;  /* 0x00000005ff007819 */ /* 0x002fe2000001162a */
[----:B---3--:R-:W-:-:S05]  /*0070*/  IMAD.WIDE R2, R218, R5, c[0x0][0x568] ;  /* 0x00015a00da027625 */ /* 0x008fca00078e0205 */
[----:B------:R-:W1:Y:S02]  /*0080*/  SHFL.IDX PT, R0, R0, RZ, 0x1f ;  /* 0x00001fff00007589 */ /* 0x000e6400000e0000 */
[----:B-1----:R-:W-:-:S13]  /*0090*/  ISETP.NE.AND P0, PT, R0, RZ, PT ;  /* 0x000000ff0000720c */ /* 0x002fda0003f05270 */
[----:B--2---:R-:W-:Y:S05]  /*00a0*/  @!P0 BRA `(.L_x_213) ;  /* 0x0000014000008947 */ /* 0x004fea0003800000 */
[----:B------:R-:W-:-:S04]  /*00b0*/  ISETP.NE.U32.AND P0, PT, RZ, c[0x0][0x568], PT ;  /* 0x00015a00ff007a0c */ /* 0x000fc80003f05070 */
[----:B------:R-:W-:-:S13]  /*00c0*/  ISETP.NE.AND.EX P0, PT, RZ, c[0x0][0x56c], PT, P0 ;  /* 0x00015b00ff007a0c */ /* 0x000fda0003f05300 */
[----:B------:R-:W-:Y:S05]  /*00d0*/  @!P0 BRA `(.L_x_214) ;  /* 0x0000002000008947 */ /* 0x000fea0003800000 */
[----:B------:R1:W5:Y:S01]  /*00e0*/  LDG.E R3, [R2.64] ;  /* 0x0000000a02037981 */ /* 0x000362000c1e1900 */
[----:B------:R-:W-:Y:S05]  /*00f0*/  BRA `(.L_x_215) ;  /* 0x0000009000007947 */ /* 0x000fea0003800000 */
.L_x_214:
        /* <DEDUP_REMOVED lines=8> */
.L_x_216:
[----:B------:R-:W-:-:S04]  /*0180*/  MOV R3, c[0x0][0x54c] ;  /* 0x0001530000037a02 */ /* 0x000fc80000000f00 */
.L_x_215:
[----:B------:R-:W-:Y:S01]  /*0190*/  USHF.L.U32 UR4, UR4, 0x7, URZ ;  /* 0x0000000704047899 */ /* 0x000fe2000800063f */
[----:B-----5:R-:W-:-:S05]  /*01a0*/  IMAD R3, R3, c[0x0][0x548], RZ ;  /* 0x0001520003037a24 */ /* 0x020fca00078e02ff */
[----:B------:R-:W-:-:S04]  /*01b0*/  MOV R40, UR4 ;  /* 0x0000000400287c02 */ /* 0x000fc80008000f00 */
[----:B------:R-:W-:-:S04]  /*01c0*/  ISETP.GE.AND P0, PT, R40, R3, PT ;  /* 0x000000032800720c */ /* 0x000fc80003f06270 */
[----:B------:R-:W-:Y:S01]  /*01d0*/  SEL R218, R218, 0xffffffff, !P0 ;  /* 0xffffffffdada7807 */ /* 0x000fe20004000000 */
[----:B------:R-:W-:Y:S05]  /*01e0*/  BRA `(.L_x_217) ;  /* 0x0000013000007947 */ /* 0x000fea0003800000 */
.L_x_213:
[----:B------:R-:W-:-:S04]  /*01f0*/  ISETP.NE.U32.AND P0, PT, RZ, c[0x0][0x568], PT ;  /* 0x00015a00ff007a0c */ /* 0x000fc80003f05070 */
[----:B------:R-:W-:-:S13]  /*0200*/  ISETP.NE.AND.EX P0, PT, RZ, c[0x0][0x56c], PT, P0 ;  /* 0x00015b00ff007a0c */ /* 0x000fda0003f05300 */
[----:B------:R-:W-:Y:S05]  /*0210*/  @!P0 BRA `(.L_x_218) ;  /* 0x0000002000008947 */ /* 0x000fea0003800000 */
[----:B------:R1:W5:Y:S01]  /*0220*/  LDG.E R3, [R2.64] ;  /* 0x0000000a02037981 */ /* 0x000362000c1e1900 */
[----:B------:R-:W-:Y:S05]  /*0230*/  BRA `(.L_x_219) ;  /* 0x0000009000007947 */ /* 0x000fea0003800000 */
.L_x_218:
        /* <DEDUP_REMOVED lines=8> */
.L_x_220:
[----:B------:R-:W-:-:S04]  /*02c0*/  MOV R3, c[0x0][0x54c] ;  /* 0x0001530000037a02 */ /* 0x000fc80000000f00 */
.L_x_219:
[----:B------:R-:W-:Y:S01]  /*02d0*/  USHF.L.U32 UR4, UR4, 0x7, URZ ;  /* 0x0000000704047899 */ /* 0x000fe2000800063f */
[----:B-----5:R-:W-:-:S05]  /*02e0*/  IMAD R3, R3, c[0x0][0x548], RZ ;  /* 0x0001520003037a24 */ /* 0x020fca00078e02ff */
[----:B------:R-:W-:-:S04]  /*02f0*/  MOV R40, UR4 ;  /* 0x0000000400287c02 */ /* 0x000fc80008000f00 */
[----:B------:R-:W-:-:S04]  /*0300*/  ISETP.GE.AND P0, PT, R40, R3, PT ;  /* 0x000000032800720c */ /* 0x000fc80003f06270 */
[----:B------:R-:W-:-:S04]  /*0310*/  SEL R218, R218, 0xffffffff, !P0 ;  /* 0xffffffffdada7807 */ /* 0x000fc80004000000 */
.L_x_217:
[----:B------:R-:W-:-:S13]  /*0320*/  ISETP.GE.AND P0, PT, R218, RZ, PT ;  /* 0x000000ffda00720c */ /* 0x000fda0003f06270 */
[----:B------:R-:W-:Y:S05]  /*0330*/  @!P0 EXIT ;  /* 0x000000000000894d */ /* 0x000fea0003800000 */
[----:B------:R-:W-:Y:S01]  /*0340*/  ISETP.NE.U32.AND P2, PT, RZ, c[0x0][0x370], PT ;  /* 0x0000dc00ff007a0c */ /* 0x000fe20003f45070 */
[----:B------:R-:W-:Y:S01]  /*0350*/  IMAD.MOV.U32 R9, RZ, RZ, RZ ;  /* 0x000000ffff097224 */ /* 0x000fe200078e00ff */
[----:B------:R-:W-:Y:S01]  /*0360*/  ISETP.NE.U32.AND P1, PT, RZ, c[0x0][0x360], PT ;  /* 0x0000d800ff007a0c */ /* 0x000fe20003f25070 */
[----:B------:R-:W-:Y:S01]  /*0370*/  IMAD.MOV.U32 R219, RZ, RZ, c[0x0][0x168] ;  /* 0x00005a00ffdb7624 */ /* 0x000fe200078e00ff */
[----:B------:R-:W-:Y:S01]  /*0380*/  ISETP.NE.AND.EX P2, PT, RZ, c[0x0][0x374], PT, P2 ;  /* 0x0000dd00ff007a0c */ /* 0x000fe20003f45320 */
[----:B------:R-:W-:Y:S01]  /*0390*/  IMAD.MOV.U32 R30, RZ, RZ, RZ ;  /* 0x000000ffff1e7224 */ /* 0x000fe200078e00ff */
[----:B------:R-:W-:Y:S01]  /*03a0*/  ISETP.NE.AND.EX P1, PT, RZ, c[0x0][0x364], PT, P1 ;  /* 0x0000d900ff007a0c */ /* 0x000fe20003f25310 */
[CC--:B------:R-:W-:Y:S01]  /*03b0*/  IMAD.WIDE R6, R218.reuse, R5.reuse, c[0x0][0x348] ;  /* 0x0000d200da067625 */ /* 0x0c0fe200078e0205 */
[----:B------:R-:W-:Y:S02]  /*03c0*/  ISETP.NE.U32.AND P0, PT, RZ, c[0x0][0x348], PT ;  /* 0x0000d200ff007a0c */ /* 0x000fe40003f05070 */
[----:B------:R-:W-:Y:S01]  /*03d0*/  ISETP.NE.U32.AND P5, PT, RZ, c[0x0][0x350], PT ;  /* 0x0000d400ff007a0c */ /* 0x000fe20003fa5070 */
[----:B-1----:R-:W-:Y:S01]  /*03e0*/  IMAD.WIDE R2, R218, R5, c[0x0][0x350] ;  /* 0x0000d400da027625 */ /* 0x002fe200078e0205 */
[----:B------:R-:W-:-:S02]  /*03f0*/  ISETP.NE.AND.EX P0, PT, RZ, c[0x0][0x34c], PT, P0 ;  /* 0x0000d300ff007a0c */ /* 0x000fc40003f05300 */
[----:B------:R-:W-:Y:S02]  /*0400*/  ISETP.NE.AND.EX P5, PT, RZ, c[0x0][0x354], PT, P5 ;  /* 0x0000d500ff007a0c */ /* 0x000fe40003fa5350 */
[----:B------:R-:W-:Y:S01]  /*0410*/  MOV R0, RZ ;  /* 0x000000ff00007202 */ /* 0x000fe20000000f00 */
[----:B------:R-:W-:-:S04]  /*0420*/  @P2 IMAD.WIDE R12, R218, R5, c[0x0][0x370] ;  /* 0x0000dc00da0c2625 */ /* 0x000fc800078e0205 */
[----:B------:R-:W-:Y:S01]  /*0430*/  @P1 IMAD.WIDE R10, R218, R5, c[0x0][0x360] ;  /* 0x0000d800da0a1625 */ /* 0x000fe200078e0205 */
[----:B------:R1:W5:Y:S04]  /*0440*/  @P2 LDG.E R9, [R12.64] ;  /* 0x0000000a0c092981 */ /* 0x000368000c1e1900 */
[----:B------:R1:W5:Y:S04]  /*0450*/  @P1 LDG.E R219, [R10.64] ;  /* 0x0000000a0adb1981 */ /* 0x000368000c1e1900 */
[----:B------:R1:W5:Y:S04]  /*0460*/  @P0 LDG.E R0, [R6.64] ;  /* 0x0000000a06000981 */ /* 0x000368000c1e1900 */
[----:B------:R1:W5:Y:S01]  /*0470*/  @P5 LDG.E R30, [R2.64] ;  /* 0x0000000a021e5981 */ /* 0x000362000c1e1900 */
[----:B------:R-:W-:Y:S01]  /*0480*/  MOV R216, c[0x0][0x1d0] ;  /* 0x0000740000d87a02 */ /* 0x000fe20000000f00 */
[----:B------:R-:W-:Y:S05]  /*0490*/  @P1 BRA `(.L_x_221) ;  /* 0x0000004000001947 */ /* 0x000fea0003800000 */
[----:B------:R-:W-:Y:S05]  /*04a0*/  @!P0 BRA `(.L_x_221) ;  /* 0x0000003000008947 */ /* 0x000fea0003800000 */
[----:B-----5:R-:W2:Y:S04]  /*04b0*/  LDG.E R219, [R6.64] ;  /* 0x0000000a06db7981 */ /* 0x020ea8000c1e1900 */
[----:B------:R-:W2:Y:S02]  /*04c0*/  LDG.E R4, [R6.64+0x4] ;  /* 0x0000040a06047981 */ /* 0x000ea4000c1e1900 */
[----:B--2---:R-:W-:-:S02]  /*04d0*/  IADD3 R219, -R219, R4, RZ ;  /* 0x00000004dbdb7210 */ /* 0x004fc40007ffe1ff */
.L_x_221:
[----:B------:R-:W-:-:S04]  /*04e0*/  ISETP.NE.U32.AND P1, PT, RZ, c[0x0][0x368], PT ;  /* 0x0000da00ff007a0c */ /* 0x000fc80003f25070 */
[----:B------:R-:W-:-:S13]  /*04f0*/  ISETP.NE.AND.EX P1, PT, RZ, c[0x0][0x36c], PT, P1 ;  /* 0x0000db00ff007a0c */ /* 0x000fda0003f25310 */
[----:B------:R-:W-:Y:S05]  /*0500*/  @!P1 BRA `(.L_x_222) ;  /* 0x0000003000009947 */ /* 0x000fea0003800000 */
[----:B------:R-:W-:-:S06]  /*0510*/  IMAD.WIDE R216, R218, R5, c[0x0][0x368] ;  /* 0x0000da00dad87625 */ /* 0x000fcc00078e0205 */
[----:B------:R2:W5:Y:S01]  /*0520*/  LDG.E R216, [R216.64] ;  /* 0x0000000ad8d87981 */ /* 0x000562000c1e1900 */
[----:B------:R-:W-:Y:S05]  /*0530*/  BRA `(.L_x_223) ;  /* 0x0000004000007947 */ /* 0x000fea0003800000 */
.L_x_222:
[----:B------:R-:W-:Y:S05]  /*0540*/  @!P5 BRA `(.L_x_223) ;  /* 0x000000300000d947 */ /* 0x000fea0003800000 */
[----:B------:R-:W2:Y:S04]  /*0550*/  LDG.E R216, [R2.64] ;  /* 0x0000000a02d87981 */ /* 0x000ea8000c1e1900 */
[----:B-1----:R-:W2:Y:S02]  /*0560*/  LDG.E R7, [R2.64+0x4] ;  /* 0x0000040a02077981 */ /* 0x002ea4000c1e1900 */
[----:B--2---:R-:W-:Y:S02]  /*0570*/  IADD3 R216, -R216, R7, RZ ;  /* 0x00000007d8d87210 */ /* 0x004fe40007ffe1ff */
.L_x_223:
[----:B-1----:R-:W-:Y:S01]  /*0580*/  IMAD.MOV.U32 R2, RZ, RZ, c[0x0][0x2c4] ;  /* 0x0000b100ff027624 */ /* 0x002fe200078e00ff */
[----:B------:R-:W-:Y:S01]  /*0590*/  IADD3 R7, R40, 0x7f, RZ ;  /* 0x0000007f28077810 */ /* 0x000fe20007ffe0ff */
[----:B------:R-:W-:Y:S02]  /*05a0*/  IMAD.MOV.U32 R36, RZ, RZ, c[0x0][0x32c] ;  /* 0x0000cb00ff247624 */ /* 0x000fe400078e00ff */
[--C-:B-----5:R-:W-:Y:S01]  /*05b0*/  IMAD.IADD R216, R216, 0x1, -R9.reuse ;  /* 0x00000001d8d87824 */ /* 0x120fe200078e0a09 */
[----:B------:R-:W-:Y:S01]  /*05c0*/  ISETP.NE.AND P4, PT, R2, 0x1, PT ;  /* 0x000000010200780c */ /* 0x000fe20003f85270 */
[----:B------:R-:W-:Y:S01]  /*05d0*/  IMAD.IADD R30, R30, 0x1, R9 ;  /* 0x000000011e1e7824 */ /* 0x000fe200078e0209 */
[----:B------:R-:W-:-:S02]  /*05e0*/  ISETP.GE.AND P3, PT, R36, 0x1, PT ;  /* 0x000000012400780c */ /* 0x000fc40003f66270 */
[----:B------:R-:W-:-:S09]  /*05f0*/  IADD3 R2, R216, 0x1, -R219 ;  /* 0x00000001d8027810 */ /* 0x000fd20007ffe8db */
[----:B------:R-:W-:-:S05]  /*0600*/  @P4 IADD3 R3, R40, 0x7f, RZ ;  /* 0x0000007f28034810 */ /* 0x000fca0007ffe0ff */
[----:B------:R-:W-:-:S05]  /*0610*/  @P4 IMAD.HI.U32 R3, R3, c[0x0][0x2c8], RZ ;  /* 0x0000b20003034a27 */ /* 0x000fca00078e00ff */
[----:B------:R-:W-:-:S05]  /*0620*/  @P4 SHF.R.U32.HI R7, RZ, c[0x0][0x2cc], R3 ;  /* 0x0000b300ff074a19 */ /* 0x000fca0000011603 */
[----:B------:R-:W-:-:S05]  /*0630*/  IMAD.IADD R2, R2, 0x1, R7 ;  /* 0x0000000102027824 */ /* 0x000fca00078e0207 */
[----:B------:R-:W-:Y:S01]  /*0640*/  IADD3 R4, R2, c[0x0][0x328], RZ ;  /* 0x0000ca0002047a10 */ /* 0x000fe20007ffe0ff */
[----:B------:R-:W-:Y:S05]  /*0650*/  @!P3 BRA `(.L_x_224) ;  /* 0x000000e00000b947 */ /* 0x000fea0003800000 */
[C---:B------:R-:W-:Y:S02]  /*0660*/  ISETP.GT.AND P1, PT, R2.reuse, RZ, PT ;  /* 0x000000ff0200720c */ /* 0x040fe40003f24270 */
        /* <DEDUP_REMOVED lines=8> */
.L_x_225:
[----:B------:R-:W-:-:S13]  /*06f0*/  ISETP.NE.AND P1, PT, R36, 0x1, PT ;  /* 0x000000012400780c */ /* 0x000fda0003f25270 */
[----:B------:R-:W-:-:S05]  /*0700*/  @P1 IMAD.HI.U32 R2, R3, c[0x0][0x330], RZ ;  /* 0x0000cc0003021a27 */ /* 0x000fca00078e00ff */
[----:B------:R-:W-:-:S05]  /*0710*/  @P1 SHF.R.U32.HI R3, RZ, c[0x0][0x334], R2 ;  /* 0x0000cd00ff031a19 */ /* 0x000fca0000011602 */
.L_x_226:
[----:B------:R-:W-:-:S05]  /*0720*/  IMAD R3, R3, R36, c[0x0][0x32c] ;  /* 0x0000cb0003037624 */ /* 0x000fca00078e0224 */
[----:B------:R-:W-:-:S04]  /*0730*/  IMNMX R4, R4, R3, PT ;  /* 0x0000000304047217 */ /* 0x000fc80003800200 */
.L_x_224:
[----:B------:R-:W-:Y:S01]  /*0740*/  IADD3 R4, R4, 0x5f, RZ ;  /* 0x0000005f04047810 */ /* 0x000fe20007ffe0ff */
[----:B------:R-:W-:Y:S01]  /*0750*/  @P4 IMAD.HI.U32 R3, R40, c[0x0][0x2c8], RZ ;  /* 0x0000b20028034a27 */ /* 0x000fe200078e00ff */
[----:B------:R-:W-:-:S03]  /*0760*/  IADD3 R7, R216, 0x5f, RZ ;  /* 0x0000005fd8077810 */ /* 0x000fc60007ffe0ff */
[----:B------:R-:W-:-:S04]  /*0770*/  IMAD.HI R4, R4, 0x2aaaaaab, RZ ;  /* 0x2aaaaaab04047827 */ /* 0x000fc800078e02ff */
[----:B------:R-:W-:-:S04]  /*0780*/  IMAD.HI R7, R7, 0x2aaaaaab, RZ ;  /* 0x2aaaaaab07077827 */ /* 0x000fc800078e02ff */
[----:B------:R-:W-:Y:S01]  /*0790*/  IMAD.MOV.U32 R2, RZ, RZ, R40 ;  /* 0x000000ffff027224 */ /* 0x000fe200078e0028 */
[----:B------:R-:W-:Y:S01]  /*07a0*/  @P4 SHF.R.U32.HI R2, RZ, c[0x0][0x2cc], R3 ;  /* 0x0000b300ff024a19 */ /* 0x000fe20000011603 */
[----:B------:R-:W-:Y:S01]  /*07b0*/  IMAD.IADD R37, R216, 0x1, -R219 ;  /* 0x00000001d8257824 */ /* 0x000fe200078e0adb */
[----:B------:R-:W-:Y:S02]  /*07c0*/  SHF.R.U32.HI R3, RZ, 0x1f, R4 ;  /* 0x0000001fff037819 */ /* 0x000fe40000011604 */
[----:B------:R-:W-:Y:S01]  /*07d0*/  SHF.R.U32.HI R6, RZ, 0x1f, R7 ;  /* 0x0000001fff067819 */ /* 0x000fe20000011607 */
[----:B------:R-:W-:Y:S01]  /*07e0*/  IMAD.IADD R2, R37, 0x1, R2 ;  /* 0x0000000125027824 */ /* 0x000fe200078e0202 */
[----:B------:R-:W-:Y:S02]  /*07f0*/  LEA.HI.SX32 R3, R4, R3, 0x1c ;  /* 0x0000000304037211 */ /* 0x000fe400078fe2ff */
[----:B------:R-:W-:Y:S02]  /*0800*/  LEA.HI.SX32 R6, R7, R6, 0x1c ;  /* 0x0000000607067211 */ /* 0x000fe400078fe2ff */
[----:B------:R-:W-:-:S02]  /*0810*/  IADD3 R4, R2, -c[0x0][0x324], RZ ;  /* 0x8000c90002047a10 */ /* 0x000fc40007ffe0ff */
[----:B------:R-:W-:Y:S01]  /*0820*/  IMNMX R38, R6, R3, PT ;  /* 0x0000000306267217 */ /* 0x000fe20003800200 */
[----:B------:R-:W-:Y:S05]  /*0830*/  @!P3 BRA `(.L_x_227) ;  /* 0x000000e00000b947 */ /* 0x000fea0003800000 */
[----:B------:R-:W-:-:S04]  /*0840*/  MOV R3, R2 ;  /* 0x0000000200037202 */ /* 0x000fc80000000f00 */
[----:B------:R-:W-:-:S13]  /*0850*/  ISETP.GT.AND P1, PT, R3, -0x1, PT ;  /* 0xffffffff0300780c */ /* 0x000fda0003f24270 */
[----:B------:R-:W-:Y:S05]  /*0860*/  @P1 BRA `(.L_x_228) ;  /* 0x0000006000001947 */ /* 0x000fea0003800000 */
[----:B------:R-:W-:Y:S02]  /*0870*/  ISETP.NE.AND P1, PT, R36, 0x1, PT ;  /* 0x000000012400780c */ /* 0x000fe40003f25270 */
[----:B------:R-:W-:-:S11]  /*0880*/  LOP3.LUT R3, RZ, R3, RZ, 0x33, !PT ;  /* 0x00000003ff037212 */ /* 0x000fd600078e33ff */
[----:B------:R-:W-:-:S05]  /*0890*/  @P1 IMAD.HI.U32 R2, R3, c[0x0][0x330], RZ ;  /* 0x0000cc0003021a27 */ /* 0x000fca00078e00ff */
[----:B------:R-:W-:-:S04]  /*08a0*/  @P1 SHF.R.U32.HI R3, RZ, c[0x0][0x334], R2 ;  /* 0x0000cd00ff031a19 */ /* 0x000fc80000011602 */
[----:B------:R-:W-:Y:S01]  /*08b0*/  LOP3.LUT R3, RZ, R3, RZ, 0x33, !PT ;  /* 0x00000003ff037212 */ /* 0x000fe200078e33ff */
[----:B------:R-:W-:Y:S05]  /*08c0*/  BRA `(.L_x_229) ;  /* 0x0000003000007947 */ /* 0x000fea0003800000 */
.L_x_228:
[----:B------:R-:W-:-:S13]  /*08d0*/  ISETP.NE.AND P1, PT, R36, 0x1, PT ;  /* 0x000000012400780c */ /* 0x000fda0003f25270 */
[----:B------:R-:W-:-:S05]  /*08e0*/  @P1 IMAD.HI.U32 R2, R3, c[0x0][0x330], RZ ;  /* 0x0000cc0003021a27 */ /* 0x000fca00078e00ff */
[----:B------:R-:W-:-:S05]  /*08f0*/  @P1 SHF.R.U32.HI R3, RZ, c[0x0][0x334], R2 ;  /* 0x0000cd00ff031a19 */ /* 0x000fca0000011602 */
.L_x_229:
[----:B------:R-:W-:-:S05]  /*0900*/  IMAD R3, R3, c[0x0][0x32c], RZ ;  /* 0x0000cb0003037a24 */ /* 0x000fca00078e02ff */
[----:B------:R-:W-:-:S05]  /*0910*/  IMNMX R4, R4, R3, !PT ;  /* 0x0000000304047217 */ /* 0x000fca0007800200 */
.L_x_227:
[----:B------:R-:W-:Y:S01]  /*0920*/  IMAD.HI R2, R4, 0x2aaaaaab, RZ ;  /* 0x2aaaaaab04027827 */ /* 0x000fe200078e02ff */
[----:B------:R-:W-:Y:S01]  /*0930*/  PLOP3.LUT P2, PT, PT, PT, PT, 0x80, 0x0 ;  /* 0x000000000000781c */ /* 0x000fe20003f4f070 */
[----:B------:R-:W-:Y:S01]  /*0940*/  CS2R R64, SRZ ;  /* 0x0000000000407805 */ /* 0x000fe2000001ff00 */
[----:B------:R-:W-:Y:S01]  /*0950*/  CS2R R62, SRZ ;  /* 0x00000000003e7805 */ /* 0x000fe2000001ff00 */
[----:B------:R-:W-:Y:S01]  /*0960*/  IMAD.MOV.U32 R66, RZ, RZ, RZ ;  /* 0x000000ffff427224 */ /* 0x000fe200078e00ff */
[----:B------:R-:W-:Y:S01]  /*0970*/  SHF.R.U32.HI R215, RZ, 0x1f, R2 ;  /* 0x0000001fffd77819 */ /* 0x000fe20000011602 */
[----:B------:R-:W-:Y:S01]  /*0980*/  CS2R R60, SRZ ;  /* 0x00000000003c7805 */ /* 0x000fe2000001ff00 */
        /* <DEDUP_REMOVED lines=33> */
[----:B------:R-:W-:Y:S05]  /*0ba0*/  @!P1 BRA `(.L_x_230) ;  /* 0x00010b6000009947 */ /* 0x000fea0003800000 */
[----:B------:R-:W-:Y:S01]  /*0bb0*/  ISETP.NE.U32.AND P2, PT, RZ, c[0x0][0x340], PT ;  /* 0x0000d000ff007a0c */ /* 0x000fe20003f45070 */
[----:B------:R-:W1:Y:S01]  /*0bc0*/  S2R R28, SR_CTAID.Y ;  /* 0x00000000001c7919 */ /* 0x000e620000002600 */
[----:B------:R-:W-:Y:S01]  /*0bd0*/  SHF.R.S32.HI R109, RZ, 0x1f, R42 ;  /* 0x0000001fff6d7819 */ /* 0x000fe2000001142a */
[----:B------:R-:W-:Y:S01]  /*0be0*/  IMAD.WIDE.U32 R8, R0, c[0x0][0x178], RZ ;  /* 0x00005e0000087a25 */ /* 0x000fe200078e00ff */
[----:B------:R-:W-:Y:S01]  /*0bf0*/  ISETP.NE.AND.EX P2, PT, RZ, c[0x0][0x344], PT, P2 ;  /* 0x0000d100ff007a0c */ /* 0x000fe20003f45320 */
[----:B------:R-:W-:Y:S01]  /*0c00*/  ULDC.64 UR6, c[0x0][0x1e0] ;  /* 0x0000780000067ab9 */ /* 0x000fe20000000a00 */
[----:B------:R-:W-:Y:S01]  /*0c10*/  SEL R10, R218, RZ, !P0 ;  /* 0x000000ffda0a7207 */ /* 0x000fe20004000000 */
[----:B------:R-:W-:Y:S01]  /*0c20*/  IMAD.MOV.U32 R39, RZ, RZ, 0x60 ;  /* 0x00000060ff277424 */ /* 0x000fe200078e00ff */
[----:B------:R-:W-:Y:S01]  /*0c30*/  IADD3 R112, R38, -0x1, RZ ;  /* 0xffffffff26707810 */ /* 0x000fe20007ffe0ff */
[----:B------:R-:W-:-:S08]  /*0c40*/  ULDC.64 UR4, c[0x0][0x208] ;  /* 0x0000820000047ab9 */ /* 0x000fd00000000a00 */
[----:B------:R-:W-:-:S06]  /*0c50*/  @P2 IMAD.WIDE R26, R218, R5, c[0x0][0x340] ;  /* 0x0000d000da1a2625 */ /* 0x000fcc00078e0205 */
[----:B------:R-:W3:Y:S01]  /*0c60*/  @P2 LDG.E R26, [R26.64] ;  /* 0x0000000a1a1a2981 */ /* 0x000ee2000c1e1900 */
[-C--:B------:R-:W-:Y:S01]  /*0c70*/  LEA.HI R3, R109, R42.reuse, RZ, 0x3 ;  /* 0x0000002a6d037211 */ /* 0x080fe200078f18ff */
[C---:B------:R-:W-:Y:S01]  /*0c80*/  IMAD R41, R39.reuse, c[0x0][0x1e4], RZ ;  /* 0x0000790027297a24 */ /* 0x040fe200078e02ff */
[----:B------:R-:W-:Y:S01]  /*0c90*/  SHF.R.S32.HI R5, RZ, 0x1f, R0 ;  /* 0x0000001fff057819 */ /* 0x000fe20000011400 */
[----:B------:R-:W-:Y:S01]  /*0ca0*/  IMAD.WIDE.U32 R110, R39, c[0x0][0x1e0], RZ ;  /* 0x00007800276e7a25 */ /* 0x000fe200078e00ff */
[----:B------:R-:W-:Y:S01]  /*0cb0*/  LOP3.LUT R25, R3, 0xfffffff8, RZ, 0xc0, !PT ;  /* 0xfffffff803197812 */ /* 0x000fe200078ec0ff */
[----:B------:R-:W-:Y:S01]  /*0cc0*/  UIMAD.WIDE.U32 UR14, UR6, 0x40, URZ ;  /* 0x00000040060e78a5 */ /* 0x000fe2000f8e003f */
[----:B------:R-:W-:Y:S01]  /*0cd0*/  SHF.R.S32.HI R3, RZ, 0x3, R3 ;  /* 0x00000003ff037819 */ /* 0x000fe20000011403 */
[----:B------:R-:W-:Y:S01]  /*0ce0*/  IMAD R5, R5, c[0x0][0x178], RZ ;  /* 0x00005e0005057a24 */ /* 0x000fe200078e02ff */
[----:B-1----:R-:W-:Y:S01]  /*0cf0*/  SHF.R.S32.HI R29, RZ, 0x1f, R28 ;  /* 0x0000001fff1d7819 */ /* 0x002fe2000001141c */
[----:B------:R-:W-:Y:S01]  /*0d00*/  IMAD.IADD R25, R42, 0x1, -R25 ;  /* 0x000000012a197824 */ /* 0x000fe200078e0a19 */
[----:B------:R-:W-:Y:S01]  /*0d10*/  USHF.L.U32 UR8, UR7, 0x6, URZ ;  /* 0x0000000607087899 */ /* 0x000fe2000800063f */
[----:B------:R-:W-:Y:S01]  /*0d20*/  IMAD R5, R0, c[0x0][0x17c], R5 ;  /* 0x00005f0000057a24 */ /* 0x000fe200078e0205 */
[----:B------:R-:W-:Y:S01]  /*0d30*/  LEA.HI R108, R109, R42, RZ, 0x5 ;  /* 0x0000002a6d6c7211 */ /* 0x000fe200078f28ff */
[----:B------:R-:W-:Y:S01]  /*0d40*/  IMAD R11, R25, 0x20, R3 ;  /* 0x00000020190b7824 */ /* 0x000fe200078e0203 */
[----:B------:R-:W-:Y:S01]  /*0d50*/  UIADD3 UR8, UR15, UR8, URZ ;  /* 0x000000080f087290 */ /* 0x000fe2000fffe03f */
[----:B------:R-:W-:Y:S01]  /*0d60*/  IMAD.IADD R9, R9, 0x1, R5 ;  /* 0x0000000109097824 */ /* 0x000fe200078e0205 */
[----:B------:R-:W-:Y:S01]  /*0d70*/  SHF.R.S32.HI R5, RZ, 0x1f, R218 ;  /* 0x0000001fff057819 */ /* 0x000fe200000114da */
[----:B------:R-:W-:Y:S01]  /*0d80*/  IMAD R7, R29, c[0x0][0x1b8], RZ ;  /* 0x00006e001d077a24 */ /* 0x000fe200078e02ff */
[----:B------:R-:W-:Y:S01]  /*0d90*/  SHF.R.S32.HI R43, RZ, 0x5, R108 ;  /* 0x00000005ff2b7819 */ /* 0x000fe2000001146c */
[----:B------:R-:W-:Y:S01]  /*0da0*/  IMAD.IADD R2, R40, 0x1, R11 ;  /* 0x0000000128027824 */ /* 0x000fe200078e020b */
[----:B------:R-:W-:Y:S01]  /*0db0*/  SEL R0, R5, RZ, !P0 ;  /* 0x000000ff05007207 */ /* 0x000fe20004000000 */
[C---:B------:R-:W-:Y:S01]  /*0dc0*/  IMAD R7, R28.reuse, c[0x0][0x1bc], R7 ;  /* 0x00006f001c077a24 */ /* 0x040fe200078e0207 */
[----:B------:R-:W-:Y:S01]  /*0dd0*/  USHF.L.U32 UR9, UR4, 0x6, URZ ;  /* 0x0000000604097899 */ /* 0x000fe2000800063f */
[----:B------:R-:W-:Y:S01]  /*0de0*/  IMAD.WIDE.U32 R8, R28, c[0x0][0x1b8], R8 ;  /* 0x00006e001c087a25 */ /* 0x000fe200078e0008 */
[----:B------:R-:W-:-:S02]  /*0df0*/  UMOV UR12, 0x6 ;  /* 0x00000006000c7882 */ /* 0x000fc40000000000 */
[----:B------:R-:W-:Y:S01]  /*0e00*/  USHF.L.U64.HI UR12, UR4, UR12, UR5 ;  /* 0x0000000c040c7299 */ /* 0x000fe20008010205 */
[----:B------:R-:W-:-:S04]  /*0e10*/  @P4 IMAD.HI.U32 R4, R2, c[0x0][0x2c8], RZ ;  /* 0x0000b20002044a27 */ /* 0x000fc800078e00ff */
[----:B------:R-:W-:Y:S02]  /*0e20*/  IMAD.IADD R9, R9, 0x1, R7 ;  /* 0x0000000109097824 */ /* 0x000fe400078e0207 */
[----:B------:R-:W-:Y:S01]  /*0e30*/  IMAD.MOV.U32 R7, RZ, RZ, R2 ;  /* 0x000000ffff077224 */ /* 0x000fe200078e0002 */
[----:B------:R-:W-:Y:S01]  /*0e40*/  @P4 SHF.R.U32.HI R7, RZ, c[0x0][0x2cc], R4 ;  /* 0x0000b300ff074a19 */ /* 0x000fe20000011604 */
[----:B------:R-:W-:Y:S02]  /*0e50*/  IMAD R13, R0, c[0x0][0x1c0], RZ ;  /* 0x00007000000d7a24 */ /* 0x000fe400078e02ff */
[----:B--2---:R-:W-:Y:S01]  /*0e60*/  IMAD.SHL.U32 R217, R3, 0x40, RZ ;  /* 0x0000004003d97824 */ /* 0x004fe200078e00ff */
[----:B------:R-:W-:Y:S01]  /*0e70*/  SHF.R.S32.HI R0, RZ, 0x1f, R7 ;  /* 0x0000001fff007819 */ /* 0x000fe20000011407 */
[C---:B------:R-:W-:Y:S02]  /*0e80*/  IMAD R13, R10.reuse, c[0x0][0x1c4], R13 ;  /* 0x000071000a0d7a24 */ /* 0x040fe400078e020d */
[----:B------:R-:W-:Y:S01]  /*0e90*/  IMAD.WIDE.U32 R10, R10, c[0x0][0x1c0], R8 ;  /* 0x000070000a0a7a25 */ /* 0x000fe200078e0008 */
[----:B------:R-:W-:-:S02]  /*0ea0*/  LOP3.LUT R217, R217, 0x1c0, RZ, 0xc0, !PT ;  /* 0x000001c0d9d97812 */ /* 0x000fc400078ec0ff */
[----:B------:R-:W-:Y:S01]  /*0eb0*/  LEA.HI R8, R109, R42, RZ, 0x6 ;  /* 0x0000002a6d087211 */ /* 0x000fe200078f30ff */
[----:B------:R-:W-:Y:S02]  /*0ec0*/  IMAD.MOV R9, RZ, RZ, -R7 ;  /* 0x000000ffff097224 */ /* 0x000fe400078e0a07 */
[----:B------:R-:W-:Y:S02]  /*0ed0*/  IMAD.IADD R11, R11, 0x1, R13 ;  /* 0x000000010b0b7824 */ /* 0x000fe400078e020d */
[----:B------:R-:W-:Y:S02]  /*0ee0*/  IMAD R6, R9, c[0x0][0x2c4], R2 ;  /* 0x0000b10009067a24 */ /* 0x000fe400078e0202 */
[----:B------:R-:W-:Y:S02]  /*0ef0*/  IMAD R0, R0, c[0x0][0x1b0], RZ ;  /* 0x00006c0000007a24 */ /* 0x000fe400078e02ff */
[----:B------:R-:W-:Y:S01]  /*0f00*/  IMAD.WIDE.U32 R10, R7, c[0x0][0x1b0], R10 ;  /* 0x00006c00070a7a25 */ /* 0x000fe200078e000a */
[----:B------:R-:W-:-:S03]  /*0f10*/  SHF.R.S32.HI R9, RZ, 0x1f, R6 ;  /* 0x0000001fff097819 */ /* 0x000fc60000011406 */
[----:B------:R-:W-:Y:S02]  /*0f20*/  IMAD R0, R7, c[0x0][0x1b4], R0 ;  /* 0x00006d0007007a24 */ /* 0x000fe400078e0200 */
[----:B------:R-:W-:Y:S02]  /*0f30*/  IMAD R9, R9, c[0x0][0x1a8], RZ ;  /* 0x00006a0009097a24 */ /* 0x000fe400078e02ff */
[----:B------:R-:W-:Y:S02]  /*0f40*/  IMAD.IADD R11, R11, 0x1, R0 ;  /* 0x000000010b0b7824 */ /* 0x000fe400078e0200 */
[----:B------:R-:W-:Y:S02]  /*0f50*/  IMAD.SHL.U32 R32, R25, 0x8, RZ ;  /* 0x0000000819207824 */ /* 0x000fe400078e00ff */
[C---:B------:R-:W-:Y:S02]  /*0f60*/  IMAD R9, R6.reuse, c[0x0][0x1ac], R9 ;  /* 0x00006b0006097a24 */ /* 0x040fe400078e0209 */
[----:B------:R-:W-:Y:S01]  /*0f70*/  IMAD.WIDE.U32 R6, R6, c[0x0][0x1a8], R10 ;  /* 0x00006a0006067a25 */ /* 0x000fe200078e000a */
[----:B------:R-:W-:-:S02]  /*0f80*/  LOP3.LUT R2, R217, 0x38, R32, 0xf8, !PT ;  /* 0x00000038d9027812 */ /* 0x000fc400078ef820 */
[----:B------:R-:W-:Y:S01]  /*0f90*/  SHF.R.U32.HI R217, RZ, 0x3, R217 ;  /* 0x00000003ffd97819 */ /* 0x000fe200000116d9 */
[----:B------:R-:W-:Y:S01]  /*0fa0*/  IMAD.IADD R0, R7, 0x1, R9 ;  /* 0x0000000107007824 */ /* 0x000fe200078e0209 */
[----:B------:R-:W-:Y:S01]  /*0fb0*/  LEA R4, P0, R6, c[0x0][0x160], 0x1 ;  /* 0x0000580006047a11 */ /* 0x000fe200078008ff */
[----:B------:R-:W-:Y:S01]  /*0fc0*/  IMAD R7, R219, c[0x0][0x2c4], RZ ;  /* 0x0000b100db077a24 */ /* 0x000fe200078e02ff */
[----:B------:R-:W-:Y:S01]  /*0fd0*/  LOP3.LUT R217, R2, R217, RZ, 0x3c, !PT ;  /* 0x000000d902d97212 */ /* 0x000fe200078e3cff */
[----:B------:R-:W-:Y:S01]  /*0fe0*/  IMAD.IADD R2, R40, 0x1, R3 ;  /* 0x0000000128027824 */ /* 0x000fe200078e0203 */
[----:B------:R-:W-:Y:S01]  /*0ff0*/  LEA.HI.X R0, R6, c[0x0][0x164], R0, 0x1, P0 ;  /* 0x0000590006007a11 */ /* 0x000fe200000f0c00 */
[----:B------:R-:W1:Y:S01]  /*1000*/  SHFL.IDX PT, R10, R4, RZ, 0x181f ;  /* 0x00181fff040a7589 */ /* 0x000e6200000e0000 */
[----:B------:R-:W-:Y:S01]  /*1010*/  IMAD.SHL.U32 R8, R8, 0x8, RZ ;  /* 0x0000000808087824 */ /* 0x000fe200078e00ff */
[----:B------:R-:W-:Y:S01]  /*1020*/  SHF.R.S32.HI R33, RZ, 0x1f, R32 ;  /* 0x0000001fff217819 */ /* 0x000fe20000011420 */
[----:B------:R-:W-:Y:S01]  /*1030*/  IMAD R39, R38, -0x60, R39 ;  /* 0xffffffa026277824 */ /* 0x000fe200078e0227 */
[CC--:B------:R-:W-:Y:S01]  /*1040*/  ISETP.GE.AND P1, PT, R2.reuse, R7.reuse, PT ;  /* 0x000000070200720c */ /* 0x0c0fe20003f26270 */
[----:B------:R-:W2:Y:S01]  /*1050*/  SHFL.IDX PT, R11, R0, RZ, 0x181f ;  /* 0x00181fff000b7589 */ /* 0x000ea200000e0000 */
[----:B------:R-:W-:Y:S01]  /*1060*/  IADD3 R6, R2, 0x20, RZ ;  /* 0x0000002002067810 */ /* 0x000fe20007ffe0ff */
[----:B------:R-:W-:Y:S01]  /*1070*/  IMAD.IADD R41, R111, 0x1, R41 ;  /* 0x000000016f297824 */ /* 0x000fe200078e0229 */
[----:B------:R-:W-:Y:S01]  /*1080*/  LOP3.LUT R217, R217, 0xfffffe00, R8, 0xf8, !PT ;  /* 0xfffffe00d9d97812 */ /* 0x000fe200078ef808 */
[----:B------:R-:W-:Y:S04]  /*1090*/  SHFL.IDX PT, R12, R4, 0x1, 0x181f ;  /* 0x00381f00040c7f89 */ /* 0x000fe800000e0000 */
[----:B------:R-:W-:Y:S01]  /*10a0*/  BAR.SYNC.DEFER_BLOCKING 0x0 ;  /* 0x0000000000007b1d */ /* 0x000fe20000010000 */
[----:B------:R-:W-:Y:S01]  /*10b0*/  ISETP.GE.AND P0, PT, R6, R7, PT ;  /* 0x000000070600720c */ /* 0x000fe20003f06270 */
[----:B------:R-:W-:Y:S01]  /*10c0*/  IMAD.SHL.U32 R217, R217, 0x2, RZ ;  /* 0x00000002d9d97824 */ /* 0x000fe200078e00ff */
[----:B------:R-:W-:-:S02]  /*10d0*/  SHF.R.S32.HI R6, RZ, 0x1f, R30 ;  /* 0x0000001fff067819 */ /* 0x000fc4000001141e */
[----:B------:R-:W-:Y:S01]  /*10e0*/  IADD3 R8, R2, 0x40, RZ ;  /* 0x0000004002087810 */ /* 0x000fe20007ffe0ff */
[----:B------:R-:W4:Y:S01]  /*10f0*/  SHFL.IDX PT, R13, R0, 0x1, 0x181f ;  /* 0x00381f00000d7f89 */ /* 0x000f2200000e0000 */
[----:B------:R-:W-:Y:S02]  /*1100*/  ISETP.GE.AND P6, PT, R32, c[0x0][0x198], PT ;  /* 0x0000660020007a0c */ /* 0x000fe40003fc6270 */
[----:B------:R-:W-:Y:S02]  /*1110*/  IADD3 R2, R2, 0x60, RZ ;  /* 0x0000006002027810 */ /* 0x000fe40007ffe0ff */
[----:B------:R-:W-:Y:S02]  /*1120*/  IADD3 R24, R39, R216, -R3 ;  /* 0x000000d827187210 */ /* 0x000fe40007ffe803 */
[----:B---3--:R-:W-:Y:S01]  /*1130*/  @P2 SHF.R.S32.HI R27, RZ, 0x1f, R26 ;  /* 0x0000001fff1b2819 */ /* 0x008fe2000001141a */
[----:B------:R-:W-:Y:S02]  /*1140*/  @!P2 IMAD.MOV.U32 R26, RZ, RZ, R218 ;  /* 0x000000ffff1aa224 */ /* 0x000fe400078e00da */
[----:B------:R-:W-:Y:S01]  /*1150*/  @!P2 IMAD.MOV.U32 R27, RZ, RZ, R5 ;  /* 0x000000ffff1ba224 */ /* 0x000fe200078e0005 */
[----:B------:R-:W-:-:S02]  /*1160*/  IADD3 R30, P2, R30, R3, RZ ;  /* 0x000000031e1e7210 */ /* 0x000fc40007f5e0ff */
[----:B------:R-:W-:Y:S02]  /*1170*/  IADD3 R5, R32, 0x40, RZ ;  /* 0x0000004020057810 */ /* 0x000fe40007ffe0ff */
[----:B------:R-:W-:Y:S01]  /*1180*/  LEA.HI.X.SX32 R31, R3, R6, 0x1, P2 ;  /* 0x00000006031f7211 */ /* 0x000fe200010f0eff */
[----:B------:R-:W-:Y:S01]  /*1190*/  IMAD.WIDE.U32 R14, R30, c[0x0][0x1e0], R32 ;  /* 0x000078001e0e7a25 */ /* 0x000fe200078e0020 */
[----:B------:R-:W-:Y:S02]  /*11a0*/  @!P1 SHF.R.S32.HI R6, RZ, 0x1f, R5 ;  /* 0x0000001fff069819 */ /* 0x000fe40000011405 */
[----:B------:R-:W-:Y:S01]  /*11b0*/  SEL R230, R26, RZ, !P5 ;  /* 0x000000ff1ae67207 */ /* 0x000fe20006800000 */
[C---:B------:R-:W-:Y:S01]  /*11c0*/  IMAD R9, R31.reuse, c[0x0][0x1e0], RZ ;  /* 0x000078001f097a24 */ /* 0x040fe200078e02ff */
[----:B------:R-:W-:Y:S01]  /*11d0*/  @!P1 LEA.HI R6, R6, R5, RZ, 0x3 ;  /* 0x0000000506069211 */ /* 0x000fe200078f18ff */
[----:B------:R-:W-:Y:S01]  /*11e0*/  IMAD R31, R31, c[0x0][0x208], RZ ;  /* 0x000082001f1f7a24 */ /* 0x000fe200078e02ff */
[----:B------:R-:W-:-:S02]  /*11f0*/  SEL R26, R27, RZ, !P5 ;  /* 0x000000ff1b1a7207 */ /* 0x000fc40006800000 */
[----:B------:R-:W-:Y:S02]  /*1200*/  @!P1 LOP3.LUT R6, R6, 0xfffffff8, RZ, 0xc0, !PT ;  /* 0xfffffff806069812 */ /* 0x000fe400078ec0ff */
[----:B-1----:R-:W-:Y:S01]  /*1210*/  @!P1 LEA R18, P5, R32, R10, 0x1 ;  /* 0x0000000a20129211 */ /* 0x002fe200078a08ff */
[----:B------:R-:W-:Y:S01]  /*1220*/  IMAD R223, R26, c[0x0][0x1f0], RZ ;  /* 0x00007c001adf7a24 */ /* 0x000fe200078e02ff */
[----:B------:R-:W-:Y:S01]  /*1230*/  ISETP.GE.AND P2, PT, R5, c[0x0][0x198], PT ;  /* 0x0000660005007a0c */ /* 0x000fe20003f46270 */
[----:B--2---:R-:W-:Y:S01]  /*1240*/  @!P1 IMAD.WIDE R20, R6, 0x2, R10 ;  /* 0x0000000206149825 */ /* 0x004fe200078e020a */
[----:B------:R-:W-:Y:S02]  /*1250*/  @!P1 LEA.HI.X R19, R32, R11, R33, 0x1, P5 ;  /* 0x0000000b20139211 */ /* 0x000fe400028f0c21 */
[----:B------:R-:W-:Y:S01]  /*1260*/  @!P0 SHF.R.S32.HI R6, RZ, 0x1f, R5 ;  /* 0x0000001fff068819 */ /* 0x000fe20000011405 */
[----:B------:R-:W-:Y:S01]  /*1270*/  IMAD R10, R30, c[0x0][0x1e4], R9 ;  /* 0x000079001e0a7a24 */ /* 0x000fe200078e0209 */
[----:B------:R-:W-:Y:S01]  /*1280*/  ISETP.GE.AND P5, PT, R8, R7, PT ;  /* 0x000000070800720c */ /* 0x000fe20003fa6270 */
[----:B------:R-:W-:Y:S01]  /*1290*/  SHFL.IDX PT, R9, R0, 0x2, 0x181f ;  /* 0x00581f0000097f89 */ /* 0x000fe200000e0000 */
[----:B------:R-:W-:Y:S01]  /*12a0*/  @!P0 LEA.HI R6, R6, R5, RZ, 0x3 ;  /* 0x0000000506068211 */ /* 0x000fe200078f18ff */
[----:B------:R-:W-:Y:S01]  /*12b0*/  IMAD.IADD R15, R15, 0x1, R10 ;  /* 0x000000010f0f7824 */ /* 0x000fe200078e020a */
[----:B------:R-:W-:Y:S01]  /*12c0*/  SHF.R.S32.HI R27, RZ, 0x1f, R112 ;  /* 0x0000001fff1b7819 */ /* 0x000fe20000011470 */
[----:B------:R-:W1:Y:S01]  /*12d0*/  SHFL.IDX PT, R8, R4, 0x2, 0x181f ;  /* 0x00581f0004087f89 */ /* 0x000e6200000e0000 */
[----:B------:R-:W-:Y:S01]  /*12e0*/  @!P0 LOP3.LUT R11, R6, 0xfffffff8, RZ, 0xc0, !PT ;  /* 0xfffffff8060b8812 */ /* 0x000fe200078ec0ff */
[----:B------:R-:W-:-:S02]  /*12f0*/  IMAD R223, R230, c[0x0][0x1f4], R223 ;  /* 0x00007d00e6df7a24 */ /* 0x000fc400078e02df */
[----:B------:R2:W-:Y:S01]  /*1300*/  @!P1 LDGSTS.E.BYPASS.LTC128B.128 [R217+0x100], [R18.64], !P6 ;  /* 0x0010000012d99fae */ /* 0x0005e2000f101d4a */
[----:B------:R-:W-:Y:S02]  /*1310*/  IMAD R233, R26, c[0x0][0x218], RZ ;  /* 0x000086001ae97a24 */ /* 0x000fe400078e02ff */
[----:B----4-:R-:W-:Y:S01]  /*1320*/  @!P0 IMAD.WIDE R10, R11, 0x2, R12 ;  /* 0x000000020b0a8825 */ /* 0x010fe200078e020c */
[----:B------:R3:W-:Y:S01]  /*1330*/  @!P1 LDGSTS.E.BYPASS.LTC128B.128 [R217+0x4100], [R20.64], !P2 ;  /* 0x0410000014d99fae */ /* 0x0007e2000d101d4a */
[----:B------:R-:W-:Y:S02]  /*1340*/  @!P0 LEA R16, P1, R32, R12, 0x1 ;  /* 0x0000000c20108211 */ /* 0x000fe400078208ff */
[----:B------:R-:W-:Y:S01]  /*1350*/  IMAD R233, R230, c[0x0][0x21c], R233 ;  /* 0x00008700e6e97a24 */ /* 0x000fe200078e02e9 */
[----:B------:R4:W5:Y:S01]  /*1360*/  SHFL.IDX PT, R12, R4, 0x3, 0x181f ;  /* 0x00781f00040c7f89 */ /* 0x00096200000e0000 */
[----:B------:R-:W-:Y:S02]  /*1370*/  @!P0 LEA.HI.X R17, R32, R13, R33, 0x1, P1 ;  /* 0x0000000d20118211 */ /* 0x000fe400008f0c21 */
[----:B------:R-:W-:Y:S01]  /*1380*/  ISETP.GE.AND P1, PT, R2, R7, PT ;  /* 0x000000070200720c */ /* 0x000fe20003f26270 */
[C---:B------:R-:W-:Y:S01]  /*1390*/  IMAD R7, R29.reuse, c[0x0][0x1e8], RZ ;  /* 0x00007a001d077a24 */ /* 0x040fe200078e02ff */
[----:B------:R3:W3:Y:S01]  /*13a0*/  SHFL.IDX PT, R13, R0, 0x3, 0x181f ;  /* 0x00781f00000d7f89 */ /* 0x0006e200000e0000 */
[----:B------:R-:W-:Y:S01]  /*13b0*/  @!P5 SHF.R.S32.HI R2, RZ, 0x1f, R5 ;  /* 0x0000001fff02d819 */ /* 0x000fe20000011405 */
[----:B------:R-:W-:-:S02]  /*13c0*/  IMAD R29, R29, c[0x0][0x210], RZ ;  /* 0x000084001d1d7a24 */ /* 0x000fc400078e02ff */
[----:B------:R-:W-:Y:S01]  /*13d0*/  IMAD R220, R28, c[0x0][0x1ec], R7 ;  /* 0x00007b001cdc7a24 */ /* 0x000fe200078e0207 */
[----:B------:R-:W-:Y:S01]  /*13e0*/  @!P5 LEA.HI R2, R2, R5, RZ, 0x3 ;  /* 0x000000050202d211 */ /* 0x000fe200078f18ff */
[----:B------:R5:W-:Y:S01]  /*13f0*/  @!P0 LDGSTS.E.BYPASS.LTC128B.128 [R217+0x1100], [R16.64], !P6 ;  /* 0x0110000010d98fae */ /* 0x000be2000f101d4a */
[----:B------:R-:W-:Y:S02]  /*1400*/  IMAD R29, R28, c[0x0][0x214], R29 ;  /* 0x000085001c1d7a24 */ /* 0x000fe400078e021d */
[----:B------:R-:W-:Y:S01]  /*1410*/  @!P5 LOP3.LUT R7, R2, 0xfffffff8, RZ, 0xc0, !PT ;  /* 0xfffffff80207d812 */ /* 0x000fe200078ec0ff */
[----:B------:R5:W-:Y:S01]  /*1420*/  @!P0 LDGSTS.E.BYPASS.LTC128B.128 [R217+0x5100], [R10.64], !P2 ;  /* 0x051000000ad98fae */ /* 0x000be2000d101d4a */
[----:B--2---:R-:W-:Y:S01]  /*1430*/  IMAD.WIDE.U32 R18, R28, c[0x0][0x1e8], R14 ;  /* 0x00007a001c127a25 */ /* 0x004fe200078e000e */
[----:B-1----:R-:W-:-:S03]  /*1440*/  @!P5 LEA R14, P0, R32, R8, 0x1 ;  /* 0x00000008200ed211 */ /* 0x002fc600078008ff */
[----:B------:R-:W-:Y:S01]  /*1450*/  IMAD.IADD R221, R19, 0x1, R220 ;  /* 0x0000000113dd7824 */ /* 0x000fe200078e02dc */
[----:B------:R-:W-:Y:S01]  /*1460*/  @!P5 LEA.HI.X R15, R32, R9, R33, 0x1, P0 ;  /* 0x00000009200fd211 */ /* 0x000fe200000f0c21 */
[----:B------:R-:W-:Y:S01]  /*1470*/  IMAD.MOV.U32 R220, RZ, RZ, R18 ;  /* 0x000000ffffdc7224 */ /* 0x000fe200078e0012 */
[----:B----4-:R-:W-:Y:S01]  /*1480*/  LEA.HI R4, R109, R42, RZ, 0x4 ;  /* 0x0000002a6d047211 */ /* 0x010fe200078f20ff */
[----:B------:R-:W-:Y:S01]  /*1490*/  @!P5 IMAD.WIDE R8, R7, 0x2, R8 ;  /* 0x000000020708d825 */ /* 0x000fe200078e0208 */
[----:B------:R-:W-:Y:S01]  /*14a0*/  ISETP.GE.AND P0, PT, R24, 0x1, PT ;  /* 0x000000011800780c */ /* 0x000fe20003f06270 */
[----:B------:R1:W-:Y:S01]  /*14b0*/  @!P5 LDGSTS.E.BYPASS.LTC128B.128 [R217+0x2100], [R14.64], !P6 ;  /* 0x021000000ed9dfae */ /* 0x0003e2000f101d4a */
[----:B---3--:R-:W-:Y:S01]  /*14c0*/  @!P1 SHF.R.S32.HI R0, RZ, 0x1f, R5 ;  /* 0x0000001fff009819 */ /* 0x008fe20000011405 */
[----:B------:R-:W-:Y:S01]  /*14d0*/  IMAD.WIDE.U32 R220, R230, c[0x0][0x1f0], R220 ;  /* 0x00007c00e6dc7a25 */ /* 0x000fe200078e00dc */
[----:B------:R-:W-:Y:S01]  /*14e0*/  LOP3.LUT R7, R4, 0xfffffff0, RZ, 0xc0, !PT ;  /* 0xfffffff004077812 */ /* 0x000fe200078ec0ff */
[----:B------:R2:W-:Y:S01]  /*14f0*/  @!P5 LDGSTS.E.BYPASS.LTC128B.128 [R217+0x6100], [R8.64], !P2 ;  /* 0x0610000008d9dfae */ /* 0x0005e2000d101d4a */
[----:B------:R-:W-:Y:S01]  /*1500*/  @!P1 LEA.HI R0, R0, R5, RZ, 0x3 ;  /* 0x0000000500009211 */ /* 0x000fe200078f18ff */
[----:B------:R-:W-:-:S02]  /*1510*/  IMAD.IADD R223, R221, 0x1, R223 ;  /* 0x00000001dddf7824 */ /* 0x000fc400078e02df */
[----:B------:R-:W-:Y:S01]  /*1520*/  IMAD.MOV.U32 R222, RZ, RZ, R220 ;  /* 0x000000ffffde7224 */ /* 0x000fe200078e00dc */
[----:B------:R-:W-:Y:S01]  /*1530*/  @!P1 LOP3.LUT R0, R0, 0xfffffff8, RZ, 0xc0, !PT ;  /* 0xfffffff800009812 */ /* 0x000fe200078ec0ff */
[----:B------:R-:W-:Y:S02]  /*1540*/  IMAD.IADD R7, R42, 0x1, -R7 ;  /* 0x000000012a077824 */ /* 0x000fe400078e0a07 */
[----:B-----5:R-:W-:-:S03]  /*1550*/  IMAD R11, R41, R112, RZ ;  /* 0x00000070290b7224 */ /* 0x020fc600078e02ff */
[----:B------:R-:W-:Y:S01]  /*1560*/  SHF.R.S32.HI R2, RZ, 0x1f, R7 ;  /* 0x0000001fff027819 */ /* 0x000fe20000011407 */
[----:B------:R-:W-:-:S03]  /*1570*/  IMAD R11, R27, R110, R11 ;  /* 0x0000006e1b0b7224 */ /* 0x000fc600078e020b */
[----:B------:R-:W-:Y:S01]  /*1580*/  LEA.HI R2, R2, R7, RZ, 0x3 ;  /* 0x0000000702027211 */ /* 0x000fe200078f18ff */
[----:B------:R-:W-:-:S04]  /*1590*/  IMAD R27, R27, c[0x0][0x208], RZ ;  /* 0x000082001b1b7a24 */ /* 0x000fc800078e02ff */
[----:B------:R-:W-:Y:S01]  /*15a0*/  IMAD R27, R112, c[0x0][0x20c], R27 ;  /* 0x00008300701b7a24 */ /* 0x000fe200078e021b */
[----:B-1----:R-:W-:Y:S01]  /*15b0*/  @!P1 LEA R14, P5, R32, R12, 0x1 ;  /* 0x0000000c200e9211 */ /* 0x002fe200078a08ff */
[----:B--2---:R-:W-:-:S03]  /*15c0*/  IMAD.WIDE.U32 R8, R112, R110, R222 ;  /* 0x0000006e70087225 */ /* 0x004fc600078e00de */
[----:B------:R-:W-:Y:S01]  /*15d0*/  @!P1 LEA.HI.X R15, R32, R13, R33, 0x1, P5 ;  /* 0x0000000d200f9211 */ /* 0x000fe200028f0c21 */
[----:B------:R-:W-:Y:S01]  /*15e0*/  IMAD.IADD R6, R9, 0x1, R11 ;  /* 0x0000000109067824 */ /* 0x000fe200078e020b */
[----:B------:R-:W-:Y:S01]  /*15f0*/  @P0 LEA R10, P5, R8, c[0x0][0x1c8], 0x1 ;  /* 0x00007200080a0a11 */ /* 0x000fe200078a08ff */
[----:B------:R-:W-:Y:S02]  /*1600*/  @!P1 IMAD.WIDE R12, R0, 0x2, R12 ;  /* 0x00000002000c9825 */ /* 0x000fe400078e020c */
[----:B------:R1:W-:Y:S01]  /*1610*/  @!P1 LDGSTS.E.BYPASS.LTC128B.128 [R217+0x3100], [R14.64], !P6 ;  /* 0x031000000ed99fae */ /* 0x0003e2000f101d4a */
[----:B------:R-:W-:Y:S02]  /*1620*/  ISETP.GE.AND P6, PT, R32, c[0x0][0x1d4], PT ;  /* 0x0000750020007a0c */ /* 0x000fe40003fc6270 */
[----:B------:R-:W-:Y:S01]  /*1630*/  @P0 LEA.HI.X R11, R8, c[0x0][0x1cc], R6, 0x1, P5 ;  /* 0x00007300080b0a11 */ /* 0x000fe200028f0c06 */
[----:B------:R2:W-:Y:S01]  /*1640*/  @!P1 LDGSTS.E.BYPASS.LTC128B.128 [R217+0x7100], [R12.64], !P2 ;  /* 0x071000000cd99fae */ /* 0x0005e2000d101d4a */
[----:B------:R-:W-:Y:S01]  /*1650*/  ISETP.GE.AND P5, PT, R5, c[0x0][0x1d4], PT ;  /* 0x0000750005007a0c */ /* 0x000fe20003fa6270 */
[----:B------:R-:W-:Y:S01]  /*1660*/  IMAD.U32 R5, RZ, RZ, UR6 ;  /* 0x00000006ff057e24 */ /* 0x000fe2000f8e00ff */
[----:B------:R-:W-:Y:S01]  /*1670*/  ISETP.GE.AND P2, PT, R24, 0x21, PT ;  /* 0x000000211800780c */ /* 0x000fe20003f46270 */
[----:B------:R-:W0:Y:S01]  /*1680*/  LDGDEPBAR ;  /* 0x00000000000079af */ /* 0x000e220000000000 */
[C---:B------:R-:W-:Y:S01]  /*1690*/  LOP3.LUT R0, R2.reuse, 0xfffffff8, RZ, 0xc0, !PT ;  /* 0xfffffff802007812 */ /* 0x040fe200078ec0ff */
[----:B------:R-:W-:Y:S01]  /*16a0*/  IMAD.SHL.U32 R2, R2, 0x40, RZ ;  /* 0x0000004002027824 */ /* 0x000fe200078e00ff */
[----:B------:R-:W-:-:S02]  /*16b0*/  SHF.R.S32.HI R9, RZ, 0x4, R4 ;  /* 0x00000004ff097819 */ /* 0x000fc40000011404 */
[----:B------:R-:W-:Y:S01]  /*16c0*/  ISETP.GE.AND P1, PT, R24, 0x41, PT ;  /* 0x000000411800780c */ /* 0x000fe20003f26270 */
[----:B------:R-:W-:Y:S01]  /*16d0*/  IMAD.IADD R0, R7, 0x1, -R0 ;  /* 0x0000000107007824 */ /* 0x000fe200078e0a00 */
[----:B------:R3:W-:Y:S01]  /*16e0*/  @P0 LDGSTS.E.BYPASS.LTC128B.128 [R217+0x8100], [R10.64], !P6 ;  /* 0x081000000ad90fae */ /* 0x0007e2000f101d4a */
[----:B------:R-:W-:Y:S01]  /*16f0*/  IMAD.U32 R7, RZ, RZ, UR6 ;  /* 0x00000006ff077e24 */ /* 0x000fe2000f8e00ff */
[----:B------:R-:W-:Y:S01]  /*1700*/  LEA.HI R214, R4, R9, RZ, 0x1 ;  /* 0x0000000904d67211 */ /* 0x000fe200078f08ff */
[----:B------:R-:W-:Y:S01]  /*1710*/  IMAD.U32 R4, RZ, RZ, UR7 ;  /* 0x00000007ff047e24 */ /* 0x000fe2000f8e00ff */
[----:B------:R3:W-:Y:S02]  /*1720*/  @P0 LDGSTS.E.BYPASS.LTC128B.128 [R217+0xb100], [R10.64+0x80], !P5 ;  /* 0x0b1000800ad90fae */ /* 0x0007e4000e901d4a */
[----:B------:R-:W-:Y:S02]  /*1730*/  @P2 LEA R7, P0, R7, R8, 0x5 ;  /* 0x0000000807072211 */ /* 0x000fe400078028ff */
[----:B------:R-:W-:-:S02]  /*1740*/  LOP3.LUT R214, R214, 0xfffffffe, RZ, 0xc0, !PT ;  /* 0xfffffffed6d67812 */ /* 0x000fc400078ec0ff */
[----:B------:R-:W-:-:S03]  /*1750*/  @P2 LEA.HI.X R4, R5, R6, R4, 0x5, P0 ;  /* 0x0000000605042211 */ /* 0x000fc600000f2c04 */
[----:B------:R-:W-:Y:S02]  /*1760*/  IMAD.IADD R214, R9, 0x1, -R214 ;  /* 0x0000000109d67824 */ /* 0x000fe400078e0ad6 */
[----:B------:R-:W-:Y:S01]  /*1770*/  IMAD.SHL.U32 R9, R25, 0x40, RZ ;  /* 0x0000004019097824 */ /* 0x000fe200078e00ff */
[----:B--2---:R-:W-:Y:S01]  /*1780*/  @P2 LEA R12, P0, R7, c[0x0][0x1c8], 0x1 ;  /* 0x00007200070c2a11 */ /* 0x004fe200078008ff */
[----:B------:R-:W-:-:S03]  /*1790*/  IMAD.SHL.U32 R5, R214, 0x8, RZ ;  /* 0x00000008d6057824 */ /* 0x000fc600078e00ff */
[----:B------:R-:W-:Y:S01]  /*17a0*/  @P2 LEA.HI.X R13, R7, c[0x0][0x1cc], R4, 0x1, P0 ;  /* 0x00007300070d2a11 */ /* 0x000fe200000f0c04 */
[----:B------:R-:W-:Y:S01]  /*17b0*/  IMAD.SHL.U32 R4, R3, 0x8, RZ ;  /* 0x0000000803047824 */ /* 0x000fe200078e00ff */
[----:B------:R-:W-:Y:S01]  /*17c0*/  @P1 IADD3 R8, P0, R8, UR14, RZ ;  /* 0x0000000e08081c10 */ /* 0x000fe2000ff1e0ff */
[----:B------:R-:W-:Y:S01]  /*17d0*/  IMAD.MOV.U32 R3, RZ, RZ, 0x20 ;  /* 0x00000020ff037424 */ /* 0x000fe200078e00ff */
[----:B------:R-:W-:Y:S01]  /*17e0*/  LOP3.LUT R9, R9, 0x1c0, RZ, 0xc0, !PT ;  /* 0x000001c009097812 */ /* 0x000fe200078ec0ff */
[----:B------:R1:W-:Y:S01]  /*17f0*/  @P2 LDGSTS.E.BYPASS.LTC128B.128 [R217+0x9100], [R12.64], !P6 ;  /* 0x091000000cd92fae */ /* 0x0003e2000f101d4a */
[----:B------:R-:W-:Y:S02]  /*1800*/  @P1 IADD3.X R7, R6, UR8, RZ, P0, !PT ;  /* 0x0000000806071c10 */ /* 0x000fe400087fe4ff */
[----:B------:R-:W-:Y:S01]  /*1810*/  @P1 LEA R6, P0, R8, c[0x0][0x1c8], 0x1 ;  /* 0x0000720008061a11 */ /* 0x000fe200078008ff */
[----:B------:R1:W-:Y:S01]  /*1820*/  @P2 LDGSTS.E.BYPASS.LTC128B.128 [R217+0xc100], [R12.64+0x80], !P5 ;  /* 0x0c1000800cd92fae */ /* 0x0003e2000e901d4a */
[----:B------:R-:W-:Y:S01]  /*1830*/  LOP3.LUT R4, R9, 0x8, R4, 0xf8, !PT ;  /* 0x0000000809047812 */ /* 0x000fe200078ef804 */
[----:B---3--:R-:W-:Y:S01]  /*1840*/  IMAD.SHL.U32 R10, R0, 0x40, RZ ;  /* 0x00000040000a7824 */ /* 0x008fe200078e00ff */
[----:B------:R-:W-:-:S02]  /*1850*/  @P1 LEA.HI.X R7, R8, c[0x0][0x1cc], R7, 0x1, P0 ;  /* 0x0000730008071a11 */ /* 0x000fc400000f0c07 */
[----:B------:R-:W-:Y:S02]  /*1860*/  SHF.R.U32.HI R9, RZ, 0x3, R9 ;  /* 0x00000003ff097819 */ /* 0x000fe40000011609 */
[----:B------:R-:W-:Y:S01]  /*1870*/  LOP3.LUT R10, R10, 0x1c0, RZ, 0xc0, !PT ;  /* 0x000001c00a0a7812 */ /* 0x000fe200078ec0ff */
[----:B------:R2:W-:Y:S01]  /*1880*/  @P1 LDGSTS.E.BYPASS.LTC128B.128 [R217+0xa100], [R6.64], !P6 ;  /* 0x0a10000006d91fae */ /* 0x0005e2000f101d4a */
[----:B------:R-:W-:Y:S02]  /*1890*/  LOP3.LUT R9, R4, R9, RZ, 0x3c, !PT ;  /* 0x0000000904097212 */ /* 0x000fe400078e3cff */
[----:B------:R-:W-:Y:S01]  /*18a0*/  LOP3.LUT R5, R10, 0x8, R5, 0xf8, !PT ;  /* 0x000000080a057812 */ /* 0x000fe200078ef805 */
[----:B------:R2:W-:Y:S01]  /*18b0*/  @P1 LDGSTS.E.BYPASS.LTC128B.128 [R217+0xd100], [R6.64+0x80], !P5 ;  /* 0x0d10008006d91fae */ /* 0x0005e2000e901d4a */
[----:B------:R-:W-:Y:S01]  /*18c0*/  SHF.R.U32.HI R10, RZ, 0x3, R10 ;  /* 0x00000003ff0a7819 */ /* 0x000fe2000001160a */
[----:B------:R-:W-:Y:S01]  /*18d0*/  IMAD R214, R214, 0x200, R9 ;  /* 0x00000200d6d67824 */ /* 0x000fe200078e0209 */
[----:B------:R-:W-:Y:S01]  /*18e0*/  R2P PR, R0, 0x6 ;  /* 0x0000000600007804 */ /* 0x000fe20000000000 */
[----:B------:R-:W0:Y:S01]  /*18f0*/  LDGDEPBAR ;  /* 0x00000000000079af */ /* 0x000e220000000000 */
[----:B------:R-:W-:Y:S01]  /*1900*/  LOP3.LUT R5, R5, R10, RZ, 0x3c, !PT ;  /* 0x0000000a05057212 */ /* 0x000fe200078e3cff */
[----:B------:R-:W-:Y:S01]  /*1910*/  IMAD.SHL.U32 R214, R214, 0x2, RZ ;  /* 0x00000002d6d67824 */ /* 0x000fe200078e00ff */
[----:B------:R-:W-:-:S02]  /*1920*/  LOP3.LUT P0, RZ, R25, 0x2, RZ, 0xc0, !PT ;  /* 0x0000000219ff7812 */ /* 0x000fc4000780c0ff */
[----:B------:R-:W-:Y:S01]  /*1930*/  LOP3.LUT R2, R5, 0xfffffe00, R2, 0xf8, !PT ;  /* 0xfffffe0005027812 */ /* 0x000fe200078ef802 */
[----:B------:R-:W-:Y:S01]  /*1940*/  IMAD.MOV.U32 R5, RZ, RZ, 0x10 ;  /* 0x00000010ff057424 */ /* 0x000fe200078e00ff */
[----:B------:R-:W-:Y:S02]  /*1950*/  SEL R3, R3, 0xffffffe0, !P2 ;  /* 0xffffffe003037807 */ /* 0x000fe40005000000 */
[----:B------:R-:W-:Y:S02]  /*1960*/  IADD3 R213, R214, 0x8120, RZ ;  /* 0x00008120d6d57810 */ /* 0x000fe40007ffe0ff */
[----:B------:R-:W-:Y:S02]  /*1970*/  SEL R5, R5, 0xfffffff0, !P1 ;  /* 0xfffffff005057807 */ /* 0x000fe40004800000 */
[----:B------:R-:W-:Y:S01]  /*1980*/  ISETP.LT.OR P2, PT, R24, 0x1, P6 ;  /* 0x000000011800780c */ /* 0x000fe20003741670 */
[----:B--2---:R-:W-:Y:S01]  /*1990*/  IMAD R7, R43, 0x400, R2 ;  /* 0x000004002b077824 */ /* 0x004fe200078e0202 */
[----:B------:R-:W-:-:S04]  /*19a0*/  DEPBAR.LE SB0, 0x1 ;  /* 0x000080400000791a */ /* 0x000fc80000000000 */
[C---:B------:R-:W-:Y:S01]  /*19b0*/  LEA R4, R7.reuse, 0x100, 0x1 ;  /* 0x0000010007047811 */ /* 0x040fe200078e08ff */
[----:B------:R-:W-:Y:S01]  /*19c0*/  IMAD.SHL.U32 R7, R7, 0x2, RZ ;  /* 0x0000000207077824 */ /* 0x000fe200078e00ff */
[----:B------:R-:W-:Y:S03]  /*19d0*/  BAR.SYNC.DEFER_BLOCKING 0x0 ;  /* 0x0000000000007b1d */ /* 0x000fe60000010000 */
[--C-:B------:R-:W-:Y:S02]  /*19e0*/  IMAD R6, R5, 0x2, R4.reuse ;  /* 0x0000000205067824 */ /* 0x100fe400078e0204 */
[C---:B------:R-:W-:Y:S02]  /*19f0*/  IMAD R4, R3.reuse, 0x2, R4 ;  /* 0x0000000203047824 */ /* 0x040fe400078e0204 */
[----:B------:R-:W-:Y:S01]  /*1a00*/  IMAD R0, R3, 0x2, R6 ;  /* 0x0000000203007824 */ /* 0x000fe200078e0206 */
        /* <DEDUP_REMOVED lines=11> */
[C---:B------:R-:W-:Y:S02]  /*1ac0*/  IADD3 R207, R213.reuse, 0x800, RZ ;  /* 0x00000800d5cf7810 */ /* 0x040fe40007ffe0ff */
[C---:B------:R-:W-:Y:S02]  /*1ad0*/  IADD3 R206, R213.reuse, 0x1000, RZ ;  /* 0x00001000d5ce7810 */ /* 0x040fe40007ffe0ff */
[C---:B------:R-:W-:Y:S02]  /*1ae0*/  IADD3 R205, R213.reuse, 0x1800, RZ ;  /* 0x00001800d5cd7810 */ /* 0x040fe40007ffe0ff */
[C---:B------:R-:W-:Y:S02]  /*1af0*/  IADD3 R204, R213.reuse, 0x2000, RZ ;  /* 0x00002000d5cc7810 */ /* 0x040fe40007ffe0ff */
[C---:B------:R-:W-:Y:S02]  /*1b00*/  IADD3 R203, R213.reuse, 0x2800, RZ ;  /* 0x00002800d5cb7810 */ /* 0x040fe40007ffe0ff */
[----:B------:R-:W-:-:S02]  /*1b10*/  IADD3 R201, R213, 0x3000, RZ ;  /* 0x00003000d5c97810 */ /* 0x000fc40007ffe0ff */
        /* <DEDUP_REMOVED lines=9> */
[----:B------:R-:W-:-:S03]  /*1bb0*/  IADD3 R196, R213, 0x5800, RZ ;  /* 0x00005800d5c47810 */ /* 0x000fc60007ffe0ff */
[----:B------:R-:W-:-:S04]  /*1bc0*/  IMAD.WIDE.U32 R6, R28, c[0x0][0x210], R30 ;  /* 0x000084001c067a25 */ /* 0x000fc800078e001e */
[----:B------:R-:W-:-:S04]  /*1bd0*/  IMAD.IADD R7, R7, 0x1, R29 ;  /* 0x0000000107077824 */ /* 0x000fc800078e021d */
[----:B------:R-:W-:-:S04]  /*1be0*/  IMAD.WIDE.U32 R230, R230, c[0x0][0x218], R6 ;  /* 0x00008600e6e67a25 */ /* 0x000fc800078e0006 */
[----:B------:R-:W-:Y:S02]  /*1bf0*/  IMAD.IADD R233, R231, 0x1, R233 ;  /* 0x00000001e7e97824 */ /* 0x000fe400078e02e9 */
[----:B------:R-:W-:Y:S01]  /*1c00*/  IMAD.MOV.U32 R232, RZ, RZ, R230 ;  /* 0x000000ffffe87224 */ /* 0x000fe200078e00e6 */
[----:B------:R-:W1:Y:S04]  /*1c10*/  LDSM.16.M88.4 R8, [R214+0x8100] ;  /* 0x00810000d608783b */ /* 0x000e680000000200 */
[----:B------:R-:W-:Y:S04]  /*1c20*/  LDSM.16.M88.4 R16, [R213] ;  /* 0x00000000d510783b */ /* 0x000fe80000000200 */
[----:B------:R-:W2:Y:S04]  /*1c30*/  LDSM.16.M88.4 R72, [R214+0x9100] ;  /* 0x00910000d648783b */ /* 0x000ea80000000200 */
[----:B------:R-:W3:Y:S04]  /*1c40*/  LDSM.16.M88.4 R80, [R214+0x8900] ;  /* 0x00890000d650783b */ /* 0x000ee80000000200 */
[----:B------:R-:W4:Y:S04]  /*1c50*/  LDSM.16.M88.4 R20, [R213+0x800] ;  /* 0x00080000d514783b */ /* 0x000f280000000200 */
[----:B------:R-:W-:Y:S04]  /*1c60*/  LDSM.16.M88.4 R64, [R214+0x9900] ;  /* 0x00990000d640783b */ /* 0x000fe80000000200 */
        /* <DEDUP_REMOVED lines=9> */
[C---:B---3--:R-:W-:Y:S08]  /*1d00*/  HMMA.16816.F32 R84, R120.reuse, R80, RZ ;  /* 0x000000507854723c */ /* 0x048ff000000018ff */
[C---:B------:R-:W-:Y:S08]  /*1d10*/  HMMA.16816.F32 R80, R120.reuse, R82, RZ ;  /* 0x000000527850723c */ /* 0x040ff000000018ff */
[----:B------:R-:W-:Y:S08]  /*1d20*/  HMMA.16816.F32 R72, R120, R74, RZ ;  /* 0x0000004a7848723c */ /* 0x000ff000000018ff */
[C---:B----4-:R-:W-:Y:S08]  /*1d30*/  HMMA.16816.F32 R84, R140.reuse, R20, R84 ;  /* 0x000000148c54723c */ /* 0x050ff00000001854 */
[C---:B------:R-:W-:Y:S01]  /*1d40*/  HMMA.16816.F32 R80, R140.reuse, R22, R80 ;  /* 0x000000168c50723c */ /* 0x040fe20000001850 */
[----:B------:R-:W2:Y:S07]  /*1d50*/  LDSM.16.M88.4 R20, [R213+0x1800] ;  /* 0x00180000d514783b */ /* 0x000eae0000000200 */
[C---:B-1----:R-:W-:Y:S07]  /*1d60*/  HMMA.16816.F32 R76, R140.reuse, R16, R76 ;  /* 0x000000108c4c723c */ /* 0x042fee000000184c */
[----:B------:R-:W-:Y:S01]  /*1d70*/  IMAD.WIDE.U32 R16, R112, c[0x0][0x208], RZ ;  /* 0x0000820070107a25 */ /* 0x000fe200078e00ff */
[----:B------:R-:W-:Y:S03]  /*1d80*/  HMMA.16816.F32 R72, R140, R18, R72 ;  /* 0x000000128c48723c */ /* 0x000fe60000001848 */
[----:B------:R-:W-:-:S02]  /*1d90*/  IMAD.IADD R0, R17, 0x1, R27 ;  /* 0x0000000111007824 */ /* 0x000fc400078e021b */
[----:B------:R-:W-:-:S03]  /*1da0*/  IMAD.WIDE.U32 R16, R16, 0x60, R232 ;  /* 0x0000006010107825 */ /* 0x000fc600078e00e8 */
[----:B------:R-:W-:Y:S01]  /*1db0*/  HMMA.16816.F32 R68, R120, R64, RZ ;  /* 0x000000407844723c */ /* 0x000fe200000018ff */
[----:B------:R-:W-:Y:S01]  /*1dc0*/  IMAD R0, R0, 0x60, RZ ;  /* 0x0000006000007824 */ /* 0x000fe200078e02ff */
[----:B------:R-:W-:Y:S01]  /*1dd0*/  LEA R6, P0, R16, c[0x0][0x1f8], 0x1 ;  /* 0x00007e0010067a11 */ /* 0x000fe200078008ff */
[----:B------:R-:W-:Y:S02]  /*1de0*/  IMAD.U32 R27, RZ, RZ, UR9 ;  /* 0x00000009ff1b7e24 */ /* 0x000fe4000f8e00ff */
[----:B------:R-:W-:-:S03]  /*1df0*/  IMAD.IADD R0, R17, 0x1, R0 ;  /* 0x0000000111007824 */ /* 0x000fc600078e0200 */
[C---:B------:R-:W-:Y:S02]  /*1e00*/  HMMA.16816.F32 R64, R120.reuse, R66, RZ ;  /* 0x000000427840723c */ /* 0x040fe400000018ff */
[----:B------:R-:W-:Y:S01]  /*1e10*/  LEA.HI.X R7, R16, c[0x0][0x1fc], R0, 0x1, P0 ;  /* 0x00007f0010077a11 */ /* 0x000fe200000f0c00 */
[----:B------:R-:W-:Y:S01]  /*1e20*/  IMAD.MOV.U32 R0, RZ, RZ, 0x40 ;  /* 0x00000040ff007424 */ /* 0x000fe200078e00ff */
[----:B------:R-:W-:Y:S01]  /*1e30*/  IADD3 R26, P1, P0, R27, 0x80, R6 ;  /* 0x000000801b1a7810 */ /* 0x000fe2000783e006 */
[----:B------:R-:W1:Y:S03]  /*1e40*/  LDSM.16.M88.4 R16, [R213+0x2000] ;  /* 0x00200000d510783b */ /* 0x000e660000000200 */
        /* <DEDUP_REMOVED lines=20> */
[----:B--2---:R-:W-:Y:S01]  /*1f90*/  HMMA.16816.F32 R68, R140, R20, R68 ;  /* 0x000000148c44723c */ /* 0x004fe20000001844 */
        /* <DEDUP_REMOVED lines=10> */
[C---:B-1----:R-:W-:Y:S02]  /*2040*/  HMMA.16816.F32 R60, R140.reuse, R16, R60 ;  /* 0x000000108c3c723c */ /* 0x042fe4000000183c */
[----:B------:R-:W1:Y:S04]  /*2050*/  LDSM.16.M88.4 R100, [R211+0x8900] ;  /* 0x00890000d364783b */ /* 0x000e680000000200 */
[----:B----4-:R-:W4:Y:S02]  /*2060*/  LDSM.16.M88.4 R28, [R211+0x9100] ;  /* 0x00910000d31c783b */ /* 0x010f240000000200 */
[C---:B------:R-:W-:Y:S02]  /*2070*/  HMMA.16816.F32 R56, R140.reuse, R18, R56 ;  /* 0x000000128c38723c */ /* 0x040fe40000001838 */
[----:B-----5:R-:W5:Y:S04]  /*2080*/  LDSM.16.M88.4 R24, [R211+0x9900] ;  /* 0x00990000d318783b */ /* 0x020f680000000200 */
[----:B------:R-:W1:Y:S02]  /*2090*/  LDSM.16.M88.4 R20, [R211+0xa100] ;  /* 0x00a10000d314783b */ /* 0x000e640000000200 */
[C---:B------:R-:W-:Y:S02]  /*20a0*/  HMMA.16816.F32 R52, R140.reuse, R44, R52 ;  /* 0x0000002c8c34723c */ /* 0x040fe40000001834 */
[----:B------:R-:W4:Y:S04]  /*20b0*/  LDSM.16.M88.4 R16, [R211+0xa900] ;  /* 0x00a90000d310783b */ /* 0x000f280000000200 */
[----:B------:R-:W4:Y:S02]  /*20c0*/  LDSM.16.M88.4 R96, [R202] ;  /* 0x00000000ca60783b */ /* 0x000f240000000200 */
[----:B------:R-:W-:Y:S02]  /*20d0*/  HMMA.16816.F32 R48, R140, R46, R48 ;  /* 0x0000002e8c30723c */ /* 0x000fe40000001830 */
[----:B------:R-:W4:Y:S04]  /*20e0*/  LDSM.16.M88.4 R92, [R202+0x800] ;  /* 0x00080000ca5c783b */ /* 0x000f280000000200 */
[----:B--2---:R-:W2:Y:S04]  /*20f0*/  LDSM.16.M88.4 R88, [R202+0x1000] ;  /* 0x00100000ca58783b */ /* 0x004ea80000000200 */
[----:B------:R-:W2:Y:S01]  /*2100*/  LDSM.16.M88.4 R44, [R202+0x1800] ;  /* 0x00180000ca2c783b */ /* 0x000ea20000000200 */
[C---:B---3--:R-:W-:Y:S03]  /*2110*/  HMMA.16816.F32 R12, R152.reuse, R32, R12 ;  /* 0x00000020980c723c */ /* 0x048fe6000000180c */
[----:B------:R-:W-:Y:S04]  /*2120*/  LDSM.16.M88.4 R104, [R211+0xb900] ;  /* 0x00b90000d368783b */ /* 0x000fe80000000200 */
[----:B------:R-:W0:Y:S01]  /*2130*/  LDGDEPBAR ;  /* 0x00000000000079af */ /* 0x000e220000000000 */
[C---:B------:R-:W-:Y:S03]  /*2140*/  HMMA.16816.F32 R8, R152.reuse, R34, R8 ;  /* 0x000000229808723c */ /* 0x040fe60000001808 */
[----:B------:R-:W3:Y:S05]  /*2150*/  LDSM.16.M88.4 R32, [R202+0x2000] ;  /* 0x00200000ca20783b */ /* 0x000eea0000000200 */
[C---:B-1----:R-:W-:Y:S08]  /*2160*/  HMMA.16816.F32 R84, R152.reuse, R100, R84 ;  /* 0x000000649854723c */ /* 0x042ff00000001854 */
[C---:B------:R-:W-:Y:S01]  /*2170*/  HMMA.16816.F32 R80, R152.reuse, R102, R80 ;  /* 0x000000669850723c */ /* 0x040fe20000001850 */
[----:B------:R-:W1:Y:S07]  /*2180*/  LDSM.16.M88.4 R100, [R202+0x2800] ;  /* 0x00280000ca64783b */ /* 0x000e6e0000000200 */
        /* <DEDUP_REMOVED lines=11> */
[----:B------:R-:W1:Y:S07]  /*2240*/  LDSM.16.M88.4 R16, [R214+0xc900] ;  /* 0x00c90000d610783b */ /* 0x000e6e0000000200 */
[C---:B------:R-:W-:Y:S08]  /*2250*/  HMMA.16816.F32 R12, R168.reuse, R96, R12 ;  /* 0x00000060a80c723c */ /* 0x040ff0000000180c */
        /* <DEDUP_REMOVED lines=11> */
[C---:B---3--:R-:W-:Y:S08]  /*2310*/  HMMA.16816.F32 R60, R168.reuse, R32, R60 ;  /* 0x00000020a83c723c */ /* 0x048ff0000000183c */
[C---:B------:R-:W-:Y:S01]  /*2320*/  HMMA.16816.F32 R56, R168.reuse, R34, R56 ;  /* 0x00000022a838723c */ /* 0x040fe20000001838 */
[----:B------:R-:W3:Y:S07]  /*2330*/  LDSM.16.M88.4 R32, [R213+0x4000] ;  /* 0x00400000d520783b */ /* 0x000eee0000000200 */
[C---:B-1----:R-:W-:Y:S08]  /*2340*/  HMMA.16816.F32 R52, R168.reuse, R100, R52 ;  /* 0x00000064a834723c */ /* 0x042ff00000001834 */
[----:B------:R-:W-:Y:S01]  /*2350*/  HMMA.16816.F32 R48, R168, R102, R48 ;  /* 0x00000066a830723c */ /* 0x000fe20000001830 */
[----:B------:R-:W-:Y:S07]  /*2360*/  LDSM.16.M88.4 R100, [R211+0xc100] ;  /* 0x00c10000d364783b */ /* 0x000fee0000000200 */
[C---:B----4-:R-:W-:Y:S08]  /*2370*/  HMMA.16816.F32 R12, R172.reuse, R28, R12 ;  /* 0x0000001cac0c723c */ /* 0x050ff0000000180c */
[C---:B------:R-:W-:Y:S01]  /*2380*/  HMMA.16816.F32 R8, R172.reuse, R30, R8 ;  /* 0x0000001eac08723c */ /* 0x040fe20000001808 */
[----:B------:R-:W1:Y:S07]  /*2390*/  LDSM.16.M88.4 R28, [R213+0x4800] ;  /* 0x00480000d51c783b */ /* 0x000e6e0000000200 */
        /* <DEDUP_REMOVED lines=8> */
[----:B------:R-:W1:Y:S07]  /*2420*/  LDSM.16.M88.4 R16, [R211+0xb100] ;  /* 0x00b10000d310783b */ /* 0x000e6e0000000200 */
[C---:B------:R-:W-:Y:S08]  /*2430*/  HMMA.16816.F32 R60, R172.reuse, R96, R60 ;  /* 0x00000060ac3c723c */ /* 0x040ff0000000183c */
[C---:B------:R-:W-:Y:S01]  /*2440*/  HMMA.16816.F32 R56, R172.reuse, R98, R56 ;  /* 0x00000062ac38723c */ /* 0x040fe20000001838 */
[----:B------:R-:W1:Y:S07]  /*2450*/  LDSM.16.M88.4 R96, [R211+0xc900] ;  /* 0x00c90000d360783b */ /* 0x000e6e0000000200 */
[C---:B------:R-:W-:Y:S08]  /*2460*/  HMMA.16816.F32 R52, R172.reuse, R92, R52 ;  /* 0x0000005cac34723c */ /* 0x040ff00000001834 */
[----:B------:R-:W-:Y:S01]  /*2470*/  HMMA.16816.F32 R48, R172, R94, R48 ;  /* 0x0000005eac30723c */ /* 0x000fe20000001830 */
        /* <DEDUP_REMOVED lines=11> */
[C---:B------:R-:W-:Y:S01]  /*2530*/  HMMA.16816.F32 R64, R176.reuse, R30, R64 ;  /* 0x0000001eb040723c */ /* 0x040fe20000001840 */
[----:B------:R-:W1:Y:S07]  /*2540*/  LDSM.16.M88.4 R28, [R202+0x4000] ;  /* 0x00400000ca1c783b */ /* 0x000e6e0000000200 */
        /* <DEDUP_REMOVED lines=18> */
[C---:B--2---:R-:W-:Y:S08]  /*2670*/  HMMA.16816.F32 R52, R180.reuse, R88, R52 ;  /* 0x00000058b434723c */ /* 0x044ff00000001834 */
[----:B------:R-:W-:Y:S08]  /*2680*/  HMMA.16816.F32 R48, R180, R90, R48 ;  /* 0x0000005ab430723c */ /* 0x000ff00000001830 */
[C---:B------:R-:W-:Y:S08]  /*2690*/  HMMA.16816.F32 R12, R188.reuse, R44, R12 ;  /* 0x0000002cbc0c723c */ /* 0x040ff0000000180c */
[C---:B------:R-:W-:Y:S08]  /*26a0*/  HMMA.16816.F32 R8, R188.reuse, R46, R8 ;  /* 0x0000002ebc08723c */ /* 0x040ff00000001808 */
[C---:B---3--:R-:W-:Y:S08]  /*26b0*/  HMMA.16816.F32 R84, R188.reuse, R32, R84 ;  /* 0x00000020bc54723c */ /* 0x048ff00000001854 */
[C---:B------:R-:W-:Y:S08]  /*26c0*/  HMMA.16816.F32 R80, R188.reuse, R34, R80 ;  /* 0x00000022bc50723c */ /* 0x040ff00000001850 */
[C---:B-1----:R-:W-:Y:S08]  /*26d0*/  HMMA.16816.F32 R76, R188.reuse, R28, R76 ;  /* 0x0000001cbc4c723c */ /* 0x042ff0000000184c */
        /* <DEDUP_REMOVED lines=35> */
.L_x_231:
[----:B------:R-:W-:Y:S01]  /*2910*/  FMUL.FTZ R8, R8, c[0x0][0x320] ;  /* 0x0000c80008087a20 */ /* 0x000fe20000410000 */
[----:B------:R-:W-:Y:S01]  /*2920*/  LOP3.LUT R25, R108, 0xffffffe0, RZ, 0xc0, !PT ;  /* 0xffffffe06c197812 */ /* 0x000fe200078ec0ff */
[----:B------:R-:W-:Y:S01]  /*2930*/  FMUL.FTZ R0, R12, c[0x0][0x320] ;  /* 0x0000c8000c007a20 */ /* 0x000fe20000410000 */
[-C--:B------:R-:W-:Y:S01]  /*2940*/  LEA.HI R27, R109, R42.reuse, RZ, 0x2 ;  /* 0x0000002a6d1b7211 */ /* 0x080fe200078f10ff */
[----:B-1----:R1:W2:Y:S01]  /*2950*/  MUFU.TANH R21, R8 ;  /* 0x0000000800157308 */ /* 0x0022a20000002400 */
[-C--:B------:R-:W-:Y:S01]  /*2960*/  IADD3 R6, -R25, R42.reuse, RZ ;  /* 0x0000002a19067210 */ /* 0x080fe20007ffe1ff */
[----:B------:R-:W-:Y:S01]  /*2970*/  FMUL.FTZ R23, R13, c[0x0][0x320] ;  /* 0x0000c8000d177a20 */ /* 0x000fe20000410000 */
[----:B------:R-:W-:Y:S01]  /*2980*/  LOP3.LUT R27, R27, 0xfffffffc, RZ, 0xc0, !PT ;  /* 0xfffffffc1b1b7812 */ /* 0x000fe200078ec0ff */
[----:B------:R-:W-:Y:S01]  /*2990*/  FMUL.FTZ R19, R9, c[0x0][0x320] ;  /* 0x0000c80009137a20 */ /* 0x000fe20000410000 */
[----:B------:R-:W-:Y:S01]  /*29a0*/  SHF.R.S32.HI R25, RZ, 0x1f, R6 ;  /* 0x0000001fff197819 */ /* 0x000fe20000011406 */
[----:B------:R-:W-:Y:S01]  /*29b0*/  FMUL.FTZ R17, R84, c[0x0][0x320] ;  /* 0x0000c80054117a20 */ /* 0x000fe20000410000 */
[----:B------:R-:W-:Y:S01]  /*29c0*/  IADD3 R42, -R27, R42, RZ ;  /* 0x0000002a1b2a7210 */ /* 0x000fe20007ffe1ff */
[----:B------:R-:W-:Y:S01]  /*29d0*/  FMUL.FTZ R13, R85, c[0x0][0x320] ;  /* 0x0000c800550d7a20 */ /* 0x000fe20000410000 */
[----:B------:R-:W-:Y:S01]  /*29e0*/  LEA.HI R25, R25, R6, RZ, 0x2 ;  /* 0x0000000619197211 */ /* 0x000fe200078f10ff */
[----:B------:R-:W-:Y:S01]  /*29f0*/  FMUL.FTZ R7, R80, c[0x0][0x320] ;  /* 0x0000c80050077a20 */ /* 0x000fe20000410000 */
[----:B------:R-:W-:Y:S01]  /*2a00*/  LEA.HI R4, R42, R42, RZ, 0x1 ;  /* 0x0000002a2a047211 */ /* 0x000fe200078f08ff */
[----:B------:R-:W-:Y:S01]  /*2a10*/  FMUL.FTZ R9, R81, c[0x0][0x320] ;  /* 0x0000c80051097a20 */ /* 0x000fe20000410000 */
[----:B------:R-:W-:Y:S01]  /*2a20*/  LOP3.LUT R225, R25, 0x7ffffffc, RZ, 0xc0, !PT ;  /* 0x7ffffffc19e17812 */ /* 0x000fe200078ec0ff */
[----:B------:R-:W-:Y:S01]  /*2a30*/  FMUL.FTZ R33, R76, c[0x0][0x320] ;  /* 0x0000c8004c217a20 */ /* 0x000fe20000410000 */
[----:B------:R-:W-:Y:S01]  /*2a40*/  LOP3.LUT R27, R4, 0x1ffffffe, RZ, 0xc0, !PT ;  /* 0x1ffffffe041b7812 */ /* 0x000fe200078ec0ff */
[----:B------:R-:W-:Y:S01]  /*2a50*/  FMUL.FTZ R31, R77, c[0x0][0x320] ;  /* 0x0000c8004d1f7a20 */ /* 0x000fe20000410000 */
[----:B-1----:R-:W-:Y:S01]  /*2a60*/  SHF.R.S32.HI R8, RZ, 0x1f, R43 ;  /* 0x0000001fff087819 */ /* 0x002fe2000001142b */
[----:B------:R-:W-:Y:S01]  /*2a70*/  FMUL.FTZ R29, R72, c[0x0][0x320] ;  /* 0x0000c800481d7a20 */ /* 0x000fe20000410000 */
[----:B------:R-:W-:Y:S01]  /*2a80*/  IADD3 R27, R42, -R27, RZ ;  /* 0x8000001b2a1b7210 */ /* 0x000fe20007ffe0ff */
[----:B------:R-:W-:Y:S01]  /*2a90*/  FMUL.FTZ R131, R49, c[0x0][0x320] ;  /* 0x0000c80031837a20 */ /* 0x000fe20000410000 */
[----:B------:R-:W-:Y:S01]  /*2aa0*/  LEA.HI R8, R8, R43, RZ, 0x3 ;  /* 0x0000002b08087211 */ /* 0x000fe200078f18ff */
[----:B------:R-:W-:Y:S01]  /*2ab0*/  FMUL.FTZ R73, R73, c[0x0][0x320] ;  /* 0x0000c80049497a20 */ /* 0x000fe20000410000 */
[----:B------:R-:W-:Y:S01]  /*2ac0*/  IADD3 R225, R6, -R225, RZ ;  /* 0x800000e106e17210 */ /* 0x000fe20007ffe0ff */
[----:B------:R-:W-:Y:S01]  /*2ad0*/  FMUL.FTZ R68, R68, c[0x0][0x320] ;  /* 0x0000c80044447a20 */ /* 0x000fe20000410000 */
[----:B------:R-:W-:Y:S01]  /*2ae0*/  LOP3.LUT R8, R8, 0xffffff8, RZ, 0xc0, !PT ;  /* 0x0ffffff808087812 */ /* 0x000fe200078ec0ff */
[----:B------:R-:W-:Y:S01]  /*2af0*/  FMUL.FTZ R64, R64, c[0x0][0x320] ;  /* 0x0000c80040407a20 */ /* 0x000fe20000410000 */
[----:B------:R-:W-:Y:S01]  /*2b00*/  IADD3 R6, R216, 0x1, R39 ;  /* 0x00000001d8067810 */ /* 0x000fe20007ffe027 */
[----:B------:R-:W-:Y:S01]  /*2b10*/  FMUL.FTZ R65, R65, c[0x0][0x320] ;  /* 0x0000c80041417a20 */ /* 0x000fe20000410000 */
[----:B------:R-:W-:Y:S01]  /*2b20*/  IADD3 R43, R43, -R8, RZ ;  /* 0x800000082b2b7210 */ /* 0x000fe20007ffe0ff */
[----:B------:R-:W-:Y:S01]  /*2b30*/  FMUL.FTZ R60, R60, c[0x0][0x320] ;  /* 0x0000c8003c3c7a20 */ /* 0x000fe20000410000 */
[----:B------:R-:W-:Y:S01]  /*2b40*/  LEA.HI.SX32 R8, R25, R40, 0x1e ;  /* 0x0000002819087211 */ /* 0x000fe200078ff2ff */
[----:B------:R-:W-:Y:S01]  /*2b50*/  FMUL.FTZ R61, R61, c[0x0][0x320] ;  /* 0x0000c8003d3d7a20 */ /* 0x000fe20000410000 */
[----:B------:R-:W-:Y:S01]  /*2b60*/  SHF.L.U32 R225, R225, 0x1, RZ ;  /* 0x00000001e1e17819 */ /* 0x000fe200000006ff */
[----:B------:R-:W-:Y:S01]  /*2b70*/  FMUL.FTZ R53, R53, c[0x0][0x320] ;  /* 0x0000c80035357a20 */ /* 0x000fe20000410000 */
[----:B------:R-:W1:Y:S01]  /*2b80*/  MUFU.TANH R0, R0 ;  /* 0x0000000000007308 */ /* 0x000e620000002400 */
[----:B------:R-:W-:Y:S01]  /*2b90*/  IMAD R8, R43, 0x10, R8 ;  /* 0x000000102b087824 */ /* 0x000fe200078e0208 */
[----:B------:R-:W-:Y:S01]  /*2ba0*/  IADD3 R49, -R219, R6, -R225 ;  /* 0x00000006db317210 */ /* 0x000fe20007ffe9e1 */
[----:B------:R-:W-:Y:S01]  /*2bb0*/  FMUL.FTZ R69, R69, c[0x0][0x320] ;  /* 0x0000c80045457a20 */ /* 0x000fe20000410000 */
[----:B------:R-:W-:Y:S01]  /*2bc0*/  ULDC UR7, c[0x0][0x324] ;  /* 0x0000c90000077ab9 */ /* 0x000fe20000000800 */
[----:B------:R-:W-:Y:S01]  /*2bd0*/  FMUL.FTZ R52, R52, c[0x0][0x320] ;  /* 0x0000c80034347a20 */ /* 0x000fe20000410000 */
[----:B------:R-:W-:Y:S01]  /*2be0*/  LEA R224, R27, R8, 0x3 ;  /* 0x000000081be07211 */ /* 0x000fe200078e18ff */
[----:B------:R-:W-:Y:S01]  /*2bf0*/  FMUL.FTZ R57, R57, c[0x0][0x320] ;  /* 0x0000c80039397a20 */ /* 0x000fe20000410000 */
[----:B------:R-:W3:Y:S01]  /*2c00*/  MUFU.TANH R23, R23 ;  /* 0x0000001700177308 */ /* 0x000ee20000002400 */
[----:B------:R-:W-:Y:S01]  /*2c10*/  ULOP3.LUT UR7, URZ, UR7, URZ, 0x33, !UPT ;  /* 0x000000073f077292 */ /* 0x000fe2000f8e333f */
[----:B------:R-:W-:Y:S01]  /*2c20*/  FMUL.FTZ R48, R48, c[0x0][0x320] ;  /* 0x0000c80030307a20 */ /* 0x000fe20000410000 */
[----:B------:R-:W0:Y:S01]  /*2c30*/  LDGDEPBAR ;  /* 0x00000000000079af */ /* 0x000e220000000000 */
[----:B------:R-:W-:Y:S01]  /*2c40*/  @P4 IMAD.HI.U32 R4, R224, c[0x0][0x2c8], RZ ;  /* 0x0000b200e0044a27 */ /* 0x000fe200078e00ff */
[----:B------:R-:W-:-:S03]  /*2c50*/  IADD3 R42, R39, -R225, RZ ;  /* 0x800000e1272a7210 */ /* 0x000fc60007ffe0ff */
[----:B------:R-:W-:Y:S01]  /*2c60*/  IMAD.MOV.U32 R12, RZ, RZ, R224 ;  /* 0x000000ffff0c7224 */ /* 0x000fe200078e00e0 */
[----:B------:R-:W-:Y:S01]  /*2c70*/  @P4 SHF.R.U32.HI R12, RZ, c[0x0][0x2cc], R4 ;  /* 0x0000b300ff0c4a19 */ /* 0x000fe20000011604 */
[----:B------:R-:W4:Y:S01]  /*2c80*/  MUFU.TANH R19, R19 ;  /* 0x0000001300137308 */ /* 0x000f220000002400 */
[----:B------:R-:W-:-:S03]  /*2c90*/  FMUL.FTZ R56, R56, c[0x0][0x320] ;  /* 0x0000c80038387a20 */ /* 0x000fc60000410000 */
[----:B------:R-:W5:Y:S04]  /*2ca0*/  SHFL.IDX PT, R4, R12, RZ, 0x1c1f ;  /* 0x001c1fff0c047589 */ /* 0x000f6800000e0000 */
        /* <DEDUP_REMOVED lines=23> */
[----:B-1----:R-:W-:-:S04]  /*2e20*/  IADD3 R48, -R225, R216, R39 ;  /* 0x000000d8e1307210 */ /* 0x002fc80007ffe127 */
[----:B------:R-:W-:Y:S02]  /*2e30*/  IMNMX R57, R57, R48, PT ;  /* 0x0000003039397217 */ /* 0x000fe40003800200 */
[----:B-----5:R-:W-:Y:S01]  /*2e40*/  IADD3 R56, R49, R4, RZ ;  /* 0x0000000431387210 */ /* 0x020fe20007ffe0ff */
[----:B------:R-:W-:Y:S05]  /*2e50*/  @!P3 BRA `(.L_x_232) ;  /* 0x000001200000b947 */ /* 0x000fea0003800000 */
[----:B--234-:R-:W-:Y:S01]  /*2e60*/  IADD3 R25, -R219, R216, R4 ;  /* 0x000000d8db197210 */ /* 0x01cfe20007ffe104 */
[----:B------:R-:W-:Y:S03]  /*2e70*/  BSSY B0, `(.L_x_233) ;  /* 0x000000c000007945 */ /* 0x000fe60003800000 */
        /* <DEDUP_REMOVED lines=8> */
.L_x_234:
[----:B------:R-:W-:-:S13]  /*2f00*/  ISETP.NE.AND P0, PT, R36, 0x1, PT ;  /* 0x000000012400780c */ /* 0x000fda0003f05270 */
[----:B------:R-:W-:-:S05]  /*2f10*/  @P0 IMAD.HI.U32 R4, R25, c[0x0][0x330], RZ ;  /* 0x0000cc0019040a27 */ /* 0x000fca00078e00ff */
[----:B------:R-:W-:Y:S02]  /*2f20*/  @P0 SHF.R.U32.HI R25, RZ, c[0x0][0x334], R4 ;  /* 0x0000cd00ff190a19 */ /* 0x000fe40000011604 */
.L_x_235:
[----:B------:R-:W-:Y:S05]  /*2f30*/  BSYNC B0 ;  /* 0x0000000000007941 */ /* 0x000fea0003800000 */
.L_x_233:
[----:B------:R-:W-:-:S05]  /*2f40*/  IMAD R25, R25, c[0x0][0x32c], R42 ;  /* 0x0000cb0019197a24 */ /* 0x000fca00078e022a */
[----:B------:R-:W-:Y:S02]  /*2f50*/  IADD3 R4, R25, c[0x0][0x32c], RZ ;  /* 0x0000cb0019047a10 */ /* 0x000fe40007ffe0ff */
[----:B------:R-:W-:Y:S02]  /*2f60*/  IMNMX R56, R56, R25, !PT ;  /* 0x0000001938387217 */ /* 0x000fe40007800200 */
[----:B------:R-:W-:Y:S02]  /*2f70*/  IMNMX R57, R57, R4, PT ;  /* 0x0000000439397217 */ /* 0x000fe40003800200 */
.L_x_232:
        /* <DEDUP_REMOVED lines=181> */
.L_x_238:
[----:B------:R-:W-:-:S13]  /*3ad0*/  ISETP.NE.AND P0, PT, R36, 0x1, PT ;  /* 0x000000012400780c */ /* 0x000fda0003f05270 */
[----:B------:R-:W-:-:S05]  /*3ae0*/  @P0 IMAD.HI.U32 R12, R51, c[0x0][0x330], RZ ;  /* 0x0000cc00330c0a27 */ /* 0x000fca00078e00ff */
[----:B------:R-:W-:Y:S02]  /*3af0*/  @P0 SHF.R.U32.HI R51, RZ, c[0x0][0x334], R12 ;  /* 0x0000cd00ff330a19 */ /* 0x000fe4000001160c */
.L_x_239:
[----:B------:R-:W-:Y:S05]  /*3b00*/  BSYNC B0 ;  /* 0x0000000000007941 */ /* 0x000fea0003800000 */
.L_x_237:
[----:B------:R-:W-:-:S05]  /*3b10*/  IMAD R42, R51, c[0x0][0x32c], R42 ;  /* 0x0000cb00332a7a24 */ /* 0x000fca00078e022a */
[----:B------:R-:W-:Y:S02]  /*3b20*/  IADD3 R51, R42, c[0x0][0x32c], RZ ;  /* 0x0000cb002a337a10 */ /* 0x000fe40007ffe0ff */
[----:B------:R-:W-:Y:S02]  /*3b30*/  IMNMX R49, R49, R42, !PT ;  /* 0x0000002a31317217 */ /* 0x000fe40007800200 */
[----:B------:R-:W-:Y:S02]  /*3b40*/  IMNMX R48, R48, R51, PT ;  /* 0x0000003330307217 */ /* 0x000fe40003800200 */
.L_x_236:
        /* <DEDUP_REMOVED lines=171> */
[--C-:B------:R-:W-:Y:S01]  /*4600*/  FFMA.FTZ R46, R17, c[0x0][0x2d0], -R146.reuse ;  /* 0x0000b400112e7a23 */ /* 0x100fe20000010892 */
[C---:B------:R-:W-:Y:S01]  /*4610*/  FSETP.NEU.FTZ.AND P0, PT, R116.reuse, -INF , PT ;  /* 0xff8000007400780b */ /* 0x040fe20003f1d000 */
[----:B------:R-:W-:Y:S01]  /*4620*/  FMUL.FTZ R127, R116, c[0x0][0x2d0] ;  /* 0x0000b400747f7a20 */ /* 0x000fe20000410000 */
[----:B------:R-:W1:Y:S01]  /*4630*/  MUFU.EX2 R49, R49 ;  /* 0x0000003100317308 */ /* 0x000e620000000800 */
[--C-:B------:R-:W-:Y:S02]  /*4640*/  FFMA.FTZ R117, R33, c[0x0][0x2d0], -R146.reuse ;  /* 0x0000b40021757a23 */ /* 0x100fe40000010892 */
[--C-:B------:R-:W-:Y:S01]  /*4650*/  FFMA.FTZ R126, R31, c[0x0][0x2d0], -R146.reuse ;  /* 0x0000b4001f7e7a23 */ /* 0x100fe20000010892 */
[----:B------:R-:W-:Y:S01]  /*4660*/  FSEL R127, R127, RZ, P0 ;  /* 0x000000ff7f7f7208 */ /* 0x000fe20000000000 */
[--C-:B------:R-:W-:Y:S01]  /*4670*/  FFMA.FTZ R128, R29, c[0x0][0x2d0], -R146.reuse ;  /* 0x0000b4001d807a23 */ /* 0x100fe20000010892 */
[----:B------:R-:W-:Y:S01]  /*4680*/  LDSM.16.MT88.4 R32, [R210+0x3900] ;  /* 0x00390000d220783b */ /* 0x000fe20000004200 */
[----:B------:R-:W-:Y:S01]  /*4690*/  FFMA.FTZ R119, R119, c[0x0][0x2d0], -R146 ;  /* 0x0000b40077777a23 */ /* 0x000fe20000010892 */
[----:B------:R-:W-:Y:S01]  /*46a0*/  MUFU.EX2 R48, R48 ;  /* 0x0000003000307308 */ /* 0x000fe20000000800 */
[--C-:B------:R-:W-:Y:S01]  /*46b0*/  FFMA.FTZ R51, R11, c[0x0][0x2d0], -R127.reuse ;  /* 0x0000b4000b337a23 */ /* 0x100fe2000001087f */
[----:B------:R-:W-:Y:S01]  /*46c0*/  LDSM.16.MT88.4 R28, [R209+0x3900] ;  /* 0x00390000d11c783b */ /* 0x000fe20000004200 */
[----:B------:R-:W-:-:S02]  /*46d0*/  FFMA.FTZ R124, R42, c[0x0][0x2d0], -R127 ;  /* 0x0000b4002a7c7a23 */ /* 0x000fc4000001087f */
[--C-:B------:R-:W-:Y:S02]  /*46e0*/  FFMA.FTZ R50, R24, c[0x0][0x2d0], -R127.reuse ;  /* 0x0000b40018327a23 */ /* 0x100fe4000001087f */
[--C-:B------:R-:W-:Y:S01]  /*46f0*/  FFMA.FTZ R47, R18, c[0x0][0x2d0], -R127.reuse ;  /* 0x0000b400122f7a23 */ /* 0x100fe2000001087f */
[----:B------:R-:W2:Y:S01]  /*4700*/  MUFU.EX2 R45, R45 ;  /* 0x0000002d002d7308 */ /* 0x000ea20000000800 */
[----:B------:R-:W-:Y:S01]  /*4710*/  FFMA.FTZ R42, R7, c[0x0][0x2d0], -R146 ;  /* 0x0000b400072a7a23 */ /* 0x000fe20000010892 */
[----:B-1----:R-:W-:Y:S01]  /*4720*/  F2FP.PACK_AB R64, R49, R118 ;  /* 0x000000763140723e */ /* 0x002fe200000000ff */
[----:B------:R-:W1:Y:S01]  /*4730*/  LDSM.16.MT88.4 R4, [R208+0x3100] ;  /* 0x00310000d004783b */ /* 0x000e620000004200 */
[--C-:B------:R-:W-:Y:S02]  /*4740*/  FFMA.FTZ R44, R14, c[0x0][0x2d0], -R127.reuse ;  /* 0x0000b4000e2c7a23 */ /* 0x100fe4000001087f */
[--C-:B------:R-:W-:Y:S01]  /*4750*/  FFMA.FTZ R41, R12, c[0x0][0x2d0], -R127.reuse ;  /* 0x0000b4000c297a23 */ /* 0x100fe2000001087f */
[----:B------:R-:W-:Y:S01]  /*4760*/  LDSM.16.MT88.4 R24, [R212+0x900] ;  /* 0x00090000d418783b */ /* 0x000fe20000004200 */
[----:B------:R-:W-:Y:S01]  /*4770*/  MUFU.EX2 R51, R51 ;  /* 0x0000003300337308 */ /* 0x000fe20000000800 */
[----:B------:R-:W-:-:S02]  /*4780*/  FFMA.FTZ R3, R10, c[0x0][0x2d0], -R127 ;  /* 0x0000b4000a037a23 */ /* 0x000fc4000001087f */
[----:B------:R-:W3:Y:S01]  /*4790*/  LDSM.16.MT88.4 R12, [R208+0x900] ;  /* 0x00090000d00c783b */ /* 0x000ee20000004200 */
[--C-:B------:R-:W-:Y:S02]  /*47a0*/  FFMA.FTZ R2, R8, c[0x0][0x2d0], -R127.reuse ;  /* 0x0000b40008027a23 */ /* 0x100fe4000001087f */
[--C-:B------:R-:W-:Y:S01]  /*47b0*/  FFMA.FTZ R125, R150, c[0x0][0x2d0], -R127.reuse ;  /* 0x0000b400967d7a23 */ /* 0x100fe2000001087f */
[----:B------:R-:W4:Y:S01]  /*47c0*/  LDSM.16.MT88.4 R8, [R212+0x3900] ;  /* 0x00390000d408783b */ /* 0x000f220000004200 */
[----:B------:R-:W5:Y:S01]  /*47d0*/  MUFU.EX2 R124, R124 ;  /* 0x0000007c007c7308 */ /* 0x000f620000000800 */
[----:B--2---:R-:W-:Y:S01]  /*47e0*/  F2FP.PACK_AB R66, R45, R48 ;  /* 0x000000302d42723e */ /* 0x004fe200000000ff */
[--C-:B------:R-:W-:Y:S01]  /*47f0*/  FFMA.FTZ R130, R130, c[0x0][0x2d0], -R127.reuse ;  /* 0x0000b40082827a23 */ /* 0x100fe2000001087f */
[----:B------:R-:W2:Y:S01]  /*4800*/  LDSM.16.MT88.4 R16, [R209+0x900] ;  /* 0x00090000d110783b */ /* 0x000ea20000004200 */
[--C-:B------:R-:W-:Y:S02]  /*4810*/  FFMA.FTZ R129, R148, c[0x0][0x2d0], -R127.reuse ;  /* 0x0000b40094817a23 */ /* 0x100fe4000001087f */
[----:B------:R-:W-:-:S02]  /*4820*/  FFMA.FTZ R136, R136, c[0x0][0x2d0], -R127 ;  /* 0x0000b40088887a23 */ /* 0x000fc4000001087f */
[----:B------:R-:W-:Y:S01]  /*4830*/  MUFU.EX2 R50, R50 ;  /* 0x0000003200327308 */ /* 0x000fe20000000800 */
[--C-:B------:R-:W-:Y:S02]  /*4840*/  FFMA.FTZ R148, R151, c[0x0][0x2d0], -R146.reuse ;  /* 0x0000b40097947a23 */ /* 0x100fe40000010892 */
[--C-:B------:R-:W-:Y:S02]  /*4850*/  FFMA.FTZ R150, R147, c[0x0][0x2d0], -R146.reuse ;  /* 0x0000b40093967a23 */ /* 0x100fe40000010892 */
[--C-:B------:R-:W-:Y:S02]  /*4860*/  FFMA.FTZ R139, R139, c[0x0][0x2d0], -R146.reuse ;  /* 0x0000b4008b8b7a23 */ /* 0x100fe40000010892 */
[----:B------:R-:W-:Y:S01]  /*4870*/  FFMA.FTZ R145, R145, c[0x0][0x2d0], -R146 ;  /* 0x0000b40091917a23 */ /* 0x000fe20000010892 */
[----:B------:R-:W1:Y:S01]  /*4880*/  MUFU.EX2 R47, R47 ;  /* 0x0000002f002f7308 */ /* 0x000e620000000800 */
[----:B-----5:R-:W-:Y:S01]  /*4890*/  F2FP.PACK_AB R65, R124, R51 ;  /* 0x000000337c41723e */ /* 0x020fe200000000ff */
[----:B------:R-:W-:-:S02]  /*48a0*/  FFMA.FTZ R147, R186, c[0x0][0x2d0], -R127 ;  /* 0x0000b400ba937a23 */ /* 0x000fc4000001087f */
[--C-:B------:R-:W-:Y:S02]  /*48b0*/  FFMA.FTZ R158, R158, c[0x0][0x2d0], -R127.reuse ;  /* 0x0000b4009e9e7a23 */ /* 0x100fe4000001087f */
[--C-:B------:R-:W-:Y:S02]  /*48c0*/  FFMA.FTZ R151, R184, c[0x0][0x2d0], -R127.reuse ;  /* 0x0000b400b8977a23 */ /* 0x100fe4000001087f */
[----:B------:R-:W-:Y:S01]  /*48d0*/  MUFU.EX2 R46, R46 ;  /* 0x0000002e002e7308 */ /* 0x000fe20000000800 */
[----:B------:R-:W-:Y:S02]  /*48e0*/  FFMA.FTZ R162, R162, c[0x0][0x2d0], -R127 ;  /* 0x0000b400a2a27a23 */ /* 0x000fe4000001087f */
[--C-:B------:R-:W-:Y:S02]  /*48f0*/  FFMA.FTZ R184, R159, c[0x0][0x2d0], -R146.reuse ;  /* 0x0000b4009fb87a23 */ /* 0x100fe40000010892 */
[--C-:B------:R-:W-:Y:S02]  /*4900*/  FFMA.FTZ R186, R149, c[0x0][0x2d0], -R146.reuse ;  /* 0x0000b40095ba7a23 */ /* 0x100fe40000010892 */
[--C-:B------:R-:W-:Y:S01]  /*4910*/  FFMA.FTZ R161, R161, c[0x0][0x2d0], -R146.reuse ;  /* 0x0000b400a1a17a23 */ /* 0x100fe20000010892 */
[----:B-1----:R-:W-:Y:S01]  /*4920*/  F2FP.PACK_AB R67, R47, R50 ;  /* 0x000000322f43723e */ /* 0x002fe200000000ff */
[----:B------:R-:W1:Y:S01]  /*4930*/  MUFU.EX2 R43, R43 ;  /* 0x0000002b002b7308 */ /* 0x000e620000000800 */
[----:B------:R-:W-:-:S02]  /*4940*/  FFMA.FTZ R157, R157, c[0x0][0x2d0], -R146 ;  /* 0x0000b4009d9d7a23 */ /* 0x000fc40000010892 */
[--C-:B------:R-:W-:Y:S02]  /*4950*/  FFMA.FTZ R149, R166, c[0x0][0x2d0], -R127.reuse ;  /* 0x0000b400a6957a23 */ /* 0x100fe4000001087f */
[--C-:B------:R-:W-:Y:S01]  /*4960*/  FFMA.FTZ R164, R164, c[0x0][0x2d0], -R127.reuse ;  /* 0x0000b400a4a47a23 */ /* 0x100fe2000001087f */
[C---:B------:R-:W-:Y:S01]  /*4970*/  HMMA.16816.F32 R88, R64.reuse, R84, RZ ;  /* 0x000000544058723c */ /* 0x040fe200000018ff */
[--C-:B------:R-:W-:Y:S01]  /*4980*/  FFMA.FTZ R159, R160, c[0x0][0x2d0], -R127.reuse ;  /* 0x0000b400a09f7a23 */ /* 0x100fe2000001087f */
[----:B------:R-:W-:Y:S01]  /*4990*/  MUFU.EX2 R42, R42 ;  /* 0x0000002a002a7308 */ /* 0x000fe20000000800 */
[----:B------:R-:W-:Y:S02]  /*49a0*/  FFMA.FTZ R156, R156, c[0x0][0x2d0], -R127 ;  /* 0x0000b4009c9c7a23 */ /* 0x000fe4000001087f */
[--C-:B------:R-:W-:Y:S02]  /*49b0*/  FFMA.FTZ R228, R131, c[0x0][0x2d0], -R146.reuse ;  /* 0x0000b40083e47a23 */ /* 0x100fe40000010892 */
[--C-:B------:R-:W-:Y:S01]  /*49c0*/  FFMA.FTZ R137, R137, c[0x0][0x2d0], -R146.reuse ;  /* 0x0000b40089897a23 */ /* 0x100fe20000010892 */
[----:B------:R-:W-:Y:S01]  /*49d0*/  HMMA.16816.F32 R84, R64, R86, RZ ;  /* 0x000000564054723c */ /* 0x000fe200000018ff */
[--C-:B------:R-:W-:Y:S01]  /*49e0*/  FFMA.FTZ R160, R135, c[0x0][0x2d0], -R146.reuse ;  /* 0x0000b40087a07a23 */ /* 0x100fe20000010892 */
[----:B------:R-:W-:Y:S01]  /*49f0*/  MUFU.EX2 R39, R39 ;  /* 0x0000002700277308 */ /* 0x000fe20000000800 */
[----:B------:R-:W-:-:S02]  /*4a00*/  FFMA.FTZ R133, R133, c[0x0][0x2d0], -R146 ;  /* 0x0000b40085857a23 */ /* 0x000fc40000010892 */
[--C-:B------:R-:W-:Y:S02]  /*4a10*/  FFMA.FTZ R131, R144, c[0x0][0x2d0], -R127.reuse ;  /* 0x0000b40090837a23 */ /* 0x100fe4000001087f */
[--C-:B------:R-:W-:Y:S01]  /*4a20*/  FFMA.FTZ R138, R138, c[0x0][0x2d0], -R127.reuse ;  /* 0x0000b4008a8a7a23 */ /* 0x100fe2000001087f */
[C---:B------:R-:W-:Y:S01]  /*4a30*/  HMMA.16816.F32 R80, R64.reuse, R76, RZ ;  /* 0x0000004c4050723c */ /* 0x040fe200000018ff */
[----:B------:R-:W-:Y:S01]  /*4a40*/  FFMA.FTZ R227, R132, c[0x0][0x2d0], -R127 ;  /* 0x0000b40084e37a23 */ /* 0x000fe2000001087f */
[----:B------:R-:W-:Y:S01]  /*4a50*/  MUFU.EX2 R44, R44 ;  /* 0x0000002c002c7308 */ /* 0x000fe20000000800 */
[----:B------:R-:W-:Y:S02]  /*4a60*/  FADD.FTZ R49, R118, R49 ;  /* 0x0000003176317221 */ /* 0x000fe40000010000 */
[----:B------:R-:W-:Y:S02]  /*4a70*/  FADD.FTZ R51, R51, R124 ;  /* 0x0000007c33337221 */ /* 0x000fe40000010000 */
[----:B------:R-:W-:Y:S01]  /*4a80*/  FADD.FTZ R48, R48, R49 ;  /* 0x0000003130307221 */ /* 0x000fe20000010000 */
[----:B------:R-:W-:Y:S01]  /*4a90*/  HMMA.16816.F32 R76, R64, R78, RZ ;  /* 0x0000004e404c723c */ /* 0x000fe200000018ff */
[----:B------:R-:W-:Y:S01]  /*4aa0*/  FADD.FTZ R50, R50, R51 ;  /* 0x0000003332327221 */ /* 0x000fe20000010000 */
[----:B------:R-:W5:Y:S01]  /*4ab0*/  MUFU.EX2 R41, R41 ;  /* 0x0000002900297308 */ /* 0x000f620000000800 */
[----:B------:R-:W-:-:S02]  /*4ac0*/  FADD.FTZ R45, R45, R48 ;  /* 0x000000302d2d7221 */ /* 0x000fc40000010000 */
[----:B------:R-:W-:-:S03]  /*4ad0*/  FADD.FTZ R47, R47, R50 ;  /* 0x000000322f2f7221 */ /* 0x000fc60000010000 */
        /* <DEDUP_REMOVED lines=19> */
[----:B------:R-:W2:Y:S06]  /*4c10*/  MUFU.EX2 R136, R136 ;  /* 0x0000008800887308 */ /* 0x000eac0000000800 */
[C---:B------:R-:W-:Y:S02]  /*4c20*/  HMMA.16816.F32 R60, R64.reuse, R4, RZ ;  /* 0x00000004403c723c */ /* 0x040fe400000018ff */
[----:B------:R-:W-:Y:S05]  /*4c30*/  MUFU.EX2 R139, R139 ;  /* 0x0000008b008b7308 */ /* 0x000fea0000000800 */
[----:B-1----:R-:W-:Y:S01]  /*4c40*/  F2FP.PACK_AB R4, R43, R46 ;  /* 0x0000002e2b04723e */ /* 0x002fe200000000ff */
[----:B------:R-:W-:Y:S01]  /*4c50*/  HMMA.16816.F32 R64, R64, R6, RZ ;  /* 0x000000064040723c */ /* 0x000fe200000018ff */
[----:B-----5:R-:W-:Y:S01]  /*4c60*/  F2FP.PACK_AB R5, R41, R44 ;  /* 0x0000002c2905723e */ /* 0x020fe200000000ff */
[----:B------:R-:W1:Y:S01]  /*4c70*/  MUFU.EX2 R148, R148 ;  /* 0x0000009400947308 */ /* 0x000e620000000800 */
[----:B------:R-:W-:-:S04]  /*4c80*/  FADD.FTZ R46, R46, R45 ;  /* 0x0000002d2e2e7221 */ /* 0x000fc80000010000 */
[----:B------:R-:W-:Y:S01]  /*4c90*/  F2FP.PACK_AB R6, R39, R42 ;  /* 0x0000002a2706723e */ /* 0x000fe200000000ff */
[----:B------:R-:W-:Y:S01]  /*4ca0*/  FADD.FTZ R43, R43, R46 ;  /* 0x0000002e2b2b7221 */ /* 0x000fe20000010000 */
[----:B------:R-:W-:Y:S01]  /*4cb0*/  F2FP.PACK_AB R7, R2, R3 ;  /* 0x000000030207723e */ /* 0x000fe200000000ff */
[----:B------:R-:W-:Y:S02]  /*4cc0*/  MUFU.EX2 R150, R150 ;  /* 0x0000009600967308 */ /* 0x000fe40000000800 */
[----:B------:R-:W-:-:S04]  /*4cd0*/  FADD.FTZ R42, R42, R43 ;  /* 0x0000002b2a2a7221 */ /* 0x000fc80000010000 */
[C---:B---3--:R-:W-:Y:S02]  /*4ce0*/  HMMA.16816.F32 R88, R4.reuse, R12, R88 ;  /* 0x0000000c0458723c */ /* 0x048fe40000001858 */
[----:B------:R-:W3:Y:S06]  /*4cf0*/  MUFU.EX2 R145, R145 ;  /* 0x0000009100917308 */ /* 0x000eec0000000800 */
[C---:B------:R-:W-:Y:S01]  /*4d00*/  HMMA.16816.F32 R84, R4.reuse, R14, R84 ;  /* 0x0000000e0454723c */ /* 0x040fe20000001854 */
[----:B------:R-:W5:Y:S01]  /*4d10*/  LDSM.16.MT88.4 R12, [R208+0x3900] ;  /* 0x00390000d00c783b */ /* 0x000f620000004200 */
[----:B------:R-:W-:Y:S06]  /*4d20*/  MUFU.EX2 R147, R147 ;  /* 0x0000009300937308 */ /* 0x000fec0000000800 */
        /* <DEDUP_REMOVED lines=8> */
[----:B------:R-:W-:Y:S01]  /*4db0*/  LDSM.16.MT88.4 R24, [R212+0x1100] ;  /* 0x00110000d418783b */ /* 0x000fe20000004200 */
[----:B------:R-:W-:Y:S06]  /*4dc0*/  MUFU.EX2 R161, R161 ;  /* 0x000000a100a17308 */ /* 0x000fec0000000800 */
[C---:B------:R-:W-:Y:S02]  /*4dd0*/  HMMA.16816.F32 R104, R4.reuse, R20, R104 ;  /* 0x000000140468723c */ /* 0x040fe40000001868 */
[----:B------:R-:W1:Y:S06]  /*4de0*/  MUFU.EX2 R184, R184 ;  /* 0x000000b800b87308 */ /* 0x000e6c0000000800 */
[C---:B------:R-:W-:Y:S01]  /*4df0*/  HMMA.16816.F32 R100, R4.reuse, R22, R100 ;  /* 0x000000160464723c */ /* 0x040fe20000001864 */
[----:B------:R-:W1:Y:S01]  /*4e00*/  LDSM.16.MT88.4 R20, [R210+0x1100] ;  /* 0x00110000d214783b */ /* 0x000e620000004200 */
[----:B------:R-:W-:Y:S06]  /*4e10*/  MUFU.EX2 R157, R157 ;  /* 0x0000009d009d7308 */ /* 0x000fec0000000800 */
[C---:B--2---:R-:W-:Y:S02]  /*4e20*/  HMMA.16816.F32 R96, R4.reuse, R16, R96 ;  /* 0x000000100460723c */ /* 0x044fe40000001860 */
[----:B------:R-:W2:Y:S06]  /*4e30*/  MUFU.EX2 R186, R186 ;  /* 0x000000ba00ba7308 */ /* 0x000eac0000000800 */
[C---:B------:R-:W-:Y:S01]  /*4e40*/  HMMA.16816.F32 R92, R4.reuse, R18, R92 ;  /* 0x00000012045c723c */ /* 0x040fe2000000185c */
[----:B------:R-:W-:Y:S01]  /*4e50*/  LDSM.16.MT88.4 R16, [R209+0x1100] ;  /* 0x00110000d110783b */ /* 0x000fe20000004200 */
        /* <DEDUP_REMOVED lines=11> */
[C---:B-----5:R-:W-:Y:S02]  /*4f10*/  HMMA.16816.F32 R60, R4.reuse, R12, R60 ;  /* 0x0000000c043c723c */ /* 0x060fe4000000183c */
[----:B------:R-:W5:Y:S06]  /*4f20*/  MUFU.EX2 R160, R160 ;  /* 0x000000a000a07308 */ /* 0x000f6c0000000800 */
[----:B------:R-:W-:Y:S01]  /*4f30*/  HMMA.16816.F32 R64, R4, R14, R64 ;  /* 0x0000000e0440723c */ /* 0x000fe20000001840 */
[----:B------:R-:W2:Y:S01]  /*4f40*/  LDSM.16.MT88.4 R12, [R212+0x4100] ;  /* 0x00410000d40c783b */ /* 0x000ea20000004200 */
[----:B------:R-:W-:Y:S05]  /*4f50*/  MUFU.EX2 R133, R133 ;  /* 0x0000008500857308 */ /* 0x000fea0000000800 */
[----:B------:R-:W-:-:S02]  /*4f60*/  F2FP.PACK_AB R4, R126, R117 ;  /* 0x000000757e04723e */ /* 0x000fc400000000ff */
[----:B------:R-:W-:Y:S01]  /*4f70*/  F2FP.PACK_AB R6, R119, R128 ;  /* 0x000000807706723e */ /* 0x000fe200000000ff */
[----:B------:R-:W2:Y:S01]  /*4f80*/  MUFU.EX2 R228, R228 ;  /* 0x000000e400e47308 */ /* 0x000ea20000000800 */
[----:B------:R-:W-:Y:S02]  /*4f90*/  F2FP.PACK_AB R5, R130, R125 ;  /* 0x0000007d8205723e */ /* 0x000fe400000000ff */
[----:B------:R-:W-:-:S05]  /*4fa0*/  F2FP.PACK_AB R7, R136, R129 ;  /* 0x000000818807723e */ /* 0x000fca00000000ff */
[----:B------:R-:W-:Y:S02]  /*4fb0*/  MUFU.EX2 R131, R131 ;  /* 0x0000008300837308 */ /* 0x000fe40000000800 */
[C---:B-1----:R-:W-:Y:S06]  /*4fc0*/  HMMA.16816.F32 R88, R4.reuse, R8, R88 ;  /* 0x000000080458723c */ /* 0x042fec0000001858 */
[----:B------:R-:W1:Y:S02]  /*4fd0*/  MUFU.EX2 R138, R138 ;  /* 0x0000008a008a7308 */ /* 0x000e640000000800 */
[C---:B------:R-:W-:Y:S01]  /*4fe0*/  HMMA.16816.F32 R84, R4.reuse, R10, R84 ;  /* 0x0000000a0454723c */ /* 0x040fe20000001854 */
[----:B------:R-:W1:Y:S05]  /*4ff0*/  LDSM.16.MT88.4 R8, [R208+0x4100] ;  /* 0x00410000d008783b */ /* 0x000e6a0000004200 */
[----:B------:R-:W-:Y:S02]  /*5000*/  MUFU.EX2 R227, R227 ;  /* 0x000000e300e37308 */ /* 0x000fe40000000800 */
[C---:B------:R-:W-:Y:S08]  /*5010*/  HMMA.16816.F32 R104, R4.reuse, R20, R104 ;  /* 0x000000140468723c */ /* 0x040ff00000001868 */
[C---:B--2---:R-:W-:Y:S08]  /*5020*/  HMMA.16816.F32 R80, R4.reuse, R12, R80 ;  /* 0x0000000c0450723c */ /* 0x044ff00000001850 */
[C---:B------:R-:W-:Y:S01]  /*5030*/  HMMA.16816.F32 R76, R4.reuse, R14, R76 ;  /* 0x0000000e044c723c */ /* 0x040fe2000000184c */
[----:B------:R-:W2:Y:S07]  /*5040*/  LDSM.16.MT88.4 R12, [R208+0x1900] ;  /* 0x00190000d00c783b */ /* 0x000eae0000004200 */
[C---:B------:R-:W-:Y:S01]  /*5050*/  HMMA.16816.F32 R100, R4.reuse, R22, R100 ;  /* 0x000000160464723c */ /* 0x040fe20000001864 */
[----:B------:R-:W-:Y:S07]  /*5060*/  LDSM.16.MT88.4 R20, [R210+0x1900] ;  /* 0x00190000d214783b */ /* 0x000fee0000004200 */
[C---:B------:R-:W-:Y:S08]  /*5070*/  HMMA.16816.F32 R72, R4.reuse, R32, R72 ;  /* 0x000000200448723c */ /* 0x040ff00000001848 */
[C---:B-1----:R-:W-:Y:S08]  /*5080*/  HMMA.16816.F32 R60, R4.reuse, R8, R60 ;  /* 0x00000008043c723c */ /* 0x042ff0000000183c */
[C---:B------:R-:W-:Y:S01]  /*5090*/  HMMA.16816.F32 R64, R4.reuse, R10, R64 ;  /* 0x0000000a0440723c */ /* 0x040fe20000001840 */
[----:B------:R-:W1:Y:S07]  /*50a0*/  LDSM.16.MT88.4 R8, [R212+0x4900] ;  /* 0x00490000d408783b */ /* 0x000e6e0000004200 */
[C---:B------:R-:W-:Y:S01]  /*50b0*/  HMMA.16816.F32 R68, R4.reuse, R34, R68 ;  /* 0x000000220444723c */ /* 0x040fe20000001844 */
[----:B------:R-:W1:Y:S07]  /*50c0*/  LDSM.16.MT88.4 R32, [R210+0x4900] ;  /* 0x00490000d220783b */ /* 0x000e6e0000004200 */
[C---:B------:R-:W-:Y:S08]  /*50d0*/  HMMA.16816.F32 R112, R4.reuse, R24, R112 ;  /* 0x000000180470723c */ /* 0x040ff00000001870 */
[C---:B------:R-:W-:Y:S01]  /*50e0*/  HMMA.16816.F32 R108, R4.reuse, R26, R108 ;  /* 0x0000001a046c723c */ /* 0x040fe2000000186c */
[----:B------:R-:W1:Y:S07]  /*50f0*/  LDSM.16.MT88.4 R24, [R212+0x1900] ;  /* 0x00190000d418783b */ /* 0x000e6e0000004200 */
[C---:B------:R-:W-:Y:S08]  /*5100*/  HMMA.16816.F32 R96, R4.reuse, R16, R96 ;  /* 0x000000100460723c */ /* 0x040ff00000001860 */
[C---:B------:R-:W-:Y:S01]  /*5110*/  HMMA.16816.F32 R92, R4.reuse, R18, R92 ;  /* 0x00000012045c723c */ /* 0x040fe2000000185c */
[----:B------:R-:W1:Y:S07]  /*5120*/  LDSM.16.MT88.4 R16, [R209+0x1900] ;  /* 0x00190000d110783b */ /* 0x000e6e0000004200 */
[C---:B------:R-:W-:Y:S08]  /*5130*/  HMMA.16816.F32 R52, R4.reuse, R28, R52 ;  /* 0x0000001c0434723c */ /* 0x040ff00000001834 */
[----:B------:R-:W-:Y:S01]  /*5140*/  HMMA.16816.F32 R56, R4, R30, R56 ;  /* 0x0000001e0438723c */ /* 0x000fe20000001838 */
[----:B------:R-:W5:Y:S06]  /*5150*/  LDSM.16.MT88.4 R28, [R209+0x4900] ;  /* 0x00490000d11c783b */ /* 0x000f6c0000004200 */
[----:B------:R-:W-:-:S02]  /*5160*/  F2FP.PACK_AB R4, R148, R139 ;  /* 0x0000008b9404723e */ /* 0x000fc400000000ff */
[----:B---3--:R-:W-:Y:S02]  /*5170*/  F2FP.PACK_AB R6, R145, R150 ;  /* 0x000000969106723e */ /* 0x008fe400000000ff */
[----:B----4-:R-:W-:Y:S02]  /*5180*/  F2FP.PACK_AB R5, R158, R147 ;  /* 0x000000939e05723e */ /* 0x010fe400000000ff */
[----:B------:R-:W-:-:S07]  /*5190*/  F2FP.PACK_AB R7, R162, R151 ;  /* 0x00000097a207723e */ /* 0x000fce00000000ff */
[C---:B--2---:R-:W-:Y:S08]  /*51a0*/  HMMA.16816.F32 R88, R4.reuse, R12, R88 ;  /* 0x0000000c0458723c */ /* 0x044ff00000001858 */
[C---:B------:R-:W-:Y:S01]  /*51b0*/  HMMA.16816.F32 R84, R4.reuse, R14, R84 ;  /* 0x0000000e0454723c */ /* 0x040fe20000001854 */
[----:B------:R-:W2:Y:S07]  /*51c0*/  LDSM.16.MT88.4 R12, [R208+0x4900] ;  /* 0x00490000d00c783b */ /* 0x000eae0000004200 */
[C---:B-1----:R-:W-:Y:S08]  /*51d0*/  HMMA.16816.F32 R80, R4.reuse, R8, R80 ;  /* 0x000000080450723c */ /* 0x042ff00000001850 */
[C---:B------:R-:W-:Y:S01]  /*51e0*/  HMMA.16816.F32 R76, R4.reuse, R10, R76 ;  /* 0x0000000a044c723c */ /* 0x040fe2000000184c */
[----:B------:R-:W1:Y:S07]  /*51f0*/  LDSM.16.MT88.4 R8, [R208+0x2100] ;  /* 0x00210000d008783b */ /* 0x000e6e0000004200 */
[C---:B------:R-:W-:Y:S08]  /*5200*/  HMMA.16816.F32 R104, R4.reuse, R20, R104 ;  /* 0x000000140468723c */ /* 0x040ff00000001868 */
[C---:B------:R-:W-:Y:S01]  /*5210*/  HMMA.16816.F32 R100, R4.reuse, R22, R100 ;  /* 0x000000160464723c */ /* 0x040fe20000001864 */
[----:B------:R-:W3:Y:S07]  /*5220*/  LDSM.16.MT88.4 R20, [R210+0x2100] ;  /* 0x00210000d214783b */ /* 0x000eee0000004200 */
[C---:B------:R-:W-:Y:S08]  /*5230*/  HMMA.16816.F32 R72, R4.reuse, R32, R72 ;  /* 0x000000200448723c */ /* 0x040ff00000001848 */
[C---:B------:R-:W-:Y:S01]  /*5240*/  HMMA.16816.F32 R68, R4.reuse, R34, R68 ;  /* 0x000000220444723c */ /* 0x040fe20000001844 */
[----:B------:R-:W4:Y:S07]  /*5250*/  LDSM.16.MT88.4 R32, [R210+0x5100] ;  /* 0x00510000d220783b */ /* 0x000f2e0000004200 */
[C---:B------:R-:W-:Y:S08]  /*5260*/  HMMA.16816.F32 R112, R4.reuse, R24, R112 ;  /* 0x000000180470723c */ /* 0x040ff00000001870 */
[C---:B------:R-:W-:Y:S01]  /*5270*/  HMMA.16816.F32 R108, R4.reuse, R26, R108 ;  /* 0x0000001a046c723c */ /* 0x040fe2000000186c */
[----:B------:R-:W1:Y:S07]  /*5280*/  LDSM.16.MT88.4 R24, [R212+0x2100] ;  /* 0x00210000d418783b */ /* 0x000e6e0000004200 */
[C---:B------:R-:W-:Y:S08]  /*5290*/  HMMA.16816.F32 R96, R4.reuse, R16, R96 ;  /* 0x000000100460723c */ /* 0x040ff00000001860 */
[C---:B------:R-:W-:Y:S01]  /*52a0*/  HMMA.16816.F32 R92, R4.reuse, R18, R92 ;  /* 0x00000012045c723c */ /* 0x040fe2000000185c */
[----:B------:R-:W1:Y:S07]  /*52b0*/  LDSM.16.MT88.4 R16, [R209+0x2100] ;  /* 0x00210000d110783b */ /* 0x000e6e0000004200 */
[C---:B-----5:R-:W-:Y:S08]  /*52c0*/  HMMA.16816.F32 R52, R4.reuse, R28, R52 ;  /* 0x0000001c0434723c */ /* 0x060ff00000001834 */
[C---:B------:R-:W-:Y:S01]  /*52d0*/  HMMA.16816.F32 R56, R4.reuse, R30, R56 ;  /* 0x0000001e0438723c */ /* 0x040fe20000001838 */
[----:B------:R-:W-:Y:S07]  /*52e0*/  LDSM.16.MT88.4 R28, [R209+0x5100] ;  /* 0x00510000d11c783b */ /* 0x000fee0000004200 */
[C---:B--2---:R-:W-:Y:S08]  /*52f0*/  HMMA.16816.F32 R60, R4.reuse, R12, R60 ;  /* 0x0000000c043c723c */ /* 0x044ff0000000183c */
[----:B------:R-:W-:Y:S01]  /*5300*/  HMMA.16816.F32 R64, R4, R14, R64 ;  /* 0x0000000e0440723c */ /* 0x000fe20000001840 */
[----:B------:R-:W2:Y:S06]  /*5310*/  LDSM.16.MT88.4 R12, [R212+0x5100] ;  /* 0x00510000d40c783b */ /* 0x000eac0000004200 */
[----:B------:R-:W-:-:S02]  /*5320*/  F2FP.PACK_AB R4, R184, R161 ;  /* 0x000000a1b804723e */ /* 0x000fc400000000ff */
[----:B------:R-:W-:Y:S02]  /*5330*/  F2FP.PACK_AB R6, R186, R157 ;  /* 0x0000009dba06723e */ /* 0x000fe400000000ff */
[----:B------:R-:W-:Y:S02]  /*5340*/  F2FP.PACK_AB R5, R164, R149 ;  /* 0x00000095a405723e */ /* 0x000fe400000000ff */
[----:B------:R-:W-:-:S07]  /*5350*/  F2FP.PACK_AB R7, R156, R159 ;  /* 0x0000009f9c07723e */ /* 0x000fce00000000ff */
[C---:B-1----:R-:W-:Y:S08]  /*5360*/  HMMA.16816.F32 R88, R4.reuse, R8, R88 ;  /* 0x000000080458723c */ /* 0x042ff00000001858 */
[C---:B------:R-:W-:Y:S01]  /*5370*/  HMMA.16816.F32 R84, R4.reuse, R10, R84 ;  /* 0x0000000a0454723c */ /* 0x040fe20000001854 */
[----:B------:R-:W1:Y:S07]  /*5380*/  LDSM.16.MT88.4 R8, [R208+0x5100] ;  /* 0x00510000d008783b */ /* 0x000e6e0000004200 */
[C---:B---3--:R-:W-:Y:S08]  /*5390*/  HMMA.16816.F32 R104, R4.reuse, R20, R104 ;  /* 0x000000140468723c */ /* 0x048ff00000001868 */
[C---:B------:R-:W-:Y:S01]  /*53a0*/  HMMA.16816.F32 R100, R4.reuse, R22, R100 ;  /* 0x000000160464723c */ /* 0x040fe20000001864 */
[----:B------:R-:W3:Y:S07]  /*53b0*/  LDSM.16.MT88.4 R20, [R210+0x2900] ;  /* 0x00290000d214783b */ /* 0x000eee0000004200 */
[C---:B----4-:R-:W-:Y:S07]  /*53c0*/  HMMA.16816.F32 R72, R4.reuse, R32, R72 ;  /* 0x000000200448723c */ /* 0x050fee0000001848 */
[----:B------:R-:W-:Y:S01]  /*53d0*/  FFMA.FTZ R32, R134, c[0x0][0x2d0], -R127 ;  /* 0x0000b40086207a23 */ /* 0x000fe2000001087f */
[C---:B------:R-:W-:Y:S05]  /*53e0*/  HMMA.16816.F32 R112, R4.reuse, R24, R112 ;  /* 0x000000180470723c */ /* 0x040fea0000001870 */
[----:B------:R-:W4:Y:S03]  /*53f0*/  MUFU.EX2 R32, R32 ;  /* 0x0000002000207308 */ /* 0x000f260000000800 */
[C---:B------:R-:W-:Y:S01]  /*5400*/  HMMA.16816.F32 R108, R4.reuse, R26, R108 ;  /* 0x0000001a046c723c */ /* 0x040fe2000000186c */
[----:B------:R-:W-:Y:S07]  /*5410*/  LDSM.16.MT88.4 R24, [R212+0x2900] ;  /* 0x00290000d418783b */ /* 0x000fee0000004200 */
[C---:B------:R-:W-:Y:S08]  /*5420*/  HMMA.16816.F32 R96, R4.reuse, R16, R96 ;  /* 0x000000100460723c */ /* 0x040ff00000001860 */
[C---:B------:R-:W-:Y:S01]  /*5430*/  HMMA.16816.F32 R92, R4.reuse, R18, R92 ;  /* 0x00000012045c723c */ /* 0x040fe2000000185c */
[----:B------:R-:W5:Y:S07]  /*5440*/  LDSM.16.MT88.4 R16, [R209+0x2900] ;  /* 0x00290000d110783b */ /* 0x000f6e0000004200 */
[C---:B--2---:R-:W-:Y:S08]  /*5450*/  HMMA.16816.F32 R80, R4.reuse, R12, R80 ;  /* 0x0000000c0450723c */ /* 0x044ff00000001850 */
[C---:B------:R-:W-:Y:S01]  /*5460*/  HMMA.16816.F32 R76, R4.reuse, R14, R76 ;  /* 0x0000000e044c723c */ /* 0x040fe2000000184c */
[----:B------:R-:W2:Y:S07]  /*5470*/  LDSM.16.MT88.4 R12, [R208+0x2900] ;  /* 0x00290000d00c783b */ /* 0x000eae0000004200 */
[C---:B------:R-:W-:Y:S08]  /*5480*/  HMMA.16816.F32 R68, R4.reuse, R34, R68 ;  /* 0x000000220444723c */ /* 0x040ff00000001844 */
[C---:B------:R-:W-:Y:S08]  /*5490*/  HMMA.16816.F32 R52, R4.reuse, R28, R52 ;  /* 0x0000001c0434723c */ /* 0x040ff00000001834 */
[C---:B------:R-:W-:Y:S08]  /*54a0*/  HMMA.16816.F32 R56, R4.reuse, R30, R56 ;  /* 0x0000001e0438723c */ /* 0x040ff00000001838 */
[C---:B-1----:R-:W-:Y:S08]  /*54b0*/  HMMA.16816.F32 R60, R4.reuse, R8, R60 ;  /* 0x00000008043c723c */ /* 0x042ff0000000183c */
[----:B------:R-:W-:Y:S01]  /*54c0*/  HMMA.16816.F32 R64, R4, R10, R64 ;  /* 0x0000000a0440723c */ /* 0x000fe20000001840 */
[----:B------:R-:W1:Y:S06]  /*54d0*/  LDSM.16.MT88.4 R8, [R212+0x5900] ;  /* 0x00590000d408783b */ /* 0x000e6c0000004200 */
[----:B------:R-:W-:-:S02]  /*54e0*/  F2FP.PACK_AB R4, R160, R137 ;  /* 0x00000089a004723e */ /* 0x000fc400000000ff */
[----:B------:R-:W-:Y:S02]  /*54f0*/  F2FP.PACK_AB R6, R228, R133 ;  /* 0x00000085e406723e */ /* 0x000fe400000000ff */
[----:B------:R-:W-:Y:S02]  /*5500*/  F2FP.PACK_AB R5, R138, R131 ;  /* 0x000000838a05723e */ /* 0x000fe400000000ff */
[----:B----4-:R-:W-:-:S07]  /*5510*/  F2FP.PACK_AB R7, R227, R32 ;  /* 0x00000020e307723e */ /* 0x010fce00000000ff */
[C---:B---3--:R-:W-:Y:S07]  /*5520*/  HMMA.16816.F32 R104, R4.reuse, R20, R104 ;  /* 0x000000140468723c */ /* 0x048fee0000001868 */
[----:B------:R-:W-:Y:S01]  /*5530*/  FADD.FTZ R20, R44, R47 ;  /* 0x0000002f2c147221 */ /* 0x000fe20000010000 */
[----:B-----5:R-:W-:Y:S03]  /*5540*/  HMMA.16816.F32 R96, R4, R16, R96 ;  /* 0x000000100460723c */ /* 0x020fe60000001860 */
[----:B------:R-:W-:-:S04]  /*5550*/  FADD.FTZ R20, R41, R20 ;  /* 0x0000001429147221 */ /* 0x000fc80000010000 */
[----:B------:R-:W-:Y:S01]  /*5560*/  FADD.FTZ R3, R3, R20 ;  /* 0x0000001403037221 */ /* 0x000fe20000010000 */
[C---:B------:R-:W-:Y:S01]  /*5570*/  HMMA.16816.F32 R92, R4.reuse, R18, R92 ;  /* 0x00000012045c723c */ /* 0x040fe2000000185c */
[----:B------:R-:W-:Y:S01]  /*5580*/  FADD.FTZ R20, R39, R42 ;  /* 0x0000002a27147221 */ /* 0x000fe20000010000 */
[----:B------:R-:W3:Y:S01]  /*5590*/  LDSM.16.MT88.4 R16, [R210+0x5900] ;  /* 0x00590000d210783b */ /* 0x000ee20000004200 */
        /* <DEDUP_REMOVED lines=8> */
[----:B------:R-:W-:Y:S01]  /*5620*/  HMMA.16816.F32 R84, R4, R14, R84 ;  /* 0x0000000e0454723c */ /* 0x000fe20000001854 */
[----:B------:R-:W-:Y:S01]  /*5630*/  FADD.FTZ R2, R119, R2 ;  /* 0x0000000277027221 */ /* 0x000fe20000010000 */
[----:B------:R-:W2:Y:S01]  /*5640*/  LDSM.16.MT88.4 R12, [R209+0x5900] ;  /* 0x00590000d10c783b */ /* 0x000ea20000004200 */
        /* <DEDUP_REMOVED lines=9> */
[----:B------:R-:W1:Y:S01]  /*56e0*/  LDSM.16.MT88.4 R8, [R208+0x5900] ;  /* 0x00590000d008783b */ /* 0x000e620000004200 */
        /* <DEDUP_REMOVED lines=9> */
[----:B------:R-:W-:Y:S01]  /*5780*/  HMMA.16816.F32 R108, R4, R26, R108 ;  /* 0x0000001a046c723c */ /* 0x000fe2000000186c */
[----:B------:R-:W-:Y:S02]  /*5790*/  FADD.FTZ R186, R186, R157 ;  /* 0x0000009dbaba7221 */ /* 0x000fe40000010000 */
[----:B------:R-:W-:Y:S02]  /*57a0*/  FADD.FTZ R156, R156, R159 ;  /* 0x0000009f9c9c7221 */ /* 0x000fe40000010000 */
[----:B------:R-:W-:-:S03]  /*57b0*/  @P4 IMAD.HI.U32 R2, R40, c[0x0][0x2c8], RZ ;  /* 0x0000b20028024a27 */ /* 0x000fc600078e00ff */
[C---:B------:R-:W-:Y:S01]  /*57c0*/  HMMA.16816.F32 R100, R4.reuse, R22, R100 ;  /* 0x000000160464723c */ /* 0x040fe20000001864 */
[----:B------:R-:W-:Y:S01]  /*57d0*/  FADD.FTZ R137, R137, R186 ;  /* 0x000000ba89897221 */ /* 0x000fe20000010000 */
[----:B------:R-:W-:Y:S01]  /*57e0*/  @P4 SHF.R.U32.HI R40, RZ, c[0x0][0x2cc], R2 ;  /* 0x0000b300ff284a19 */ /* 0x000fe20000011602 */
[----:B------:R-:W-:Y:S02]  /*57f0*/  FADD.FTZ R131, R131, R156 ;  /* 0x0000009c83837221 */ /* 0x000fe40000010000 */
[----:B------:R-:W-:Y:S02]  /*5800*/  FADD.FTZ R160, R160, R137 ;  /* 0x00000089a0a07221 */ /* 0x000fe40000010000 */
[----:B------:R-:W-:Y:S01]  /*5810*/  FADD.FTZ R131, R138, R131 ;  /* 0x000000838a837221 */ /* 0x000fe20000010000 */
[----:B---3--:R-:W-:Y:S01]  /*5820*/  HMMA.16816.F32 R72, R4, R16, R72 ;  /* 0x000000100448723c */ /* 0x008fe20000001848 */
[----:B------:R-:W-:Y:S02]  /*5830*/  IMAD.IADD R37, R37, 0x1, R40 ;  /* 0x0000000125257824 */ /* 0x000fe400078e0228 */
[----:B------:R-:W-:-:S02]  /*5840*/  FADD.FTZ R133, R133, R160 ;  /* 0x000000a085857221 */ /* 0x000fc40000010000 */
[----:B------:R-:W-:Y:S01]  /*5850*/  FADD.FTZ R32, R32, R131 ;  /* 0x0000008320207221 */ /* 0x000fe20000010000 */
[----:B------:R-:W-:Y:S01]  /*5860*/  IADD3 R2, R37, c[0x0][0x328], RZ ;  /* 0x0000ca0025027a10 */ /* 0x000fe20007ffe0ff */
[----:B------:R-:W-:Y:S01]  /*5870*/  FADD.FTZ R228, R228, R133 ;  /* 0x00000085e4e47221 */ /* 0x000fe20000010000 */
[----:B------:R-:W-:Y:S01]  /*5880*/  HMMA.16816.F32 R68, R4, R18, R68 ;  /* 0x000000120444723c */ /* 0x000fe20000001844 */
[----:B------:R-:W-:-:S07]  /*5890*/  FADD.FTZ R227, R227, R32 ;  /* 0x00000020e3e37221 */ /* 0x000fce0000010000 */
[C---:B--2---:R-:W-:Y:S08]  /*58a0*/  HMMA.16816.F32 R52, R4.reuse, R12, R52 ;  /* 0x0000000c0434723c */ /* 0x044ff00000001834 */
[C---:B------:R-:W-:Y:S08]  /*58b0*/  HMMA.16816.F32 R56, R4.reuse, R14, R56 ;  /* 0x0000000e0438723c */ /* 0x040ff00000001838 */
[C---:B-1----:R-:W-:Y:S08]  /*58c0*/  HMMA.16816.F32 R60, R4.reuse, R8, R60 ;  /* 0x00000008043c723c */ /* 0x042ff0000000183c */
[----:B------:R-:W-:Y:S01]  /*58d0*/  HMMA.16816.F32 R64, R4, R10, R64 ;  /* 0x0000000a0440723c */ /* 0x000fe20000001840 */
[----:B------:R-:W-:Y:S07]  /*58e0*/  @!P3 BRA `(.L_x_240) ;  /* 0x000000e00000b947 */ /* 0x000fee0003800000 */
        /* <DEDUP_REMOVED lines=9> */
.L_x_241:
[----:B------:R-:W-:-:S13]  /*5980*/  ISETP.NE.AND P0, PT, R36, 0x1, PT ;  /* 0x000000012400780c */ /* 0x000fda0003f05270 */
[----:B------:R-:W-:-:S05]  /*5990*/  @P0 IMAD.HI.U32 R4, R3, c[0x0][0x330], RZ ;  /* 0x0000cc0003040a27 */ /* 0x000fca00078e00ff */
[----:B------:R-:W-:-:S05]  /*59a0*/  @P0 SHF.R.U32.HI R3, RZ, c[0x0][0x334], R4 ;  /* 0x0000cd00ff030a19 */ /* 0x000fca0000011604 */
.L_x_242:
[----:B------:R-:W-:-:S05]  /*59b0*/  IMAD R3, R3, R36, c[0x0][0x32c] ;  /* 0x0000cb0003037624 */ /* 0x000fca00078e0224 */
[----:B------:R-:W-:-:S05]  /*59c0*/  IMNMX R2, R2, R3, PT ;  /* 0x0000000302027217 */ /* 0x000fca0003800200 */
.L_x_240:
        /* <DEDUP_REMOVED lines=13> */
.L_x_252:
        /* <DEDUP_REMOVED lines=62> */
[----:B------:R-:W-:Y:S05]  /*5e80*/  ISETP.GT.AND P2, PT, R234, R215, PT ;  /* 0x000000d7ea00720c */ /* 0x000fea0003f44270 */
[C---:B----4-:R-:W-:Y:S01]  /*5e90*/  HMMA.16816.F32 R20, R140.reuse, R132, R20 ;  /* 0x000000848c14723c */ /* 0x050fe20000001814 */
[----:B------:R-:W4:Y:S07]  /*5ea0*/  LDSM.16.M88.4 R116, [R211+0x8100] ;  /* 0x00810000d374783b */ /* 0x000f2e0000000200 */
[C---:B------:R-:W-:Y:S01]  /*5eb0*/  HMMA.16816.F32 R24, R140.reuse, R134, R24 ;  /* 0x000000868c18723c */ /* 0x040fe20000001818 */
[----:B------:R-:W0:Y:S07]  /*5ec0*/  LDGDEPBAR ;  /* 0x00000000000079af */ /* 0x000e2e0000000000 */
[C---:B-----5:R-:W-:Y:S01]  /*5ed0*/  HMMA.16816.F32 R28, R140.reuse, R136, R28 ;  /* 0x000000888c1c723c */ /* 0x060fe2000000181c */
[----:B------:R-:W5:Y:S07]  /*5ee0*/  LDSM.16.M88.4 R124, [R211+0x8900] ;  /* 0x00890000d37c783b */ /* 0x000f6e0000000200 */
[C---:B------:R-:W-:Y:S01]  /*5ef0*/  HMMA.16816.F32 R32, R140.reuse, R138, R32 ;  /* 0x0000008a8c20723c */ /* 0x040fe20000001820 */
[----:B------:R-:W3:Y:S07]  /*5f00*/  LDSM.16.M88.4 R128, [R211+0x9100] ;  /* 0x00910000d380783b */ /* 0x000eee0000000200 */
[C---:B------:R-:W-:Y:S01]  /*5f10*/  HMMA.16816.F32 R36, R140.reuse, R144, R36 ;  /* 0x000000908c24723c */ /* 0x040fe20000001824 */
[----:B-1----:R-:W1:Y:S07]  /*5f20*/  LDSM.16.M88.4 R156, [R211+0x9900] ;  /* 0x00990000d39c783b */ /* 0x002e6e0000000200 */
        /* <DEDUP_REMOVED lines=98> */
[----:B------:R-:W-:Y:S01]  /*6550*/  FMUL.FTZ R0, R6, c[0x0][0x320] ;  /* 0x0000c80006007a20 */ /* 0x000fe20000410000 */
[----:B------:R-:W-:Y:S01]  /*6560*/  @P2 IADD3 R6, R234, -0x1, RZ ;  /* 0xffffffffea062810 */ /* 0x000fe20007ffe0ff */
[C---:B------:R-:W-:Y:S02]  /*6570*/  HMMA.16816.F32 R20, R188.reuse, R124, R20 ;  /* 0x0000007cbc14723c */ /* 0x040fe40000001814 */
[----:B------:R-:W2:Y:S02]  /*6580*/  MUFU.TANH R157, R157 ;  /* 0x0000009d009d7308 */ /* 0x000ea40000002400 */
[----:B------:R-:W-:Y:S01]  /*6590*/  FMUL.FTZ R158, R10, c[0x0][0x320] ;  /* 0x0000c8000a9e7a20 */ /* 0x000fe20000410000 */
[----:B------:R-:W-:Y:S01]  /*65a0*/  @P2 SHF.L.U64.HI R10, R195, 0x6, R194 ;  /* 0x00000006c30a2819 */ /* 0x000fe200000102c2 */
[----:B------:R-:W-:Y:S01]  /*65b0*/  FMUL.FTZ R160, R5, c[0x0][0x320] ;  /* 0x0000c80005a07a20 */ /* 0x000fe20000410000 */
[----:B------:R-:W-:Y:S01]  /*65c0*/  @P2 SHF.R.S32.HI R5, RZ, 0x1f, R6 ;  /* 0x0000001fff052819 */ /* 0x000fe20000011406 */
[C---:B------:R-:W-:Y:S01]  /*65d0*/  HMMA.16816.F32 R24, R188.reuse, R126, R24 ;  /* 0x0000007ebc18723c */ /* 0x040fe20000001818 */
[----:B------:R-:W3:Y:S03]  /*65e0*/  LDSM.16.M88.4 R124, [R202+0x5000] ;  /* 0x00500000ca7c783b */ /* 0x000ee60000000200 */
[----:B------:R-:W4:Y:S01]  /*65f0*/  MUFU.TANH R160, R160 ;  /* 0x000000a000a07308 */ /* 0x000f220000002400 */
[----:B------:R-:W-:Y:S02]  /*6600*/  @P2 IMAD R5, R5, c[0x0][0x1e0], RZ ;  /* 0x0000780005052a24 */ /* 0x000fe400078e02ff */
[----:B------:R-:W-:Y:S02]  /*6610*/  FMUL.FTZ R164, R9, c[0x0][0x320] ;  /* 0x0000c80009a47a20 */ /* 0x000fe40000410000 */
[C---:B------:R-:W-:Y:S03]  /*6620*/  @P2 IMAD R5, R6.reuse, c[0x0][0x1e4], R5 ;  /* 0x0000790006052a24 */ /* 0x040fe600078e0205 */
[----:B------:R-:W-:Y:S02]  /*6630*/  @P2 IMAD.WIDE.U32 R6, R6, c[0x0][0x1e0], RZ ;  /* 0x0000780006062a25 */ /* 0x000fe400078e00ff */
[----:B------:R-:W2:Y:S02]  /*6640*/  MUFU.TANH R0, R0 ;  /* 0x0000000000007308 */ /* 0x000ea40000002400 */
[----:B------:R-:W-:Y:S01]  /*6650*/  FMUL.FTZ R239, R22, c[0x0][0x320] ;  /* 0x0000c80016ef7a20 */ /* 0x000fe20000410000 */
[----:B------:R-:W-:Y:S01]  /*6660*/  @P2 IADD3 R5, R7, R5, RZ ;  /* 0x0000000507052210 */ /* 0x000fe20007ffe0ff */
[----:B------:R-:W-:Y:S02]  /*6670*/  FMUL.FTZ R187, R23, c[0x0][0x320] ;  /* 0x0000c80017bb7a20 */ /* 0x000fe40000410000 */
[----:B------:R-:W-:Y:S01]  /*6680*/  FMUL.FTZ R165, R18, c[0x0][0x320] ;  /* 0x0000c80012a57a20 */ /* 0x000fe20000410000 */
[----:B------:R-:W-:Y:S01]  /*6690*/  @P2 MOV R18, R220 ;  /* 0x000000dc00122202 */ /* 0x000fe20000000f00 */
[----:B------:R-:W-:Y:S01]  /*66a0*/  FMUL.FTZ R163, R19, c[0x0][0x320] ;  /* 0x0000c80013a37a20 */ /* 0x000fe20000410000 */
[----:B------:R-:W-:Y:S01]  /*66b0*/  @P2 MOV R19, R223 ;  /* 0x000000df00132202 */ /* 0x000fe20000000f00 */
[----:B------:R-:W2:Y:S01]  /*66c0*/  MUFU.TANH R164, R164 ;  /* 0x000000a400a47308 */ /* 0x000ea20000002400 */
[C---:B-1----:R-:W-:Y:S03]  /*66d0*/  HMMA.16816.F32 R28, R188.reuse, R116, R28 ;  /* 0x00000074bc1c723c */ /* 0x042fe6000000181c */
[----:B------:R-:W-:Y:S02]  /*66e0*/  FMUL.FTZ R237, R26, c[0x0][0x320] ;  /* 0x0000c8001aed7a20 */ /* 0x000fe40000410000 */
[----:B------:R-:W-:Y:S02]  /*66f0*/  FMUL.FTZ R235, R27, c[0x0][0x320] ;  /* 0x0000c8001beb7a20 */ /* 0x000fe40000410000 */
[----:B------:R-:W-:Y:S01]  /*6700*/  @P2 IMAD.WIDE.U32 R18, R6, 0x60, R18 ;  /* 0x0000006006122825 */ /* 0x000fe200078e0012 */
[C---:B------:R-:W-:Y:S01]  /*6710*/  HMMA.16816.F32 R32, R188.reuse, R118, R32 ;  /* 0x00000076bc20723c */ /* 0x040fe20000001820 */
[----:B------:R-:W1:Y:S01]  /*6720*/  MUFU.TANH R158, R158 ;  /* 0x0000009e009e7308 */ /* 0x000e620000002400 */
[----:B------:R-:W5:Y:S01]  /*6730*/  LDSM.16.M88.4 R116, [R202+0x5800] ;  /* 0x00580000ca74783b */ /* 0x000f620000000200 */
[----:B------:R-:W-:Y:S04]  /*6740*/  DEPBAR.LE SB0, 0x0 ;  /* 0x000080000000791a */ /* 0x000fe80000000000 */
[----:B------:R-:W-:Y:S01]  /*6750*/  @P2 SHF.L.U32 R7, R18, 0x1, RZ ;  /* 0x0000000112072819 */ /* 0x000fe200000006ff */
[----:B------:R-:W-:Y:S01]  /*6760*/  @P2 IMAD R6, R5, 0x60, RZ ;  /* 0x0000006005062824 */ /* 0x000fe200078e02ff */
[C---:B---3--:R-:W-:Y:S02]  /*6770*/  HMMA.16816.F32 R36, R188.reuse, R124, R36 ;  /* 0x0000007cbc24723c */ /* 0x048fe40000001824 */
[----:B------:R-:W3:Y:S01]  /*6780*/  MUFU.TANH R165, R165 ;  /* 0x000000a500a57308 */ /* 0x000ee20000002400 */
[----:B------:R-:W-:Y:S02]  /*6790*/  BAR.SYNC.DEFER_BLOCKING 0x0 ;  /* 0x0000000000007b1d */ /* 0x000fe40000010000 */
[----:B------:R-:W-:Y:S01]  /*67a0*/  @P2 IADD3 R26, P0, R7, c[0x0][0x1c8], RZ ;  /* 0x00007200071a2a10 */ /* 0x000fe20007f1e0ff */
[----:B------:R-:W-:Y:S01]  /*67b0*/  FMUL.FTZ R159, R11, c[0x0][0x320] ;  /* 0x0000c8000b9f7a20 */ /* 0x000fe20000410000 */
[----:B------:R-:W-:Y:S01]  /*67c0*/  @P2 IADD3 R7, P1, R7, 0x80, RZ ;  /* 0x0000008007072810 */ /* 0x000fe20007f3e0ff */
[----:B------:R-:W-:Y:S01]  /*67d0*/  FMUL.FTZ R247, R30, c[0x0][0x320] ;  /* 0x0000c8001ef77a20 */ /* 0x000fe20000410000 */
[----:B------:R-:W-:Y:S01]  /*67e0*/  @P2 IADD3 R6, R19, R6, RZ ;  /* 0x0000000613062210 */ /* 0x000fe20007ffe0ff */
[C---:B------:R-:W-:Y:S02]  /*67f0*/  HMMA.16816.F32 R40, R188.reuse, R126, R40 ;  /* 0x0000007ebc28723c */ /* 0x040fe40000001828 */
[----:B------:R-:W1:Y:S01]  /*6800*/  MUFU.TANH R159, R159 ;  /* 0x0000009f009f7308 */ /* 0x000e620000002400 */
[----:B------:R-:W-:Y:S01]  /*6810*/  @P2 SHF.L.U64.HI R6, R18, 0x1, R6 ;  /* 0x0000000112062819 */ /* 0x000fe20000010206 */
[----:B------:R-:W-:Y:S01]  /*6820*/  FMUL.FTZ R245, R31, c[0x0][0x320] ;  /* 0x0000c8001ff57a20 */ /* 0x000fe20000410000 */
[----:B------:R-:W-:Y:S01]  /*6830*/  MOV R18, R224 ;  /* 0x000000e000127202 */ /* 0x000fe20000000f00 */
[----:B------:R-:W-:Y:S01]  /*6840*/  FMUL.FTZ R243, R34, c[0x0][0x320] ;  /* 0x0000c80022f37a20 */ /* 0x000fe20000410000 */
[----:B------:R-:W-:Y:S01]  /*6850*/  @P2 IADD3.X R27, R6, c[0x0][0x1cc], RZ, P0, !PT ;  /* 0x00007300061b2a10 */ /* 0x000fe200007fe4ff */
[----:B------:R-:W-:Y:S01]  /*6860*/  FMUL.FTZ R241, R35, c[0x0][0x320] ;  /* 0x0000c80023f17a20 */ /* 0x000fe20000410000 */
[----:B------:R-:W-:Y:S03]  /*6870*/  @P2 IADD3 R22, P0, R7, c[0x0][0x1c8], RZ ;  /* 0x0000720007162a10 */ /* 0x000fe60007f1e0ff */
[----:B------:R-:W1:Y:S01]  /*6880*/  MUFU.TANH R163, R163 ;  /* 0x000000a300a37308 */ /* 0x000e620000002400 */
[----:B------:R-:W-:Y:S01]  /*6890*/  @P2 IADD3.X R23, RZ, c[0x0][0x1cc], R6, P0, P1 ;  /* 0x00007300ff172a10 */ /* 0x000fe200007e2406 */
[----:B------:R-:W-:Y:S01]  /*68a0*/  FMUL.FTZ R251, R36, c[0x0][0x320] ;  /* 0x0000c80024fb7a20 */ /* 0x000fe20000410000 */
[----:B------:R-:W-:Y:S01]  /*68b0*/  @P2 SHF.L.U32 R7, R195, 0x6, RZ ;  /* 0x00000006c3072819 */ /* 0x000fe200000006ff */
[----:B------:R-:W-:Y:S01]  /*68c0*/  FMUL.FTZ R250, R37, c[0x0][0x320] ;  /* 0x0000c80025fa7a20 */ /* 0x000fe20000410000 */
[----:B------:R-:W-:Y:S01]  /*68d0*/  @!PT LDS RZ, [RZ] ;  /* 0x00000000fffff984 */ /* 0x000fe20000000800 */
[----:B------:R-:W-:Y:S01]  /*68e0*/  @!PT LDS RZ, [RZ] ;  /* 0x00000000fffff984 */ /* 0x000fe20000000800 */
[----:B------:R-:W-:Y:S01]  /*68f0*/  @!PT LDS RZ, [RZ] ;  /* 0x00000000fffff984 */ /* 0x000fe20000000800 */
[----:B------:R1:W-:Y:S01]  /*6900*/  @P2 LDGSTS.E.BYPASS.LTC128B.128 [R217+0x8100], [R26.64], !P6 ;  /* 0x081000001ad92fae */ /* 0x0003e2000f101d4a */
[----:B------:R-:W-:Y:S01]  /*6910*/  @P4 MOV R18, R193 ;  /* 0x000000c100124202 */ /* 0x000fe20000000f00 */
[----:B------:R-:W-:Y:S01]  /*6920*/  FMUL.FTZ R156, R4, c[0x0][0x320] ;  /* 0x0000c800049c7a20 */ /* 0x000fe20000410000 */
[-C--:B------:R-:W-:Y:S01]  /*6930*/  @P2 IADD3 R30, P1, R26, R7.reuse, RZ ;  /* 0x000000071a1e2210 */ /* 0x080fe20007f3e0ff */
[----:B------:R-:W-:Y:S01]  /*6940*/  FMUL.FTZ R162, R8, c[0x0][0x320] ;  /* 0x0000c80008a27a20 */ /* 0x000fe20000410000 */
[----:B------:R1:W1:Y:S01]  /*6950*/  MUFU.TANH R11, R251 ;  /* 0x000000fb000b7308 */ /* 0x0002620000002400 */
[C---:B-----5:R-:W-:Y:S02]  /*6960*/  HMMA.16816.F32 R44, R188.reuse, R116, R44 ;  /* 0x00000074bc2c723c */ /* 0x060fe4000000182c */
[----:B------:R5:W-:Y:S01]  /*6970*/  @P2 LDGSTS.E.BYPASS.LTC128B.128 [R217+0xb100], [R22.64], !P5 ;  /* 0x0b10000016d92fae */ /* 0x000be2000e901d4a */
[-C--:B------:R-:W-:Y:S01]  /*6980*/  @P2 IADD3.X R31, R27, R10.reuse, RZ, P1, !PT ;  /* 0x0000000a1b1f2210 */ /* 0x080fe20000ffe4ff */
[----:B------:R-:W-:Y:S01]  /*6990*/  FMUL.FTZ R184, R12, c[0x0][0x320] ;  /* 0x0000c8000cb87a20 */ /* 0x000fe20000410000 */
[----:B------:R-:W-:Y:S01]  /*69a0*/  @P2 IADD3 R34, P0, R30, R7, RZ ;  /* 0x000000071e222210 */ /* 0x000fe20007f1e0ff */
[----:B------:R-:W-:Y:S02]  /*69b0*/  FMUL.FTZ R166, R13, c[0x0][0x320] ;  /* 0x0000c8000da67a20 */ /* 0x000fe40000410000 */
[----:B------:R-:W-:Y:S01]  /*69c0*/  HMMA.16816.F32 R48, R188, R118, R48 ;  /* 0x00000076bc30723c */ /* 0x000fe20000001830 */
[----:B------:R1:W1:Y:S01]  /*69d0*/  MUFU.TANH R9, R250 ;  /* 0x000000fa00097308 */ /* 0x0002620000002400 */
[----:B------:R1:W-:Y:S02]  /*69e0*/  @P2 LDGSTS.E.BYPASS.LTC128B.128 [R217+0x9100], [R30.64], !P6 ;  /* 0x091000001ed92fae */ /* 0x0003e4000f101d4a */
[----:B------:R-:W-:Y:S01]  /*69f0*/  @P2 IADD3.X R35, R31, R10, RZ, P0, !PT ;  /* 0x0000000a1f232210 */ /* 0x000fe200007fe4ff */
[----:B------:R-:W-:Y:S02]  /*6a00*/  FMUL.FTZ R167, R14, c[0x0][0x320] ;  /* 0x0000c8000ea77a20 */ /* 0x000fe40000410000 */
[----:B------:R-:W-:Y:S02]  /*6a10*/  FMUL.FTZ R161, R15, c[0x0][0x320] ;  /* 0x0000c8000fa17a20 */ /* 0x000fe40000410000 */
[----:B------:R-:W-:Y:S01]  /*6a20*/  FMUL.FTZ R185, R16, c[0x0][0x320] ;  /* 0x0000c80010b97a20 */ /* 0x000fe20000410000 */
[----:B------:R1:W-:Y:S01]  /*6a30*/  @P2 LDGSTS.E.BYPASS.LTC128B.128 [R217+0xc100], [R30.64+0x80], !P5 ;  /* 0x0c1000801ed92fae */ /* 0x0003e2000e901d4a */
[----:B------:R-:W1:Y:S01]  /*6a40*/  MUFU.TANH R156, R156 ;  /* 0x0000009c009c7308 */ /* 0x000e620000002400 */
[----:B------:R-:W-:Y:S02]  /*6a50*/  FMUL.FTZ R186, R17, c[0x0][0x320] ;  /* 0x0000c80011ba7a20 */ /* 0x000fe40000410000 */
[----:B------:R-:W-:Y:S02]  /*6a60*/  FMUL.FTZ R236, R20, c[0x0][0x320] ;  /* 0x0000c80014ec7a20 */ /* 0x000fe40000410000 */
[----:B------:R-:W-:Y:S02]  /*6a70*/  FMUL.FTZ R192, R21, c[0x0][0x320] ;  /* 0x0000c80015c07a20 */ /* 0x000fe40000410000 */
[----:B------:R2:W-:Y:S01]  /*6a80*/  @P2 LDGSTS.E.BYPASS.LTC128B.128 [R217+0xa100], [R34.64], !P6 ;  /* 0x0a10000022d92fae */ /* 0x0005e2000f101d4a */
[----:B------:R-:W-:Y:S02]  /*6a90*/  FMUL.FTZ R238, R24, c[0x0][0x320] ;  /* 0x0000c80018ee7a20 */ /* 0x000fe40000410000 */
[----:B------:R-:W2:Y:S01]  /*6aa0*/  MUFU.TANH R162, R162 ;  /* 0x000000a200a27308 */ /* 0x000ea20000002400 */
[----:B------:R-:W-:Y:S02]  /*6ab0*/  FMUL.FTZ R240, R25, c[0x0][0x320] ;  /* 0x0000c80019f07a20 */ /* 0x000fe40000410000 */
[----:B------:R-:W-:Y:S02]  /*6ac0*/  FMUL.FTZ R244, R28, c[0x0][0x320] ;  /* 0x0000c8001cf47a20 */ /* 0x000fe40000410000 */
[----:B------:R2:W-:Y:S01]  /*6ad0*/  @P2 LDGSTS.E.BYPASS.LTC128B.128 [R217+0xd100], [R34.64+0x80], !P5 ;  /* 0x0d10008022d92fae */ /* 0x0005e2000e901d4a */
[----:B------:R-:W-:Y:S02]  /*6ae0*/  FMUL.FTZ R242, R29, c[0x0][0x320] ;  /* 0x0000c8001df27a20 */ /* 0x000fe40000410000 */
[----:B------:R-:W-:Y:S02]  /*6af0*/  FMUL.FTZ R249, R32, c[0x0][0x320] ;  /* 0x0000c80020f97a20 */ /* 0x000fe40000410000 */
[----:B------:R-:W2:Y:S01]  /*6b00*/  MUFU.TANH R184, R184 ;  /* 0x000000b800b87308 */ /* 0x000ea20000002400 */
[----:B------:R-:W-:Y:S02]  /*6b10*/  FMUL.FTZ R252, R33, c[0x0][0x320] ;  /* 0x0000c80021fc7a20 */ /* 0x000fe40000410000 */
[----:B------:R-:W0:Y:S01]  /*6b20*/  LDGDEPBAR ;  /* 0x00000000000079af */ /* 0x000e220000000000 */
[----:B------:R-:W-:Y:S02]  /*6b30*/  FMUL.FTZ R248, R38, c[0x0][0x320] ;  /* 0x0000c80026f87a20 */ /* 0x000fe40000410000 */
[----:B------:R-:W-:Y:S02]  /*6b40*/  FMUL.FTZ R246, R39, c[0x0][0x320] ;  /* 0x0000c80027f67a20 */ /* 0x000fe40000410000 */
[----:B------:R-:W-:Y:S02]  /*6b50*/  FMUL.FTZ R13, R40, c[0x0][0x320] ;  /* 0x0000c800280d7a20 */ /* 0x000fe40000410000 */
[----:B------:R-:W2:Y:S01]  /*6b60*/  MUFU.TANH R166, R166 ;  /* 0x000000a600a67308 */ /* 0x000ea20000002400 */
[----:B------:R-:W-:Y:S01]  /*6b70*/  FMUL.FTZ R15, R41, c[0x0][0x320] ;  /* 0x0000c800290f7a20 */ /* 0x000fe20000410000 */
[----:B------:R-:W2:Y:S01]  /*6b80*/  SHFL.IDX PT, R6, R18, RZ, 0x1c1f ;  /* 0x001c1fff12067589 */ /* 0x000ea200000e0000 */
[----:B-1----:R-:W-:Y:S02]  /*6b90*/  FMUL.FTZ R251, R42, c[0x0][0x320] ;  /* 0x0000c8002afb7a20 */ /* 0x002fe40000410000 */
        /* <DEDUP_REMOVED lines=9> */
[----:B------:R-:W1:Y:S01]  /*6c30*/  MUFU.TANH R161, R161 ;  /* 0x000000a100a17308 */ /* 0x000e620000002400 */
[----:B------:R-:W-:Y:S02]  /*6c40*/  FMUL.FTZ R46, R46, c[0x0][0x320] ;  /* 0x0000c8002e2e7a20 */ /* 0x000fe40000410000 */
[----:B------:R-:W-:Y:S05]  /*6c50*/  IMAD R26, R234, -0x60, RZ ;  /* 0xffffffa0ea1a7824 */ /* 0x000fea00078e02ff */
[----:B------:R-:W-:Y:S02]  /*6c60*/  IADD3 R21, -R225, 0x1, R26 ;  /* 0x00000001e1157810 */ /* 0x000fe40007ffe11a */
[----:B------:R-:W1:Y:S02]  /*6c70*/  MUFU.TANH R185, R185 ;  /* 0x000000b900b97308 */ /* 0x000e640000002400 */
[----:B------:R-:W-:Y:S04]  /*6c80*/  IADD3 R21, -R219, R21, R216 ;  /* 0x00000015db157210 */ /* 0x000fe80007ffe1d8 */
[C---:B-----5:R-:W-:Y:S02]  /*6c90*/  IADD3 R22, R21.reuse, c[0x0][0x328], RZ ;  /* 0x0000ca0015167a10 */ /* 0x060fe40007ffe0ff */
[----:B------:R-:W-:Y:S02]  /*6ca0*/  IADD3 R21, R21, UR7, RZ ;  /* 0x0000000715157c10 */ /* 0x000fe4000fffe0ff */
[----:B------:R-:W1:Y:S01]  /*6cb0*/  MUFU.TANH R186, R186 ;  /* 0x000000ba00ba7308 */ /* 0x000e620000002400 */
[----:B--2---:R-:W-:Y:S02]  /*6cc0*/  IADD3 R25, R22, R6, RZ ;  /* 0x0000000616197210 */ /* 0x004fe40007ffe0ff */
[----:B------:R-:W-:Y:S07]  /*6cd0*/  IADD3 R23, R6, R21, RZ ;  /* 0x0000001506177210 */ /* 0x000fee0007ffe0ff */
[----:B------:R-:W2:Y:S10]  /*6ce0*/  MUFU.TANH R236, R236 ;  /* 0x000000ec00ec7308 */ /* 0x000eb40000002400 */
        /* <DEDUP_REMOVED lines=22> */
[----:B------:R1:W1:Y:S10]  /*6e50*/  MUFU.TANH R150, R45 ;  /* 0x0000002d00967308 */ /* 0x0002740000002400 */
[----:B------:R1:W1:Y:S10]  /*6e60*/  MUFU.TANH R147, R46 ;  /* 0x0000002e00937308 */ /* 0x0002740000002400 */
[----:B------:R-:W1:Y:S10]  /*6e70*/  MUFU.TANH R5, R5 ;  /* 0x0000000500057308 */ /* 0x000e740000002400 */
[----:B------:R-:W1:Y:S10]  /*6e80*/  MUFU.TANH R146, R146 ;  /* 0x0000009200927308 */ /* 0x000e740000002400 */
[----:B------:R-:W1:Y:S10]  /*6e90*/  MUFU.TANH R19, R19 ;  /* 0x0000001300137308 */ /* 0x000e740000002400 */
[----:B------:R-:W1:Y:S10]  /*6ea0*/  MUFU.TANH R14, R14 ;  /* 0x0000000e000e7308 */ /* 0x000e740000002400 */
[----:B------:R-:W1:Y:S01]  /*6eb0*/  MUFU.TANH R7, R7 ;  /* 0x0000000700077308 */ /* 0x000e620000002400 */
[----:B------:R-:W-:-:S05]  /*6ec0*/  @!P3 BRA `(.L_x_244) ;  /* 0x000001800000b947 */ /* 0x000fca0003800000 */
[----:B--234-:R-:W-:Y:S01]  /*6ed0*/  IADD3 R6, -R219, R216, R6 ;  /* 0x000000d8db067210 */ /* 0x01cfe20007ffe106 */
[----:B------:R-:W-:Y:S03]  /*6ee0*/  BSSY B0, `(.L_x_245) ;  /* 0x0000011000007945 */ /* 0x000fe60003800000 */
        /* <DEDUP_REMOVED lines=11> */
.L_x_246:
[----:B------:R-:W-:Y:S04]  /*6fa0*/  MOV R4, c[0x0][0x32c] ;  /* 0x0000cb0000047a02 */ /* 0x000fe80000000f00 */
[----:B------:R-:W-:Y:S11]  /*6fb0*/  ISETP.NE.AND P0, PT, R4, 0x1, PT ;  /* 0x000000010400780c */ /* 0x000ff60003f05270 */
[----:B------:R-:W-:Y:S02]  /*6fc0*/  @!UPT UIADD3 URZ, URZ, URZ, URZ ;  /* 0x0000003f3f3ff290 */ /* 0x000fe4000fffe03f */
[----:B------:R-:W-:Y:S05]  /*6fd0*/  @P0 IMAD.HI.U32 R4, R6, c[0x0][0x330], RZ ;  /* 0x0000cc0006040a27 */ /* 0x000fea00078e00ff */
[----:B------:R-:W-:Y:S02]  /*6fe0*/  @P0 SHF.R.U32.HI R6, RZ, c[0x0][0x334], R4 ;  /* 0x0000cd00ff060a19 */ /* 0x000fe40000011604 */
.L_x_247:
[----:B------:R-:W-:Y:S05]  /*6ff0*/  BSYNC B0 ;  /* 0x0000000000007941 */ /* 0x000fea0003800000 */
.L_x_245:
[----:B------:R-:W-:Y:S04]  /*7000*/  IMAD.IADD R27, R26, 0x1, -R225 ;  /* 0x000000011a1b7824 */ /* 0x000fe800078e0ae1 */
[----:B------:R-:W-:Y:S05]  /*7010*/  IMAD R6, R6, c[0x0][0x32c], R27 ;  /* 0x0000cb0006067a24 */ /* 0x000fea00078e021b */
[----:B------:R-:W-:Y:S02]  /*7020*/  IADD3 R4, R6, c[0x0][0x32c], RZ ;  /* 0x0000cb0006047a10 */ /* 0x000fe40007ffe0ff */
[----:B------:R-:W-:Y:S02]  /*7030*/  IMNMX R23, R23, R6, !PT ;  /* 0x0000000617177217 */ /* 0x000fe40007800200 */
[----:B------:R-:W-:Y:S02]  /*7040*/  IMNMX R25, R25, R4, PT ;  /* 0x0000000419197217 */ /* 0x000fe40003800200 */
.L_x_244:
        /* <DEDUP_REMOVED lines=125> */
[----:B------:R-:W-:Y:S02]  /*7820*/  LOP3.LUT R226, R226, 0xfffffffd, RZ, 0xc0, !PT ;  /* 0xfffffffde2e27812 */ /* 0x000fe400078ec0ff */
        /* <DEDUP_REMOVED lines=18> */
[----:B------:R-:W-:Y:S01]  /*7950*/  IADD3 R9, -R219, R216, R4 ;  /* 0x000000d8db097210 */ /* 0x000fe20007ffe104 */
        /* <DEDUP_REMOVED lines=12> */
.L_x_250:
[----:B------:R-:W-:Y:S04]  /*7a20*/  MOV R4, c[0x0][0x32c] ;  /* 0x0000cb0000047a02 */ /* 0x000fe80000000f00 */
[----:B------:R-:W-:Y:S11]  /*7a30*/  ISETP.NE.AND P0, PT, R4, 0x1, PT ;  /* 0x000000010400780c */ /* 0x000ff60003f05270 */
[----:B------:R-:W-:Y:S02]  /*7a40*/  @!UPT UIADD3 URZ, URZ, URZ, URZ ;  /* 0x0000003f3f3ff290 */ /* 0x000fe4000fffe03f */
[----:B------:R-:W-:Y:S05]  /*7a50*/  @P0 IMAD.HI.U32 R4, R9, c[0x0][0x330], RZ ;  /* 0x0000cc0009040a27 */ /* 0x000fea00078e00ff */
[----:B------:R-:W-:Y:S02]  /*7a60*/  @P0 SHF.R.U32.HI R9, RZ, c[0x0][0x334], R4 ;  /* 0x0000cd00ff090a19 */ /* 0x000fe40000011604 */
.L_x_251:
[----:B------:R-:W-:Y:S05]  /*7a70*/  BSYNC B0 ;  /* 0x0000000000007941 */ /* 0x000fea0003800000 */
.L_x_249:
[----:B------:R-:W-:Y:S04]  /*7a80*/  IMAD.IADD R26, R26, 0x1, -R225 ;  /* 0x000000011a1a7824 */ /* 0x000fe800078e0ae1 */
[----:B------:R-:W-:Y:S05]  /*7a90*/  IMAD R26, R9, c[0x0][0x32c], R26 ;  /* 0x0000cb00091a7a24 */ /* 0x000fea00078e021a */
[----:B------:R-:W-:Y:S02]  /*7aa0*/  IADD3 R9, R26, c[0x0][0x32c], RZ ;  /* 0x0000cb001a097a10 */ /* 0x000fe40007ffe0ff */
[----:B------:R-:W-:Y:S02]  /*7ab0*/  IMNMX R21, R21, R26, !PT ;  /* 0x0000001a15157217 */ /* 0x000fe40007800200 */
[----:B------:R-:W-:Y:S02]  /*7ac0*/  IMNMX R22, R22, R9, PT ;  /* 0x0000000916167217 */ /* 0x000fe40003800200 */
.L_x_248:
        /* <DEDUP_REMOVED lines=75> */
[C---:B------:R-:W-:Y:S02]  /*7f80*/  ISETP.GT.AND P0, PT, R21.reuse, 0x28, !P0 ;  /* 0x000000281500780c */ /* 0x040fe40004704270 */
[----:B------:R-:W-:Y:S02]  /*7f90*/  FMNMX.FTZ R19, R150, R19, !PT ;  /* 0x0000001396137209 */ /* 0x000fe40007810000 */
[----:B------:R-:W-:Y:S02]  /*7fa0*/  ISETP.LT.OR P0, PT, R22, 0x29, P0 ;  /* 0x000000291600780c */ /* 0x000fe40000701670 */
[----:B------:R-:W-:Y:S02]  /*7fb0*/  ISETP.GT.AND P2, PT, R21, 0x58, !P2 ;  /* 0x000000581500780c */ /* 0x000fe40005744270 */
        /* <DEDUP_REMOVED lines=339> */
[C---:B------:R-:W-:Y:S04]  /*94f0*/  HMMA.16816.F32 R12, R68.reuse, R84, R12 ;  /* 0x00000054440c723c */ /* 0x040fe8000000180c */
[----:B------:R-:W-:Y:S04]  /*9500*/  FADD.FTZ R2, R242, R235 ;  /* 0x000000ebf2027221 */ /* 0x000fe80000010000 */
[C---:B------:R-:W-:Y:S01]  /*9510*/  HMMA.16816.F32 R16, R68.reuse, R86, R16 ;  /* 0x000000564410723c */ /* 0x040fe20000001810 */
[----:B------:R-:W3:Y:S01]  /*9520*/  LDSM.16.MT88.4 R84, [R210+0x4100] ;  /* 0x00410000d254783b */ /* 0x000ee20000004200 */
[----:B------:R-:W4:Y:S02]  /*9530*/  MUFU.EX2 R139, R139 ;  /* 0x0000008b008b7308 */ /* 0x000f240000000800 */
[----:B------:R-:W-:Y:S01]  /*9540*/  FADD.FTZ R2, R245, R2 ;  /* 0x00000002f5027221 */ /* 0x000fe20000010000 */
[----:B-1----:R-:W-:Y:S03]  /*9550*/  F2FP.PACK_AB R126, R149, R146 ;  /* 0x00000092957e723e */ /* 0x002fe600000000ff */
[C---:B------:R-:W-:Y:S04]  /*9560*/  HMMA.16816.F32 R20, R68.reuse, R76, R20 ;  /* 0x0000004c4414723c */ /* 0x040fe80000001814 */
[----:B------:R-:W-:Y:S01]  /*9570*/  MUFU.EX2 R135, R135 ;  /* 0x0000008700877308 */ /* 0x000fe20000000800 */
[----:B------:R-:W-:Y:S03]  /*9580*/  FADD.FTZ R3, R243, R2 ;  /* 0x00000002f3037221 */ /* 0x000fe60000010000 */
[C---:B------:R-:W-:Y:S01]  /*9590*/  HMMA.16816.F32 R24, R68.reuse, R78, R24 ;  /* 0x0000004e4418723c */ /* 0x040fe20000001818 */
[----:B------:R-:W1:Y:S03]  /*95a0*/  LDSM.16.MT88.4 R76, [R209+0x4100] ;  /* 0x00410000d14c783b */ /* 0x000e660000004200 */
[----:B------:R-:W-:Y:S02]  /*95b0*/  FADD.FTZ R3, R244, R3 ;  /* 0x00000003f4037221 */ /* 0x000fe40000010000 */
[----:B------:R-:W3:Y:S02]  /*95c0*/  MUFU.EX2 R134, R134 ;  /* 0x0000008600867308 */ /* 0x000ee40000000800 */
[C---:B-----5:R-:W-:Y:S04]  /*95d0*/  HMMA.16816.F32 R28, R68.reuse, R80, R28 ;  /* 0x00000050441c723c */ /* 0x060fe8000000181c */
[----:B----4-:R-:W-:Y:S01]  /*95e0*/  F2FP.PACK_AB R125, R139, R144 ;  /* 0x000000908b7d723e */ /* 0x010fe200000000ff */
[----:B------:R-:W-:Y:S03]  /*95f0*/  FADD.FTZ R2, R166, R3 ;  /* 0x00000003a6027221 */ /* 0x000fe60000010000 */
[C---:B------:R-:W-:Y:S01]  /*9600*/  HMMA.16816.F32 R32, R68.reuse, R82, R32 ;  /* 0x000000524420723c */ /* 0x040fe20000001820 */
[----:B------:R-:W4:Y:S03]  /*9610*/  LDSM.16.MT88.4 R80, [R212+0x1900] ;  /* 0x00190000d450783b */ /* 0x000f260000004200 */
[----:B------:R-:W-:Y:S04]  /*9620*/  FADD.FTZ R2, R165, R2 ;  /* 0x00000002a5027221 */ /* 0x000fe80000010000 */
[C---:B--2---:R-:W-:Y:S04]  /*9630*/  HMMA.16816.F32 R36, R68.reuse, R72, R36 ;  /* 0x000000484424723c */ /* 0x044fe80000001824 */
[----:B------:R-:W-:Y:S01]  /*9640*/  FADD.FTZ R3, R161, R2 ;  /* 0x00000002a1037221 */ /* 0x000fe20000010000 */
[----:B---3--:R-:W-:Y:S01]  /*9650*/  F2FP.PACK_AB R127, R134, R135 ;  /* 0x00000087867f723e */ /* 0x008fe200000000ff */
[----:B------:R-:W-:Y:S02]  /*9660*/  IMAD.MOV.U32 R2, RZ, RZ, R116 ;  /* 0x000000ffff027224 */ /* 0x000fe400078e0074 */
[C---:B------:R-:W-:Y:S01]  /*9670*/  HMMA.16816.F32 R40, R68.reuse, R74, R40 ;  /* 0x0000004a4428723c */ /* 0x040fe20000001828 */
[----:B------:R-:W2:Y:S03]  /*9680*/  LDSM.16.MT88.4 R72, [R210+0x1900] ;  /* 0x00190000d248783b */ /* 0x000ea60000004200 */
[----:B------:R-:W-:Y:S04]  /*9690*/  FADD.FTZ R3, R192, R3 ;  /* 0x00000003c0037221 */ /* 0x000fe80000010000 */
[C---:B------:R-:W-:Y:S04]  /*96a0*/  HMMA.16816.F32 R44, R68.reuse, R84, R44 ;  /* 0x00000054442c723c */ /* 0x040fe8000000182c */
[----:B------:R-:W-:Y:S02]  /*96b0*/  FADD.FTZ R144, R144, R3 ;  /* 0x0000000390907221 */ /* 0x000fe40000010000 */
[----:B------:R-:W-:Y:S02]  /*96c0*/  IMAD.MOV.U32 R3, RZ, RZ, R0 ;  /* 0x000000ffff037224 */ /* 0x000fe400078e0000 */
[C---:B------:R-:W-:Y:S01]  /*96d0*/  HMMA.16816.F32 R48, R68.reuse, R86, R48 ;  /* 0x000000564430723c */ /* 0x040fe20000001830 */
[----:B------:R-:W-:Y:S03]  /*96e0*/  LDSM.16.MT88.4 R84, [R208+0x1900] ;  /* 0x00190000d054783b */ /* 0x000fe60000004200 */
[----:B------:R-:W-:Y:S04]  /*96f0*/  FADD.FTZ R144, R139, R144 ;  /* 0x000000908b907221 */ /* 0x000fe80000010000 */
[C---:B-1----:R-:W-:Y:S04]  /*9700*/  HMMA.16816.F32 R52, R68.reuse, R76, R52 ;  /* 0x0000004c4434723c */ /* 0x042fe80000001834 */
[----:B------:R-:W-:Y:S04]  /*9710*/  FADD.FTZ R135, R135, R144 ;  /* 0x0000009087877221 */ /* 0x000fe80000010000 */
[C---:B------:R-:W-:Y:S01]  /*9720*/  HMMA.16816.F32 R56, R68.reuse, R78, R56 ;  /* 0x0000004e4438723c */ /* 0x040fe20000001838 */
[----:B------:R-:W1:Y:S03]  /*9730*/  LDSM.16.MT88.4 R76, [R209+0x1900] ;  /* 0x00190000d14c783b */ /* 0x000e660000004200 */
        /* <DEDUP_REMOVED lines=11> */
[C---:B----4-:R-:W-:Y:S03]  /*97f0*/  HMMA.16816.F32 R4, R68.reuse, R80, R4 ;  /* 0x000000504404723c */ /* 0x050fe60000001804 */
[----:B------:R-:W-:Y:S05]  /*9800*/  FADD.FTZ R239, R240, R239 ;  /* 0x000000eff0ef7221 */ /* 0x000fea0000010000 */
[C---:B------:R-:W-:Y:S01]  /*9810*/  HMMA.16816.F32 R8, R68.reuse, R82, R8 ;  /* 0x000000524408723c */ /* 0x040fe20000001808 */
[----:B------:R-:W3:Y:S07]  /*9820*/  LDSM.16.MT88.4 R80, [R212+0x4900] ;  /* 0x00490000d450783b */ /* 0x000eee0000004200 */
        /* <DEDUP_REMOVED lines=8> */
[----:B------:R-:W-:Y:S07]  /*98b0*/  LDSM.16.MT88.4 R84, [R208+0x2100] ;  /* 0x00210000d054783b */ /* 0x000fee0000004200 */
[C---:B---3--:R-:W-:Y:S08]  /*98c0*/  HMMA.16816.F32 R36, R68.reuse, R80, R36 ;  /* 0x000000504424723c */ /* 0x048ff00000001824 */
        /* <DEDUP_REMOVED lines=66> */
.L_x_243:
[----:B------:R-:W1:Y:S01]  /*9cf0*/  S2R R5, SR_CTAID.X ;  /* 0x0000000000057919 */ /* 0x000e620000002500 */
[----:B------:R-:W-:-:S02]  /*9d00*/  IADD3 R2, R216, 0x1, -R219 ;  /* 0x00000001d8027810 */ /* 0x000fc40007ffe8db */
[----:B-1----:R-:W-:-:S05]  /*9d10*/  LEA R5, R5, 0x7f, 0x7 ;  /* 0x0000007f05057811 */ /* 0x002fca00078e38ff */
[----:B------:R-:W-:-:S05]  /*9d20*/  @P4 IMAD.HI.U32 R3, R5, c[0x0][0x2c8], RZ ;  /* 0x0000b20005034a27 */ /* 0x000fca00078e00ff */
[----:B------:R-:W-:-:S05]  /*9d30*/  @P4 SHF.R.U32.HI R5, RZ, c[0x0][0x2cc], R3 ;  /* 0x0000b300ff054a19 */ /* 0x000fca0000011603 */
[----:B------:R-:W-:-:S05]  /*9d40*/  IMAD.IADD R4, R2, 0x1, R5 ;  /* 0x0000000102047824 */ /* 0x000fca00078e0205 */
        /* <DEDUP_REMOVED lines=11> */
.L_x_254:
[----:B------:R-:W-:-:S04]  /*9e00*/  MOV R2, c[0x0][0x32c] ;  /* 0x0000cb0000027a02 */ /* 0x000fc80000000f00 */
[----:B------:R-:W-:-:S13]  /*9e10*/  ISETP.NE.AND P0, PT, R2, 0x1, PT ;  /* 0x000000010200780c */ /* 0x000fda0003f05270 */
[----:B------:R-:W-:-:S05]  /*9e20*/  @P0 IMAD.HI.U32 R2, R4, c[0x0][0x330], RZ ;  /* 0x0000cc0004020a27 */ /* 0x000fca00078e00ff */
[----:B------:R-:W-:-:S05]  /*9e30*/  @P0 SHF.R.U32.HI R4, RZ, c[0x0][0x334], R2 ;  /* 0x0000cd00ff040a19 */ /* 0x000fca0000011602 */
.L_x_255:
[----:B------:R-:W-:-:S05]  /*9e40*/  IMAD R4, R4, c[0x0][0x32c], RZ ;  /* 0x0000cb0004047a24 */ /* 0x000fca00078e02ff */
[----:B------:R-:W-:-:S04]  /*9e50*/  IMNMX R3, R3, R4, !PT ;  /* 0x0000000403037217 */ /* 0x000fc80007800200 */
.L_x_253:
        /* <DEDUP_REMOVED lines=12> */
.L_x_257:
        /* <DEDUP_REMOVED lines=285> */
[----:B-1----:R-:W-:Y:S01]  /*b0f0*/  FMNMX.FTZ R2, R249, R0, !PT ;  /* 0x00000000f9027209 */ /* 0x002fe20007810000 */
[----:B------:R-:W-:Y:S08]  /*b100*/  FMUL.FTZ R0, R51, c[0x0][0x320] ;  /* 0x0000c80033007a20 */ /* 0x000ff00000410000 */
        /* <DEDUP_REMOVED lines=95> */
[C---:B------:R-:W-:Y:S01]  /*b700*/  FMUL.FTZ R41, R3.reuse, R77 ;  /* 0x0000004d03297220 */ /* 0x040fe20000410000 */
        /* <DEDUP_REMOVED lines=371> */
.L_x_256:
        /* <DEDUP_REMOVED lines=20> */
.L_x_267:
        /* <DEDUP_REMOVED lines=182> */
[----:B------:R-:W1:Y:S01]  /*dae0*/  MUFU.TANH R116, R10 ;  /* 0x0000000a00747308 */ /* 0x000e620000002400 */
[----:B------:R-:W-:Y:S09]  /*daf0*/  IMAD R16, R192, -0x60, RZ ;  /* 0xffffffa0c0107824 */ /* 0x000ff200078e02ff */
[----:B------:R5:W1:Y:S01]  /*db00*/  MUFU.TANH R117, R11 ;  /* 0x0000000b00757308 */ /* 0x000a620000002400 */
[C---:B--2---:R-:W-:Y:S09]  /*db10*/  HMMA.16816.F32 R20, R188.reuse, R4, R20 ;  /* 0x00000004bc14723c */ /* 0x044ff20000001814 */
[----:B------:R2:W1:Y:S01]  /*db20*/  MUFU.TANH R157, R18 ;  /* 0x00000012009d7308 */ /* 0x0004620000002400 */
[C---:B------:R-:W-:Y:S01]  /*db30*/  HMMA.16816.F32 R24, R188.reuse, R6, R24 ;  /* 0x00000006bc18723c */ /* 0x040fe20000001818 */
[----:B------:R-:W-:Y:S08]  /*db40*/  LDSM.16.M88.4 R4, [R202+0x5000] ;  /* 0x00500000ca04783b */ /* 0x000ff00000000200 */
[----:B------:R1:W1:Y:S01]  /*db50*/  MUFU.TANH R163, R19 ;  /* 0x0000001300a37308 */ /* 0x0002620000002400 */
[----:B-----5:R-:W5:Y:S04]  /*db60*/  LDSM.16.M88.4 R8, [R202+0x4800] ;  /* 0x00480000ca08783b */ /* 0x020f680000000200 */
[----:B------:R-:W-:Y:S05]  /*db70*/  FMUL.FTZ R22, R22, c[0x0][0x320] ;  /* 0x0000c80016167a20 */ /* 0x000fea0000410000 */
[----:B------:R-:W1:Y:S01]  /*db80*/  MUFU.TANH R151, R15 ;  /* 0x0000000f00977308 */ /* 0x000e620000002400 */
[----:B------:R-:W-:Y:S02]  /*db90*/  FMUL.FTZ R23, R23, c[0x0][0x320] ;  /* 0x0000c80017177a20 */ /* 0x000fe40000410000 */
[----:B------:R-:W-:Y:S02]  /*dba0*/  FMUL.FTZ R21, R21, c[0x0][0x320] ;  /* 0x0000c80015157a20 */ /* 0x000fe40000410000 */
[----:B------:R-:W-:Y:S02]  /*dbb0*/  FMUL.FTZ R186, R20, c[0x0][0x320] ;  /* 0x0000c80014ba7a20 */ /* 0x000fe40000410000 */
[----:B------:R-:W-:Y:S02]  /*dbc0*/  FMUL.FTZ R162, R24, c[0x0][0x320] ;  /* 0x0000c80018a27a20 */ /* 0x000fe40000410000 */
[----:B------:R-:W-:Y:S01]  /*dbd0*/  FMUL.FTZ R25, R25, c[0x0][0x320] ;  /* 0x0000c80019197a20 */ /* 0x000fe20000410000 */
[----:B------:R1:W1:Y:S01]  /*dbe0*/  MUFU.TANH R235, R22 ;  /* 0x0000001600eb7308 */ /* 0x0002620000002400 */
[----:B------:R-:W-:Y:S02]  /*dbf0*/  FMUL.FTZ R26, R26, c[0x0][0x320] ;  /* 0x0000c8001a1a7a20 */ /* 0x000fe40000410000 */
[----:B------:R-:W-:Y:S07]  /*dc00*/  FMUL.FTZ R27, R27, c[0x0][0x320] ;  /* 0x0000c8001b1b7a20 */ /* 0x000fee0000410000 */
[----:B------:R1:W1:Y:S10]  /*dc10*/  MUFU.TANH R187, R23 ;  /* 0x0000001700bb7308 */ /* 0x0002740000002400 */
[----:B------:R1:W1:Y:S01]  /*dc20*/  MUFU.TANH R160, R21 ;  /* 0x0000001500a07308 */ /* 0x0002620000002400 */
        /* <DEDUP_REMOVED lines=26> */
[----:B------:R-:W-:Y:S03]  /*ddd0*/  HMMA.16816.F32 R48, R188, R10, R48 ;  /* 0x0000000abc30723c */ /* 0x000fe60000001830 */
[----:B------:R-:W-:Y:S01]  /*dde0*/  @P2 IADD3 R4, R7, R4, RZ ;  /* 0x0000000407042210 */ /* 0x000fe20007ffe0ff */
[----:B------:R-:W-:Y:S01]  /*ddf0*/  FMUL.FTZ R184, R40, c[0x0][0x320] ;  /* 0x0000c80028b87a20 */ /* 0x000fe20000410000 */
[----:B------:R-:W-:Y:S01]  /*de00*/  @P2 MOV R8, R220 ;  /* 0x000000dc00082202 */ /* 0x000fe20000000f00 */
[----:B------:R-:W-:Y:S01]  /*de10*/  FMUL.FTZ R34, R34, c[0x0][0x320] ;  /* 0x0000c80022227a20 */ /* 0x000fe20000410000 */
[----:B------:R-:W-:Y:S02]  /*de20*/  @P2 MOV R9, R223 ;  /* 0x000000df00092202 */ /* 0x000fe40000000f00 */
[----:B------:R-:W1:Y:S03]  /*de30*/  MUFU.TANH R13, R13 ;  /* 0x0000000d000d7308 */ /* 0x000e660000002400 */
[----:B------:R-:W-:Y:S02]  /*de40*/  @P2 IMAD R4, R4, 0x60, RZ ;  /* 0x0000006004042824 */ /* 0x000fe400078e02ff */
[----:B------:R-:W-:Y:S01]  /*de50*/  @P2 IMAD.WIDE.U32 R6, R6, 0x60, R8 ;  /* 0x0000006006062825 */ /* 0x000fe200078e0008 */
[----:B------:R-:W-:Y:S03]  /*de60*/  IADD3 R9, -R225, 0x1, R16 ;  /* 0x00000001e1097810 */ /* 0x000fe60007ffe110 */
[----:B------:R-:W-:Y:S01]  /*de70*/  FMUL.FTZ R35, R35, c[0x0][0x320] ;  /* 0x0000c80023237a20 */ /* 0x000fe20000410000 */
[----:B------:R-:W3:Y:S01]  /*de80*/  MUFU.TANH R14, R14 ;  /* 0x0000000e000e7308 */ /* 0x000ee20000002400 */
[----:B------:R-:W-:Y:S01]  /*de90*/  @P2 IADD3 R4, R7, R4, RZ ;  /* 0x0000000407042210 */ /* 0x000fe20007ffe0ff */
[----:B------:R-:W-:Y:S01]  /*dea0*/  FMUL.FTZ R37, R37, c[0x0][0x320] ;  /* 0x0000c80025257a20 */ /* 0x000fe20000410000 */
[----:B------:R-:W-:Y:S01]  /*deb0*/  @P2 SHF.L.U32 R5, R6, 0x1, RZ ;  /* 0x0000000106052819 */ /* 0x000fe200000006ff */
[----:B------:R-:W-:Y:S01]  /*dec0*/  FMUL.FTZ R38, R38, c[0x0][0x320] ;  /* 0x0000c80026267a20 */ /* 0x000fe20000410000 */
[----:B------:R-:W-:Y:S01]  /*ded0*/  @P2 SHF.L.U64.HI R4, R6, 0x1, R4 ;  /* 0x0000000106042819 */ /* 0x000fe20000010204 */
[----:B------:R-:W-:Y:S01]  /*dee0*/  FMUL.FTZ R39, R39, c[0x0][0x320] ;  /* 0x0000c80027277a20 */ /* 0x000fe20000410000 */
[----:B------:R-:W-:Y:S01]  /*def0*/  @P2 IADD3 R6, P0, R5, c[0x0][0x1c8], RZ ;  /* 0x0000720005062a10 */ /* 0x000fe20007f1e0ff */
[----:B------:R-:W-:Y:S01]  /*df00*/  FMUL.FTZ R41, R41, c[0x0][0x320] ;  /* 0x0000c80029297a20 */ /* 0x000fe20000410000 */
[----:B------:R-:W-:Y:S01]  /*df10*/  @P2 IADD3 R5, P1, R5, 0x80, RZ ;  /* 0x0000008005052810 */ /* 0x000fe20007f3e0ff */
[----:B------:R-:W3:Y:S01]  /*df20*/  MUFU.TANH R186, R186 ;  /* 0x000000ba00ba7308 */ /* 0x000ee20000002400 */
        /* <DEDUP_REMOVED lines=11> */
[----:B--2---:R-:W-:Y:S01]  /*dfe0*/  @P2 IADD3 R18, P0, R6, UR15, RZ ;  /* 0x0000000f06122c10 */ /* 0x004fe2000ff1e0ff */
[----:B------:R-:W2:Y:S01]  /*dff0*/  MUFU.TANH R162, R162 ;  /* 0x000000a200a27308 */ /* 0x000ea20000002400 */
[----:B------:R-:W-:Y:S01]  /*e000*/  @P4 SHF.R.U32.HI R5, RZ, c[0x0][0x2cc], R193 ;  /* 0x0000b300ff054a19 */ /* 0x000fe200000116c1 */
[----:B------:R-:W-:Y:S01]  /*e010*/  FMUL.FTZ R44, R44, c[0x0][0x320] ;  /* 0x0000c8002c2c7a20 */ /* 0x000fe20000410000 */
[----:B-1----:R-:W-:Y:S01]  /*e020*/  @P2 IADD3.X R19, R7, UR13, RZ, P0, !PT ;  /* 0x0000000d07132c10 */ /* 0x002fe200087fe4ff */
[----:B------:R1:W-:Y:S01]  /*e030*/  @P2 LDGSTS.E.BYPASS.LTC128B.128 [R217+0xb100], [R10.64], !P5 ;  /* 0x0b1000000ad92fae */ /* 0x0003e2000e901d4a */
[C---:B------:R-:W-:Y:S01]  /*e040*/  @P2 IADD3 R22, P1, R18.reuse, UR15, RZ ;  /* 0x0000000f12162c10 */ /* 0x040fe2000ff3e0ff */
[----:B------:R-:W-:Y:S01]  /*e050*/  FMUL.FTZ R45, R45, c[0x0][0x320] ;  /* 0x0000c8002d2d7a20 */ /* 0x000fe20000410000 */
[----:B------:R-:W-:Y:S01]  /*e060*/  @P2 IADD3 R20, P0, R18, UR6, RZ ;  /* 0x0000000612142c10 */ /* 0x000fe2000ff1e0ff */
[----:B------:R-:W-:Y:S01]  /*e070*/  FMUL.FTZ R46, R46, c[0x0][0x320] ;  /* 0x0000c8002e2e7a20 */ /* 0x000fe20000410000 */
[C---:B------:R-:W-:Y:S01]  /*e080*/  @P2 IADD3.X R23, R19.reuse, UR13, RZ, P1, !PT ;  /* 0x0000000d13172c10 */ /* 0x040fe20008ffe4ff */
[----:B------:R2:W2:Y:S01]  /*e090*/  MUFU.TANH R164, R25 ;  /* 0x0000001900a47308 */ /* 0x0004a20000002400 */
[----:B------:R-:W-:Y:S01]  /*e0a0*/  @P2 IADD3.X R21, R19, UR8, RZ, P0, !PT ;  /* 0x0000000813152c10 */ /* 0x000fe200087fe4ff */
[----:B------:R2:W-:Y:S01]  /*e0b0*/  @P2 LDGSTS.E.BYPASS.LTC128B.128 [R217+0x9100], [R18.64], !P6 ;  /* 0x0910000012d92fae */ /* 0x0005e2000f101d4a */
[----:B------:R-:W-:Y:S01]  /*e0c0*/  FMUL.FTZ R47, R47, c[0x0][0x320] ;  /* 0x0000c8002f2f7a20 */ /* 0x000fe20000410000 */
[----:B------:R-:W-:Y:S01]  /*e0d0*/  IADD3 R9, -R219, R9, R216 ;  /* 0x00000009db097210 */ /* 0x000fe20007ffe1d8 */
[----:B------:R-:W-:Y:S02]  /*e0e0*/  FMUL.FTZ R48, R48, c[0x0][0x320] ;  /* 0x0000c80030307a20 */ /* 0x000fe40000410000 */
[----:B------:R-:W-:Y:S02]  /*e0f0*/  FMUL.FTZ R49, R49, c[0x0][0x320] ;  /* 0x0000c80031317a20 */ /* 0x000fe40000410000 */
[----:B------:R-:W-:Y:S01]  /*e100*/  FMUL.FTZ R50, R50, c[0x0][0x320] ;  /* 0x0000c80032327a20 */ /* 0x000fe20000410000 */
[----:B------:R2:W2:Y:S01]  /*e110*/  MUFU.TANH R233, R26 ;  /* 0x0000001a00e97308 */ /* 0x0004a20000002400 */
[----:B------:R2:W-:Y:S01]  /*e120*/  @P2 LDGSTS.E.BYPASS.LTC128B.128 [R217+0xc100], [R18.64+0x80], !P5 ;  /* 0x0c10008012d92fae */ /* 0x0005e2000e901d4a */
[----:B-----5:R-:W-:Y:S07]  /*e130*/  IADD3 R7, -R225, R16, RZ ;  /* 0x00000010e1077210 */ /* 0x020fee0007ffe1ff */
[----:B------:R2:W-:Y:S01]  /*e140*/  @P2 LDGSTS.E.BYPASS.LTC128B.128 [R217+0xa100], [R22.64], !P6 ;  /* 0x0a10000016d92fae */ /* 0x0005e2000f101d4a */
[----:B------:R2:W2:Y:S01]  /*e150*/  MUFU.TANH R229, R27 ;  /* 0x0000001b00e57308 */ /* 0x0004a20000002400 */
[C---:B-1----:R-:W-:Y:S02]  /*e160*/  IADD3 R11, R9.reuse, c[0x0][0x328], RZ ;  /* 0x0000ca00090b7a10 */ /* 0x042fe40007ffe0ff */
[----:B------:R-:W-:Y:S04]  /*e170*/  IADD3 R9, R9, UR7, RZ ;  /* 0x0000000709097c10 */ /* 0x000fe8000fffe0ff */
[----:B------:R1:W-:Y:S03]  /*e180*/  @P2 LDGSTS.E.BYPASS.LTC128B.128 [R217+0xd100], [R20.64], !P5 ;  /* 0x0d10000014d92fae */ /* 0x0003e6000e901d4a */
[----:B------:R-:W1:Y:S05]  /*e190*/  MUFU.TANH R242, R242 ;  /* 0x000000f200f27308 */ /* 0x000e6a0000002400 */
[----:B------:R-:W0:Y:S05]  /*e1a0*/  LDGDEPBAR ;  /* 0x00000000000079af */ /* 0x000e2a0000000000 */
[----:B------:R1:W1:Y:S03]  /*e1b0*/  MUFU.TANH R236, R29 ;  /* 0x0000001d00ec7308 */ /* 0x0002660000002400 */
[----:B------:R-:W5:Y:S07]  /*e1c0*/  SHFL.IDX PT, R8, R5, RZ, 0x1c1f ;  /* 0x001c1fff05087589 */ /* 0x000f6e00000e0000 */
[----:B------:R1:W1:Y:S10]  /*e1d0*/  MUFU.TANH R239, R30 ;  /* 0x0000001e00ef7308 */ /* 0x0002740000002400 */
        /* <DEDUP_REMOVED lines=37> */
.L_x_261:
[----:B------:R-:W-:Y:S04]  /*e430*/  MOV R6, c[0x0][0x32c] ;  /* 0x0000cb0000067a02 */ /* 0x000fe80000000f00 */
[----:B------:R-:W-:Y:S11]  /*e440*/  ISETP.NE.AND P0, PT, R6, 0x1, PT ;  /* 0x000000010600780c */ /* 0x000ff60003f05270 */
[----:B------:R-:W-:Y:S02]  /*e450*/  @!UPT UIADD3 URZ, URZ, URZ, URZ ;  /* 0x0000003f3f3ff290 */ /* 0x000fe4000fffe03f */
[----:B------:R-:W-:Y:S05]  /*e460*/  @P0 IMAD.HI.U32 R6, R8, c[0x0][0x330], RZ ;  /* 0x0000cc0008060a27 */ /* 0x000fea00078e00ff */
[----:B------:R-:W-:Y:S02]  /*e470*/  @P0 SHF.R.U32.HI R8, RZ, c[0x0][0x334], R6 ;  /* 0x0000cd00ff080a19 */ /* 0x000fe40000011606 */
.L_x_262:
[----:B------:R-:W-:Y:S05]  /*e480*/  BSYNC B0 ;  /* 0x0000000000007941 */ /* 0x000fea0003800000 */
.L_x_260:
[----:B------:R-:W-:Y:S05]  /*e490*/  IMAD R8, R8, c[0x0][0x32c], R7 ;  /* 0x0000cb0008087a24 */ /* 0x000fea00078e0207 */
[----:B------:R-:W-:Y:S02]  /*e4a0*/  IADD3 R6, R8, c[0x0][0x32c], RZ ;  /* 0x0000cb0008067a10 */ /* 0x000fe40007ffe0ff */
[----:B------:R-:W-:Y:S02]  /*e4b0*/  IMNMX R15, R15, R8, !PT ;  /* 0x000000080f0f7217 */ /* 0x000fe40007800200 */
[----:B------:R-:W-:Y:S02]  /*e4c0*/  IMNMX R17, R17, R6, PT ;  /* 0x0000000611117217 */ /* 0x000fe40003800200 */
.L_x_259:
        /* <DEDUP_REMOVED lines=10> */
[----:B------:R-:W-:Y:S02]  /*e570*/  ISETP.GT.AND P0, PT, R15, 0x8, !P1 ;  /* 0x000000080f00780c */ /* 0x000fe40004f04270 */
        /* <DEDUP_REMOVED lines=146> */
.L_x_265:
[----:B------:R-:W-:Y:S04]  /*eea0*/  MOV R5, c[0x0][0x32c] ;  /* 0x0000cb0000057a02 */ /* 0x000fe80000000f00 */
[----:B------:R-:W-:Y:S11]  /*eeb0*/  ISETP.NE.AND P0, PT, R5, 0x1, PT ;  /* 0x000000010500780c */ /* 0x000ff60003f05270 */
[----:B------:R-:W-:Y:S02]  /*eec0*/  @!UPT UIADD3 URZ, URZ, URZ, URZ ;  /* 0x0000003f3f3ff290 */ /* 0x000fe4000fffe03f */
[----:B------:R-:W-:Y:S05]  /*eed0*/  @P0 IMAD.HI.U32 R5, R14, c[0x0][0x330], RZ ;  /* 0x0000cc000e050a27 */ /* 0x000fea00078e00ff */
[----:B------:R-:W-:Y:S02]  /*eee0*/  @P0 SHF.R.U32.HI R14, RZ, c[0x0][0x334], R5 ;  /* 0x0000cd00ff0e0a19 */ /* 0x000fe40000011605 */
.L_x_266:
[----:B------:R-:W-:Y:S05]  /*eef0*/  BSYNC B0 ;  /* 0x0000000000007941 */ /* 0x000fea0003800000 */
.L_x_264:
[----:B------:R-:W-:Y:S05]  /*ef00*/  IMAD R7, R14, c[0x0][0x32c], R7 ;  /* 0x0000cb000e077a24 */ /* 0x000fea00078e0207 */
[----:B------:R-:W-:Y:S02]  /*ef10*/  IADD3 R5, R7, c[0x0][0x32c], RZ ;  /* 0x0000cb0007057a10 */ /* 0x000fe40007ffe0ff */
[----:B------:R-:W-:Y:S02]  /*ef20*/  IMNMX R12, R12, R7, !PT ;  /* 0x000000070c0c7217 */ /* 0x000fe40007800200 */
[----:B------:R-:W-:Y:S02]  /*ef30*/  IMNMX R0, R0, R5, PT ;  /* 0x0000000500007217 */ /* 0x000fe40003800200 */
.L_x_263:
        /* <DEDUP_REMOVED lines=79> */
[----:B------:R-:W-:Y:S02]  /*f430*/  ISETP.GT.AND P2, PT, R12, 0x58, !P2 ;  /* 0x000000580c00780c */ /* 0x000fe40005744270 */
        /* <DEDUP_REMOVED lines=337> */
[----:B--2---:R-:W-:Y:S04]  /*10950*/  F2FP.PACK_AB R124, R159, R156 ;  /* 0x0000009c9f7c723e */ /* 0x004fe800000000ff */
[C---:B------:R-:W-:Y:S01]  /*10960*/  HMMA.16816.F32 R16, R68.reuse, R86, R16 ;  /* 0x000000564410723c */ /* 0x040fe20000001810 */
[----:B------:R-:W2:Y:S01]  /*10970*/  LDSM.16.MT88.4 R84, [R210+0x4100] ;  /* 0x00410000d254783b */ /* 0x000ea20000004200 */
[----:B------:R-:W-:Y:S06]  /*10980*/  MUFU.EX2 R144, R144 ;  /* 0x0000009000907308 */ /* 0x000fec0000000800 */
[C---:B-1----:R-:W-:Y:S04]  /*10990*/  HMMA.16816.F32 R20, R68.reuse, R76, R20 ;  /* 0x0000004c4414723c */ /* 0x042fe80000001814 */
[----:B------:R-:W1:Y:S01]  /*109a0*/  MUFU.EX2 R139, R139 ;  /* 0x0000008b008b7308 */ /* 0x000e620000000800 */
[----:B----4-:R-:W-:Y:S03]  /*109b0*/  F2FP.PACK_AB R126, R149, R146 ;  /* 0x00000092957e723e */ /* 0x010fe600000000ff */
[C---:B------:R-:W-:Y:S01]  /*109c0*/  HMMA.16816.F32 R24, R68.reuse, R78, R24 ;  /* 0x0000004e4418723c */ /* 0x040fe20000001818 */
[----:B------:R-:W4:Y:S05]  /*109d0*/  LDSM.16.MT88.4 R76, [R209+0x4100] ;  /* 0x00410000d14c783b */ /* 0x000f2a0000004200 */
[----:B------:R-:W-:Y:S02]  /*109e0*/  MUFU.EX2 R135, R135 ;  /* 0x0000008700877308 */ /* 0x000fe40000000800 */
[C---:B------:R-:W-:Y:S08]  /*109f0*/  HMMA.16816.F32 R28, R68.reuse, R80, R28 ;  /* 0x00000050441c723c */ /* 0x040ff0000000181c */
[C---:B------:R-:W-:Y:S01]  /*10a00*/  HMMA.16816.F32 R32, R68.reuse, R82, R32 ;  /* 0x000000524420723c */ /* 0x040fe20000001820 */
[----:B------:R-:W5:Y:S01]  /*10a10*/  LDSM.16.MT88.4 R80, [R212+0x1900] ;  /* 0x00190000d450783b */ /* 0x000f620000004200 */
[----:B------:R-:W4:Y:S02]  /*10a20*/  MUFU.EX2 R134, R134 ;  /* 0x0000008600867308 */ /* 0x000f240000000800 */
[----:B-1----:R-:W-:Y:S04]  /*10a30*/  F2FP.PACK_AB R125, R139, R144 ;  /* 0x000000908b7d723e */ /* 0x002fe800000000ff */
[C---:B---3--:R-:W-:Y:S08]  /*10a40*/  HMMA.16816.F32 R36, R68.reuse, R72, R36 ;  /* 0x000000484424723c */ /* 0x048ff00000001824 */
[C---:B------:R-:W-:Y:S01]  /*10a50*/  HMMA.16816.F32 R40, R68.reuse, R74, R40 ;  /* 0x0000004a4428723c */ /* 0x040fe20000001828 */
[----:B------:R-:W1:Y:S07]  /*10a60*/  LDSM.16.MT88.4 R72, [R210+0x1900] ;  /* 0x00190000d248783b */ /* 0x000e6e0000004200 */
[C---:B--2---:R-:W-:Y:S04]  /*10a70*/  HMMA.16816.F32 R44, R68.reuse, R84, R44 ;  /* 0x00000054442c723c */ /* 0x044fe8000000182c */
[----:B----4-:R-:W-:Y:S04]  /*10a80*/  F2FP.PACK_AB R127, R134, R135 ;  /* 0x00000087867f723e */ /* 0x010fe800000000ff */
[C---:B------:R-:W-:Y:S01]  /*10a90*/  HMMA.16816.F32 R48, R68.reuse, R86, R48 ;  /* 0x000000564430723c */ /* 0x040fe20000001830 */
[----:B------:R-:W-:Y:S07]  /*10aa0*/  LDSM.16.MT88.4 R84, [R208+0x1900] ;  /* 0x00190000d054783b */ /* 0x000fee0000004200 */
[C---:B------:R-:W-:Y:S08]  /*10ab0*/  HMMA.16816.F32 R52, R68.reuse, R76, R52 ;  /* 0x0000004c4434723c */ /* 0x040ff00000001834 */
[C---:B------:R-:W-:Y:S01]  /*10ac0*/  HMMA.16816.F32 R56, R68.reuse, R78, R56 ;  /* 0x0000004e4438723c */ /* 0x040fe20000001838 */
[----:B------:R-:W2:Y:S07]  /*10ad0*/  LDSM.16.MT88.4 R76, [R209+0x1900] ;  /* 0x00190000d14c783b */ /* 0x000eae0000004200 */
        /* <DEDUP_REMOVED lines=12> */
[C---:B-----5:R-:W-:Y:S03]  /*10ba0*/  HMMA.16816.F32 R4, R68.reuse, R80, R4 ;  /* 0x000000504404723c */ /* 0x060fe60000001804 */
[----:B------:R-:W-:Y:S02]  /*10bb0*/  FADD.FTZ R3, R241, R240 ;  /* 0x000000f0f1037221 */ /* 0x000fe40000010000 */
[----:B------:R-:W-:Y:S02]  /*10bc0*/  FADD.FTZ R235, R238, R235 ;  /* 0x000000ebeeeb7221 */ /* 0x000fe40000010000 */
[----:B------:R-:W-:Y:S01]  /*10bd0*/  FADD.FTZ R3, R242, R3 ;  /* 0x00000003f2037221 */ /* 0x000fe20000010000 */
[C---:B------:R-:W-:Y:S01]  /*10be0*/  HMMA.16816.F32 R8, R68.reuse, R82, R8 ;  /* 0x000000524408723c */ /* 0x040fe20000001808 */
[----:B------:R-:W3:Y:S03]  /*10bf0*/  LDSM.16.MT88.4 R80, [R212+0x4900] ;  /* 0x00490000d450783b */ /* 0x000ee60000004200 */
[----:B------:R-:W-:Y:S04]  /*10c00*/  FADD.FTZ R2, R166, R3 ;  /* 0x00000003a6027221 */ /* 0x000fe80000010000 */
[C---:B-1----:R-:W-:Y:S04]  /*10c10*/  HMMA.16816.F32 R12, R68.reuse, R72, R12 ;  /* 0x00000048440c723c */ /* 0x042fe8000000180c */
[----:B------:R-:W-:Y:S04]  /*10c20*/  FADD.FTZ R2, R165, R2 ;  /* 0x00000002a5027221 */ /* 0x000fe80000010000 */
[C---:B------:R-:W-:Y:S01]  /*10c30*/  HMMA.16816.F32 R16, R68.reuse, R74, R16 ;  /* 0x0000004a4410723c */ /* 0x040fe20000001810 */
[----:B------:R-:W1:Y:S03]  /*10c40*/  LDSM.16.MT88.4 R72, [R210+0x4900] ;  /* 0x00490000d248783b */ /* 0x000e660000004200 */
[----:B------:R-:W-:Y:S01]  /*10c50*/  FADD.FTZ R3, R161, R2 ;  /* 0x00000002a1037221 */ /* 0x000fe20000010000 */
[----:B------:R-:W-:Y:S03]  /*10c60*/  IADD3 R2, R192, -0x1, RZ ;  /* 0xffffffffc0027810 */ /* 0x000fe60007ffe0ff */
[C---:B--2---:R-:W-:Y:S04]  /*10c70*/  HMMA.16816.F32 R20, R68.reuse, R76, R20 ;  /* 0x0000004c4414723c */ /* 0x044fe80000001814 */
[----:B------:R-:W-:Y:S02]  /*10c80*/  FADD.FTZ R3, R232, R3 ;  /* 0x00000003e8037221 */ /* 0x000fe40000010000 */
[----:B------:R-:W-:Y:S02]  /*10c90*/  IMAD.MOV.U32 R192, RZ, RZ, R2 ;  /* 0x000000ffffc07224 */ /* 0x000fe400078e0002 */
[C---:B------:R-:W-:Y:S01]  /*10ca0*/  HMMA.16816.F32 R24, R68.reuse, R78, R24 ;  /* 0x0000004e4418723c */ /* 0x040fe20000001818 */
[----:B------:R-:W2:Y:S03]  /*10cb0*/  LDSM.16.MT88.4 R76, [R212+0x2100] ;  /* 0x00210000d44c783b */ /* 0x000ea60000004200 */
[----:B------:R-:W-:Y:S02]  /*10cc0*/  FADD.FTZ R144, R144, R3 ;  /* 0x0000000390907221 */ /* 0x000fe40000010000 */
[----:B------:R-:W-:Y:S02]  /*10cd0*/  IMAD.MOV.U32 R3, RZ, RZ, R0 ;  /* 0x000000ffff037224 */ /* 0x000fe400078e0000 */
[C---:B------:R-:W-:Y:S04]  /*10ce0*/  HMMA.16816.F32 R28, R68.reuse, R84, R28 ;  /* 0x00000054441c723c */ /* 0x040fe8000000181c */
[----:B------:R-:W-:Y:S02]  /*10cf0*/  FADD.FTZ R144, R139, R144 ;  /* 0x000000908b907221 */ /* 0x000fe40000010000 */
[----:B------:R-:W-:Y:S02]  /*10d00*/  IMAD.MOV.U32 R2, RZ, RZ, R116 ;  /* 0x000000ffff027224 */ /* 0x000fe400078e0074 */
[C---:B------:R-:W-:Y:S01]  /*10d10*/  HMMA.16816.F32 R32, R68.reuse, R86, R32 ;  /* 0x000000564420723c */ /* 0x040fe20000001820 */
[----:B------:R-:W-:Y:S03]  /*10d20*/  LDSM.16.MT88.4 R84, [R208+0x2100] ;  /* 0x00210000d054783b */ /* 0x000fe60000004200 */
[----:B------:R-:W-:Y:S04]  /*10d30*/  FADD.FTZ R135, R135, R144 ;  /* 0x0000009087877221 */ /* 0x000fe80000010000 */
[C---:B---3--:R-:W-:Y:S04]  /*10d40*/  HMMA.16816.F32 R36, R68.reuse, R80, R36 ;  /* 0x000000504424723c */ /* 0x048fe80000001824 */
[----:B------:R-:W-:Y:S04]  /*10d50*/  FADD.FTZ R227, R134, R135 ;  /* 0x0000008786e37221 */ /* 0x000fe80000010000 */
        /* <DEDUP_REMOVED lines=64> */
.L_x_258:
[----:B------:R-:W1:Y:S01]  /*11160*/  SHFL.BFLY PT, R3, R228, 0x2, 0x1f ;  /* 0x0c401f00e4037f89 */ /* 0x000e6200000e0000 */
[----:B------:R-:W-:-:S02]  /*11170*/  MOV R4, RZ ;  /* 0x000000ff00047202 */ /* 0x000fc40000000f00 */
[----:B------:R-:W-:Y:S01]  /*11180*/  PLOP3.LUT P2, PT, PT, PT, PT, 0x8, 0x0 ;  /* 0x000000000000781c */ /* 0x000fe20003f4e170 */
[----:B------:R-:W2:Y:S01]  /*11190*/  SHFL.BFLY PT, R2, R227, 0x2, 0x1f ;  /* 0x0c401f00e3027f89 */ /* 0x000ea200000e0000 */
[----:B-1----:R-:W-:Y:S01]  /*111a0*/  FADD.FTZ R6, R3, R228 ;  /* 0x000000e403067221 */ /* 0x002fe20000010000 */
[----:B------:R-:W-:Y:S01]  /*111b0*/  MOV R3, RZ ;  /* 0x000000ff00037202 */ /* 0x000fe20000000f00 */
[----:B--2---:R-:W-:-:S03]  /*111c0*/  FADD.FTZ R7, R2, R227 ;  /* 0x000000e302077221 */ /* 0x004fc60000010000 */
[----:B------:R-:W1:Y:S04]  /*111d0*/  SHFL.BFLY PT, R5, R6, 0x1, 0x1f ;  /* 0x0c201f0006057f89 */ /* 0x000e6800000e0000 */
[----:B------:R-:W2:Y:S01]  /*111e0*/  SHFL.BFLY PT, R2, R7, 0x1, 0x1f ;  /* 0x0c201f0007027f89 */ /* 0x000ea200000e0000 */
[----:B-1----:R-:W-:Y:S02]  /*111f0*/  FADD.FTZ R5, R6, R5 ;  /* 0x0000000506057221 */ /* 0x002fe40000010000 */
[----:B--2---:R-:W-:-:S03]  /*11200*/  FADD.FTZ R2, R2, R7 ;  /* 0x0000000702027221 */ /* 0x004fc60000010000 */
[----:B------:R-:W-:Y:S02]  /*11210*/  FSETP.NE.FTZ.AND P1, PT, R5, RZ, PT ;  /* 0x000000ff0500720b */ /* 0x000fe40003f35000 */
[----:B------:R-:W-:-:S11]  /*11220*/  FSETP.NE.FTZ.AND P0, PT, R2, RZ, PT ;  /* 0x000000ff0200720b */ /* 0x000fd60003f15000 */
[----:B------:R-:W1:Y:S01]  /*11230*/  @P1 MUFU.RCP R4, R5 ;  /* 0x0000000500041308 */ /* 0x000e620000001000 */
[----:B------:R-:W-:Y:S02]  /*11240*/  @P1 MOV R7, 0x3f317218 ;  /* 0x3f31721800071802 */ /* 0x000fe40000000f00 */
[----:B------:R-:W-:-:S03]  /*11250*/  @P0 MOV R9, 0x3f317218 ;  /* 0x3f31721800090802 */ /* 0x000fc60000000f00 */
[----:B------:R-:W-:Y:S02]  /*11260*/  @P1 FMUL.FTZ R7, R7, c[0x0][0x2d0] ;  /* 0x0000b40007071a20 */ /* 0x000fe40000410000 */
[----:B------:R-:W2:Y:S01]  /*11270*/  @P1 MUFU.LG2 R5, R5 ;  /* 0x0000000500051308 */ /* 0x000ea20000000c00 */
[----:B------:R-:W-:-:S07]  /*11280*/  @P0 FMUL.FTZ R9, R9, c[0x0][0x2d0] ;  /* 0x0000b40009090a20 */ /* 0x000fce0000410000 */
[----:B------:R-:W3:Y:S01]  /*11290*/  @P0 MUFU.LG2 R6, R2 ;  /* 0x0000000200060308 */ /* 0x000ee20000000c00 */
[C---:B-1----:R-:W-:Y:S02]  /*112a0*/  FMUL.FTZ R112, R4.reuse, R112 ;  /* 0x0000007004707220 */ /* 0x042fe40000410000 */
[C---:B------:R-:W-:Y:S02]  /*112b0*/  FMUL.FTZ R113, R4.reuse, R113 ;  /* 0x0000007104717220 */ /* 0x040fe40000410000 */
[C---:B------:R-:W-:Y:S02]  /*112c0*/  FMUL.FTZ R108, R4.reuse, R108 ;  /* 0x0000006c046c7220 */ /* 0x040fe40000410000 */
[C---:B------:R-:W-:Y:S01]  /*112d0*/  FMUL.FTZ R109, R4.reuse, R109 ;  /* 0x0000006d046d7220 */ /* 0x040fe20000410000 */
[----:B------:R1:W4:Y:S01]  /*112e0*/  @P0 MUFU.RCP R3, R2 ;  /* 0x0000000200030308 */ /* 0x0003220000001000 */
[----:B--2---:R-:W-:Y:S02]  /*112f0*/  @P1 FMUL.FTZ R5, R5, 0.69314718246459960938 ;  /* 0x3f31721805051820 */ /* 0x004fe40000410000 */
[----:B------:R-:W-:-:S02]  /*11300*/  FMUL.FTZ R104, R4, R104 ;  /* 0x0000006804687220 */ /* 0x000fc40000410000 */
[C---:B------:R-:W-:Y:S02]  /*11310*/  FMUL.FTZ R105, R4.reuse, R105 ;  /* 0x0000006904697220 */ /* 0x040fe40000410000 */
[----:B------:R-:W-:Y:S02]  /*11320*/  FMUL.FTZ R100, R4, R100 ;  /* 0x0000006404647220 */ /* 0x000fe40000410000 */
[----:B---3--:R-:W-:Y:S02]  /*11330*/  @P0 FMUL.FTZ R6, R6, 0.69314718246459960938 ;  /* 0x3f31721806060820 */ /* 0x008fe40000410000 */
[C---:B------:R-:W-:Y:S02]  /*11340*/  FMUL.FTZ R101, R4.reuse, R101 ;  /* 0x0000006504657220 */ /* 0x040fe40000410000 */
[C---:B------:R-:W-:Y:S02]  /*11350*/  FMUL.FTZ R96, R4.reuse, R96 ;  /* 0x0000006004607220 */ /* 0x040fe40000410000 */
[C---:B------:R-:W-:Y:S01]  /*11360*/  FMUL.FTZ R97, R4.reuse, R97 ;  /* 0x0000006104617220 */ /* 0x040fe20000410000 */
[----:B-1----:R-:W-:Y:S01]  /*11370*/  MOV R2, 0xff800000 ;  /* 0xff80000000027802 */ /* 0x002fe20000000f00 */
        /* <DEDUP_REMOVED lines=21> */
[----:B------:R-:W-:Y:S01]  /*114d0*/  FMUL.FTZ R65, R4, R65 ;  /* 0x0000004104417220 */ /* 0x000fe20000410000 */
[----:B------:R-:W-:Y:S01]  /*114e0*/  MOV R4, 0xff800000 ;  /* 0xff80000000047802 */ /* 0x000fe20000000f00 */
[C---:B----4-:R-:W-:Y:S02]  /*114f0*/  FMUL.FTZ R114, R3.reuse, R114 ;  /* 0x0000007203727220 */ /* 0x050fe40000410000 */
        /* <DEDUP_REMOVED lines=30> */
[----:B------:R-:W-:Y:S02]  /*116e0*/  FMUL.FTZ R3, R3, R67 ;  /* 0x0000004303037220 */ /* 0x000fe40000410000 */
[----:B------:R-:W-:-:S02]  /*116f0*/  @P1 FFMA.FTZ R2, R7, R0, R5 ;  /* 0x0000000007021223 */ /* 0x000fc40000010005 */
[----:B------:R-:W-:Y:S02]  /*11700*/  @P0 FFMA.FTZ R4, R9, R116, R6 ;  /* 0x0000007409040223 */ /* 0x000fe40000010006 */
.L_x_230:
[----:B------:R-:W-:Y:S05]  /*11710*/  @P2 BRA `(.L_x_268) ;  /* 0x0000127000002947 */ /* 0x000fea0003800000 */
[----:B------:R-:W1:Y:S01]  /*11720*/  S2R R0, SR_TID.X ;  /* 0x0000000000007919 */ /* 0x000e620000002100 */
[----:B------:R-:W-:Y:S02]  /*11730*/  F2FP.PACK_AB R112, R113, R112 ;  /* 0x000000707170723e */ /* 0x000fe400000000ff */
[----:B------:R-:W-:Y:S01]  /*11740*/  F2FP.PACK_AB R114, R115, R114 ;  /* 0x000000727372723e */ /* 0x000fe200000000ff */
[----:B------:R-:W-:Y:S01]  /*11750*/  BAR.SYNC.DEFER_BLOCKING 0x1, 0x100 ;  /* 0x0044000000007b1d */ /* 0x000fe20000010000 */
        /* <DEDUP_REMOVED lines=10> */
[----:B-1----:R-:W-:Y:S02]  /*11800*/  SHF.R.S32.HI R5, RZ, 0x1f, R0 ;  /* 0x0000001fff057819 */ /* 0x002fe40000011400 */
[----:B------:R-:W-:Y:S02]  /*11810*/  F2FP.PACK_AB R88, R89, R88 ;  /* 0x000000585958723e */ /* 0x000fe400000000ff */
[----:B------:R-:W-:Y:S02]  /*11820*/  LEA.HI R6, R5, R0, RZ, 0x2 ;  /* 0x0000000005067211 */ /* 0x000fe400078f10ff */
[----:B------:R-:W-:Y:S02]  /*11830*/  F2FP.PACK_AB R90, R91, R90 ;  /* 0x0000005a5b5a723e */ /* 0x000fe400000000ff */
[--C-:B------:R-:W-:Y:S02]  /*11840*/  SHF.R.S32.HI R8, RZ, 0x2, R6.reuse ;  /* 0x00000002ff087819 */ /* 0x100fe40000011406 */
[----:B------:R-:W-:-:S02]  /*11850*/  SHF.R.S32.HI R7, RZ, 0x1f, R6 ;  /* 0x0000001fff077819 */ /* 0x000fc40000011406 */
[----:B------:R-:W-:Y:S02]  /*11860*/  LOP3.LUT R9, R6, 0xfffffffc, RZ, 0xc0, !PT ;  /* 0xfffffffc06097812 */ /* 0x000fe400078ec0ff */
[----:B------:R-:W-:Y:S02]  /*11870*/  LEA.HI R7, R7, R8, RZ, 0x3 ;  /* 0x0000000807077211 */ /* 0x000fe400078f18ff */
[----:B------:R-:W-:Y:S01]  /*11880*/  F2FP.PACK_AB R84, R85, R84 ;  /* 0x000000545554723e */ /* 0x000fe200000000ff */
[----:B------:R-:W-:Y:S01]  /*11890*/  IMAD.IADD R9, R0, 0x1, -R9 ;  /* 0x0000000100097824 */ /* 0x000fe200078e0a09 */
[----:B------:R-:W-:Y:S02]  /*118a0*/  LOP3.LUT R7, R7, 0xfffffff8, RZ, 0xc0, !PT ;  /* 0xfffffff807077812 */ /* 0x000fe400078ec0ff */
[----:B------:R-:W-:Y:S02]  /*118b0*/  F2FP.PACK_AB R86, R87, R86 ;  /* 0x000000565756723e */ /* 0x000fe400000000ff */
[----:B------:R-:W-:Y:S01]  /*118c0*/  F2FP.PACK_AB R80, R81, R80 ;  /* 0x000000505150723e */ /* 0x000fe200000000ff */
[----:B------:R-:W-:Y:S01]  /*118d0*/  IMAD.IADD R8, R8, 0x1, -R7 ;  /* 0x0000000108087824 */ /* 0x000fe200078e0a07 */
[----:B------:R-:W-:-:S02]  /*118e0*/  LEA.HI R7, R5, R0, RZ, 0x5 ;  /* 0x0000000005077211 */ /* 0x000fc400078f28ff */
[----:B------:R-:W-:Y:S01]  /*118f0*/  F2FP.PACK_AB R82, R83, R82 ;  /* 0x000000525352723e */ /* 0x000fe200000000ff */
[C---:B------:R-:W-:Y:S01]  /*11900*/  IMAD.SHL.U32 R10, R8.reuse, 0x40, RZ ;  /* 0x00000040080a7824 */ /* 0x040fe200078e00ff */
[----:B------:R-:W-:Y:S02]  /*11910*/  SHF.R.S32.HI R6, RZ, 0x5, R7 ;  /* 0x00000005ff067819 */ /* 0x000fe40000011407 */
[----:B------:R-:W-:Y:S02]  /*11920*/  LOP3.LUT R12, R8, 0x1, RZ, 0xc0, !PT ;  /* 0x00000001080c7812 */ /* 0x000fe400078ec0ff */
        /* <DEDUP_REMOVED lines=11> */
[----:B------:R-:W-:Y:S02]  /*119e0*/  F2FP.PACK_AB R72, R73, R72 ;  /* 0x000000484948723e */ /* 0x000fe400000000ff */
[----:B------:R-:W-:Y:S01]  /*119f0*/  F2FP.PACK_AB R74, R75, R74 ;  /* 0x0000004a4b4a723e */ /* 0x000fe200000000ff */
[C---:B------:R-:W-:Y:S01]  /*11a00*/  IMAD.IADD R15, R11.reuse, 0x1, R8 ;  /* 0x000000010b0f7824 */ /* 0x040fe200078e0208 */
[C---:B------:R-:W-:Y:S01]  /*11a10*/  IADD3 R10, R11.reuse, 0x80, RZ ;  /* 0x000000800b0a7810 */ /* 0x040fe20007ffe0ff */
[----:B------:R-:W-:Y:S01]  /*11a20*/  STS [R11+0x80], R112 ;  /* 0x000080700b007388 */ /* 0x000fe20000000800 */
[----:B------:R-:W-:-:S02]  /*11a30*/  IADD3 R13, R11, 0x70, RZ ;  /* 0x000000700b0d7810 */ /* 0x000fc40007ffe0ff */
[----:B------:R-:W-:Y:S01]  /*11a40*/  @P0 IADD3 R13, R10, 0x10, RZ ;  /* 0x000000100a0d0810 */ /* 0x000fe20007ffe0ff */
[----:B------:R-:W-:Y:S01]  /*11a50*/  IMAD.MOV.U32 R10, RZ, RZ, 0x40 ;  /* 0x00000040ff0a7424 */ /* 0x000fe200078e00ff */
[----:B------:R-:W-:Y:S01]  /*11a60*/  STS [R11+0x480], R114 ;  /* 0x000480720b007388 */ /* 0x000fe20000000800 */
[----:B------:R-:W-:Y:S02]  /*11a70*/  F2FP.PACK_AB R68, R69, R68 ;  /* 0x000000444544723e */ /* 0x000fe400000000ff */
[--C-:B------:R-:W-:Y:S01]  /*11a80*/  IMAD.IADD R17, R8, 0x1, R13.reuse ;  /* 0x0000000108117824 */ /* 0x100fe200078e020d */
[----:B------:R-:W-:Y:S01]  /*11a90*/  SEL R10, R10, 0xffffffc0, !P2 ;  /* 0xffffffc00a0a7807 */ /* 0x000fe20005000000 */
[----:B------:R-:W-:Y:S01]  /*11aa0*/  STS [R13], R108 ;  /* 0x0000006c0d007388 */ /* 0x000fe20000000800 */
[----:B------:R-:W-:Y:S02]  /*11ab0*/  F2FP.PACK_AB R70, R71, R70 ;  /* 0x000000464746723e */ /* 0x000fe400000000ff */
        /* <DEDUP_REMOVED lines=8> */
[----:B------:R-:W-:-:S02]  /*11b40*/  F2FP.PACK_AB R56, R57, R56 ;  /* 0x000000383938723e */ /* 0x000fc400000000ff */
[----:B------:R-:W-:Y:S01]  /*11b50*/  STS [R15+0x480], R106 ;  /* 0x0004806a0f007388 */ /* 0x000fe20000000800 */
[----:B------:R-:W-:Y:S02]  /*11b60*/  F2FP.PACK_AB R58, R59, R58 ;  /* 0x0000003a3b3a723e */ /* 0x000fe400000000ff */
        /* <DEDUP_REMOVED lines=28> */
[----:B------:R1:W-:Y:S01]  /*11d30*/  STS [R19+0x4480], R54 ;  /* 0x0044803613007388 */ /* 0x0003e20000000800 */
[----:B---3--:R-:W-:-:S03]  /*11d40*/  IMAD.WIDE R12, R218, R11, c[0x0][0x500] ;  /* 0x00014000da0c7625 */ /* 0x008fc600078e020b */
[----:B------:R3:W-:Y:S04]  /*11d50*/  STS [R21+0x4000], R56 ;  /* 0x0040003815007388 */ /* 0x0007e80000000800 */
        /* <DEDUP_REMOVED lines=8> */
[----:B----4-:R-:W4:Y:S04]  /*11de0*/  @P0 LDG.E R15, [R12.64] ;  /* 0x0000000a0c0f0981 */ /* 0x010f28000c1e1900 */
[----:B------:R3:W5:Y:S01]  /*11df0*/  @P1 LDG.E R8, [R10.64] ;  /* 0x0000000a0a081981 */ /* 0x000762000c1e1900 */
[----:B-1----:R-:W-:Y:S02]  /*11e00*/  CS2R R18, SRZ ;  /* 0x0000000000127805 */ /* 0x002fe4000001ff00 */
[--C-:B----4-:R-:W-:Y:S01]  /*11e10*/  @P0 SHF.R.S32.HI R19, RZ, 0x1f, R15.reuse ;  /* 0x0000001fff130819 */ /* 0x110fe2000001140f */
[----:B------:R-:W-:Y:S01]  /*11e20*/  @P0 IMAD.MOV.U32 R18, RZ, RZ, R15 ;  /* 0x000000ffff120224 */ /* 0x000fe200078e000f */
[----:B------:R-:W-:Y:S05]  /*11e30*/  @P1 BRA `(.L_x_269) ;  /* 0x0000004000001947 */ /* 0x000fea0003800000 */
[----:B---3--:R-:W-:Y:S05]  /*11e40*/  @!P0 BRA `(.L_x_269) ;  /* 0x0000003000008947 */ /* 0x008fea0003800000 */
[----:B-----5:R-:W3:Y:S04]  /*11e50*/  LDG.E R8, [R12.64] ;  /* 0x0000000a0c087981 */ /* 0x020ee8000c1e1900 */
[----:B------:R-:W3:Y:S02]  /*11e60*/  LDG.E R3, [R12.64+0x4] ;  /* 0x0000040a0c037981 */ /* 0x000ee4000c1e1900 */
[----:B---3--:R-:W-:-:S02]  /*11e70*/  IADD3 R8, -R8, R3, RZ ;  /* 0x0000000308087210 */ /* 0x008fc40007ffe1ff */
.L_x_269:
[----:B---3--:R-:W1:Y:S01]  /*11e80*/  S2R R10, SR_CTAID.Y ;  /* 0x00000000000a7919 */ /* 0x008e620000002600 */
[----:B------:R-:W-:Y:S01]  /*11e90*/  LOP3.LUT R3, R7, 0xffffffe0, RZ, 0xc0, !PT ;  /* 0xffffffe007037812 */ /* 0x000fe200078ec0ff */
[----:B------:R-:W-:Y:S01]  /*11ea0*/  IMAD.MOV.U32 R13, RZ, RZ, c[0x0][0x4e8] ;  /* 0x00013a00ff0d7624 */ /* 0x000fe200078e00ff */
[----:B------:R-:W-:Y:S01]  /*11eb0*/  SHF.R.S32.HI R7, RZ, 0x1f, R6 ;  /* 0x0000001fff077819 */ /* 0x000fe20000011406 */
[----:B------:R-:W3:Y:S01]  /*11ec0*/  S2R R40, SR_CTAID.X ;  /* 0x0000000000287919 */ /* 0x000ee20000002500 */
[----:B------:R-:W-:Y:S01]  /*11ed0*/  MOV R16, R18 ;  /* 0x0000001200107202 */ /* 0x000fe20000000f00 */
[----:B------:R-:W-:Y:S01]  /*11ee0*/  IMAD.IADD R12, R0, 0x1, -R3 ;  /* 0x00000001000c7824 */ /* 0x000fe200078e0a03 */
[----:B------:R-:W-:Y:S01]  /*11ef0*/  LEA.HI R7, R7, R6, RZ, 0x3 ;  /* 0x0000000607077211 */ /* 0x000fe200078f18ff */
[----:B------:R-:W-:Y:S01]  /*11f00*/  IMAD.MOV.U32 R17, RZ, RZ, R19 ;  /* 0x000000ffff117224 */ /* 0x000fe200078e0013 */
[----:B------:R-:W-:Y:S01]  /*11f10*/  LEA.HI R3, R9, R9, RZ, 0x1 ;  /* 0x0000000909037211 */ /* 0x000fe200078f08ff */
[----:B------:R-:W-:Y:S01]  /*11f20*/  IMAD R15, R19, c[0x0][0x3a0], RZ ;  /* 0x0000e800130f7a24 */ /* 0x000fe200078e02ff */
[----:B------:R-:W-:Y:S01]  /*11f30*/  SHF.R.S32.HI R11, RZ, 0x1f, R12 ;  /* 0x0000001fff0b7819 */ /* 0x000fe2000001140c */
[----:B------:R-:W-:Y:S01]  /*11f40*/  BSSY B0, `(.L_x_270) ;  /* 0x0000074000007945 */ /* 0x000fe20003800000 */
[----:B------:R-:W-:Y:S01]  /*11f50*/  LOP3.LUT R7, R7, 0xffffff8, RZ, 0xc0, !PT ;  /* 0x0ffffff807077812 */ /* 0x000fe200078ec0ff */
[C---:B------:R-:W-:Y:S01]  /*11f60*/  IMAD R15, R18.reuse, c[0x0][0x3a4], R15 ;  /* 0x0000e900120f7a24 */ /* 0x040fe200078e020f */
[----:B------:R-:W-:Y:S01]  /*11f70*/  LEA.HI R11, R11, R12, RZ, 0x2 ;  /* 0x0000000c0b0b7211 */ /* 0x000fe200078f10ff */
[----:B------:R-:W-:Y:S01]  /*11f80*/  IMAD.WIDE.U32 R18, R18, c[0x0][0x3a0], RZ ;  /* 0x0000e80012127a25 */ /* 0x000fe200078e00ff */
[----:B------:R-:W-:-:S02]  /*11f90*/  IADD3 R7, R6, -R7, RZ ;  /* 0x8000000706077210 */ /* 0x000fc40007ffe0ff */
[----:B------:R-:W-:Y:S02]  /*11fa0*/  LOP3.LUT R6, R3, 0x1ffffffe, RZ, 0xc0, !PT ;  /* 0x1ffffffe03067812 */ /* 0x000fe400078ec0ff */
[----:B------:R-:W-:Y:S02]  /*11fb0*/  SHF.R.S32.HI R14, RZ, 0x2, R11 ;  /* 0x00000002ff0e7819 */ /* 0x000fe4000001140b */
[----:B------:R-:W-:Y:S01]  /*11fc0*/  ISETP.NE.AND P1, PT, R13, 0x1, PT ;  /* 0x000000010d00780c */ /* 0x000fe20003f25270 */
[----:B-1----:R-:W-:Y:S01]  /*11fd0*/  IMAD.WIDE.U32 R16, R10, c[0x0][0x490], R16 ;  /* 0x000124000a107a25 */ /* 0x002fe200078e0010 */
[----:B------:R-:W-:Y:S02]  /*11fe0*/  SHF.R.S32.HI R13, RZ, 0x1f, R10 ;  /* 0x0000001fff0d7819 */ /* 0x000fe4000001140a */
[----:B------:R-:W-:Y:S01]  /*11ff0*/  LOP3.LUT P2, RZ, R12, 0x3, RZ, 0xc0, !PT ;  /* 0x000000030cff7812 */ /* 0x000fe2000784c0ff */
[----:B------:R-:W-:Y:S01]  /*12000*/  IMAD.IADD R12, R9, 0x1, -R6 ;  /* 0x00000001090c7824 */ /* 0x000fe200078e0a06 */
[-C--:B------:R-:W-:Y:S01]  /*12010*/  LEA.HI R11, R5, R0.reuse, RZ, 0x3 ;  /* 0x00000000050b7211 */ /* 0x080fe200078f18ff */
[----:B------:R-:W-:Y:S01]  /*12020*/  IMAD R3, R7, 0x10, R14 ;  /* 0x0000001007037824 */ /* 0x000fe200078e020e */
[----:B------:R-:W-:Y:S01]  /*12030*/  LEA.HI R6, R5, R0, RZ, 0x6 ;  /* 0x0000000005067211 */ /* 0x000fe200078f30ff */
[----:B------:R-:W-:Y:S01]  /*12040*/  IMAD R5, R13, c[0x0][0x490], RZ ;  /* 0x000124000d057a24 */ /* 0x000fe200078e02ff */
[----:B------:R-:W-:Y:S01]  /*12050*/  LOP3.LUT R9, R11, 0xfffffff8, RZ, 0xc0, !PT ;  /* 0xfffffff80b097812 */ /* 0x000fe200078ec0ff */
[----:B------:R-:W-:Y:S01]  /*12060*/  IMAD R7, R12, 0x8, R3 ;  /* 0x000000080c077824 */ /* 0x000fe200078e0203 */
[----:B------:R-:W-:Y:S01]  /*12070*/  IADD3 R19, R19, R15, RZ ;  /* 0x0000000f13137210 */ /* 0x000fe20007ffe0ff */
[----:B------:R-:W-:Y:S01]  /*12080*/  IMAD R5, R10, c[0x0][0x494], R5 ;  /* 0x000125000a057a24 */ /* 0x000fe200078e0205 */
[----:B------:R-:W-:Y:S01]  /*12090*/  SHF.R.S32.HI R15, RZ, 0x1f, R218 ;  /* 0x0000001fff0f7819 */ /* 0x000fe200000114da */
[----:B---3--:R-:W-:Y:S01]  /*120a0*/  IMAD R7, R40, 0x80, R7 ;  /* 0x0000008028077824 */ /* 0x008fe200078e0207 */
[----:B------:R-:W-:Y:S01]  /*120b0*/  SEL R14, R218, RZ, !P0 ;  /* 0x000000ffda0e7207 */ /* 0x000fe20004000000 */
[----:B------:R-:W-:Y:S01]  /*120c0*/  IMAD.IADD R0, R0, 0x1, -R9 ;  /* 0x0000000100007824 */ /* 0x000fe200078e0a09 */
[----:B------:R-:W-:Y:S01]  /*120d0*/  IADD3 R17, R17, R5, RZ ;  /* 0x0000000511117210 */ /* 0x000fe20007ffe0ff */
[----:B------:R-:W-:Y:S01]  /*120e0*/  @P1 IMAD.HI.U32 R5, R7, c[0x0][0x4ec], RZ ;  /* 0x00013b0007051a27 */ /* 0x000fe200078e00ff */
[----:B------:R-:W-:-:S03]  /*120f0*/  SEL R15, R15, RZ, !P0 ;  /* 0x000000ff0f0f7207 */ /* 0x000fc60004000000 */
[----:B------:R-:W-:Y:S01]  /*12100*/  IMAD.MOV.U32 R9, RZ, RZ, R7 ;  /* 0x000000ffff097224 */ /* 0x000fe200078e0007 */
[----:B------:R-:W-:Y:S01]  /*12110*/  @P1 SHF.R.U32.HI R9, RZ, c[0x0][0x4f0], R5 ;  /* 0x00013c00ff091a19 */ /* 0x000fe20000011605 */
[----:B------:R-:W-:Y:S01]  /*12120*/  IMAD R13, R13, c[0x0][0x3e8], RZ ;  /* 0x0000fa000d0d7a24 */ /* 0x000fe200078e02ff */
[----:B------:R-:W-:Y:S01]  /*12130*/  SHF.R.S32.HI R5, RZ, 0x3, R11 ;  /* 0x00000003ff057819 */ /* 0x000fe2000001140b */
[----:B------:R-:W-:Y:S01]  /*12140*/  IMAD.WIDE.U32 R18, R10, c[0x0][0x3e8], R18 ;  /* 0x0000fa000a127a25 */ /* 0x000fe200078e0012 */
[----:B------:R-:W-:-:S03]  /*12150*/  SHF.R.S32.HI R20, RZ, 0x1f, R9 ;  /* 0x0000001fff147819 */ /* 0x000fc60000011409 */
[----:B------:R-:W-:Y:S02]  /*12160*/  IMAD R13, R10, c[0x0][0x3ec], R13 ;  /* 0x0000fb000a0d7a24 */ /* 0x000fe400078e020d */
[----:B------:R-:W-:Y:S02]  /*12170*/  IMAD.MOV R10, RZ, RZ, -R9 ;  /* 0x000000ffff0a7224 */ /* 0x000fe400078e0a09 */
[----:B------:R-:W-:Y:S02]  /*12180*/  IMAD R11, R15, c[0x0][0x498], RZ ;  /* 0x000126000f0b7a24 */ /* 0x000fe400078e02ff */
[----:B------:R-:W-:-:S04]  /*12190*/  IMAD.WIDE.U32 R16, R14, c[0x0][0x498], R16 ;  /* 0x000126000e107a25 */ /* 0x000fc800078e0010 */
[----:B------:R-:W-:Y:S01]  /*121a0*/  IMAD R10, R10, c[0x0][0x4e8], R7 ;  /* 0x00013a000a0a7a24 */ /* 0x000fe200078e0207 */
[----:B------:R-:W-:Y:S01]  /*121b0*/  IADD3 R16, P0, R9, R16, RZ ;  /* 0x0000001009107210 */ /* 0x000fe20007f1e0ff */
[----:B------:R-:W-:Y:S01]  /*121c0*/  IMAD.IADD R19, R19, 0x1, R13 ;  /* 0x0000000113137824 */ /* 0x000fe200078e020d */
[----:B------:R-:W-:Y:S01]  /*121d0*/  LEA R13, R0, R5, 0x5 ;  /* 0x00000005000d7211 */ /* 0x000fe200078e28ff */
[----:B------:R-:W-:Y:S01]  /*121e0*/  IMAD R7, R14, c[0x0][0x49c], R11 ;  /* 0x000127000e077a24 */ /* 0x000fe200078e020b */
[----:B------:R-:W-:Y:S01]  /*121f0*/  SHF.R.S32.HI R11, RZ, 0x1f, R10 ;  /* 0x0000001fff0b7819 */ /* 0x000fe2000001140a */
[----:B------:R-:W-:Y:S02]  /*12200*/  IMAD.SHL.U32 R0, R0, 0x8, RZ ;  /* 0x0000000800007824 */ /* 0x000fe400078e00ff */
[----:B------:R-:W-:Y:S01]  /*12210*/  IMAD R13, R40, 0x80, R13 ;  /* 0x00000080280d7824 */ /* 0x000fe200078e020d */
[----:B------:R-:W-:Y:S01]  /*12220*/  IADD3.X R17, R20, R17, R7, P0, !PT ;  /* 0x0000001114117210 */ /* 0x000fe200007fe407 */
[----:B------:R-:W-:Y:S01]  /*12230*/  IMAD R11, R11, c[0x0][0x488], RZ ;  /* 0x000122000b0b7a24 */ /* 0x000fe200078e02ff */
[----:B------:R-:W-:Y:S01]  /*12240*/  IADD3 R36, R0, 0x40, RZ ;  /* 0x0000004000247810 */ /* 0x000fe20007ffe0ff */
[----:B------:R-:W-:Y:S01]  /*12250*/  @P1 IMAD.HI.U32 R12, R13, c[0x0][0x4ec], RZ ;  /* 0x00013b000d0c1a27 */ /* 0x000fe200078e00ff */
[----:B------:R-:W-:-:S03]  /*12260*/  MOV R9, R13 ;  /* 0x0000000d00097202 */ /* 0x000fc60000000f00 */
[----:B------:R-:W-:Y:S01]  /*12270*/  IMAD.WIDE.U32 R16, R10, c[0x0][0x488], R16 ;  /* 0x000122000a107a25 */ /* 0x000fe200078e0010 */
[----:B------:R-:W-:-:S03]  /*12280*/  @P1 SHF.R.U32.HI R9, RZ, c[0x0][0x4f0], R12 ;  /* 0x00013c00ff091a19 */ /* 0x000fc6000001160c */
[----:B------:R-:W-:Y:S01]  /*12290*/  IMAD R11, R10, c[0x0][0x48c], R11 ;  /* 0x000123000a0b7a24 */ /* 0x000fe200078e020b */
[----:B------:R-:W-:Y:S01]  /*122a0*/  LEA R12, P0, R16, c[0x0][0x450], 0x2 ;  /* 0x00011400100c7a11 */ /* 0x000fe200078010ff */
[----:B------:R-:W-:Y:S02]  /*122b0*/  IMAD.SHL.U32 R7, R5, 0x40, RZ ;  /* 0x0000004005077824 */ /* 0x000fe400078e00ff */
[----:B------:R-:W-:Y:S01]  /*122c0*/  IMAD R15, R15, c[0x0][0x3f0], RZ ;  /* 0x0000fc000f0f7a24 */ /* 0x000fe200078e02ff */
[----:B------:R-:W-:Y:S01]  /*122d0*/  IADD3 R11, R17, R11, RZ ;  /* 0x0000000b110b7210 */ /* 0x000fe20007ffe0ff */
[----:B------:R-:W-:Y:S01]  /*122e0*/  SHFL.IDX PT, R42, R12, RZ, 0x1c1f ;  /* 0x001c1fff0c2a7589 */ /* 0x000fe200000e0000 */
[----:B------:R-:W-:Y:S01]  /*122f0*/  LOP3.LUT R7, R7, 0x1c0, RZ, 0xc0, !PT ;  /* 0x000001c007077812 */ /* 0x000fe200078ec0ff */
[----:B------:R-:W-:Y:S01]  /*12300*/  IMAD R17, R14, c[0x0][0x3f4], R15 ;  /* 0x0000fd000e117a24 */ /* 0x000fe200078e020f */
[----:B------:R-:W-:Y:S01]  /*12310*/  LEA.HI.X R11, R16, c[0x0][0x454], R11, 0x2, P0 ;  /* 0x00011500100b7a11 */ /* 0x000fe200000f140b */
[----:B------:R-:W-:Y:S01]  /*12320*/  SHFL.IDX PT, R34, R12, 0x1, 0x1c1f ;  /* 0x003c1f000c227f89 */ /* 0x000fe200000e0000 */
[----:B------:R-:W-:Y:S01]  /*12330*/  LOP3.LUT R10, R7, 0x38, R0, 0xf8, !PT ;  /* 0x00000038070a7812 */ /* 0x000fe200078ef800 */
[----:B------:R-:W-:Y:S01]  /*12340*/  IMAD.WIDE.U32 R14, R14, c[0x0][0x3f0], R18 ;  /* 0x0000fc000e0e7a25 */ /* 0x000fe200078e0012 */
[----:B------:R-:W-:Y:S01]  /*12350*/  SHF.R.U32.HI R7, RZ, 0x3, R7 ;  /* 0x00000003ff077819 */ /* 0x000fe20000011607 */
[----:B------:R-:W1:Y:S01]  /*12360*/  SHFL.IDX PT, R43, R11, RZ, 0x1c1f ;  /* 0x001c1fff0b2b7589 */ /* 0x000e6200000e0000 */
[----:B------:R-:W-:Y:S01]  /*12370*/  LEA R16, R40, R3, 0x7 ;  /* 0x0000000328107211 */ /* 0x000fe200078e38ff */
[--C-:B------:R-:W-:Y:S01]  /*12380*/  IMAD.MOV R32, RZ, RZ, -R9.reuse ;  /* 0x000000ffff207224 */ /* 0x100fe200078e0a09 */
[----:B------:R-:W-:Y:S01]  /*12390*/  LOP3.LUT R7, R10, R7, RZ, 0x3c, !PT ;  /* 0x000000070a077212 */ /* 0x000fe200078e3cff */
[----:B------:R-:W3:Y:S01]  /*123a0*/  SHFL.IDX PT, R35, R11, 0x1, 0x1c1f ;  /* 0x003c1f000b237f89 */ /* 0x000ee200000e0000 */
[----:B------:R-:W-:Y:S01]  /*123b0*/  SHF.R.S32.HI R10, RZ, 0x1f, R9 ;  /* 0x0000001fff0a7819 */ /* 0x000fe20000011409 */
[----:B-----5:R-:W-:Y:S01]  /*123c0*/  IMAD R3, R8, c[0x0][0x4e8], RZ ;  /* 0x00013a0008037a24 */ /* 0x020fe200078e02ff */
[----:B------:R-:W-:Y:S01]  /*123d0*/  IADD3 R8, R16, 0x8, RZ ;  /* 0x0000000810087810 */ /* 0x000fe20007ffe0ff */
[----:B------:R-:W-:Y:S01]  /*123e0*/  IMAD.IADD R15, R15, 0x1, R17 ;  /* 0x000000010f0f7824 */ /* 0x000fe200078e0211 */
[----:B------:R-:W-:Y:S01]  /*123f0*/  LEA R40, R40, R5, 0x7 ;  /* 0x0000000528287211 */ /* 0x000fe200078e38ff */
[----:B------:R-:W-:Y:S01]  /*12400*/  IMAD R32, R32, c[0x0][0x4e8], R13 ;  /* 0x00013a0020207a24 */ /* 0x000fe200078e020d */
[-C--:B------:R-:W-:Y:S01]  /*12410*/  ISETP.GE.OR P0, PT, R16, R3.reuse, P2 ;  /* 0x000000031000720c */ /* 0x080fe20001706670 */
[----:B------:R-:W-:Y:S01]  /*12420*/  IMAD R10, R10, c[0x0][0x3e0], RZ ;  /* 0x0000f8000a0a7a24 */ /* 0x000fe200078e02ff */
[----:B------:R-:W-:Y:S01]  /*12430*/  ISETP.GE.OR P2, PT, R8, R3, P2 ;  /* 0x000000030800720c */ /* 0x000fe20001746670 */
[----:B------:R-:W-:-:S02]  /*12440*/  IMAD.SHL.U32 R6, R6, 0x8, RZ ;  /* 0x0000000806067824 */ /* 0x000fc400078e00ff */
[C---:B------:R-:W-:Y:S02]  /*12450*/  IMAD R10, R9.reuse, c[0x0][0x3e4], R10 ;  /* 0x0000f900090a7a24 */ /* 0x040fe400078e020a */
[----:B------:R-:W-:Y:S01]  /*12460*/  IMAD.WIDE.U32 R14, R9, c[0x0][0x3e0], R14 ;  /* 0x0000f800090e7a25 */ /* 0x000fe200078e000e */
[----:B------:R-:W-:Y:S02]  /*12470*/  SHF.R.S32.HI R9, RZ, 0x1f, R32 ;  /* 0x0000001fff097819 */ /* 0x000fe40000011420 */
[----:B------:R-:W-:Y:S01]  /*12480*/  LOP3.LUT R7, R7, 0x7ffffe00, R6, 0xf8, !PT ;  /* 0x7ffffe0007077812 */ /* 0x000fe200078ef806 */
[----:B------:R-:W-:Y:S02]  /*12490*/  IMAD.IADD R15, R15, 0x1, R10 ;  /* 0x000000010f0f7824 */ /* 0x000fe400078e020a */
[----:B------:R-:W-:Y:S01]  /*124a0*/  IMAD R9, R9, c[0x0][0x3d8], RZ ;  /* 0x0000f60009097a24 */ /* 0x000fe200078e02ff */
[----:B------:R-:W-:Y:S01]  /*124b0*/  SHF.L.U32 R41, R7, 0x1, RZ ;  /* 0x0000000107297819 */ /* 0x000fe200000006ff */
[----:B-1----:R1:W-:Y:S02]  /*124c0*/  @!P0 ST.E [R42.64], R2 ;  /* 0x000000022a008985 */ /* 0x0023e4000c10190a */
[----:B------:R-:W-:-:S02]  /*124d0*/  IMAD R6, R32, c[0x0][0x3dc], R9 ;  /* 0x0000f70020067a24 */ /* 0x000fc400078e0209 */
[----:B------:R-:W-:Y:S01]  /*124e0*/  IMAD.WIDE.U32 R32, R32, c[0x0][0x3d8], R14 ;  /* 0x0000f60020207a25 */ /* 0x000fe200078e000e */
[----:B---3--:R1:W-:Y:S03]  /*124f0*/  @!P2 ST.E [R34.64], R4 ;  /* 0x000000042200a985 */ /* 0x0083e6000c10190a */
[----:B------:R-:W-:Y:S01]  /*12500*/  IMAD.IADD R6, R33, 0x1, R6 ;  /* 0x0000000121067824 */ /* 0x000fe200078e0206 */
[----:B------:R1:W3:Y:S01]  /*12510*/  LDS.128 R28, [R41+0x1080] ;  /* 0x00108000291c7984 */ /* 0x0002e20000000c00 */
[----:B------:R-:W-:-:S03]  /*12520*/  LEA R38, P0, R32, c[0x0][0x380], 0x1 ;  /* 0x0000e00020267a11 */ /* 0x000fc600078008ff */
[----:B------:R1:W4:Y:S01]  /*12530*/  LDS.128 R24, [R41+0x2080] ;  /* 0x0020800029187984 */ /* 0x0003220000000c00 */
[----:B------:R-:W-:Y:S02]  /*12540*/  LEA.HI.X R37, R32, c[0x0][0x384], R6, 0x1, P0 ;  /* 0x0000e10020257a11 */ /* 0x000fe400000f0c06 */
[----:B------:R-:W-:Y:S01]  /*12550*/  ISETP.GE.AND P0, PT, R40, R3, PT ;  /* 0x000000032800720c */ /* 0x000fe20003f06270 */
[----:B------:R1:W2:Y:S04]  /*12560*/  LDS.128 R20, [R41+0x3080] ;  /* 0x0030800029147984 */ /* 0x0002a80000000c00 */
        /* <DEDUP_REMOVED lines=17> */
.L_x_271:
[----:B------:R-:W-:Y:S05]  /*12680*/  BSYNC B0 ;  /* 0x0000000000007941 */ /* 0x000fea0003800000 */
.L_x_270:
        /* <DEDUP_REMOVED lines=15> */
.L_x_273:
[----:B------:R-:W-:Y:S05]  /*12780*/  BSYNC B0 ;  /* 0x0000000000007941 */ /* 0x000fea0003800000 */
.L_x_272:
[----:B------:R-:W-:Y:S01]  /*12790*/  IADD3 R2, R40, 0x40, RZ ;  /* 0x0000004028027810 */ /* 0x000fe20007ffe0ff */
[----:B---34-:R3:W4:Y:S01]  /*127a0*/  SHFL.IDX PT, R7, R37, 0x2, 0x181f ;  /* 0x00581f0025077f89 */ /* 0x01872200000e0000 */
[----:B------:R-:W-:Y:S02]  /*127b0*/  BSSY B0, `(.L_x_274) ;  /* 0x000000d000007945 */ /* 0x000fe40003800000 */
[----:B------:R-:W-:Y:S01]  /*127c0*/  ISETP.GE.AND P0, PT, R2, R3, PT ;  /* 0x000000030200720c */ /* 0x000fe20003f06270 */
[----:B------:R3:W1:-:S12]  /*127d0*/  SHFL.IDX PT, R6, R38, 0x2, 0x181f ;  /* 0x00581f0026067f89 */ /* 0x00065800000e0000 */
[----:B------:R-:W-:Y:S05]  /*127e0*/  @P0 BRA `(.L_x_275) ;  /* 0x0000009000000947 */ /* 0x000fea0003800000 */
[----:B------:R-:W-:Y:S02]  /*127f0*/  ISETP.GE.AND P0, PT, R36, c[0x0][0x3c8], PT ;  /* 0x0000f20024007a0c */ /* 0x000fe40003f06270 */
[----:B------:R-:W-:-:S11]  /*12800*/  ISETP.GE.AND P1, PT, R0, c[0x0][0x3c8], PT ;  /* 0x0000f20000007a0c */ /* 0x000fd60003f26270 */
[----:B------:R-:W-:-:S04]  /*12810*/  @!P0 SHF.R.S32.HI R5, RZ, 0x1f, R36 ;  /* 0x0000001fff058819 */ /* 0x000fc80000011424 */
[----:B------:R-:W-:Y:S01]  /*12820*/  @!P0 LEA.HI R2, R5, R36, RZ, 0x3 ;  /* 0x0000002405028211 */ /* 0x000fe200078f18ff */
[----:B-1--4-:R-:W-:-:S03]  /*12830*/  @!P1 IMAD.WIDE R4, R0, 0x2, R6 ;  /* 0x0000000200049825 */ /* 0x012fc600078e0206 */
[----:B------:R-:W-:Y:S02]  /*12840*/  @!P0 LOP3.LUT R2, R2, 0xfffffff8, RZ, 0xc0, !PT ;  /* 0xfffffff802028812 */ /* 0x000fe400078ec0ff */
[----:B------:R1:W-:Y:S03]  /*12850*/  @!P1 ST.E.128 [R4.64], R24 ;  /* 0x0000001804009985 */ /* 0x0003e6000c101d0a */
[----:B------:R-:W-:-:S05]  /*12860*/  @!P0 IMAD.WIDE R6, R2, 0x2, R6 ;  /* 0x0000000202068825 */ /* 0x000fca00078e0206 */
[----:B------:R1:W-:Y:S02]  /*12870*/  @!P0 ST.E.128 [R6.64], R12 ;  /* 0x0000000c06008985 */ /* 0x0003e4000c101d0a */
.L_x_275:
[----:B------:R-:W-:Y:S05]  /*12880*/  BSYNC B0 ;  /* 0x0000000000007941 */ /* 0x000fea0003800000 */
.L_x_274:
[----:B------:R-:W-:Y:S01]  /*12890*/  IADD3 R40, R40, 0x60, RZ ;  /* 0x0000006028287810 */ /* 0x000fe20007ffe0ff */
[----:B-1----:R1:W3:Y:S03]  /*128a0*/  SHFL.IDX PT, R5, R37, 0x3, 0x181f ;  /* 0x00781f0025057f89 */ /* 0x0022e600000e0000 */
[----:B------:R-:W-:Y:S01]  /*128b0*/  ISETP.GE.AND P0, PT, R40, R3, PT ;  /* 0x000000032800720c */ /* 0x000fe20003f06270 */
[----:B------:R1:W4:-:S12]  /*128c0*/  SHFL.IDX PT, R4, R38, 0x3, 0x181f ;  /* 0x00781f0026047f89 */ /* 0x00031800000e0000 */
[----:B------:R-:W-:Y:S05]  /*128d0*/  @P0 EXIT ;  /* 0x000000000000094d */ /* 0x000fea0003800000 */
[----:B------:R-:W-:-:S13]  /*128e0*/  ISETP.GE.AND P0, PT, R0, c[0x0][0x3c8], PT ;  /* 0x0000f20000007a0c */ /* 0x000fda0003f06270 */
[----:B---34-:R-:W-:-:S05]  /*128f0*/  @!P0 IMAD.WIDE R2, R0, 0x2, R4 ;  /* 0x0000000200028825 */ /* 0x018fca00078e0204 */
[----:B--2---:R2:W-:Y:S01]  /*12900*/  @!P0 ST.E.128 [R2.64], R20 ;  /* 0x0000001402008985 */ /* 0x0045e2000c101d0a */
[----:B------:R-:W-:-:S13]  /*12910*/  ISETP.GE.AND P0, PT, R36, c[0x0][0x3c8], PT ;  /* 0x0000f20024007a0c */ /* 0x000fda0003f06270 */
[----:B------:R-:W-:Y:S05]  /*12920*/  @P0 EXIT ;  /* 0x000000000000094d */ /* 0x000fea0003800000 */
[----:B--2---:R-:W-:-:S04]  /*12930*/  SHF.R.S32.HI R3, RZ, 0x1f, R36 ;  /* 0x0000001fff037819 */ /* 0x004fc80000011424 */
[----:B------:R-:W-:-:S04]  /*12940*/  LEA.HI R3, R3, R36, RZ, 0x3 ;  /* 0x0000002403037211 */ /* 0x000fc800078f18ff */
[----:B------:R-:W-:-:S05]  /*12950*/  LOP3.LUT R3, R3, 0xfffffff8, RZ, 0xc0, !PT ;  /* 0xfffffff803037812 */ /* 0x000fca00078ec0ff */
[----:B------:R-:W-:-:S05]  /*12960*/  IMAD.WIDE R4, R3, 0x2, R4 ;  /* 0x0000000203047825 */ /* 0x000fca00078e0204 */
[----:B------:R-:W-:Y:S01]  /*12970*/  ST.E.128 [R4.64], R8 ;  /* 0x0000000804007985 */ /* 0x000fe2000c101d0a */
[----:B------:R-:W-:Y:S05]  /*12980*/  EXIT ;  /* 0x000000000000794d */ /* 0x000fea0003800000 */
.L_x_268:
        /* <DEDUP_REMOVED lines=8> */
[----:B------:R-:W3:Y:S04]  /*12a10*/  @P1 LDG.E R3, [R4.64] ;  /* 0x0000000a04031981 */ /* 0x000ee8000c1e1900 */
[----:B------:R1:W5:Y:S01]  /*12a20*/  @P0 LDG.E R2, [R6.64] ;  /* 0x0000000a06020981 */ /* 0x000362000c1e1900 */
[----:B------:R-:W-:Y:S02]  /*12a30*/  CS2R R12, SRZ ;  /* 0x00000000000c7805 */ /* 0x000fe4000001ff00 */
[--C-:B---3--:R-:W-:Y:S01]  /*12a40*/  @P1 SHF.R.S32.HI R13, RZ, 0x1f, R3.reuse ;  /* 0x0000001fff0d1819 */ /* 0x108fe20000011403 */
[----:B------:R-:W-:Y:S01]  /*12a50*/  @P1 IMAD.MOV.U32 R12, RZ, RZ, R3 ;  /* 0x000000ffff0c1224 */ /* 0x000fe200078e0003 */
[----:B------:R-:W-:Y:S05]  /*12a60*/  @P0 BRA `(.L_x_276) ;  /* 0x0000004000000947 */ /* 0x000fea0003800000 */
[----:B-1----:R-:W-:Y:S05]  /*12a70*/  @!P1 BRA `(.L_x_276) ;  /* 0x0000003000009947 */ /* 0x002fea0003800000 */
[----:B-----5:R-:W3:Y:S04]  /*12a80*/  LDG.E R2, [R4.64] ;  /* 0x0000000a04027981 */ /* 0x020ee8000c1e1900 */
[----:B------:R-:W3:Y:S02]  /*12a90*/  LDG.E R3, [R4.64+0x4] ;  /* 0x0000040a04037981 */ /* 0x000ee4000c1e1900 */
[----:B---3--:R-:W-:-:S02]  /*12aa0*/  IADD3 R2, -R2, R3, RZ ;  /* 0x0000000302027210 */ /* 0x008fc40007ffe1ff */
.L_x_276:
[----:B-1----:R-:W1:Y:S01]  /*12ab0*/  S2R R0, SR_TID.X ;  /* 0x0000000000007919 */ /* 0x002e620000002100 */
[----:B------:R-:W-:Y:S01]  /*12ac0*/  SHF.R.S32.HI R9, RZ, 0x1f, R218 ;  /* 0x0000001fff097819 */ /* 0x000fe200000114da */
[----:B------:R-:W-:Y:S01]  /*12ad0*/  BSSY B0, `(.L_x_277) ;  /* 0x0000028000007945 */ /* 0x000fe20003800000 */
[----:B------:R-:W-:-:S02]  /*12ae0*/  SEL R218, R218, RZ, !P1 ;  /* 0x000000ffdada7207 */ /* 0x000fc40004800000 */
[----:B------:R-:W-:Y:S02]  /*12af0*/  SEL R9, R9, RZ, !P1 ;  /* 0x000000ff09097207 */ /* 0x000fe40004800000 */
[----:B-1----:R-:W-:-:S13]  /*12b00*/  ISETP.GT.AND P0, PT, R0, 0x7f, PT ;  /* 0x0000007f0000780c */ /* 0x002fda0003f04270 */
        /* <DEDUP_REMOVED lines=36> */
.L_x_278:
[----:B------:R-:W-:Y:S05]  /*12d50*/  BSYNC B0 ;  /* 0x0000000000007941 */ /* 0x000fea0003800000 */
.L_x_277:
[----:B------:R-:W3:Y:S01]  /*12d60*/  S2R R7, SR_CTAID.Y ;  /* 0x0000000000077919 */ /* 0x000ee20000002600 */
        /* <DEDUP_REMOVED lines=18> */
[----:B---3--:R-:W-:Y:S01]  /*12e90*/  SHF.R.S32.HI R6, RZ, 0x1f, R7 ;  /* 0x0000001fff067819 */ /* 0x008fe20000011407 */
        /* <DEDUP_REMOVED lines=26> */
[----:B------:R1:W3:Y:S01]  /*13040*/  SHFL.IDX PT, R6, R3, RZ, 0x181f ;  /* 0x00181fff03067589 */ /* 0x0002e200000e0000 */
[----:B------:R-:W-:-:S03]  /*13050*/  ISETP.GE.AND P0, PT, R9, R2, PT ;  /* 0x000000020900720c */ /* 0x000fc60003f06270 */
[----:B------:R1:W4:Y:S10]  /*13060*/  SHFL.IDX PT, R7, R0, RZ, 0x181f ;  /* 0x00181fff00077589 */ /* 0x00033400000e0000 */
        /* <DEDUP_REMOVED lines=10> */
.L_x_280:
[----:B------:R-:W-:Y:S05]  /*13110*/  BSYNC B0 ;  /* 0x0000000000007941 */ /* 0x000fea0003800000 */
.L_x_279:
[----:B---34-:R-:W-:Y:S01]  /*13120*/  IADD3 R7, R9, 0x20, RZ ;  /* 0x0000002009077810 */ /* 0x018fe20007ffe0ff */
[----:B------:R3:W4:Y:S01]  /*13130*/  SHFL.IDX PT, R11, R0, 0x1, 0x181f ;  /* 0x00381f00000b7f89 */ /* 0x00072200000e0000 */
[----:B------:R-:W-:Y:S02]  /*13140*/  BSSY B0, `(.L_x_281) ;  /* 0x000000d000007945 */ /* 0x000fe40003800000 */
[----:B------:R-:W-:Y:S01]  /*13150*/  ISETP.GE.AND P0, PT, R7, R2, PT ;  /* 0x000000020700720c */ /* 0x000fe20003f06270 */
[----:B------:R3:W1:-:S12]  /*13160*/  SHFL.IDX PT, R10, R3, 0x1, 0x181f ;  /* 0x00381f00030a7f89 */ /* 0x00065800000e0000 */
        /* <DEDUP_REMOVED lines=10> */
.L_x_282:
[----:B------:R-:W-:Y:S05]  /*13210*/  BSYNC B0 ;  /* 0x0000000000007941 */ /* 0x000fea0003800000 */
.L_x_281:
[----:B-1----:R-:W-:Y:S01]  /*13220*/  IADD3 R7, R9, 0x40, RZ ;  /* 0x0000004009077810 */ /* 0x002fe20007ffe0ff */
[----:B----4-:R1:W4:Y:S01]  /*13230*/  SHFL.IDX PT, R11, R0, 0x2, 0x181f ;  /* 0x00581f00000b7f89 */ /* 0x01032200000e0000 */
[----:B------:R-:W-:Y:S02]  /*13240*/  BSSY B0, `(.L_x_283) ;  /* 0x000000d000007945 */ /* 0x000fe40003800000 */
[----:B------:R-:W-:Y:S01]  /*13250*/  ISETP.GE.AND P0, PT, R7, R2, PT ;  /* 0x000000020700720c */ /* 0x000fe20003f06270 */
[----:B------:R1:W2:-:S12]  /*13260*/  SHFL.IDX PT, R10, R3, 0x2, 0x181f ;  /* 0x00581f00030a7f89 */ /* 0x00029800000e0000 */
[----:B------:R-:W-:Y:S05]  /*13270*/  @P0 BRA `(.L_x_284) ;  /* 0x0000009000000947 */ /* 0x000fea0003800000 */
[----:B------:R-:W-:Y:S02]  /*13280*/  ISETP.GE.AND P0, PT, R4, c[0x0][0x3c8], PT ;  /* 0x0000f20004007a0c */ /* 0x000fe40003f06270 */
[----:B------:R-:W-:-:S11]  /*13290*/  ISETP.GE.AND P1, PT, R5, c[0x0][0x3c8], PT ;  /* 0x0000f20005007a0c */ /* 0x000fd60003f26270 */
[----:B------:R-:W-:Y:S02]  /*132a0*/  @!P0 SHF.R.S32.HI R7, RZ, 0x1f, R4 ;  /* 0x0000001fff078819 */ /* 0x000fe40000011404 */
[----:B--2-4-:R-:W-:Y:S02]  /*132b0*/  @!P1 IMAD.WIDE R12, R5, 0x2, R10 ;  /* 0x00000002050c9825 */ /* 0x014fe400078e020a */
[----:B------:R-:W-:-:S03]  /*132c0*/  @!P0 LEA.HI R6, R7, R4, RZ, 0x3 ;  /* 0x0000000407068211 */ /* 0x000fc600078f18ff */
[----:B------:R2:W-:Y:S01]  /*132d0*/  @!P1 ST.E.128 [R12.64], RZ ;  /* 0x000000ff0c009985 */ /* 0x0005e2000c101d0a */
[----:B------:R-:W-:-:S05]  /*132e0*/  @!P0 LOP3.LUT R6, R6, 0xfffffff8, RZ, 0xc0, !PT ;  /* 0xfffffff806068812 */ /* 0x000fca00078ec0ff */
[----:B------:R-:W-:-:S05]  /*132f0*/  @!P0 IMAD.WIDE R6, R6, 0x2, R10 ;  /* 0x0000000206068825 */ /* 0x000fca00078e020a */
[----:B------:R2:W-:Y:S02]  /*13300*/  @!P0 ST.E.128 [R6.64], RZ ;  /* 0x000000ff06008985 */ /* 0x0005e4000c101d0a */
.L_x_284:
[----:B------:R-:W-:Y:S05]  /*13310*/  BSYNC B0 ;  /* 0x0000000000007941 */ /* 0x000fea0003800000 */
.L_x_283:
[----:B------:R-:W-:Y:S01]  /*13320*/  IADD3 R9, R9, 0x60, RZ ;  /* 0x0000006009097810 */ /* 0x000fe20007ffe0ff */
[----:B--2---:R2:W1:Y:S03]  /*13330*/  SHFL.IDX PT, R7, R0, 0x3, 0x181f ;  /* 0x00781f0000077f89 */ /* 0x00446600000e0000 */
        /* <DEDUP_REMOVED lines=14> */
.L_x_285:
        /* <DEDUP_REMOVED lines=14> */
.L_x_1716:


//--------------------- .text._ZN7cutlass13device_kernelIN5flash19enable_sm80_to_sm89INS1_16FlashAttnFwdSm80INS1_25CollectiveMainloopFwdSm80ILi8ELi1ELb1EN4cute5tupleIJNS5_1CILi128EEENS7_ILi96EEES8_EEELi128ENS_6half_tEfNS_4arch4Sm80ELb0ELb1ELb1ELb1ELb0ELb1ELb1ELb0EEENS1_21CollectiveEpilogueFwdINS6_IJS8_S8_S9_EEENS6_IJNS7_ILi1EEESH_SH_EEESB_SD_Li256ELb1ELb1ELb0ELb0EEENS1_19SingleTileSchedulerILb1ELb0ELb1ELi128EEEEEEEEEvNT_6ParamsE --------------------------
	.section	.text._ZN7cutlass13device_kernelIN5flash19enable_sm80_to_sm89INS1_16FlashAttnFwdSm80INS1_25CollectiveMainloopFwdSm80ILi8ELi1ELb1EN4cute5tupleIJNS5_1CILi128EEENS7_ILi96EEES8_EEELi128ENS_6half_tEfNS_4arch4Sm80ELb0ELb1ELb1ELb1ELb0ELb1ELb1ELb0EEENS1_21CollectiveEpilogueFwdINS6_IJS8_S8_S9_EEENS6_IJNS7_ILi1EEESH_SH_EEESB_SD_Li256ELb1ELb1ELb0ELb0EEENS1_19SingleTileSchedulerILb1ELb0ELb1ELi128EEEEEEEEEvNT_6ParamsE,"ax",@progbits
	.sectioninfo	@"SHI_REGISTERS=254"
	.align	128
.text._ZN7cutlass13device_kernelIN5flash19enable_sm80_to_sm89INS1_16FlashAttnFwdSm80INS1_25CollectiveMainloopFwdSm80ILi8ELi1ELb1EN4cute5tupleIJNS5_1CILi128EEENS7_ILi96EEES8_EEELi128ENS_6half_tEfNS_4arch4Sm80ELb0ELb1ELb1ELb1ELb0ELb1ELb1ELb0EEENS1_21CollectiveEpilogueFwdINS6_IJS8_S8_S9_EEENS6_IJNS7_ILi1EEESH_SH_EEESB_SD_Li256ELb1ELb1ELb0ELb0EEENS1_19SingleTileSchedulerILb1ELb0ELb1ELi128EEEEEEEEEvNT_6ParamsE:
        .type           _ZN7cutlass13device_kernelIN5flash19enable_sm80_to_sm89INS1_16FlashAttnFwdSm80INS1_25CollectiveMainloopFwdSm80ILi8ELi1ELb1EN4cute5tupleIJNS5_1CILi128EEENS7_ILi96EEES8_EEELi128ENS_6half_tEfNS_4arch4Sm80ELb0ELb1ELb1ELb1ELb0ELb1ELb1ELb0EEENS1_21CollectiveEpilogueFwdINS6_IJS8_S8_S9_EEENS6_IJNS7_ILi1EEESH_SH_EEESB_SD_Li256ELb1ELb1ELb0ELb0EEENS1_19SingleTileSchedulerILb1ELb0ELb1ELi128EEEEEEEEEvNT_6ParamsE,@function
        .size           _ZN7cutlass13device_kernelIN5flash19enable_sm80_to_sm89INS1_16FlashAttnFwdSm80INS1_25CollectiveMainloopFwdSm80ILi8ELi1ELb1EN4cute5tupleIJNS5_1CILi128EEENS7_ILi96EEES8_EEELi128ENS_6half_tEfNS_4arch4Sm80ELb0ELb1ELb1ELb1ELb0ELb1ELb1ELb0EEENS1_21CollectiveEpilogueFwdINS6_IJS8_S8_S9_EEENS6_IJNS7_ILi1EEESH_SH_EEESB_SD_Li256ELb1ELb1ELb0ELb0EEENS1_19SingleTileSchedulerILb1ELb0ELb1ELi128EEEEEEEEEvNT_6ParamsE,(.L_x_1717 - _ZN7cutlass13device_kernelIN5flash19enable_sm80_to_sm89INS1_16FlashAttnFwdSm80INS1_25CollectiveMainloopFwdSm80ILi8ELi1ELb1EN4cute5tupleIJNS5_1CILi128EEENS7_ILi96EEES8_EEELi128ENS_6half_tEfNS_4arch4Sm80ELb0ELb1ELb1ELb1ELb0ELb1ELb1ELb0EEENS1_21CollectiveEpilogueFwdINS6_IJS8_S8_S9_EEENS6_IJNS7_ILi1EEESH_SH_EEESB_SD_Li256ELb1ELb1ELb0ELb0EEENS1_19SingleTileSchedulerILb1ELb0ELb1ELi128EEEEEEEEEvNT_6ParamsE)
        .other          _ZN7cutlass13device_kernelIN5flash19enable_sm80_to_sm89INS1_16FlashAttnFwdSm80INS1_25CollectiveMainloopFwdSm80ILi8ELi1ELb1EN4cute5tupleIJNS5_1CILi128EEENS7_ILi96EEES8_EEELi128ENS_6half_tEfNS_4arch4Sm80ELb0ELb1ELb1ELb1ELb0ELb1ELb1ELb0EEENS1_21CollectiveEpilogueFwdINS6_IJS8_S8_S9_EEENS6_IJNS7_ILi1EEESH_SH_EEESB_SD_Li256ELb1ELb1ELb0ELb0EEENS1_19SingleTileSchedulerILb1ELb0ELb1ELi128EEEEEEEEEvNT_6ParamsE,@"STO_CUDA_ENTRY STV_DEFAULT"
_ZN7cutlass13device_kernelIN5flash19enable_sm80_to_sm89INS1_16FlashAttnFwdSm80INS1_25CollectiveMainloopFwdSm80ILi8ELi1ELb1EN4cute5tupleIJNS5_1CILi128EEENS7_ILi96EEES8_EEELi128ENS_6half_tEfNS_4arch4Sm80ELb0ELb1ELb1ELb1ELb0ELb1ELb1ELb0EEENS1_21CollectiveEpilogueFwdINS6_IJS8_S8_S9_EEENS6_IJNS7_ILi1EEESH_SH_EEESB_SD_Li256ELb1ELb1ELb0ELb0EEENS1_19SingleTileSchedulerILb1ELb0ELb1ELi128EEEEEEEEEvNT_6ParamsE:
        /* <DEDUP_REMOVED lines=16> */
.L_x_287:
        /* <DEDUP_REMOVED lines=8> */
.L_x_289:
[----:B------:R-:W-:-:S04]  /*0180*/  MOV R3, c[0x0][0x54c] ;  /* 0x0001530000037a02 */ /* 0x000fc80000000f00 */
.L_x_288:
[----:B------:R-:W-:Y:S01]  /*0190*/  USHF.L.U32 UR4, UR4, 0x7, URZ ;  /* 0x0000000704047899 */ /* 0x000fe2000800063f */
[----:B-----5:R-:W-:-:S05]  /*01a0*/  IMAD R3, R3, c[0x0][0x548], RZ ;  /* 0x0001520003037a24 */ /* 0x020fca00078e02ff */
[----:B------:R-:W-:-:S04]  /*01b0*/  MOV R118, UR4 ;  /* 0x0000000400767c02 */ /* 0x000fc80008000f00 */
[----:B------:R-:W-:-:S04]  /*01c0*/  ISETP.GE.AND P0, PT, R118, R3, PT ;  /* 0x000000037600720c */ /* 0x000fc80003f06270 */
[----:B------:R-:W-:Y:S01]  /*01d0*/  SEL R221, R221, 0xffffffff, !P0 ;  /* 0xffffffffdddd7807 */ /* 0x000fe20004000000 */
[----:B------:R-:W-:Y:S05]  /*01e0*/  BRA `(.L_x_290) ;  /* 0x0000013000007947 */ /* 0x000fea0003800000 */
.L_x_286:
[----:B------:R-:W-:-:S04]  /*01f0*/  ISETP.NE.U32.AND P0, PT, RZ, c[0x0][0x568], PT ;  /* 0x00015a00ff007a0c */ /* 0x000fc80003f05070 */
[----:B------:R-:W-:-:S13]  /*0200*/  ISETP.NE.AND.EX P0, PT, RZ, c[0x0][0x56c], PT, P0 ;  /* 0x00015b00ff007a0c */ /* 0x000fda0003f05300 */
[----:B------:R-:W-:Y:S05]  /*0210*/  @!P0 BRA `(.L_x_291) ;  /* 0x0000002000008947 */ /* 0x000fea0003800000 */
[----:B------:R1:W5:Y:S01]  /*0220*/  LDG.E R3, [R2.64] ;  /* 0x0000001002037981 */ /* 0x000362000c1e1900 */
[----:B------:R-:W-:Y:S05]  /*0230*/  BRA `(.L_x_292) ;  /* 0x0000009000007947 */ /* 0x000fea0003800000 */
.L_x_291:
        /* <DEDUP_REMOVED lines=8> */
.L_x_293:
[----:B------:R-:W-:-:S04]  /*02c0*/  MOV R3, c[0x0][0x54c] ;  /* 0x0001530000037a02 */ /* 0x000fc80000000f00 */
.L_x_292:
[----:B------:R-:W-:Y:S01]  /*02d0*/  USHF.L.U32 UR4, UR4, 0x7, URZ ;  /* 0x0000000704047899 */ /* 0x000fe2000800063f */
[----:B-----5:R-:W-:-:S05]  /*02e0*/  IMAD R3, R3, c[0x0][0x548], RZ ;  /* 0x0001520003037a24 */ /* 0x020fca00078e02ff */
[----:B------:R-:W-:-:S04]  /*02f0*/  MOV R118, UR4 ;  /* 0x0000000400767c02 */ /* 0x000fc80008000f00 */
[----:B------:R-:W-:-:S04]  /*0300*/  ISETP.GE.AND P0, PT, R118, R3, PT ;  /* 0x000000037600720c */ /* 0x000fc80003f06270 */
[----:B------:R-:W-:-:S04]  /*0310*/  SEL R221, R221, 0xffffffff, !P0 ;  /* 0xffffffffdddd7807 */ /* 0x000fc80004000000 */
.L_x_290:
[----:B------:R-:W-:-:S13]  /*0320*/  ISETP.GE.AND P0, PT, R221, RZ, PT ;  /* 0x000000ffdd00720c */ /* 0x000fda0003f06270 */
[----:B------:R-:W-:Y:S05]  /*0330*/  @!P0 EXIT ;  /* 0x000000000000894d */ /* 0x000fea0003800000 */
[----:B------:R-:W-:Y:S01]  /*0340*/  ISETP.NE.U32.AND P0, PT, RZ, c[0x0][0x370], PT ;  /* 0x0000dc00ff007a0c */ /* 0x000fe20003f05070 */
[----:B------:R-:W-:Y:S01]  /*0350*/  CS2R R122, SRZ ;  /* 0x00000000007a7805 */ /* 0x000fe2000001ff00 */
[----:B------:R-:W-:Y:S01]  /*0360*/  ISETP.NE.U32.AND P1, PT, RZ, c[0x0][0x360], PT ;  /* 0x0000d800ff007a0c */ /* 0x000fe20003f25070 */
[----:B------:R-:W-:Y:S01]  /*0370*/  IMAD.MOV.U32 R220, RZ, RZ, c[0x0][0x168] ;  /* 0x00005a00ffdc7624 */ /* 0x000fe200078e00ff */
[----:B------:R-:W-:Y:S01]  /*0380*/  ISETP.NE.AND.EX P2, PT, RZ, c[0x0][0x374], PT, P0 ;  /* 0x0000dd00ff007a0c */ /* 0x000fe20003f45300 */
[----:B------:R-:W-:Y:S01]  /*0390*/  IMAD.MOV.U32 R76, RZ, RZ, RZ ;  /* 0x000000ffff4c7224 */ /* 0x000fe200078e00ff */
[----:B------:R-:W-:Y:S01]  /*03a0*/  ISETP.NE.AND.EX P0, PT, RZ, c[0x0][0x364], PT, P1 ;  /* 0x0000d900ff007a0c */ /* 0x000fe20003f05310 */
[----:B-1----:R-:W-:Y:S01]  /*03b0*/  IMAD.MOV.U32 R2, RZ, RZ, RZ ;  /* 0x000000ffff027224 */ /* 0x002fe200078e00ff */
[----:B------:R-:W-:Y:S01]  /*03c0*/  ISETP.NE.U32.AND P1, PT, RZ, c[0x0][0x348], PT ;  /* 0x0000d200ff007a0c */ /* 0x000fe20003f25070 */
[----:B------:R-:W-:Y:S01]  /*03d0*/  IMAD.WIDE R10, R221, R6, c[0x0][0x348] ;  /* 0x0000d200dd0a7625 */ /* 0x000fe200078e0206 */
[----:B------:R-:W-:-:S02]  /*03e0*/  ISETP.NE.U32.AND P4, PT, RZ, c[0x0][0x350], PT ;  /* 0x0000d400ff007a0c */ /* 0x000fc40003f85070 */
[----:B------:R-:W-:Y:S01]  /*03f0*/  ISETP.NE.U32.AND P3, PT, RZ, c[0x0][0x358], PT ;  /* 0x0000d600ff007a0c */ /* 0x000fe20003f65070 */
[CC--:B------:R-:W-:Y:S01]  /*0400*/  IMAD.WIDE R8, R221.reuse, R6.reuse, c[0x0][0x350] ;  /* 0x0000d400dd087625 */ /* 0x0c0fe200078e0206 */
[----:B------:R-:W-:Y:S02]  /*0410*/  ISETP.NE.AND.EX P1, PT, RZ, c[0x0][0x34c], PT, P1 ;  /* 0x0000d300ff007a0c */ /* 0x000fe40003f25310 */
[----:B------:R-:W-:Y:S01]  /*0420*/  ISETP.NE.AND.EX P4, PT, RZ, c[0x0][0x354], PT, P4 ;  /* 0x0000d500ff007a0c */ /* 0x000fe20003f85340 */
[----:B------:R-:W-:Y:S01]  /*0430*/  @P2 IMAD.WIDE R16, R221, R6, c[0x0][0x370] ;  /* 0x0000dc00dd102625 */ /* 0x000fe200078e0206 */
[----:B------:R-:W-:-:S03]  /*0440*/  ISETP.NE.AND.EX P3, PT, RZ, c[0x0][0x35c], PT, P3 ;  /* 0x0000d700ff007a0c */ /* 0x000fc60003f65330 */
[CC--:B------:R-:W-:Y:S01]  /*0450*/  @P0 IMAD.WIDE R14, R221.reuse, R6.reuse, c[0x0][0x360] ;  /* 0x0000d800dd0e0625 */ /* 0x0c0fe200078e0206 */
[----:B------:R1:W5:Y:S03]  /*0460*/  @P2 LDG.E R123, [R16.64] ;  /* 0x00000010107b2981 */ /* 0x000366000c1e1900 */
[----:B------:R-:W-:Y:S01]  /*0470*/  IMAD.WIDE R12, R221, R6, c[0x0][0x358] ;  /* 0x0000d600dd0c7625 */ /* 0x000fe200078e0206 */
[----:B------:R1:W5:Y:S04]  /*0480*/  @P0 LDG.E R220, [R14.64] ;  /* 0x000000100edc0981 */ /* 0x000368000c1e1900 */
[----:B------:R1:W5:Y:S04]  /*0490*/  @P1 LDG.E R76, [R10.64] ;  /* 0x000000100a4c1981 */ /* 0x000368000c1e1900 */
[----:B------:R1:W5:Y:S04]  /*04a0*/  @P4 LDG.E R122, [R8.64] ;  /* 0x00000010087a4981 */ /* 0x000368000c1e1900 */
[----:B------:R1:W5:Y:S04]  /*04b0*/  @P3 LDG.E R2, [R12.64] ;  /* 0x000000100c023981 */ /* 0x000368000c1e1900 */
[----:B------:R-:W2:Y:S01]  /*04c0*/  S2R R219, SR_CTAID.Y ;  /* 0x0000000000db7919 */ /* 0x000ea20000002600 */
[----:B------:R-:W-:-:S02]  /*04d0*/  IMAD.MOV.U32 R4, RZ, RZ, c[0x0][0x1d0] ;  /* 0x00007400ff047624 */ /* 0x000fc400078e00ff */
[----:B------:R-:W-:Y:S01]  /*04e0*/  IMAD.MOV.U32 R0, RZ, RZ, c[0x0][0x228] ;  /* 0x00008a00ff007624 */ /* 0x000fe200078e00ff */
[----:B--2---:R-:W-:Y:S01]  /*04f0*/  SHF.R.S32.HI R218, RZ, 0x1f, R219 ;  /* 0x0000001fffda7819 */ /* 0x004fe200000114db */
[----:B------:R-:W-:Y:S05]  /*0500*/  @P0 BRA `(.L_x_294) ;  /* 0x0000004000000947 */ /* 0x000fea0003800000 */
[----:B-1----:R-:W-:Y:S05]  /*0510*/  @!P1 BRA `(.L_x_294) ;  /* 0x0000003000009947 */ /* 0x002fea0003800000 */
[----:B-----5:R-:W2:Y:S04]  /*0520*/  LDG.E R220, [R10.64] ;  /* 0x000000100adc7981 */ /* 0x020ea8000c1e1900 */
[----:B------:R-:W2:Y:S02]  /*0530*/  LDG.E R3, [R10.64+0x4] ;  /* 0x000004100a037981 */ /* 0x000ea4000c1e1900 */
[----:B--2---:R-:W-:Y:S02]  /*0540*/  IADD3 R220, -R220, R3, RZ ;  /* 0x00000003dcdc7210 */ /* 0x004fe40007ffe1ff */
.L_x_294:
[----:B-1----:R-:W-:-:S04]  /*0550*/  ISETP.NE.U32.AND P0, PT, RZ, c[0x0][0x368], PT ;  /* 0x0000da00ff007a0c */ /* 0x002fc80003f05070 */
[----:B------:R-:W-:-:S13]  /*0560*/  ISETP.NE.AND.EX P0, PT, RZ, c[0x0][0x36c], PT, P0 ;  /* 0x0000db00ff007a0c */ /* 0x000fda0003f05300 */
[----:B------:R-:W-:Y:S05]  /*0570*/  @!P0 BRA `(.L_x_295) ;  /* 0x0000003000008947 */ /* 0x000fea0003800000 */
[----:B------:R-:W-:-:S06]  /*0580*/  IMAD.WIDE R4, R221, R6, c[0x0][0x368] ;  /* 0x0000da00dd047625 */ /* 0x000fcc00078e0206 */
[----:B------:R1:W5:Y:S01]  /*0590*/  LDG.E R4, [R4.64] ;  /* 0x0000001004047981 */ /* 0x000362000c1e1900 */
[----:B------:R-:W-:Y:S05]  /*05a0*/  BRA `(.L_x_296) ;  /* 0x0000004000007947 */ /* 0x000fea0003800000 */
.L_x_295:
[----:B------:R-:W-:Y:S05]  /*05b0*/  @!P4 BRA `(.L_x_296) ;  /* 0x000000300000c947 */ /* 0x000fea0003800000 */
[----:B------:R-:W2:Y:S04]  /*05c0*/  LDG.E R4, [R8.64] ;  /* 0x0000001008047981 */ /* 0x000ea8000c1e1900 */
[----:B------:R-:W2:Y:S02]  /*05d0*/  LDG.E R3, [R8.64+0x4] ;  /* 0x0000041008037981 */ /* 0x000ea4000c1e1900 */
[----:B--2---:R-:W-:Y:S02]  /*05e0*/  IADD3 R4, -R4, R3, RZ ;  /* 0x0000000304047210 */ /* 0x004fe40007ffe1ff */
.L_x_296:
[----:B------:R-:W2:Y:S01]  /*05f0*/  @P3 LDG.E R3, [R12.64] ;  /* 0x000000100c033981 */ /* 0x000ea2000c1e1900 */
[----:B------:R-:W-:-:S03]  /*0600*/  ISETP.NE.U32.AND P0, PT, RZ, c[0x0][0x378], PT ;  /* 0x0000de00ff007a0c */ /* 0x000fc60003f05070 */
[----:B------:R-:W2:Y:S01]  /*0610*/  @P3 LDG.E R8, [R12.64+0x4] ;  /* 0x000004100c083981 */ /* 0x000ea2000c1e1900 */
[----:B------:R-:W-:Y:S01]  /*0620*/  ISETP.NE.AND.EX P0, PT, RZ, c[0x0][0x37c], PT, P0 ;  /* 0x0000df00ff007a0c */ /* 0x000fe20003f05300 */
[----:B-----5:R-:W-:-:S12]  /*0630*/  IMAD.MOV.U32 R75, RZ, RZ, R4 ;  /* 0x000000ffff4b7224 */ /* 0x020fd800078e0004 */
[----:B------:R-:W-:-:S05]  /*0640*/  @P0 IMAD.WIDE R10, R221, R6, c[0x0][0x378] ;  /* 0x0000de00dd0a0625 */ /* 0x000fca00078e0206 */
[----:B------:R3:W5:Y:S01]  /*0650*/  @P0 LDG.E R75, [R10.64] ;  /* 0x000000100a4b0981 */ /* 0x000762000c1e1900 */
[----:B------:R-:W-:Y:S01]  /*0660*/  IMAD.MOV.U32 R217, RZ, RZ, c[0x0][0x2c4] ;  /* 0x0000b100ffd97624 */ /* 0x000fe200078e00ff */
[----:B------:R-:W-:Y:S01]  /*0670*/  LOP3.LUT R222, R222, 0xffdfffff, RZ, 0xc0, !PT ;  /* 0xffdfffffdede7812 */ /* 0x000fe200078ec0ff */
[----:B------:R-:W-:Y:S01]  /*0680*/  IMAD.MOV.U32 R216, RZ, RZ, c[0x0][0x32c] ;  /* 0x0000cb00ffd87624 */ /* 0x000fe200078e00ff */
[----:B------:R-:W-:Y:S02]  /*0690*/  IADD3 R7, R118, 0x7f, RZ ;  /* 0x0000007f76077810 */ /* 0x000fe40007ffe0ff */
[----:B------:R-:W-:Y:S02]  /*06a0*/  ISETP.NE.AND P2, PT, R217, 0x1, PT ;  /* 0x00000001d900780c */ /* 0x000fe40003f45270 */
[----:B------:R-:W-:-:S11]  /*06b0*/  ISETP.GE.AND P1, PT, R216, 0x1, PT ;  /* 0x00000001d800780c */ /* 0x000fd60003f26270 */
[----:B-1----:R-:W-:Y:S02]  /*06c0*/  @P2 IADD3 R5, R118, 0x7f, RZ ;  /* 0x0000007f76052810 */ /* 0x002fe40007ffe0ff */
[----:B------:R-:W-:-:S03]  /*06d0*/  @P2 LOP3.LUT R222, R222, 0x200000, RZ, 0xfc, !PT ;  /* 0x00200000dede2812 */ /* 0x000fc600078efcff */
[----:B------:R-:W-:Y:S01]  /*06e0*/  @P2 IMAD.HI.U32 R5, R5, c[0x0][0x2c8], RZ ;  /* 0x0000b20005052a27 */ /* 0x000fe200078e00ff */
[----:B------:R-:W-:-:S04]  /*06f0*/  LOP3.LUT R222, R222, 0xffefffff, RZ, 0xc0, !PT ;  /* 0xffefffffdede7812 */ /* 0x000fc800078ec0ff */
[----:B------:R-:W-:Y:S02]  /*0700*/  @P2 SHF.R.U32.HI R7, RZ, c[0x0][0x2cc], R5 ;  /* 0x0000b300ff072a19 */ /* 0x000fe40000011605 */
[----:B------:R-:W-:Y:S01]  /*0710*/  @P1 LOP3.LUT R222, R222, 0x100000, RZ, 0xfc, !PT ;  /* 0x00100000dede1812 */ /* 0x000fe200078efcff */
[----:B--2---:R-:W-:Y:S02]  /*0720*/  @P3 IMAD.IADD R0, R8, 0x1, -R3 ;  /* 0x0000000108003824 */ /* 0x004fe400078e0a03 */
[----:B------:R-:W-:-:S04]  /*0730*/  IMAD.IADD R3, R4, 0x1, -R123 ;  /* 0x0000000104037824 */ /* 0x000fc800078e0a7b */
[----:B------:R-:W-:-:S05]  /*0740*/  IMAD.IADD R215, R3, 0x1, R0 ;  /* 0x0000000103d77824 */ /* 0x000fca00078e0200 */
[----:B------:R-:W-:-:S05]  /*0750*/  IADD3 R96, R215, 0x1, -R220 ;  /* 0x00000001d7607810 */ /* 0x000fca0007ffe8dc */
[----:B------:R-:W-:-:S05]  /*0760*/  IMAD.IADD R7, R96, 0x1, R7 ;  /* 0x0000000160077824 */ /* 0x000fca00078e0207 */
[----:B------:R-:W-:Y:S01]  /*0770*/  IADD3 R9, R7, c[0x0][0x328], RZ ;  /* 0x0000ca0007097a10 */ /* 0x000fe20007ffe0ff */
[----:B------:R-:W-:Y:S05]  /*0780*/  @!P1 BRA `(.L_x_297) ;  /* 0x000000e000009947 */ /* 0x000fea0003800000 */
[C---:B---3--:R-:W-:Y:S02]  /*0790*/  ISETP.GT.AND P0, PT, R7.reuse, RZ, PT ;  /* 0x000000ff0700720c */ /* 0x048fe40003f04270 */
        /* <DEDUP_REMOVED lines=8> */
.L_x_298:
[----:B------:R-:W-:-:S13]  /*0820*/  ISETP.NE.AND P0, PT, R216, 0x1, PT ;  /* 0x00000001d800780c */ /* 0x000fda0003f05270 */
[----:B------:R-:W-:-:S05]  /*0830*/  @P0 IMAD.HI.U32 R7, R5, c[0x0][0x330], RZ ;  /* 0x0000cc0005070a27 */ /* 0x000fca00078e00ff */
[----:B------:R-:W-:-:S05]  /*0840*/  @P0 SHF.R.U32.HI R5, RZ, c[0x0][0x334], R7 ;  /* 0x0000cd00ff050a19 */ /* 0x000fca0000011607 */
.L_x_299:
[----:B------:R-:W-:-:S05]  /*0850*/  IMAD R8, R5, R216, c[0x0][0x32c] ;  /* 0x0000cb0005087624 */ /* 0x000fca00078e02d8 */
[----:B------:R-:W-:Y:S02]  /*0860*/  IMNMX R9, R9, R8, PT ;  /* 0x0000000809097217 */ /* 0x000fe40003800200 */
.L_x_297:
[----:B---3--:R-:W-:Y:S01]  /*0870*/  IADD3 R8, R215, 0x5f, RZ ;  /* 0x0000005fd7087810 */ /* 0x008fe20007ffe0ff */
[----:B------:R-:W-:-:S04]  /*0880*/  @P2 IMAD.HI.U32 R5, R118, c[0x0][0x2c8], RZ ;  /* 0x0000b20076052a27 */ /* 0x000fc800078e00ff */
[----:B------:R-:W-:Y:S01]  /*0890*/  IMAD.MOV.U32 R10, RZ, RZ, R118 ;  /* 0x000000ffff0a7224 */ /* 0x000fe200078e0076 */
[----:B------:R-:W-:Y:S01]  /*08a0*/  @P2 SHF.R.U32.HI R10, RZ, c[0x0][0x2cc], R5 ;  /* 0x0000b300ff0a2a19 */ /* 0x000fe20000011605 */
[----:B------:R-:W-:-:S04]  /*08b0*/  IMAD.HI R8, R8, 0x2aaaaaab, RZ ;  /* 0x2aaaaaab08087827 */ /* 0x000fc800078e02ff */
[----:B------:R-:W-:Y:S01]  /*08c0*/  IMAD.IADD R117, R215, 0x1, -R220 ;  /* 0x00000001d7757824 */ /* 0x000fe200078e0adc */
[----:B------:R-:W-:-:S03]  /*08d0*/  SHF.R.U32.HI R95, RZ, 0x1f, R8 ;  /* 0x0000001fff5f7819 */ /* 0x000fc60000011608 */
[----:B------:R-:W-:Y:S01]  /*08e0*/  IMAD.IADD R7, R117, 0x1, R10 ;  /* 0x0000000175077824 */ /* 0x000fe200078e020a */
[----:B------:R-:W-:-:S04]  /*08f0*/  LEA.HI.SX32 R95, R8, R95, 0x1c ;  /* 0x0000005f085f7211 */ /* 0x000fc800078fe2ff */
[----:B------:R-:W-:Y:S01]  /*0900*/  IADD3 R8, R7, -c[0x0][0x324], RZ ;  /* 0x8000c90007087a10 */ /* 0x000fe20007ffe0ff */
[----:B------:R-:W-:Y:S05]  /*0910*/  @!P1 BRA `(.L_x_300) ;  /* 0x000000d000009947 */ /* 0x000fea0003800000 */
        /* <DEDUP_REMOVED lines=8> */
.L_x_301:
[----:B------:R-:W-:-:S13]  /*09a0*/  ISETP.NE.AND P0, PT, R216, 0x1, PT ;  /* 0x00000001d800780c */ /* 0x000fda0003f05270 */
[----:B------:R-:W-:-:S05]  /*09b0*/  @P0 IMAD.HI.U32 R5, R7, c[0x0][0x330], RZ ;  /* 0x0000cc0007050a27 */ /* 0x000fca00078e00ff */
[----:B------:R-:W-:-:S05]  /*09c0*/  @P0 SHF.R.U32.HI R7, RZ, c[0x0][0x334], R5 ;  /* 0x0000cd00ff070a19 */ /* 0x000fca0000011605 */
.L_x_302:
[----:B------:R-:W-:-:S05]  /*09d0*/  IMAD R7, R7, c[0x0][0x32c], RZ ;  /* 0x0000cb0007077a24 */ /* 0x000fca00078e02ff */
[----:B------:R-:W-:-:S04]  /*09e0*/  IMNMX R8, R8, R7, !PT ;  /* 0x0000000708087217 */ /* 0x000fc80007800200 */
.L_x_300:
[----:B------:R-:W-:Y:S01]  /*09f0*/  IADD3 R10, R9, 0x5f, RZ ;  /* 0x0000005f090a7810 */ /* 0x000fe20007ffe0ff */
[----:B------:R-:W-:-:S04]  /*0a00*/  IMAD.HI R8, R8, 0x2aaaaaab, RZ ;  /* 0x2aaaaaab08087827 */ /* 0x000fc800078e02ff */
[----:B------:R-:W-:Y:S01]  /*0a10*/  IMAD.HI R10, R10, 0x2aaaaaab, RZ ;  /* 0x2aaaaaab0a0a7827 */ /* 0x000fe200078e02ff */
[----:B------:R-:W-:-:S04]  /*0a20*/  SHF.R.U32.HI R5, RZ, 0x1f, R8 ;  /* 0x0000001fff057819 */ /* 0x000fc80000011608 */
[----:B------:R-:W-:Y:S02]  /*0a30*/  SHF.R.U32.HI R7, RZ, 0x1f, R10 ;  /* 0x0000001fff077819 */ /* 0x000fe4000001160a */
[----:B------:R-:W-:Y:S02]  /*0a40*/  LEA.HI.SX32 R5, R8, R5, 0x1c ;  /* 0x0000000508057211 */ /* 0x000fe400078fe2ff */
[----:B------:R-:W-:Y:S02]  /*0a50*/  LEA.HI.SX32 R10, R10, R7, 0x1c ;  /* 0x000000070a0a7211 */ /* 0x000fe400078fe2ff */
[----:B------:R-:W-:Y:S02]  /*0a60*/  IMNMX R8, RZ, R5, !PT ;  /* 0x00000005ff087217 */ /* 0x000fe40007800200 */
[----:B------:R-:W-:-:S03]  /*0a70*/  IMNMX R10, R10, R95, PT ;  /* 0x0000005f0a0a7217 */ /* 0x000fc60003800200 */
[--C-:B------:R-:W-:Y:S02]  /*0a80*/  IMAD R8, R8, 0x60, -R3.reuse ;  /* 0x0000006008087824 */ /* 0x100fe400078e0a03 */
[----:B------:R-:W-:-:S03]  /*0a90*/  IMAD R3, R10, 0x60, -R3 ;  /* 0x000000600a037824 */ /* 0x000fc600078e0a03 */
[----:B------:R-:W-:Y:S02]  /*0aa0*/  IMNMX R11, RZ, R8, !PT ;  /* 0x00000008ff0b7217 */ /* 0x000fe40007800200 */
[----:B------:R-:W-:-:S04]  /*0ab0*/  IMNMX R8, R3, R0, PT ;  /* 0x0000000003087217 */ /* 0x000fc80003800200 */
[----:B------:R-:W-:Y:S01]  /*0ac0*/  ISETP.GT.AND P0, PT, R8, R11, PT ;  /* 0x0000000b0800720c */ /* 0x000fe20003f04270 */
[----:B------:R-:W-:-:S05]  /*0ad0*/  IMAD.WIDE.U32 R10, R11, -0x55555555, RZ ;  /* 0xaaaaaaab0b0a7825 */ /* 0x000fca00078e00ff */
[----:B------:R-:W-:-:S05]  /*0ae0*/  SHF.R.U32.HI R94, RZ, 0x6, R11 ;  /* 0x00000006ff5e7819 */ /* 0x000fca000001160b */
[----:B------:R-:W-:Y:S02]  /*0af0*/  IMAD.MOV.U32 R9, RZ, RZ, R94 ;  /* 0x000000ffff097224 */ /* 0x000fe400078e005e */
[----:B------:R-:W-:-:S05]  /*0b00*/  @P0 IADD3 R8, R8, 0x5f, RZ ;  /* 0x0000005f08080810 */ /* 0x000fca0007ffe0ff */
[----:B------:R-:W-:-:S05]  /*0b10*/  @P0 IMAD.HI R8, R8, 0x2aaaaaab, RZ ;  /* 0x2aaaaaab08080827 */ /* 0x000fca00078e02ff */
[----:B------:R-:W-:-:S04]  /*0b20*/  @P0 SHF.R.U32.HI R3, RZ, 0x1f, R8 ;  /* 0x0000001fff030819 */ /* 0x000fc80000011608 */
[----:B------:R-:W-:-:S04]  /*0b30*/  @P0 LEA.HI.SX32 R9, R8, R3, 0x1c ;  /* 0x0000000308090211 */ /* 0x000fc800078fe2ff */
[----:B------:R-:W-:-:S13]  /*0b40*/  ISETP.GT.AND P0, PT, R9, R94, PT ;  /* 0x0000005e0900720c */ /* 0x000fda0003f04270 */
[----:B------:R-:W-:Y:S05]  /*0b50*/  @!P0 BRA `(.L_x_303) ;  /* 0x000055e000008947 */ /* 0x000fea0003800000 */
[----:B------:R-:W-:Y:S02]  /*0b60*/  ISETP.NE.U32.AND P2, PT, RZ, c[0x0][0x340], PT ;  /* 0x0000d000ff007a0c */ /* 0x000fe40003f45070 */
[----:B------:R-:W-:Y:S01]  /*0b70*/  SHF.R.S32.HI R7, RZ, 0x1f, R74 ;  /* 0x0000001fff077819 */ /* 0x000fe2000001144a */
[----:B------:R-:W-:Y:S01]  /*0b80*/  IMAD.MOV.U32 R142, RZ, RZ, 0x60 ;  /* 0x00000060ff8e7424 */ /* 0x000fe200078e00ff */
[----:B------:R-:W-:Y:S01]  /*0b90*/  ISETP.NE.AND.EX P2, PT, RZ, c[0x0][0x344], PT, P2 ;  /* 0x0000d100ff007a0c */ /* 0x000fe20003f45320 */
[----:B------:R-:W-:Y:S01]  /*0ba0*/  ULDC.64 UR10, c[0x0][0x238] ;  /* 0x00008e00000a7ab9 */ /* 0x000fe20000000a00 */
[----:B------:R-:W-:Y:S02]  /*0bb0*/  IADD3 R43, R9, -0x1, RZ ;  /* 0xffffffff092b7810 */ /* 0x000fe40007ffe0ff */
[----:B------:R-:W-:Y:S02]  /*0bc0*/  SEL R128, R221, RZ, !P3 ;  /* 0x000000ffdd807207 */ /* 0x000fe40005800000 */
[----:B------:R-:W-:Y:S01]  /*0bd0*/  IADD3 R4, R122, R4, RZ ;  /* 0x000000047a047210 */ /* 0x000fe20007ffe0ff */
[----:B------:R-:W-:-:S02]  /*0be0*/  IMAD.MOV.U32 R97, RZ, RZ, c[0x0][0x27c] ;  /* 0x00009f00ff617624 */ /* 0x000fc400078e00ff */
[C---:B------:R-:W-:Y:S02]  /*0bf0*/  IMAD R140, R218.reuse, c[0x0][0x1e8], RZ ;  /* 0x00007a00da8c7a24 */ /* 0x040fe400078e02ff */
[----:B------:R-:W-:Y:S01]  /*0c00*/  IMAD R24, R218, c[0x0][0x210], RZ ;  /* 0x00008400da187a24 */ /* 0x000fe200078e02ff */
[----:B------:R-:W-:Y:S01]  /*0c10*/  UMOV UR7, 0x6 ;  /* 0x0000000600077882 */ /* 0x000fe20000000000 */
[----:B------:R-:W-:Y:S01]  /*0c20*/  @P2 IMAD.WIDE R10, R221, R6, c[0x0][0x340] ;  /* 0x0000d000dd0a2625 */ /* 0x000fe200078e0206 */
[----:B------:R-:W-:Y:S02]  /*0c30*/  UMOV UR6, 0x5 ;  /* 0x0000000500067882 */ /* 0x000fe40000000000 */
[----:B------:R-:W-:Y:S02]  /*0c40*/  ULDC UR14, c[0x0][0x1e4] ;  /* 0x00007900000e7ab9 */ /* 0x000fe40000000800 */
[----:B------:R1:W2:Y:S01]  /*0c50*/  @P2 LDG.E R8, [R10.64] ;  /* 0x000000100a082981 */ /* 0x0002a2000c1e1900 */
[CC--:B------:R-:W-:Y:S01]  /*0c60*/  LEA.HI R5, R7.reuse, R74.reuse, RZ, 0x3 ;  /* 0x0000004a07057211 */ /* 0x0c0fe200078f18ff */
[----:B------:R-:W-:Y:S01]  /*0c70*/  IMAD.WIDE.U32 R154, R142, c[0x0][0x238], RZ ;  /* 0x00008e008e9a7a25 */ /* 0x000fe200078e00ff */
[----:B------:R-:W-:Y:S01]  /*0c80*/  LEA.HI R20, R7, R74, RZ, 0x6 ;  /* 0x0000004a07147211 */ /* 0x000fe200078f30ff */
[----:B------:R-:W-:Y:S01]  /*0c90*/  UIMAD.WIDE.U32 UR12, UR10, 0x40, URZ ;  /* 0x000000400a0c78a5 */ /* 0x000fe2000f8e003f */
[----:B------:R-:W-:Y:S01]  /*0ca0*/  SHF.R.S32.HI R121, RZ, 0x3, R5 ;  /* 0x00000003ff797819 */ /* 0x000fe20000011405 */
[----:B------:R-:W-:Y:S01]  /*0cb0*/  IMAD R6, R218, c[0x0][0x240], RZ ;  /* 0x00009000da067a24 */ /* 0x000fe200078e02ff */
[----:B------:R-:W-:Y:S01]  /*0cc0*/  LOP3.LUT R5, R5, 0xfffffff8, RZ, 0xc0, !PT ;  /* 0xfffffff805057812 */ /* 0x000fe200078ec0ff */
[----:B------:R-:W-:Y:S01]  /*0cd0*/  IMAD.SHL.U32 R20, R20, 0x8, RZ ;  /* 0x0000000814147824 */ /* 0x000fe200078e00ff */
[----:B------:R-:W-:Y:S01]  /*0ce0*/  SHF.R.S32.HI R3, RZ, 0x1f, R121 ;  /* 0x0000001fff037819 */ /* 0x000fe20000011479 */
[----:B------:R-:W-:Y:S01]  /*0cf0*/  IMAD R9, R219, c[0x0][0x244], R6 ;  /* 0x00009100db097a24 */ /* 0x000fe200078e0206 */
[----:B------:R-:W-:Y:S01]  /*0d00*/  IADD3 R89, P0, R121, R2, RZ ;  /* 0x0000000279597210 */ /* 0x000fe20007f1e0ff */
[----:B------:R-:W-:Y:S01]  /*0d10*/  IMAD.IADD R14, R74, 0x1, -R5 ;  /* 0x000000014a0e7824 */ /* 0x000fe200078e0a05 */
[----:B------:R-:W-:Y:S01]  /*0d20*/  SHF.R.S32.HI R6, RZ, 0x1f, R43 ;  /* 0x0000001fff067819 */ /* 0x000fe2000001142b */
[----:B------:R-:W-:Y:S01]  /*0d30*/  IMAD R5, R142, c[0x0][0x23c], RZ ;  /* 0x00008f008e057a24 */ /* 0x000fe200078e02ff */
[----:B------:R-:W-:Y:S01]  /*0d40*/  LEA.HI.X.SX32 R87, R2, R3, 0x1, P0 ;  /* 0x0000000302577211 */ /* 0x000fe200000f0eff */
[----:B------:R-:W-:Y:S01]  /*0d50*/  IMAD.SHL.U32 R12, R14, 0x8, RZ ;  /* 0x000000080e0c7824 */ /* 0x000fe200078e00ff */
[----:B------:R-:W-:Y:S01]  /*0d60*/  SHF.R.S32.HI R2, RZ, 0x1f, R221 ;  /* 0x0000001fff027819 */ /* 0x000fe200000114dd */
[----:B------:R-:W-:Y:S01]  /*0d70*/  IMAD.IADD R98, R155, 0x1, R5 ;  /* 0x000000019b627824 */ /* 0x000fe200078e0205 */
[----:B------:R-:W-:Y:S01]  /*0d80*/  SHF.L.U32 R23, R121, 0x6, RZ ;  /* 0x0000000679177819 */ /* 0x000fe200000006ff */
[----:B------:R-:W-:Y:S01]  /*0d90*/  IMAD R130, R87, c[0x0][0x238], RZ ;  /* 0x00008e0057827a24 */ /* 0x000fe200078e02ff */
[----:B------:R-:W-:Y:S01]  /*0da0*/  SHF.R.S32.HI R13, RZ, 0x1f, R12 ;  /* 0x0000001fff0d7819 */ /* 0x000fe2000001140c */
[----:B------:R-:W-:Y:S01]  /*0db0*/  IMAD R5, R98, R43, RZ ;  /* 0x0000002b62057224 */ /* 0x000fe200078e02ff */
[----:B------:R-:W-:Y:S01]  /*0dc0*/  SEL R83, R2, RZ, !P3 ;  /* 0x000000ff02537207 */ /* 0x000fe20005800000 */
[----:B------:R-:W-:Y:S01]  /*0dd0*/  IMAD R130, R89, c[0x0][0x23c], R130 ;  /* 0x00008f0059827a24 */ /* 0x000fe200078e0282 */
[----:B------:R-:W-:Y:S01]  /*0de0*/  LOP3.LUT R23, R23, 0x1c0, RZ, 0xc0, !PT ;  /* 0x000001c017177812 */ /* 0x000fe200078ec0ff */
[----:B-1----:R-:W-:Y:S01]  /*0df0*/  IMAD.WIDE.U32 R10, R89, c[0x0][0x238], R12 ;  /* 0x00008e00590a7a25 */ /* 0x002fe200078e000c */
[----:B------:R-:W-:Y:S01]  /*0e00*/  IADD3 R119, R12, 0x40, RZ ;  /* 0x000000400c777810 */ /* 0x000fe20007ffe0ff */
[----:B------:R-:W-:Y:S01]  /*0e10*/  USHF.L.U32 UR8, UR11, 0x6, URZ ;  /* 0x000000060b087899 */ /* 0x000fe2000800063f */
[----:B------:R-:W-:Y:S01]  /*0e20*/  LOP3.LUT R20, R20, 0xfffffe00, RZ, 0xc0, !PT ;  /* 0xfffffe0014147812 */ /* 0x000fe200078ec0ff */
[----:B------:R-:W-:Y:S01]  /*0e30*/  IMAD.IADD R86, R0, 0x1, -R121 ;  /* 0x0000000100567824 */ /* 0x000fe200078e0a79 */
[----:B------:R-:W-:Y:S01]  /*0e40*/  IADD3 R131, R11, R130, RZ ;  /* 0x000000820b837210 */ /* 0x000fe20007ffe0ff */
[----:B------:R-:W-:Y:S01]  /*0e50*/  IMAD.MOV.U32 R130, RZ, RZ, R10 ;  /* 0x000000ffff827224 */ /* 0x000fe200078e000a */
[----:B------:R-:W-:Y:S01]  /*0e60*/  LOP3.LUT R120, R23, 0x38, R12, 0xf8, !PT ;  /* 0x0000003817787812 */ /* 0x000fe200078ef80c */
[----:B------:R-:W-:Y:S01]  /*0e70*/  IMAD R5, R6, R154, R5 ;  /* 0x0000009a06057224 */ /* 0x000fe200078e0205 */
[----:B------:R-:W-:Y:S01]  /*0e80*/  SHF.R.U32.HI R21, RZ, 0x3, R23 ;  /* 0x00000003ff157819 */ /* 0x000fe20000011617 */
[----:B------:R-:W-:Y:S01]  /*0e90*/  IMAD.WIDE.U32 R130, R219, c[0x0][0x240], R130 ;  /* 0x00009000db827a25 */ /* 0x000fe200078e0082 */
[----:B------:R-:W-:Y:S01]  /*0ea0*/  ISETP.GE.AND P5, PT, R12, c[0x0][0x1d4], PT ;  /* 0x000075000c007a0c */ /* 0x000fe20003fa6270 */
[----:B------:R-:W-:Y:S01]  /*0eb0*/  UIADD3 UR8, UR13, UR8, URZ ;  /* 0x000000080d087290 */ /* 0x000fe2000fffe03f */
[----:B------:R-:W-:Y:S01]  /*0ec0*/  ISETP.GE.AND P6, PT, R119, c[0x0][0x1d4], PT ;  /* 0x0000750077007a0c */ /* 0x000fe20003fc6270 */
[----:B------:R-:W-:Y:S01]  /*0ed0*/  IMAD R6, R43, -0x60, R86 ;  /* 0xffffffa02b067824 */ /* 0x000fe200078e0256 */
[----:B------:R-:W-:Y:S01]  /*0ee0*/  IADD3 R131, R131, R9, RZ ;  /* 0x0000000983837210 */ /* 0x000fe20007ffe0ff */
[----:B------:R-:W-:Y:S01]  /*0ef0*/  IMAD R153, R83, c[0x0][0x248], RZ ;  /* 0x0000920053997a24 */ /* 0x000fe200078e02ff */
[----:B------:R-:W-:Y:S01]  /*0f00*/  LOP3.LUT R120, R20, R120, R21, 0xf6, !PT ;  /* 0x0000007814787212 */ /* 0x000fe200078ef615 */
[----:B------:R-:W-:Y:S01]  /*0f10*/  IMAD.SHL.U32 R14, R14, 0x4, RZ ;  /* 0x000000040e0e7824 */ /* 0x000fe200078e00ff */
[----:B------:R-:W-:Y:S01]  /*0f20*/  ISETP.GE.AND P1, PT, R6, 0x1, PT ;  /* 0x000000010600780c */ /* 0x000fe20003f26270 */
[----:B------:R-:W-:Y:S01]  /*0f30*/  IMAD R153, R128, c[0x0][0x24c], R153 ;  /* 0x0000930080997a24 */ /* 0x000fe200078e0299 */
[----:B------:R-:W-:Y:S01]  /*0f40*/  ISETP.GE.AND P0, PT, R6, 0x21, PT ;  /* 0x000000210600780c */ /* 0x000fe20003f06270 */
[----:B------:R-:W-:Y:S01]  /*0f50*/  IMAD.WIDE.U32 R130, R128, c[0x0][0x248], R130 ;  /* 0x0000920080827a25 */ /* 0x000fe200078e0082 */
[----:B------:R-:W-:Y:S01]  /*0f60*/  SHF.L.U32 R120, R120, 0x1, RZ ;  /* 0x0000000178787819 */ /* 0x000fe200000006ff */
[----:B------:R-:W-:Y:S01]  /*0f70*/  ULDC.64 UR4, c[0x0][0x1e0] ;  /* 0x0000780000047ab9 */ /* 0x000fe20000000a00 */
[----:B------:R-:W-:Y:S01]  /*0f80*/  SHF.R.S32.HI R80, RZ, 0x1f, R4 ;  /* 0x0000001fff507819 */ /* 0x000fe20000011404 */
[----:B------:R-:W-:Y:S01]  /*0f90*/  IMAD.IADD R153, R131, 0x1, R153 ;  /* 0x0000000183997824 */ /* 0x000fe200078e0299 */
[----:B------:R-:W-:Y:S01]  /*0fa0*/  SHF.R.S32.HI R15, RZ, 0x1f, R14 ;  /* 0x0000001fff0f7819 */ /* 0x000fe2000001140e */
[----:B------:R-:W-:Y:S01]  /*0fb0*/  IMAD.MOV.U32 R152, RZ, RZ, R130 ;  /* 0x000000ffff987224 */ /* 0x000fe200078e0082 */
[C---:B------:R-:W-:Y:S01]  /*0fc0*/  IADD3 R116, R121.reuse, 0x20, RZ ;  /* 0x0000002079747810 */ /* 0x040fe20007ffe0ff */
[----:B------:R-:W-:Y:S01]  /*0fd0*/  IMAD R7, R80, c[0x0][0x1e0], RZ ;  /* 0x0000780050077a24 */ /* 0x000fe200078e02ff */
[----:B------:R-:W-:Y:S01]  /*0fe0*/  IADD3 R115, R121, 0x40, RZ ;  /* 0x0000004079737810 */ /* 0x000fe20007ffe0ff */
[----:B------:R-:W-:Y:S01]  /*0ff0*/  IMAD.WIDE.U32 R10, R43, R154, R152 ;  /* 0x0000009a2b0a7225 */ /* 0x000fe200078e0098 */
[----:B------:R-:W-:Y:S01]  /*1000*/  USHF.L.U64.HI UR11, UR4, UR7, UR5 ;  /* 0x00000007040b7299 */ /* 0x000fe20008010205 */
[----:B------:R-:W-:Y:S01]  /*1010*/  SHF.R.S32.HI R99, RZ, 0x1f, R116 ;  /* 0x0000001fff637819 */ /* 0x000fe20000011474 */
[----:B------:R-:W-:Y:S01]  /*1020*/  USHF.L.U32 UR13, UR4, 0x6, URZ ;  /* 0x00000006040d7899 */ /* 0x000fe2000800063f */
[----:B------:R-:W-:Y:S01]  /*1030*/  IMAD.IADD R5, R11, 0x1, R5 ;  /* 0x000000010b057824 */ /* 0x000fe200078e0205 */
[----:B------:R-:W-:Y:S01]  /*1040*/  USHF.L.U64.HI UR14, UR4, UR6, UR14 ;  /* 0x00000006040e7299 */ /* 0x000fe2000801020e */
[----:B------:R-:W-:Y:S01]  /*1050*/  IMAD R7, R4, c[0x0][0x1e4], R7 ;  /* 0x0000790004077a24 */ /* 0x000fe200078e0207 */
[----:B------:R-:W-:Y:S01]  /*1060*/  USHF.L.U32 UR15, UR4, 0x5, URZ ;  /* 0x00000005040f7899 */ /* 0x000fe2000800063f */
[----:B------:R-:W-:Y:S01]  /*1070*/  IMAD R134, R3, c[0x0][0x280], RZ ;  /* 0x0000a00003867a24 */ /* 0x000fe200078e02ff */
[----:B------:R-:W-:Y:S01]  /*1080*/  UIMAD.WIDE.U32 UR24, UR4, 0x60, URZ ;  /* 0x00000060041878a5 */ /* 0x000fe2000f8e003f */
[----:B------:R-:W-:Y:S01]  /*1090*/  IMAD R140, R219, c[0x0][0x1ec], R140 ;  /* 0x00007b00db8c7a24 */ /* 0x000fe200078e028c */
[----:B------:R-:W-:Y:S01]  /*10a0*/  ULDC UR20, c[0x0][0x284] ;  /* 0x0000a10000147ab9 */ /* 0x000fe20000000800 */
[C---:B------:R-:W-:Y:S01]  /*10b0*/  IMAD R134, R121.reuse, c[0x0][0x284], R134 ;  /* 0x0000a10079867a24 */ /* 0x040fe200078e0286 */
[----:B------:R-:W-:Y:S01]  /*10c0*/  ULDC.64 UR4, c[0x0][0x280] ;  /* 0x0000a00000047ab9 */ /* 0x000fe20000000a00 */
[----:B------:R-:W-:Y:S01]  /*10d0*/  IMAD.WIDE.U32 R18, R121, c[0x0][0x280], R12 ;  /* 0x0000a00079127a25 */ /* 0x000fe200078e000c */
[----:B------:R-:W-:Y:S01]  /*10e0*/  USHF.L.U64.HI UR18, UR4, UR7, UR5 ;  /* 0x0000000704127299 */ /* 0x000fe20008010205 */
[----:B------:R-:W-:Y:S01]  /*10f0*/  P2R R125, PR, RZ, 0x20 ;  /* 0x00000020ff7d7803 */ /* 0x000fe20000000000 */
[----:B------:R-:W-:Y:S01]  /*1100*/  USHF.L.U32 UR19, UR4, 0x6, URZ ;  /* 0x0000000604137899 */ /* 0x000fe2000800063f */
[----:B------:R-:W-:Y:S01]  /*1110*/  IMAD R132, R3, c[0x0][0x290], RZ ;  /* 0x0000a40003847a24 */ /* 0x000fe200078e02ff */
[----:B------:R-:W-:Y:S01]  /*1120*/  IADD3 R135, R134, R19, RZ ;  /* 0x0000001386877210 */ /* 0x000fe20007ffe0ff */
[----:B------:R-:W-:Y:S01]  /*1130*/  IMAD R24, R219, c[0x0][0x214], R24 ;  /* 0x00008500db187a24 */ /* 0x000fe200078e0218 */
[----:B------:R-:W-:Y:S01]  /*1140*/  SHF.L.U32 R19, R116, 0x6, RZ ;  /* 0x0000000674137819 */ /* 0x000fe200000006ff */
[----:B------:R-:W-:Y:S01]  /*1150*/  IMAD.WIDE.U32 R138, R121, c[0x0][0x280], R14 ;  /* 0x0000a000798a7a25 */ /* 0x000fe200078e000e */
[----:B------:R-:W-:-:S02]  /*1160*/  USHF.L.U64.HI UR20, UR4, UR6, UR20 ;  /* 0x0000000604147299 */ /* 0x000fc40008010214 */
[----:B------:R-:W-:Y:S01]  /*1170*/  LOP3.LUT R19, R19, 0x1c0, RZ, 0xc0, !PT ;  /* 0x000001c013137812 */ /* 0x000fe200078ec0ff */
[C---:B------:R-:W-:Y:S01]  /*1180*/  IMAD R132, R121.reuse, c[0x0][0x294], R132 ;  /* 0x0000a50079847a24 */ /* 0x040fe200078e0284 */
[----:B------:R-:W-:Y:S01]  /*1190*/  USHF.L.U32 UR22, UR4, 0x5, URZ ;  /* 0x0000000504167899 */ /* 0x000fe2000800063f */
[----:B------:R-:W-:Y:S01]  /*11a0*/  IMAD.WIDE.U32 R136, R121, c[0x0][0x290], R14 ;  /* 0x0000a40079887a25 */ /* 0x000fe200078e000e */
[----:B------:R-:W-:Y:S02]  /*11b0*/  ULDC UR9, c[0x0][0x23c] ;  /* 0x00008f0000097ab9 */ /* 0x000fe40000000800 */
[----:B------:R-:W-:Y:S01]  /*11c0*/  ULDC UR21, c[0x0][0x294] ;  /* 0x0000a50000157ab9 */ /* 0x000fe20000000800 */
[----:B------:R-:W-:Y:S01]  /*11d0*/  IMAD.IADD R139, R139, 0x1, R134 ;  /* 0x000000018b8b7824 */ /* 0x000fe200078e0286 */
[----:B------:R-:W-:Y:S01]  /*11e0*/  MOV R134, R18 ;  /* 0x0000001200867202 */ /* 0x000fe20000000f00 */
[----:B------:R-:W-:Y:S01]  /*11f0*/  IMAD R83, R83, c[0x0][0x268], RZ ;  /* 0x00009a0053537a24 */ /* 0x000fe200078e02ff */
[----:B------:R-:W-:Y:S01]  /*1200*/  ULDC.64 UR4, c[0x0][0x290] ;  /* 0x0000a40000047ab9 */ /* 0x000fe20000000a00 */
[----:B------:R-:W-:Y:S01]  /*1210*/  IMAD.IADD R137, R137, 0x1, R132 ;  /* 0x0000000189897824 */ /* 0x000fe200078e0284 */
[----:B------:R-:W-:Y:S01]  /*1220*/  USHF.L.U64.HI UR9, UR10, UR7, UR9 ;  /* 0x000000070a097299 */ /* 0x000fe20008010209 */
[----:B------:R-:W-:Y:S01]  /*1230*/  IMAD R83, R128, c[0x0][0x26c], R83 ;  /* 0x00009b0080537a24 */ /* 0x000fe200078e0253 */
[----:B------:R-:W-:Y:S01]  /*1240*/  USHF.L.U64.HI UR5, UR4, UR7, UR5 ;  /* 0x0000000704057299 */ /* 0x000fe20008010205 */
[----:B------:R-:W-:Y:S01]  /*1250*/  IMAD.WIDE.U32 R150, R121, c[0x0][0x1e0], RZ ;  /* 0x0000780079967a25 */ /* 0x000fe200078e00ff */
[----:B------:R-:W-:-:S02]  /*1260*/  USHF.L.U64.HI UR21, UR4, UR6, UR21 ;  /* 0x0000000604157299 */ /* 0x000fc40008010215 */
[----:B------:R-:W-:Y:S01]  /*1270*/  USHF.L.U32 UR7, UR4, 0x6, URZ ;  /* 0x0000000604077899 */ /* 0x000fe2000800063f */
[C---:B------:R-:W-:Y:S01]  /*1280*/  IMAD R106, R142.reuse, c[0x0][0x1e4], RZ ;  /* 0x000079008e6a7a24 */ /* 0x040fe200078e02ff */
[----:B------:R-:W-:Y:S01]  /*1290*/  USHF.L.U32 UR6, UR4, 0x5, URZ ;  /* 0x0000000504067899 */ /* 0x000fe2000800063f */
[----:B------:R-:W-:Y:S01]  /*12a0*/  IMAD.WIDE.U32 R144, R142, c[0x0][0x290], RZ ;  /* 0x0000a4008e907a25 */ /* 0x000fe200078e00ff */
[----:B------:R-:W-:Y:S02]  /*12b0*/  USHF.L.U32 UR10, UR10, 0x6, URZ ;  /* 0x000000060a0a7899 */ /* 0x000fe4000800063f */
[----:B------:R-:W-:Y:S01]  /*12c0*/  ULDC.U8 UR4, c[0x0][0x298] ;  /* 0x0000a60000047ab9 */ /* 0x000fe20000000000 */
[----:B------:R-:W-:Y:S01]  /*12d0*/  IMAD R99, R99, c[0x0][0x1e0], RZ ;  /* 0x0000780063637a24 */ /* 0x000fe200078e02ff */
[----:B------:R-:W-:Y:S01]  /*12e0*/  IADD3 R106, R106, UR25, RZ ;  /* 0x000000196a6a7c10 */ /* 0x000fe2000fffe0ff */
[----:B-----5:R-:W-:-:S04]  /*12f0*/  IMAD.WIDE.U32 R136, R75, c[0x0][0x290], R136 ;  /* 0x0000a4004b887a25 */ /* 0x020fc800078e0088 */
[----:B------:R-:W-:-:S04]  /*1300*/  IMAD.WIDE.U32 R148, R116, c[0x0][0x1e0], RZ ;  /* 0x0000780074947a25 */ /* 0x000fc800078e00ff */
[----:B------:R-:W-:-:S04]  /*1310*/  IMAD.WIDE.U32 R146, R115, c[0x0][0x1e0], RZ ;  /* 0x0000780073927a25 */ /* 0x000fc800078e00ff */
[----:B------:R-:W-:Y:S02]  /*1320*/  IMAD R99, R116, c[0x0][0x1e4], R99 ;  /* 0x0000790074637a24 */ /* 0x000fe400078e0263 */
[----:B------:R-:W-:-:S04]  /*1330*/  IMAD.WIDE.U32 R138, R75, c[0x0][0x280], R138 ;  /* 0x0000a0004b8a7a25 */ /* 0x000fc800078e008a */
[----:B------:R-:W-:-:S04]  /*1340*/  IMAD.WIDE.U32 R134, R75, c[0x0][0x280], R134 ;  /* 0x0000a0004b867a25 */ /* 0x000fc800078e0086 */
[----:B------:R-:W-:Y:S01]  /*1350*/  IMAD.IADD R99, R149, 0x1, R99 ;  /* 0x0000000195637824 */ /* 0x000fe200078e0263 */
[----:B--2---:R-:W-:Y:S01]  /*1360*/  @P2 SHF.R.S32.HI R9, RZ, 0x1f, R8 ;  /* 0x0000001fff092819 */ /* 0x004fe20000011408 */
[----:B------:R-:W-:Y:S01]  /*1370*/  @!P2 IMAD.MOV.U32 R9, RZ, RZ, R2 ;  /* 0x000000ffff09a224 */ /* 0x000fe200078e0002 */
[----:B------:R-:W-:Y:S02]  /*1380*/  @!P2 MOV R8, R221 ;  /* 0x000000dd0008a202 */ /* 0x000fe40000000f00 */
[----:B------:R-:W-:Y:S02]  /*1390*/  @P1 LEA R16, P2, R10, c[0x0][0x220], 0x1 ;  /* 0x000088000a101a11 */ /* 0x000fe400078408ff */
[----:B------:R-:W-:Y:S01]  /*13a0*/  SEL R126, R8, RZ, !P4 ;  /* 0x000000ff087e7207 */ /* 0x000fe20006000000 */
[----:B------:R-:W-:Y:S01]  /*13b0*/  IMAD.MOV.U32 R8, RZ, RZ, c[0x0][0x23c] ;  /* 0x00008f00ff087624 */ /* 0x000fe200078e00ff */
[----:B------:R-:W-:Y:S02]  /*13c0*/  @P1 LEA.HI.X R17, R10, c[0x0][0x224], R5, 0x1, P2 ;  /* 0x000089000a111a11 */ /* 0x000fe400010f0c05 */
[----:B------:R-:W-:Y:S01]  /*13d0*/  ISETP.GT.AND P2, PT, R6, 0x40, PT ;  /* 0x000000400600780c */ /* 0x000fe20003f44270 */
[----:B------:R-:W-:Y:S01]  /*13e0*/  IMAD.MOV.U32 R6, RZ, RZ, c[0x0][0x238] ;  /* 0x00008e00ff067624 */ /* 0x000fe200078e00ff */
[----:B------:R-:W-:Y:S01]  /*13f0*/  SEL R2, R9, RZ, !P4 ;  /* 0x000000ff09027207 */ /* 0x000fe20006000000 */
[----:B------:R-:W-:Y:S01]  /*1400*/  @!PT LDS RZ, [RZ] ;  /* 0x00000000fffff984 */ /* 0x000fe20000000800 */
[----:B------:R-:W-:Y:S01]  /*1410*/  @!PT LDS RZ, [RZ] ;  /* 0x00000000fffff984 */ /* 0x000fe20000000800 */
[----:B------:R-:W-:Y:S01]  /*1420*/  @!PT LDS RZ, [RZ] ;  /* 0x00000000fffff984 */ /* 0x000fe20000000800 */
[----:B------:R1:W-:Y:S01]  /*1430*/  @P1 LDGSTS.E.BYPASS.LTC128B.128 [R120+0x8100], [R16.64], !P5 ;  /* 0x0810000010781fae */ /* 0x0003e2000e901d50 */
[----:B------:R-:W-:-:S03]  /*1440*/  ISETP.GE.AND P4, PT, R12, c[0x0][0x1d4], PT ;  /* 0x000075000c007a0c */ /* 0x000fc60003f86270 */
[----:B------:R1:W-:Y:S01]  /*1450*/  @P1 LDGSTS.E.BYPASS.LTC128B.128 [R120+0xb100], [R16.64+0x80], !P6 ;  /* 0x0b10008010781fae */ /* 0x0003e2000f101d50 */
[----:B------:R-:W-:Y:S01]  /*1460*/  @P0 LEA R9, P1, R6, R10, 0x5 ;  /* 0x0000000a06090211 */ /* 0x000fe200078228ff */
[C---:B------:R-:W-:Y:S02]  /*1470*/  IMAD R93, R2.reuse, c[0x0][0x1f0], RZ ;  /* 0x00007c00025d7a24 */ /* 0x040fe400078e02ff */
[----:B------:R-:W-:Y:S01]  /*1480*/  IMAD R79, R2, c[0x0][0x218], RZ ;  /* 0x00008600024f7a24 */ /* 0x000fe200078e02ff */
[----:B------:R-:W-:Y:S01]  /*1490*/  @P0 LEA.HI.X R8, R6, R5, R8, 0x5, P1 ;  /* 0x0000000506080211 */ /* 0x000fe200008f2c08 */
[----:B------:R-:W-:Y:S01]  /*14a0*/  IMAD R93, R126, c[0x0][0x1f4], R93 ;  /* 0x00007d007e5d7a24 */ /* 0x000fe200078e025d */
[----:B------:R-:W-:Y:S01]  /*14b0*/  @P2 IADD3 R6, P1, R10, UR12, RZ ;  /* 0x0000000c0a062c10 */ /* 0x000fe2000ff3e0ff */
[----:B------:R-:W-:Y:S01]  /*14c0*/  IMAD R79, R126, c[0x0][0x21c], R79 ;  /* 0x000087007e4f7a24 */ /* 0x000fe200078e024f */
[----:B------:R-:W-:Y:S01]  /*14d0*/  SHF.L.U32 R10, R97, 0x1, RZ ;  /* 0x00000001610a7819 */ /* 0x000fe200000006ff */
[----:B------:R-:W-:Y:S01]  /*14e0*/  UIADD3 UR12, UP0, UR12, 0x80, URZ ;  /* 0x000000800c0c7890 */ /* 0x000fe2000ff1e03f */
[----:B------:R-:W-:-:S02]  /*14f0*/  @P2 IADD3.X R5, R5, UR8, RZ, P1, !PT ;  /* 0x0000000805052c10 */ /* 0x000fc40008ffe4ff */
[C---:B------:R-:W-:Y:S01]  /*1500*/  @P0 LEA R28, P1, R9.reuse, c[0x0][0x220], 0x1 ;  /* 0x00008800091c0a11 */ /* 0x040fe200078208ff */
[----:B------:R-:W-:Y:S01]  /*1510*/  UIADD3.X UR8, URZ, UR8, URZ, UP0, !UPT ;  /* 0x000000083f087290 */ /* 0x000fe200087fe43f */
[----:B------:R-:W-:Y:S02]  /*1520*/  SHF.R.S32.HI R2, RZ, 0x1f, R75 ;  /* 0x0000001fff027819 */ /* 0x000fe4000001144b */
[----:B------:R-:W-:Y:S02]  /*1530*/  @P0 LEA.HI.X R29, R9, c[0x0][0x224], R8, 0x1, P1 ;  /* 0x00008900091d0a11 */ /* 0x000fe400008f0c08 */
[----:B------:R-:W-:-:S03]  /*1540*/  ISETP.GE.AND P1, PT, R12, c[0x0][0x27c], PT ;  /* 0x00009f000c007a0c */ /* 0x000fc60003f26270 */
[----:B------:R2:W-:Y:S04]  /*1550*/  @P0 LDGSTS.E.BYPASS.LTC128B.128 [R120+0x9100], [R28.64], !P5 ;  /* 0x091000001c780fae */ /* 0x0005e8000e901d50 */
[----:B------:R2:W-:Y:S01]  /*1560*/  @P0 LDGSTS.E.BYPASS.LTC128B.128 [R120+0xc100], [R28.64+0x80], !P6 ;  /* 0x0c1000801c780fae */ /* 0x0005e2000f101d50 */
[----:B-1----:R-:W-:-:S04]  /*1570*/  IMAD.WIDE.U32 R16, R4, c[0x0][0x1e0], RZ ;  /* 0x0000780004107a25 */ /* 0x002fc800078e00ff */
[----:B------:R-:W-:Y:S01]  /*1580*/  IMAD.IADD R17, R17, 0x1, R7 ;  /* 0x0000000111117824 */ /* 0x000fe200078e0207 */
[----:B------:R-:W-:Y:S02]  /*1590*/  SEL R7, RZ, c[0x0][0x27c], !P1 ;  /* 0x00009f00ff077a07 */ /* 0x000fe40004800000 */
[----:B------:R-:W-:Y:S01]  /*15a0*/  @P1 IADD3 R10, -R10, c[0x0][0x1d4], RZ ;  /* 0x000075000a0a1a10 */ /* 0x000fe20007ffe1ff */
[----:B------:R-:W-:Y:S01]  /*15b0*/  IMAD.WIDE.U32 R16, R219, c[0x0][0x1e8], R16 ;  /* 0x00007a00db107a25 */ /* 0x000fe200078e0010 */
[----:B------:R-:W-:-:S03]  /*15c0*/  ISETP.GE.AND P1, PT, R97, 0x1, PT ;  /* 0x000000016100780c */ /* 0x000fc60003f26270 */
[----:B------:R-:W-:Y:S01]  /*15d0*/  IMAD.IADD R8, R12, 0x1, R7 ;  /* 0x000000010c087824 */ /* 0x000fe200078e0207 */
[----:B------:R-:W-:Y:S01]  /*15e0*/  SHF.R.S32.HI R7, RZ, 0x1f, R10 ;  /* 0x0000001fff077819 */ /* 0x000fe2000001140a */
[----:B------:R-:W-:Y:S01]  /*15f0*/  IMAD.IADD R141, R17, 0x1, R140 ;  /* 0x00000001118d7824 */ /* 0x000fe200078e028c */
[----:B------:R-:W-:Y:S02]  /*1600*/  P2R R9, PR, RZ, 0x2 ;  /* 0x00000002ff097803 */ /* 0x000fe40000000000 */
[----:B------:R-:W-:Y:S02]  /*1610*/  SHF.R.S32.HI R27, RZ, 0x1f, R8 ;  /* 0x0000001fff1b7819 */ /* 0x000fe40000011408 */
[----:B------:R-:W-:Y:S01]  /*1620*/  LEA.HI R7, R7, R10, RZ, 0x4 ;  /* 0x0000000a07077211 */ /* 0x000fe200078f20ff */
[----:B------:R-:W-:Y:S01]  /*1630*/  IMAD R10, R218, c[0x0][0x260], RZ ;  /* 0x00009800da0a7a24 */ /* 0x000fe200078e02ff */
[CC--:B------:R-:W-:Y:S02]  /*1640*/  LEA.HI R114, R27.reuse, R8.reuse, RZ, 0x3 ;  /* 0x000000081b727211 */ /* 0x0c0fe400078f18ff */
[----:B------:R-:W-:Y:S01]  /*1650*/  LEA.HI R27, R27, R8, RZ, 0x6 ;  /* 0x000000081b1b7211 */ /* 0x000fe200078f30ff */
[C---:B------:R-:W-:Y:S01]  /*1660*/  IMAD R10, R219.reuse, c[0x0][0x264], R10 ;  /* 0x00009900db0a7a24 */ /* 0x040fe200078e020a */
[----:B------:R-:W-:Y:S01]  /*1670*/  MOV R140, R16 ;  /* 0x00000010008c7202 */ /* 0x000fe20000000f00 */
[----:B------:R-:W-:Y:S01]  /*1680*/  IMAD.WIDE.U32 R8, R219, c[0x0][0x260], R12 ;  /* 0x00009800db087a25 */ /* 0x000fe200078e000c */
[----:B------:R-:W-:-:S02]  /*1690*/  SHF.R.S32.HI R27, RZ, 0x6, R27 ;  /* 0x00000006ff1b7819 */ /* 0x000fc4000001141b */
[----:B------:R-:W-:Y:S01]  /*16a0*/  LOP3.LUT R112, R23, 0x38, R114, 0xf8, !PT ;  /* 0x0000003817707812 */ /* 0x000fe200078ef872 */
[----:B------:R-:W-:Y:S01]  /*16b0*/  IMAD.IADD R11, R9, 0x1, R10 ;  /* 0x00000001090b7824 */ /* 0x000fe200078e020a */
[----:B------:R-:W-:Y:S01]  /*16c0*/  MOV R10, R8 ;  /* 0x00000008000a7202 */ /* 0x000fe20000000f00 */
[----:B------:R-:W-:Y:S01]  /*16d0*/  IMAD.WIDE.U32 R8, R219, c[0x0][0x210], R12 ;  /* 0x00008400db087a25 */ /* 0x000fe200078e000c */
[----:B------:R-:W-:Y:S02]  /*16e0*/  LOP3.LUT R112, R112, R21, RZ, 0x3c, !PT ;  /* 0x0000001570707212 */ /* 0x000fe400078e3cff */
[----:B------:R-:W-:Y:S01]  /*16f0*/  SHF.R.S32.HI R7, RZ, 0x4, R7 ;  /* 0x00000004ff077819 */ /* 0x000fe20000011407 */
[----:B------:R-:W-:-:S04]  /*1700*/  IMAD.WIDE.U32 R16, R121, c[0x0][0x290], R12 ;  /* 0x0000a40079107a25 */ /* 0x000fc800078e000c */
[----:B------:R-:W-:Y:S01]  /*1710*/  IMAD.IADD R25, R9, 0x1, R24 ;  /* 0x0000000109197824 */ /* 0x000fe200078e0218 */
[----:B------:R-:W-:Y:S01]  /*1720*/  SHF.R.S32.HI R9, RZ, 0x1f, R116 ;  /* 0x0000001fff097819 */ /* 0x000fe20000011474 */
[----:B------:R-:W-:Y:S01]  /*1730*/  IMAD.IADD R133, R132, 0x1, R17 ;  /* 0x0000000184857824 */ /* 0x000fe200078e0211 */
[----:B------:R-:W-:Y:S01]  /*1740*/  SHF.R.U32.HI R17, RZ, 0x3, R19 ;  /* 0x00000003ff117819 */ /* 0x000fe20000011613 */
[----:B------:R-:W-:Y:S01]  /*1750*/  IMAD.MOV.U32 R132, RZ, RZ, R16 ;  /* 0x000000ffff847224 */ /* 0x000fe200078e0010 */
[----:B------:R-:W-:Y:S01]  /*1760*/  LEA.HI R18, R9, R116, RZ, 0x3 ;  /* 0x0000007409127211 */ /* 0x000fe200078f18ff */
[----:B------:R-:W-:Y:S01]  /*1770*/  IMAD.MOV.U32 R24, RZ, RZ, R8 ;  /* 0x000000ffff187224 */ /* 0x000fe200078e0008 */
[----:B------:R-:W-:Y:S01]  /*1780*/  SHF.R.S32.HI R8, RZ, 0x1f, R115 ;  /* 0x0000001fff087819 */ /* 0x000fe20000011473 */
[----:B------:R-:W-:Y:S01]  /*1790*/  IMAD.WIDE.U32 R128, R128, c[0x0][0x268], R10 ;  /* 0x00009a0080807a25 */ /* 0x000fe200078e000a */
[----:B------:R-:W-:Y:S02]  /*17a0*/  SHF.L.U32 R16, R115, 0x6, RZ ;  /* 0x0000000673107819 */ /* 0x000fe400000006ff */
[----:B------:R-:W-:Y:S01]  /*17b0*/  LOP3.LUT R10, R19, 0x38, R114, 0xf8, !PT ;  /* 0x00000038130a7812 */ /* 0x000fe200078ef872 */
[----:B------:R-:W-:Y:S01]  /*17c0*/  IMAD R9, R27, 0x1800, R20 ;  /* 0x000018001b097824 */ /* 0x000fe200078e0214 */
[----:B------:R-:W-:Y:S01]  /*17d0*/  LEA.HI R11, R8, R115, RZ, 0x3 ;  /* 0x00000073080b7211 */ /* 0x000fe200078f18ff */
[----:B------:R-:W-:Y:S01]  /*17e0*/  IMAD.SHL.U32 R18, R18, 0x40, RZ ;  /* 0x0000004012127824 */ /* 0x000fe200078e00ff */
[----:B------:R-:W-:Y:S01]  /*17f0*/  LOP3.LUT R16, R16, 0x1c0, RZ, 0xc0, !PT ;  /* 0x000001c010107812 */ /* 0x000fe200078ec0ff */
[----:B------:R-:W-:Y:S01]  /*1800*/  IMAD.IADD R112, R9, 0x1, R112 ;  /* 0x0000000109707824 */ /* 0x000fe200078e0270 */
[----:B------:R-:W-:Y:S01]  /*1810*/  LOP3.LUT R109, R10, R17, RZ, 0x3c, !PT ;  /* 0x000000110a6d7212 */ /* 0x000fe200078e3cff */
[----:B------:R-:W-:Y:S01]  /*1820*/  IMAD.SHL.U32 R11, R11, 0x40, RZ ;  /* 0x000000400b0b7824 */ /* 0x000fe200078e00ff */
[----:B------:R-:W-:Y:S01]  /*1830*/  SHF.R.U32.HI R9, RZ, 0x3, R16 ;  /* 0x00000003ff097819 */ /* 0x000fe20000011610 */
[----:B------:R-:W-:Y:S01]  /*1840*/  IMAD.WIDE.U32 R140, R126, c[0x0][0x1f0], R140 ;  /* 0x00007c007e8c7a25 */ /* 0x000fe200078e008c */
[----:B------:R-:W-:-:S02]  /*1850*/  LOP3.LUT R10, R16, 0x38, R114, 0xf8, !PT ;  /* 0x00000038100a7812 */ /* 0x000fc400078ef872 */
[----:B------:R-:W-:Y:S01]  /*1860*/  LOP3.LUT R18, R18, 0xfffffe00, RZ, 0xc0, !PT ;  /* 0xfffffe0012127812 */ /* 0x000fe200078ec0ff */
[----:B------:R-:W-:Y:S01]  /*1870*/  IMAD.IADD R93, R141, 0x1, R93 ;  /* 0x000000018d5d7824 */ /* 0x000fe200078e025d */
[----:B------:R-:W-:Y:S01]  /*1880*/  LOP3.LUT R105, R10, R9, RZ, 0x3c, !PT ;  /* 0x000000090a697212 */ /* 0x000fe200078e3cff */
[----:B------:R-:W-:Y:S01]  /*1890*/  IMAD.WIDE.U32 R126, R126, c[0x0][0x218], R24 ;  /* 0x000086007e7e7a25 */ /* 0x000fe200078e0018 */
[----:B------:R-:W-:Y:S02]  /*18a0*/  LEA.HI.SX32 R10, R114, R7, 0x1d ;  /* 0x00000007720a7211 */ /* 0x000fe400078feaff */
[----:B------:R-:W-:Y:S01]  /*18b0*/  LOP3.LUT R11, R11, 0xfffffe00, RZ, 0xc0, !PT ;  /* 0xfffffe000b0b7812 */ /* 0x000fe200078ec0ff */
[----:B------:R-:W-:Y:S01]  /*18c0*/  IMAD R8, R27, 0x1800, R18 ;  /* 0x000018001b087824 */ /* 0x000fe200078e0212 */
[----:B------:R-:W-:Y:S01]  /*18d0*/  SHF.R.S32.HI R7, RZ, 0x1f, R10 ;  /* 0x0000001fff077819 */ /* 0x000fe2000001140a */
[----:B------:R-:W-:Y:S01]  /*18e0*/  IMAD.SHL.U32 R113, R10, 0x8, RZ ;  /* 0x000000080a717824 */ /* 0x000fe200078e00ff */
[----:B------:R-:W-:Y:S01]  /*18f0*/  LOP3.LUT R114, R114, 0xfffffff8, RZ, 0xc0, !PT ;  /* 0xfffffff872727812 */ /* 0x000fe200078ec0ff */
[----:B------:R-:W-:Y:S01]  /*1900*/  IMAD.IADD R109, R8, 0x1, R109 ;  /* 0x00000001086d7824 */ /* 0x000fe200078e026d */
[----:B------:R-:W-:Y:S01]  /*1910*/  LEA.HI R7, R7, R10, RZ, 0x3 ;  /* 0x0000000a07077211 */ /* 0x000fe200078f18ff */
[----:B------:R-:W-:Y:S01]  /*1920*/  IMAD R8, R27, 0x1800, R11 ;  /* 0x000018001b087824 */ /* 0x000fe200078e020b */
[----:B------:R-:W-:Y:S01]  /*1930*/  LOP3.LUT R16, R16, 0x38, R113, 0xf8, !PT ;  /* 0x0000003810107812 */ /* 0x000fe200078ef871 */
[----:B------:R-:W-:Y:S01]  /*1940*/  IMAD.WIDE.U32 R132, R75, c[0x0][0x290], R132 ;  /* 0x0000a4004b847a25 */ /* 0x000fe200078e0084 */
[----:B------:R-:W-:-:S02]  /*1950*/  SHF.R.S32.HI R7, RZ, 0x3, R7 ;  /* 0x00000003ff077819 */ /* 0x000fc40000011407 */
[----:B------:R-:W-:Y:S01]  /*1960*/  IADD3 R105, R8, R105, RZ ;  /* 0x0000006908697210 */ /* 0x000fe20007ffe0ff */
[----:B------:R-:W-:Y:S01]  /*1970*/  IMAD.IADD R79, R127, 0x1, R79 ;  /* 0x000000017f4f7824 */ /* 0x000fe200078e024f */
[----:B------:R-:W-:Y:S01]  /*1980*/  LOP3.LUT R8, R23, 0x38, R113, 0xf8, !PT ;  /* 0x0000003817087812 */ /* 0x000fe200078ef871 */
[C---:B------:R-:W-:Y:S01]  /*1990*/  IMAD R111, R7.reuse, 0x1800, R20 ;  /* 0x00001800076f7824 */ /* 0x040fe200078e0214 */
[----:B------:R-:W-:Y:S01]  /*19a0*/  LOP3.LUT R16, R16, R9, RZ, 0x3c, !PT ;  /* 0x0000000910107212 */ /* 0x000fe200078e3cff */
[C---:B------:R-:W-:Y:S01]  /*19b0*/  IMAD R107, R7.reuse, 0x1800, R18 ;  /* 0x00001800076b7824 */ /* 0x040fe200078e0212 */
[----:B------:R-:W-:Y:S01]  /*19c0*/  LOP3.LUT R8, R8, R21, RZ, 0x3c, !PT ;  /* 0x0000001508087212 */ /* 0x000fe200078e3cff */
[----:B------:R-:W-:Y:S01]  /*19d0*/  IMAD R103, R7, 0x1800, R11 ;  /* 0x0000180007677824 */ /* 0x000fe200078e020b */
[----:B------:R-:W-:Y:S01]  /*19e0*/  LOP3.LUT R10, R19, 0x38, R113, 0xf8, !PT ;  /* 0x00000038130a7812 */ /* 0x000fe200078ef871 */
[----:B------:R-:W-:Y:S01]  /*19f0*/  IMAD R7, R142, c[0x0][0x284], RZ ;  /* 0x0000a1008e077a24 */ /* 0x000fe200078e02ff */
[----:B------:R-:W-:Y:S01]  /*1a00*/  IADD3 R83, R129, R83, RZ ;  /* 0x0000005381537210 */ /* 0x000fe20007ffe0ff */
[----:B------:R-:W-:Y:S01]  /*1a10*/  IMAD.IADD R111, R111, 0x1, R8 ;  /* 0x000000016f6f7824 */ /* 0x000fe200078e0208 */
[----:B------:R-:W-:Y:S01]  /*1a20*/  @P2 LEA R8, P0, R6, c[0x0][0x220], 0x1 ;  /* 0x0000880006082a11 */ /* 0x000fe200078008ff */
[----:B------:R-:W-:Y:S01]  /*1a30*/  IMAD.IADD R103, R103, 0x1, R16 ;  /* 0x0000000167677824 */ /* 0x000fe200078e0210 */
[----:B------:R-:W-:Y:S01]  /*1a40*/  LOP3.LUT R10, R10, R17, RZ, 0x3c, !PT ;  /* 0x000000110a0a7212 */ /* 0x000fe200078e3cff */
[----:B------:R-:W-:Y:S01]  /*1a50*/  IMAD.SHL.U32 R109, R109, 0x2, RZ ;  /* 0x000000026d6d7824 */ /* 0x000fe200078e00ff */
[----:B------:R-:W-:Y:S01]  /*1a60*/  @P2 LEA.HI.X R9, R6, c[0x0][0x224], R5, 0x1, P0 ;  /* 0x0000890006092a11 */ /* 0x000fe200000f0c05 */
[----:B------:R-:W-:Y:S01]  /*1a70*/  IMAD.SHL.U32 R105, R105, 0x2, RZ ;  /* 0x0000000269697824 */ /* 0x000fe200078e00ff */
[----:B------:R-:W-:Y:S01]  /*1a80*/  IADD3 R81, P0, R4, R121, RZ ;  /* 0x0000007904517210 */ /* 0x000fe20007f1e0ff */
[----:B------:R-:W-:Y:S01]  /*1a90*/  IMAD R4, R3, c[0x0][0x1e0], RZ ;  /* 0x0000780003047a24 */ /* 0x000fe200078e02ff */
[----:B------:R-:W-:Y:S01]  /*1aa0*/  IADD3 R107, R107, R10, RZ ;  /* 0x0000000a6b6b7210 */ /* 0x000fe20007ffe0ff */
[----:B------:R1:W-:Y:S01]  /*1ab0*/  @P2 LDGSTS.E.BYPASS.LTC128B.128 [R120+0xa100], [R8.64], !P5 ;  /* 0x0a10000008782fae */ /* 0x0003e2000e901d50 */
[----:B------:R-:W-:Y:S01]  /*1ac0*/  IADD3 R10, R14, 0x20, RZ ;  /* 0x000000200e0a7810 */ /* 0x000fe20007ffe0ff */
[----:B------:R-:W-:Y:S01]  /*1ad0*/  IMAD R101, R121, c[0x0][0x1e4], R4 ;  /* 0x0000790079657a24 */ /* 0x000fe200078e0204 */
[----:B------:R-:W-:Y:S01]  /*1ae0*/  SHF.R.S32.HI R110, RZ, 0x1f, R114 ;  /* 0x0000001fff6e7819 */ /* 0x000fe20000011472 */
[----:B------:R1:W-:Y:S01]  /*1af0*/  @P2 LDGSTS.E.BYPASS.LTC128B.128 [R120+0xd100], [R8.64+0x80], !P6 ;  /* 0x0d10008008782fae */ /* 0x0003e2000f101d50 */
[C---:B------:R-:W-:Y:S01]  /*1b00*/  IMAD R4, R2.reuse, c[0x0][0x280], RZ ;  /* 0x0000a00002047a24 */ /* 0x040fe200078e02ff */
[----:B------:R-:W-:Y:S01]  /*1b10*/  SHF.R.S32.HI R108, RZ, 0x1f, R113 ;  /* 0x0000001fff6c7819 */ /* 0x000fe20000011471 */
[----:B------:R-:W-:Y:S01]  /*1b20*/  IMAD R2, R2, c[0x0][0x290], RZ ;  /* 0x0000a40002027a24 */ /* 0x000fe200078e02ff */
[----:B------:R-:W0:Y:S01]  /*1b30*/  LDGDEPBAR ;  /* 0x00000000000079af */ /* 0x000e220000000000 */
[----:B------:R-:W-:Y:S01]  /*1b40*/  IMAD.X R80, R80, 0x1, R3, P0 ;  /* 0x0000000150507824 */ /* 0x000fe200000e0603 */
[----:B------:R-:W-:Y:S01]  /*1b50*/  IADD3 R101, R151, R101, RZ ;  /* 0x0000006597657210 */ /* 0x000fe20007ffe0ff */
[C---:B------:R-:W-:Y:S01]  /*1b60*/  IMAD R3, R75.reuse, c[0x0][0x294], R2 ;  /* 0x0000a5004b037a24 */ /* 0x040fe200078e0202 */
[----:B------:R-:W-:Y:S01]  /*1b70*/  SHF.R.S32.HI R2, RZ, 0x1f, R115 ;  /* 0x0000001fff027819 */ /* 0x000fe20000011473 */
[----:B------:R-:W-:Y:S01]  /*1b80*/  IMAD R5, R75, c[0x0][0x284], R4 ;  /* 0x0000a1004b057a24 */ /* 0x000fe200078e0204 */
[----:B------:R-:W-:Y:S01]  /*1b90*/  IADD3 R85, P1, P0, R140, R150, R12 ;  /* 0x000000968c557210 */ /* 0x000fe2000783e00c */
[----:B------:R-:W-:Y:S01]  /*1ba0*/  IMAD.IADD R88, R3, 0x1, R133 ;  /* 0x0000000103587824 */ /* 0x000fe200078e0285 */
[----:B------:R-:W-:Y:S01]  /*1bb0*/  IADD3 R91, R137, R3, RZ ;  /* 0x00000003895b7210 */ /* 0x000fe20007ffe0ff */
[----:B------:R-:W-:Y:S01]  /*1bc0*/  IMAD R2, R2, c[0x0][0x1e0], RZ ;  /* 0x0000780002027a24 */ /* 0x000fe200078e02ff */
[----:B------:R-:W-:Y:S01]  /*1bd0*/  IADD3.X R84, R93, R101, R13, P1, P0 ;  /* 0x000000655d547210 */ /* 0x000fe20000fe040d */
[----:B------:R-:W-:Y:S01]  /*1be0*/  IMAD.IADD R92, R139, 0x1, R5 ;  /* 0x000000018b5c7824 */ /* 0x000fe200078e0205 */
[----:B------:R-:W-:Y:S01]  /*1bf0*/  BAR.SYNC.DEFER_BLOCKING 0x0 ;  /* 0x0000000000007b1d */ /* 0x000fe20000010000 */
[----:B------:R-:W-:Y:S01]  /*1c00*/  ISETP.NE.AND P0, PT, RZ, UR4, PT ;  /* 0x00000004ff007c0c */ /* 0x000fe2000bf05270 */
[----:B------:R-:W-:Y:S01]  /*1c10*/  IMAD.IADD R90, R5, 0x1, R135 ;  /* 0x00000001055a7824 */ /* 0x000fe200078e0287 */
[----:B------:R-:W-:Y:S01]  /*1c20*/  SHF.L.U32 R112, R112, 0x1, RZ ;  /* 0x0000000170707819 */ /* 0x000fe200000006ff */
[----:B------:R-:W-:Y:S01]  /*1c30*/  IMAD.SHL.U32 R107, R107, 0x2, RZ ;  /* 0x000000026b6b7824 */ /* 0x000fe200078e00ff */
[----:B------:R-:W-:-:S02]  /*1c40*/  P2R R124, PR, RZ, 0x1 ;  /* 0x00000001ff7c7803 */ /* 0x000fc40000000000 */
[----:B------:R-:W-:Y:S02]  /*1c50*/  SHF.L.U32 R111, R111, 0x1, RZ ;  /* 0x000000016f6f7819 */ /* 0x000fe400000006ff */
[----:B------:R-:W-:Y:S01]  /*1c60*/  SHF.L.U32 R103, R103, 0x1, RZ ;  /* 0x0000000167677819 */ /* 0x000fe200000006ff */
[C---:B-1----:R-:W-:Y:S02]  /*1c70*/  IMAD R9, R142.reuse, c[0x0][0x294], RZ ;  /* 0x0000a5008e097a24 */ /* 0x042fe400078e02ff */
[----:B------:R-:W-:-:S04]  /*1c80*/  IMAD.WIDE.U32 R142, R142, c[0x0][0x280], RZ ;  /* 0x0000a0008e8e7a25 */ /* 0x000fc800078e00ff */
[----:B------:R-:W-:Y:S01]  /*1c90*/  IMAD.IADD R102, R145, 0x1, R9 ;  /* 0x0000000191667824 */ /* 0x000fe200078e0209 */
[----:B------:R-:W-:Y:S01]  /*1ca0*/  IADD3 R104, R143, R7, RZ ;  /* 0x000000078f687210 */ /* 0x000fe20007ffe0ff */
[----:B------:R-:W-:-:S04]  /*1cb0*/  IMAD R7, R115, c[0x0][0x1e4], R2 ;  /* 0x0000790073077a24 */ /* 0x000fc800078e0202 */
[----:B--2---:R-:W-:Y:S02]  /*1cc0*/  IMAD.IADD R100, R147, 0x1, R7 ;  /* 0x0000000193647824 */ /* 0x004fe400078e0207 */
.L_x_338:
[----:B------:R-:W-:Y:S01]  /*1cd0*/  SHF.R.S32.HI R77, RZ, 0x1f, R43 ;  /* 0x0000001fff4d7819 */ /* 0x000fe2000001142b */
[----:B------:R-:W-:Y:S01]  /*1ce0*/  IMAD R157, R106, R43, RZ ;  /* 0x0000002b6a9d7224 */ /* 0x000fe200078e02ff */
[----:B------:R-:W-:Y:S01]  /*1cf0*/  ISETP.GE.AND P2, PT, R97, 0x1, PT ;  /* 0x000000016100780c */ /* 0x000fe20003f46270 */
[----:B------:R-:W-:Y:S01]  /*1d00*/  IMAD.WIDE.U32 R158, R43, UR24, RZ ;  /* 0x000000182b9e7c25 */ /* 0x000fe2000f8e00ff */
[----:B------:R-:W-:Y:S04]  /*1d10*/  DEPBAR.LE SB0, 0x0 ;  /* 0x000080000000791a */ /* 0x000fe80000000000 */
[----:B------:R-:W-:Y:S01]  /*1d20*/  BAR.SYNC.DEFER_BLOCKING 0x0 ;  /* 0x0000000000007b1d */ /* 0x000fe20000010000 */
[--C-:B-1----:R-:W-:Y:S01]  /*1d30*/  IADD3 R5, P1, P0, R85, UR15, R158.reuse ;  /* 0x0000000f55057c10 */ /* 0x102fe2000f83e09e */
[----:B------:R-:W-:Y:S04]  /*1d40*/  IMAD R157, R77, UR24, R157 ;  /* 0x000000184d9d7c24 */ /* 0x000fe8000f8e029d */
[----:B------:R-:W-:Y:S05]  /*1d50*/  IMAD.IADD R157, R159, 0x1, R157 ;  /* 0x000000019f9d7824 */ /* 0x000fea00078e029d */
[C-C-:B------:R-:W-:Y:S02]  /*1d60*/  IADD3.X R4, R84.reuse, UR14, R157.reuse, P1, P0 ;  /* 0x0000000e54047c10 */ /* 0x140fe40008fe049d */
[C---:B------:R-:W-:Y:S04]  /*1d70*/  IADD3 R3, P1, P0, R85.reuse, UR13, R158 ;  /* 0x0000000d55037c10 */ /* 0x040fe8000f83e09e */
[----:B------:R-:W-:Y:S02]  /*1d80*/  IADD3.X R2, R84, UR11, R157, P1, P0 ;  /* 0x0000000b54027c10 */ /* 0x000fe40008fe049d */
[----:B------:R-:W-:Y:S05]  /*1d90*/  IADD3 R7, P0, R85, R158, RZ ;  /* 0x0000009e55077210 */ /* 0x000fea0007f1e0ff */
[----:B------:R-:W-:Y:S01]  /*1da0*/  IMAD.X R6, R157, 0x1, R84, P0 ;  /* 0x000000019d067824 */ /* 0x000fe200000e0654 */
[C---:B------:R-:W-:Y:S01]  /*1db0*/  LEA R66, P0, R7.reuse, c[0x0][0x1c8], 0x1 ;  /* 0x0000720007427a11 */ /* 0x040fe200078008ff */
[----:B------:R-:W-:Y:S03]  /*1dc0*/  BSSY B2, `(.L_x_304) ;  /* 0x00003aa000027945 */ /* 0x000fe60003800000 */
[----:B------:R-:W-:Y:S02]  /*1dd0*/  LEA.HI.X R67, R7, c[0x0][0x1cc], R6, 0x1, P0 ;  /* 0x0000730007437a11 */ /* 0x000fe400000f0c06 */
[C---:B------:R-:W-:Y:S04]  /*1de0*/  LEA R64, P0, R5.reuse, c[0x0][0x1c8], 0x1 ;  /* 0x0000720005407a11 */ /* 0x040fe800078008ff */
[----:B------:R-:W-:Y:S02]  /*1df0*/  LEA.HI.X R65, R5, c[0x0][0x1cc], R4, 0x1, P0 ;  /* 0x0000730005417a11 */ /* 0x000fe400000f0c04 */
[C---:B------:R-:W-:Y:S04]  /*1e00*/  LEA R62, P0, R3.reuse, c[0x0][0x1c8], 0x1 ;  /* 0x00007200033e7a11 */ /* 0x040fe800078008ff */
[----:B------:R-:W-:Y:S01]  /*1e10*/  LEA.HI.X R63, R3, c[0x0][0x1cc], R2, 0x1, P0 ;  /* 0x00007300033f7a11 */ /* 0x000fe200000f0c02 */
[----:B-----5:R-:W-:-:S05]  /*1e20*/  @!P2 BRA `(.L_x_305) ;  /* 0x000038200000a947 */ /* 0x020fca0003800000 */
        /* <DEDUP_REMOVED lines=23> */
[----:B------:R-:W-:Y:S01]  /*1fa0*/  CS2R R58, SRZ ;  /* 0x00000000003a7805 */ /* 0x000fe2000001ff00 */
[----:B------:R-:W-:Y:S01]  /*1fb0*/  CS2R R32, SRZ ;  /* 0x0000000000207805 */ /* 0x000fe2000001ff00 */
[----:B------:R-:W-:Y:S01]  /*1fc0*/  IMAD.X R2, R69, 0x1, R92, P0 ;  /* 0x0000000145027824 */ /* 0x000fe200000e065c */
[----:B------:R-:W-:Y:S05]  /*1fd0*/  IADD3 R5, P0, R136, R70, RZ ;  /* 0x0000004688057210 */ /* 0x000fea0007f1e0ff */
[----:B------:R-:W-:Y:S01]  /*1fe0*/  IMAD.X R4, R36, 0x1, R91, P0 ;  /* 0x0000000124047824 */ /* 0x000fe200000e065b */
        /* <DEDUP_REMOVED lines=12> */
.L_x_308:
[----:B------:R-:W-:Y:S05]  /*20b0*/  BSYNC B0 ;  /* 0x0000000000007941 */ /* 0x000fea0003800000 */
.L_x_307:
[----:B------:R-:W-:Y:S01]  /*20c0*/  ISETP.GE.AND P3, PT, R116, R78, PT ;  /* 0x0000004e7400720c */ /* 0x000fe20003f66270 */
[----:B-----5:R-:W-:Y:S01]  /*20d0*/  IMAD.MOV.U32 R9, RZ, RZ, R58 ;  /* 0x000000ffff097224 */ /* 0x020fe200078e003a */
[----:B------:R-:W-:Y:S01]  /*20e0*/  MOV R5, R32 ;  /* 0x0000002000057202 */ /* 0x000fe20000000f00 */
[----:B------:R-:W-:Y:S01]  /*20f0*/  IMAD.MOV.U32 R8, RZ, RZ, R59 ;  /* 0x000000ffff087224 */ /* 0x000fe200078e003b */
[----:B-1----:R-:W-:Y:S01]  /*2100*/  MOV R2, R39 ;  /* 0x0000002700027202 */ /* 0x002fe20000000f00 */
[----:B------:R-:W-:Y:S01]  /*2110*/  IMAD.MOV.U32 R7, RZ, RZ, R60 ;  /* 0x000000ffff077224 */ /* 0x000fe200078e003c */
[----:B------:R-:W-:Y:S01]  /*2120*/  BSSY B0, `(.L_x_309) ;  /* 0x0000022000007945 */ /* 0x000fe20003800000 */
[----:B------:R-:W-:Y:S01]  /*2130*/  IMAD.MOV.U32 R6, RZ, RZ, R61 ;  /* 0x000000ffff067224 */ /* 0x000fe200078e003d */
[----:B------:R-:W-:Y:S01]  /*2140*/  PRMT R55, R8, 0x5410, R9 ;  /* 0x0000541008377816 */ /* 0x000fe20000000009 */
[----:B------:R-:W-:Y:S01]  /*2150*/  IMAD.MOV.U32 R4, RZ, RZ, R33 ;  /* 0x000000ffff047224 */ /* 0x000fe200078e0021 */
[----:B------:R-:W-:Y:S01]  /*2160*/  PRMT R41, R7, 0x7610, R41 ;  /* 0x0000761007297816 */ /* 0x000fe20000000029 */
[----:B------:R-:W-:Y:S01]  /*2170*/  IMAD.MOV.U32 R3, RZ, RZ, R38 ;  /* 0x000000ffff037224 */ /* 0x000fe200078e0026 */
[----:B------:R-:W-:Y:S01]  /*2180*/  PRMT R40, R6, 0x7610, R40 ;  /* 0x0000761006287816 */ /* 0x000fe20000000028 */
[----:B------:R-:W-:Y:S01]  /*2190*/  CS2R R56, SRZ ;  /* 0x0000000000387805 */ /* 0x000fe2000001ff00 */
[----:B------:R-:W-:Y:S01]  /*21a0*/  PRMT R21, R4, 0x5410, R5 ;  /* 0x0000541004157816 */ /* 0x000fe20000000005 */
[----:B------:R-:W-:Y:S01]  /*21b0*/  CS2R R24, SRZ ;  /* 0x0000000000187805 */ /* 0x000fe2000001ff00 */
[----:B------:R-:W-:Y:S01]  /*21c0*/  PRMT R37, R3, 0x7610, R37 ;  /* 0x0000761003257816 */ /* 0x000fe20000000025 */
[----:B------:R-:W-:Y:S01]  /*21d0*/  CS2R R26, SRZ ;  /* 0x00000000001a7805 */ /* 0x000fe2000001ff00 */
[----:B------:R-:W-:Y:S01]  /*21e0*/  PRMT R31, R2, 0x7610, R31 ;  /* 0x00007610021f7816 */ /* 0x000fe2000000001f */
[----:B------:R-:W-:-:S05]  /*21f0*/  @P3 BRA `(.L_x_310) ;  /* 0x0000014000003947 */ /* 0x000fca0003800000 */
[----:B------:R-:W-:Y:S01]  /*2200*/  IADD3 R3, P1, P0, R138, UR22, R160 ;  /* 0x000000168a037c10 */ /* 0x000fe2000f83e0a0 */
[----:B------:R-:W-:Y:S01]  /*2210*/  CS2R R56, SRZ ;  /* 0x0000000000387805 */ /* 0x000fe2000001ff00 */
[----:B------:R-:W-:Y:S01]  /*2220*/  CS2R R26, SRZ ;  /* 0x00000000001a7805 */ /* 0x000fe2000001ff00 */
[----:B------:R-:W-:Y:S01]  /*2230*/  CS2R R52, SRZ ;  /* 0x0000000000347805 */ /* 0x000fe2000001ff00 */
[----:B------:R-:W-:Y:S01]  /*2240*/  IADD3.X R2, R92, UR20, R69, P1, P0 ;  /* 0x000000145c027c10 */ /* 0x000fe20008fe0445 */
[----:B------:R-:W-:Y:S01]  /*2250*/  CS2R R24, SRZ ;  /* 0x0000000000187805 */ /* 0x000fe2000001ff00 */
[----:B------:R-:W-:Y:S04]  /*2260*/  IADD3 R5, P1, P0, R136, UR6, R70 ;  /* 0x0000000688057c10 */ /* 0x000fe8000f83e046 */
[----:B------:R-:W-:Y:S02]  /*2270*/  IADD3.X R4, R91, UR21, R36, P1, P0 ;  /* 0x000000155b047c10 */ /* 0x000fe40008fe0424 */
        /* <DEDUP_REMOVED lines=12> */
.L_x_310:
[----:B------:R-:W-:Y:S05]  /*2340*/  BSYNC B0 ;  /* 0x0000000000007941 */ /* 0x000fea0003800000 */
.L_x_309:
[----:B------:R-:W-:Y:S01]  /*2350*/  ISETP.GE.AND P2, PT, R115, R78, PT ;  /* 0x0000004e7300720c */ /* 0x000fe20003f46270 */
[----:B-----5:R-:W-:Y:S01]  /*2360*/  IMAD.MOV.U32 R17, RZ, RZ, R52 ;  /* 0x000000ffff117224 */ /* 0x020fe200078e0034 */
[----:B-1----:R-:W-:Y:S01]  /*2370*/  MOV R7, R56 ;  /* 0x0000003800077202 */ /* 0x002fe20000000f00 */
[----:B------:R-:W-:Y:S01]  /*2380*/  IMAD.MOV.U32 R16, RZ, RZ, R53 ;  /* 0x000000ffff107224 */ /* 0x000fe200078e0035 */
[----:B------:R-:W-:Y:S01]  /*2390*/  MOV R4, R25 ;  /* 0x0000001900047202 */ /* 0x000fe20000000f00 */
[----:B------:R-:W-:Y:S01]  /*23a0*/  IMAD.MOV.U32 R6, RZ, RZ, R57 ;  /* 0x000000ffff067224 */ /* 0x000fe200078e0039 */
[----:B------:R-:W-:Y:S01]  /*23b0*/  MOV R2, R27 ;  /* 0x0000001b00027202 */ /* 0x000fe20000000f00 */
[----:B------:R-:W-:Y:S01]  /*23c0*/  IMAD.MOV.U32 R5, RZ, RZ, R24 ;  /* 0x000000ffff057224 */ /* 0x000fe200078e0018 */
[----:B------:R-:W-:Y:S01]  /*23d0*/  PRMT R46, R16, 0x5410, R17 ;  /* 0x00005410102e7816 */ /* 0x000fe20000000011 */
[----:B------:R-:W-:Y:S01]  /*23e0*/  IMAD.MOV.U32 R3, RZ, RZ, R26 ;  /* 0x000000ffff037224 */ /* 0x000fe200078e001a */
[----:B------:R-:W-:Y:S01]  /*23f0*/  PRMT R54, R6, 0x5410, R7 ;  /* 0x0000541006367816 */ /* 0x000fe20000000007 */
[----:B------:R-:W-:Y:S01]  /*2400*/  BSSY B0, `(.L_x_311) ;  /* 0x000001a000007945 */ /* 0x000fe20003800000 */
[----:B------:R-:W-:Y:S01]  /*2410*/  PRMT R11, R4, 0x5410, R5 ;  /* 0x00005410040b7816 */ /* 0x000fe20000000005 */
[----:B------:R-:W-:Y:S01]  /*2420*/  CS2R R48, SRZ ;  /* 0x0000000000307805 */ /* 0x000fe2000001ff00 */
[----:B------:R-:W-:Y:S01]  /*2430*/  PRMT R20, R2, 0x5410, R3 ;  /* 0x0000541002147816 */ /* 0x000fe20000000003 */
[----:B------:R-:W-:Y:S01]  /*2440*/  CS2R R50, SRZ ;  /* 0x0000000000327805 */ /* 0x000fe2000001ff00 */
[----:B------:R-:W-:Y:S01]  /*2450*/  CS2R R8, SRZ ;  /* 0x0000000000087805 */ /* 0x000fe2000001ff00 */
[----:B------:R-:W-:Y:S01]  /*2460*/  CS2R R22, SRZ ;  /* 0x0000000000167805 */ /* 0x000fe2000001ff00 */
[----:B------:R-:W-:-:S05]  /*2470*/  @P2 BRA `(.L_x_312) ;  /* 0x0000012000002947 */ /* 0x000fca0003800000 */
[----:B------:R-:W-:Y:S01]  /*2480*/  IADD3 R2, P1, P0, R138, UR19, R160 ;  /* 0x000000138a027c10 */ /* 0x000fe2000f83e0a0 */
[----:B------:R-:W-:Y:S01]  /*2490*/  CS2R R48, SRZ ;  /* 0x0000000000307805 */ /* 0x000fe2000001ff00 */
[----:B------:R-:W-:Y:S02]  /*24a0*/  CS2R R8, SRZ ;  /* 0x0000000000087805 */ /* 0x000fe4000001ff00 */
[----:B------:R-:W-:Y:S02]  /*24b0*/  IADD3.X R69, R92, UR18, R69, P1, P0 ;  /* 0x000000125c457c10 */ /* 0x000fe40008fe0445 */
        /* <DEDUP_REMOVED lines=14> */
.L_x_312:
[----:B------:R-:W-:Y:S05]  /*25a0*/  BSYNC B0 ;  /* 0x0000000000007941 */ /* 0x000fea0003800000 */
.L_x_311:
[----:B-----5:R-:W-:Y:S01]  /*25b0*/  MOV R17, R50 ;  /* 0x0000003200117202 */ /* 0x020fe20000000f00 */
[----:B------:R-:W-:Y:S01]  /*25c0*/  IMAD.MOV.U32 R19, RZ, RZ, R48 ;  /* 0x000000ffff137224 */ /* 0x000fe200078e0030 */
[----:B-1----:R-:W-:Y:S01]  /*25d0*/  MOV R4, R9 ;  /* 0x0000000900047202 */ /* 0x002fe20000000f00 */
[----:B------:R-:W-:Y:S01]  /*25e0*/  IMAD.MOV.U32 R18, RZ, RZ, R49 ;  /* 0x000000ffff127224 */ /* 0x000fe200078e0031 */
[----:B------:R-:W-:Y:S01]  /*25f0*/  MOV R2, R23 ;  /* 0x0000001700027202 */ /* 0x000fe20000000f00 */
[----:B------:R-:W-:Y:S01]  /*2600*/  IMAD.MOV.U32 R16, RZ, RZ, R51 ;  /* 0x000000ffff107224 */ /* 0x000fe200078e0033 */
[----:B------:R-:W-:Y:S01]  /*2610*/  BSSY B1, `(.L_x_313) ;  /* 0x0000076000017945 */ /* 0x000fe20003800000 */
[----:B------:R-:W-:Y:S01]  /*2620*/  IMAD.MOV.U32 R5, RZ, RZ, R8 ;  /* 0x000000ffff057224 */ /* 0x000fe200078e0008 */
[----:B------:R-:W-:Y:S01]  /*2630*/  PRMT R42, R18, 0x5410, R19 ;  /* 0x00005410122a7816 */ /* 0x000fe20000000013 */
[----:B------:R-:W-:Y:S01]  /*2640*/  IMAD.MOV.U32 R3, RZ, RZ, R22 ;  /* 0x000000ffff037224 */ /* 0x000fe200078e0016 */
[----:B------:R-:W-:Y:S02]  /*2650*/  PRMT R44, R16, 0x5410, R17 ;  /* 0x00005410102c7816 */ /* 0x000fe40000000011 */
[----:B------:R-:W-:Y:S02]  /*2660*/  PRMT R6, R4, 0x5410, R5 ;  /* 0x0000541004067816 */ /* 0x000fe40000000005 */
[----:B------:R-:W-:Y:S01]  /*2670*/  PRMT R7, R2, 0x5410, R3 ;  /* 0x0000541002077816 */ /* 0x000fe20000000003 */
[----:B------:R-:W-:-:S05]  /*2680*/  @P5 BRA `(.L_x_314) ;  /* 0x000006e000005947 */ /* 0x000fca0003800000 */
[----:B------:R-:W-:Y:S01]  /*2690*/  BSSY B0, `(.L_x_315) ;  /* 0x0000036000007945 */ /* 0x000fe20003800000 */
[----:B------:R-:W-:-:S05]  /*26a0*/  @P4 BRA `(.L_x_316) ;  /* 0x0000034000004947 */ /* 0x000fca0003800000 */
[----:B------:R-:W-:Y:S01]  /*26b0*/  ISETP.GE.AND P0, PT, R14, c[0x0][0x27c], PT ;  /* 0x00009f000e007a0c */ /* 0x000fe20003f06270 */
[----:B------:R-:W1:Y:S11]  /*26c0*/  LDS.128 R16, [R120+0x8100] ;  /* 0x0081000078107984 */ /* 0x000e760000000c00 */
[----:B------:R-:W-:Y:S01]  /*26d0*/  @!UPT UIADD3 URZ, URZ, URZ, URZ ;  /* 0x0000003f3f3ff290 */ /* 0x000fe2000fffe03f */
[----:B------:R-:W-:Y:S01]  /*26e0*/  @!P0 HADD2.F32 R37, -RZ, R37.H0_H0 ;  /* 0x20000025ff258230 */ /* 0x000fe20000004100 */
        /* <DEDUP_REMOVED lines=15> */
[-C--:B------:R-:W-:Y:S02]  /*27e0*/  @!P0 FMUL.FTZ R69, R34, R37.reuse ;  /* 0x0000002522458220 */ /* 0x080fe40000410000 */
[C---:B------:R-:W-:Y:S02]  /*27f0*/  @!P0 FMUL.FTZ R2, R28.reuse, R37 ;  /* 0x000000251c028220 */ /* 0x040fe40000410000 */
[----:B------:R-:W-:Y:S01]  /*2800*/  @!P0 FFMA.FTZ R69, R28, R41, -R69 ;  /* 0x000000291c458223 */ /* 0x000fe20000010845 */
[----:B------:R-:W-:Y:S01]  /*2810*/  @!P0 HADD2.F32 R28, -RZ, R30.H0_H0 ;  /* 0x2000001eff1c8230 */ /* 0x000fe20000004100 */
[----:B------:R-:W-:Y:S01]  /*2820*/  @!P0 FMUL.FTZ R68, R36, R35 ;  /* 0x0000002324448220 */ /* 0x000fe20000410000 */
[----:B------:R-:W-:Y:S01]  /*2830*/  @!P0 MOV R30, R18 ;  /* 0x00000012001e8202 */ /* 0x000fe20000000f00 */
[----:B------:R-:W-:Y:S01]  /*2840*/  @!P0 FFMA.FTZ R2, R34, R41, R2 ;  /* 0x0000002922028223 */ /* 0x000fe20000010002 */
[----:B------:R-:W-:Y:S01]  /*2850*/  @!P0 HADD2.F32 R41, -RZ, R40.H0_H0 ;  /* 0x20000028ff298230 */ /* 0x000fe20000004100 */
[C---:B------:R-:W-:Y:S02]  /*2860*/  @!P0 FMUL.FTZ R3, R28.reuse, R35 ;  /* 0x000000231c038220 */ /* 0x040fe40000410000 */
[----:B------:R-:W-:Y:S01]  /*2870*/  @!P0 FFMA.FTZ R68, R28, R45, -R68 ;  /* 0x0000002d1c448223 */ /* 0x000fe20000010844 */
[----:B------:R-:W-:Y:S01]  /*2880*/  @!P0 MOV R28, R19 ;  /* 0x00000013001c8202 */ /* 0x000fe20000000f00 */
[----:B------:R-:W-:Y:S01]  /*2890*/  @!P0 FFMA.FTZ R3, R36, R45, R3 ;  /* 0x0000002d24038223 */ /* 0x000fe20000010003 */
[----:B------:R-:W-:Y:S01]  /*28a0*/  @!P0 F2FP.PACK_AB R69, R2, R69 ;  /* 0x000000450245823e */ /* 0x000fe200000000ff */
[--C-:B------:R-:W-:Y:S02]  /*28b0*/  @!P0 HADD2.F32 R34, -RZ, R30.reuse.H1_H1 ;  /* 0x3000001eff228230 */ /* 0x100fe40000004100 */
[----:B------:R-:W-:Y:S01]  /*28c0*/  @!P0 HADD2.F32 R30, -RZ, R30.H0_H0 ;  /* 0x2000001eff1e8230 */ /* 0x000fe20000004100 */
[----:B------:R-:W-:Y:S01]  /*28d0*/  @!P0 MOV R16, R69 ;  /* 0x0000004500108202 */ /* 0x000fe20000000f00 */
[--C-:B------:R-:W-:Y:S01]  /*28e0*/  @!P0 HADD2.F32 R40, -RZ, R28.reuse.H1_H1 ;  /* 0x3000001cff288230 */ /* 0x100fe20000004100 */
[-C--:B------:R-:W-:Y:S01]  /*28f0*/  @!P0 FMUL.FTZ R71, R34, R31.reuse ;  /* 0x0000001f22478220 */ /* 0x080fe20000410000 */
[----:B------:R-:W-:Y:S01]  /*2900*/  @!P0 HADD2.F32 R28, -RZ, R28.H0_H0 ;  /* 0x2000001cff1c8230 */ /* 0x000fe20000004100 */
[----:B------:R-:W-:Y:S01]  /*2910*/  @!P0 FMUL.FTZ R4, R30, R31 ;  /* 0x0000001f1e048220 */ /* 0x000fe20000410000 */
[----:B------:R-:W-:Y:S01]  /*2920*/  @!P0 F2FP.PACK_AB R68, R3, R68 ;  /* 0x000000440344823e */ /* 0x000fe200000000ff */
[-C--:B------:R-:W-:Y:S02]  /*2930*/  @!P0 FMUL.FTZ R70, R40, R29.reuse ;  /* 0x0000001d28468220 */ /* 0x080fe40000410000 */
[----:B------:R-:W-:Y:S01]  /*2940*/  @!P0 FMUL.FTZ R5, R28, R29 ;  /* 0x0000001d1c058220 */ /* 0x000fe20000410000 */
[----:B------:R-:W-:Y:S01]  /*2950*/  @!P0 MOV R17, R68 ;  /* 0x0000004400118202 */ /* 0x000fe20000000f00 */
[-C--:B------:R-:W-:Y:S02]  /*2960*/  @!P0 FFMA.FTZ R4, R34, R41.reuse, R4 ;  /* 0x0000002922048223 */ /* 0x080fe40000010004 */
[----:B------:R-:W-:Y:S02]  /*2970*/  @!P0 FFMA.FTZ R71, R30, R41, -R71 ;  /* 0x000000291e478223 */ /* 0x000fe40000010847 */
[-C--:B------:R-:W-:Y:S02]  /*2980*/  @!P0 FFMA.FTZ R70, R28, R47.reuse, -R70 ;  /* 0x0000002f1c468223 */ /* 0x080fe40000010846 */
[----:B------:R-:W-:Y:S01]  /*2990*/  @!P0 FFMA.FTZ R5, R40, R47, R5 ;  /* 0x0000002f28058223 */ /* 0x000fe20000010005 */
[----:B------:R-:W-:Y:S04]  /*29a0*/  @!P0 F2FP.PACK_AB R71, R4, R71 ;  /* 0x000000470447823e */ /* 0x000fe800000000ff */
[----:B------:R-:W-:Y:S02]  /*29b0*/  @!P0 F2FP.PACK_AB R70, R5, R70 ;  /* 0x000000460546823e */ /* 0x000fe400000000ff */
[----:B------:R-:W-:Y:S02]  /*29c0*/  @!P0 MOV R18, R71 ;  /* 0x0000004700128202 */ /* 0x000fe40000000f00 */
[----:B------:R-:W-:Y:S05]  /*29d0*/  @!P0 MOV R19, R70 ;  /* 0x0000004600138202 */ /* 0x000fea0000000f00 */
[----:B------:R1:W-:Y:S02]  /*29e0*/  STG.E.128 [R66.64], R16 ;  /* 0x0000001042007986 */ /* 0x0003e4000c101d10 */
.L_x_316:
[----:B------:R-:W-:Y:S05]  /*29f0*/  BSYNC B0 ;  /* 0x0000000000007941 */ /* 0x000fea0003800000 */
.L_x_315:
[----:B------:R-:W-:Y:S11]  /*2a00*/  ISETP.GE.AND P0, PT, R119, c[0x0][0x1d4], PT ;  /* 0x0000750077007a0c */ /* 0x000ff60003f06270 */
[----:B------:R-:W-:Y:S02]  /*2a10*/  @!UPT UIADD3 URZ, URZ, URZ, URZ ;  /* 0x0000003f3f3ff290 */ /* 0x000fe4000fffe03f */
[----:B------:R-:W-:-:S05]  /*2a20*/  @P0 BRA `(.L_x_314) ;  /* 0x0000034000000947 */ /* 0x000fca0003800000 */
[----:B------:R-:W-:Y:S01]  /*2a30*/  ISETP.GE.AND P0, PT, R10, c[0x0][0x27c], PT ;  /* 0x00009f000a007a0c */ /* 0x000fe20003f06270 */
[----:B-1----:R-:W1:Y:S11]  /*2a40*/  LDS.128 R16, [R120+0xb100] ;  /* 0x00b1000078107984 */ /* 0x002e760000000c00 */
[----:B------:R-:W-:Y:S01]  /*2a50*/  @!UPT UIADD3 URZ, URZ, URZ, URZ ;  /* 0x0000003f3f3ff290 */ /* 0x000fe2000fffe03f */
[----:B------:R-:W-:Y:S01]  /*2a60*/  @!P0 HADD2.F32 R31, -RZ, R21.H1_H1 ;  /* 0x30000015ff1f8230 */ /* 0x000fe20000004100 */
[----:B------:R-:W-:Y:S01]  /*2a70*/  @!P0 SHF.R.U64 R28, R32, 0x10, R33 ;  /* 0x00000010201c8819 */ /* 0x000fe20000001221 */
[----:B------:R-:W-:Y:S01]  /*2a80*/  @!P0 HADD2.F32 R37, -RZ, R55.H1_H1 ;  /* 0x30000037ff258230 */ /* 0x000fe20000004100 */
        /* <DEDUP_REMOVED lines=11> */
[----:B------:R-:W-:Y:S01]  /*2b40*/  @!P0 HADD2.F32 R34, -RZ, R29.H0_H0 ;  /* 0x2000001dff228230 */ /* 0x000fe20000004100 */
[----:B------:R-:W-:Y:S01]  /*2b50*/  @!P0 MOV R29, R18 ;  /* 0x00000012001d8202 */ /* 0x000fe20000000f00 */
[--C-:B------:R-:W-:Y:S01]  /*2b60*/  @!P0 HADD2.F32 R36, -RZ, R30.reuse.H1_H1 ;  /* 0x3000001eff248230 */ /* 0x100fe20000004100 */
[CC--:B------:R-:W-:Y:S02]  /*2b70*/  @!P0 FMUL.FTZ R41, R35.reuse, R31.reuse ;  /* 0x0000001f23298220 */ /* 0x0c0fe40000410000 */
[----:B------:R-:W-:Y:S01]  /*2b80*/  @!P0 FMUL.FTZ R2, R34, R31 ;  /* 0x0000001f22028220 */ /* 0x000fe20000410000 */
[----:B------:R-:W-:Y:S01]  /*2b90*/  @!P0 HADD2.F32 R31, -RZ, R30.H0_H0 ;  /* 0x2000001eff1f8230 */ /* 0x000fe20000004100 */
[-C--:B------:R-:W-:Y:S01]  /*2ba0*/  @!P0 FMUL.FTZ R60, R36, R28.reuse ;  /* 0x0000001c243c8220 */ /* 0x080fe20000410000 */
[--C-:B------:R-:W-:Y:S01]  /*2bb0*/  @!P0 HADD2.F32 R30, -RZ, R29.reuse.H0_H0 ;  /* 0x2000001dff1e8230 */ /* 0x100fe20000004100 */
[----:B------:R-:W-:Y:S01]  /*2bc0*/  @!P0 FFMA.FTZ R2, R35, R37, R2 ;  /* 0x0000002523028223 */ /* 0x000fe20000010002 */
[----:B------:R-:W-:Y:S01]  /*2bd0*/  @!P0 HADD2.F32 R35, -RZ, R29.H1_H1 ;  /* 0x3000001dff238230 */ /* 0x000fe20000004100 */
[----:B------:R-:W-:Y:S01]  /*2be0*/  @!P0 FMUL.FTZ R3, R31, R28 ;  /* 0x0000001c1f038220 */ /* 0x000fe20000410000 */
[----:B------:R-:W-:Y:S01]  /*2bf0*/  @!P0 MOV R28, R19 ;  /* 0x00000013001c8202 */ /* 0x000fe20000000f00 */
[----:B------:R-:W-:Y:S01]  /*2c00*/  @!P0 FFMA.FTZ R41, R34, R37, -R41 ;  /* 0x0000002522298223 */ /* 0x000fe20000010829 */
[----:B------:R-:W-:Y:S01]  /*2c10*/  @!P0 HADD2.F32 R37, -RZ, R55.H0_H0 ;  /* 0x20000037ff258230 */ /* 0x000fe20000004100 */
[-C--:B------:R-:W-:Y:S02]  /*2c20*/  @!P0 FMUL.FTZ R4, R30, R21.reuse ;  /* 0x000000151e048220 */ /* 0x080fe40000410000 */
[C---:B------:R-:W-:Y:S01]  /*2c30*/  @!P0 FMUL.FTZ R45, R35.reuse, R21 ;  /* 0x00000015232d8220 */ /* 0x040fe20000410000 */
[----:B------:R-:W-:Y:S01]  /*2c40*/  @!P0 F2FP.PACK_AB R41, R2, R41 ;  /* 0x000000290229823e */ /* 0x000fe200000000ff */
[-C--:B------:R-:W-:Y:S01]  /*2c50*/  @!P0 FFMA.FTZ R3, R36, R38.reuse, R3 ;  /* 0x0000002624038223 */ /* 0x080fe20000010003 */
[--C-:B------:R-:W-:Y:S01]  /*2c60*/  @!P0 HADD2.F32 R39, -RZ, R28.reuse.H1_H1 ;  /* 0x3000001cff278230 */ /* 0x100fe20000004100 */
[----:B------:R-:W-:Y:S01]  /*2c70*/  @!P0 FFMA.FTZ R4, R35, R37, R4 ;  /* 0x0000002523048223 */ /* 0x000fe20000010004 */
[----:B------:R-:W-:Y:S01]  /*2c80*/  @!P0 MOV R16, R41 ;  /* 0x0000002900108202 */ /* 0x000fe20000000f00 */
[----:B------:R-:W-:Y:S01]  /*2c90*/  @!P0 HADD2.F32 R29, -RZ, R28.H0_H0 ;  /* 0x2000001cff1d8230 */ /* 0x000fe20000004100 */
[----:B------:R-:W-:Y:S02]  /*2ca0*/  @!P0 FFMA.FTZ R60, R31, R38, -R60 ;  /* 0x000000261f3c8223 */ /* 0x000fe4000001083c */
[-C--:B------:R-:W-:Y:S02]  /*2cb0*/  @!P0 FMUL.FTZ R47, R39, R32.reuse ;  /* 0x00000020272f8220 */ /* 0x080fe40000410000 */
[----:B------:R-:W-:Y:S01]  /*2cc0*/  @!P0 FMUL.FTZ R5, R29, R32 ;  /* 0x000000201d058220 */ /* 0x000fe20000410000 */
[----:B------:R-:W-:Y:S01]  /*2cd0*/  @!P0 F2FP.PACK_AB R60, R3, R60 ;  /* 0x0000003c033c823e */ /* 0x000fe200000000ff */
[----:B------:R-:W-:Y:S02]  /*2ce0*/  @!P0 FFMA.FTZ R45, R30, R37, -R45 ;  /* 0x000000251e2d8223 */ /* 0x000fe4000001082d */
[----:B------:R-:W-:Y:S01]  /*2cf0*/  @!P0 FFMA.FTZ R47, R29, R40, -R47 ;  /* 0x000000281d2f8223 */ /* 0x000fe2000001082f */
[----:B------:R-:W-:Y:S01]  /*2d00*/  @!P0 MOV R17, R60 ;  /* 0x0000003c00118202 */ /* 0x000fe20000000f00 */
[----:B------:R-:W-:Y:S01]  /*2d10*/  @!P0 FFMA.FTZ R5, R39, R40, R5 ;  /* 0x0000002827058223 */ /* 0x000fe20000010005 */
[----:B------:R-:W-:Y:S04]  /*2d20*/  @!P0 F2FP.PACK_AB R45, R4, R45 ;  /* 0x0000002d042d823e */ /* 0x000fe800000000ff */
[----:B------:R-:W-:Y:S02]  /*2d30*/  @!P0 F2FP.PACK_AB R68, R5, R47 ;  /* 0x0000002f0544823e */ /* 0x000fe400000000ff */
[----:B------:R-:W-:Y:S02]  /*2d40*/  @!P0 MOV R18, R45 ;  /* 0x0000002d00128202 */ /* 0x000fe40000000f00 */
[----:B------:R-:W-:Y:S05]  /*2d50*/  @!P0 MOV R19, R68 ;  /* 0x0000004400138202 */ /* 0x000fea0000000f00 */
[----:B------:R1:W-:Y:S02]  /*2d60*/  STG.E.128 [R66.64+0x80], R16 ;  /* 0x0000801042007986 */ /* 0x0003e4000c101d10 */
.L_x_314:
[----:B------:R-:W-:Y:S05]  /*2d70*/  BSYNC B1 ;  /* 0x0000000000017941 */ /* 0x000fea0003800000 */
.L_x_313:
[----:B------:R-:W-:Y:S01]  /*2d80*/  BSSY B1, `(.L_x_317) ;  /* 0x0000070000017945 */ /* 0x000fe20003800000 */
[----:B------:R-:W-:-:S05]  /*2d90*/  @P3 BRA `(.L_x_318) ;  /* 0x000006e000003947 */ /* 0x000fca0003800000 */
[----:B------:R-:W-:Y:S01]  /*2da0*/  BSSY B0, `(.L_x_319) ;  /* 0x0000036000007945 */ /* 0x000fe20003800000 */
[----:B------:R-:W-:-:S05]  /*2db0*/  @P4 BRA `(.L_x_320) ;  /* 0x0000034000004947 */ /* 0x000fca0003800000 */
[----:B------:R-:W-:Y:S01]  /*2dc0*/  ISETP.GE.AND P0, PT, R14, c[0x0][0x27c], PT ;  /* 0x00009f000e007a0c */ /* 0x000fe20003f06270 */
[----:B-1----:R-:W1:Y:S11]  /*2dd0*/  LDS.128 R16, [R120+0x9100] ;  /* 0x0091000078107984 */ /* 0x002e760000000c00 */
[----:B------:R-:W-:Y:S01]  /*2de0*/  @!UPT UIADD3 URZ, URZ, URZ, URZ ;  /* 0x0000003f3f3ff290 */ /* 0x000fe2000fffe03f */
[----:B------:R-:W-:Y:S01]  /*2df0*/  @!P0 HADD2.F32 R29, -RZ, R20.H1_H1 ;  /* 0x30000014ff1d8230 */ /* 0x000fe20000004100 */
[--C-:B------:R-:W-:Y:S01]  /*2e00*/  @!P0 SHF.R.U64 R21, R26, 0x10, R27.reuse ;  /* 0x000000101a158819 */ /* 0x100fe2000000121b */
[----:B------:R-:W-:Y:S01]  /*2e10*/  @!P0 HADD2.F32 R31, -RZ, R54.H1_H1 ;  /* 0x30000036ff1f8230 */ /* 0x000fe20000004100 */
        /* <DEDUP_REMOVED lines=21> */
[C---:B------:R-:W-:Y:S01]  /*2f70*/  @!P0 FMUL.FTZ R3, R28.reuse, R21 ;  /* 0x000000151c038220 */ /* 0x040fe20000410000 */
[----:B------:R-:W-:Y:S01]  /*2f80*/  @!P0 MOV R21, R19 ;  /* 0x0000001300158202 */ /* 0x000fe20000000f00 */
[-C--:B------:R-:W-:Y:S01]  /*2f90*/  @!P0 FFMA.FTZ R38, R28, R33.reuse, -R38 ;  /* 0x000000211c268223 */ /* 0x080fe20000010826 */
[--C-:B------:R-:W-:Y:S01]  /*2fa0*/  @!P0 HADD2.F32 R31, -RZ, R27.reuse.H1_H1 ;  /* 0x3000001bff1f8230 */ /* 0x100fe20000004100 */
[----:B------:R-:W-:Y:S01]  /*2fb0*/  @!P0 FFMA.FTZ R3, R32, R33, R3 ;  /* 0x0000002120038223 */ /* 0x000fe20000010003 */
[----:B------:R-:W-:Y:S01]  /*2fc0*/  @!P0 F2FP.PACK_AB R35, R2, R35 ;  /* 0x000000230223823e */ /* 0x000fe200000000ff */
[----:B------:R-:W-:Y:S02]  /*2fd0*/  @!P0 HADD2.F32 R27, -RZ, R27.H0_H0 ;  /* 0x2000001bff1b8230 */ /* 0x000fe40000004100 */
[----:B------:R-:W-:Y:S01]  /*2fe0*/  @!P0 FMUL.FTZ R37, R31, R20 ;  /* 0x000000141f258220 */ /* 0x000fe20000410000 */
[----:B------:R-:W-:Y:S01]  /*2ff0*/  @!P0 F2FP.PACK_AB R38, R3, R38 ;  /* 0x000000260326823e */ /* 0x000fe200000000ff */
[--C-:B------:R-:W-:Y:S01]  /*3000*/  @!P0 HADD2.F32 R34, -RZ, R21.reuse.H1_H1 ;  /* 0x30000015ff228230 */ /* 0x100fe20000004100 */
[C---:B------:R-:W-:Y:S01]  /*3010*/  @!P0 FMUL.FTZ R4, R27.reuse, R20 ;  /* 0x000000141b048220 */ /* 0x040fe20000410000 */
[----:B------:R-:W-:Y:S01]  /*3020*/  @!P0 MOV R16, R35 ;  /* 0x0000002300108202 */ /* 0x000fe20000000f00 */
[----:B------:R-:W-:Y:S01]  /*3030*/  @!P0 FFMA.FTZ R37, R27, R30, -R37 ;  /* 0x0000001e1b258223 */ /* 0x000fe20000010825 */
[----:B------:R-:W-:Y:S01]  /*3040*/  @!P0 MOV R17, R38 ;  /* 0x0000002600118202 */ /* 0x000fe20000000f00 */
[----:B------:R-:W-:Y:S01]  /*3050*/  @!P0 FMUL.FTZ R39, R34, R26 ;  /* 0x0000001a22278220 */ /* 0x000fe20000410000 */
[----:B------:R-:W-:Y:S01]  /*3060*/  @!P0 HADD2.F32 R21, -RZ, R21.H0_H0 ;  /* 0x20000015ff158230 */ /* 0x000fe20000004100 */
[----:B------:R-:W-:Y:S04]  /*3070*/  @!P0 FFMA.FTZ R4, R31, R30, R4 ;  /* 0x0000001e1f048223 */ /* 0x000fe80000010004 */
[C---:B------:R-:W-:Y:S01]  /*3080*/  @!P0 FMUL.FTZ R5, R21.reuse, R26 ;  /* 0x0000001a15058220 */ /* 0x040fe20000410000 */
[----:B------:R-:W-:Y:S01]  /*3090*/  @!P0 F2FP.PACK_AB R37, R4, R37 ;  /* 0x000000250425823e */ /* 0x000fe200000000ff */
[-C--:B------:R-:W-:Y:S02]  /*30a0*/  @!P0 FFMA.FTZ R39, R21, R36.reuse, -R39 ;  /* 0x0000002415278223 */ /* 0x080fe40000010827 */
[----:B------:R-:W-:Y:S01]  /*30b0*/  @!P0 FFMA.FTZ R5, R34, R36, R5 ;  /* 0x0000002422058223 */ /* 0x000fe20000010005 */
[----:B------:R-:W-:Y:S04]  /*30c0*/  @!P0 MOV R18, R37 ;  /* 0x0000002500128202 */ /* 0x000fe80000000f00 */
[----:B------:R-:W-:Y:S04]  /*30d0*/  @!P0 F2FP.PACK_AB R40, R5, R39 ;  /* 0x000000270528823e */ /* 0x000fe800000000ff */
[----:B------:R-:W-:Y:S05]  /*30e0*/  @!P0 MOV R19, R40 ;  /* 0x0000002800138202 */ /* 0x000fea0000000f00 */
[----:B------:R1:W-:Y:S02]  /*30f0*/  STG.E.128 [R64.64], R16 ;  /* 0x0000001040007986 */ /* 0x0003e4000c101d10 */
.L_x_320:
[----:B------:R-:W-:Y:S05]  /*3100*/  BSYNC B0 ;  /* 0x0000000000007941 */ /* 0x000fea0003800000 */
.L_x_319:
[----:B------:R-:W-:Y:S11]  /*3110*/  ISETP.GE.AND P0, PT, R119, c[0x0][0x1d4], PT ;  /* 0x0000750077007a0c */ /* 0x000ff60003f06270 */
[----:B------:R-:W-:Y:S02]  /*3120*/  @!UPT UIADD3 URZ, URZ, URZ, URZ ;  /* 0x0000003f3f3ff290 */ /* 0x000fe4000fffe03f */
[----:B------:R-:W-:-:S05]  /*3130*/  @P0 BRA `(.L_x_318) ;  /* 0x0000034000000947 */ /* 0x000fca0003800000 */
[----:B------:R-:W-:Y:S01]  /*3140*/  ISETP.GE.AND P0, PT, R10, c[0x0][0x27c], PT ;  /* 0x00009f000a007a0c */ /* 0x000fe20003f06270 */
[----:B-1----:R-:W1:Y:S11]  /*3150*/  LDS.128 R16, [R120+0xc100] ;  /* 0x00c1000078107984 */ /* 0x002e760000000c00 */
[----:B------:R-:W-:Y:S01]  /*3160*/  @!UPT UIADD3 URZ, URZ, URZ, URZ ;  /* 0x0000003f3f3ff290 */ /* 0x000fe2000fffe03f */
[--C-:B------:R-:W-:Y:S01]  /*3170*/  @!P0 HADD2.F32 R26, -RZ, R11.reuse.H1_H1 ;  /* 0x3000000bff1a8230 */ /* 0x100fe20000004100 */
        /* <DEDUP_REMOVED lines=16> */
[-C--:B------:R-:W-:Y:S01]  /*3280*/  @!P0 FMUL.FTZ R33, R27, R26.reuse ;  /* 0x0000001a1b218220 */ /* 0x080fe20000410000 */
[----:B------:R-:W-:Y:S01]  /*3290*/  @!P0 HADD2.F32 R25, -RZ, R25.H0_H0 ;  /* 0x20000019ff198230 */ /* 0x000fe20000004100 */
[C---:B------:R-:W-:Y:S02]  /*32a0*/  @!P0 FMUL.FTZ R2, R21.reuse, R26 ;  /* 0x0000001a15028220 */ /* 0x040fe40000410000 */
[----:B------:R-:W-:Y:S01]  /*32b0*/  @!P0 FFMA.FTZ R33, R21, R28, -R33 ;  /* 0x0000001c15218223 */ /* 0x000fe20000010821 */
[----:B------:R-:W-:Y:S01]  /*32c0*/  @!P0 MOV R21, R18 ;  /* 0x0000001200158202 */ /* 0x000fe20000000f00 */
[-C--:B------:R-:W-:Y:S02]  /*32d0*/  @!P0 FMUL.FTZ R34, R29, R20.reuse ;  /* 0x000000141d228220 */ /* 0x080fe40000410000 */
[----:B------:R-:W-:Y:S01]  /*32e0*/  @!P0 FMUL.FTZ R3, R25, R20 ;  /* 0x0000001419038220 */ /* 0x000fe20000410000 */
[----:B------:R-:W-:Y:S01]  /*32f0*/  @!P0 MOV R20, R19 ;  /* 0x0000001300148202 */ /* 0x000fe20000000f00 */
[----:B------:R-:W-:Y:S01]  /*3300*/  @!P0 FFMA.FTZ R2, R27, R28, R2 ;  /* 0x0000001c1b028223 */ /* 0x000fe20000010002 */
[--C-:B------:R-:W-:Y:S01]  /*3310*/  @!P0 HADD2.F32 R26, -RZ, R21.reuse.H0_H0 ;  /* 0x20000015ff1a8230 */ /* 0x100fe20000004100 */
[-C--:B------:R-:W-:Y:S01]  /*3320*/  @!P0 FFMA.FTZ R3, R29, R30.reuse, R3 ;  /* 0x0000001e1d038223 */ /* 0x080fe20000010003 */
[----:B------:R-:W-:Y:S01]  /*3330*/  @!P0 HADD2.F32 R27, -RZ, R21.H1_H1 ;  /* 0x30000015ff1b8230 */ /* 0x000fe20000004100 */
[----:B------:R-:W-:Y:S01]  /*3340*/  @!P0 FFMA.FTZ R34, R25, R30, -R34 ;  /* 0x0000001e19228223 */ /* 0x000fe20000010822 */
[----:B------:R-:W-:Y:S01]  /*3350*/  @!P0 F2FP.PACK_AB R33, R2, R33 ;  /* 0x000000210221823e */ /* 0x000fe200000000ff */
[-C--:B------:R-:W-:Y:S01]  /*3360*/  @!P0 FMUL.FTZ R4, R26, R11.reuse ;  /* 0x0000000b1a048220 */ /* 0x080fe20000410000 */
[--C-:B------:R-:W-:Y:S01]  /*3370*/  @!P0 HADD2.F32 R28, -RZ, R20.reuse.H1_H1 ;  /* 0x30000014ff1c8230 */ /* 0x100fe20000004100 */
[----:B------:R-:W-:Y:S01]  /*3380*/  @!P0 FMUL.FTZ R35, R27, R11 ;  /* 0x0000000b1b238220 */ /* 0x000fe20000410000 */
[----:B------:R-:W-:Y:S01]  /*3390*/  @!P0 F2FP.PACK_AB R34, R3, R34 ;  /* 0x000000220322823e */ /* 0x000fe200000000ff */
[----:B------:R-:W-:Y:S01]  /*33a0*/  @!P0 HADD2.F32 R21, -RZ, R20.H0_H0 ;  /* 0x20000014ff158230 */ /* 0x000fe20000004100 */
[----:B------:R-:W-:Y:S01]  /*33b0*/  @!P0 MOV R16, R33 ;  /* 0x0000002100108202 */ /* 0x000fe20000000f00 */
[----:B------:R-:W-:Y:S01]  /*33c0*/  @!P0 FMUL.FTZ R36, R28, R24 ;  /* 0x000000181c248220 */ /* 0x000fe20000410000 */
[----:B------:R-:W-:Y:S01]  /*33d0*/  @!P0 MOV R17, R34 ;  /* 0x0000002200118202 */ /* 0x000fe20000000f00 */
[-C--:B------:R-:W-:Y:S02]  /*33e0*/  @!P0 FFMA.FTZ R4, R27, R31.reuse, R4 ;  /* 0x0000001f1b048223 */ /* 0x080fe40000010004 */
[C---:B------:R-:W-:Y:S02]  /*33f0*/  @!P0 FMUL.FTZ R5, R21.reuse, R24 ;  /* 0x0000001815058220 */ /* 0x040fe40000410000 */
[----:B------:R-:W-:Y:S02]  /*3400*/  @!P0 FFMA.FTZ R35, R26, R31, -R35 ;  /* 0x0000001f1a238223 */ /* 0x000fe40000010823 */
[-C--:B------:R-:W-:Y:S02]  /*3410*/  @!P0 FFMA.FTZ R36, R21, R32.reuse, -R36 ;  /* 0x0000002015248223 */ /* 0x080fe40000010824 */
[----:B------:R-:W-:Y:S01]  /*3420*/  @!P0 FFMA.FTZ R5, R28, R32, R5 ;  /* 0x000000201c058223 */ /* 0x000fe20000010005 */
[----:B------:R-:W-:Y:S04]  /*3430*/  @!P0 F2FP.PACK_AB R35, R4, R35 ;  /* 0x000000230423823e */ /* 0x000fe800000000ff */
[----:B------:R-:W-:Y:S02]  /*3440*/  @!P0 F2FP.PACK_AB R36, R5, R36 ;  /* 0x000000240524823e */ /* 0x000fe400000000ff */
[----:B------:R-:W-:Y:S02]  /*3450*/  @!P0 MOV R18, R35 ;  /* 0x0000002300128202 */ /* 0x000fe40000000f00 */
[----:B------:R-:W-:Y:S05]  /*3460*/  @!P0 MOV R19, R36 ;  /* 0x0000002400138202 */ /* 0x000fea0000000f00 */
[----:B------:R1:W-:Y:S02]  /*3470*/  STG.E.128 [R64.64+0x80], R16 ;  /* 0x0000801040007986 */ /* 0x0003e4000c101d10 */
.L_x_318:
[----:B------:R-:W-:Y:S05]  /*3480*/  BSYNC B1 ;  /* 0x0000000000017941 */ /* 0x000fea0003800000 */
.L_x_317:
[----:B------:R-:W-:-:S05]  /*3490*/  @P2 BRA `(.L_x_321) ;  /* 0x000023c000002947 */ /* 0x000fca0003800000 */
[----:B------:R-:W-:Y:S01]  /*34a0*/  BSSY B0, `(.L_x_322) ;  /* 0x0000036000007945 */ /* 0x000fe20003800000 */
[----:B------:R-:W-:-:S05]  /*34b0*/  @P4 BRA `(.L_x_323) ;  /* 0x0000034000004947 */ /* 0x000fca0003800000 */
[----:B------:R-:W-:Y:S01]  /*34c0*/  ISETP.GE.AND P0, PT, R14, c[0x0][0x27c], PT ;  /* 0x00009f000e007a0c */ /* 0x000fe20003f06270 */
[----:B-1----:R-:W1:Y:S11]  /*34d0*/  LDS.128 R16, [R120+0xa100] ;  /* 0x00a1000078107984 */ /* 0x002e760000000c00 */
[----:B------:R-:W-:Y:S01]  /*34e0*/  @!UPT UIADD3 URZ, URZ, URZ, URZ ;  /* 0x0000003f3f3ff290 */ /* 0x000fe2000fffe03f */
[----:B------:R-:W-:Y:S01]  /*34f0*/  @!P0 HADD2.F32 R27, -RZ, R44.H1_H1 ;  /* 0x3000002cff1b8230 */ /* 0x000fe20000004100 */
[--C-:B------:R-:W-:Y:S02]  /*3500*/  @!P0 SHF.R.U64 R11, R22, 0x10, R23.reuse ;  /* 0x00000010160b8819 */ /* 0x100fe40000001217 */
[----:B------:R-:W-:Y:S01]  /*3510*/  @!P0 SHF.R.U32.HI R22, RZ, 0x10, R23 ;  /* 0x00000010ff168819 */ /* 0x000fe20000011617 */
[----:B------:R-:W-:Y:S01]  /*3520*/  @!P0 HADD2.F32 R23, -RZ, R7.H1_H1 ;  /* 0x30000007ff178230 */ /* 0x000fe20000004100 */
        /* <DEDUP_REMOVED lines=21> */
[--C-:B------:R-:W-:Y:S01]  /*3680*/  @!P0 HADD2.F32 R25, -RZ, R20.reuse.H1_H1 ;  /* 0x30000014ff198230 */ /* 0x100fe20000004100 */
[-C--:B------:R-:W-:Y:S01]  /*3690*/  @!P0 FFMA.FTZ R3, R26, R29.reuse, R3 ;  /* 0x0000001d1a038223 */ /* 0x080fe20000010003 */
[----:B------:R-:W-:Y:S01]  /*36a0*/  @!P0 HADD2.F32 R20, -RZ, R20.H0_H0 ;  /* 0x20000014ff148230 */ /* 0x000fe20000004100 */
        /* <DEDUP_REMOVED lines=10> */
[----:B------:R-:W-:Y:S01]  /*3750*/  @!P0 HADD2.F32 R27, -RZ, R44.H0_H0 ;  /* 0x2000002cff1b8230 */ /* 0x000fe20000004100 */
[C---:B------:R-:W-:Y:S02]  /*3760*/  @!P0 FMUL.FTZ R5, R11.reuse, R22 ;  /* 0x000000160b058220 */ /* 0x040fe40000410000 */
[-C--:B------:R-:W-:Y:S02]  /*3770*/  @!P0 FFMA.FTZ R34, R11, R30.reuse, -R34 ;  /* 0x0000001e0b228223 */ /* 0x080fe40000010822 */
[-C--:B------:R-:W-:Y:S02]  /*3780*/  @!P0 FFMA.FTZ R4, R25, R27.reuse, R4 ;  /* 0x0000001b19048223 */ /* 0x080fe40000010004 */
[----:B------:R-:W-:Y:S02]  /*3790*/  @!P0 FFMA.FTZ R33, R20, R27, -R33 ;  /* 0x0000001b14218223 */ /* 0x000fe40000010821 */
[----:B------:R-:W-:Y:S03]  /*37a0*/  @!P0 FFMA.FTZ R5, R28, R30, R5 ;  /* 0x0000001e1c058223 */ /* 0x000fe60000010005 */
[----:B------:R-:W-:Y:S02]  /*37b0*/  @!P0 F2FP.PACK_AB R33, R4, R33 ;  /* 0x000000210421823e */ /* 0x000fe400000000ff */
[----:B------:R-:W-:Y:S02]  /*37c0*/  @!P0 F2FP.PACK_AB R34, R5, R34 ;  /* 0x000000220522823e */ /* 0x000fe400000000ff */
[----:B------:R-:W-:Y:S02]  /*37d0*/  @!P0 MOV R18, R33 ;  /* 0x0000002100128202 */ /* 0x000fe40000000f00 */
[----:B------:R-:W-:Y:S05]  /*37e0*/  @!P0 MOV R19, R34 ;  /* 0x0000002200138202 */ /* 0x000fea0000000f00 */
[----:B------:R1:W-:Y:S02]  /*37f0*/  STG.E.128 [R62.64], R16 ;  /* 0x000000103e007986 */ /* 0x0003e4000c101d10 */
.L_x_323:
[----:B------:R-:W-:Y:S05]  /*3800*/  BSYNC B0 ;  /* 0x0000000000007941 */ /* 0x000fea0003800000 */
.L_x_322:
[----:B------:R-:W-:Y:S11]  /*3810*/  ISETP.GE.AND P0, PT, R119, c[0x0][0x1d4], PT ;  /* 0x0000750077007a0c */ /* 0x000ff60003f06270 */
[----:B------:R-:W-:Y:S02]  /*3820*/  @!UPT UIADD3 URZ, URZ, URZ, URZ ;  /* 0x0000003f3f3ff290 */ /* 0x000fe4000fffe03f */
        /* <DEDUP_REMOVED lines=21> */
[----:B------:R-:W-:Y:S01]  /*3980*/  @!P0 FMUL.FTZ R2, R11, R20 ;  /* 0x000000140b028220 */ /* 0x000fe20000410000 */
[----:B------:R-:W-:Y:S01]  /*3990*/  @!P0 HADD2.F32 R20, -RZ, R9.H0_H0 ;  /* 0x20000009ff148230 */ /* 0x000fe20000004100 */
[-C--:B------:R-:W-:Y:S01]  /*39a0*/  @!P0 FMUL.FTZ R28, R24, R7.reuse ;  /* 0x00000007181c8220 */ /* 0x080fe20000410000 */
[----:B------:R-:W-:Y:S01]  /*39b0*/  @!P0 MOV R9, R18 ;  /* 0x0000001200098202 */ /* 0x000fe20000000f00 */
[-C--:B------:R-:W-:Y:S02]  /*39c0*/  @!P0 FFMA.FTZ R2, R21, R22.reuse, R2 ;  /* 0x0000001615028223 */ /* 0x080fe40000010002 */
[----:B------:R-:W-:Y:S01]  /*39d0*/  @!P0 FMUL.FTZ R3, R20, R7 ;  /* 0x0000000714038220 */ /* 0x000fe20000410000 */
[----:B------:R-:W-:Y:S01]  /*39e0*/  @!P0 MOV R7, R19 ;  /* 0x0000001300078202 */ /* 0x000fe20000000f00 */
[----:B------:R-:W-:Y:S01]  /*39f0*/  @!P0 FFMA.FTZ R27, R11, R22, -R27 ;  /* 0x000000160b1b8223 */ /* 0x000fe2000001081b */
        /* <DEDUP_REMOVED lines=15> */
[----:B------:R-:W-:Y:S02]  /*3af0*/  @!P0 FFMA.FTZ R30, R7, R26, -R30 ;  /* 0x0000001a071e8223 */ /* 0x000fe4000001081e */
[-C--:B------:R-:W-:Y:S02]  /*3b00*/  @!P0 FFMA.FTZ R4, R21, R22.reuse, R4 ;  /* 0x0000001615048223 */ /* 0x080fe40000010004 */
[----:B------:R-:W-:Y:S02]  /*3b10*/  @!P0 FFMA.FTZ R29, R9, R22, -R29 ;  /* 0x00000016091d8223 */ /* 0x000fe4000001081d */
[----:B------:R-:W-:Y:S03]  /*3b20*/  @!P0 FFMA.FTZ R5, R25, R26, R5 ;  /* 0x0000001a19058223 */ /* 0x000fe60000010005 */
[----:B------:R-:W-:Y:S02]  /*3b30*/  @!P0 F2FP.PACK_AB R29, R4, R29 ;  /* 0x0000001d041d823e */ /* 0x000fe400000000ff */
[----:B------:R-:W-:Y:S02]  /*3b40*/  @!P0 F2FP.PACK_AB R30, R5, R30 ;  /* 0x0000001e051e823e */ /* 0x000fe400000000ff */
[----:B------:R-:W-:Y:S02]  /*3b50*/  @!P0 MOV R18, R29 ;  /* 0x0000001d00128202 */ /* 0x000fe40000000f00 */
[----:B------:R-:W-:Y:S05]  /*3b60*/  @!P0 MOV R19, R30 ;  /* 0x0000001e00138202 */ /* 0x000fea0000000f00 */
[----:B------:R1:W-:Y:S01]  /*3b70*/  STG.E.128 [R62.64+0x80], R16 ;  /* 0x000080103e007986 */ /* 0x0003e2000c101d10 */
[----:B------:R-:W-:-:S05]  /*3b80*/  BRA `(.L_x_321) ;  /* 0x00001cd000007947 */ /* 0x000fca0003800000 */
.L_x_306:
[-C--:B------:R-:W-:Y:S01]  /*3b90*/  ISETP.GE.AND P0, PT, R116, R78.reuse, PT ;  /* 0x0000004e7400720c */ /* 0x080fe20003f06270 */
        /* <DEDUP_REMOVED lines=14> */
[----:B------:R-:W-:Y:S04]  /*3c80*/  @!P2 IADD3 R21, P1, P0, R134, UR22, R160 ;  /* 0x000000168615ac10 */ /* 0x000fe8000f83e0a0 */
[--C-:B------:R-:W-:Y:S02]  /*3c90*/  @!P2 IADD3.X R20, R90, UR20, R69.reuse, P1, P0 ;  /* 0x000000145a14ac10 */ /* 0x100fe40008fe0445 */
[----:B------:R-:W-:Y:S04]  /*3ca0*/  @!P2 IADD3 R23, P1, P0, R132, UR6, R70 ;  /* 0x000000068417ac10 */ /* 0x000fe8000f83e046 */
[----:B------:R-:W-:Y:S02]  /*3cb0*/  @!P2 IADD3.X R22, R88, UR21, R36, P1, P0 ;  /* 0x000000155816ac10 */ /* 0x000fe40008fe0424 */
[-C--:B------:R-:W-:Y:S04]  /*3cc0*/  ISETP.GE.AND P0, PT, R115, R78.reuse, PT ;  /* 0x0000004e7300720c */ /* 0x080fe80003f06270 */
[----:B------:R-:W-:Y:S11]  /*3cd0*/  ISETP.GE.OR P1, PT, R12, c[0x0][0x27c], P0 ;  /* 0x00009f000c007a0c */ /* 0x000ff60000726670 */
[----:B------:R-:W-:Y:S02]  /*3ce0*/  @!UPT UIADD3 URZ, URZ, URZ, URZ ;  /* 0x0000003f3f3ff290 */ /* 0x000fe4000fffe03f */
[----:B------:R-:W-:Y:S04]  /*3cf0*/  @!P1 IADD3 R38, P3, P0, R134, UR19, R160 ;  /* 0x0000001386269c10 */ /* 0x000fe8000f87e0a0 */
[----:B------:R-:W-:Y:S02]  /*3d00*/  @!P1 IADD3.X R31, R90, UR18, R69, P3, P0 ;  /* 0x000000125a1f9c10 */ /* 0x000fe40009fe0445 */
[----:B------:R-:W-:Y:S04]  /*3d10*/  @!P1 IADD3 R40, P3, P0, R132, UR7, R70 ;  /* 0x0000000784289c10 */ /* 0x000fe8000f87e046 */
[----:B------:R-:W-:Y:S02]  /*3d20*/  @!P1 IADD3.X R37, R88, UR5, R36, P3, P0 ;  /* 0x0000000558259c10 */ /* 0x000fe40009fe0424 */
[C---:B------:R-:W-:Y:S04]  /*3d30*/  @!P2 LEA R50, P0, R21.reuse, c[0x0][0x270], 0x1 ;  /* 0x00009c001532aa11 */ /* 0x040fe800078008ff */
[----:B------:R-:W-:Y:S02]  /*3d40*/  @!P2 LEA.HI.X R51, R21, c[0x0][0x274], R20, 0x1, P0 ;  /* 0x00009d001533aa11 */ /* 0x000fe400000f0c14 */
[C---:B------:R-:W-:Y:S03]  /*3d50*/  @!P2 LEA R20, P0, R23.reuse, c[0x0][0x288], 0x1 ;  /* 0x0000a2001714aa11 */ /* 0x040fe600078008ff */
[----:B------:R-:W2:Y:S01]  /*3d60*/  @!P2 LDG.E.128 R64, [R50.64] ;  /* 0x000000103240a981 */ /* 0x000ea2000c1e1d00 */
[----:B------:R-:W-:Y:S02]  /*3d70*/  @!P2 LEA.HI.X R21, R23, c[0x0][0x28c], R22, 0x1, P0 ;  /* 0x0000a3001715aa11 */ /* 0x000fe400000f0c16 */
[C---:B------:R-:W-:Y:S04]  /*3d80*/  @!P1 LEA R48, P0, R38.reuse, c[0x0][0x270], 0x1 ;  /* 0x00009c0026309a11 */ /* 0x040fe800078008ff */
[----:B------:R-:W-:Y:S01]  /*3d90*/  @!P1 LEA.HI.X R49, R38, c[0x0][0x274], R31, 0x1, P0 ;  /* 0x00009d0026319a11 */ /* 0x000fe200000f0c1f */
[----:B------:R1:W3:Y:S01]  /*3da0*/  @!P2 LDG.E.128 R24, [R20.64] ;  /* 0x000000101418a981 */ /* 0x0002e2000c1e1d00 */
[C---:B------:R-:W-:Y:S04]  /*3db0*/  @!P1 LEA R38, P0, R40.reuse, c[0x0][0x288], 0x1 ;  /* 0x0000a20028269a11 */ /* 0x040fe800078008ff */
[----:B------:R-:W-:Y:S02]  /*3dc0*/  @!P1 LEA.HI.X R39, R40, c[0x0][0x28c], R37, 0x1, P0 ;  /* 0x0000a30028279a11 */ /* 0x000fe400000f0c25 */
[----:B------:R-:W-:Y:S01]  /*3dd0*/  ISETP.GE.AND P0, PT, R121, R78, PT ;  /* 0x0000004e7900720c */ /* 0x000fe20003f06270 */
[----:B------:R-:W4:Y:S03]  /*3de0*/  @!P1 LDG.E.128 R60, [R48.64] ;  /* 0x00000010303c9981 */ /* 0x000f26000c1e1d00 */
[----:B------:R-:W-:Y:S05]  /*3df0*/  ISETP.GE.OR P0, PT, R12, c[0x0][0x27c], P0 ;  /* 0x00009f000c007a0c */ /* 0x000fea0000706670 */
[----:B------:R-:W4:Y:S08]  /*3e00*/  @!P1 LDG.E.128 R16, [R38.64] ;  /* 0x0000001026109981 */ /* 0x000f30000c1e1d00 */
[----:B------:R-:W-:Y:S05]  /*3e10*/  @!P0 IADD3 R160, P1, R134, R160, RZ ;  /* 0x000000a086a08210 */ /* 0x000fea0007f3e0ff */
[----:B------:R-:W-:Y:S01]  /*3e20*/  @!P0 IMAD.X R69, R69, 0x1, R90, P1 ;  /* 0x0000000145458824 */ /* 0x000fe200008e065a */
[C---:B------:R-:W-:Y:S04]  /*3e30*/  @!P0 LEA R22, P1, R160.reuse, c[0x0][0x270], 0x1 ;  /* 0x00009c00a0168a11 */ /* 0x040fe800078208ff */
[----:B------:R-:W-:Y:S02]  /*3e40*/  @!P0 LEA.HI.X R23, R160, c[0x0][0x274], R69, 0x1, P1 ;  /* 0x00009d00a0178a11 */ /* 0x000fe400008f0c45 */
[----:B------:R-:W-:Y:S03]  /*3e50*/  @!P0 IADD3 R70, P1, R132, R70, RZ ;  /* 0x0000004684468210 */ /* 0x000fe60007f3e0ff */
[----:B------:R2:W5:Y:S02]  /*3e60*/  @!P0 LDG.E.128 R44, [R22.64] ;  /* 0x00000010162c8981 */ /* 0x000564000c1e1d00 */
[----:B-1----:R-:W-:Y:S01]  /*3e70*/  @!P0 IMAD.X R21, R36, 0x1, R88, P1 ;  /* 0x0000000124158824 */ /* 0x002fe200008e0658 */
[C---:B------:R-:W-:Y:S04]  /*3e80*/  @!P0 LEA R36, P1, R70.reuse, c[0x0][0x288], 0x1 ;  /* 0x0000a20046248a11 */ /* 0x040fe800078208ff */
[----:B------:R-:W-:Y:S02]  /*3e90*/  @!P0 LEA.HI.X R37, R70, c[0x0][0x28c], R21, 0x1, P1 ;  /* 0x0000a30046258a11 */ /* 0x000fe400008f0c15 */
[----:B------:R-:W-:Y:S03]  /*3ea0*/  ISETP.GE.AND P1, PT, R12, c[0x0][0x27c], PT ;  /* 0x00009f000c007a0c */ /* 0x000fe60003f26270 */
[----:B------:R1:W5:Y:S01]  /*3eb0*/  @!P0 LDG.E.128 R32, [R36.64] ;  /* 0x0000001024208981 */ /* 0x000362000c1e1d00 */
[----:B------:R-:W-:Y:S01]  /*3ec0*/  ISETP.GE.OR P0, PT, R121, R78, P4 ;  /* 0x0000004e7900720c */ /* 0x000fe20002706670 */
[----:B--2---:R-:W-:Y:S02]  /*3ed0*/  IMAD.MOV.U32 R9, RZ, RZ, R66 ;  /* 0x000000ffff097224 */ /* 0x004fe400078e0042 */
[----:B------:R-:W-:Y:S02]  /*3ee0*/  IMAD.MOV.U32 R8, RZ, RZ, R67 ;  /* 0x000000ffff087224 */ /* 0x000fe400078e0043 */
[----:B------:R-:W-:Y:S02]  /*3ef0*/  IMAD.MOV.U32 R7, RZ, RZ, R64 ;  /* 0x000000ffff077224 */ /* 0x000fe400078e0040 */
[----:B------:R-:W-:Y:S01]  /*3f00*/  IMAD.MOV.U32 R6, RZ, RZ, R65 ;  /* 0x000000ffff067224 */ /* 0x000fe200078e0041 */
[----:B------:R-:W-:Y:S01]  /*3f10*/  PRMT R72, R9, 0x5410, R8 ;  /* 0x0000541009487816 */ /* 0x000fe20000000008 */
[----:B---3--:R-:W-:Y:S02]  /*3f20*/  IMAD.MOV.U32 R5, RZ, RZ, R26 ;  /* 0x000000ffff057224 */ /* 0x008fe400078e001a */
[----:B------:R-:W-:Y:S01]  /*3f30*/  IMAD.MOV.U32 R4, RZ, RZ, R27 ;  /* 0x000000ffff047224 */ /* 0x000fe200078e001b */
[----:B------:R-:W-:Y:S01]  /*3f40*/  PRMT R73, R6, 0x5410, R7 ;  /* 0x0000541006497816 */ /* 0x000fe20000000007 */
        /* <DEDUP_REMOVED lines=19> */
[----:B------:R-:W1:Y:S01]  /*4080*/  LDS.128 R20, [R112+0x8100] ;  /* 0x0081000070147984 */ /* 0x000e620000000c00 */
[----:B------:R-:W-:Y:S01]  /*4090*/  MOV R37, R33 ;  /* 0x0000002100257202 */ /* 0x000fe20000000f00 */
[----:B------:R-:W-:Y:S01]  /*40a0*/  IMAD.MOV.U32 R31, RZ, RZ, R35 ;  /* 0x000000ffff1f7224 */ /* 0x000fe200078e0023 */
[----:B------:R-:W-:Y:S01]  /*40b0*/  IADD3.X R82, R101, R157, RZ, P0, !PT ;  /* 0x0000009d65527210 */ /* 0x000fe200007fe4ff */
[----:B------:R-:W-:Y:S01]  /*40c0*/  IMAD.MOV.U32 R55, RZ, RZ, R44 ;  /* 0x000000ffff377224 */ /* 0x000fe200078e002c */
[-C--:B------:R-:W-:Y:S01]  /*40d0*/  IADD3 R163, P2, P0, R140, R161.reuse, R114 ;  /* 0x000000a18ca37210 */ /* 0x080fe2000785e072 */
[----:B------:R-:W-:Y:S01]  /*40e0*/  IMAD.MOV.U32 R54, RZ, RZ, R47 ;  /* 0x000000ffff367224 */ /* 0x000fe200078e002f */
[--C-:B------:R-:W-:Y:S01]  /*40f0*/  @!P1 SHF.R.U32.HI R36, RZ, 0x10, R33.reuse ;  /* 0x00000010ff249819 */ /* 0x100fe20000011621 */
[----:B------:R-:W2:Y:S01]  /*4100*/  LDS.128 R68, [R111+0x8100] ;  /* 0x008100006f447984 */ /* 0x000ea20000000c00 */
[----:B------:R-:W-:Y:S01]  /*4110*/  IADD3.X R156, R93, R82, R110, P2, P0 ;  /* 0x000000525d9c7210 */ /* 0x000fe200017e046e */
[----:B------:R-:W-:Y:S01]  /*4120*/  @!P1 HADD2.F32 R41, -RZ, R39.H0_H0 ;  /* 0x20000027ff299230 */ /* 0x000fe20000004100 */
[----:B------:R-:W-:Y:S01]  /*4130*/  ISETP.GE.AND P0, PT, R113, c[0x0][0x1d4], PT ;  /* 0x0000750071007a0c */ /* 0x000fe20003f06270 */
[----:B------:R-:W-:Y:S01]  /*4140*/  @!P1 HADD2.F32 R40, -RZ, R37.H0_H0 ;  /* 0x20000025ff289230 */ /* 0x000fe20000004100 */
[----:B------:R-:W-:Y:S01]  /*4150*/  @!P1 SHF.R.U64 R38, R32, 0x10, R33 ;  /* 0x0000001020269819 */ /* 0x000fe20000001221 */
[----:B------:R-:W-:Y:S01]  /*4160*/  @!P1 HADD2.F32 R36, -RZ, R36.H0_H0 ;  /* 0x20000024ff249230 */ /* 0x000fe20000004100 */
[--C-:B------:R-:W-:Y:S01]  /*4170*/  @!P1 SHF.R.U64 R32, R34, 0x10, R35.reuse ;  /* 0x0000001022209819 */ /* 0x100fe20000001223 */
[----:B------:R-:W-:Y:S01]  /*4180*/  @!P1 HADD2.F32 R54, -RZ, R54.H0_H0 ;  /* 0x20000036ff369230 */ /* 0x000fe20000004100 */
[----:B------:R-:W-:Y:S01]  /*4190*/  @!P1 SHF.R.U32.HI R33, RZ, 0x10, R35 ;  /* 0x00000010ff219819 */ /* 0x000fe20000011623 */
[----:B------:R-:W-:Y:S01]  /*41a0*/  @!P1 HADD2.F32 R38, -RZ, R38.H0_H0 ;  /* 0x20000026ff269230 */ /* 0x000fe20000004100 */
[----:B------:R-:W-:Y:S02]  /*41b0*/  @!P1 SHF.R.U64 R53, R46, 0x10, R47 ;  /* 0x000000102e359819 */ /* 0x000fe4000000122f */
[----:B------:R-:W-:Y:S02]  /*41c0*/  MOV R51, R46 ;  /* 0x0000002e00337202 */ /* 0x000fe40000000f00 */
[----:B------:R-:W-:Y:S01]  /*41d0*/  @!P1 SHF.R.U64 R49, R44, 0x10, R45 ;  /* 0x000000102c319819 */ /* 0x000fe2000000122d */
[----:B------:R-:W-:Y:S01]  /*41e0*/  @!P1 HADD2.F32 R53, -RZ, R53.H0_H0 ;  /* 0x20000035ff359230 */ /* 0x000fe20000004100 */
[----:B------:R-:W-:Y:S01]  /*41f0*/  @!P0 IADD3 R161, P3, P2, R140, R161, R113 ;  /* 0x000000a18ca18210 */ /* 0x000fe20007a7e071 */
[----:B------:R-:W-:Y:S01]  /*4200*/  @!P1 HADD2.F32 R51, -RZ, R51.H0_H0 ;  /* 0x20000033ff339230 */ /* 0x000fe20000004100 */
[----:B------:R-:W-:Y:S02]  /*4210*/  MOV R48, R45 ;  /* 0x0000002d00307202 */ /* 0x000fe40000000f00 */
[----:B------:R-:W-:Y:S02]  /*4220*/  @!P0 IADD3.X R82, R93, R82, R108, P3, P2 ;  /* 0x000000525d528210 */ /* 0x000fe40001fe446c */
[C---:B------:R-:W-:Y:S01]  /*4230*/  LEA R164, P2, R163.reuse, c[0x0][0x1c8], 0x1 ;  /* 0x00007200a3a47a11 */ /* 0x040fe200078408ff */
[----:B------:R-:W-:Y:S01]  /*4240*/  @!P1 HADD2.F32 R48, -RZ, R48.H0_H0 ;  /* 0x20000030ff309230 */ /* 0x000fe20000004100 */
[----:B------:R-:W-:Y:S02]  /*4250*/  @!P1 SHF.R.U32.HI R58, RZ, 0x10, R47 ;  /* 0x00000010ff3a9819 */ /* 0x000fe4000001162f */
[----:B------:R-:W-:Y:S02]  /*4260*/  LEA.HI.X R165, R163, c[0x0][0x1cc], R156, 0x1, P2 ;  /* 0x00007300a3a57a11 */ /* 0x000fe400010f0c9c */
[C---:B------:R-:W-:Y:S01]  /*4270*/  @!P0 LEA R160, P2, R161.reuse, c[0x0][0x1c8], 0x1 ;  /* 0x00007200a1a08a11 */ /* 0x040fe200078408ff */
[----:B------:R-:W-:Y:S01]  /*4280*/  @!P1 HADD2.F32 R58, -RZ, R58.H0_H0 ;  /* 0x2000003aff3a9230 */ /* 0x000fe20000004100 */
[----:B------:R-:W-:Y:S01]  /*4290*/  @!P1 SHF.R.U32.HI R50, RZ, 0x10, R45 ;  /* 0x00000010ff329819 */ /* 0x000fe2000001162d */
[----:B-1----:R-:W-:Y:S01]  /*42a0*/  @!P1 IMAD.MOV.U32 R35, RZ, RZ, R20 ;  /* 0x000000ffff239224 */ /* 0x002fe200078e0014 */
[----:B------:R-:W-:Y:S01]  /*42b0*/  @!P1 MOV R39, R21 ;  /* 0x0000001500279202 */ /* 0x000fe20000000f00 */
[----:B------:R-:W-:Y:S01]  /*42c0*/  @!P1 HADD2.F32 R45, -RZ, R55.H0_H0 ;  /* 0x20000037ff2d9230 */ /* 0x000fe20000004100 */
[----:B------:R-:W-:Y:S01]  /*42d0*/  @!P0 LEA.HI.X R161, R161, c[0x0][0x1cc], R82, 0x1, P2 ;  /* 0x00007300a1a18a11 */ /* 0x000fe200010f0c52 */
[----:B------:R-:W-:Y:S02]  /*42e0*/  @!P1 HADD2.F32 R50, -RZ, R50.H0_H0 ;  /* 0x20000032ff329230 */ /* 0x000fe40000004100 */
[----:B------:R-:W-:Y:S01]  /*42f0*/  @!P1 HADD2.F32 R42, -RZ, R35.H0_H0 ;  /* 0x20000023ff2a9230 */ /* 0x000fe20000004100 */
[----:B--2---:R-:W-:Y:S01]  /*4300*/  @!P1 MOV R46, R68 ;  /* 0x00000044002e9202 */ /* 0x004fe20000000f00 */
[----:B------:R-:W-:Y:S01]  /*4310*/  @!P1 HADD2.F32 R37, -RZ, R39.H0_H0 ;  /* 0x20000027ff259230 */ /* 0x000fe20000004100 */
[----:B------:R-:W-:Y:S02]  /*4320*/  @!P1 MOV R52, R69 ;  /* 0x0000004500349202 */ /* 0x000fe40000000f00 */
[----:B------:R-:W-:Y:S01]  /*4330*/  @!P1 FMUL.FTZ R2, R42, R41 ;  /* 0x000000292a029220 */ /* 0x000fe20000410000 */
[----:B------:R-:W-:Y:S01]  /*4340*/  @!P1 MOV R56, R71 ;  /* 0x0000004700389202 */ /* 0x000fe20000000f00 */
[----:B------:R-:W-:Y:S01]  /*4350*/  @!P1 HADD2.F32 R44, -RZ, R46.H0_H0 ;  /* 0x2000002eff2c9230 */ /* 0x000fe20000004100 */
[-C--:B------:R-:W-:Y:S01]  /*4360*/  @!P1 FMUL.FTZ R4, R37, R40.reuse ;  /* 0x0000002825049220 */ /* 0x080fe20000410000 */
[----:B------:R-:W-:Y:S02]  /*4370*/  @!P1 HADD2.F32 R47, -RZ, R52.H0_H0 ;  /* 0x20000034ff2f9230 */ /* 0x000fe40000004100 */
[----:B------:R-:W-:Y:S01]  /*4380*/  @!P1 HADD2.F32 R35, -RZ, R35.H1_H1 ;  /* 0x30000023ff239230 */ /* 0x000fe20000004100 */
[C---:B------:R-:W-:Y:S01]  /*4390*/  @!P1 FMUL.FTZ R82, R44.reuse, R41 ;  /* 0x000000292c529220 */ /* 0x040fe20000410000 */
[--C-:B------:R-:W-:Y:S01]  /*43a0*/  @!P1 HADD2.F32 R55, -RZ, R56.reuse.H0_H0 ;  /* 0x20000038ff379230 */ /* 0x100fe20000004100 */
[----:B------:R-:W-:Y:S01]  /*43b0*/  @!P1 FMUL.FTZ R156, R47, R40 ;  /* 0x000000282f9c9220 */ /* 0x000fe20000410000 */
[----:B------:R-:W-:Y:S01]  /*43c0*/  @!P1 HADD2.F32 R56, -RZ, R56.H1_H1 ;  /* 0x30000038ff389230 */ /* 0x000fe20000004100 */
[-C--:B------:R-:W-:Y:S01]  /*43d0*/  @!P1 FFMA.FTZ R2, R44, R45.reuse, R2 ;  /* 0x0000002d2c029223 */ /* 0x080fe20000010002 */
[----:B------:R-:W-:Y:S01]  /*43e0*/  @!P1 HADD2.F32 R44, -RZ, R46.H1_H1 ;  /* 0x3000002eff2c9230 */ /* 0x000fe20000004100 */
[----:B------:R-:W-:Y:S01]  /*43f0*/  @!P1 FFMA.FTZ R82, R42, R45, -R82 ;  /* 0x0000002d2a529223 */ /* 0x000fe20000010852 */
[----:B------:R-:W-:Y:S01]  /*4400*/  @!P1 HADD2.F32 R45, -RZ, R52.H1_H1 ;  /* 0x30000034ff2d9230 */ /* 0x000fe20000004100 */
[----:B------:R-:W-:Y:S01]  /*4410*/  @!P1 FFMA.FTZ R156, R37, R48, -R156 ;  /* 0x00000030259c9223 */ /* 0x000fe2000001089c */
[----:B------:R-:W-:Y:S01]  /*4420*/  @!P1 HADD2.F32 R37, -RZ, R39.H1_H1 ;  /* 0x30000027ff259230 */ /* 0x000fe20000004100 */
[C---:B------:R-:W-:Y:S01]  /*4430*/  @!P1 FMUL.FTZ R167, R44.reuse, R38 ;  /* 0x000000262ca79220 */ /* 0x040fe20000410000 */
[----:B------:R-:W-:Y:S01]  /*4440*/  @!P1 HADD2.F32 R46, -RZ, R49.H0_H0 ;  /* 0x20000031ff2e9230 */ /* 0x000fe20000004100 */
[----:B------:R-:W-:Y:S02]  /*4450*/  @!P1 IMAD.MOV.U32 R49, RZ, RZ, R70 ;  /* 0x000000ffff319224 */ /* 0x000fe400078e0046 */
[-C--:B------:R-:W-:Y:S02]  /*4460*/  @!P1 FMUL.FTZ R163, R45, R36.reuse ;  /* 0x000000242da39220 */ /* 0x080fe40000410000 */
[----:B------:R-:W-:Y:S01]  /*4470*/  @!P1 FMUL.FTZ R5, R37, R36 ;  /* 0x0000002425059220 */ /* 0x000fe20000410000 */
[----:B------:R-:W-:Y:S01]  /*4480*/  @!P1 MOV R36, R22 ;  /* 0x0000001600249202 */ /* 0x000fe20000000f00 */
[C---:B------:R-:W-:Y:S01]  /*4490*/  @!P1 FMUL.FTZ R3, R35.reuse, R38 ;  /* 0x0000002623039220 */ /* 0x040fe20000410000 */
[--C-:B------:R-:W-:Y:S01]  /*44a0*/  @!P1 HADD2.F32 R52, -RZ, R49.reuse.H1_H1 ;  /* 0x30000031ff349230 */ /* 0x100fe20000004100 */
[----:B------:R-:W-:Y:S01]  /*44b0*/  @!P1 FFMA.FTZ R167, R35, R46, -R167 ;  /* 0x0000002e23a79223 */ /* 0x000fe200000108a7 */
[----:B------:R-:W-:Y:S01]  /*44c0*/  @!P1 HADD2.F32 R35, -RZ, R32.H0_H0 ;  /* 0x20000020ff239230 */ /* 0x000fe20000004100 */
[----:B------:R-:W-:Y:S01]  /*44d0*/  @!P1 FFMA.FTZ R163, R37, R50, -R163 ;  /* 0x0000003225a39223 */ /* 0x000fe200000108a3 */
[----:B------:R-:W-:Y:S01]  /*44e0*/  @!P1 HADD2.F32 R49, -RZ, R49.H0_H0 ;  /* 0x20000031ff319230 */ /* 0x000fe20000004100 */
[----:B------:R-:W-:Y:S01]  /*44f0*/  @!P1 FFMA.FTZ R3, R44, R46, R3 ;  /* 0x0000002e2c039223 */ /* 0x000fe20000010003 */
[----:B------:R-:W-:Y:S01]  /*4500*/  @!P1 HADD2.F32 R37, -RZ, R34.H0_H0 ;  /* 0x20000022ff259230 */ /* 0x000fe20000004100 */
[----:B------:R-:W-:Y:S01]  /*4510*/  @!P1 FMUL.FTZ R162, R52, R35 ;  /* 0x0000002334a29220 */ /* 0x000fe20000410000 */
[--C-:B------:R-:W-:Y:S01]  /*4520*/  @!P1 HADD2.F32 R34, -RZ, R36.reuse.H1_H1 ;  /* 0x30000024ff229230 */ /* 0x100fe20000004100 */
[----:B------:R-:W-:Y:S01]  /*4530*/  @!P1 FFMA.FTZ R4, R47, R48, R4 ;  /* 0x000000302f049223 */ /* 0x000fe20000010004 */
[----:B------:R-:W-:Y:S01]  /*4540*/  @!P1 HADD2.F32 R32, -RZ, R36.H0_H0 ;  /* 0x20000024ff209230 */ /* 0x000fe20000004100 */
[----:B------:R-:W-:Y:S01]  /*4550*/  @!P1 FMUL.FTZ R169, R49, R37 ;  /* 0x0000002531a99220 */ /* 0x000fe20000410000 */
[----:B------:R-:W-:Y:S01]  /*4560*/  @!P1 F2FP.PACK_AB R156, R163, R156 ;  /* 0x0000009ca39c923e */ /* 0x000fe200000000ff */
[C---:B------:R-:W-:Y:S01]  /*4570*/  @!P1 FMUL.FTZ R7, R34.reuse, R35 ;  /* 0x0000002322079220 */ /* 0x040fe20000410000 */
[----:B------:R-:W-:Y:S01]  /*4580*/  @!P1 F2FP.PACK_AB R167, R167, R82 ;  /* 0x00000052a7a7923e */ /* 0x000fe200000000ff */
[----:B------:R-:W-:Y:S01]  /*4590*/  @!P1 FFMA.FTZ R162, R34, R53, -R162 ;  /* 0x0000003522a29223 */ /* 0x000fe200000108a2 */
[----:B------:R-:W-:Y:S01]  /*45a0*/  @!P1 HADD2.F32 R34, -RZ, R31.H0_H0 ;  /* 0x2000001fff229230 */ /* 0x000fe20000004100 */
[----:B------:R-:W-:Y:S01]  /*45b0*/  @!P1 IMAD.MOV.U32 R31, RZ, RZ, R23 ;  /* 0x000000ffff1f9224 */ /* 0x000fe200078e0017 */
[----:B------:R-:W-:Y:S01]  /*45c0*/  @!P1 MOV R20, R167 ;  /* 0x000000a700149202 */ /* 0x000fe20000000f00 */
[C---:B------:R-:W-:Y:S01]  /*45d0*/  @!P1 FMUL.FTZ R6, R32.reuse, R37 ;  /* 0x0000002520069220 */ /* 0x040fe20000410000 */
[----:B------:R-:W-:Y:S01]  /*45e0*/  @!P1 MOV R21, R156 ;  /* 0x0000009c00159202 */ /* 0x000fe20000000f00 */
[----:B------:R-:W-:Y:S01]  /*45f0*/  @!P1 FFMA.FTZ R169, R32, R51, -R169 ;  /* 0x0000003320a99223 */ /* 0x000fe200000108a9 */
[----:B------:R-:W-:Y:S01]  /*4600*/  @!P1 HADD2.F32 R32, -RZ, R33.H0_H0 ;  /* 0x20000021ff209230 */ /* 0x000fe20000004100 */
[----:B------:R-:W-:Y:S01]  /*4610*/  @!P1 FMUL.FTZ R168, R55, R34 ;  /* 0x0000002237a89220 */ /* 0x000fe20000410000 */
[--C-:B------:R-:W-:Y:S01]  /*4620*/  @!P1 HADD2.F32 R33, -RZ, R31.reuse.H0_H0 ;  /* 0x2000001fff219230 */ /* 0x100fe20000004100 */
[----:B------:R-:W-:Y:S01]  /*4630*/  @!P1 FFMA.FTZ R5, R45, R50, R5 ;  /* 0x000000322d059223 */ /* 0x000fe20000010005 */
[----:B------:R-:W-:Y:S01]  /*4640*/  @!P1 HADD2.F32 R31, -RZ, R31.H1_H1 ;  /* 0x3000001fff1f9230 */ /* 0x000fe20000004100 */
[----:B------:R-:W-:Y:S01]  /*4650*/  @!P1 FMUL.FTZ R166, R56, R32 ;  /* 0x0000002038a69220 */ /* 0x000fe20000410000 */
[----:B------:R-:W-:Y:S01]  /*4660*/  @!P1 F2FP.PACK_AB R162, R162, R169 ;  /* 0x000000a9a2a2923e */ /* 0x000fe200000000ff */
[----:B------:R-:W-:Y:S01]  /*4670*/  @!P1 FFMA.FTZ R168, R33, R54, -R168 ;  /* 0x0000003621a89223 */ /* 0x000fe200000108a8 */
[----:B------:R-:W-:Y:S01]  /*4680*/  @!P1 F2FP.PACK_AB R167, R5, R4 ;  /* 0x0000000405a7923e */ /* 0x000fe200000000ff */
[----:B------:R-:W-:Y:S01]  /*4690*/  @!P1 FFMA.FTZ R166, R31, R58, -R166 ;  /* 0x0000003a1fa69223 */ /* 0x000fe200000108a6 */
[----:B------:R-:W-:Y:S01]  /*46a0*/  @!P1 F2FP.PACK_AB R82, R3, R2 ;  /* 0x000000020352923e */ /* 0x000fe200000000ff */
[----:B------:R-:W-:Y:S02]  /*46b0*/  @!P1 FFMA.FTZ R6, R49, R51, R6 ;  /* 0x0000003331069223 */ /* 0x000fe40000010006 */
[----:B------:R-:W-:Y:S01]  /*46c0*/  @!P1 FMUL.FTZ R8, R33, R34 ;  /* 0x0000002221089220 */ /* 0x000fe20000410000 */
[----:B------:R-:W-:Y:S01]  /*46d0*/  @!P1 F2FP.PACK_AB R163, R166, R168 ;  /* 0x000000a8a6a3923e */ /* 0x000fe200000000ff */
[----:B------:R-:W-:Y:S01]  /*46e0*/  @!P1 FFMA.FTZ R7, R52, R53, R7 ;  /* 0x0000003534079223 */ /* 0x000fe20000010007 */
[----:B------:R-:W-:Y:S01]  /*46f0*/  @!P1 MOV R68, R82 ;  /* 0x0000005200449202 */ /* 0x000fe20000000f00 */
[----:B------:R-:W-:Y:S01]  /*4700*/  @!P1 FMUL.FTZ R9, R31, R32 ;  /* 0x000000201f099220 */ /* 0x000fe20000410000 */
[----:B------:R-:W-:Y:S01]  /*4710*/  @!P1 MOV R23, R163 ;  /* 0x000000a300179202 */ /* 0x000fe20000000f00 */
[----:B------:R-:W-:Y:S01]  /*4720*/  @!P1 FFMA.FTZ R8, R55, R54, R8 ;  /* 0x0000003637089223 */ /* 0x000fe20000010008 */
[----:B------:R-:W-:Y:S01]  /*4730*/  @!P1 F2FP.PACK_AB R156, R7, R6 ;  /* 0x00000006079c923e */ /* 0x000fe200000000ff */
[----:B------:R-:W-:Y:S02]  /*4740*/  @!P1 FFMA.FTZ R9, R56, R58, R9 ;  /* 0x0000003a38099223 */ /* 0x000fe40000010009 */
[----:B------:R-:W-:Y:S01]  /*4750*/  @!P1 IMAD.MOV.U32 R22, RZ, RZ, R162 ;  /* 0x000000ffff169224 */ /* 0x000fe200078e00a2 */
[----:B------:R-:W-:Y:S01]  /*4760*/  @!P1 MOV R70, R156 ;  /* 0x0000009c00469202 */ /* 0x000fe20000000f00 */
[----:B------:R-:W-:Y:S01]  /*4770*/  @!P1 IMAD.MOV.U32 R69, RZ, RZ, R167 ;  /* 0x000000ffff459224 */ /* 0x000fe200078e00a7 */
[----:B------:R-:W-:Y:S02]  /*4780*/  @!P1 F2FP.PACK_AB R169, R9, R8 ;  /* 0x0000000809a9923e */ /* 0x000fe400000000ff */
[----:B------:R1:W-:Y:S02]  /*4790*/  STG.E.128 [R164.64], R20 ;  /* 0x00000014a4007986 */ /* 0x0003e4000c101d10 */
[----:B------:R-:W-:Y:S06]  /*47a0*/  @!P1 MOV R71, R169 ;  /* 0x000000a900479202 */ /* 0x000fec0000000f00 */
[----:B------:R1:W-:Y:S02]  /*47b0*/  @!P0 STG.E.128 [R160.64], R68 ;  /* 0x00000044a0008986 */ /* 0x0003e4000c101d10 */
.L_x_325:
[----:B-1----:R-:W-:Y:S05]  /*47c0*/  BSYNC B0 ;  /* 0x0000000000007941 */ /* 0x002fea0003800000 */
.L_x_324:
[----:B------:R-:W-:Y:S01]  /*47d0*/  ISETP.GE.OR P0, PT, R116, R78, P4 ;  /* 0x0000004e7400720c */ /* 0x000fe20002706670 */
[----:B------:R-:W-:Y:S01]  /*47e0*/  @!UPT UIADD3 URZ, URZ, URZ, URZ ;  /* 0x0000003f3f3ff290 */ /* 0x000fe2000fffe03f */
[----:B------:R-:W-:Y:S11]  /*47f0*/  BSSY B0, `(.L_x_326) ;  /* 0x0000071000007945 */ /* 0x000ff60003800000 */
[----:B------:R-:W-:-:S05]  /*4800*/  @P0 BRA `(.L_x_327) ;  /* 0x000006f000000947 */ /* 0x000fca0003800000 */
[----:B------:R-:W-:Y:S01]  /*4810*/  IADD3 R69, P0, R148, R158, RZ ;  /* 0x0000009e94457210 */ /* 0x000fe20007f1e0ff */
[----:B------:R-:W-:Y:S01]  /*4820*/  LDS.128 R52, [R107+0x8100] ;  /* 0x008100006b347984 */ /* 0x000fe20000000c00 */
[----:B------:R-:W-:Y:S01]  /*4830*/  @!P1 SHF.R.U32.HI R31, RZ, 0x10, R25 ;  /* 0x00000010ff1f9819 */ /* 0x000fe20000011619 */
[--C-:B-----5:R-:W-:Y:S01]  /*4840*/  @!P1 HADD2.F32 R33, -RZ, R30.reuse.H0_H0 ;  /* 0x2000001eff219230 */ /* 0x120fe20000004100 */
[----:B------:R-:W-:Y:S01]  /*4850*/  IADD3.X R50, R157, R99, RZ, P0, !PT ;  /* 0x000000639d327210 */ /* 0x000fe200007fe4ff */
[----:B------:R-:W-:Y:S01]  /*4860*/  @!P1 HADD2.F32 R34, -RZ, R30.H1_H1 ;  /* 0x3000001eff229230 */ /* 0x000fe20000004100 */
[-C--:B------:R-:W-:Y:S01]  /*4870*/  IADD3 R71, P2, P0, R140, R69.reuse, R114 ;  /* 0x000000458c477210 */ /* 0x080fe2000785e072 */
[--C-:B------:R-:W-:Y:S01]  /*4880*/  @!P1 HADD2.F32 R39, -RZ, R73.reuse.H0_H0 ;  /* 0x20000049ff279230 */ /* 0x100fe20000004100 */
[----:B------:R-:W-:Y:S01]  /*4890*/  @!P1 SHF.R.U64 R26, R26, 0x10, R27 ;  /* 0x000000101a1a9819 */ /* 0x000fe2000000121b */
[----:B------:R-:W1:Y:S01]  /*48a0*/  LDS.128 R20, [R109+0x8100] ;  /* 0x008100006d147984 */ /* 0x000e620000000c00 */
[-C--:B------:R-:W-:Y:S01]  /*48b0*/  IADD3.X R56, R93, R50.reuse, R110, P2, P0 ;  /* 0x000000325d387210 */ /* 0x080fe200017e046e */
[----:B------:R-:W-:Y:S01]  /*48c0*/  @!P1 HADD2.F32 R36, -RZ, R73.H1_H1 ;  /* 0x30000049ff249230 */ /* 0x000fe20000004100 */
[----:B------:R-:W-:Y:S01]  /*48d0*/  ISETP.GE.AND P0, PT, R113, c[0x0][0x1d4], PT ;  /* 0x0000750071007a0c */ /* 0x000fe20003f06270 */
[----:B------:R-:W-:Y:S01]  /*48e0*/  @!P1 HADD2.F32 R31, -RZ, R31.H0_H0 ;  /* 0x2000001fff1f9230 */ /* 0x000fe20000004100 */
[----:B------:R-:W-:Y:S01]  /*48f0*/  @!P1 SHF.R.U64 R25, R24, 0x10, R25 ;  /* 0x0000001018199819 */ /* 0x000fe20000001219 */
[--C-:B------:R-:W-:Y:S01]  /*4900*/  @!P1 HADD2.F32 R45, -RZ, R72.reuse.H0_H0 ;  /* 0x20000048ff2d9230 */ /* 0x100fe20000004100 */
[----:B------:R-:W-:Y:S01]  /*4910*/  @!P1 SHF.R.U32.HI R24, RZ, 0x10, R27 ;  /* 0x00000010ff189819 */ /* 0x000fe2000001161b */
[----:B------:R-:W-:Y:S01]  /*4920*/  @!P1 HADD2.F32 R49, -RZ, R72.H1_H1 ;  /* 0x30000048ff319230 */ /* 0x000fe20000004100 */
[----:B------:R-:W-:Y:S01]  /*4930*/  @!P1 SHF.R.U32.HI R41, RZ, 0x10, R65 ;  /* 0x00000010ff299819 */ /* 0x000fe20000011641 */
[----:B------:R-:W-:Y:S01]  /*4940*/  @!P1 HADD2.F32 R25, -RZ, R25.H0_H0 ;  /* 0x20000019ff199230 */ /* 0x000fe20000004100 */
[----:B------:R-:W-:Y:S02]  /*4950*/  @!P1 SHF.R.U32.HI R51, RZ, 0x10, R67 ;  /* 0x00000010ff339819 */ /* 0x000fe40000011643 */
[----:B------:R-:W-:Y:S01]  /*4960*/  @!P1 SHF.R.U64 R64, R64, 0x10, R65 ;  /* 0x0000001040409819 */ /* 0x000fe20000001241 */
[----:B------:R-:W-:Y:S01]  /*4970*/  @!P1 HADD2.F32 R41, -RZ, R41.H0_H0 ;  /* 0x20000029ff299230 */ /* 0x000fe20000004100 */
[----:B------:R-:W-:Y:S01]  /*4980*/  @!P1 SHF.R.U64 R47, R66, 0x10, R67 ;  /* 0x00000010422f9819 */ /* 0x000fe20000001243 */
[----:B------:R-:W-:Y:S01]  /*4990*/  @!P1 HADD2.F32 R51, -RZ, R51.H0_H0 ;  /* 0x20000033ff339230 */ /* 0x000fe20000004100 */
[----:B------:R-:W-:Y:S03]  /*49a0*/  @!P0 IADD3 R69, P3, P2, R140, R69, R113 ;  /* 0x000000458c458210 */ /* 0x000fe60007a7e071 */
[----:B------:R-:W-:Y:S01]  /*49b0*/  @!P1 HADD2.F32 R47, -RZ, R47.H0_H0 ;  /* 0x2000002fff2f9230 */ /* 0x000fe20000004100 */
[----:B------:R-:W-:Y:S02]  /*49c0*/  @!P0 IADD3.X R50, R93, R50, R108, P3, P2 ;  /* 0x000000325d328210 */ /* 0x000fe40001fe446c */
[C---:B------:R-:W-:Y:S04]  /*49d0*/  LEA R70, P2, R71.reuse, c[0x0][0x1c8], 0x1 ;  /* 0x0000720047467a11 */ /* 0x040fe800078408ff */
[----:B------:R-:W-:Y:S02]  /*49e0*/  LEA.HI.X R71, R71, c[0x0][0x1cc], R56, 0x1, P2 ;  /* 0x0000730047477a11 */ /* 0x000fe400010f0c38 */
[C---:B------:R-:W-:Y:S04]  /*49f0*/  @!P0 LEA R68, P2, R69.reuse, c[0x0][0x1c8], 0x1 ;  /* 0x0000720045448a11 */ /* 0x040fe800078408ff */
[----:B------:R-:W-:Y:S01]  /*4a00*/  @!P0 LEA.HI.X R69, R69, c[0x0][0x1cc], R50, 0x1, P2 ;  /* 0x0000730045458a11 */ /* 0x000fe200010f0c32 */
[----:B-1----:R-:W-:Y:S01]  /*4a10*/  @!P1 IMAD.MOV.U32 R27, RZ, RZ, R20 ;  /* 0x000000ffff1b9224 */ /* 0x002fe200078e0014 */
[----:B------:R-:W-:Y:S02]  /*4a20*/  @!P1 MOV R40, R53 ;  /* 0x0000003500289202 */ /* 0x000fe40000000f00 */
[----:B------:R-:W-:Y:S02]  /*4a30*/  @!P1 MOV R42, R52 ;  /* 0x00000034002a9202 */ /* 0x000fe40000000f00 */
[----:B------:R-:W-:Y:S01]  /*4a40*/  @!P1 MOV R32, R21 ;  /* 0x0000001500209202 */ /* 0x000fe20000000f00 */
[----:B------:R-:W-:Y:S01]  /*4a50*/  @!P1 HADD2.F32 R38, -RZ, R40.H0_H0 ;  /* 0x20000028ff269230 */ /* 0x000fe20000004100 */
[----:B------:R-:W-:Y:S01]  /*4a60*/  @!P1 MOV R44, R54 ;  /* 0x00000036002c9202 */ /* 0x000fe20000000f00 */
[----:B------:R-:W-:Y:S02]  /*4a70*/  @!P1 HADD2.F32 R37, -RZ, R42.H0_H0 ;  /* 0x2000002aff259230 */ /* 0x000fe40000004100 */
[--C-:B------:R-:W-:Y:S01]  /*4a80*/  @!P1 HADD2.F32 R35, -RZ, R27.reuse.H0_H0 ;  /* 0x2000001bff239230 */ /* 0x100fe20000004100 */
[-C--:B------:R-:W-:Y:S01]  /*4a90*/  @!P1 FMUL.FTZ R56, R38, R33.reuse ;  /* 0x0000002126389220 */ /* 0x080fe20000410000 */
[----:B------:R-:W-:Y:S01]  /*4aa0*/  @!P1 HADD2.F32 R30, -RZ, R32.H0_H0 ;  /* 0x20000020ff1e9230 */ /* 0x000fe20000004100 */
[-C--:B------:R-:W-:Y:S01]  /*4ab0*/  @!P1 FMUL.FTZ R50, R37, R34.reuse ;  /* 0x0000002225329220 */ /* 0x080fe20000410000 */
[----:B------:R-:W-:Y:S01]  /*4ac0*/  @!P1 HADD2.F32 R40, -RZ, R40.H1_H1 ;  /* 0x30000028ff289230 */ /* 0x000fe20000004100 */
[C---:B------:R-:W-:Y:S02]  /*4ad0*/  @!P1 FMUL.FTZ R2, R35.reuse, R34 ;  /* 0x0000002223029220 */ /* 0x040fe40000410000 */
[C---:B------:R-:W-:Y:S02]  /*4ae0*/  @!P1 FMUL.FTZ R4, R30.reuse, R33 ;  /* 0x000000211e049220 */ /* 0x040fe40000410000 */
[----:B------:R-:W-:Y:S01]  /*4af0*/  @!P1 FFMA.FTZ R56, R30, R39, -R56 ;  /* 0x000000271e389223 */ /* 0x000fe20000010838 */
[----:B------:R-:W-:Y:S01]  /*4b00*/  @!P1 HADD2.F32 R30, -RZ, R32.H1_H1 ;  /* 0x30000020ff1e9230 */ /* 0x000fe20000004100 */
[-C--:B------:R-:W-:Y:S01]  /*4b10*/  @!P1 FFMA.FTZ R50, R35, R36.reuse, -R50 ;  /* 0x0000002423329223 */ /* 0x080fe20000010832 */
[----:B------:R-:W-:Y:S01]  /*4b20*/  @!P1 HADD2.F32 R32, -RZ, R27.H1_H1 ;  /* 0x3000001bff209230 */ /* 0x000fe20000004100 */
[----:B------:R-:W-:Y:S01]  /*4b30*/  @!P1 FFMA.FTZ R2, R37, R36, R2 ;  /* 0x0000002425029223 */ /* 0x000fe20000010002 */
[----:B------:R-:W-:Y:S01]  /*4b40*/  @!P1 HADD2.F32 R36, -RZ, R42.H1_H1 ;  /* 0x3000002aff249230 */ /* 0x000fe20000004100 */
[----:B------:R-:W-:Y:S01]  /*4b50*/  @!P1 IMAD.MOV.U32 R42, RZ, RZ, R55 ;  /* 0x000000ffff2a9224 */ /* 0x000fe200078e0037 */
[----:B------:R-:W-:Y:S01]  /*4b60*/  @!P1 HADD2.F32 R37, -RZ, R64.H0_H0 ;  /* 0x20000040ff259230 */ /* 0x000fe20000004100 */
[-C--:B------:R-:W-:Y:S01]  /*4b70*/  @!P1 FMUL.FTZ R161, R40, R31.reuse ;  /* 0x0000001f28a19220 */ /* 0x080fe20000410000 */
[----:B------:R-:W-:Y:S01]  /*4b80*/  @!P1 HADD2.F32 R27, -RZ, R29.H1_H1 ;  /* 0x3000001dff1b9230 */ /* 0x000fe20000004100 */
[----:B------:R-:W-:Y:S01]  /*4b90*/  @!P1 FMUL.FTZ R5, R30, R31 ;  /* 0x0000001f1e059220 */ /* 0x000fe20000410000 */
[----:B------:R-:W-:Y:S01]  /*4ba0*/  @!P1 MOV R31, R23 ;  /* 0x00000017001f9202 */ /* 0x000fe20000000f00 */
[-C--:B------:R-:W-:Y:S01]  /*4bb0*/  @!P1 FMUL.FTZ R163, R36, R25.reuse ;  /* 0x0000001924a39220 */ /* 0x080fe20000410000 */
[----:B------:R-:W-:Y:S01]  /*4bc0*/  @!P1 HADD2.F32 R48, -RZ, R42.H1_H1 ;  /* 0x3000002aff309230 */ /* 0x000fe20000004100 */
[----:B------:R-:W-:Y:S01]  /*4bd0*/  @!P1 FMUL.FTZ R3, R32, R25 ;  /* 0x0000001920039220 */ /* 0x000fe20000410000 */
[----:B------:R-:W-:Y:S01]  /*4be0*/  @!P1 HADD2.F32 R25, -RZ, R24.H0_H0 ;  /* 0x20000018ff199230 */ /* 0x000fe20000004100 */
[----:B------:R-:W-:Y:S01]  /*4bf0*/  @!P1 FFMA.FTZ R161, R30, R41, -R161 ;  /* 0x000000291ea19223 */ /* 0x000fe200000108a1 */
        /* <DEDUP_REMOVED lines=8> */
[--C-:B------:R-:W-:Y:S01]  /*4c80*/  @!P1 HADD2.F32 R42, -RZ, R44.reuse.H0_H0 ;  /* 0x2000002cff2a9230 */ /* 0x100fe20000004100 */
[----:B------:R-:W-:Y:S01]  /*4c90*/  @!P1 IMAD.MOV.U32 R24, RZ, RZ, R22 ;  /* 0x000000ffff189224 */ /* 0x000fe200078e0016 */
[----:B------:R-:W-:Y:S01]  /*4ca0*/  @!P1 MOV R21, R56 ;  /* 0x0000003800159202 */ /* 0x000fe20000000f00 */
[-C--:B------:R-:W-:Y:S01]  /*4cb0*/  @!P1 FMUL.FTZ R58, R46, R27.reuse ;  /* 0x0000001b2e3a9220 */ /* 0x080fe20000410000 */
[----:B------:R-:W-:Y:S01]  /*4cc0*/  @!P1 HADD2.F32 R44, -RZ, R44.H1_H1 ;  /* 0x3000002cff2c9230 */ /* 0x000fe20000004100 */
[----:B------:R-:W-:Y:S01]  /*4cd0*/  @!P1 FMUL.FTZ R8, R30, R27 ;  /* 0x0000001b1e089220 */ /* 0x000fe20000410000 */
[----:B------:R-:W-:Y:S01]  /*4ce0*/  @!P1 HADD2.F32 R27, -RZ, R29.H0_H0 ;  /* 0x2000001dff1b9230 */ /* 0x000fe20000004100 */
[----:B------:R-:W-:Y:S01]  /*4cf0*/  @!P1 FFMA.FTZ R4, R38, R39, R4 ;  /* 0x0000002726049223 */ /* 0x000fe20000010004 */
[----:B------:R-:W-:Y:S01]  /*4d00*/  @!P1 HADD2.F32 R25, -RZ, R26.H0_H0 ;  /* 0x2000001aff199230 */ /* 0x000fe20000004100 */
[----:B------:R-:W-:Y:S01]  /*4d10*/  @!P1 FFMA.FTZ R163, R32, R37, -R163 ;  /* 0x0000002520a39223 */ /* 0x000fe200000108a3 */
[--C-:B------:R-:W-:Y:S01]  /*4d20*/  @!P1 HADD2.F32 R26, -RZ, R24.reuse.H0_H0 ;  /* 0x20000018ff1a9230 */ /* 0x100fe20000004100 */
[----:B------:R-:W-:Y:S01]  /*4d30*/  @!P1 FMUL.FTZ R156, R42, R27 ;  /* 0x0000001b2a9c9220 */ /* 0x000fe20000410000 */
[----:B------:R-:W-:Y:S01]  /*4d40*/  @!P1 HADD2.F32 R24, -RZ, R24.H1_H1 ;  /* 0x30000018ff189230 */ /* 0x000fe20000004100 */
[----:B------:R-:W-:Y:S01]  /*4d50*/  @!P1 FMUL.FTZ R82, R44, R25 ;  /* 0x000000192c529220 */ /* 0x000fe20000410000 */
[----:B------:R-:W-:Y:S01]  /*4d60*/  @!P1 F2FP.PACK_AB R163, R163, R50 ;  /* 0x00000032a3a3923e */ /* 0x000fe200000000ff */
[C---:B------:R-:W-:Y:S01]  /*4d70*/  @!P1 FMUL.FTZ R6, R26.reuse, R27 ;  /* 0x0000001b1a069220 */ /* 0x040fe20000410000 */
[----:B------:R-:W-:Y:S01]  /*4d80*/  @!P1 F2FP.PACK_AB R50, R3, R2 ;  /* 0x000000020332923e */ /* 0x000fe200000000ff */
[----:B------:R-:W-:Y:S01]  /*4d90*/  @!P1 FFMA.FTZ R156, R26, R45, -R156 ;  /* 0x0000002d1a9c9223 */ /* 0x000fe2000001089c */
[----:B------:R-:W-:Y:S01]  /*4da0*/  @!P1 MOV R20, R163 ;  /* 0x000000a300149202 */ /* 0x000fe20000000f00 */
[----:B------:R-:W-:Y:S01]  /*4db0*/  @!P1 FFMA.FTZ R82, R24, R47, -R82 ;  /* 0x0000002f18529223 */ /* 0x000fe20000010852 */
[----:B------:R-:W-:Y:S01]  /*4dc0*/  @!P1 MOV R52, R50 ;  /* 0x0000003200349202 */ /* 0x000fe20000000f00 */
[----:B------:R-:W-:Y:S02]  /*4dd0*/  @!P1 FFMA.FTZ R58, R30, R49, -R58 ;  /* 0x000000311e3a9223 */ /* 0x000fe4000001083a */
[----:B------:R-:W-:Y:S01]  /*4de0*/  @!P1 FFMA.FTZ R5, R40, R41, R5 ;  /* 0x0000002928059223 */ /* 0x000fe20000010005 */
[----:B------:R-:W-:Y:S01]  /*4df0*/  @!P1 F2FP.PACK_AB R161, R82, R156 ;  /* 0x0000009c52a1923e */ /* 0x000fe200000000ff */
[----:B------:R-:W-:Y:S01]  /*4e00*/  @!P1 FMUL.FTZ R7, R24, R25 ;  /* 0x0000001918079220 */ /* 0x000fe20000410000 */
[----:B------:R-:W-:Y:S01]  /*4e10*/  @!P1 F2FP.PACK_AB R58, R165, R58 ;  /* 0x0000003aa53a923e */ /* 0x000fe200000000ff */
[----:B------:R-:W-:Y:S01]  /*4e20*/  @!P1 FFMA.FTZ R6, R42, R45, R6 ;  /* 0x0000002d2a069223 */ /* 0x000fe20000010006 */
[----:B------:R-:W-:Y:S01]  /*4e30*/  @!P1 F2FP.PACK_AB R163, R5, R4 ;  /* 0x0000000405a3923e */ /* 0x000fe200000000ff */
[----:B------:R-:W-:Y:S01]  /*4e40*/  @!P1 FFMA.FTZ R7, R44, R47, R7 ;  /* 0x0000002f2c079223 */ /* 0x000fe20000010007 */
[----:B------:R-:W-:Y:S01]  /*4e50*/  @!P1 MOV R23, R58 ;  /* 0x0000003a00179202 */ /* 0x000fe20000000f00 */
[----:B------:R-:W-:Y:S02]  /*4e60*/  @!P1 FFMA.FTZ R8, R46, R49, R8 ;  /* 0x000000312e089223 */ /* 0x000fe40000010008 */
[----:B------:R-:W-:Y:S01]  /*4e70*/  @!P1 FFMA.FTZ R9, R48, R51, R9 ;  /* 0x0000003330099223 */ /* 0x000fe20000010009 */
[----:B------:R-:W-:Y:S01]  /*4e80*/  @!P1 F2FP.PACK_AB R56, R7, R6 ;  /* 0x000000060738923e */ /* 0x000fe200000000ff */
[----:B------:R-:W-:Y:S02]  /*4e90*/  @!P1 IMAD.MOV.U32 R22, RZ, RZ, R161 ;  /* 0x000000ffff169224 */ /* 0x000fe400078e00a1 */
[----:B------:R-:W-:Y:S01]  /*4ea0*/  @!P1 IMAD.MOV.U32 R53, RZ, RZ, R163 ;  /* 0x000000ffff359224 */ /* 0x000fe200078e00a3 */
[----:B------:R-:W-:Y:S02]  /*4eb0*/  @!P1 F2FP.PACK_AB R165, R9, R8 ;  /* 0x0000000809a5923e */ /* 0x000fe400000000ff */
[----:B------:R1:W-:Y:S01]  /*4ec0*/  STG.E.128 [R70.64], R20 ;  /* 0x0000001446007986 */ /* 0x0003e2000c101d10 */
[----:B------:R-:W-:Y:S02]  /*4ed0*/  @!P1 MOV R54, R56 ;  /* 0x0000003800369202 */ /* 0x000fe40000000f00 */
[----:B------:R-:W-:Y:S05]  /*4ee0*/  @!P1 MOV R55, R165 ;  /* 0x000000a500379202 */ /* 0x000fea0000000f00 */
[----:B------:R1:W-:Y:S02]  /*4ef0*/  @!P0 STG.E.128 [R68.64], R52 ;  /* 0x0000003444008986 */ /* 0x0003e4000c101d10 */
.L_x_327:
[----:B------:R-:W-:Y:S05]  /*4f00*/  BSYNC B0 ;  /* 0x0000000000007941 */ /* 0x000fea0003800000 */
.L_x_326:
[----:B------:R-:W-:Y:S05]  /*4f10*/  IADD3 R159, P0, R146, R158, RZ ;  /* 0x0000009e929f7210 */ /* 0x000fea0007f1e0ff */
[----:B------:R-:W-:Y:S01]  /*4f20*/  IMAD.X R157, R157, 0x1, R100, P0 ;  /* 0x000000019d9d7824 */ /* 0x000fe200000e0664 */
[----:B------:R-:W-:Y:S11]  /*4f30*/  ISETP.GE.OR P0, PT, R115, R78, P4 ;  /* 0x0000004e7300720c */ /* 0x000ff60002706670 */
[----:B------:R-:W-:Y:S02]  /*4f40*/  @!UPT UIADD3 URZ, URZ, URZ, URZ ;  /* 0x0000003f3f3ff290 */ /* 0x000fe4000fffe03f */
[----:B------:R-:W-:-:S05]  /*4f50*/  @P0 BRA `(.L_x_321) ;  /* 0x0000090000000947 */ /* 0x000fca0003800000 */
[--C-:B------:R-:W-:Y:S01]  /*4f60*/  @!P1 SHF.R.U32.HI R24, RZ, 0x10, R17.reuse ;  /* 0x00000010ff189819 */ /* 0x100fe20000011611 */
[----:B------:R-:W-:Y:S01]  /*4f70*/  LDS.128 R48, [R103+0x8100] ;  /* 0x0081000067307984 */ /* 0x000fe20000000c00 */
[----:B------:R-:W-:Y:S01]  /*4f80*/  @!P1 SHF.R.U64 R17, R16, 0x10, R17 ;  /* 0x0000001010119819 */ /* 0x000fe20000001211 */
[--C-:B------:R-:W-:Y:S01]  /*4f90*/  @!P1 HADD2.F32 R27, -RZ, R28.reuse.H1_H1 ;  /* 0x3000001cff1b9230 */ /* 0x100fe20000004100 */
[--C-:B------:R-:W-:Y:S01]  /*4fa0*/  @!P1 SHF.R.U32.HI R16, RZ, 0x10, R19.reuse ;  /* 0x00000010ff109819 */ /* 0x100fe20000011613 */
[--C-:B------:R-:W-:Y:S01]  /*4fb0*/  @!P1 HADD2.F32 R31, -RZ, R59.reuse.H1_H1 ;  /* 0x3000003bff1f9230 */ /* 0x100fe20000004100 */
[----:B------:R-:W-:Y:S01]  /*4fc0*/  @!P1 SHF.R.U64 R18, R18, 0x10, R19 ;  /* 0x0000001012129819 */ /* 0x000fe20000001213 */
[----:B------:R-:W-:Y:S01]  /*4fd0*/  @!P1 HADD2.F32 R28, -RZ, R28.H0_H0 ;  /* 0x2000001cff1c9230 */ /* 0x000fe20000004100 */
[----:B-----5:R-:W-:Y:S01]  /*4fe0*/  IADD3 R47, P2, P0, R140, R159, R114 ;  /* 0x0000009f8c2f7210 */ /* 0x020fe2000785e072 */
[----:B-1----:R-:W1:Y:S01]  /*4ff0*/  LDS.128 R20, [R105+0x8100] ;  /* 0x0081000069147984 */ /* 0x002e620000000c00 */
[----:B------:R-:W-:Y:S01]  /*5000*/  @!P1 HADD2.F32 R34, -RZ, R59.H0_H0 ;  /* 0x2000003bff229230 */ /* 0x000fe20000004100 */
[----:B------:R-:W-:Y:S01]  /*5010*/  @!P1 SHF.R.U32.HI R36, RZ, 0x10, R61 ;  /* 0x00000010ff249819 */ /* 0x000fe2000001163d */
[----:B------:R-:W-:Y:S01]  /*5020*/  @!P1 HADD2.F32 R24, -RZ, R24.H0_H0 ;  /* 0x20000018ff189230 */ /* 0x000fe20000004100 */
[----:B------:R-:W-:Y:S01]  /*5030*/  IADD3.X R44, R93, R157, R110, P2, P0 ;  /* 0x0000009d5d2c7210 */ /* 0x000fe200017e046e */
[--C-:B------:R-:W-:Y:S01]  /*5040*/  @!P1 HADD2.F32 R41, -RZ, R57.reuse.H1_H1 ;  /* 0x30000039ff299230 */ /* 0x100fe20000004100 */
[C---:B------:R-:W-:Y:S01]  /*5050*/  LEA R52, P0, R47.reuse, c[0x0][0x1c8], 0x1 ;  /* 0x000072002f347a11 */ /* 0x040fe200078008ff */
[----:B------:R-:W-:Y:S01]  /*5060*/  @!P1 HADD2.F32 R36, -RZ, R36.H0_H0 ;  /* 0x20000024ff249230 */ /* 0x000fe20000004100 */
[----:B------:R-:W-:Y:S01]  /*5070*/  @!P1 SHF.R.U32.HI R45, RZ, 0x10, R63 ;  /* 0x00000010ff2d9819 */ /* 0x000fe2000001163f */
[----:B------:R-:W-:Y:S01]  /*5080*/  @!P1 HADD2.F32 R38, -RZ, R57.H0_H0 ;  /* 0x20000039ff269230 */ /* 0x000fe20000004100 */
[----:B------:R-:W-:Y:S01]  /*5090*/  LEA.HI.X R53, R47, c[0x0][0x1cc], R44, 0x1, P0 ;  /* 0x000073002f357a11 */ /* 0x000fe200000f0c2c */
[----:B------:R-:W-:Y:S01]  /*50a0*/  @!P1 HADD2.F32 R17, -RZ, R17.H0_H0 ;  /* 0x20000011ff119230 */ /* 0x000fe20000004100 */
[----:B------:R-:W-:Y:S01]  /*50b0*/  @!P1 SHF.R.U64 R60, R60, 0x10, R61 ;  /* 0x000000103c3c9819 */ /* 0x000fe2000000123d */
[----:B------:R-:W-:Y:S01]  /*50c0*/  @!P1 HADD2.F32 R45, -RZ, R45.H0_H0 ;  /* 0x2000002dff2d9230 */ /* 0x000fe20000004100 */
[----:B------:R-:W-:Y:S01]  /*50d0*/  @!P1 SHF.R.U64 R40, R62, 0x10, R63 ;  /* 0x000000103e289819 */ /* 0x000fe2000000123f */
[----:B------:R-:W-:Y:S01]  /*50e0*/  @!P1 HADD2.F32 R18, -RZ, R18.H0_H0 ;  /* 0x20000012ff129230 */ /* 0x000fe20000004100 */
[----:B------:R-:W-:Y:S03]  /*50f0*/  ISETP.GE.AND P0, PT, R113, c[0x0][0x1d4], PT ;  /* 0x0000750071007a0c */ /* 0x000fe60003f06270 */
[----:B------:R-:W-:Y:S01]  /*5100*/  @!P1 HADD2.F32 R40, -RZ, R40.H0_H0 ;  /* 0x20000028ff289230 */ /* 0x000fe20000004100 */
[----:B-1----:R-:W-:Y:S02]  /*5110*/  @!P1 MOV R19, R20 ;  /* 0x0000001400139202 */ /* 0x002fe40000000f00 */
[----:B------:R-:W-:Y:S02]  /*5120*/  @!P1 MOV R32, R48 ;  /* 0x0000003000209202 */ /* 0x000fe40000000f00 */
[----:B------:R-:W-:Y:S01]  /*5130*/  @!P1 MOV R35, R49 ;  /* 0x0000003100239202 */ /* 0x000fe20000000f00 */
[----:B------:R-:W-:Y:S01]  /*5140*/  @!P1 HADD2.F32 R30, -RZ, R19.H0_H0 ;  /* 0x20000013ff1e9230 */ /* 0x000fe20000004100 */
[----:B------:R-:W-:Y:S01]  /*5150*/  @!P1 MOV R26, R21 ;  /* 0x00000015001a9202 */ /* 0x000fe20000000f00 */
[----:B------:R-:W-:Y:S01]  /*5160*/  @!P1 HADD2.F32 R29, -RZ, R32.H0_H0 ;  /* 0x20000020ff1d9230 */ /* 0x000fe20000004100 */
[----:B------:R-:W-:Y:S01]  /*5170*/  @!P1 MOV R37, R50 ;  /* 0x0000003200259202 */ /* 0x000fe20000000f00 */
[--C-:B------:R-:W-:Y:S01]  /*5180*/  @!P1 HADD2.F32 R33, -RZ, R35.reuse.H0_H0 ;  /* 0x20000023ff219230 */ /* 0x100fe20000004100 */
[CC--:B------:R-:W-:Y:S01]  /*5190*/  @!P1 FMUL.FTZ R2, R30.reuse, R27.reuse ;  /* 0x0000001b1e029220 */ /* 0x0c0fe20000410000 */
[----:B------:R-:W-:Y:S01]  /*51a0*/  @!P1 HADD2.F32 R25, -RZ, R26.H0_H0 ;  /* 0x2000001aff199230 */ /* 0x000fe20000004100 */
[----:B------:R-:W-:Y:S01]  /*51b0*/  @!P1 FMUL.FTZ R44, R29, R27 ;  /* 0x0000001b1d2c9220 */ /* 0x000fe20000410000 */
[----:B------:R-:W-:Y:S01]  /*51c0*/  @!P1 HADD2.F32 R32, -RZ, R32.H1_H1 ;  /* 0x30000020ff209230 */ /* 0x000fe20000004100 */
[-C--:B------:R-:W-:Y:S02]  /*51d0*/  @!P1 FMUL.FTZ R46, R33, R28.reuse ;  /* 0x0000001c212e9220 */ /* 0x080fe40000410000 */
[-C--:B------:R-:W-:Y:S02]  /*51e0*/  @!P1 FFMA.FTZ R44, R30, R31.reuse, -R44 ;  /* 0x0000001f1e2c9223 */ /* 0x080fe4000001082c */
[----:B------:R-:W-:Y:S01]  /*51f0*/  @!P1 FFMA.FTZ R2, R29, R31, R2 ;  /* 0x0000001f1d029223 */ /* 0x000fe20000010002 */
[----:B------:R-:W-:Y:S01]  /*5200*/  @!P1 HADD2.F32 R31, -RZ, R35.H1_H1 ;  /* 0x30000023ff1f9230 */ /* 0x000fe20000004100 */
[C---:B------:R-:W-:Y:S01]  /*5210*/  @!P1 FMUL.FTZ R4, R25.reuse, R28 ;  /* 0x0000001c19049220 */ /* 0x040fe20000410000 */
[----:B------:R-:W-:Y:S01]  /*5220*/  @!P1 HADD2.F32 R29, -RZ, R60.H0_H0 ;  /* 0x2000003cff1d9230 */ /* 0x000fe20000004100 */
[----:B------:R-:W-:Y:S01]  /*5230*/  @!P1 FFMA.FTZ R46, R25, R34, -R46 ;  /* 0x00000022192e9223 */ /* 0x000fe2000001082e */
[----:B------:R-:W-:Y:S01]  /*5240*/  @!P1 HADD2.F32 R25, -RZ, R26.H1_H1 ;  /* 0x3000001aff199230 */ /* 0x000fe20000004100 */
[-C--:B------:R-:W-:Y:S01]  /*5250*/  @!P1 FMUL.FTZ R47, R31, R24.reuse ;  /* 0x000000181f2f9220 */ /* 0x080fe20000410000 */
[----:B------:R-:W-:Y:S01]  /*5260*/  @!P1 HADD2.F32 R26, -RZ, R19.H1_H1 ;  /* 0x30000013ff1a9230 */ /* 0x000fe20000004100 */
[----:B------:R-:W-:Y:S01]  /*5270*/  @!P1 FMUL.FTZ R55, R32, R17 ;  /* 0x0000001120379220 */ /* 0x000fe20000410000 */
[----:B------:R-:W-:Y:S01]  /*5280*/  @!P1 MOV R35, R51 ;  /* 0x0000003300239202 */ /* 0x000fe20000000f00 */
[C---:B------:R-:W-:Y:S01]  /*5290*/  @!P1 FMUL.FTZ R5, R25.reuse, R24 ;  /* 0x0000001819059220 */ /* 0x040fe20000410000 */
[----:B------:R-:W-:Y:S01]  /*52a0*/  @!P1 HADD2.F32 R19, -RZ, R11.H1_H1 ;  /* 0x3000000bff139230 */ /* 0x000fe20000004100 */
[----:B------:R-:W-:Y:S01]  /*52b0*/  @!P1 FFMA.FTZ R47, R25, R36, -R47 ;  /* 0x00000024192f9223 */ /* 0x000fe2000001082f */
[----:B------:R-:W-:Y:S01]  /*52c0*/  @!P1 MOV R25, R23 ;  /* 0x0000001700199202 */ /* 0x000fe20000000f00 */
[C---:B------:R-:W-:Y:S01]  /*52d0*/  @!P1 FMUL.FTZ R3, R26.reuse, R17 ;  /* 0x000000111a039220 */ /* 0x040fe20000410000 */
[----:B------:R-:W-:Y:S01]  /*52e0*/  @!P1 HADD2.F32 R17, -RZ, R16.H0_H0 ;  /* 0x20000010ff119230 */ /* 0x000fe20000004100 */
[-C--:B------:R-:W-:Y:S01]  /*52f0*/  @!P1 FFMA.FTZ R55, R26, R29.reuse, -R55 ;  /* 0x0000001d1a379223 */ /* 0x080fe20000010837 */
[----:B------:R-:W-:Y:S01]  /*5300*/  @!P1 HADD2.F32 R42, -RZ, R35.H1_H1 ;  /* 0x30000023ff2a9230 */ /* 0x000fe20000004100 */
[----:B------:R-:W-:Y:S01]  /*5310*/  @!P1 FFMA.FTZ R3, R32, R29, R3 ;  /* 0x0000001d20039223 */ /* 0x000fe20000010003 */
[----:B------:R-:W-:Y:S01]  /*5320*/  @!P1 HADD2.F32 R16, -RZ, R25.H1_H1 ;  /* 0x30000019ff109230 */ /* 0x000fe20000004100 */
[----:B------:R-:W-:Y:S01]  /*5330*/  @!P1 FFMA.FTZ R4, R33, R34, R4 ;  /* 0x0000002221049223 */ /* 0x000fe20000010004 */
[----:B------:R-:W-:Y:S01]  /*5340*/  @!P1 F2FP.PACK_AB R46, R47, R46 ;  /* 0x0000002e2f2e923e */ /* 0x000fe200000000ff */
[-C--:B------:R-:W-:Y:S01]  /*5350*/  @!P1 FMUL.FTZ R65, R42, R17.reuse ;  /* 0x000000112a419220 */ /* 0x080fe20000410000 */
[----:B------:R-:W-:Y:S01]  /*5360*/  @!P1 F2FP.PACK_AB R55, R55, R44 ;  /* 0x0000002c3737923e */ /* 0x000fe200000000ff */
[C---:B------:R-:W-:Y:S01]  /*5370*/  @!P1 FMUL.FTZ R9, R16.reuse, R17 ;  /* 0x0000001110099220 */ /* 0x040fe20000410000 */
[----:B------:R-:W-:Y:S01]  /*5380*/  @!P1 MOV R21, R46 ;  /* 0x0000002e00159202 */ /* 0x000fe20000000f00 */
[----:B------:R-:W-:Y:S01]  /*5390*/  @!P1 FFMA.FTZ R65, R16, R45, -R65 ;  /* 0x0000002d10419223 */ /* 0x000fe20000010841 */
[----:B------:R-:W-:Y:S01]  /*53a0*/  @!P1 HADD2.F32 R16, -RZ, R11.H0_H0 ;  /* 0x2000000bff109230 */ /* 0x000fe20000004100 */
[----:B------:R-:W-:Y:S01]  /*53b0*/  @!P1 IMAD.MOV.U32 R11, RZ, RZ, R22 ;  /* 0x000000ffff0b9224 */ /* 0x000fe200078e0016 */
[----:B------:R-:W-:Y:S01]  /*53c0*/  @!P1 HADD2.F32 R39, -RZ, R35.H0_H0 ;  /* 0x20000023ff279230 */ /* 0x000fe20000004100 */
[----:B------:R-:W-:Y:S01]  /*53d0*/  @!P1 FFMA.FTZ R5, R31, R36, R5 ;  /* 0x000000241f059223 */ /* 0x000fe20000010005 */
[--C-:B------:R-:W-:Y:S01]  /*53e0*/  @!P1 HADD2.F32 R35, -RZ, R37.reuse.H0_H0 ;  /* 0x20000025ff239230 */ /* 0x100fe20000004100 */
[----:B------:R-:W-:Y:S01]  /*53f0*/  @!P1 MOV R20, R55 ;  /* 0x0000003700149202 */ /* 0x000fe20000000f00 */
[----:B------:R-:W-:Y:S01]  /*5400*/  @!P1 HADD2.F32 R37, -RZ, R37.H1_H1 ;  /* 0x30000025ff259230 */ /* 0x000fe20000004100 */
[----:B------:R-:W-:Y:S01]  /*5410*/  @!P1 FMUL.FTZ R54, R39, R19 ;  /* 0x0000001327369220 */ /* 0x000fe20000410000 */
[----:B------:R-:W-:Y:S01]  /*5420*/  @!P1 HADD2.F32 R24, -RZ, R25.H0_H0 ;  /* 0x20000019ff189230 */ /* 0x000fe20000004100 */
[----:B------:R-:W-:Y:S01]  /*5430*/  @!P1 FMUL.FTZ R56, R35, R16 ;  /* 0x0000001023389220 */ /* 0x000fe20000410000 */
[--C-:B------:R-:W-:Y:S01]  /*5440*/  @!P1 HADD2.F32 R17, -RZ, R11.reuse.H0_H0 ;  /* 0x2000000bff119230 */ /* 0x100fe20000004100 */
[----:B------:R-:W-:Y:S01]  /*5450*/  @!P1 FMUL.FTZ R67, R37, R18 ;  /* 0x0000001225439220 */ /* 0x000fe20000410000 */
[----:B------:R-:W-:Y:S01]  /*5460*/  @!P1 F2FP.PACK_AB R44, R3, R2 ;  /* 0x00000002032c923e */ /* 0x000fe200000000ff */
[C---:B------:R-:W-:Y:S01]  /*5470*/  @!P1 FFMA.FTZ R54, R24.reuse, R41, -R54 ;  /* 0x0000002918369223 */ /* 0x040fe20000010836 */
[----:B------:R-:W-:Y:S01]  /*5480*/  @!P1 F2FP.PACK_AB R47, R5, R4 ;  /* 0x00000004052f923e */ /* 0x000fe200000000ff */
[C---:B------:R-:W-:Y:S01]  /*5490*/  @!P1 FFMA.FTZ R56, R17.reuse, R38, -R56 ;  /* 0x0000002611389223 */ /* 0x040fe20000010838 */
[----:B------:R-:W-:Y:S01]  /*54a0*/  @!P1 MOV R48, R44 ;  /* 0x0000002c00309202 */ /* 0x000fe20000000f00 */
[----:B------:R-:W-:Y:S01]  /*54b0*/  @!P1 FMUL.FTZ R6, R17, R16 ;  /* 0x0000001011069220 */ /* 0x000fe20000410000 */
[----:B------:R-:W-:Y:S01]  /*54c0*/  @!P1 F2FP.PACK_AB R54, R65, R54 ;  /* 0x000000364136923e */ /* 0x000fe200000000ff */
[----:B------:R-:W-:Y:S01]  /*54d0*/  @!P1 FMUL.FTZ R8, R24, R19 ;  /* 0x0000001318089220 */ /* 0x000fe20000410000 */
[----:B------:R-:W-:Y:S01]  /*54e0*/  @!P1 MOV R49, R47 ;  /* 0x0000002f00319202 */ /* 0x000fe20000000f00 */
[----:B------:R-:W-:Y:S01]  /*54f0*/  @!P1 FFMA.FTZ R6, R35, R38, R6 ;  /* 0x0000002623069223 */ /* 0x000fe20000010006 */
[----:B------:R-:W-:Y:S01]  /*5500*/  @!P1 HADD2.F32 R11, -RZ, R11.H1_H1 ;  /* 0x3000000bff0b9230 */ /* 0x000fe20000004100 */
[----:B------:R-:W-:Y:S04]  /*5510*/  @!P1 IMAD.MOV.U32 R23, RZ, RZ, R54 ;  /* 0x000000ffff179224 */ /* 0x000fe800078e0036 */
[C---:B------:R-:W-:Y:S02]  /*5520*/  @!P1 FFMA.FTZ R67, R11.reuse, R40, -R67 ;  /* 0x000000280b439223 */ /* 0x040fe40000010843 */
[----:B------:R-:W-:Y:S03]  /*5530*/  @!P1 FMUL.FTZ R7, R11, R18 ;  /* 0x000000120b079220 */ /* 0x000fe60000410000 */
[----:B------:R-:W-:Y:S01]  /*5540*/  @!P1 F2FP.PACK_AB R67, R67, R56 ;  /* 0x000000384343923e */ /* 0x000fe200000000ff */
[----:B------:R-:W-:Y:S02]  /*5550*/  @!P1 FFMA.FTZ R7, R37, R40, R7 ;  /* 0x0000002825079223 */ /* 0x000fe40000010007 */
[----:B------:R-:W-:Y:S01]  /*5560*/  @!P1 FFMA.FTZ R8, R39, R41, R8 ;  /* 0x0000002927089223 */ /* 0x000fe20000010008 */
[----:B------:R-:W-:Y:S01]  /*5570*/  @!P1 MOV R22, R67 ;  /* 0x0000004300169202 */ /* 0x000fe20000000f00 */
[----:B------:R-:W-:Y:S01]  /*5580*/  @!P1 FFMA.FTZ R9, R42, R45, R9 ;  /* 0x0000002d2a099223 */ /* 0x000fe20000010009 */
[----:B------:R-:W-:Y:S03]  /*5590*/  @!P1 F2FP.PACK_AB R56, R7, R6 ;  /* 0x000000060738923e */ /* 0x000fe600000000ff */
[----:B------:R1:W-:Y:S01]  /*55a0*/  STG.E.128 [R52.64], R20 ;  /* 0x0000001434007986 */ /* 0x0003e2000c101d10 */
[----:B------:R-:W-:Y:S02]  /*55b0*/  @!P1 F2FP.PACK_AB R65, R9, R8 ;  /* 0x000000080941923e */ /* 0x000fe400000000ff */
[----:B------:R-:W-:Y:S02]  /*55c0*/  @!P1 MOV R50, R56 ;  /* 0x0000003800329202 */ /* 0x000fe40000000f00 */
        /* <DEDUP_REMOVED lines=8> */
.L_x_305:
[----:B------:R-:W-:Y:S01]  /*5650*/  IMAD R2, R43, -0x60, R0 ;  /* 0xffffffa02b027824 */ /* 0x000fe200078e0200 */
[----:B------:R-:W-:Y:S04]  /*5660*/  BSSY B0, `(.L_x_328) ;  /* 0x000000b000007945 */ /* 0x000fe80003800000 */
[----:B------:R-:W-:Y:S04]  /*5670*/  IMNMX R8, R2, 0x60, PT ;  /* 0x0000006002087817 */ /* 0x000fe80003800200 */
[----:B------:R-:W-:Y:S11]  /*5680*/  ISETP.GE.AND P0, PT, R121, R8, PT ;  /* 0x000000087900720c */ /* 0x000ff60003f06270 */
[----:B------:R-:W-:Y:S02]  /*5690*/  @!UPT UIADD3 URZ, URZ, URZ, URZ ;  /* 0x0000003f3f3ff290 */ /* 0x000fe4000fffe03f */
[----:B------:R-:W-:-:S05]  /*56a0*/  @P0 BRA `(.L_x_329) ;  /* 0x0000006000000947 */ /* 0x000fca0003800000 */
[----:B------:R-:W1:Y:S01]  /*56b0*/  @!P4 LDS.128 R16, [R120+0x8100] ;  /* 0x008100007810c984 */ /* 0x000e620000000c00 */
[----:B------:R-:W-:Y:S11]  /*56c0*/  ISETP.GE.AND P0, PT, R119, c[0x0][0x1d4], PT ;  /* 0x0000750077007a0c */ /* 0x000ff60003f06270 */
[----:B------:R-:W-:Y:S02]  /*56d0*/  @!UPT UIADD3 URZ, URZ, URZ, URZ ;  /* 0x0000003f3f3ff290 */ /* 0x000fe4000fffe03f */
[----:B------:R-:W2:Y:S04]  /*56e0*/  @!P0 LDS.128 R4, [R120+0xb100] ;  /* 0x00b1000078048984 */ /* 0x000ea80000000c00 */
[----:B-1----:R1:W-:Y:S04]  /*56f0*/  @!P4 STG.E.128 [R66.64], R16 ;  /* 0x000000104200c986 */ /* 0x0023e8000c101d10 */
[----:B--2---:R1:W-:Y:S02]  /*5700*/  @!P0 STG.E.128 [R66.64+0x80], R4 ;  /* 0x0000800442008986 */ /* 0x0043e4000c101d10 */
.L_x_329:
[----:B------:R-:W-:Y:S05]  /*5710*/  BSYNC B0 ;  /* 0x0000000000007941 */ /* 0x000fea0003800000 */
.L_x_328:
[----:B------:R-:W-:Y:S01]  /*5720*/  ISETP.GE.AND P0, PT, R116, R8, PT ;  /* 0x000000087400720c */ /* 0x000fe20003f06270 */
[----:B------:R-:W-:Y:S01]  /*5730*/  @!UPT UIADD3 URZ, URZ, URZ, URZ ;  /* 0x0000003f3f3ff290 */ /* 0x000fe2000fffe03f */
[----:B------:R-:W-:Y:S11]  /*5740*/  BSSY B0, `(.L_x_330) ;  /* 0x0000008000007945 */ /* 0x000ff60003800000 */
[----:B------:R-:W-:-:S05]  /*5750*/  @P0 BRA `(.L_x_331) ;  /* 0x0000006000000947 */ /* 0x000fca0003800000 */
[----:B-1----:R-:W1:Y:S01]  /*5760*/  @!P4 LDS.128 R16, [R120+0x9100] ;  /* 0x009100007810c984 */ /* 0x002e620000000c00 */
[----:B------:R-:W-:Y:S11]  /*5770*/  ISETP.GE.AND P0, PT, R119, c[0x0][0x1d4], PT ;  /* 0x0000750077007a0c */ /* 0x000ff60003f06270 */
[----:B------:R-:W-:Y:S02]  /*5780*/  @!UPT UIADD3 URZ, URZ, URZ, URZ ;  /* 0x0000003f3f3ff290 */ /* 0x000fe4000fffe03f */
[----:B------:R-:W2:Y:S04]  /*5790*/  @!P0 LDS.128 R4, [R120+0xc100] ;  /* 0x00c1000078048984 */ /* 0x000ea80000000c00 */
[----:B-1----:R1:W-:Y:S04]  /*57a0*/  @!P4 STG.E.128 [R64.64], R16 ;  /* 0x000000104000c986 */ /* 0x0023e8000c101d10 */
[----:B--2---:R1:W-:Y:S02]  /*57b0*/  @!P0 STG.E.128 [R64.64+0x80], R4 ;  /* 0x0000800440008986 */ /* 0x0043e4000c101d10 */
.L_x_331:
[----:B------:R-:W-:Y:S05]  /*57c0*/  BSYNC B0 ;  /* 0x0000000000007941 */ /* 0x000fea0003800000 */
.L_x_330:
[----:B------:R-:W-:Y:S11]  /*57d0*/  ISETP.GE.AND P0, PT, R115, R8, PT ;  /* 0x000000087300720c */ /* 0x000ff60003f06270 */
[----:B------:R-:W-:Y:S02]  /*57e0*/  @!UPT UIADD3 URZ, URZ, URZ, URZ ;  /* 0x0000003f3f3ff290 */ /* 0x000fe4000fffe03f */
[----:B------:R-:W-:-:S05]  /*57f0*/  @P0 BRA `(.L_x_321) ;  /* 0x0000006000000947 */ /* 0x000fca0003800000 */
[----:B-1----:R-:W1:Y:S01]  /*5800*/  @!P4 LDS.128 R16, [R120+0xa100] ;  /* 0x00a100007810c984 */ /* 0x002e620000000c00 */
[----:B------:R-:W-:Y:S11]  /*5810*/  ISETP.GE.AND P0, PT, R119, c[0x0][0x1d4], PT ;  /* 0x0000750077007a0c */ /* 0x000ff60003f06270 */
[----:B------:R-:W-:Y:S02]  /*5820*/  @!UPT UIADD3 URZ, URZ, URZ, URZ ;  /* 0x0000003f3f3ff290 */ /* 0x000fe4000fffe03f */
[----:B------:R-:W2:Y:S04]  /*5830*/  @!P0 LDS.128 R4, [R120+0xd100] ;  /* 0x00d1000078048984 */ /* 0x000ea80000000c00 */
[----:B-1----:R1:W-:Y:S04]  /*5840*/  @!P4 STG.E.128 [R62.64], R16 ;  /* 0x000000103e00c986 */ /* 0x0023e8000c101d10 */
[----:B--2---:R1:W-:Y:S02]  /*5850*/  @!P0 STG.E.128 [R62.64+0x80], R4 ;  /* 0x000080043e008986 */ /* 0x0043e4000c101d10 */
.L_x_321:
[----:B------:R-:W-:Y:S05]  /*5860*/  BSYNC B2 ;  /* 0x0000000000027941 */ /* 0x000fea0003800000 */
.L_x_304:
[----:B-12---:R-:W-:Y:S01]  /*5870*/  IMAD R5, R43, -0x60, RZ ;  /* 0xffffffa02b057824 */ /* 0x006fe200078e02ff */
[----:B------:R-:W-:Y:S01]  /*5880*/  ISETP.NE.AND P5, PT, R125, RZ, PT ;  /* 0x000000ff7d00720c */ /* 0x000fe20003fa5270 */
[----:B------:R-:W-:Y:S01]  /*5890*/  IMAD.WIDE.U32 R16, R43, 0x60, RZ ;  /* 0x000000602b107825 */ /* 0x000fe200078e00ff */
[----:B------:R-:W-:Y:S02]  /*58a0*/  BSSY B0, `(.L_x_332) ;  /* 0x0000041000007945 */ /* 0x000fe40003800000 */
[----:B------:R-:W-:Y:S01]  /*58b0*/  IADD3 R4, R86, R5, RZ ;  /* 0x0000000556047210 */ /* 0x000fe20007ffe0ff */
[----:B------:R-:W-:Y:S01]  /*58c0*/  IMAD R77, R77, 0x60, RZ ;  /* 0x000000604d4d7824 */ /* 0x000fe200078e02ff */
[----:B------:R-:W-:Y:S02]  /*58d0*/  IADD3 R7, P0, R89, R16, RZ ;  /* 0x0000001059077210 */ /* 0x000fe40007f1e0ff */
[----:B------:R-:W-:Y:S01]  /*58e0*/  ISETP.GE.AND P1, PT, R4, 0x21, PT ;  /* 0x000000210400780c */ /* 0x000fe20003f26270 */
[----:B------:R-:W-:Y:S04]  /*58f0*/  IMAD.IADD R2, R17, 0x1, R77 ;  /* 0x0000000111027824 */ /* 0x000fe800078e024d */
[----:B------:R-:W-:Y:S08]  /*5900*/  IMAD.X R3, R2, 0x1, R87, P0 ;  /* 0x0000000102037824 */ /* 0x000ff000000e0657 */
[----:B------:R-:W-:Y:S05]  /*5910*/  @P1 IADD3 R9, P0, R7, 0x20, RZ ;  /* 0x0000002007091810 */ /* 0x000fea0007f1e0ff */
[----:B------:R-:W-:Y:S01]  /*5920*/  @P1 IMAD.X R6, RZ, RZ, R3, P0 ;  /* 0x000000ffff061224 */ /* 0x000fe200000e0603 */
[----:B------:R-:W-:Y:S03]  /*5930*/  ISETP.GE.AND P0, PT, R4, 0x41, PT ;  /* 0x000000410400780c */ /* 0x000fe60003f06270 */
[----:B------:R-:W-:Y:S04]  /*5940*/  @P1 IMAD R6, R6, c[0x0][0x258], RZ ;  /* 0x0000960006061a24 */ /* 0x000fe800078e02ff */
[----:B------:R-:W-:Y:S06]  /*5950*/  @P1 IMAD R6, R9, c[0x0][0x25c], R6 ;  /* 0x0000970009061a24 */ /* 0x000fec00078e0206 */
[----:B------:R-:W-:Y:S04]  /*5960*/  @P0 IADD3 R11, P2, R7, 0x40, RZ ;  /* 0x00000040070b0810 */ /* 0x000fe80007f5e0ff */
[----:B------:R-:W-:Y:S02]  /*5970*/  @P0 IADD3.X R8, RZ, R3, RZ, P2, !PT ;  /* 0x00000003ff080210 */ /* 0x000fe400017fe4ff */
[----:B------:R-:W-:Y:S03]  /*5980*/  ISETP.GE.AND P2, PT, R4, 0x1, PT ;  /* 0x000000010400780c */ /* 0x000fe60003f46270 */
[----:B------:R-:W-:Y:S04]  /*5990*/  @P0 IMAD R8, R8, c[0x0][0x258], RZ ;  /* 0x0000960008080a24 */ /* 0x000fe800078e02ff */
[----:B------:R-:W-:Y:S06]  /*59a0*/  @P0 IMAD R8, R11, c[0x0][0x25c], R8 ;  /* 0x000097000b080a24 */ /* 0x000fec00078e0208 */
[----:B------:R-:W-:Y:S02]  /*59b0*/  @P2 IMAD.MOV.U32 R82, RZ, RZ, R128 ;  /* 0x000000ffff522224 */ /* 0x000fe400078e0080 */
[----:B------:R-:W-:Y:S02]  /*59c0*/  @P2 IMAD R4, R3, c[0x0][0x258], RZ ;  /* 0x0000960003042a24 */ /* 0x000fe400078e02ff */
[C---:B------:R-:W-:Y:S04]  /*59d0*/  @P2 IMAD.WIDE.U32 R20, R7.reuse, c[0x0][0x258], R82 ;  /* 0x0000960007142a25 */ /* 0x040fe800078e0052 */
[----:B------:R-:W-:Y:S01]  /*59e0*/  @P2 IMAD R4, R7, c[0x0][0x25c], R4 ;  /* 0x0000970007042a24 */ /* 0x000fe200078e0204 */
[C---:B------:R-:W-:Y:S01]  /*59f0*/  @P2 LEA R18, P3, R20.reuse, c[0x0][0x250], 0x1 ;  /* 0x0000940014122a11 */ /* 0x040fe200078608ff */
[----:B------:R-:W-:Y:S03]  /*5a00*/  @P1 IMAD.MOV.U32 R82, RZ, RZ, R128 ;  /* 0x000000ffff521224 */ /* 0x000fe600078e0080 */
[----:B------:R-:W-:Y:S01]  /*5a10*/  @P2 IADD3 R4, R21, R4, RZ ;  /* 0x0000000415042210 */ /* 0x000fe20007ffe0ff */
[----:B------:R-:W-:Y:S03]  /*5a20*/  @P1 IMAD.WIDE.U32 R22, R9, c[0x0][0x258], R82 ;  /* 0x0000960009161a25 */ /* 0x000fe600078e0052 */
[----:B------:R-:W-:Y:S01]  /*5a30*/  @P2 LEA.HI.X R19, R20, c[0x0][0x254], R4, 0x1, P3 ;  /* 0x0000950014132a11 */ /* 0x000fe200018f0c04 */
[----:B------:R-:W-:Y:S01]  /*5a40*/  @P0 IMAD.MOV.U32 R82, RZ, RZ, R128 ;  /* 0x000000ffff520224 */ /* 0x000fe200078e0080 */
[C---:B------:R-:W-:Y:S02]  /*5a50*/  @P1 LEA R20, P3, R22.reuse, c[0x0][0x250], 0x1 ;  /* 0x0000940016141a11 */ /* 0x040fe400078608ff */
[----:B------:R-:W-:Y:S01]  /*5a60*/  @P1 IADD3 R6, R23, R6, RZ ;  /* 0x0000000617061210 */ /* 0x000fe20007ffe0ff */
[----:B------:R-:W-:Y:S01]  /*5a70*/  @!PT LDS RZ, [RZ] ;  /* 0x00000000fffff984 */ /* 0x000fe20000000800 */
[----:B------:R-:W-:Y:S01]  /*5a80*/  @!PT LDS RZ, [RZ] ;  /* 0x00000000fffff984 */ /* 0x000fe20000000800 */
[----:B------:R-:W-:Y:S01]  /*5a90*/  @!PT LDS RZ, [RZ] ;  /* 0x00000000fffff984 */ /* 0x000fe20000000800 */
[----:B------:R1:W-:Y:S03]  /*5aa0*/  @P2 LDGSTS.E.BYPASS.LTC128B.128 [R120+0x100], [R18.64], !P5 ;  /* 0x0010000012782fae */ /* 0x0003e6000e901d50 */
[----:B------:R-:W-:Y:S01]  /*5ab0*/  @P1 LEA.HI.X R21, R22, c[0x0][0x254], R6, 0x1, P3 ;  /* 0x0000950016151a11 */ /* 0x000fe200018f0c06 */
[----:B------:R-:W-:Y:S01]  /*5ac0*/  @P0 IMAD.WIDE.U32 R6, R11, c[0x0][0x258], R82 ;  /* 0x000096000b060a25 */ /* 0x000fe200078e0052 */
[----:B------:R1:W-:Y:S01]  /*5ad0*/  @P2 LDGSTS.E.BYPASS.LTC128B.128 [R120+0x3100], [R18.64+0x80], !P6 ;  /* 0x0310008012782fae */ /* 0x0003e2000f101d50 */
[----:B------:R-:W-:Y:S03]  /*5ae0*/  IADD3 R3, P2, R81, R16, RZ ;  /* 0x0000001051037210 */ /* 0x000fe60007f5e0ff */
[----:B------:R-:W-:Y:S01]  /*5af0*/  @P0 LEA R22, P3, R6, c[0x0][0x250], 0x1 ;  /* 0x0000940006160a11 */ /* 0x000fe200078608ff */
[----:B------:R1:W-:Y:S01]  /*5b00*/  @P1 LDGSTS.E.BYPASS.LTC128B.128 [R120+0x1100], [R20.64], !P5 ;  /* 0x0110000014781fae */ /* 0x0003e2000e901d50 */
[----:B------:R-:W-:Y:S01]  /*5b10*/  @P0 IADD3 R8, R7, R8, RZ ;  /* 0x0000000807080210 */ /* 0x000fe20007ffe0ff */
[----:B------:R-:W-:Y:S03]  /*5b20*/  IMAD.X R2, R2, 0x1, R80, P2 ;  /* 0x0000000102027824 */ /* 0x000fe600010e0650 */
[----:B------:R1:W-:Y:S01]  /*5b30*/  @P1 LDGSTS.E.BYPASS.LTC128B.128 [R120+0x4100], [R20.64+0x80], !P6 ;  /* 0x0410008014781fae */ /* 0x0003e2000f101d50 */
[----:B------:R-:W-:Y:S02]  /*5b40*/  @P0 LEA.HI.X R23, R6, c[0x0][0x254], R8, 0x1, P3 ;  /* 0x0000950006170a11 */ /* 0x000fe400018f0c08 */
[----:B------:R-:W-:Y:S03]  /*5b50*/  IADD3 R8, R5, R0, RZ ;  /* 0x0000000005087210 */ /* 0x000fe60007ffe0ff */
[----:B------:R1:W-:Y:S01]  /*5b60*/  @P0 LDGSTS.E.BYPASS.LTC128B.128 [R120+0x2100], [R22.64], !P5 ;  /* 0x0210000016780fae */ /* 0x0003e2000e901d50 */
[----:B------:R-:W-:Y:S04]  /*5b70*/  IMNMX R8, R8, 0x60, PT ;  /* 0x0000006008087817 */ /* 0x000fe80003800200 */
[----:B------:R1:W-:Y:S01]  /*5b80*/  @P0 LDGSTS.E.BYPASS.LTC128B.128 [R120+0x5100], [R22.64+0x80], !P6 ;  /* 0x0510008016780fae */ /* 0x0003e2000f101d50 */
[----:B------:R-:W-:Y:S04]  /*5b90*/  ISETP.GE.AND P0, PT, R121, R8, PT ;  /* 0x000000087900720c */ /* 0x000fe80003f06270 */
[----:B------:R-:W0:Y:S01]  /*5ba0*/  LDGDEPBAR ;  /* 0x00000000000079af */ /* 0x000e220000000000 */
[----:B------:R-:W-:Y:S04]  /*5bb0*/  DEPBAR.LE SB0, 0x0 ;  /* 0x000080000000791a */ /* 0x000fe80000000000 */
[----:B------:R-:W-:Y:S06]  /*5bc0*/  BAR.SYNC.DEFER_BLOCKING 0x0 ;  /* 0x0000000000007b1d */ /* 0x000fec0000010000 */
[----:B------:R-:W-:-:S05]  /*5bd0*/  @P0 BRA `(.L_x_333) ;  /* 0x000000d000000947 */ /* 0x000fca0003800000 */
[----:B-1----:R-:W1:Y:S01]  /*5be0*/  @!P4 LDS.128 R16, [R120+0x100] ;  /* 0x000100007810c984 */ /* 0x002e620000000c00 */
[----:B------:R-:W-:Y:S01]  /*5bf0*/  MOV R78, R126 ;  /* 0x0000007e004e7202 */ /* 0x000fe20000000f00 */
[----:B------:R-:W-:Y:S04]  /*5c00*/  IMAD R9, R2, c[0x0][0x208], RZ ;  /* 0x0000820002097a24 */ /* 0x000fe800078e02ff */
[C---:B------:R-:W-:Y:S04]  /*5c10*/  IMAD.WIDE.U32 R22, R3.reuse, c[0x0][0x208], R78 ;  /* 0x0000820003167a25 */ /* 0x040fe800078e004e */
[----:B------:R-:W-:Y:S01]  /*5c20*/  IMAD R9, R3, c[0x0][0x20c], R9 ;  /* 0x0000830003097a24 */ /* 0x000fe200078e0209 */
[C---:B------:R-:W-:Y:S04]  /*5c30*/  LEA R20, P0, R22.reuse, c[0x0][0x1f8], 0x1 ;  /* 0x00007e0016147a11 */ /* 0x040fe800078008ff */
[----:B------:R-:W-:Y:S04]  /*5c40*/  IADD3 R9, R23, R9, RZ ;  /* 0x0000000917097210 */ /* 0x000fe80007ffe0ff */
[----:B------:R-:W-:Y:S02]  /*5c50*/  LEA.HI.X R21, R22, c[0x0][0x1fc], R9, 0x1, P0 ;  /* 0x00007f0016157a11 */ /* 0x000fe400000f0c09 */
[----:B------:R-:W-:Y:S11]  /*5c60*/  ISETP.GE.AND P0, PT, R119, c[0x0][0x1d4], PT ;  /* 0x0000750077007a0c */ /* 0x000ff60003f06270 */
[----:B------:R-:W-:Y:S02]  /*5c70*/  @!UPT UIADD3 URZ, URZ, URZ, URZ ;  /* 0x0000003f3f3ff290 */ /* 0x000fe4000fffe03f */
[----:B------:R-:W2:Y:S04]  /*5c80*/  @!P0 LDS.128 R4, [R120+0x3100] ;  /* 0x0031000078048984 */ /* 0x000ea80000000c00 */
[----:B-1----:R1:W-:Y:S04]  /*5c90*/  @!P4 STG.E.128 [R20.64], R16 ;  /* 0x000000101400c986 */ /* 0x0023e8000c101d10 */
[----:B--2---:R1:W-:Y:S02]  /*5ca0*/  @!P0 STG.E.128 [R20.64+0x80], R4 ;  /* 0x0000800414008986 */ /* 0x0043e4000c101d10 */
.L_x_333:
[----:B-1----:R-:W-:Y:S05]  /*5cb0*/  BSYNC B0 ;  /* 0x0000000000007941 */ /* 0x002fea0003800000 */
.L_x_332:
[----:B------:R-:W-:Y:S01]  /*5cc0*/  ISETP.GE.AND P0, PT, R116, R8, PT ;  /* 0x000000087400720c */ /* 0x000fe20003f06270 */
[----:B------:R-:W-:Y:S01]  /*5cd0*/  @!UPT UIADD3 URZ, URZ, URZ, URZ ;  /* 0x0000003f3f3ff290 */ /* 0x000fe2000fffe03f */
[----:B------:R-:W-:Y:S11]  /*5ce0*/  BSSY B0, `(.L_x_334) ;  /* 0x0000011000007945 */ /* 0x000ff60003800000 */
[----:B------:R-:W-:-:S05]  /*5cf0*/  @P0 BRA `(.L_x_335) ;  /* 0x000000f000000947 */ /* 0x000fca0003800000 */
[----:B------:R-:W1:Y:S01]  /*5d00*/  @!P4 LDS.128 R16, [R120+0x1100] ;  /* 0x001100007810c984 */ /* 0x000e620000000c00 */
[----:B------:R-:W-:Y:S02]  /*5d10*/  IADD3 R4, P0, R3, 0x20, RZ ;  /* 0x0000002003047810 */ /* 0x000fe40007f1e0ff */
[----:B------:R-:W-:Y:S03]  /*5d20*/  MOV R78, R126 ;  /* 0x0000007e004e7202 */ /* 0x000fe60000000f00 */
[----:B------:R-:W-:Y:S02]  /*5d30*/  IMAD.X R9, RZ, RZ, R2, P0 ;  /* 0x000000ffff097224 */ /* 0x000fe400000e0602 */
[----:B------:R-:W-:Y:S04]  /*5d40*/  IMAD.WIDE.U32 R22, R4, c[0x0][0x208], R78 ;  /* 0x0000820004167a25 */ /* 0x000fe800078e004e */
[----:B------:R-:W-:Y:S01]  /*5d50*/  IMAD R9, R9, c[0x0][0x208], RZ ;  /* 0x0000820009097a24 */ /* 0x000fe200078e02ff */
[----:B------:R-:W-:Y:S03]  /*5d60*/  LEA R20, P0, R22, c[0x0][0x1f8], 0x1 ;  /* 0x00007e0016147a11 */ /* 0x000fe600078008ff */
[----:B------:R-:W-:Y:S04]  /*5d70*/  IMAD R9, R4, c[0x0][0x20c], R9 ;  /* 0x0000830004097a24 */ /* 0x000fe800078e0209 */
[----:B------:R-:W-:Y:S05]  /*5d80*/  IMAD.IADD R9, R23, 0x1, R9 ;  /* 0x0000000117097824 */ /* 0x000fea00078e0209 */
[----:B------:R-:W-:Y:S02]  /*5d90*/  LEA.HI.X R21, R22, c[0x0][0x1fc], R9, 0x1, P0 ;  /* 0x00007f0016157a11 */ /* 0x000fe400000f0c09 */
[----:B------:R-:W-:Y:S11]  /*5da0*/  ISETP.GE.AND P0, PT, R119, c[0x0][0x1d4], PT ;  /* 0x0000750077007a0c */ /* 0x000ff60003f06270 */
[----:B------:R-:W-:Y:S02]  /*5db0*/  @!UPT UIADD3 URZ, URZ, URZ, URZ ;  /* 0x0000003f3f3ff290 */ /* 0x000fe4000fffe03f */
[----:B------:R-:W2:Y:S04]  /*5dc0*/  @!P0 LDS.128 R4, [R120+0x4100] ;  /* 0x0041000078048984 */ /* 0x000ea80000000c00 */
[----:B-1----:R1:W-:Y:S04]  /*5dd0*/  @!P4 STG.E.128 [R20.64], R16 ;  /* 0x000000101400c986 */ /* 0x0023e8000c101d10 */
[----:B--2---:R1:W-:Y:S02]  /*5de0*/  @!P0 STG.E.128 [R20.64+0x80], R4 ;  /* 0x0000800414008986 */ /* 0x0043e4000c101d10 */
.L_x_335:
[----:B------:R-:W-:Y:S05]  /*5df0*/  BSYNC B0 ;  /* 0x0000000000007941 */ /* 0x000fea0003800000 */
.L_x_334:
[----:B------:R-:W-:Y:S01]  /*5e00*/  ISETP.GE.AND P0, PT, R115, R8, PT ;  /* 0x000000087300720c */ /* 0x000fe20003f06270 */
[----:B------:R-:W-:Y:S01]  /*5e10*/  @!UPT UIADD3 URZ, URZ, URZ, URZ ;  /* 0x0000003f3f3ff290 */ /* 0x000fe2000fffe03f */
[----:B------:R-:W-:Y:S11]  /*5e20*/  BSSY B0, `(.L_x_336) ;  /* 0x0000011000007945 */ /* 0x000ff60003800000 */
[----:B------:R-:W-:-:S05]  /*5e30*/  @P0 BRA `(.L_x_337) ;  /* 0x000000f000000947 */ /* 0x000fca0003800000 */
[----:B-1----:R-:W1:Y:S01]  /*5e40*/  @!P4 LDS.128 R16, [R120+0x2100] ;  /* 0x002100007810c984 */ /* 0x002e620000000c00 */
[----:B------:R-:W-:Y:S02]  /*5e50*/  IADD3 R3, P0, R3, 0x40, RZ ;  /* 0x0000004003037810 */ /* 0x000fe40007f1e0ff */
[----:B------:R-:W-:Y:S03]  /*5e60*/  MOV R78, R126 ;  /* 0x0000007e004e7202 */ /* 0x000fe60000000f00 */
[----:B------:R-:W-:Y:S02]  /*5e70*/  IMAD.X R2, RZ, RZ, R2, P0 ;  /* 0x000000ffff027224 */ /* 0x000fe400000e0602 */
[C---:B------:R-:W-:Y:S04]  /*5e80*/  IMAD.WIDE.U32 R20, R3.reuse, c[0x0][0x208], R78 ;  /* 0x0000820003147a25 */ /* 0x040fe800078e004e */
[----:B------:R-:W-:Y:S01]  /*5e90*/  IMAD R2, R2, c[0x0][0x208], RZ ;  /* 0x0000820002027a24 */ /* 0x000fe200078e02ff */
[C---:B------:R-:W-:Y:S03]  /*5ea0*/  LEA R8, P0, R20.reuse, c[0x0][0x1f8], 0x1 ;  /* 0x00007e0014087a11 */ /* 0x040fe600078008ff */
        /* <DEDUP_REMOVED lines=8> */
.L_x_337:
[----:B------:R-:W-:Y:S05]  /*5f30*/  BSYNC B0 ;  /* 0x0000000000007941 */ /* 0x000fea0003800000 */
.L_x_336:
[C---:B------:R-:W-:Y:S02]  /*5f40*/  ISETP.GT.AND P0, PT, R43.reuse, R94, PT ;  /* 0x0000005e2b00720c */ /* 0x040fe40003f04270 */
[----:B------:R-:W-:Y:S11]  /*5f50*/  IADD3 R43, R43, -0x1, RZ ;  /* 0xffffffff2b2b7810 */ /* 0x000ff60007ffe0ff */
[----:B------:R-:W-:Y:S01]  /*5f60*/  @P0 SHF.R.S32.HI R2, RZ, 0x1f, R43 ;  /* 0x0000001fff020819 */ /* 0x000fe2000001142b */
[----:B-1----:R-:W-:Y:S02]  /*5f70*/  @P0 IMAD.MOV.U32 R4, RZ, RZ, R130 ;  /* 0x000000ffff040224 */ /* 0x002fe400078e0082 */
[----:B------:R-:W-:Y:S02]  /*5f80*/  @P0 IMAD.MOV.U32 R5, RZ, RZ, R153 ;  /* 0x000000ffff050224 */ /* 0x000fe400078e0099 */
[----:B------:R-:W-:Y:S02]  /*5f90*/  @P0 IMAD R3, R98, R43, RZ ;  /* 0x0000002b62030224 */ /* 0x000fe400078e02ff */
[-C--:B------:R-:W-:Y:S04]  /*5fa0*/  @P0 IMAD.WIDE.U32 R4, R43, R154.reuse, R4 ;  /* 0x0000009a2b040225 */ /* 0x080fe800078e0004 */
[----:B------:R-:W-:Y:S01]  /*5fb0*/  @P0 IMAD R3, R2, R154, R3 ;  /* 0x0000009a02030224 */ /* 0x000fe200078e0203 */
[C---:B------:R-:W-:Y:S01]  /*5fc0*/  @P0 LEA R6, P1, R4.reuse, c[0x0][0x220], 0x1 ;  /* 0x0000880004060a11 */ /* 0x040fe200078208ff */
[----:B------:R-:W-:Y:S02]  /*5fd0*/  IMAD.U32 R2, RZ, RZ, UR10 ;  /* 0x0000000aff027e24 */ /* 0x000fe4000f8e00ff */
[----:B------:R-:W-:Y:S05]  /*5fe0*/  @P0 IMAD.IADD R3, R5, 0x1, R3 ;  /* 0x0000000105030824 */ /* 0x000fea00078e0203 */
[----:B------:R-:W-:Y:S02]  /*5ff0*/  @P0 LEA.HI.X R7, R4, c[0x0][0x224], R3, 0x1, P1 ;  /* 0x0000890004070a11 */ /* 0x000fe400008f0c03 */
[----:B------:R-:W-:Y:S03]  /*6000*/  @P0 IADD3 R8, P2, P1, R2, 0x80, R6 ;  /* 0x0000008002080810 */ /* 0x000fe6000795e006 */
[----:B------:R-:W-:Y:S01]  /*6010*/  @!PT LDS RZ, [RZ] ;  /* 0x00000000fffff984 */ /* 0x000fe20000000800 */
[----:B------:R-:W-:Y:S01]  /*6020*/  @!PT LDS RZ, [RZ] ;  /* 0x00000000fffff984 */ /* 0x000fe20000000800 */
[----:B------:R-:W-:Y:S01]  /*6030*/  @!PT LDS RZ, [RZ] ;  /* 0x00000000fffff984 */ /* 0x000fe20000000800 */
[----:B------:R1:W-:Y:S01]  /*6040*/  @P0 LDGSTS.E.BYPASS.LTC128B.128 [R120+0x8100], [R6.64], !P5 ;  /* 0x0810000006780fae */ /* 0x0003e2000e901d50 */
[----:B------:R-:W-:Y:S02]  /*6050*/  @P0 IADD3.X R9, RZ, UR9, R7, P2, P1 ;  /* 0x00000009ff090c10 */ /* 0x000fe400097e2407 */
[----:B------:R-:W-:Y:S01]  /*6060*/  @P0 IADD3 R16, P1, R6, UR10, RZ ;  /* 0x0000000a06100c10 */ /* 0x000fe2000ff3e0ff */
[----:B------:R1:W-:Y:S03]  /*6070*/  @P0 LDGSTS.E.BYPASS.LTC128B.128 [R120+0xb100], [R6.64+0x80], !P6 ;  /* 0x0b10008006780fae */ /* 0x0003e6000f101d50 */
[----:B------:R-:W-:Y:S02]  /*6080*/  @P0 IADD3.X R17, R7, UR9, RZ, P1, !PT ;  /* 0x0000000907110c10 */ /* 0x000fe40008ffe4ff */
[C---:B------:R-:W-:Y:S03]  /*6090*/  @P0 IADD3 R4, P1, R16.reuse, UR10, RZ ;  /* 0x0000000a10040c10 */ /* 0x040fe6000ff3e0ff */
[----:B------:R1:W-:Y:S01]  /*60a0*/  @P0 LDGSTS.E.BYPASS.LTC128B.128 [R120+0x9100], [R16.64], !P5 ;  /* 0x0910000010780fae */ /* 0x0003e2000e901d50 */
[C---:B------:R-:W-:Y:S02]  /*60b0*/  @P0 IADD3.X R5, R17.reuse, UR9, RZ, P1, !PT ;  /* 0x0000000911050c10 */ /* 0x040fe40008ffe4ff */
[----:B------:R-:W-:Y:S01]  /*60c0*/  @P0 IADD3 R2, P1, R16, UR12, RZ ;  /* 0x0000000c10020c10 */ /* 0x000fe2000ff3e0ff */
[----:B------:R1:W-:Y:S03]  /*60d0*/  @P0 LDGSTS.E.BYPASS.LTC128B.128 [R120+0xc100], [R8.64], !P6 ;  /* 0x0c10000008780fae */ /* 0x0003e6000f101d50 */
[----:B------:R-:W-:Y:S01]  /*60e0*/  @P0 IADD3.X R3, R17, UR8, RZ, P1, !PT ;  /* 0x0000000811030c10 */ /* 0x000fe20008ffe4ff */
[----:B------:R1:W-:Y:S04]  /*60f0*/  @P0 LDGSTS.E.BYPASS.LTC128B.128 [R120+0xa100], [R4.64], !P5 ;  /* 0x0a10000004780fae */ /* 0x0003e8000e901d50 */
[----:B------:R1:W-:Y:S04]  /*6100*/  @P0 LDGSTS.E.BYPASS.LTC128B.128 [R120+0xd100], [R2.64], !P6 ;  /* 0x0d10000002780fae */ /* 0x0003e8000f101d50 */
[----:B------:R-:W0:Y:S01]  /*6110*/  LDGDEPBAR ;  /* 0x00000000000079af */ /* 0x000e220000000000 */
[----:B------:R-:W-:-:S05]  /*6120*/  @P0 BRA `(.L_x_338) ;  /* 0xffffbba000000947 */ /* 0x000fca000383ffff */
[----:B------:R-:W-:Y:S06]  /*6130*/  BAR.SYNC.DEFER_BLOCKING 0x0 ;  /* 0x0000000000007b1d */ /* 0x000fec0000010000 */
.L_x_303:
[----:B------:R-:W-:Y:S01]  /*6140*/  ISETP.NE.AND P3, PT, R217, 0x1, PT ;  /* 0x00000001d900780c */ /* 0x000fe20003f65270 */
[----:B------:R-:W-:Y:S01]  /*6150*/  IMAD.IADD R123, R122, 0x1, R123 ;  /* 0x000000017a7b7824 */ /* 0x000fe200078e027b */
[----:B-1----:R-:W-:-:S02]  /*6160*/  IADD3 R2, R118, 0x7f, RZ ;  /* 0x0000007f76027810 */ /* 0x002fc40007ffe0ff */
[----:B------:R-:W-:-:S09]  /*6170*/  ISETP.GE.AND P1, PT, R216, 0x1, PT ;  /* 0x00000001d800780c */ /* 0x000fd20003f26270 */
[----:B------:R-:W-:-:S05]  /*6180*/  @P3 IMAD.HI.U32 R0, R2, c[0x0][0x2c8], RZ ;  /* 0x0000b20002003a27 */ /* 0x000fca00078e00ff */
[----:B------:R-:W-:-:S05]  /*6190*/  @P3 SHF.R.U32.HI R2, RZ, c[0x0][0x2cc], R0 ;  /* 0x0000b300ff023a19 */ /* 0x000fca0000011600 */
[----:B------:R-:W-:-:S05]  /*61a0*/  IMAD.IADD R96, R96, 0x1, R2 ;  /* 0x0000000160607824 */ /* 0x000fca00078e0202 */
[----:B------:R-:W-:Y:S01]  /*61b0*/  IADD3 R2, R96, c[0x0][0x328], RZ ;  /* 0x0000ca0060027a10 */ /* 0x000fe20007ffe0ff */
[----:B------:R-:W-:Y:S05]  /*61c0*/  @!P1 BRA `(.L_x_339) ;  /* 0x000000f000009947 */ /* 0x000fea0003800000 */
        /* <DEDUP_REMOVED lines=10> */
.L_x_340:
[----:B------:R-:W-:-:S13]  /*6270*/  ISETP.NE.AND P0, PT, R0, 0x1, PT ;  /* 0x000000010000780c */ /* 0x000fda0003f05270 */
[----:B------:R-:W-:-:S05]  /*6280*/  @P0 IMAD.HI.U32 R4, R3, c[0x0][0x330], RZ ;  /* 0x0000cc0003040a27 */ /* 0x000fca00078e00ff */
[----:B------:R-:W-:-:S05]  /*6290*/  @P0 SHF.R.U32.HI R3, RZ, c[0x0][0x334], R4 ;  /* 0x0000cd00ff030a19 */ /* 0x000fca0000011604 */
.L_x_341:
[----:B------:R-:W-:-:S05]  /*62a0*/  IMAD R3, R3, R0, c[0x0][0x32c] ;  /* 0x0000cb0003037624 */ /* 0x000fca00078e0200 */
[----:B------:R-:W-:-:S04]  /*62b0*/  IMNMX R2, R2, R3, PT ;  /* 0x0000000302027217 */ /* 0x000fc80003800200 */
.L_x_339:
[----:B------:R-:W-:Y:S01]  /*62c0*/  IADD3 R5, R2, 0x5f, RZ ;  /* 0x0000005f02057810 */ /* 0x000fe20007ffe0ff */
[----:B------:R-:W-:-:S04]  /*62d0*/  @P3 IMAD.HI.U32 R0, R118, c[0x0][0x2c8], RZ ;  /* 0x0000b20076003a27 */ /* 0x000fc800078e00ff */
[----:B------:R-:W-:-:S04]  /*62e0*/  IMAD.HI R5, R5, 0x2aaaaaab, RZ ;  /* 0x2aaaaaab05057827 */ /* 0x000fc800078e02ff */
[----:B------:R-:W-:Y:S01]  /*62f0*/  IMAD.MOV.U32 R2, RZ, RZ, R118 ;  /* 0x000000ffff027224 */ /* 0x000fe200078e0076 */
[----:B------:R-:W-:Y:S02]  /*6300*/  @P3 SHF.R.U32.HI R2, RZ, c[0x0][0x2cc], R0 ;  /* 0x0000b300ff023a19 */ /* 0x000fe40000011600 */
[----:B------:R-:W-:-:S03]  /*6310*/  SHF.R.U32.HI R0, RZ, 0x1f, R5 ;  /* 0x0000001fff007819 */ /* 0x000fc60000011605 */
[----:B------:R-:W-:Y:S01]  /*6320*/  IMAD.IADD R3, R117, 0x1, R2 ;  /* 0x0000000175037824 */ /* 0x000fe200078e0202 */
[----:B------:R-:W-:-:S04]  /*6330*/  LEA.HI.SX32 R36, R5, R0, 0x1c ;  /* 0x0000000005247211 */ /* 0x000fc800078fe2ff */
[----:B------:R-:W-:Y:S02]  /*6340*/  IADD3 R0, R3, -c[0x0][0x324], RZ ;  /* 0x8000c90003007a10 */ /* 0x000fe40007ffe0ff */
[----:B------:R-:W-:Y:S01]  /*6350*/  IMNMX R36, R36, R95, PT ;  /* 0x0000005f24247217 */ /* 0x000fe20003800200 */
        /* <DEDUP_REMOVED lines=10> */
.L_x_343:
[----:B------:R-:W-:-:S04]  /*6400*/  MOV R2, c[0x0][0x32c] ;  /* 0x0000cb0000027a02 */ /* 0x000fc80000000f00 */
[----:B------:R-:W-:-:S13]  /*6410*/  ISETP.NE.AND P0, PT, R2, 0x1, PT ;  /* 0x000000010200780c */ /* 0x000fda0003f05270 */
[----:B------:R-:W-:-:S05]  /*6420*/  @P0 IMAD.HI.U32 R2, R3, c[0x0][0x330], RZ ;  /* 0x0000cc0003020a27 */ /* 0x000fca00078e00ff */
[----:B------:R-:W-:-:S05]  /*6430*/  @P0 SHF.R.U32.HI R3, RZ, c[0x0][0x334], R2 ;  /* 0x0000cd00ff030a19 */ /* 0x000fca0000011602 */
.L_x_344:
[----:B------:R-:W-:-:S05]  /*6440*/  IMAD R3, R3, c[0x0][0x32c], RZ ;  /* 0x0000cb0003037a24 */ /* 0x000fca00078e02ff */
[----:B------:R-:W-:-:S05]  /*6450*/  IMNMX R0, R0, R3, !PT ;  /* 0x0000000300007217 */ /* 0x000fca0007800200 */
.L_x_342:
        /* <DEDUP_REMOVED lines=18> */
[----:B------:R-:W-:Y:S01]  /*6580*/  IMAD.MOV.U32 R4, RZ, RZ, RZ ;  /* 0x000000ffff047224 */ /* 0x000fe200078e00ff */
        /* <DEDUP_REMOVED lines=23> */
[----:B------:R-:W-:Y:S02]  /*6700*/  ISETP.NE.U32.AND P0, PT, RZ, c[0x0][0x340], PT ;  /* 0x0000d000ff007a0c */ /* 0x000fe40003f05070 */
[----:B------:R-:W-:-:S02]  /*6710*/  SHF.R.S32.HI R37, RZ, 0x1f, R74 ;  /* 0x0000001fff257819 */ /* 0x000fc4000001144a */
[----:B------:R-:W-:Y:S01]  /*6720*/  SHF.R.S32.HI R3, RZ, 0x1f, R76 ;  /* 0x0000001fff037819 */ /* 0x000fe2000001144c */
[----:B------:R-:W-:Y:S01]  /*6730*/  IMAD.WIDE.U32 R10, R76, c[0x0][0x178], RZ ;  /* 0x00005e004c0a7a25 */ /* 0x000fe200078e00ff */
[----:B------:R-:W-:Y:S01]  /*6740*/  ISETP.NE.AND.EX P1, PT, RZ, c[0x0][0x344], PT, P0 ;  /* 0x0000d100ff007a0c */ /* 0x000fe20003f25300 */
[----:B------:R-:W-:-:S12]  /*6750*/  ULDC.64 UR10, c[0x0][0x1e0] ;  /* 0x00007800000a7ab9 */ /* 0x000fd80000000a00 */
[----:B------:R-:W-:-:S04]  /*6760*/  @P1 IMAD.MOV.U32 R6, RZ, RZ, 0x4 ;  /* 0x00000004ff061424 */ /* 0x000fc800078e00ff */
[----:B------:R-:W-:-:S05]  /*6770*/  @P1 IMAD.WIDE R6, R221, R6, c[0x0][0x340] ;  /* 0x0000d000dd061625 */ /* 0x000fca00078e0206 */
[----:B------:R1:W2:Y:S01]  /*6780*/  @P1 LDG.E R2, [R6.64] ;  /* 0x0000001006021981 */ /* 0x0002a2000c1e1900 */
[----:B------:R-:W-:Y:S01]  /*6790*/  LEA.HI R4, R37, R74, RZ, 0x3 ;  /* 0x0000004a25047211 */ /* 0x000fe200078f18ff */
[----:B------:R-:W-:Y:S01]  /*67a0*/  IMAD R3, R3, c[0x0][0x178], RZ ;  /* 0x00005e0003037a24 */ /* 0x000fe200078e02ff */
[----:B------:R-:W-:Y:S01]  /*67b0*/  ISETP.NE.U32.AND P0, PT, RZ, c[0x0][0x348], PT ;  /* 0x0000d200ff007a0c */ /* 0x000fe20003f05070 */
[----:B------:R-:W-:Y:S01]  /*67c0*/  IMAD R0, R218, c[0x0][0x1b8], RZ ;  /* 0x00006e00da007a24 */ /* 0x000fe200078e02ff */
[----:B------:R-:W-:Y:S01]  /*67d0*/  LOP3.LUT R29, R4, 0xfffffff8, RZ, 0xc0, !PT ;  /* 0xfffffff8041d7812 */ /* 0x000fe200078ec0ff */
[----:B------:R-:W-:Y:S01]  /*67e0*/  IMAD R3, R76, c[0x0][0x17c], R3 ;  /* 0x00005f004c037a24 */ /* 0x000fe200078e0203 */
[----:B------:R-:W-:Y:S01]  /*67f0*/  SHF.R.S32.HI R4, RZ, 0x3, R4 ;  /* 0x00000003ff047819 */ /* 0x000fe20000011404 */
[----:B------:R-:W-:Y:S01]  /*6800*/  IMAD R5, R219, c[0x0][0x1bc], R0 ;  /* 0x00006f00db057a24 */ /* 0x000fe200078e0200 */
[----:B------:R-:W-:Y:S01]  /*6810*/  ISETP.NE.AND.EX P0, PT, RZ, c[0x0][0x34c], PT, P0 ;  /* 0x0000d300ff007a0c */ /* 0x000fe20003f05300 */
[----:B------:R-:W-:Y:S01]  /*6820*/  IMAD.IADD R29, R74, 0x1, -R29 ;  /* 0x000000014a1d7824 */ /* 0x000fe200078e0a1d */
[----:B------:R-:W-:Y:S01]  /*6830*/  ISETP.NE.U32.AND P2, PT, RZ, c[0x0][0x350], PT ;  /* 0x0000d400ff007a0c */ /* 0x000fe20003f45070 */
[----:B------:R-:W-:Y:S01]  /*6840*/  IMAD.IADD R11, R11, 0x1, R3 ;  /* 0x000000010b0b7824 */ /* 0x000fe200078e0203 */
[----:B------:R-:W-:Y:S01]  /*6850*/  SEL R12, R221, RZ, !P0 ;  /* 0x000000ffdd0c7207 */ /* 0x000fe20004000000 */
[----:B------:R-:W-:Y:S01]  /*6860*/  IMAD R3, R29, 0x20, R4 ;  /* 0x000000201d037824 */ /* 0x000fe200078e0204 */
[----:B------:R-:W-:Y:S01]  /*6870*/  IADD3 R110, R36, -0x1, RZ ;  /* 0xffffffff246e7810 */ /* 0x000fe20007ffe0ff */
[----:B------:R-:W-:Y:S01]  /*6880*/  IMAD.WIDE.U32 R10, R219, c[0x0][0x1b8], R10 ;  /* 0x00006e00db0a7a25 */ /* 0x000fe200078e000a */
[----:B------:R-:W-:Y:S01]  /*6890*/  UIMAD.WIDE.U32 UR12, UR10, 0x40, URZ ;  /* 0x000000400a0c78a5 */ /* 0x000fe2000f8e003f */
[----:B------:R-:W-:Y:S01]  /*68a0*/  LOP3.LUT R222, R222, 0xfffbffff, RZ, 0xc0, !PT ;  /* 0xfffbffffdede7812 */ /* 0x000fe200078ec0ff */
[----:B------:R-:W-:Y:S01]  /*68b0*/  USHF.L.U32 UR6, UR11, 0x6, URZ ;  /* 0x000000060b067899 */ /* 0x000fe2000800063f */
[----:B------:R-:W-:Y:S01]  /*68c0*/  IMAD.IADD R3, R118, 0x1, R3 ;  /* 0x0000000176037824 */ /* 0x000fe200078e0203 */
[----:B------:R-:W-:Y:S01]  /*68d0*/  SHF.R.S32.HI R31, RZ, 0x1f, R110 ;  /* 0x0000001fff1f7819 */ /* 0x000fe2000001146e */
[----:B------:R-:W-:Y:S01]  /*68e0*/  IMAD.IADD R11, R11, 0x1, R5 ;  /* 0x000000010b0b7824 */ /* 0x000fe200078e0205 */
[----:B------:R-:W-:Y:S01]  /*68f0*/  UIADD3 UR6, UR13, UR6, URZ ;  /* 0x000000060d067290 */ /* 0x000fe2000fffe03f */
[----:B------:R-:W-:Y:S01]  /*6900*/  @P3 IMAD.HI.U32 R0, R3, c[0x0][0x2c8], RZ ;  /* 0x0000b20003003a27 */ /* 0x000fe200078e00ff */
[----:B-1----:R-:W-:-:S02]  /*6910*/  SHF.R.S32.HI R6, RZ, 0x1f, R221 ;  /* 0x0000001fff067819 */ /* 0x002fc400000114dd */
[----:B------:R-:W-:Y:S01]  /*6920*/  SHF.R.S32.HI R7, RZ, 0x1f, R123 ;  /* 0x0000001fff077819 */ /* 0x000fe2000001147b */
[----:B------:R-:W-:Y:S01]  /*6930*/  IMAD.MOV.U32 R5, RZ, RZ, R3 ;  /* 0x000000ffff057224 */ /* 0x000fe200078e0003 */
[----:B------:R-:W-:Y:S01]  /*6940*/  SEL R9, R6, RZ, !P0 ;  /* 0x000000ff06097207 */ /* 0x000fe20004000000 */
[----:B------:R-:W-:Y:S01]  /*6950*/  IMAD.SHL.U32 R64, R29, 0x8, RZ ;  /* 0x000000081d407824 */ /* 0x000fe200078e00ff */
[----:B------:R-:W-:Y:S01]  /*6960*/  @P3 SHF.R.U32.HI R5, RZ, c[0x0][0x2cc], R0 ;  /* 0x0000b300ff053a19 */ /* 0x000fe20000011600 */
[----:B------:R-:W-:Y:S01]  /*6970*/  BAR.SYNC.DEFER_BLOCKING 0x0 ;  /* 0x0000000000007b1d */ /* 0x000fe20000010000 */
[C---:B------:R-:W-:Y:S01]  /*6980*/  IADD3 R123, P0, R4.reuse, R123, RZ ;  /* 0x0000007b047b7210 */ /* 0x040fe20007f1e0ff */
[----:B------:R-:W-:Y:S01]  /*6990*/  IMAD R9, R9, c[0x0][0x1c0], RZ ;  /* 0x0000700009097a24 */ /* 0x000fe200078e02ff */
[----:B------:R-:W-:Y:S01]  /*69a0*/  SHF.R.S32.HI R65, RZ, 0x1f, R64 ;  /* 0x0000001fff417819 */ /* 0x000fe20000011440 */
[----:B------:R-:W-:Y:S01]  /*69b0*/  IMAD.MOV R8, RZ, RZ, -R5 ;  /* 0x000000ffff087224 */ /* 0x000fe200078e0a05 */
[----:B------:R-:W-:Y:S01]  /*69c0*/  LEA.HI.X.SX32 R0, R4, R7, 0x1, P0 ;  /* 0x0000000704007211 */ /* 0x000fe200000f0eff */
[C---:B------:R-:W-:Y:S01]  /*69d0*/  IMAD R9, R12.reuse, c[0x0][0x1c4], R9 ;  /* 0x000071000c097a24 */ /* 0x040fe200078e0209 */
[----:B------:R-:W-:Y:S01]  /*69e0*/  SHF.R.S32.HI R7, RZ, 0x1f, R5 ;  /* 0x0000001fff077819 */ /* 0x000fe20000011405 */
[----:B------:R-:W-:-:S04]  /*69f0*/  IMAD.WIDE.U32 R12, R12, c[0x0][0x1c0], R10 ;  /* 0x000070000c0c7a25 */ /* 0x000fc800078e000a */
[----:B------:R-:W-:Y:S02]  /*6a00*/  IMAD R3, R8, c[0x0][0x2c4], R3 ;  /* 0x0000b10008037a24 */ /* 0x000fe400078e0203 */
[----:B------:R-:W-:Y:S02]  /*6a10*/  IMAD.MOV.U32 R8, RZ, RZ, R12 ;  /* 0x000000ffff087224 */ /* 0x000fe400078e000c */
[----:B------:R-:W-:Y:S02]  /*6a20*/  IMAD.IADD R9, R13, 0x1, R9 ;  /* 0x000000010d097824 */ /* 0x000fe400078e0209 */
[----:B------:R-:W-:Y:S02]  /*6a30*/  IMAD R12, R7, c[0x0][0x1b0], RZ ;  /* 0x00006c00070c7a24 */ /* 0x000fe400078e02ff */
[----:B------:R-:W-:Y:S02]  /*6a40*/  IMAD R10, R0, c[0x0][0x1e0], RZ ;  /* 0x00007800000a7a24 */ /* 0x000fe400078e02ff */
[----:B------:R-:W-:-:S02]  /*6a50*/  IMAD R12, R5, c[0x0][0x1b4], R12 ;  /* 0x00006d00050c7a24 */ /* 0x000fc400078e020c */
[----:B------:R-:W-:Y:S01]  /*6a60*/  IMAD.WIDE.U32 R16, R5, c[0x0][0x1b0], R8 ;  /* 0x00006c0005107a25 */ /* 0x000fe200078e0008 */
[----:B------:R-:W-:-:S03]  /*6a70*/  SHF.R.S32.HI R5, RZ, 0x1f, R3 ;  /* 0x0000001fff057819 */ /* 0x000fc60000011403 */
[C---:B------:R-:W-:Y:S02]  /*6a80*/  IMAD R10, R123.reuse, c[0x0][0x1e4], R10 ;  /* 0x000079007b0a7a24 */ /* 0x040fe400078e020a */
[----:B------:R-:W-:-:S04]  /*6a90*/  IMAD.WIDE.U32 R14, R123, c[0x0][0x1e0], R64 ;  /* 0x000078007b0e7a25 */ /* 0x000fc800078e0040 */
[----:B------:R-:W-:Y:S02]  /*6aa0*/  IMAD.IADD R15, R15, 0x1, R10 ;  /* 0x000000010f0f7824 */ /* 0x000fe400078e020a */
[----:B------:R-:W-:Y:S02]  /*6ab0*/  IMAD.IADD R17, R17, 0x1, R12 ;  /* 0x0000000111117824 */ /* 0x000fe400078e020c */
[----:B------:R-:W-:Y:S02]  /*6ac0*/  IMAD R10, R5, c[0x0][0x1a8], RZ ;  /* 0x00006a00050a7a24 */ /* 0x000fe400078e02ff */
[----:B------:R-:W-:-:S04]  /*6ad0*/  IMAD.WIDE.U32 R16, R3, c[0x0][0x1a8], R16 ;  /* 0x00006a0003107a25 */ /* 0x000fc800078e0010 */
[----:B------:R-:W-:Y:S01]  /*6ae0*/  IMAD R10, R3, c[0x0][0x1ac], R10 ;  /* 0x00006b00030a7a24 */ /* 0x000fe200078e020a */
[----:B------:R-:W-:Y:S01]  /*6af0*/  LEA R9, P0, R16, c[0x0][0x160], 0x1 ;  /* 0x0000580010097a11 */ /* 0x000fe200078008ff */
[----:B------:R-:W-:Y:S02]  /*6b00*/  IMAD.MOV.U32 R3, RZ, RZ, 0x60 ;  /* 0x00000060ff037424 */ /* 0x000fe400078e00ff */
[----:B------:R-:W-:Y:S02]  /*6b10*/  IMAD.IADD R5, R17, 0x1, R10 ;  /* 0x0000000111057824 */ /* 0x000fe400078e020a */
[----:B------:R-:W-:Y:S01]  /*6b20*/  IMAD R8, R218, c[0x0][0x1e8], RZ ;  /* 0x00007a00da087a24 */ /* 0x000fe200078e02ff */
[----:B------:R-:W-:Y:S01]  /*6b30*/  SHFL.IDX PT, R42, R9, 0x1, 0x181f ;  /* 0x00381f00092a7f89 */ /* 0x000fe200000e0000 */
[----:B------:R-:W-:Y:S01]  /*6b40*/  IMAD R38, R36, -0x60, R3 ;  /* 0xffffffa024267824 */ /* 0x000fe200078e0203 */
[----:B------:R-:W-:Y:S01]  /*6b50*/  LEA.HI.X R5, R16, c[0x0][0x164], R5, 0x1, P0 ;  /* 0x0000590010057a11 */ /* 0x000fe200000f0c05 */
[C---:B------:R-:W-:Y:S01]  /*6b60*/  IMAD R8, R219.reuse, c[0x0][0x1ec], R8 ;  /* 0x00007b00db087a24 */ /* 0x040fe200078e0208 */
[----:B------:R-:W-:Y:S01]  /*6b70*/  ISETP.NE.AND.EX P0, PT, RZ, c[0x0][0x354], PT, P2 ;  /* 0x0000d500ff007a0c */ /* 0x000fe20003f05320 */
[----:B------:R-:W-:Y:S01]  /*6b80*/  IMAD.WIDE.U32 R224, R219, c[0x0][0x1e8], R14 ;  /* 0x00007a00dbe07a25 */ /* 0x000fe200078e000e */
[----:B------:R-:W-:Y:S01]  /*6b90*/  IADD3 R28, R38, R215, -R4 ;  /* 0x000000d7261c7210 */ /* 0x000fe20007ffe804 */
[----:B------:R-:W-:Y:S02]  /*6ba0*/  SHFL.IDX PT, R43, R5, 0x1, 0x181f ;  /* 0x00381f00052b7f89 */ /* 0x000fe400000e0000 */
[----:B------:R-:W-:Y:S01]  /*6bb0*/  IMAD.IADD R225, R8, 0x1, R225 ;  /* 0x0000000108e17824 */ /* 0x000fe200078e02e1 */
[C---:B------:R-:W-:Y:S01]  /*6bc0*/  ISETP.GE.AND P2, PT, R28.reuse, 0x1, PT ;  /* 0x000000011c00780c */ /* 0x040fe20003f46270 */
[C---:B------:R-:W-:Y:S01]  /*6bd0*/  IMAD R39, R3.reuse, c[0x0][0x1e4], RZ ;  /* 0x0000790003277a24 */ /* 0x040fe200078e02ff */
[C---:B------:R-:W-:Y:S01]  /*6be0*/  ISETP.GE.AND P5, PT, R28.reuse, 0x21, PT ;  /* 0x000000211c00780c */ /* 0x040fe20003fa6270 */
[----:B------:R-:W-:Y:S01]  /*6bf0*/  IMAD.WIDE.U32 R108, R3, c[0x0][0x1e0], RZ ;  /* 0x00007800036c7a25 */ /* 0x000fe200078e00ff */
[----:B------:R-:W-:Y:S01]  /*6c00*/  ISETP.GE.AND P3, PT, R28, 0x41, PT ;  /* 0x000000411c00780c */ /* 0x000fe20003f66270 */
[----:B------:R-:W-:Y:S02]  /*6c10*/  SHFL.IDX PT, R40, R9, 0x2, 0x181f ;  /* 0x00581f0009287f89 */ /* 0x000fe400000e0000 */
[----:B------:R-:W-:-:S02]  /*6c20*/  IMAD.IADD R39, R39, 0x1, R109 ;  /* 0x0000000127277824 */ /* 0x000fc400078e026d */
[----:B------:R-:W-:Y:S01]  /*6c30*/  IMAD.U32 R13, RZ, RZ, UR10 ;  /* 0x0000000aff0d7e24 */ /* 0x000fe2000f8e00ff */
[----:B------:R-:W-:Y:S01]  /*6c40*/  SHFL.IDX PT, R41, R5, 0x2, 0x181f ;  /* 0x00581f0005297f89 */ /* 0x000fe200000e0000 */
[----:B------:R-:W-:Y:S02]  /*6c50*/  IMAD R3, R39, R110, RZ ;  /* 0x0000006e27037224 */ /* 0x000fe400078e02ff */
[----:B------:R-:W-:Y:S01]  /*6c60*/  IMAD.MOV.U32 R12, RZ, RZ, c[0x0][0x1e4] ;  /* 0x00007900ff0c7624 */ /* 0x000fe200078e00ff */
[----:B------:R-:W-:Y:S01]  /*6c70*/  SHFL.IDX PT, R18, R9, 0x3, 0x181f ;  /* 0x00781f0009127f89 */ /* 0x000fe200000e0000 */
[----:B------:R-:W-:Y:S02]  /*6c80*/  IMAD R3, R31, R108, R3 ;  /* 0x0000006c1f037224 */ /* 0x000fe400078e0203 */
[----:B------:R-:W-:Y:S01]  /*6c90*/  IMAD.U32 R8, RZ, RZ, UR10 ;  /* 0x0000000aff087e24 */ /* 0x000fe2000f8e00ff */
[----:B------:R-:W-:Y:S01]  /*6ca0*/  SHFL.IDX PT, R19, R5, 0x3, 0x181f ;  /* 0x00781f0005137f89 */ /* 0x000fe200000e0000 */
[----:B------:R-:W-:-:S02]  /*6cb0*/  IMAD R7, R220, c[0x0][0x2c4], RZ ;  /* 0x0000b100dc077a24 */ /* 0x000fc400078e02ff */
[----:B------:R-:W-:-:S04]  /*6cc0*/  IMAD R0, R0, c[0x0][0x208], RZ ;  /* 0x0000820000007a24 */ /* 0x000fc800078e02ff */
[----:B------:R-:W-:Y:S01]  /*6cd0*/  IMAD R0, R123, c[0x0][0x20c], R0 ;  /* 0x000083007b007a24 */ /* 0x000fe200078e0200 */
[----:B--2---:R-:W-:Y:S01]  /*6ce0*/  @P1 SHF.R.S32.HI R11, RZ, 0x1f, R2 ;  /* 0x0000001fff0b1819 */ /* 0x004fe20000011402 */
[----:B------:R-:W-:Y:S02]  /*6cf0*/  @!P1 IMAD.MOV.U32 R11, RZ, RZ, R6 ;  /* 0x000000ffff0b9224 */ /* 0x000fe400078e0006 */
[----:B------:R-:W-:Y:S02]  /*6d00*/  @P1 IMAD.MOV.U32 R10, RZ, RZ, R2 ;  /* 0x000000ffff0a1224 */ /* 0x000fe400078e0002 */
[----:B------:R-:W-:Y:S01]  /*6d10*/  @!P1 IMAD.MOV.U32 R10, RZ, RZ, R221 ;  /* 0x000000ffff0a9224 */ /* 0x000fe200078e00dd */
[----:B------:R-:W-:Y:S01]  /*6d20*/  SEL R2, R11, RZ, !P0 ;  /* 0x000000ff0b027207 */ /* 0x000fe20004000000 */
[----:B------:R-:W-:Y:S01]  /*6d30*/  IMAD.IADD R6, R118, 0x1, R4 ;  /* 0x0000000176067824 */ /* 0x000fe200078e0204 */
[----:B------:R-:W-:Y:S02]  /*6d40*/  SHFL.IDX PT, R11, R5, RZ, 0x181f ;  /* 0x00181fff050b7589 */ /* 0x000fe400000e0000 */
[----:B------:R-:W-:Y:S01]  /*6d50*/  SEL R234, R10, RZ, !P0 ;  /* 0x000000ff0aea7207 */ /* 0x000fe20004000000 */
[----:B------:R-:W-:Y:S01]  /*6d60*/  IMAD R227, R2, c[0x0][0x1f0], RZ ;  /* 0x00007c0002e37a24 */ /* 0x000fe200078e02ff */
[----:B------:R-:W1:Y:S01]  /*6d70*/  SHFL.IDX PT, R10, R9, RZ, 0x181f ;  /* 0x00181fff090a7589 */ /* 0x000e6200000e0000 */
[----:B------:R-:W-:Y:S01]  /*6d80*/  ISETP.GE.AND P4, PT, R6, R7, PT ;  /* 0x000000070600720c */ /* 0x000fe20003f86270 */
[----:B------:R-:W-:-:S02]  /*6d90*/  IMAD R237, R2, c[0x0][0x218], RZ ;  /* 0x0000860002ed7a24 */ /* 0x000fc400078e02ff */
[C---:B------:R-:W-:Y:S02]  /*6da0*/  IMAD R227, R234.reuse, c[0x0][0x1f4], R227 ;  /* 0x00007d00eae37a24 */ /* 0x040fe400078e02e3 */
[----:B------:R-:W-:-:S04]  /*6db0*/  IMAD.WIDE.U32 R224, R234, c[0x0][0x1f0], R224 ;  /* 0x00007c00eae07a25 */ /* 0x000fc800078e00e0 */
[----:B------:R-:W-:Y:S02]  /*6dc0*/  IMAD.IADD R227, R225, 0x1, R227 ;  /* 0x00000001e1e37824 */ /* 0x000fe400078e02e3 */
[----:B------:R-:W-:Y:S02]  /*6dd0*/  IMAD.MOV.U32 R226, RZ, RZ, R224 ;  /* 0x000000ffffe27224 */ /* 0x000fe400078e00e0 */
[----:B------:R-:W-:Y:S02]  /*6de0*/  IMAD R237, R234, c[0x0][0x21c], R237 ;  /* 0x00008700eaed7a24 */ /* 0x000fe400078e02ed */
[----:B------:R-:W-:-:S04]  /*6df0*/  IMAD.WIDE.U32 R14, R110, R108, R226 ;  /* 0x0000006c6e0e7225 */ /* 0x000fc800078e00e2 */
[----:B------:R-:W-:Y:S01]  /*6e00*/  IMAD.IADD R3, R15, 0x1, R3 ;  /* 0x000000010f037824 */ /* 0x000fe200078e0203 */
[----:B------:R-:W-:Y:S02]  /*6e10*/  @P2 LEA R26, P0, R14, c[0x0][0x1c8], 0x1 ;  /* 0x000072000e1a2a11 */ /* 0x000fe400078008ff */
[----:B-1---5:R-:W-:Y:S02]  /*6e20*/  @!P4 LEA R34, P1, R64, R10, 0x1 ;  /* 0x0000000a4022c211 */ /* 0x022fe400078208ff */
[----:B------:R-:W-:Y:S02]  /*6e30*/  @P2 LEA.HI.X R27, R14, c[0x0][0x1cc], R3, 0x1, P0 ;  /* 0x000073000e1b2a11 */ /* 0x000fe400000f0c03 */
[----:B------:R-:W-:Y:S02]  /*6e40*/  @P5 LEA R13, P0, R13, R14, 0x5 ;  /* 0x0000000e0d0d5211 */ /* 0x000fe400078028ff */
[----:B------:R-:W-:Y:S02]  /*6e50*/  @!P4 LEA.HI.X R35, R64, R11, R65, 0x1, P1 ;  /* 0x0000000b4023c211 */ /* 0x000fe400008f0c41 */
[----:B------:R-:W-:-:S02]  /*6e60*/  @P5 LEA.HI.X R8, R8, R3, R12, 0x5, P0 ;  /* 0x0000000308085211 */ /* 0x000fc400000f2c0c */
[C---:B------:R-:W-:Y:S02]  /*6e70*/  @P5 LEA R16, P0, R13.reuse, c[0x0][0x1c8], 0x1 ;  /* 0x000072000d105a11 */ /* 0x040fe400078008ff */
[----:B------:R-:W-:Y:S02]  /*6e80*/  IADD3 R12, R6, 0x20, RZ ;  /* 0x00000020060c7810 */ /* 0x000fe40007ffe0ff */
[----:B------:R-:W-:Y:S02]  /*6e90*/  @P5 LEA.HI.X R17, R13, c[0x0][0x1cc], R8, 0x1, P0 ;  /* 0x000073000d115a11 */ /* 0x000fe400000f0c08 */
[----:B------:R-:W-:Y:S02]  /*6ea0*/  @P3 IADD3 R8, P0, R14, UR12, RZ ;  /* 0x0000000c0e083c10 */ /* 0x000fe4000ff1e0ff */
[----:B------:R-:W-:Y:S02]  /*6eb0*/  ISETP.GE.AND P1, PT, R64, c[0x0][0x198], PT ;  /* 0x0000660040007a0c */ /* 0x000fe40003f26270 */
[----:B------:R-:W-:-:S02]  /*6ec0*/  @P3 IADD3.X R3, R3, UR6, RZ, P0, !PT ;  /* 0x0000000603033c10 */ /* 0x000fc400087fe4ff */
[----:B------:R-:W-:-:S04]  /*6ed0*/  @P3 LEA R14, P0, R8, c[0x0][0x1c8], 0x1 ;  /* 0x00007200080e3a11 */ /* 0x000fc800078008ff */
[----:B------:R-:W-:Y:S02]  /*6ee0*/  @P3 LEA.HI.X R15, R8, c[0x0][0x1cc], R3, 0x1, P0 ;  /* 0x00007300080f3a11 */ /* 0x000fe400000f0c03 */
[-C--:B------:R-:W-:Y:S02]  /*6ef0*/  ISETP.GE.AND P3, PT, R12, R7.reuse, PT ;  /* 0x000000070c00720c */ /* 0x080fe40003f66270 */
[----:B------:R-:W-:Y:S02]  /*6f00*/  IADD3 R12, R64, 0x40, RZ ;  /* 0x00000040400c7810 */ /* 0x000fe40007ffe0ff */
[----:B------:R-:W-:Y:S02]  /*6f10*/  IADD3 R8, R6, 0x40, RZ ;  /* 0x0000004006087810 */ /* 0x000fe40007ffe0ff */
[----:B------:R-:W-:Y:S02]  /*6f20*/  @!P4 SHF.R.S32.HI R3, RZ, 0x1f, R12 ;  /* 0x0000001fff03c819 */ /* 0x000fe4000001140c */
[----:B------:R-:W-:-:S02]  /*6f30*/  ISETP.GE.AND P5, PT, R8, R7, PT ;  /* 0x000000070800720c */ /* 0x000fc40003fa6270 */
[----:B------:R-:W-:Y:S02]  /*6f40*/  @!P4 LEA.HI R32, R3, R12, RZ, 0x3 ;  /* 0x0000000c0320c211 */ /* 0x000fe400078f18ff */
[----:B------:R-:W-:Y:S02]  /*6f50*/  IADD3 R8, R6, 0x60, RZ ;  /* 0x0000006006087810 */ /* 0x000fe40007ffe0ff */
[----:B------:R-:W-:Y:S02]  /*6f60*/  @!P4 LOP3.LUT R32, R32, 0xfffffff8, RZ, 0xc0, !PT ;  /* 0xfffffff82020c812 */ /* 0x000fe400078ec0ff */
[----:B------:R-:W-:Y:S02]  /*6f70*/  ISETP.GE.AND P6, PT, R8, R7, PT ;  /* 0x000000070800720c */ /* 0x000fe40003fc6270 */
[----:B------:R-:W-:Y:S01]  /*6f80*/  LEA.HI R8, R37, R74, RZ, 0x6 ;  /* 0x0000004a25087211 */ /* 0x000fe200078f30ff */
[----:B------:R-:W-:Y:S01]  /*6f90*/  @!P4 IMAD.WIDE R32, R32, 0x2, R10 ;  /* 0x000000022020c825 */ /* 0x000fe200078e020a */
[----:B------:R-:W-:-:S02]  /*6fa0*/  @!P3 LEA R24, P0, R64, R42, 0x1 ;  /* 0x0000002a4018b211 */ /* 0x000fc400078008ff */
[----:B------:R-:W-:Y:S01]  /*6fb0*/  @!P3 SHF.R.S32.HI R5, RZ, 0x1f, R12 ;  /* 0x0000001fff05b819 */ /* 0x000fe2000001140c */
[----:B------:R-:W-:Y:S01]  /*6fc0*/  IMAD.SHL.U32 R11, R4, 0x40, RZ ;  /* 0x00000040040b7824 */ /* 0x000fe200078e00ff */
[----:B------:R-:W-:Y:S01]  /*6fd0*/  @!P3 LEA.HI.X R25, R64, R43, R65, 0x1, P0 ;  /* 0x0000002b4019b211 */ /* 0x000fe200000f0c41 */
[----:B------:R-:W-:Y:S01]  /*6fe0*/  IMAD.SHL.U32 R8, R8, 0x8, RZ ;  /* 0x0000000808087824 */ /* 0x000fe200078e00ff */
[----:B------:R-:W-:Y:S02]  /*6ff0*/  @!P5 LEA R22, P0, R64, R40, 0x1 ;  /* 0x000000284016d211 */ /* 0x000fe400078008ff */
[----:B------:R-:W-:Y:S02]  /*7000*/  LOP3.LUT R11, R11, 0x1c0, RZ, 0xc0, !PT ;  /* 0x000001c00b0b7812 */ /* 0x000fe400078ec0ff */
[----:B------:R-:W-:Y:S02]  /*7010*/  LOP3.LUT R8, R8, 0xfffffe00, RZ, 0xc0, !PT ;  /* 0xfffffe0008087812 */ /* 0x000fe400078ec0ff */
[----:B------:R-:W-:-:S02]  /*7020*/  LOP3.LUT R30, R11, 0x38, R64, 0xf8, !PT ;  /* 0x000000380b1e7812 */ /* 0x000fc400078ef840 */
[----:B------:R-:W-:Y:S02]  /*7030*/  SHF.R.U32.HI R9, RZ, 0x3, R11 ;  /* 0x00000003ff097819 */ /* 0x000fe4000001160b */
[----:B------:R-:W-:Y:S02]  /*7040*/  @!P5 LEA.HI.X R23, R64, R41, R65, 0x1, P0 ;  /* 0x000000294017d211 */ /* 0x000fe400000f0c41 */
[----:B------:R-:W-:Y:S02]  /*7050*/  LOP3.LUT R30, R8, R30, R9, 0xf6, !PT ;  /* 0x0000001e081e7212 */ /* 0x000fe400078ef609 */
[----:B------:R-:W-:Y:S02]  /*7060*/  @!P6 LEA R20, P0, R64, R18, 0x1 ;  /* 0x000000124014e211 */ /* 0x000fe400078008ff */
[----:B------:R-:W-:Y:S01]  /*7070*/  @!P5 SHF.R.S32.HI R3, RZ, 0x1f, R12 ;  /* 0x0000001fff03d819 */ /* 0x000fe2000001140c */
[----:B------:R-:W-:Y:S01]  /*7080*/  @!P4 IMAD.SHL.U32 R10, R30, 0x2, RZ ;  /* 0x000000021e0ac824 */ /* 0x000fe200078e00ff */
[----:B------:R-:W-:-:S02]  /*7090*/  @!P6 LEA.HI.X R21, R64, R19, R65, 0x1, P0 ;  /* 0x000000134015e211 */ /* 0x000fc400000f0c41 */
[-C--:B------:R-:W-:Y:S02]  /*70a0*/  @!P3 LEA.HI R5, R5, R12.reuse, RZ, 0x3 ;  /* 0x0000000c0505b211 */ /* 0x080fe400078f18ff */
[----:B------:R1:W-:Y:S01]  /*70b0*/  @!P4 LDGSTS.E.BYPASS.LTC128B.128 [R10+0x100], [R34.64], !P1 ;  /* 0x00100000220acfae */ /* 0x0003e2000c901d50 */
[----:B------:R-:W-:Y:S02]  /*70c0*/  ISETP.GE.AND P0, PT, R12, c[0x0][0x198], PT ;  /* 0x000066000c007a0c */ /* 0x000fe40003f06270 */
[----:B------:R-:W-:Y:S02]  /*70d0*/  @!P5 LEA.HI R3, R3, R12, RZ, 0x3 ;  /* 0x0000000c0303d211 */ /* 0x000fe400078f18ff */
[----:B------:R-:W-:Y:S02]  /*70e0*/  @!P3 LOP3.LUT R5, R5, 0xfffffff8, RZ, 0xc0, !PT ;  /* 0xfffffff80505b812 */ /* 0x000fe400078ec0ff */
[----:B------:R-:W-:Y:S02]  /*70f0*/  @!P5 LOP3.LUT R3, R3, 0xfffffff8, RZ, 0xc0, !PT ;  /* 0xfffffff80303d812 */ /* 0x000fe400078ec0ff */
[----:B------:R-:W-:Y:S01]  /*7100*/  P2R R13, PR, RZ, 0x8 ;  /* 0x00000008ff0d7803 */ /* 0x000fe20000000000 */
[----:B------:R-:W-:-:S04]  /*7110*/  @!P3 IMAD.WIDE R42, R5, 0x2, R42 ;  /* 0x00000002052ab825 */ /* 0x000fc800078e022a */
[----:B------:R-:W-:Y:S01]  /*7120*/  @!P3 IMAD.SHL.U32 R5, R30, 0x2, RZ ;  /* 0x000000021e05b824 */ /* 0x000fe200078e00ff */
[----:B------:R2:W-:Y:S01]  /*7130*/  @!P4 LDGSTS.E.BYPASS.LTC128B.128 [R10+0x4100], [R32.64], !P0 ;  /* 0x04100000200acfae */ /* 0x0005e2000c101d50 */
[----:B------:R-:W-:-:S03]  /*7140*/  @!P5 IMAD.WIDE R44, R3, 0x2, R40 ;  /* 0x00000002032cd825 */ /* 0x000fc600078e0228 */
[----:B------:R3:W-:Y:S01]  /*7150*/  @!P3 LDGSTS.E.BYPASS.LTC128B.128 [R5+0x1100], [R24.64], !P1 ;  /* 0x011000001805bfae */ /* 0x0007e2000c901d50 */
[C---:B------:R-:W-:Y:S02]  /*7160*/  @!P5 IMAD.SHL.U32 R3, R30.reuse, 0x2, RZ ;  /* 0x000000021e03d824 */ /* 0x040fe400078e00ff */
[----:B------:R-:W-:Y:S01]  /*7170*/  @!P6 IMAD.SHL.U32 R41, R30, 0x2, RZ ;  /* 0x000000021e29e824 */ /* 0x000fe200078e00ff */
[----:B------:R4:W-:Y:S01]  /*7180*/  @!P3 LDGSTS.E.BYPASS.LTC128B.128 [R5+0x5100], [R42.64], !P0 ;  /* 0x051000002a05bfae */ /* 0x0009e2000c101d50 */
[----:B------:R-:W-:Y:S02]  /*7190*/  ISETP.GE.AND P3, PT, R28, 0x21, PT ;  /* 0x000000211c00780c */ /* 0x000fe40003f66270 */
[----:B-1----:R-:W-:Y:S01]  /*71a0*/  @!P6 SHF.R.S32.HI R35, RZ, 0x1f, R12 ;  /* 0x0000001fff23e819 */ /* 0x002fe2000001140c */
[----:B------:R1:W-:Y:S03]  /*71b0*/  @!P5 LDGSTS.E.BYPASS.LTC128B.128 [R3+0x2100], [R22.64], !P1 ;  /* 0x021000001603dfae */ /* 0x0003e6000c901d50 */
[----:B------:R-:W-:Y:S01]  /*71c0*/  @!P6 LEA.HI R35, R35, R12, RZ, 0x3 ;  /* 0x0000000c2323e211 */ /* 0x000fe200078f18ff */
[----:B------:R1:W-:Y:S03]  /*71d0*/  @!P5 LDGSTS.E.BYPASS.LTC128B.128 [R3+0x6100], [R44.64], !P0 ;  /* 0x061000002c03dfae */ /* 0x0003e6000c101d50 */
[----:B------:R-:W-:Y:S01]  /*71e0*/  @!P6 LOP3.LUT R35, R35, 0xfffffff8, RZ, 0xc0, !PT ;  /* 0xfffffff82323e812 */ /* 0x000fe200078ec0ff */
[----:B------:R1:W-:Y:S04]  /*71f0*/  @!P6 LDGSTS.E.BYPASS.LTC128B.128 [R41+0x3100], [R20.64], !P1 ;  /* 0x031000001429efae */ /* 0x0003e8000c901d50 */
[----:B--2---:R-:W-:Y:S01]  /*7200*/  @!P6 IMAD.WIDE R32, R35, 0x2, R18 ;  /* 0x000000022320e825 */ /* 0x004fe200078e0212 */
[----:B------:R-:W-:-:S02]  /*7210*/  LEA.HI R19, R37, R74, RZ, 0x4 ;  /* 0x0000004a25137211 */ /* 0x000fc400078f20ff */
[----:B------:R-:W-:Y:S01]  /*7220*/  P2R R10, PR, RZ, 0x10 ;  /* 0x00000010ff0a7803 */ /* 0x000fe20000000000 */
[----:B---3--:R-:W-:Y:S01]  /*7230*/  @P2 IMAD.SHL.U32 R25, R30, 0x2, RZ ;  /* 0x000000021e192824 */ /* 0x008fe200078e00ff */
[----:B------:R2:W-:Y:S01]  /*7240*/  @!P6 LDGSTS.E.BYPASS.LTC128B.128 [R41+0x7100], [R32.64], !P0 ;  /* 0x071000002029efae */ /* 0x0005e2000c101d50 */
[----:B------:R-:W-:Y:S02]  /*7250*/  ISETP.GE.AND P0, PT, R12, c[0x0][0x1d4], PT ;  /* 0x000075000c007a0c */ /* 0x000fe40003f06270 */
[----:B------:R-:W-:Y:S01]  /*7260*/  ISETP.GE.AND P4, PT, R64, c[0x0][0x1d4], PT ;  /* 0x0000750040007a0c */ /* 0x000fe20003f86270 */
[----:B------:R-:W0:Y:S01]  /*7270*/  LDGDEPBAR ;  /* 0x00000000000079af */ /* 0x000e220000000000 */
[----:B----4-:R-:W-:Y:S02]  /*7280*/  IMAD.MOV.U32 R5, RZ, RZ, 0x10 ;  /* 0x00000010ff057424 */ /* 0x010fe400078e00ff */
[----:B-1----:R-:W-:Y:S01]  /*7290*/  IMAD.WIDE.U32 R22, R123, c[0x0][0x208], R64 ;  /* 0x000082007b167a25 */ /* 0x002fe200078e0040 */
[----:B------:R-:W-:-:S08]  /*72a0*/  LOP3.LUT R3, R19, 0xfffffff0, RZ, 0xc0, !PT ;  /* 0xfffffff013037812 */ /* 0x000fd000078ec0ff */
[----:B------:R2:W-:Y:S01]  /*72b0*/  @P2 LDGSTS.E.BYPASS.LTC128B.128 [R25+0x8100], [R26.64], !P4 ;  /* 0x081000001a192fae */ /* 0x0005e2000e101d50 */
[----:B------:R-:W-:Y:S01]  /*72c0*/  IMAD.IADD R3, R74, 0x1, -R3 ;  /* 0x000000014a037824 */ /* 0x000fe200078e0a03 */
[----:B------:R-:W-:Y:S01]  /*72d0*/  @P4 LOP3.LUT R222, R222, 0x40000, RZ, 0xfc, !PT ;  /* 0x00040000dede4812 */ /* 0x000fe200078efcff */
[----:B------:R-:W-:Y:S01]  /*72e0*/  @P3 IMAD.SHL.U32 R21, R30, 0x2, RZ ;  /* 0x000000021e153824 */ /* 0x000fe200078e00ff */
[----:B------:R2:W-:Y:S01]  /*72f0*/  @P2 LDGSTS.E.BYPASS.LTC128B.128 [R25+0xb100], [R26.64+0x80], !P0 ;  /* 0x0b1000801a192fae */ /* 0x0005e2000c101d50 */
[----:B------:R-:W-:Y:S01]  /*7300*/  IMAD.MOV.U32 R20, RZ, RZ, R22 ;  /* 0x000000ffff147224 */ /* 0x000fe200078e0016 */
[----:B------:R-:W-:Y:S02]  /*7310*/  SHF.R.S32.HI R12, RZ, 0x1f, R3 ;  /* 0x0000001fff0c7819 */ /* 0x000fe40000011403 */
[----:B------:R1:W-:Y:S01]  /*7320*/  @P3 LDGSTS.E.BYPASS.LTC128B.128 [R21+0x9100], [R16.64], !P4 ;  /* 0x0910000010153fae */ /* 0x0003e2000e101d50 */
[----:B------:R-:W-:Y:S02]  /*7330*/  LOP3.LUT R222, R222, 0xfffdffff, RZ, 0xc0, !PT ;  /* 0xfffdffffdede7812 */ /* 0x000fe400078ec0ff */
[----:B------:R-:W-:Y:S01]  /*7340*/  LEA.HI R12, R12, R3, RZ, 0x3 ;  /* 0x000000030c0c7211 */ /* 0x000fe200078f18ff */
[----:B------:R1:W-:Y:S01]  /*7350*/  @P3 LDGSTS.E.BYPASS.LTC128B.128 [R21+0xc100], [R16.64+0x80], !P0 ;  /* 0x0c10008010153fae */ /* 0x0003e2000c101d50 */
[----:B------:R-:W-:-:S02]  /*7360*/  @P0 LOP3.LUT R222, R222, 0x20000, RZ, 0xfc, !PT ;  /* 0x00020000dede0812 */ /* 0x000fc400078efcff */
[----:B------:R-:W-:-:S05]  /*7370*/  LOP3.LUT R18, R12, 0xfffffff8, RZ, 0xc0, !PT ;  /* 0xfffffff80c127812 */ /* 0x000fca00078ec0ff */
[----:B------:R-:W-:Y:S02]  /*7380*/  IMAD.IADD R18, R3, 0x1, -R18 ;  /* 0x0000000103127824 */ /* 0x000fe400078e0a12 */
[----:B------:R-:W-:-:S03]  /*7390*/  IMAD.MOV.U32 R3, RZ, RZ, 0x20 ;  /* 0x00000020ff037424 */ /* 0x000fc600078e00ff */
[C---:B------:R-:W-:Y:S01]  /*73a0*/  R2P PR, R18.reuse, 0x6 ;  /* 0x0000000612007804 */ /* 0x040fe20000000000 */
[----:B------:R-:W-:Y:S01]  /*73b0*/  IMAD.SHL.U32 R18, R18, 0x40, RZ ;  /* 0x0000004012127824 */ /* 0x000fe200078e00ff */
[----:B------:R-:W-:-:S03]  /*73c0*/  ISETP.NE.AND P3, PT, R13, RZ, PT ;  /* 0x000000ff0d00720c */ /* 0x000fc60003f65270 */
[----:B------:R-:W-:Y:S02]  /*73d0*/  SEL R5, R5, 0xfffffff0, !P1 ;  /* 0xfffffff005057807 */ /* 0x000fe40004800000 */
[----:B------:R-:W-:Y:S02]  /*73e0*/  ISETP.GE.AND P1, PT, R28, 0x41, PT ;  /* 0x000000411c00780c */ /* 0x000fe40003f26270 */
[----:B------:R-:W-:Y:S01]  /*73f0*/  SEL R3, R3, 0xffffffe0, !P2 ;  /* 0xffffffe003037807 */ /* 0x000fe20005000000 */
[----:B-1----:R-:W-:Y:S02]  /*7400*/  IMAD.IADD R21, R23, 0x1, R0 ;  /* 0x0000000117157824 */ /* 0x002fe400078e0200 */
[----:B------:R-:W-:Y:S02]  /*7410*/  IMAD R16, R218, c[0x0][0x210], RZ ;  /* 0x00008400da107a24 */ /* 0x000fe400078e02ff */
[----:B------:R-:W-:-:S06]  /*7420*/  IMAD.WIDE.U32 R20, R219, c[0x0][0x210], R20 ;  /* 0x00008400db147a25 */ /* 0x000fcc00078e0014 */
[----:B------:R-:W-:Y:S02]  /*7430*/  @P1 IMAD.SHL.U32 R13, R30, 0x2, RZ ;  /* 0x000000021e0d1824 */ /* 0x000fe400078e00ff */
[----:B------:R-:W-:-:S03]  /*7440*/  IMAD R16, R219, c[0x0][0x214], R16 ;  /* 0x00008500db107a24 */ /* 0x000fc600078e0210 */
[----:B------:R1:W-:Y:S01]  /*7450*/  @P1 LDGSTS.E.BYPASS.LTC128B.128 [R13+0xa100], [R14.64], !P4 ;  /* 0x0a1000000e0d1fae */ /* 0x0003e2000e101d50 */
[----:B------:R-:W-:Y:S01]  /*7460*/  ISETP.NE.AND P4, PT, R10, RZ, PT ;  /* 0x000000ff0a00720c */ /* 0x000fe20003f85270 */
[----:B------:R-:W-:Y:S01]  /*7470*/  IMAD.IADD R21, R16, 0x1, R21 ;  /* 0x0000000110157824 */ /* 0x000fe200078e0215 */
[----:B------:R-:W-:Y:S01]  /*7480*/  SHF.R.S32.HI R10, RZ, 0x4, R19 ;  /* 0x00000004ff0a7819 */ /* 0x000fe20000011413 */
[----:B------:R1:W-:Y:S01]  /*7490*/  @P1 LDGSTS.E.BYPASS.LTC128B.128 [R13+0xd100], [R14.64+0x80], !P0 ;  /* 0x0d1000800e0d1fae */ /* 0x0003e2000c101d50 */
[----:B------:R-:W-:Y:S01]  /*74a0*/  ISETP.LT.AND P0, PT, RZ, c[0x0][0x27c], PT ;  /* 0x00009f00ff007a0c */ /* 0x000fe20003f01270 */
[----:B------:R-:W-:Y:S01]  /*74b0*/  IMAD.WIDE.U32 R234, R234, c[0x0][0x218], R20 ;  /* 0x00008600eaea7a25 */ /* 0x000fe200078e0014 */
[----:B------:R-:W-:Y:S01]  /*74c0*/  LEA.HI R19, R19, R10, RZ, 0x1 ;  /* 0x0000000a13137211 */ /* 0x000fe200078f08ff */
[----:B------:R-:W0:Y:S02]  /*74d0*/  LDGDEPBAR ;  /* 0x00000000000079af */ /* 0x000e240000000000 */
[----:B------:R-:W-:Y:S01]  /*74e0*/  IMAD.IADD R237, R235, 0x1, R237 ;  /* 0x00000001ebed7824 */ /* 0x000fe200078e02ed */
[----:B------:R-:W-:-:S05]  /*74f0*/  LOP3.LUT R17, R19, 0xfffffffe, RZ, 0xc0, !PT ;  /* 0xfffffffe13117812 */ /* 0x000fca00078ec0ff */
[----:B------:R-:W-:-:S04]  /*7500*/  IMAD.IADD R0, R10, 0x1, -R17 ;  /* 0x000000010a007824 */ /* 0x000fc800078e0a11 */
[----:B------:R-:W-:Y:S01]  /*7510*/  IMAD.SHL.U32 R10, R0, 0x8, RZ ;  /* 0x00000008000a7824 */ /* 0x000fe200078e00ff */
[----:B-1----:R-:W-:-:S04]  /*7520*/  LOP3.LUT R13, R18, 0x1c0, RZ, 0xc0, !PT ;  /* 0x000001c0120d7812 */ /* 0x002fc800078ec0ff */
[----:B------:R-:W-:Y:S02]  /*7530*/  LOP3.LUT R10, R13, 0x8, R10, 0xf8, !PT ;  /* 0x000000080d0a7812 */ /* 0x000fe400078ef80a */
[----:B------:R-:W-:-:S04]  /*7540*/  SHF.R.U32.HI R13, RZ, 0x3, R13 ;  /* 0x00000003ff0d7819 */ /* 0x000fc8000001160d */
[----:B------:R-:W-:Y:S01]  /*7550*/  LOP3.LUT R2, R10, R13, RZ, 0x3c, !PT ;  /* 0x0000000d0a027212 */ /* 0x000fe200078e3cff */
[----:B------:R-:W-:-:S05]  /*7560*/  IMAD.SHL.U32 R13, R12, 0x40, RZ ;  /* 0x000000400c0d7824 */ /* 0x000fca00078e00ff */
[----:B------:R-:W-:Y:S01]  /*7570*/  LOP3.LUT R2, R2, 0xfffffe00, R13, 0xf8, !PT ;  /* 0xfffffe0002027812 */ /* 0x000fe200078ef80d */
[----:B------:R-:W-:Y:S05]  /*7580*/  @P0 BRA `(.L_x_346) ;  /* 0x0000002000000947 */ /* 0x000fea0003800000 */
[----:B--2---:R-:W-:-:S04]  /*7590*/  DEPBAR.LE SB0, 0x1 ;  /* 0x000080400000791a */ /* 0x004fc80000000000 */
[----:B------:R-:W-:Y:S05]  /*75a0*/  BRA `(.L_x_347) ;  /* 0x000048b000007947 */ /* 0x000fea0003800000 */
.L_x_346:
[----:B--2---:R-:W-:Y:S01]  /*75b0*/  ULDC.U8 UR4, c[0x0][0x298] ;  /* 0x0000a60000047ab9 */ /* 0x004fe20000000000 */
[----:B------:R-:W-:Y:S01]  /*75c0*/  SHF.R.S32.HI R12, RZ, 0x1f, R75 ;  /* 0x0000001fff0c7819 */ /* 0x000fe2000001144b */
[C---:B------:R-:W-:Y:S01]  /*75d0*/  IMAD.WIDE.U32 R14, R75.reuse, c[0x0][0x280], RZ ;  /* 0x0000a0004b0e7a25 */ /* 0x040fe200078e00ff */
[----:B------:R-:W-:Y:S01]  /*75e0*/  ISETP.NE.AND P0, PT, RZ, UR4, PT ;  /* 0x00000004ff007c0c */ /* 0x000fe2000bf05270 */
[----:B------:R-:W-:Y:S02]  /*75f0*/  BSSY B2, `(.L_x_347) ;  /* 0x0000486000027945 */ /* 0x000fe40003800000 */
[C---:B------:R-:W-:Y:S02]  /*7600*/  IMAD R10, R12.reuse, c[0x0][0x280], RZ ;  /* 0x0000a0000c0a7a24 */ /* 0x040fe400078e02ff */
[----:B------:R-:W-:Y:S02]  /*7610*/  IMAD R12, R12, c[0x0][0x290], RZ ;  /* 0x0000a4000c0c7a24 */ /* 0x000fe400078e02ff */
[----:B------:R-:W-:Y:S01]  /*7620*/  IMAD R13, R75, c[0x0][0x284], R10 ;  /* 0x0000a1004b0d7a24 */ /* 0x000fe200078e020a */
[----:B------:R-:W-:Y:S01]  /*7630*/  LEA R10, R29, R6, 0x5 ;  /* 0x000000061d0a7211 */ /* 0x000fe200078e28ff */
[C---:B------:R-:W-:Y:S01]  /*7640*/  IMAD R12, R75.reuse, c[0x0][0x294], R12 ;  /* 0x0000a5004b0c7a24 */ /* 0x040fe200078e020c */
[----:B------:R-:W-:Y:S01]  /*7650*/  SHF.L.U32 R6, R30, 0x1, RZ ;  /* 0x000000011e067819 */ /* 0x000fe200000006ff */
[----:B------:R-:W-:Y:S01]  /*7660*/  IMAD.WIDE.U32 R16, R75, c[0x0][0x290], RZ ;  /* 0x0000a4004b107a25 */ /* 0x000fe200078e00ff */
[----:B------:R-:W-:-:S04]  /*7670*/  IADD3 R21, R13, R15, RZ ;  /* 0x0000000f0d157210 */ /* 0x000fc80007ffe0ff */
[----:B------:R-:W-:Y:S01]  /*7680*/  IADD3 R19, R12, R17, RZ ;  /* 0x000000110c137210 */ /* 0x000fe20007ffe0ff */
[----:B------:R-:W-:Y:S05]  /*7690*/  @!P0 BRA `(.L_x_348) ;  /* 0x0000239000008947 */ /* 0x000fea0003800000 */
[----:B------:R-:W-:Y:S01]  /*76a0*/  ISETP.NE.AND P1, PT, R217, 0x1, PT ;  /* 0x00000001d900780c */ /* 0x000fe20003f25270 */
[----:B------:R-:W-:Y:S01]  /*76b0*/  IMAD.MOV.U32 R18, RZ, RZ, R16 ;  /* 0x000000ffff127224 */ /* 0x000fe200078e0010 */
[----:B------:R-:W-:Y:S01]  /*76c0*/  MOV R20, R14 ;  /* 0x0000000e00147202 */ /* 0x000fe20000000f00 */
[----:B------:R-:W-:Y:S01]  /*76d0*/  BSSY B0, `(.L_x_349) ;  /* 0x000002d000007945 */ /* 0x000fe20003800000 */
[----:B------:R-:W-:Y:S01]  /*76e0*/  CS2R R52, SRZ ;  /* 0x0000000000347805 */ /* 0x000fe2000001ff00 */
[----:B------:R-:W-:Y:S01]  /*76f0*/  CS2R R78, SRZ ;  /* 0x00000000004e7805 */ /* 0x000fe2000001ff00 */
[----:B------:R-:W-:Y:S01]  /*7700*/  CS2R R60, SRZ ;  /* 0x00000000003c7805 */ /* 0x000fe2000001ff00 */
[----:B------:R-:W-:Y:S01]  /*7710*/  CS2R R76, SRZ ;  /* 0x00000000004c7805 */ /* 0x000fe2000001ff00 */
[----:B------:R-:W-:-:S05]  /*7720*/  CS2R R62, SRZ ;  /* 0x00000000003e7805 */ /* 0x000fca000001ff00 */
[----:B------:R-:W-:-:S05]  /*7730*/  @P1 IMAD.HI.U32 R8, R10, c[0x0][0x2c8], RZ ;  /* 0x0000b2000a081a27 */ /* 0x000fca00078e00ff */
[----:B------:R-:W-:-:S04]  /*7740*/  @P1 SHF.R.U32.HI R10, RZ, c[0x0][0x2cc], R8 ;  /* 0x0000b300ff0a1a19 */ /* 0x000fc80000011608 */
[----:B------:R-:W-:Y:S01]  /*7750*/  SHF.R.S32.HI R8, RZ, 0x1f, R10 ;  /* 0x0000001fff087819 */ /* 0x000fe2000001140a */
[----:B------:R-:W-:-:S04]  /*7760*/  IMAD.WIDE.U32 R12, R10, c[0x0][0x280], R20 ;  /* 0x0000a0000a0c7a25 */ /* 0x000fc800078e0014 */
[----:B------:R-:W-:Y:S01]  /*7770*/  IMAD R9, R8, c[0x0][0x280], RZ ;  /* 0x0000a00008097a24 */ /* 0x000fe200078e02ff */
[----:B------:R-:W-:Y:S01]  /*7780*/  LEA R15, P0, R12, c[0x0][0x270], 0x1 ;  /* 0x00009c000c0f7a11 */ /* 0x000fe200078008ff */
[----:B------:R-:W-:-:S04]  /*7790*/  IMAD.WIDE.U32 R18, R10, c[0x0][0x290], R18 ;  /* 0x0000a4000a127a25 */ /* 0x000fc800078e0012 */
[----:B------:R-:W-:Y:S01]  /*77a0*/  IMAD R9, R10, c[0x0][0x284], R9 ;  /* 0x0000a1000a097a24 */ /* 0x000fe200078e0209 */
[----:B------:R1:W2:Y:S04]  /*77b0*/  SHFL.IDX PT, R16, R15, RZ, 0x181f ;  /* 0x00181fff0f107589 */ /* 0x0002a800000e0000 */
[----:B------:R-:W-:Y:S01]  /*77c0*/  IADD3 R20, R13, R9, RZ ;  /* 0x000000090d147210 */ /* 0x000fe20007ffe0ff */
[----:B------:R-:W-:Y:S02]  /*77d0*/  IMAD R9, R8, c[0x0][0x290], RZ ;  /* 0x0000a40008097a24 */ /* 0x000fe400078e02ff */
[----:B------:R-:W-:Y:S01]  /*77e0*/  IMAD.SHL.U32 R13, R29, 0x4, RZ ;  /* 0x000000041d0d7824 */ /* 0x000fe200078e00ff */
[----:B------:R-:W-:Y:S01]  /*77f0*/  LEA.HI.X R20, R12, c[0x0][0x274], R20, 0x1, P0 ;  /* 0x00009d000c147a11 */ /* 0x000fe200000f0c14 */
[----:B------:R-:W-:Y:S01]  /*7800*/  IMAD R9, R10, c[0x0][0x294], R9 ;  /* 0x0000a5000a097a24 */ /* 0x000fe200078e0209 */
[----:B------:R-:W-:-:S03]  /*7810*/  LEA R12, P0, R18, c[0x0][0x288], 0x1 ;  /* 0x0000a200120c7a11 */ /* 0x000fc600078008ff */
[----:B------:R1:W3:Y:S01]  /*7820*/  SHFL.IDX PT, R17, R20, RZ, 0x181f ;  /* 0x00181fff14117589 */ /* 0x0002e200000e0000 */
[----:B------:R-:W-:-:S03]  /*7830*/  IADD3 R14, R19, R9, RZ ;  /* 0x00000009130e7210 */ /* 0x000fc60007ffe0ff */
[----:B------:R1:W4:Y:S01]  /*7840*/  SHFL.IDX PT, R10, R12, RZ, 0x181f ;  /* 0x00181fff0c0a7589 */ /* 0x00032200000e0000 */
[----:B------:R-:W-:-:S05]  /*7850*/  LEA.HI.X R14, R18, c[0x0][0x28c], R14, 0x1, P0 ;  /* 0x0000a300120e7a11 */ /* 0x000fca00000f0c0e */
[----:B------:R1:W1:Y:S01]  /*7860*/  SHFL.IDX PT, R11, R14, RZ, 0x181f ;  /* 0x00181fff0e0b7589 */ /* 0x00026200000e0000 */
[----:B------:R-:W-:Y:S05]  /*7870*/  @P4 BRA `(.L_x_350) ;  /* 0x0000012000004947 */ /* 0x000fea0003800000 */
[C---:B--2---:R-:W-:Y:S01]  /*7880*/  ISETP.GE.AND P0, PT, R13.reuse, c[0x0][0x27c], PT ;  /* 0x00009f000d007a0c */ /* 0x044fe20003f06270 */
[----:B------:R-:W-:Y:S01]  /*7890*/  CS2R R60, SRZ ;  /* 0x00000000003c7805 */ /* 0x000fe2000001ff00 */
[----:B------:R-:W-:Y:S01]  /*78a0*/  CS2R R62, SRZ ;  /* 0x00000000003e7805 */ /* 0x000fe2000001ff00 */
[----:B------:R-:W-:-:S10]  /*78b0*/  IADD3 R8, R13, 0x20, RZ ;  /* 0x000000200d087810 */ /* 0x000fd40007ffe0ff */
[----:B---3--:R-:W-:-:S04]  /*78c0*/  @!P0 IMAD.WIDE R22, R13, 0x2, R16 ;  /* 0x000000020d168825 */ /* 0x008fc800078e0210 */
[----:B-1--4-:R-:W-:Y:S01]  /*78d0*/  @!P0 IMAD.WIDE R18, R13, 0x2, R10 ;  /* 0x000000020d128825 */ /* 0x012fe200078e020a */
[----:B------:R1:W5:Y:S04]  /*78e0*/  @!P0 LD.E.64 R60, [R22.64] ;  /* 0x00000010163c8980 */ /* 0x000368000c101b00 */
[----:B------:R1:W5:Y:S01]  /*78f0*/  @!P0 LD.E.64 R62, [R18.64] ;  /* 0x00000010123e8980 */ /* 0x000362000c101b00 */
[----:B------:R-:W-:Y:S01]  /*7900*/  ISETP.GE.AND P0, PT, R8, c[0x0][0x27c], PT ;  /* 0x00009f0008007a0c */ /* 0x000fe20003f06270 */
[----:B------:R-:W-:Y:S01]  /*7910*/  CS2R R78, SRZ ;  /* 0x00000000004e7805 */ /* 0x000fe2000001ff00 */
[----:B------:R-:W-:-:S11]  /*7920*/  CS2R R76, SRZ ;  /* 0x00000000004c7805 */ /* 0x000fd6000001ff00 */
[----:B------:R-:W-:-:S04]  /*7930*/  @!P0 SHF.R.S32.HI R9, RZ, 0x1f, R8 ;  /* 0x0000001fff098819 */ /* 0x000fc80000011408 */
[----:B------:R-:W-:-:S04]  /*7940*/  @!P0 LEA.HI R8, R9, R8, RZ, 0x2 ;  /* 0x0000000809088211 */ /* 0x000fc800078f10ff */
[----:B------:R-:W-:-:S05]  /*7950*/  @!P0 LOP3.LUT R8, R8, 0xfffffffc, RZ, 0xc0, !PT ;  /* 0xfffffffc08088812 */ /* 0x000fca00078ec0ff */
[----:B------:R-:W-:-:S04]  /*7960*/  @!P0 IMAD.WIDE R16, R8, 0x2, R16 ;  /* 0x0000000208108825 */ /* 0x000fc800078e0210 */
[----:B------:R-:W-:Y:S01]  /*7970*/  @!P0 IMAD.WIDE R8, R8, 0x2, R10 ;  /* 0x0000000208088825 */ /* 0x000fe200078e020a */
[----:B------:R1:W5:Y:S04]  /*7980*/  @!P0 LD.E.64 R78, [R16.64] ;  /* 0x00000010104e8980 */ /* 0x000368000c101b00 */
[----:B------:R1:W5:Y:S02]  /*7990*/  @!P0 LD.E.64 R76, [R8.64] ;  /* 0x00000010084c8980 */ /* 0x000364000c101b00 */
.L_x_350:
[----:B--2---:R-:W-:Y:S05]  /*79a0*/  BSYNC B0 ;  /* 0x0000000000007941 */ /* 0x004fea0003800000 */
.L_x_349:
[----:B-1---5:R-:W-:Y:S01]  /*79b0*/  IMAD.MOV.U32 R11, RZ, RZ, R78 ;  /* 0x000000ffff0b7224 */ /* 0x022fe200078e004e */
[----:B------:R-:W-:Y:S01]  /*79c0*/  MOV R9, R60 ;  /* 0x0000003c00097202 */ /* 0x000fe20000000f00 */
[----:B----4-:R-:W-:Y:S01]  /*79d0*/  IMAD.MOV.U32 R10, RZ, RZ, R79 ;  /* 0x000000ffff0a7224 */ /* 0x010fe200078e004f */
[----:B------:R1:W2:Y:S01]  /*79e0*/  SHFL.IDX PT, R19, R20, 0x1, 0x181f ;  /* 0x00381f0014137f89 */ /* 0x0002a200000e0000 */
[----:B------:R-:W-:Y:S01]  /*79f0*/  IMAD.MOV.U32 R8, RZ, RZ, R61 ;  /* 0x000000ffff087224 */ /* 0x000fe200078e003d */
[----:B------:R-:W-:Y:S01]  /*7a00*/  BSSY B0, `(.L_x_351) ;  /* 0x0000022000007945 */ /* 0x000fe20003800000 */
[----:B------:R-:W-:Y:S01]  /*7a10*/  CS2R R64, SRZ ;  /* 0x0000000000407805 */ /* 0x000fe2000001ff00 */
[----:B------:R-:W-:Y:S01]  /*7a20*/  PRMT R54, R10, 0x5410, R11 ;  /* 0x000054100a367816 */ /* 0x000fe2000000000b */
[----:B------:R-:W-:Y:S01]  /*7a30*/  IMAD.MOV.U32 R11, RZ, RZ, R76 ;  /* 0x000000ffff0b7224 */ /* 0x000fe200078e004c */
[----:B------:R-:W-:Y:S01]  /*7a40*/  PRMT R56, R8, 0x5410, R9 ;  /* 0x0000541008387816 */ /* 0x000fe20000000009 */
[----:B------:R-:W-:Y:S01]  /*7a50*/  IMAD.MOV.U32 R9, RZ, RZ, R62 ;  /* 0x000000ffff097224 */ /* 0x000fe200078e003e */
[----:B------:R-:W-:Y:S01]  /*7a60*/  MOV R10, R77 ;  /* 0x0000004d000a7202 */ /* 0x000fe20000000f00 */
[----:B------:R1:W4:Y:S01]  /*7a70*/  SHFL.IDX PT, R18, R15, 0x1, 0x181f ;  /* 0x00381f000f127f89 */ /* 0x00032200000e0000 */
[----:B------:R-:W-:Y:S01]  /*7a80*/  MOV R8, R63 ;  /* 0x0000003f00087202 */ /* 0x000fe20000000f00 */
[----:B------:R-:W-:Y:S01]  /*7a90*/  CS2R R50, SRZ ;  /* 0x0000000000327805 */ /* 0x000fe2000001ff00 */
[----:B------:R-:W-:Y:S01]  /*7aa0*/  PRMT R49, R10, 0x5410, R11 ;  /* 0x000054100a317816 */ /* 0x000fe2000000000b */
[----:B---3--:R1:W3:Y:S01]  /*7ab0*/  SHFL.IDX PT, R17, R14, 0x1, 0x181f ;  /* 0x00381f000e117f89 */ /* 0x0082e200000e0000 */
[----:B------:R-:W-:Y:S01]  /*7ac0*/  PRMT R55, R8, 0x5410, R9 ;  /* 0x0000541008377816 */ /* 0x000fe20000000009 */
[----:B------:R-:W-:-:S02]  /*7ad0*/  CS2R R58, SRZ ;  /* 0x00000000003a7805 */ /* 0x000fc4000001ff00 */
[----:B------:R1:W1:Y:S01]  /*7ae0*/  SHFL.IDX PT, R16, R12, 0x1, 0x181f ;  /* 0x00381f000c107f89 */ /* 0x00026200000e0000 */
[----:B------:R-:W-:Y:S05]  /*7af0*/  @P3 BRA `(.L_x_352) ;  /* 0x0000012000003947 */ /* 0x000fea0003800000 */
[C---:B------:R-:W-:Y:S01]  /*7b00*/  ISETP.GE.AND P0, PT, R13.reuse, c[0x0][0x27c], PT ;  /* 0x00009f000d007a0c */ /* 0x040fe20003f06270 */
[----:B------:R-:W-:Y:S01]  /*7b10*/  CS2R R64, SRZ ;  /* 0x0000000000407805 */ /* 0x000fe2000001ff00 */
[----:B------:R-:W-:Y:S01]  /*7b20*/  CS2R R58, SRZ ;  /* 0x00000000003a7805 */ /* 0x000fe2000001ff00 */
[----:B------:R-:W-:-:S10]  /*7b30*/  IADD3 R9, R13, 0x20, RZ ;  /* 0x000000200d097810 */ /* 0x000fd40007ffe0ff */
[----:B--2-4-:R-:W-:-:S04]  /*7b40*/  @!P0 IMAD.WIDE R22, R13, 0x2, R18 ;  /* 0x000000020d168825 */ /* 0x014fc800078e0212 */
[----:B-1-3--:R-:W-:Y:S01]  /*7b50*/  @!P0 IMAD.WIDE R10, R13, 0x2, R16 ;  /* 0x000000020d0a8825 */ /* 0x00afe200078e0210 */
        /* <DEDUP_REMOVED lines=12> */
.L_x_352:
[----:B------:R-:W-:Y:S05]  /*7c20*/  BSYNC B0 ;  /* 0x0000000000007941 */ /* 0x000fea0003800000 */
.L_x_351:
[----:B-1---5:R-:W-:Y:S01]  /*7c30*/  IMAD.MOV.U32 R11, RZ, RZ, R52 ;  /* 0x000000ffff0b7224 */ /* 0x022fe200078e0034 */
[----:B------:R-:W-:Y:S01]  /*7c40*/  MOV R9, R64 ;  /* 0x0000004000097202 */ /* 0x000fe20000000f00 */
[----:B------:R-:W-:Y:S01]  /*7c50*/  IMAD.MOV.U32 R10, RZ, RZ, R53 ;  /* 0x000000ffff0a7224 */ /* 0x000fe200078e0035 */
[----:B------:R1:W4:Y:S01]  /*7c60*/  SHFL.IDX PT, R23, R20, 0x2, 0x181f ;  /* 0x00581f0014177f89 */ /* 0x00032200000e0000 */
[----:B------:R-:W-:Y:S01]  /*7c70*/  IMAD.MOV.U32 R8, RZ, RZ, R65 ;  /* 0x000000ffff087224 */ /* 0x000fe200078e0041 */
[----:B------:R-:W-:Y:S01]  /*7c80*/  BSSY B0, `(.L_x_353) ;  /* 0x0000024000007945 */ /* 0x000fe20003800000 */
[----:B---3--:R-:W-:Y:S01]  /*7c90*/  CS2R R16, SRZ ;  /* 0x0000000000107805 */ /* 0x008fe2000001ff00 */
[----:B------:R-:W-:Y:S01]  /*7ca0*/  PRMT R42, R10, 0x5410, R11 ;  /* 0x000054100a2a7816 */ /* 0x000fe2000000000b */
[----:B------:R-:W-:Y:S01]  /*7cb0*/  IMAD.MOV.U32 R11, RZ, RZ, R50 ;  /* 0x000000ffff0b7224 */ /* 0x000fe200078e0032 */
[----:B------:R-:W-:Y:S01]  /*7cc0*/  PRMT R48, R8, 0x5410, R9 ;  /* 0x0000541008307816 */ /* 0x000fe20000000009 */
[----:B------:R-:W-:Y:S01]  /*7cd0*/  IMAD.MOV.U32 R9, RZ, RZ, R58 ;  /* 0x000000ffff097224 */ /* 0x000fe200078e003a */
[----:B------:R-:W-:Y:S01]  /*7ce0*/  MOV R10, R51 ;  /* 0x00000033000a7202 */ /* 0x000fe20000000f00 */
[----:B------:R1:W3:Y:S01]  /*7cf0*/  SHFL.IDX PT, R22, R15, 0x2, 0x181f ;  /* 0x00581f000f167f89 */ /* 0x0002e200000e0000 */
[----:B------:R-:W-:Y:S01]  /*7d00*/  MOV R8, R59 ;  /* 0x0000003b00087202 */ /* 0x000fe20000000f00 */
[----:B------:R-:W-:Y:S01]  /*7d10*/  CS2R R40, SRZ ;  /* 0x0000000000287805 */ /* 0x000fe2000001ff00 */
[----:B------:R-:W-:Y:S01]  /*7d20*/  PRMT R33, R10, 0x5410, R11 ;  /* 0x000054100a217816 */ /* 0x000fe2000000000b */
[----:B--2---:R1:W2:Y:S01]  /*7d30*/  SHFL.IDX PT, R19, R14, 0x2, 0x181f ;  /* 0x00581f000e137f89 */ /* 0x0042a200000e0000 */
[----:B------:R-:W-:Y:S01]  /*7d40*/  PRMT R43, R8, 0x5410, R9 ;  /* 0x00005410082b7816 */ /* 0x000fe20000000009 */
[----:B------:R-:W-:Y:S01]  /*7d50*/  CS2R R46, SRZ ;  /* 0x00000000002e7805 */ /* 0x000fe2000001ff00 */
[----:B------:R-:W-:Y:S01]  /*7d60*/  CS2R R34, SRZ ;  /* 0x0000000000227805 */ /* 0x000fe2000001ff00 */
[----:B----4-:R1:W4:Y:S01]  /*7d70*/  SHFL.IDX PT, R18, R12, 0x2, 0x181f ;  /* 0x00581f000c127f89 */ /* 0x01032200000e0000 */
[----:B------:R-:W-:Y:S01]  /*7d80*/  CS2R R44, SRZ ;  /* 0x00000000002c7805 */ /* 0x000fe2000001ff00 */
[----:B------:R-:W-:Y:S05]  /*7d90*/  @P5 BRA `(.L_x_354) ;  /* 0x0000012000005947 */ /* 0x000fea0003800000 */
[C---:B------:R-:W-:Y:S01]  /*7da0*/  IADD3 R9, R13.reuse, 0x20, RZ ;  /* 0x000000200d097810 */ /* 0x040fe20007ffe0ff */
[----:B------:R-:W-:Y:S01]  /*7db0*/  CS2R R46, SRZ ;  /* 0x00000000002e7805 */ /* 0x000fe2000001ff00 */
[----:B------:R-:W-:Y:S01]  /*7dc0*/  ISETP.GE.AND P1, PT, R13, c[0x0][0x27c], PT ;  /* 0x00009f000d007a0c */ /* 0x000fe20003f26270 */
[----:B------:R-:W-:Y:S01]  /*7dd0*/  CS2R R44, SRZ ;  /* 0x00000000002c7805 */ /* 0x000fe2000001ff00 */
[----:B------:R-:W-:Y:S01]  /*7de0*/  ISETP.GE.AND P0, PT, R9, c[0x0][0x27c], PT ;  /* 0x00009f0009007a0c */ /* 0x000fe20003f06270 */
[----:B------:R-:W-:Y:S01]  /*7df0*/  CS2R R40, SRZ ;  /* 0x0000000000287805 */ /* 0x000fe2000001ff00 */
[----:B------:R-:W-:-:S09]  /*7e00*/  CS2R R34, SRZ ;  /* 0x0000000000227805 */ /* 0x000fd2000001ff00 */
[----:B---3--:R-:W-:Y:S02]  /*7e10*/  @!P1 IMAD.WIDE R10, R13, 0x2, R22 ;  /* 0x000000020d0a9825 */ /* 0x008fe400078e0216 */
[----:B------:R-:W-:-:S03]  /*7e20*/  @!P0 SHF.R.S32.HI R8, RZ, 0x1f, R9 ;  /* 0x0000001fff088819 */ /* 0x000fc60000011409 */
[----:B------:R3:W5:Y:S01]  /*7e30*/  @!P1 LD.E.64 R46, [R10.64] ;  /* 0x000000100a2e9980 */ /* 0x000762000c101b00 */
[----:B------:R-:W-:-:S04]  /*7e40*/  @!P0 LEA.HI R8, R8, R9, RZ, 0x2 ;  /* 0x0000000908088211 */ /* 0x000fc800078f10ff */
[----:B------:R-:W-:-:S05]  /*7e50*/  @!P0 LOP3.LUT R8, R8, 0xfffffffc, RZ, 0xc0, !PT ;  /* 0xfffffffc08088812 */ /* 0x000fca00078ec0ff */
[----:B------:R-:W-:-:S04]  /*7e60*/  @!P0 IMAD.WIDE R22, R8, 0x2, R22 ;  /* 0x0000000208168825 */ /* 0x000fc800078e0216 */
[--C-:B--2-4-:R-:W-:Y:S01]  /*7e70*/  @!P0 IMAD.WIDE R8, R8, 0x2, R18.reuse ;  /* 0x0000000208088825 */ /* 0x114fe200078e0212 */
[----:B------:R3:W5:Y:S03]  /*7e80*/  @!P0 LD.E.64 R40, [R22.64] ;  /* 0x0000001016288980 */ /* 0x000766000c101b00 */
[----:B------:R-:W-:Y:S01]  /*7e90*/  @!P1 IMAD.WIDE R18, R13, 0x2, R18 ;  /* 0x000000020d129825 */ /* 0x000fe200078e0212 */
[----:B------:R3:W5:Y:S04]  /*7ea0*/  @!P0 LD.E.64 R34, [R8.64] ;  /* 0x0000001008228980 */ /* 0x000768000c101b00 */
[----:B------:R3:W5:Y:S02]  /*7eb0*/  @!P1 LD.E.64 R44, [R18.64] ;  /* 0x00000010122c9980 */ /* 0x000764000c101b00 */
.L_x_354:
[----:B------:R-:W-:Y:S05]  /*7ec0*/  BSYNC B0 ;  /* 0x0000000000007941 */ /* 0x000fea0003800000 */
.L_x_353:
[----:B---3-5:R-:W-:Y:S01]  /*7ed0*/  IMAD.MOV.U32 R11, RZ, RZ, R40 ;  /* 0x000000ffff0b7224 */ /* 0x028fe200078e0028 */
[----:B------:R-:W-:Y:S01]  /*7ee0*/  MOV R9, R46 ;  /* 0x0000002e00097202 */ /* 0x000fe20000000f00 */
[----:B------:R-:W-:Y:S01]  /*7ef0*/  IMAD.MOV.U32 R10, RZ, RZ, R41 ;  /* 0x000000ffff0a7224 */ /* 0x000fe200078e0029 */
[----:B------:R3:W1:Y:S01]  /*7f00*/  SHFL.IDX PT, R67, R20, 0x3, 0x181f ;  /* 0x00781f0014437f89 */ /* 0x00066200000e0000 */
        /* <DEDUP_REMOVED lines=8> */
[----:B------:R-:W4:Y:S01]  /*7f90*/  SHFL.IDX PT, R66, R15, 0x3, 0x181f ;  /* 0x00781f000f427f89 */ /* 0x000f2200000e0000 */
[----:B------:R-:W-:Y:S01]  /*7fa0*/  MOV R8, R45 ;  /* 0x0000002d00087202 */ /* 0x000fe20000000f00 */
[----:B------:R-:W-:-:S02]  /*7fb0*/  CS2R R24, SRZ ;  /* 0x0000000000187805 */ /* 0x000fc4000001ff00 */
[----:B--2---:R2:W1:Y:S01]  /*7fc0*/  SHFL.IDX PT, R19, R14, 0x3, 0x181f ;  /* 0x00781f000e137f89 */ /* 0x00446200000e0000 */
[----:B------:R-:W-:-:S03]  /*7fd0*/  PRMT R23, R8, 0x5410, R9 ;  /* 0x0000541008177816 */ /* 0x000fc60000000009 */
[----:B----4-:R4:W1:Y:S02]  /*7fe0*/  SHFL.IDX PT, R18, R12, 0x3, 0x181f ;  /* 0x00781f000c127f89 */ /* 0x01086400000e0000 */
[----:B-1-3--:R-:W-:Y:S01]  /*7ff0*/  PRMT R20, R10, 0x5410, R11 ;  /* 0x000054100a147816 */ /* 0x00afe2000000000b */
[----:B--2---:R-:W-:Y:S01]  /*8000*/  CS2R R14, SRZ ;  /* 0x00000000000e7805 */ /* 0x004fe2000001ff00 */
        /* <DEDUP_REMOVED lines=8> */
[----:B------:R-:W-:Y:S02]  /*8090*/  @!P1 IMAD.WIDE R10, R13, 0x2, R66 ;  /* 0x000000020d0a9825 */ /* 0x000fe400078e0242 */
[----:B------:R-:W-:-:S03]  /*80a0*/  @!P0 SHF.R.S32.HI R8, RZ, 0x1f, R9 ;  /* 0x0000001fff088819 */ /* 0x000fc60000011409 */
[----:B------:R1:W5:Y:S01]  /*80b0*/  @!P1 LD.E.64 R26, [R10.64] ;  /* 0x000000100a1a9980 */ /* 0x000362000c101b00 */
[----:B------:R-:W-:-:S04]  /*80c0*/  @!P0 LEA.HI R8, R8, R9, RZ, 0x2 ;  /* 0x0000000908088211 */ /* 0x000fc800078f10ff */
[----:B------:R-:W-:-:S05]  /*80d0*/  @!P0 LOP3.LUT R8, R8, 0xfffffffc, RZ, 0xc0, !PT ;  /* 0xfffffffc08088812 */ /* 0x000fca00078ec0ff */
[----:B------:R-:W-:-:S04]  /*80e0*/  @!P0 IMAD.WIDE R66, R8, 0x2, R66 ;  /* 0x0000000208428825 */ /* 0x000fc800078e0242 */
[--C-:B------:R-:W-:Y:S01]  /*80f0*/  @!P0 IMAD.WIDE R8, R8, 0x2, R18.reuse ;  /* 0x0000000208088825 */ /* 0x100fe200078e0212 */
[----:B------:R1:W5:Y:S03]  /*8100*/  @!P0 LD.E.64 R16, [R66.64] ;  /* 0x0000001042108980 */ /* 0x000366000c101b00 */
[----:B------:R-:W-:Y:S01]  /*8110*/  @!P1 IMAD.WIDE R18, R13, 0x2, R18 ;  /* 0x000000020d129825 */ /* 0x000fe200078e0212 */
[----:B------:R1:W5:Y:S04]  /*8120*/  @!P0 LD.E.64 R14, [R8.64] ;  /* 0x00000010080e8980 */ /* 0x000368000c101b00 */
[----:B------:R1:W5:Y:S02]  /*8130*/  @!P1 LD.E.64 R24, [R18.64] ;  /* 0x0000001012189980 */ /* 0x000364000c101b00 */
.L_x_356:
[----:B------:R-:W-:Y:S05]  /*8140*/  BSYNC B0 ;  /* 0x0000000000007941 */ /* 0x000fea0003800000 */
.L_x_355:
[----:B------:R-:W-:Y:S01]  /*8150*/  IADD3 R21, -R118, R7, RZ ;  /* 0x0000000776157210 */ /* 0x000fe20007ffe1ff */
[----:B-1---5:R-:W-:Y:S01]  /*8160*/  IMAD.MOV.U32 R8, RZ, RZ, R16 ;  /* 0x000000ffff087224 */ /* 0x022fe200078e0010 */
[----:B------:R-:W-:-:S04]  /*8170*/  DEPBAR.LE SB0, 0x1 ;  /* 0x000080400000791a */ /* 0x000fc80000000000 */
[----:B------:R-:W-:Y:S01]  /*8180*/  IMNMX R21, R21, 0x80, PT ;  /* 0x0000008015157817 */ /* 0x000fe20003800200 */
[----:B------:R-:W-:Y:S01]  /*8190*/  IMAD.MOV.U32 R9, RZ, RZ, R17 ;  /* 0x000000ffff097224 */ /* 0x000fe200078e0011 */
[----:B------:R-:W-:Y:S01]  /*81a0*/  BSSY B1, `(.L_x_357) ;  /* 0x0000069000017945 */ /* 0x000fe20003800000 */
[----:B------:R-:W-:Y:S01]  /*81b0*/  IMAD.MOV.U32 R7, RZ, RZ, R27 ;  /* 0x000000ffff077224 */ /* 0x000fe200078e001b */
[----:B------:R-:W-:Y:S01]  /*81c0*/  BAR.SYNC.DEFER_BLOCKING 0x0 ;  /* 0x0000000000007b1d */ /* 0x000fe20000010000 */
[----:B------:R-:W-:Y:S01]  /*81d0*/  ISETP.GE.AND P0, PT, R4, R21, PT ;  /* 0x000000150400720c */ /* 0x000fe20003f06270 */
[----:B------:R-:W-:Y:S01]  /*81e0*/  IMAD.MOV.U32 R10, RZ, RZ, R14 ;  /* 0x000000ffff0a7224 */ /* 0x000fe200078e000e */
[----:B----4-:R-:W-:Y:S01]  /*81f0*/  PRMT R12, R9, 0x5410, R8 ;  /* 0x00005410090c7816 */ /* 0x010fe20000000008 */
[----:B------:R-:W-:Y:S02]  /*8200*/  IMAD.MOV.U32 R8, RZ, RZ, R26 ;  /* 0x000000ffff087224 */ /* 0x000fe400078e001a */
[----:B------:R-:W-:-:S03]  /*8210*/  IMAD.MOV.U32 R9, RZ, RZ, R24 ;  /* 0x000000ffff097224 */ /* 0x000fc600078e0018 */
[----:B------:R-:W-:Y:S02]  /*8220*/  PRMT R19, R7, 0x5410, R8 ;  /* 0x0000541007137816 */ /* 0x000fe40000000008 */
[----:B------:R-:W-:Y:S02]  /*8230*/  MOV R7, R15 ;  /* 0x0000000f00077202 */ /* 0x000fe40000000f00 */
[----:B------:R-:W-:Y:S02]  /*8240*/  MOV R8, R25 ;  /* 0x0000001900087202 */ /* 0x000fe40000000f00 */
[----:B------:R-:W-:Y:S02]  /*8250*/  PRMT R7, R7, 0x5410, R10 ;  /* 0x0000541007077816 */ /* 0x000fe4000000000a */
[----:B------:R-:W-:Y:S01]  /*8260*/  PRMT R18, R8, 0x5410, R9 ;  /* 0x0000541008127816 */ /* 0x000fe20000000009 */
[----:B------:R-:W-:Y:S05]  /*8270*/  @P0 BRA `(.L_x_358) ;  /* 0x000005b000000947 */ /* 0x000fea0003800000 */
[----:B------:R-:W-:Y:S01]  /*8280*/  ISETP.GE.AND P0, PT, R13, c[0x0][0x27c], PT ;  /* 0x00009f000d007a0c */ /* 0x000fe20003f06270 */
[----:B------:R-:W-:-:S12]  /*8290*/  BSSY B0, `(.L_x_359) ;  /* 0x000002c000007945 */ /* 0x000fd80003800000 */
[----:B------:R-:W-:Y:S05]  /*82a0*/  @P0 BRA `(.L_x_360) ;  /* 0x000002a000000947 */ /* 0x000fea0003800000 */
[----:B------:R-:W1:Y:S01]  /*82b0*/  LDS.128 R8, [R6+0x100] ;  /* 0x0001000006087984 */ /* 0x000e620000000c00 */
[--C-:B------:R-:W-:Y:S01]  /*82c0*/  SHF.R.U64 R57, R60, 0x10, R61.reuse ;  /* 0x000000103c397819 */ /* 0x100fe2000000123d */
[--C-:B------:R-:W-:Y:S01]  /*82d0*/  HADD2.F32 R69, -RZ, R55.reuse.H1_H1 ;  /* 0x30000037ff457230 */ /* 0x100fe20000004100 */
[----:B------:R-:W-:Y:S01]  /*82e0*/  SHF.R.U32.HI R60, RZ, 0x10, R61 ;  /* 0x00000010ff3c7819 */ /* 0x000fe2000001163d */
[----:B------:R-:W-:Y:S01]  /*82f0*/  HADD2.F32 R71, -RZ, R56.H1_H1 ;  /* 0x30000038ff477230 */ /* 0x000fe20000004100 */
[--C-:B------:R-:W-:Y:S01]  /*8300*/  SHF.R.U64 R61, R62, 0x10, R63.reuse ;  /* 0x000000103e3d7819 */ /* 0x100fe2000000123f */
[----:B------:R-:W-:Y:S01]  /*8310*/  HADD2.F32 R55, -RZ, R55.H0_H0 ;  /* 0x20000037ff377230 */ /* 0x000fe20000004100 */
[----:B------:R-:W-:Y:S01]  /*8320*/  SHF.R.U32.HI R62, RZ, 0x10, R63 ;  /* 0x00000010ff3e7819 */ /* 0x000fe2000001163f */
[----:B------:R-:W-:Y:S02]  /*8330*/  HADD2.F32 R70, -RZ, R60.H0_H0 ;  /* 0x2000003cff467230 */ /* 0x000fe40000004100 */
[----:B------:R-:W-:-:S02]  /*8340*/  HADD2.F32 R61, -RZ, R61.H0_H0 ;  /* 0x2000003dff3d7230 */ /* 0x000fc40000004100 */
[----:B------:R-:W-:Y:S02]  /*8350*/  HADD2.F32 R62, -RZ, R62.H0_H0 ;  /* 0x2000003eff3e7230 */ /* 0x000fe40000004100 */
[----:B------:R-:W-:Y:S02]  /*8360*/  HADD2.F32 R57, -RZ, R57.H0_H0 ;  /* 0x20000039ff397230 */ /* 0x000fe40000004100 */
[--C-:B-1----:R-:W-:Y:S02]  /*8370*/  HADD2.F32 R63, -RZ, R11.reuse.H0_H0 ;  /* 0x2000000bff3f7230 */ /* 0x102fe40000004100 */
[----:B------:R-:W-:Y:S02]  /*8380*/  HADD2.F32 R11, -RZ, R11.H1_H1 ;  /* 0x3000000bff0b7230 */ /* 0x000fe40000004100 */
[--C-:B------:R-:W-:Y:S02]  /*8390*/  HADD2.F32 R67, -RZ, R8.reuse.H1_H1 ;  /* 0x30000008ff437230 */ /* 0x100fe40000004100 */
[----:B------:R-:W-:Y:S01]  /*83a0*/  HADD2.F32 R66, -RZ, R8.H0_H0 ;  /* 0x20000008ff427230 */ /* 0x000fe20000004100 */
[-C--:B------:R-:W-:Y:S01]  /*83b0*/  FMUL.FTZ R60, R11, R62.reuse ;  /* 0x0000003e0b3c7220 */ /* 0x080fe20000410000 */
[--C-:B------:R-:W-:Y:S01]  /*83c0*/  HADD2.F32 R8, -RZ, R10.reuse.H0_H0 ;  /* 0x2000000aff087230 */ /* 0x100fe20000004100 */
[----:B------:R-:W-:Y:S01]  /*83d0*/  FMUL.FTZ R62, R63, R62 ;  /* 0x0000003e3f3e7220 */ /* 0x000fe20000410000 */
[----:B------:R-:W-:Y:S01]  /*83e0*/  HADD2.F32 R10, -RZ, R10.H1_H1 ;  /* 0x3000000aff0a7230 */ /* 0x000fe20000004100 */
[-C--:B------:R-:W-:Y:S01]  /*83f0*/  FMUL.FTZ R72, R67, R69.reuse ;  /* 0x0000004543487220 */ /* 0x080fe20000410000 */
[--C-:B------:R-:W-:Y:S01]  /*8400*/  HADD2.F32 R68, -RZ, R9.reuse.H0_H0 ;  /* 0x20000009ff447230 */ /* 0x100fe20000004100 */
[-C--:B------:R-:W-:Y:S01]  /*8410*/  FFMA.FTZ R60, R63, R70.reuse, -R60 ;  /* 0x000000463f3c7223 */ /* 0x080fe2000001083c */
[----:B------:R-:W-:Y:S01]  /*8420*/  HADD2.F32 R9, -RZ, R9.H1_H1 ;  /* 0x30000009ff097230 */ /* 0x000fe20000004100 */
[----:B------:R-:W-:Y:S01]  /*8430*/  FMUL.FTZ R80, R66, R69 ;  /* 0x0000004542507220 */ /* 0x000fe20000410000 */
[----:B------:R-:W-:Y:S01]  /*8440*/  HADD2.F32 R63, -RZ, R56.H0_H0 ;  /* 0x20000038ff3f7230 */ /* 0x000fe20000004100 */
[----:B------:R-:W-:-:S02]  /*8450*/  FFMA.FTZ R11, R11, R70, R62 ;  /* 0x000000460b0b7223 */ /* 0x000fc4000001003e */
[----:B------:R-:W-:Y:S02]  /*8460*/  FFMA.FTZ R72, R66, R71, -R72 ;  /* 0x0000004742487223 */ /* 0x000fe40000010848 */
[-C--:B------:R-:W-:Y:S01]  /*8470*/  FMUL.FTZ R56, R10, R55.reuse ;  /* 0x000000370a387220 */ /* 0x080fe20000410000 */
[----:B------:R-:W-:Y:S01]  /*8480*/  F2FP.PACK_AB R11, R11, R60 ;  /* 0x0000003c0b0b723e */ /* 0x000fe200000000ff */
[----:B------:R-:W-:Y:S02]  /*8490*/  FMUL.FTZ R55, R8, R55 ;  /* 0x0000003708377220 */ /* 0x000fe40000410000 */
[-C--:B------:R-:W-:Y:S02]  /*84a0*/  FMUL.FTZ R62, R9, R61.reuse ;  /* 0x0000003d093e7220 */ /* 0x080fe40000410000 */
[----:B------:R-:W-:Y:S02]  /*84b0*/  FMUL.FTZ R66, R68, R61 ;  /* 0x0000003d44427220 */ /* 0x000fe40000410000 */
[----:B------:R-:W-:-:S02]  /*84c0*/  FFMA.FTZ R67, R67, R71, R80 ;  /* 0x0000004743437223 */ /* 0x000fc40000010050 */
[-C--:B------:R-:W-:Y:S02]  /*84d0*/  FFMA.FTZ R56, R8, R63.reuse, -R56 ;  /* 0x0000003f08387223 */ /* 0x080fe40000010838 */
[----:B------:R-:W-:Y:S01]  /*84e0*/  FFMA.FTZ R55, R10, R63, R55 ;  /* 0x0000003f0a377223 */ /* 0x000fe20000010037 */
[----:B------:R-:W-:Y:S01]  /*84f0*/  F2FP.PACK_AB R8, R67, R72 ;  /* 0x000000484308723e */ /* 0x000fe200000000ff */
[-C--:B------:R-:W-:Y:S02]  /*8500*/  FFMA.FTZ R62, R68, R57.reuse, -R62 ;  /* 0x00000039443e7223 */ /* 0x080fe4000001083e */
[----:B------:R-:W-:Y:S01]  /*8510*/  FFMA.FTZ R9, R9, R57, R66 ;  /* 0x0000003909097223 */ /* 0x000fe20000010042 */
[----:B------:R-:W-:-:S04]  /*8520*/  F2FP.PACK_AB R10, R55, R56 ;  /* 0x00000038370a723e */ /* 0x000fc800000000ff */
[----:B------:R-:W-:-:S05]  /*8530*/  F2FP.PACK_AB R9, R9, R62 ;  /* 0x0000003e0909723e */ /* 0x000fca00000000ff */
[----:B------:R1:W-:Y:S02]  /*8540*/  STS.128 [R6+0x100], R8 ;  /* 0x0001000806007388 */ /* 0x0003e40000000c00 */
.L_x_360:
[----:B------:R-:W-:Y:S05]  /*8550*/  BSYNC B0 ;  /* 0x0000000000007941 */ /* 0x000fea0003800000 */
.L_x_359:
[----:B-1----:R-:W-:-:S04]  /*8560*/  IADD3 R8, R13, 0x20, RZ ;  /* 0x000000200d087810 */ /* 0x002fc80007ffe0ff */
[----:B------:R-:W-:-:S13]  /*8570*/  ISETP.GE.AND P0, PT, R8, c[0x0][0x27c], PT ;  /* 0x00009f0008007a0c */ /* 0x000fda0003f06270 */
        /* <DEDUP_REMOVED lines=19> */
[-C--:B------:R-:W-:Y:S01]  /*86b0*/  FMUL.FTZ R68, R61, R63.reuse ;  /* 0x0000003f3d447220 */ /* 0x080fe20000410000 */
[--C-:B------:R-:W-:Y:S01]  /*86c0*/  HADD2.F32 R62, -RZ, R9.reuse.H0_H0 ;  /* 0x20000009ff3e7230 */ /* 0x100fe20000004100 */
[C---:B------:R-:W-:Y:S01]  /*86d0*/  FMUL.FTZ R76, R57.reuse, R76 ;  /* 0x0000004c394c7220 */ /* 0x040fe20000410000 */
[----:B------:R-:W-:Y:S01]  /*86e0*/  HADD2.F32 R10, -RZ, R10.H1_H1 ;  /* 0x3000000aff0a7230 */ /* 0x000fe20000004100 */
[----:B------:R-:W-:Y:S01]  /*86f0*/  FFMA.FTZ R66, R57, R78, -R66 ;  /* 0x0000004e39427223 */ /* 0x000fe20000010842 */
[----:B------:R-:W-:Y:S01]  /*8700*/  HADD2.F32 R9, -RZ, R9.H1_H1 ;  /* 0x30000009ff097230 */ /* 0x000fe20000004100 */
[C---:B------:R-:W-:Y:S01]  /*8710*/  FMUL.FTZ R70, R60.reuse, R63 ;  /* 0x0000003f3c467220 */ /* 0x040fe20000410000 */
[----:B------:R-:W-:Y:S01]  /*8720*/  HADD2.F32 R57, -RZ, R54.H0_H0 ;  /* 0x20000036ff397230 */ /* 0x000fe20000004100 */
[----:B------:R-:W-:-:S02]  /*8730*/  FFMA.FTZ R68, R60, R67, -R68 ;  /* 0x000000433c447223 */ /* 0x000fc40000010844 */
[-C--:B------:R-:W-:Y:S02]  /*8740*/  FMUL.FTZ R54, R10, R49.reuse ;  /* 0x000000310a367220 */ /* 0x080fe40000410000 */
[-C--:B------:R-:W-:Y:S02]  /*8750*/  FMUL.FTZ R60, R9, R56.reuse ;  /* 0x00000038093c7220 */ /* 0x080fe40000410000 */
[----:B------:R-:W-:Y:S02]  /*8760*/  FMUL.FTZ R49, R8, R49 ;  /* 0x0000003108317220 */ /* 0x000fe40000410000 */
[----:B------:R-:W-:Y:S02]  /*8770*/  FMUL.FTZ R56, R62, R56 ;  /* 0x000000383e387220 */ /* 0x000fe40000410000 */
[----:B------:R-:W-:Y:S02]  /*8780*/  FFMA.FTZ R11, R11, R78, R76 ;  /* 0x0000004e0b0b7223 */ /* 0x000fe4000001004c */
[----:B------:R-:W-:-:S02]  /*8790*/  FFMA.FTZ R61, R61, R67, R70 ;  /* 0x000000433d3d7223 */ /* 0x000fc40000010046 */
[-C--:B------:R-:W-:Y:S01]  /*87a0*/  FFMA.FTZ R54, R8, R57.reuse, -R54 ;  /* 0x0000003908367223 */ /* 0x080fe20000010836 */
[----:B------:R-:W-:Y:S01]  /*87b0*/  F2FP.PACK_AB R11, R11, R66 ;  /* 0x000000420b0b723e */ /* 0x000fe200000000ff */
[----:B------:R-:W-:Y:S01]  /*87c0*/  FFMA.FTZ R49, R10, R57, R49 ;  /* 0x000000390a317223 */ /* 0x000fe20000010031 */
[----:B------:R-:W-:Y:S01]  /*87d0*/  F2FP.PACK_AB R8, R61, R68 ;  /* 0x000000443d08723e */ /* 0x000fe200000000ff */
[-C--:B------:R-:W-:Y:S02]  /*87e0*/  FFMA.FTZ R60, R62, R55.reuse, -R60 ;  /* 0x000000373e3c7223 */ /* 0x080fe4000001083c */
[----:B------:R-:W-:Y:S01]  /*87f0*/  FFMA.FTZ R9, R9, R55, R56 ;  /* 0x0000003709097223 */ /* 0x000fe20000010038 */
[----:B------:R-:W-:-:S04]  /*8800*/  F2FP.PACK_AB R10, R49, R54 ;  /* 0x00000036310a723e */ /* 0x000fc800000000ff */
[----:B------:R-:W-:-:S05]  /*8810*/  F2FP.PACK_AB R9, R9, R60 ;  /* 0x0000003c0909723e */ /* 0x000fca00000000ff */
[----:B------:R1:W-:Y:S02]  /*8820*/  STS.128 [R6+0x4100], R8 ;  /* 0x0041000806007388 */ /* 0x0003e40000000c00 */
.L_x_358:
[----:B------:R-:W-:Y:S05]  /*8830*/  BSYNC B1 ;  /* 0x0000000000017941 */ /* 0x000fea0003800000 */
.L_x_357:
[----:B-1----:R-:W-:Y:S01]  /*8840*/  IADD3 R8, R4, 0x20, RZ ;  /* 0x0000002004087810 */ /* 0x002fe20007ffe0ff */
[----:B------:R-:W-:Y:S03]  /*8850*/  BSSY B1, `(.L_x_361) ;  /* 0x000005e000017945 */ /* 0x000fe60003800000 */
[----:B------:R-:W-:-:S13]  /*8860*/  ISETP.GE.AND P0, PT, R8, R21, PT ;  /* 0x000000150800720c */ /* 0x000fda0003f06270 */
        /* <DEDUP_REMOVED lines=15> */
[--C-:B-1----:R-:W-:Y:S02]  /*8960*/  HADD2.F32 R55, -RZ, R11.reuse.H0_H0 ;  /* 0x2000000bff377230 */ /* 0x102fe40000004100 */
[----:B------:R-:W-:Y:S02]  /*8970*/  HADD2.F32 R11, -RZ, R11.H1_H1 ;  /* 0x3000000bff0b7230 */ /* 0x000fe40000004100 */
[--C-:B------:R-:W-:Y:S02]  /*8980*/  HADD2.F32 R57, -RZ, R8.reuse.H1_H1 ;  /* 0x30000008ff397230 */ /* 0x100fe40000004100 */
[----:B------:R-:W-:Y:S01]  /*8990*/  HADD2.F32 R56, -RZ, R8.H0_H0 ;  /* 0x20000008ff387230 */ /* 0x000fe20000004100 */
[----:B------:R-:W-:Y:S01]  /*89a0*/  FMUL.FTZ R62, R11, R58 ;  /* 0x0000003a0b3e7220 */ /* 0x000fe20000410000 */
[--C-:B------:R-:W-:Y:S01]  /*89b0*/  HADD2.F32 R8, -RZ, R10.reuse.H0_H0 ;  /* 0x2000000aff087230 */ /* 0x100fe20000004100 */
[----:B------:R-:W-:Y:S01]  /*89c0*/  FMUL.FTZ R63, R57, R60 ;  /* 0x0000003c393f7220 */ /* 0x000fe20000410000 */
[--C-:B------:R-:W-:Y:S01]  /*89d0*/  HADD2.F32 R59, -RZ, R9.reuse.H0_H0 ;  /* 0x20000009ff3b7230 */ /* 0x100fe20000004100 */
[C---:B------:R-:W-:Y:S01]  /*89e0*/  FMUL.FTZ R58, R55.reuse, R58 ;  /* 0x0000003a373a7220 */ /* 0x040fe20000410000 */
[----:B------:R-:W-:Y:S01]  /*89f0*/  HADD2.F32 R10, -RZ, R10.H1_H1 ;  /* 0x3000000aff0a7230 */ /* 0x000fe20000004100 */
[----:B------:R-:W-:Y:S01]  /*8a00*/  FFMA.FTZ R62, R55, R64, -R62 ;  /* 0x00000040373e7223 */ /* 0x000fe2000001083e */
[----:B------:R-:W-:Y:S01]  /*8a10*/  HADD2.F32 R9, -RZ, R9.H1_H1 ;  /* 0x30000009ff097230 */ /* 0x000fe20000004100 */
[C---:B------:R-:W-:Y:S01]  /*8a20*/  FMUL.FTZ R60, R56.reuse, R60 ;  /* 0x0000003c383c7220 */ /* 0x040fe20000410000 */
[----:B------:R-:W-:Y:S01]  /*8a30*/  HADD2.F32 R55, -RZ, R48.H0_H0 ;  /* 0x20000030ff377230 */ /* 0x000fe20000004100 */
[----:B------:R-:W-:Y:S01]  /*8a40*/  FFMA.FTZ R63, R56, R61, -R63 ;  /* 0x0000003d383f7223 */ /* 0x000fe2000001083f */
[----:B------:R-:W-:Y:S01]  /*8a50*/  HADD2.F32 R56, -RZ, R49.H0_H0 ;  /* 0x20000031ff387230 */ /* 0x000fe20000004100 */
[----:B------:R-:W-:-:S02]  /*8a60*/  FMUL.FTZ R48, R10, R43 ;  /* 0x0000002b0a307220 */ /* 0x000fc40000410000 */
[-C--:B------:R-:W-:Y:S02]  /*8a70*/  FMUL.FTZ R49, R9, R54.reuse ;  /* 0x0000003609317220 */ /* 0x080fe40000410000 */
[C---:B------:R-:W-:Y:S02]  /*8a80*/  FMUL.FTZ R43, R8.reuse, R43 ;  /* 0x0000002b082b7220 */ /* 0x040fe40000410000 */
[----:B------:R-:W-:Y:S02]  /*8a90*/  FMUL.FTZ R54, R59, R54 ;  /* 0x000000363b367220 */ /* 0x000fe40000410000 */
[----:B------:R-:W-:Y:S02]  /*8aa0*/  FFMA.FTZ R11, R11, R64, R58 ;  /* 0x000000400b0b7223 */ /* 0x000fe4000001003a */
[----:B------:R-:W-:Y:S02]  /*8ab0*/  FFMA.FTZ R60, R57, R61, R60 ;  /* 0x0000003d393c7223 */ /* 0x000fe4000001003c */
        /* <DEDUP_REMOVED lines=9> */
.L_x_364:
[----:B------:R-:W-:Y:S05]  /*8b50*/  BSYNC B0 ;  /* 0x0000000000007941 */ /* 0x000fea0003800000 */
.L_x_363:
[----:B-1----:R-:W-:-:S04]  /*8b60*/  IADD3 R8, R13, 0x20, RZ ;  /* 0x000000200d087810 */ /* 0x002fc80007ffe0ff */
[----:B------:R-:W-:-:S13]  /*8b70*/  ISETP.GE.AND P0, PT, R8, c[0x0][0x27c], PT ;  /* 0x00009f0008007a0c */ /* 0x000fda0003f06270 */
[----:B------:R-:W-:Y:S05]  /*8b80*/  @P0 BRA `(.L_x_362) ;  /* 0x000002a000000947 */ /* 0x000fea0003800000 */
[----:B------:R-:W1:Y:S01]  /*8b90*/  LDS.128 R8, [R6+0x5100] ;  /* 0x0051000006087984 */ /* 0x000e620000000c00 */
[--C-:B------:R-:W-:Y:S01]  /*8ba0*/  SHF.R.U64 R48, R50, 0x10, R51.reuse ;  /* 0x0000001032307819 */ /* 0x100fe20000001233 */
[--C-:B------:R-:W-:Y:S01]  /*8bb0*/  HADD2.F32 R56, -RZ, R33.reuse.H1_H1 ;  /* 0x30000021ff387230 */ /* 0x100fe20000004100 */
[----:B------:R-:W-:Y:S01]  /*8bc0*/  SHF.R.U32.HI R50, RZ, 0x10, R51 ;  /* 0x00000010ff327819 */ /* 0x000fe20000011633 */
[----:B------:R-:W-:Y:S01]  /*8bd0*/  HADD2.F32 R33, -RZ, R33.H0_H0 ;  /* 0x20000021ff217230 */ /* 0x000fe20000004100 */
[--C-:B------:R-:W-:Y:S01]  /*8be0*/  SHF.R.U64 R43, R52, 0x10, R53.reuse ;  /* 0x00000010342b7819 */ /* 0x100fe20000001235 */
[----:B------:R-:W-:Y:S01]  /*8bf0*/  HADD2.F32 R48, -RZ, R48.H0_H0 ;  /* 0x20000030ff307230 */ /* 0x000fe20000004100 */
[----:B------:R-:W-:Y:S01]  /*8c00*/  SHF.R.U32.HI R52, RZ, 0x10, R53 ;  /* 0x00000010ff347819 */ /* 0x000fe20000011635 */
[----:B------:R-:W-:Y:S02]  /*8c10*/  HADD2.F32 R50, -RZ, R50.H0_H0 ;  /* 0x20000032ff327230 */ /* 0x000fe40000004100 */
[----:B------:R-:W-:-:S02]  /*8c20*/  HADD2.F32 R60, -RZ, R42.H1_H1 ;  /* 0x3000002aff3c7230 */ /* 0x000fc40000004100 */
[----:B------:R-:W-:Y:S02]  /*8c30*/  HADD2.F32 R58, -RZ, R52.H0_H0 ;  /* 0x20000034ff3a7230 */ /* 0x000fe40000004100 */
[----:B------:R-:W-:Y:S02]  /*8c40*/  HADD2.F32 R43, -RZ, R43.H0_H0 ;  /* 0x2000002bff2b7230 */ /* 0x000fe40000004100 */
[--C-:B-1----:R-:W-:Y:S02]  /*8c50*/  HADD2.F32 R49, -RZ, R11.reuse.H0_H0 ;  /* 0x2000000bff317230 */ /* 0x102fe40000004100 */
[----:B------:R-:W-:Y:S02]  /*8c60*/  HADD2.F32 R11, -RZ, R11.H1_H1 ;  /* 0x3000000bff0b7230 */ /* 0x000fe40000004100 */
[--C-:B------:R-:W-:Y:S02]  /*8c70*/  HADD2.F32 R51, -RZ, R8.reuse.H0_H0 ;  /* 0x20000008ff337230 */ /* 0x100fe40000004100 */
[----:B------:R-:W-:Y:S01]  /*8c80*/  HADD2.F32 R53, -RZ, R8.H1_H1 ;  /* 0x30000008ff357230 */ /* 0x000fe20000004100 */
[-C--:B------:R-:W-:Y:S01]  /*8c90*/  FMUL.FTZ R52, R11, R50.reuse ;  /* 0x000000320b347220 */ /* 0x080fe20000410000 */
[--C-:B------:R-:W-:Y:S01]  /*8ca0*/  HADD2.F32 R8, -RZ, R10.reuse.H0_H0 ;  /* 0x2000000aff087230 */ /* 0x100fe20000004100 */
[C---:B------:R-:W-:Y:S01]  /*8cb0*/  FMUL.FTZ R50, R49.reuse, R50 ;  /* 0x0000003231327220 */ /* 0x040fe20000410000 */
[--C-:B------:R-:W-:Y:S01]  /*8cc0*/  HADD2.F32 R54, -RZ, R9.reuse.H0_H0 ;  /* 0x20000009ff367230 */ /* 0x100fe20000004100 */
[-C--:B------:R-:W-:Y:S01]  /*8cd0*/  FFMA.FTZ R52, R49, R58.reuse, -R52 ;  /* 0x0000003a31347223 */ /* 0x080fe20000010834 */
[----:B------:R-:W-:Y:S01]  /*8ce0*/  HADD2.F32 R10, -RZ, R10.H1_H1 ;  /* 0x3000000aff0a7230 */ /* 0x000fe20000004100 */
[----:B------:R-:W-:Y:S01]  /*8cf0*/  FFMA.FTZ R11, R11, R58, R50 ;  /* 0x0000003a0b0b7223 */ /* 0x000fe20000010032 */
[----:B------:R-:W-:Y:S01]  /*8d00*/  HADD2.F32 R9, -RZ, R9.H1_H1 ;  /* 0x30000009ff097230 */ /* 0x000fe20000004100 */
[----:B------:R-:W-:Y:S01]  /*8d10*/  FMUL.FTZ R55, R53, R56 ;  /* 0x0000003835377220 */ /* 0x000fe20000410000 */
[----:B------:R-:W-:Y:S01]  /*8d20*/  HADD2.F32 R49, -RZ, R42.H0_H0 ;  /* 0x2000002aff317230 */ /* 0x000fe20000004100 */
[----:B------:R-:W-:Y:S01]  /*8d30*/  FMUL.FTZ R42, R10, R33 ;  /* 0x000000210a2a7220 */ /* 0x000fe20000410000 */
[----:B------:R-:W-:Y:S01]  /*8d40*/  F2FP.PACK_AB R11, R11, R52 ;  /* 0x000000340b0b723e */ /* 0x000fe200000000ff */
[----:B------:R-:W-:-:S02]  /*8d50*/  FMUL.FTZ R50, R9, R48 ;  /* 0x0000003009327220 */ /* 0x000fc40000410000 */
[C---:B------:R-:W-:Y:S02]  /*8d60*/  FMUL.FTZ R56, R51.reuse, R56 ;  /* 0x0000003833387220 */ /* 0x040fe40000410000 */
[----:B------:R-:W-:Y:S02]  /*8d70*/  FMUL.FTZ R33, R8, R33 ;  /* 0x0000002108217220 */ /* 0x000fe40000410000 */
[----:B------:R-:W-:Y:S02]  /*8d80*/  FMUL.FTZ R48, R54, R48 ;  /* 0x0000003036307220 */ /* 0x000fe40000410000 */
[-C--:B------:R-:W-:Y:S02]  /*8d90*/  FFMA.FTZ R55, R51, R60.reuse, -R55 ;  /* 0x0000003c33377223 */ /* 0x080fe40000010837 */
[----:B------:R-:W-:Y:S02]  /*8da0*/  FFMA.FTZ R56, R53, R60, R56 ;  /* 0x0000003c35387223 */ /* 0x000fe40000010038 */
[----:B------:R-:W-:-:S02]  /*8db0*/  FFMA.FTZ R42, R8, R49, -R42 ;  /* 0x00000031082a7223 */ /* 0x000fc4000001082a */
[----:B------:R-:W-:Y:S01]  /*8dc0*/  FFMA.FTZ R33, R10, R49, R33 ;  /* 0x000000310a217223 */ /* 0x000fe20000010021 */
[----:B------:R-:W-:Y:S01]  /*8dd0*/  F2FP.PACK_AB R8, R56, R55 ;  /* 0x000000373808723e */ /* 0x000fe200000000ff */
[-C--:B------:R-:W-:Y:S02]  /*8de0*/  FFMA.FTZ R50, R54, R43.reuse, -R50 ;  /* 0x0000002b36327223 */ /* 0x080fe40000010832 */
[----:B------:R-:W-:Y:S01]  /*8df0*/  FFMA.FTZ R9, R9, R43, R48 ;  /* 0x0000002b09097223 */ /* 0x000fe20000010030 */
[----:B------:R-:W-:-:S04]  /*8e00*/  F2FP.PACK_AB R10, R33, R42 ;  /* 0x0000002a210a723e */ /* 0x000fc800000000ff */
[----:B------:R-:W-:-:S05]  /*8e10*/  F2FP.PACK_AB R9, R9, R50 ;  /* 0x000000320909723e */ /* 0x000fca00000000ff */
[----:B------:R1:W-:Y:S02]  /*8e20*/  STS.128 [R6+0x5100], R8 ;  /* 0x0051000806007388 */ /* 0x0003e40000000c00 */
.L_x_362:
[----:B------:R-:W-:Y:S05]  /*8e30*/  BSYNC B1 ;  /* 0x0000000000017941 */ /* 0x000fea0003800000 */
.L_x_361:
        /* <DEDUP_REMOVED lines=49> */
.L_x_368:
[----:B------:R-:W-:Y:S05]  /*9150*/  BSYNC B0 ;  /* 0x0000000000007941 */ /* 0x000fea0003800000 */
.L_x_367:
[----:B-1----:R-:W-:-:S04]  /*9160*/  IADD3 R8, R13, 0x20, RZ ;  /* 0x000000200d087810 */ /* 0x002fc80007ffe0ff */
[----:B------:R-:W-:-:S13]  /*9170*/  ISETP.GE.AND P0, PT, R8, c[0x0][0x27c], PT ;  /* 0x00009f0008007a0c */ /* 0x000fda0003f06270 */
[----:B------:R-:W-:Y:S05]  /*9180*/  @P0 BRA `(.L_x_366) ;  /* 0x000002a000000947 */ /* 0x000fea0003800000 */
[----:B------:R-:W1:Y:S01]  /*9190*/  LDS.128 R8, [R6+0x6100] ;  /* 0x0061000006087984 */ /* 0x000e620000000c00 */
[--C-:B------:R-:W-:Y:S01]  /*91a0*/  SHF.R.U64 R32, R34, 0x10, R35.reuse ;  /* 0x0000001022207819 */ /* 0x100fe20000001223 */
[----:B------:R-:W-:Y:S01]  /*91b0*/  HADD2.F32 R44, -RZ, R20.H1_H1 ;  /* 0x30000014ff2c7230 */ /* 0x000fe20000004100 */
        /* <DEDUP_REMOVED lines=15> */
[--C-:B------:R-:W-:Y:S01]  /*92b0*/  HADD2.F32 R42, -RZ, R9.reuse.H0_H0 ;  /* 0x20000009ff2a7230 */ /* 0x100fe20000004100 */
[----:B------:R-:W-:Y:S01]  /*92c0*/  FMUL.FTZ R43, R41, R44 ;  /* 0x0000002c292b7220 */ /* 0x000fe20000410000 */
        /* <DEDUP_REMOVED lines=9> */
[----:B------:R-:W-:Y:S02]  /*9360*/  FMUL.FTZ R33, R8, R33 ;  /* 0x0000002108217220 */ /* 0x000fe40000410000 */
        /* <DEDUP_REMOVED lines=12> */
.L_x_366:
[----:B------:R-:W-:Y:S05]  /*9430*/  BSYNC B1 ;  /* 0x0000000000017941 */ /* 0x000fea0003800000 */
.L_x_365:
[----:B-1----:R-:W-:-:S04]  /*9440*/  IADD3 R8, R4, 0x60, RZ ;  /* 0x0000006004087810 */ /* 0x002fc80007ffe0ff */
[----:B------:R-:W-:-:S13]  /*9450*/  ISETP.GE.AND P0, PT, R8, R21, PT ;  /* 0x000000150800720c */ /* 0x000fda0003f06270 */
[----:B------:R-:W-:Y:S05]  /*9460*/  @P0 BRA `(.L_x_369) ;  /* 0x000029e000000947 */ /* 0x000fea0003800000 */
[----:B------:R-:W-:Y:S01]  /*9470*/  ISETP.GE.AND P0, PT, R13, c[0x0][0x27c], PT ;  /* 0x00009f000d007a0c */ /* 0x000fe20003f06270 */
[----:B------:R-:W-:-:S12]  /*9480*/  BSSY B0, `(.L_x_370) ;  /* 0x000002c000007945 */ /* 0x000fd80003800000 */
[----:B------:R-:W-:Y:S05]  /*9490*/  @P0 BRA `(.L_x_371) ;  /* 0x000002a000000947 */ /* 0x000fea0003800000 */
[----:B------:R-:W1:Y:S01]  /*94a0*/  LDS.128 R8, [R6+0x3100] ;  /* 0x0031000006087984 */ /* 0x000e620000000c00 */
[--C-:B------:R-:W-:Y:S01]  /*94b0*/  SHF.R.U64 R21, R24, 0x10, R25.reuse ;  /* 0x0000001018157819 */ /* 0x100fe20000001219 */
[----:B------:R-:W-:Y:S01]  /*94c0*/  HADD2.F32 R32, -RZ, R18.H1_H1 ;  /* 0x30000012ff207230 */ /* 0x000fe20000004100 */
[----:B------:R-:W-:Y:S01]  /*94d0*/  SHF.R.U32.HI R24, RZ, 0x10, R25 ;  /* 0x00000010ff187819 */ /* 0x000fe20000011619 */
[--C-:B------:R-:W-:Y:S01]  /*94e0*/  HADD2.F32 R34, -RZ, R19.reuse.H1_H1 ;  /* 0x30000013ff227230 */ /* 0x100fe20000004100 */
[--C-:B------:R-:W-:Y:S01]  /*94f0*/  SHF.R.U64 R20, R26, 0x10, R27.reuse ;  /* 0x000000101a147819 */ /* 0x100fe2000000121b */
[----:B------:R-:W-:Y:S01]  /*9500*/  HADD2.F32 R19, -RZ, R19.H0_H0 ;  /* 0x20000013ff137230 */ /* 0x000fe20000004100 */
[----:B------:R-:W-:Y:S01]  /*9510*/  SHF.R.U32.HI R26, RZ, 0x10, R27 ;  /* 0x00000010ff1a7819 */ /* 0x000fe2000001161b */
[----:B------:R-:W-:-:S04]  /*9520*/  HADD2.F32 R24, -RZ, R24.H0_H0 ;  /* 0x20000018ff187230 */ /* 0x000fc80000004100 */
[----:B------:R-:W-:Y:S02]  /*9530*/  HADD2.F32 R26, -RZ, R26.H0_H0 ;  /* 0x2000001aff1a7230 */ /* 0x000fe40000004100 */
[--C-:B-1----:R-:W-:Y:S02]  /*9540*/  HADD2.F32 R22, -RZ, R11.reuse.H0_H0 ;  /* 0x2000000bff167230 */ /* 0x102fe40000004100 */
[----:B------:R-:W-:Y:S02]  /*9550*/  HADD2.F32 R11, -RZ, R11.H1_H1 ;  /* 0x3000000bff0b7230 */ /* 0x000fe40000004100 */
[--C-:B------:R-:W-:Y:S02]  /*9560*/  HADD2.F32 R23, -RZ, R8.reuse.H0_H0 ;  /* 0x20000008ff177230 */ /* 0x100fe40000004100 */
[----:B------:R-:W-:Y:S01]  /*9570*/  HADD2.F32 R25, -RZ, R8.H1_H1 ;  /* 0x30000008ff197230 */ /* 0x000fe20000004100 */
[CC--:B------:R-:W-:Y:S01]  /*9580*/  FMUL.FTZ R33, R11.reuse, R24.reuse ;  /* 0x000000180b217220 */ /* 0x0c0fe20000410000 */
[--C-:B------:R-:W-:Y:S01]  /*9590*/  HADD2.F32 R8, -RZ, R10.reuse.H0_H0 ;  /* 0x2000000aff087230 */ /* 0x100fe20000004100 */
[C---:B------:R-:W-:Y:S01]  /*95a0*/  FMUL.FTZ R24, R22.reuse, R24 ;  /* 0x0000001816187220 */ /* 0x040fe20000410000 */
[--C-:B------:R-:W-:Y:S01]  /*95b0*/  HADD2.F32 R27, -RZ, R9.reuse.H0_H0 ;  /* 0x20000009ff1b7230 */ /* 0x100fe20000004100 */
[-C--:B------:R-:W-:Y:S01]  /*95c0*/  FFMA.FTZ R33, R22, R26.reuse, -R33 ;  /* 0x0000001a16217223 */ /* 0x080fe20000010821 */
[----:B------:R-:W-:Y:S01]  /*95d0*/  HADD2.F32 R10, -RZ, R10.H1_H1 ;  /* 0x3000000aff0a7230 */ /* 0x000fe20000004100 */
[----:B------:R-:W-:Y:S01]  /*95e0*/  FFMA.FTZ R24, R11, R26, R24 ;  /* 0x0000001a0b187223 */ /* 0x000fe20000010018 */
[----:B------:R-:W-:Y:S01]  /*95f0*/  HADD2.F32 R11, -RZ, R18.H0_H0 ;  /* 0x20000012ff0b7230 */ /* 0x000fe20000004100 */
[-C--:B------:R-:W-:Y:S01]  /*9600*/  FMUL.FTZ R35, R25, R32.reuse ;  /* 0x0000002019237220 */ /* 0x080fe20000410000 */
        /* <DEDUP_REMOVED lines=9> */
[-C--:B------:R-:W-:Y:S02]  /*96a0*/  FFMA.FTZ R20, R8, R19.reuse, -R20 ;  /* 0x0000001308147223 */ /* 0x080fe40000010814 */
[----:B------:R-:W-:Y:S02]  /*96b0*/  FFMA.FTZ R32, R25, R34, R32 ;  /* 0x0000002219207223 */ /* 0x000fe40000010020 */
[----:B------:R-:W-:Y:S01]  /*96c0*/  FFMA.FTZ R19, R10, R19, R11 ;  /* 0x000000130a137223 */ /* 0x000fe2000001000b */
[----:B------:R-:W-:Y:S01]  /*96d0*/  F2FP.PACK_AB R11, R24, R33 ;  /* 0x00000021180b723e */ /* 0x000fe200000000ff */
[-C--:B------:R-:W-:Y:S01]  /*96e0*/  FFMA.FTZ R21, R27, R22.reuse, -R21 ;  /* 0x000000161b157223 */ /* 0x080fe20000010815 */
[----:B------:R-:W-:Y:S01]  /*96f0*/  F2FP.PACK_AB R8, R32, R35 ;  /* 0x000000232008723e */ /* 0x000fe200000000ff */
[----:B------:R-:W-:Y:S01]  /*9700*/  FFMA.FTZ R18, R9, R22, R18 ;  /* 0x0000001609127223 */ /* 0x000fe20000010012 */
[----:B------:R-:W-:-:S04]  /*9710*/  F2FP.PACK_AB R10, R19, R20 ;  /* 0x00000014130a723e */ /* 0x000fc800000000ff */
[----:B------:R-:W-:-:S05]  /*9720*/  F2FP.PACK_AB R9, R18, R21 ;  /* 0x000000151209723e */ /* 0x000fca00000000ff */
[----:B------:R1:W-:Y:S02]  /*9730*/  STS.128 [R6+0x3100], R8 ;  /* 0x0031000806007388 */ /* 0x0003e40000000c00 */
.L_x_371:
[----:B------:R-:W-:Y:S05]  /*9740*/  BSYNC B0 ;  /* 0x0000000000007941 */ /* 0x000fea0003800000 */
.L_x_370:
[----:B------:R-:W-:-:S04]  /*9750*/  IADD3 R13, R13, 0x20, RZ ;  /* 0x000000200d0d7810 */ /* 0x000fc80007ffe0ff */
[----:B------:R-:W-:-:S13]  /*9760*/  ISETP.GE.AND P0, PT, R13, c[0x0][0x27c], PT ;  /* 0x00009f000d007a0c */ /* 0x000fda0003f06270 */
[----:B------:R-:W-:Y:S05]  /*9770*/  @P0 BRA `(.L_x_369) ;  /* 0x000026d000000947 */ /* 0x000fea0003800000 */
[----:B-1----:R-:W1:Y:S01]  /*9780*/  LDS.128 R8, [R6+0x7100] ;  /* 0x0071000006087984 */ /* 0x002e620000000c00 */
        /* <DEDUP_REMOVED lines=42> */
.L_x_348:
[----:B------:R-:W-:Y:S01]  /*9a30*/  ISETP.NE.AND P0, PT, R217, 0x1, PT ;  /* 0x00000001d900780c */ /* 0x000fe20003f05270 */
[----:B------:R-:W-:Y:S01]  /*9a40*/  IMAD.MOV.U32 R20, RZ, RZ, R14 ;  /* 0x000000ffff147224 */ /* 0x000fe200078e000e */
[----:B------:R-:W-:Y:S01]  /*9a50*/  CS2R R58, SRZ ;  /* 0x00000000003a7805 */ /* 0x000fe2000001ff00 */
[----:B------:R-:W-:Y:S01]  /*9a60*/  IMAD.MOV.U32 R17, RZ, RZ, R19 ;  /* 0x000000ffff117224 */ /* 0x000fe200078e0013 */
[----:B------:R-:W-:-:S09]  /*9a70*/  CS2R R56, SRZ ;  /* 0x0000000000387805 */ /* 0x000fd2000001ff00 */
[----:B------:R-:W-:-:S05]  /*9a80*/  @P0 IMAD.HI.U32 R12, R10, c[0x0][0x2c8], RZ ;  /* 0x0000b2000a0c0a27 */ /* 0x000fca00078e00ff */
[----:B------:R-:W-:-:S04]  /*9a90*/  @P0 SHF.R.U32.HI R10, RZ, c[0x0][0x2cc], R12 ;  /* 0x0000b300ff0a0a19 */ /* 0x000fc8000001160c */
[----:B------:R-:W-:Y:S01]  /*9aa0*/  SHF.R.S32.HI R15, RZ, 0x1f, R10 ;  /* 0x0000001fff0f7819 */ /* 0x000fe2000001140a */
[----:B------:R-:W-:-:S04]  /*9ab0*/  IMAD.WIDE.U32 R20, R10, c[0x0][0x280], R20 ;  /* 0x0000a0000a147a25 */ /* 0x000fc800078e0014 */
[C---:B------:R-:W-:Y:S02]  /*9ac0*/  IMAD R13, R15.reuse, c[0x0][0x280], RZ ;  /* 0x0000a0000f0d7a24 */ /* 0x040fe400078e02ff */
[----:B------:R-:W-:Y:S02]  /*9ad0*/  IMAD R15, R15, c[0x0][0x290], RZ ;  /* 0x0000a4000f0f7a24 */ /* 0x000fe400078e02ff */
[----:B------:R-:W-:Y:S01]  /*9ae0*/  IMAD R14, R10, c[0x0][0x284], R13 ;  /* 0x0000a1000a0e7a24 */ /* 0x000fe200078e020d */
[----:B------:R-:W-:Y:S01]  /*9af0*/  LEA R13, P0, R20, c[0x0][0x270], 0x1 ;  /* 0x00009c00140d7a11 */ /* 0x000fe200078008ff */
[----:B------:R-:W-:-:S04]  /*9b00*/  IMAD.WIDE.U32 R16, R10, c[0x0][0x290], R16 ;  /* 0x0000a4000a107a25 */ /* 0x000fc800078e0010 */
[----:B------:R-:W-:Y:S02]  /*9b10*/  IMAD.IADD R14, R21, 0x1, R14 ;  /* 0x00000001150e7824 */ /* 0x000fe400078e020e */
[----:B------:R-:W-:Y:S02]  /*9b20*/  IMAD R12, R10, c[0x0][0x294], R15 ;  /* 0x0000a5000a0c7a24 */ /* 0x000fe400078e020f */
[----:B------:R-:W1:Y:S01]  /*9b30*/  SHFL.IDX PT, R15, R13, RZ, 0x181f ;  /* 0x00181fff0d0f7589 */ /* 0x000e6200000e0000 */
[----:B------:R-:W-:Y:S02]  /*9b40*/  LEA.HI.X R14, R20, c[0x0][0x274], R14, 0x1, P0 ;  /* 0x00009d00140e7a11 */ /* 0x000fe400000f0c0e */
[----:B------:R-:W-:Y:S02]  /*9b50*/  IADD3 R12, R17, R12, RZ ;  /* 0x0000000c110c7210 */ /* 0x000fe40007ffe0ff */
[----:B------:R-:W-:-:S04]  /*9b60*/  LEA R10, P0, R16, c[0x0][0x288], 0x1 ;  /* 0x0000a200100a7a11 */ /* 0x000fc800078008ff */
[----:B------:R-:W-:Y:S02]  /*9b70*/  LEA.HI.X R12, R16, c[0x0][0x28c], R12, 0x1, P0 ;  /* 0x0000a300100c7a11 */ /* 0x000fe400000f0c0c */
[----:B------:R-:W2:Y:S01]  /*9b80*/  SHFL.IDX PT, R16, R14, RZ, 0x181f ;  /* 0x00181fff0e107589 */ /* 0x000ea200000e0000 */
[----:B------:R-:W-:-:S13]  /*9b90*/  ISETP.GE.OR P0, PT, R64, c[0x0][0x27c], P4 ;  /* 0x00009f0040007a0c */ /* 0x000fda0002706670 */
[C---:B------:R-:W-:Y:S01]  /*9ba0*/  @!P0 IMAD.SHL.U32 R18, R64.reuse, 0x2, RZ ;  /* 0x0000000240128824 */ /* 0x040fe200078e00ff */
[----:B------:R-:W-:-:S04]  /*9bb0*/  @!P0 SHF.L.U64.HI R17, R64, 0x1, R65 ;  /* 0x0000000140118819 */ /* 0x000fc80000010241 */
[-C--:B-1----:R-:W-:Y:S02]  /*9bc0*/  @!P0 IADD3 R20, P1, R15, R18.reuse, RZ ;  /* 0x000000120f148210 */ /* 0x082fe40007f3e0ff */
[----:B------:R-:W1:Y:S03]  /*9bd0*/  SHFL.IDX PT, R15, R10, RZ, 0x181f ;  /* 0x00181fff0a0f7589 */ /* 0x000e6600000e0000 */
[----:B--2---:R-:W-:Y:S02]  /*9be0*/  @!P0 IMAD.X R21, R16, 0x1, R17, P1 ;  /* 0x0000000110158824 */ /* 0x004fe400008e0611 */
[----:B------:R-:W2:Y:S01]  /*9bf0*/  SHFL.IDX PT, R16, R12, RZ, 0x181f ;  /* 0x00181fff0c107589 */ /* 0x000ea200000e0000 */
[----:B------:R-:W-:Y:S01]  /*9c00*/  CS2R R54, SRZ ;  /* 0x0000000000367805 */ /* 0x000fe2000001ff00 */
[----:B------:R-:W-:Y:S02]  /*9c10*/  CS2R R52, SRZ ;  /* 0x0000000000347805 */ /* 0x000fe4000001ff00 */
[----:B------:R-:W3:Y:S01]  /*9c20*/  @!P0 LD.E.128 R56, [R20.64] ;  /* 0x0000001014388980 */ /* 0x000ee2000c101d00 */
[----:B-1----:R-:W-:-:S05]  /*9c30*/  @!P0 IADD3 R22, P1, R15, R18, RZ ;  /* 0x000000120f168210 */ /* 0x002fca0007f3e0ff */
[----:B--2---:R-:W-:-:S05]  /*9c40*/  @!P0 IMAD.X R23, R16, 0x1, R17, P1 ;  /* 0x0000000110178824 */ /* 0x004fca00008e0611 */
[----:B------:R-:W2:Y:S01]  /*9c50*/  @!P0 LD.E.128 R52, [R22.64] ;  /* 0x0000001016348980 */ /* 0x000ea2000c101d00 */
[----:B------:R-:W-:Y:S01]  /*9c60*/  BSSY B0, `(.L_x_372) ;  /* 0x0000023000007945 */ /* 0x000fe20003800000 */
[----:B------:R-:W-:Y:S01]  /*9c70*/  CS2R R46, SRZ ;  /* 0x00000000002e7805 */ /* 0x000fe2000001ff00 */
[----:B------:R-:W-:Y:S01]  /*9c80*/  CS2R R44, SRZ ;  /* 0x00000000002c7805 */ /* 0x000fe2000001ff00 */
[----:B------:R-:W-:Y:S01]  /*9c90*/  CS2R R42, SRZ ;  /* 0x00000000002a7805 */ /* 0x000fe2000001ff00 */
[----:B------:R-:W-:Y:S01]  /*9ca0*/  CS2R R40, SRZ ;  /* 0x0000000000287805 */ /* 0x000fe2000001ff00 */
[----:B------:R-:W-:Y:S02]  /*9cb0*/  ISETP.GE.AND P1, PT, R64, c[0x0][0x27c], PT ;  /* 0x00009f0040007a0c */ /* 0x000fe40003f26270 */
[----:B---3--:R-:W-:Y:S01]  /*9cc0*/  MOV R18, R58 ;  /* 0x0000003a00127202 */ /* 0x008fe20000000f00 */
[----:B------:R-:W-:Y:S01]  /*9cd0*/  IMAD.MOV.U32 R17, RZ, RZ, R59 ;  /* 0x000000ffff117224 */ /* 0x000fe200078e003b */
[----:B------:R-:W-:Y:S01]  /*9ce0*/  MOV R15, R57 ;  /* 0x00000039000f7202 */ /* 0x000fe20000000f00 */
[----:B------:R-:W-:-:S03]  /*9cf0*/  IMAD.MOV.U32 R16, RZ, RZ, R56 ;  /* 0x000000ffff107224 */ /* 0x000fc600078e0038 */
[----:B------:R-:W-:Y:S02]  /*9d00*/  PRMT R75, R17, 0x5410, R18 ;  /* 0x00005410114b7816 */ /* 0x000fe40000000012 */
[----:B------:R-:W-:Y:S01]  /*9d10*/  PRMT R73, R15, 0x5410, R16 ;  /* 0x000054100f497816 */ /* 0x000fe20000000010 */
[----:B------:R1:W3:Y:S04]  /*9d20*/  SHFL.IDX PT, R17, R13, 0x1, 0x181f ;  /* 0x00381f000d117f89 */ /* 0x0002e800000e0000 */
[----:B------:R1:W4:Y:S04]  /*9d30*/  SHFL.IDX PT, R15, R10, 0x1, 0x181f ;  /* 0x00381f000a0f7f89 */ /* 0x00032800000e0000 */
[----:B------:R1:W1:Y:S04]  /*9d40*/  SHFL.IDX PT, R18, R14, 0x1, 0x181f ;  /* 0x00381f000e127f89 */ /* 0x00026800000e0000 */
[----:B------:R1:W1:Y:S01]  /*9d50*/  SHFL.IDX PT, R16, R12, 0x1, 0x181f ;  /* 0x00381f000c107f89 */ /* 0x00026200000e0000 */
[----:B--2---:R-:W-:Y:S01]  /*9d60*/  IMAD.MOV.U32 R22, RZ, RZ, R54 ;  /* 0x000000ffff167224 */ /* 0x004fe200078e0036 */
[----:B------:R-:W-:Y:S01]  /*9d70*/  MOV R20, R52 ;  /* 0x0000003400147202 */ /* 0x000fe20000000f00 */
[----:B------:R-:W-:-:S02]  /*9d80*/  IMAD.MOV.U32 R21, RZ, RZ, R55 ;  /* 0x000000ffff157224 */ /* 0x000fc400078e0037 */
[----:B------:R-:W-:-:S03]  /*9d90*/  IMAD.MOV.U32 R19, RZ, RZ, R53 ;  /* 0x000000ffff137224 */ /* 0x000fc600078e0035 */
[----:B------:R-:W-:Y:S02]  /*9da0*/  PRMT R72, R21, 0x5410, R22 ;  /* 0x0000541015487816 */ /* 0x000fe40000000016 */
[----:B------:R-:W-:Y:S01]  /*9db0*/  PRMT R71, R19, 0x5410, R20 ;  /* 0x0000541013477816 */ /* 0x000fe20000000014 */
[----:B------:R-:W-:Y:S05]  /*9dc0*/  @P3 BRA `(.L_x_373) ;  /* 0x000000c000003947 */ /* 0x000fea0003800000 */
[----:B---3--:R-:W-:Y:S01]  /*9dd0*/  CS2R R44, SRZ ;  /* 0x00000000002c7805 */ /* 0x008fe2000001ff00 */
[----:B------:R-:W-:Y:S01]  /*9de0*/  CS2R R42, SRZ ;  /* 0x00000000002a7805 */ /* 0x000fe2000001ff00 */
[----:B------:R-:W-:Y:S01]  /*9df0*/  CS2R R40, SRZ ;  /* 0x0000000000287805 */ /* 0x000fe2000001ff00 */
[----:B------:R-:W-:Y:S05]  /*9e00*/  @P1 BRA `(.L_x_373) ;  /* 0x0000008000001947 */ /* 0x000fea0003800000 */
[C---:B------:R-:W-:Y:S01]  /*9e10*/  IMAD.SHL.U32 R20, R64.reuse, 0x2, RZ ;  /* 0x0000000240147824 */ /* 0x040fe200078e00ff */
[----:B------:R-:W-:-:S04]  /*9e20*/  SHF.L.U64.HI R19, R64, 0x1, R65 ;  /* 0x0000000140137819 */ /* 0x000fc80000010241 */
[----:B------:R-:W-:-:S05]  /*9e30*/  IADD3 R44, P0, R17, R20, RZ ;  /* 0x00000014112c7210 */ /* 0x000fca0007f1e0ff */
[----:B-1----:R-:W-:Y:S01]  /*9e40*/  IMAD.X R45, R18, 0x1, R19, P0 ;  /* 0x00000001122d7824 */ /* 0x002fe200000e0613 */
[----:B----4-:R-:W-:-:S05]  /*9e50*/  IADD3 R20, P0, R15, R20, RZ ;  /* 0x000000140f147210 */ /* 0x010fca0007f1e0ff */
[----:B------:R-:W-:Y:S01]  /*9e60*/  IMAD.X R21, R16, 0x1, R19, P0 ;  /* 0x0000000110157824 */ /* 0x000fe200000e0613 */
[----:B------:R-:W5:Y:S04]  /*9e70*/  LD.E.128 R44, [R44.64] ;  /* 0x000000102c2c7980 */ /* 0x000f68000c101d00 */
[----:B------:R1:W5:Y:S03]  /*9e80*/  LD.E.128 R40, [R20.64] ;  /* 0x0000001014287980 */ /* 0x000366000c101d00 */
.L_x_373:
[----:B---3--:R-:W-:Y:S05]  /*9e90*/  BSYNC B0 ;  /* 0x0000000000007941 */ /* 0x008fea0003800000 */
.L_x_372:
[----:B-1----:R-:W1:Y:S01]  /*9ea0*/  SHFL.IDX PT, R18, R13, 0x2, 0x181f ;  /* 0x00581f000d127f89 */ /* 0x002e6200000e0000 */
[C---:B------:R-:W-:Y:S01]  /*9eb0*/  ISETP.GE.OR P0, PT, R64.reuse, c[0x0][0x27c], P5 ;  /* 0x00009f0040007a0c */ /* 0x040fe20002f06670 */
[----:B------:R-:W-:Y:S01]  /*9ec0*/  CS2R R34, SRZ ;  /* 0x0000000000227805 */ /* 0x000fe2000001ff00 */
[----:B------:R-:W-:Y:S01]  /*9ed0*/  CS2R R32, SRZ ;  /* 0x0000000000207805 */ /* 0x000fe2000001ff00 */
[----:B------:R-:W2:Y:S10]  /*9ee0*/  SHFL.IDX PT, R17, R14, 0x2, 0x181f ;  /* 0x00581f000e117f89 */ /* 0x000eb400000e0000 */
[C---:B----4-:R-:W-:Y:S01]  /*9ef0*/  @!P0 IMAD.SHL.U32 R15, R64.reuse, 0x2, RZ ;  /* 0x00000002400f8824 */ /* 0x050fe200078e00ff */
[----:B------:R-:W-:-:S04]  /*9f00*/  @!P0 SHF.L.U64.HI R16, R64, 0x1, R65 ;  /* 0x0000000140108819 */ /* 0x000fc80000010241 */
[-C--:B-1----:R-:W-:Y:S02]  /*9f10*/  @!P0 IADD3 R20, P2, R18, R15.reuse, RZ ;  /* 0x0000000f12148210 */ /* 0x082fe40007f5e0ff */
[----:B------:R-:W1:Y:S03]  /*9f20*/  SHFL.IDX PT, R18, R10, 0x2, 0x181f ;  /* 0x00581f000a127f89 */ /* 0x000e6600000e0000 */
[----:B--2---:R-:W-:Y:S02]  /*9f30*/  @!P0 IMAD.X R21, R17, 0x1, R16, P2 ;  /* 0x0000000111158824 */ /* 0x004fe400010e0610 */
[----:B------:R-:W2:Y:S01]  /*9f40*/  SHFL.IDX PT, R17, R12, 0x2, 0x181f ;  /* 0x00581f000c117f89 */ /* 0x000ea200000e0000 */
[----:B------:R-:W-:Y:S01]  /*9f50*/  CS2R R26, SRZ ;  /* 0x00000000001a7805 */ /* 0x000fe2000001ff00 */
[----:B------:R-:W-:Y:S02]  /*9f60*/  CS2R R24, SRZ ;  /* 0x0000000000187805 */ /* 0x000fe4000001ff00 */
[----:B------:R3:W4:Y:S01]  /*9f70*/  @!P0 LD.E.128 R32, [R20.64] ;  /* 0x0000001014208980 */ /* 0x000722000c101d00 */
[----:B-1----:R-:W-:-:S05]  /*9f80*/  @!P0 IADD3 R22, P2, R18, R15, RZ ;  /* 0x0000000f12168210 */ /* 0x002fca0007f5e0ff */
[----:B--2---:R-:W-:-:S05]  /*9f90*/  @!P0 IMAD.X R23, R17, 0x1, R16, P2 ;  /* 0x0000000111178824 */ /* 0x004fca00010e0610 */
[----:B------:R1:W2:Y:S01]  /*9fa0*/  @!P0 LD.E.128 R24, [R22.64] ;  /* 0x0000001016188980 */ /* 0x0002a2000c101d00 */
[----:B-----5:R-:W-:Y:S01]  /*9fb0*/  IMAD.MOV.U32 R17, RZ, RZ, R47 ;  /* 0x000000ffff117224 */ /* 0x020fe200078e002f */
[----:B------:R-:W-:Y:S01]  /*9fc0*/  MOV R18, R46 ;  /* 0x0000002e00127202 */ /* 0x000fe20000000f00 */
[----:B------:R-:W-:Y:S02]  /*9fd0*/  IMAD.MOV.U32 R16, RZ, RZ, R44 ;  /* 0x000000ffff107224 */ /* 0x000fe400078e002c */
[----:B------:R-:W-:Y:S01]  /*9fe0*/  IMAD.MOV.U32 R15, RZ, RZ, R45 ;  /* 0x000000ffff0f7224 */ /* 0x000fe200078e002d */
[----:B------:R-:W-:Y:S01]  /*9ff0*/  PRMT R69, R17, 0x5410, R18 ;  /* 0x0000541011457816 */ /* 0x000fe20000000012 */
[----:B------:R-:W-:Y:S01]  /*a000*/  IMAD.MOV.U32 R17, RZ, RZ, R43 ;  /* 0x000000ffff117224 */ /* 0x000fe200078e002b */
[----:B------:R-:W-:Y:S02]  /*a010*/  MOV R18, R42 ;  /* 0x0000002a00127202 */ /* 0x000fe40000000f00 */
[----:B------:R-:W-:Y:S01]  /*a020*/  PRMT R68, R15, 0x5410, R16 ;  /* 0x000054100f447816 */ /* 0x000fe20000000010 */
[----:B------:R-:W-:-:S02]  /*a030*/  IMAD.MOV.U32 R16, RZ, RZ, R40 ;  /* 0x000000ffff107224 */ /* 0x000fc400078e0028 */
[----:B------:R-:W-:Y:S01]  /*a040*/  IMAD.MOV.U32 R15, RZ, RZ, R41 ;  /* 0x000000ffff0f7224 */ /* 0x000fe200078e0029 */
[----:B------:R-:W-:-:S04]  /*a050*/  PRMT R67, R17, 0x5410, R18 ;  /* 0x0000541011437816 */ /* 0x000fc80000000012 */
[----:B------:R-:W-:Y:S01]  /*a060*/  PRMT R66, R15, 0x5410, R16 ;  /* 0x000054100f427816 */ /* 0x000fe20000000010 */
[----:B------:R-:W2:Y:S01]  /*a070*/  SHFL.IDX PT, R14, R14, 0x3, 0x181f ;  /* 0x00781f000e0e7f89 */ /* 0x000ea200000e0000 */
[----:B------:R-:W-:Y:S03]  /*a080*/  BSSY B0, `(.L_x_374) ;  /* 0x0000021000007945 */ /* 0x000fe60003800000 */
[----:B------:R-:W2:Y:S01]  /*a090*/  SHFL.IDX PT, R13, R13, 0x3, 0x181f ;  /* 0x00781f000d0d7f89 */ /* 0x000ea200000e0000 */
[----:B---3--:R-:W-:-:S03]  /*a0a0*/  CS2R R20, SRZ ;  /* 0x0000000000147805 */ /* 0x008fc6000001ff00 */
[----:B------:R-:W3:Y:S01]  /*a0b0*/  SHFL.IDX PT, R10, R10, 0x3, 0x181f ;  /* 0x00781f000a0a7f89 */ /* 0x000ee200000e0000 */
[----:B-1----:R-:W-:-:S03]  /*a0c0*/  CS2R R22, SRZ ;  /* 0x0000000000167805 */ /* 0x002fc6000001ff00 */
[----:B------:R-:W1:Y:S01]  /*a0d0*/  SHFL.IDX PT, R12, R12, 0x3, 0x181f ;  /* 0x00781f000c0c7f89 */ /* 0x000e6200000e0000 */
[----:B----4-:R-:W-:Y:S01]  /*a0e0*/  IMAD.MOV.U32 R17, RZ, RZ, R35 ;  /* 0x000000ffff117224 */ /* 0x010fe200078e0023 */
[----:B------:R-:W-:Y:S01]  /*a0f0*/  MOV R18, R34 ;  /* 0x0000002200127202 */ /* 0x000fe20000000f00 */
[----:B------:R-:W-:Y:S01]  /*a100*/  IMAD.MOV.U32 R16, RZ, RZ, R32 ;  /* 0x000000ffff107224 */ /* 0x000fe200078e0020 */
[----:B------:R-:W-:Y:S02]  /*a110*/  MOV R15, R33 ;  /* 0x00000021000f7202 */ /* 0x000fe40000000f00 */
[----:B------:R-:W-:Y:S02]  /*a120*/  PRMT R63, R17, 0x5410, R18 ;  /* 0x00005410113f7816 */ /* 0x000fe40000000012 */
[----:B------:R-:W-:Y:S01]  /*a130*/  PRMT R62, R15, 0x5410, R16 ;  /* 0x000054100f3e7816 */ /* 0x000fe20000000010 */
[----:B--2---:R-:W-:Y:S01]  /*a140*/  IMAD.MOV.U32 R18, RZ, RZ, R26 ;  /* 0x000000ffff127224 */ /* 0x004fe200078e001a */
[----:B------:R-:W-:Y:S01]  /*a150*/  MOV R16, R24 ;  /* 0x0000001800107202 */ /* 0x000fe20000000f00 */
[----:B------:R-:W-:-:S02]  /*a160*/  IMAD.MOV.U32 R17, RZ, RZ, R27 ;  /* 0x000000ffff117224 */ /* 0x000fc400078e001b */
[----:B------:R-:W-:-:S03]  /*a170*/  IMAD.MOV.U32 R15, RZ, RZ, R25 ;  /* 0x000000ffff0f7224 */ /* 0x000fc600078e0019 */
[----:B------:R-:W-:Y:S02]  /*a180*/  PRMT R61, R17, 0x5410, R18 ;  /* 0x00005410113d7816 */ /* 0x000fe40000000012 */
[----:B------:R-:W-:Y:S01]  /*a190*/  PRMT R60, R15, 0x5410, R16 ;  /* 0x000054100f3c7816 */ /* 0x000fe20000000010 */
[----:B------:R-:W-:Y:S01]  /*a1a0*/  CS2R R18, SRZ ;  /* 0x0000000000127805 */ /* 0x000fe2000001ff00 */
[----:B------:R-:W-:Y:S01]  /*a1b0*/  CS2R R16, SRZ ;  /* 0x0000000000107805 */ /* 0x000fe2000001ff00 */
[----:B------:R-:W-:Y:S05]  /*a1c0*/  @P6 BRA `(.L_x_375) ;  /* 0x000000c000006947 */ /* 0x000fea0003800000 */
[----:B-1-3--:R-:W-:Y:S01]  /*a1d0*/  CS2R R20, SRZ ;  /* 0x0000000000147805 */ /* 0x00afe2000001ff00 */
[----:B------:R-:W-:Y:S01]  /*a1e0*/  CS2R R18, SRZ ;  /* 0x0000000000127805 */ /* 0x000fe2000001ff00 */
[----:B------:R-:W-:Y:S01]  /*a1f0*/  CS2R R16, SRZ ;  /* 0x0000000000107805 */ /* 0x000fe2000001ff00 */
[----:B------:R-:W-:Y:S05]  /*a200*/  @P1 BRA `(.L_x_375) ;  /* 0x0000008000001947 */ /* 0x000fea0003800000 */
[C---:B------:R-:W-:Y:S01]  /*a210*/  IMAD.SHL.U32 R15, R64.reuse, 0x2, RZ ;  /* 0x00000002400f7824 */ /* 0x040fe200078e00ff */
[----:B------:R-:W-:-:S04]  /*a220*/  SHF.L.U64.HI R17, R64, 0x1, R65 ;  /* 0x0000000140117819 */ /* 0x000fc80000010241 */
[-C--:B------:R-:W-:Y:S02]  /*a230*/  IADD3 R20, P2, R13, R15.reuse, RZ ;  /* 0x0000000f0d147210 */ /* 0x080fe40007f5e0ff */
[----:B------:R-:W-:-:S03]  /*a240*/  IADD3 R16, P0, R10, R15, RZ ;  /* 0x0000000f0a107210 */ /* 0x000fc60007f1e0ff */
[--C-:B------:R-:W-:Y:S02]  /*a250*/  IMAD.X R21, R14, 0x1, R17.reuse, P2 ;  /* 0x000000010e157824 */ /* 0x100fe400010e0611 */
[----:B------:R-:W-:-:S04]  /*a260*/  IMAD.X R17, R12, 0x1, R17, P0 ;  /* 0x000000010c117824 */ /* 0x000fc800000e0611 */
[----:B------:R-:W5:Y:S04]  /*a270*/  LD.E.128 R20, [R20.64] ;  /* 0x0000001014147980 */ /* 0x000f68000c101d00 */
[----:B------:R-:W5:Y:S02]  /*a280*/  LD.E.128 R16, [R16.64] ;  /* 0x0000001010107980 */ /* 0x000f64000c101d00 */
.L_x_375:
[----:B-1-3--:R-:W-:Y:S05]  /*a290*/  BSYNC B0 ;  /* 0x0000000000007941 */ /* 0x00afea0003800000 */
.L_x_374:
[----:B------:R-:W-:Y:S01]  /*a2a0*/  IADD3 R51, -R118, R7, RZ ;  /* 0x0000000776337210 */ /* 0x000fe20007ffe1ff */
[----:B-----5:R-:W-:Y:S01]  /*a2b0*/  IMAD.MOV.U32 R10, RZ, RZ, R22 ;  /* 0x000000ffff0a7224 */ /* 0x020fe200078e0016 */
[----:B------:R-:W-:-:S04]  /*a2c0*/  DEPBAR.LE SB0, 0x1 ;  /* 0x000080400000791a */ /* 0x000fc80000000000 */
[----:B------:R-:W-:Y:S01]  /*a2d0*/  IMNMX R51, R51, 0x80, PT ;  /* 0x0000008033337817 */ /* 0x000fe20003800200 */
[----:B------:R-:W-:Y:S01]  /*a2e0*/  IMAD.MOV.U32 R12, RZ, RZ, R23 ;  /* 0x000000ffff0c7224 */ /* 0x000fe200078e0017 */
[----:B------:R-:W-:Y:S01]  /*a2f0*/  BSSY B0, `(.L_x_376) ;  /* 0x000006d000007945 */ /* 0x000fe20003800000 */
[----:B------:R-:W-:Y:S01]  /*a300*/  IMAD.MOV.U32 R7, RZ, RZ, R21 ;  /* 0x000000ffff077224 */ /* 0x000fe200078e0015 */
[----:B------:R-:W-:Y:S01]  /*a310*/  BAR.SYNC.DEFER_BLOCKING 0x0 ;  /* 0x0000000000007b1d */ /* 0x000fe20000010000 */
[----:B------:R-:W-:Y:S01]  /*a320*/  ISETP.GE.OR P0, PT, R4, R51, P1 ;  /* 0x000000330400720c */ /* 0x000fe20000f06670 */
[----:B------:R-:W-:Y:S01]  /*a330*/  IMAD.MOV.U32 R13, RZ, RZ, R18 ;  /* 0x000000ffff0d7224 */ /* 0x000fe200078e0012 */
[----:B------:R-:W-:Y:S01]  /*a340*/  PRMT R50, R12, 0x5410, R10 ;  /* 0x000054100c327816 */ /* 0x000fe2000000000a */
[----:B------:R-:W-:Y:S01]  /*a350*/  IMAD.MOV.U32 R10, RZ, RZ, R20 ;  /* 0x000000ffff0a7224 */ /* 0x000fe200078e0014 */
[----:B------:R-:W-:-:S04]  /*a360*/  MOV R12, R19 ;  /* 0x00000013000c7202 */ /* 0x000fc80000000f00 */
[----:B------:R-:W-:Y:S01]  /*a370*/  PRMT R49, R7, 0x5410, R10 ;  /* 0x0000541007317816 */ /* 0x000fe2000000000a */
[----:B------:R-:W-:Y:S01]  /*a380*/  IMAD.MOV.U32 R10, RZ, RZ, R16 ;  /* 0x000000ffff0a7224 */ /* 0x000fe200078e0010 */
[----:B------:R-:W-:Y:S02]  /*a390*/  MOV R7, R17 ;  /* 0x0000001100077202 */ /* 0x000fe40000000f00 */
[----:B------:R-:W-:Y:S02]  /*a3a0*/  PRMT R48, R12, 0x5410, R13 ;  /* 0x000054100c307816 */ /* 0x000fe4000000000d */
[----:B------:R-:W-:Y:S01]  /*a3b0*/  PRMT R7, R7, 0x5410, R10 ;  /* 0x0000541007077816 */ /* 0x000fe2000000000a */
[----:B------:R-:W-:Y:S05]  /*a3c0*/  @P0 BRA `(.L_x_377) ;  /* 0x000005f000000947 */ /* 0x000fea0003800000 */
[----:B------:R-:W-:Y:S01]  /*a3d0*/  MOV R10, c[0x0][0x27c] ;  /* 0x00009f00000a7a02 */ /* 0x000fe20000000f00 */
[--C-:B------:R-:W-:Y:S01]  /*a3e0*/  HADD2.F32 R80, -RZ, R71.reuse.H0_H0 ;  /* 0x20000047ff507230 */ /* 0x100fe20000004100 */
[--C-:B------:R-:W-:Y:S01]  /*a3f0*/  SHF.R.U64 R52, R52, 0x10, R53.reuse ;  /* 0x0000001034347819 */ /* 0x100fe20000001235 */
[----:B------:R-:W-:Y:S01]  /*a400*/  HADD2.F32 R71, -RZ, R71.H1_H1 ;  /* 0x30000047ff477230 */ /* 0x000fe20000004100 */
[----:B------:R-:W-:Y:S01]  /*a410*/  LEA.HI R13, R10, R29, RZ, 0x1d ;  /* 0x0000001d0a0d7211 */ /* 0x000fe200078fe8ff */
[--C-:B------:R-:W-:Y:S01]  /*a420*/  HADD2.F32 R88, -RZ, R73.reuse.H0_H0 ;  /* 0x20000049ff587230 */ /* 0x100fe20000004100 */
[----:B------:R-:W-:Y:S01]  /*a430*/  SHF.R.U32.HI R76, RZ, 0x10, R53 ;  /* 0x00000010ff4c7819 */ /* 0x000fe20000011635 */
[----:B------:R-:W-:Y:S01]  /*a440*/  HADD2.F32 R94, -RZ, R73.H1_H1 ;  /* 0x30000049ff5e7230 */ /* 0x000fe20000004100 */
[----:B------:R-:W-:Y:S01]  /*a450*/  SHF.R.S32.HI R10, RZ, 0x1f, R13 ;  /* 0x0000001fff0a7819 */ /* 0x000fe2000001140d */
[----:B------:R-:W-:Y:S01]  /*a460*/  HADD2.F32 R73, -RZ, R72.H1_H1 ;  /* 0x30000048ff497230 */ /* 0x000fe20000004100 */
[----:B------:R-:W-:Y:S01]  /*a470*/  SHF.L.U32 R12, R13, 0x3, RZ ;  /* 0x000000030d0c7819 */ /* 0x000fe200000006ff */
[----:B------:R-:W-:Y:S01]  /*a480*/  HADD2.F32 R76, -RZ, R76.H0_H0 ;  /* 0x2000004cff4c7230 */ /* 0x000fe20000004100 */
[----:B------:R-:W-:Y:S01]  /*a490*/  LEA.HI R10, R10, R13, RZ, 0x3 ;  /* 0x0000000d0a0a7211 */ /* 0x000fe200078f18ff */
[--C-:B------:R-:W-:Y:S01]  /*a4a0*/  HADD2.F32 R85, -RZ, R75.reuse.H1_H1 ;  /* 0x3000004bff557230 */ /* 0x100fe20000004100 */
[----:B------:R-:W-:Y:S01]  /*a4b0*/  LOP3.LUT R12, R11, 0x38, R12, 0xf8, !PT ;  /* 0x000000380b0c7812 */ /* 0x000fe200078ef80c */
[----:B------:R-:W-:Y:S01]  /*a4c0*/  HADD2.F32 R75, -RZ, R75.H0_H0 ;  /* 0x2000004bff4b7230 */ /* 0x000fe20000004100 */
[----:B------:R-:W-:Y:S01]  /*a4d0*/  SHF.L.U32 R10, R10, 0xa, RZ ;  /* 0x0000000a0a0a7819 */ /* 0x000fe200000006ff */
[----:B------:R-:W-:Y:S01]  /*a4e0*/  HADD2.F32 R52, -RZ, R52.H0_H0 ;  /* 0x20000034ff347230 */ /* 0x000fe20000004100 */
[----:B------:R-:W-:-:S02]  /*a4f0*/  LOP3.LUT R9, R12, R9, RZ, 0x3c, !PT ;  /* 0x000000090c097212 */ /* 0x000fc400078e3cff */
[----:B------:R-:W-:Y:S01]  /*a500*/  LOP3.LUT R10, R10, 0x7fffe000, RZ, 0xc0, !PT ;  /* 0x7fffe0000a0a7812 */ /* 0x000fe200078ec0ff */
[----:B------:R-:W1:Y:S01]  /*a510*/  LDS.128 R12, [R6+0x100] ;  /* 0x00010000060c7984 */ /* 0x000e620000000c00 */
[--C-:B------:R-:W-:Y:S02]  /*a520*/  SHF.R.U64 R53, R58, 0x10, R59.reuse ;  /* 0x000000103a357819 */ /* 0x100fe4000000123b */
[----:B------:R-:W-:Y:S02]  /*a530*/  IADD3 R9, R9, R10, R8 ;  /* 0x0000000a09097210 */ /* 0x000fe40007ffe008 */
[----:B------:R-:W-:Y:S01]  /*a540*/  SHF.R.U32.HI R58, RZ, 0x10, R59 ;  /* 0x00000010ff3a7819 */ /* 0x000fe2000001163b */
[----:B------:R-:W-:Y:S01]  /*a550*/  HADD2.F32 R53, -RZ, R53.H0_H0 ;  /* 0x20000035ff357230 */ /* 0x000fe20000004100 */
[----:B------:R-:W-:Y:S02]  /*a560*/  SHF.L.U32 R70, R9, 0x1, RZ ;  /* 0x0000000109467819 */ /* 0x000fe400000006ff */
[--C-:B------:R-:W-:Y:S01]  /*a570*/  SHF.R.U64 R56, R56, 0x10, R57.reuse ;  /* 0x0000001038387819 */ /* 0x100fe20000001239 */
[----:B------:R-:W-:Y:S01]  /*a580*/  HADD2.F32 R58, -RZ, R58.H0_H0 ;  /* 0x2000003aff3a7230 */ /* 0x000fe20000004100 */
[----:B------:R-:W-:Y:S01]  /*a590*/  SHF.R.U32.HI R57, RZ, 0x10, R57 ;  /* 0x00000010ff397819 */ /* 0x000fe20000011639 */
[----:B------:R-:W2:Y:S01]  /*a5a0*/  LDS.128 R8, [R70+0x100] ;  /* 0x0001000046087984 */ /* 0x000ea20000000c00 */
[--C-:B------:R-:W-:Y:S01]  /*a5b0*/  SHF.R.U64 R54, R54, 0x10, R55.reuse ;  /* 0x0000001036367819 */ /* 0x100fe20000001237 */
[----:B------:R-:W-:Y:S01]  /*a5c0*/  HADD2.F32 R56, -RZ, R56.H0_H0 ;  /* 0x20000038ff387230 */ /* 0x000fe20000004100 */
[----:B------:R-:W-:Y:S01]  /*a5d0*/  SHF.R.U32.HI R55, RZ, 0x10, R55 ;  /* 0x00000010ff377819 */ /* 0x000fe20000011637 */
[----:B------:R-:W-:-:S02]  /*a5e0*/  HADD2.F32 R92, -RZ, R57.H0_H0 ;  /* 0x20000039ff5c7230 */ /* 0x000fc40000004100 */
[----:B------:R-:W-:Y:S02]  /*a5f0*/  HADD2.F32 R54, -RZ, R54.H0_H0 ;  /* 0x20000036ff367230 */ /* 0x000fe40000004100 */
[--C-:B-1----:R-:W-:Y:S02]  /*a600*/  HADD2.F32 R59, -RZ, R13.reuse.H0_H0 ;  /* 0x2000000dff3b7230 */ /* 0x102fe40000004100 */
[----:B------:R-:W-:Y:S02]  /*a610*/  HADD2.F32 R13, -RZ, R13.H1_H1 ;  /* 0x3000000dff0d7230 */ /* 0x000fe40000004100 */
[--C-:B------:R-:W-:Y:S01]  /*a620*/  HADD2.F32 R77, -RZ, R12.reuse.H0_H0 ;  /* 0x2000000cff4d7230 */ /* 0x100fe20000004100 */
[----:B------:R-:W-:Y:S01]  /*a630*/  FMUL.FTZ R86, R59, R80 ;  /* 0x000000503b567220 */ /* 0x000fe20000410000 */
[----:B------:R-:W-:Y:S01]  /*a640*/  HADD2.F32 R78, -RZ, R12.H1_H1 ;  /* 0x3000000cff4e7230 */ /* 0x000fe20000004100 */
[----:B------:R-:W-:Y:S01]  /*a650*/  FMUL.FTZ R90, R13, R76 ;  /* 0x0000004c0d5a7220 */ /* 0x000fe20000410000 */
[--C-:B------:R-:W-:Y:S01]  /*a660*/  HADD2.F32 R12, -RZ, R14.reuse.H0_H0 ;  /* 0x2000000eff0c7230 */ /* 0x100fe20000004100 */
[----:B------:R-:W-:Y:S01]  /*a670*/  FMUL.FTZ R57, R77, R71 ;  /* 0x000000474d397220 */ /* 0x000fe20000410000 */
[----:B------:R-:W-:-:S02]  /*a680*/  HADD2.F32 R79, -RZ, R14.H1_H1 ;  /* 0x3000000eff4f7230 */ /* 0x000fc40000004100 */
[--C-:B--2---:R-:W-:Y:S02]  /*a690*/  HADD2.F32 R81, -RZ, R9.reuse.H0_H0 ;  /* 0x20000009ff517230 */ /* 0x104fe40000004100 */
[----:B------:R-:W-:Y:S02]  /*a6a0*/  HADD2.F32 R9, -RZ, R9.H1_H1 ;  /* 0x30000009ff097230 */ /* 0x000fe40000004100 */
[--C-:B------:R-:W-:Y:S01]  /*a6b0*/  HADD2.F32 R82, -RZ, R8.reuse.H0_H0 ;  /* 0x20000008ff527230 */ /* 0x100fe20000004100 */
[C---:B------:R-:W-:Y:S01]  /*a6c0*/  FMUL.FTZ R80, R81.reuse, R80 ;  /* 0x0000005051507220 */ /* 0x040fe20000410000 */
[--C-:B------:R-:W-:Y:S01]  /*a6d0*/  HADD2.F32 R14, -RZ, R15.reuse.H0_H0 ;  /* 0x2000000fff0e7230 */ /* 0x100fe20000004100 */
[----:B------:R-:W-:Y:S01]  /*a6e0*/  FFMA.FTZ R86, R81, R88, R86 ;  /* 0x0000005851567223 */ /* 0x000fe20000010056 */
[----:B------:R-:W-:Y:S01]  /*a6f0*/  HADD2.F32 R83, -RZ, R8.H1_H1 ;  /* 0x30000008ff537230 */ /* 0x000fe20000004100 */
[C---:B------:R-:W-:Y:S01]  /*a700*/  FMUL.FTZ R76, R9.reuse, R76 ;  /* 0x0000004c094c7220 */ /* 0x040fe20000410000 */
[----:B------:R-:W-:Y:S01]  /*a710*/  HADD2.F32 R81, -RZ, R72.H0_H0 ;  /* 0x20000048ff517230 */ /* 0x000fe20000004100 */
[----:B------:R-:W-:Y:S01]  /*a720*/  FFMA.FTZ R9, R9, R92, R90 ;  /* 0x0000005c09097223 */ /* 0x000fe2000001005a */
[--C-:B------:R-:W-:Y:S01]  /*a730*/  HADD2.F32 R8, -RZ, R10.reuse.H0_H0 ;  /* 0x2000000aff087230 */ /* 0x100fe20000004100 */
[C---:B------:R-:W-:Y:S01]  /*a740*/  FMUL.FTZ R71, R82.reuse, R71 ;  /* 0x0000004752477220 */ /* 0x040fe20000410000 */
[----:B------:R-:W-:Y:S01]  /*a750*/  HADD2.F32 R15, -RZ, R15.H1_H1 ;  /* 0x3000000fff0f7230 */ /* 0x000fe20000004100 */
[----:B------:R-:W-:Y:S01]  /*a760*/  FFMA.FTZ R57, R82, R94, R57 ;  /* 0x0000005e52397223 */ /* 0x000fe20000010039 */
[----:B------:R-:W-:Y:S01]  /*a770*/  HADD2.F32 R90, -RZ, R55.H0_H0 ;  /* 0x20000037ff5a7230 */ /* 0x000fe20000004100 */
[----:B------:R-:W-:Y:S01]  /*a780*/  FMUL.FTZ R82, R12, R73 ;  /* 0x000000490c527220 */ /* 0x000fe20000410000 */
[----:B------:R-:W-:Y:S01]  /*a790*/  HADD2.F32 R84, -RZ, R10.H1_H1 ;  /* 0x3000000aff547230 */ /* 0x000fe20000004100 */
[----:B------:R-:W-:Y:S01]  /*a7a0*/  FMUL.FTZ R72, R14, R81 ;  /* 0x000000510e487220 */ /* 0x000fe20000410000 */
[--C-:B------:R-:W-:Y:S01]  /*a7b0*/  HADD2.F32 R10, -RZ, R11.reuse.H0_H0 ;  /* 0x2000000bff0a7230 */ /* 0x100fe20000004100 */
[C---:B------:R-:W-:Y:S01]  /*a7c0*/  FMUL.FTZ R73, R8.reuse, R73 ;  /* 0x0000004908497220 */ /* 0x040fe20000410000 */
[----:B------:R-:W-:Y:S01]  /*a7d0*/  HADD2.F32 R11, -RZ, R11.H1_H1 ;  /* 0x3000000bff0b7230 */ /* 0x000fe20000004100 */
[----:B------:R-:W-:Y:S01]  /*a7e0*/  FFMA.FTZ R55, R8, R85, R82 ;  /* 0x0000005508377223 */ /* 0x000fe20000010052 */
[----:B------:R-:W-:Y:S01]  /*a7f0*/  F2FP.PACK_AB R9, R9, R86 ;  /* 0x000000560909723e */ /* 0x000fe200000000ff */
[----:B------:R-:W-:-:S02]  /*a800*/  FMUL.FTZ R8, R15, R90 ;  /* 0x0000005a0f087220 */ /* 0x000fc40000410000 */
[C---:B------:R-:W-:Y:S02]  /*a810*/  FMUL.FTZ R81, R10.reuse, R81 ;  /* 0x000000510a517220 */ /* 0x040fe40000410000 */
[----:B------:R-:W-:Y:S02]  /*a820*/  FFMA.FTZ R72, R10, R75, R72 ;  /* 0x0000004b0a487223 */ /* 0x000fe40000010048 */
[----:B------:R-:W-:Y:S02]  /*a830*/  FMUL.FTZ R90, R11, R90 ;  /* 0x0000005a0b5a7220 */ /* 0x000fe40000410000 */
[----:B------:R-:W-:Y:S02]  /*a840*/  FMUL.FTZ R10, R79, R54 ;  /* 0x000000364f0a7220 */ /* 0x000fe40000410000 */
[----:B------:R-:W-:Y:S02]  /*a850*/  FFMA.FTZ R11, R11, R58, R8 ;  /* 0x0000003a0b0b7223 */ /* 0x000fe40000010008 */
[----:B------:R-:W-:-:S02]  /*a860*/  FMUL.FTZ R87, R83, R52 ;  /* 0x0000003453577220 */ /* 0x000fc40000410000 */
[----:B------:R-:W-:Y:S01]  /*a870*/  FMUL.FTZ R54, R84, R54 ;  /* 0x0000003654367220 */ /* 0x000fe20000410000 */
[----:B------:R-:W-:Y:S01]  /*a880*/  F2FP.PACK_AB R11, R11, R72 ;  /* 0x000000480b0b723e */ /* 0x000fe200000000ff */
[----:B------:R-:W-:Y:S02]  /*a890*/  FMUL.FTZ R8, R78, R52 ;  /* 0x000000344e087220 */ /* 0x000fe40000410000 */
[----:B------:R-:W-:Y:S02]  /*a8a0*/  FFMA.FTZ R73, R12, R85, -R73 ;  /* 0x000000550c497223 */ /* 0x000fe40000010849 */
[----:B------:R-:W-:Y:S02]  /*a8b0*/  FFMA.FTZ R81, R14, R75, -R81 ;  /* 0x0000004b0e517223 */ /* 0x000fe40000010851 */
[----:B------:R-:W-:Y:S02]  /*a8c0*/  FFMA.FTZ R80, R59, R88, -R80 ;  /* 0x000000583b507223 */ /* 0x000fe40000010850 */
[----:B------:R-:W-:-:S02]  /*a8d0*/  FFMA.FTZ R13, R13, R92, -R76 ;  /* 0x0000005c0d0d7223 */ /* 0x000fc4000001084c */
[----:B------:R-:W-:Y:S02]  /*a8e0*/  FFMA.FTZ R71, R77, R94, -R71 ;  /* 0x0000005e4d477223 */ /* 0x000fe40000010847 */
[----:B------:R-:W-:Y:S01]  /*a8f0*/  FFMA.FTZ R90, R15, R58, -R90 ;  /* 0x0000003a0f5a7223 */ /* 0x000fe2000001085a */
[----:B------:R-:W-:Y:S01]  /*a900*/  F2FP.PACK_AB R13, R13, R80 ;  /* 0x000000500d0d723e */ /* 0x000fe200000000ff */
[-C--:B------:R-:W-:Y:S02]  /*a910*/  FFMA.FTZ R12, R78, R56.reuse, -R87 ;  /* 0x000000384e0c7223 */ /* 0x080fe40000010857 */
[----:B------:R-:W-:Y:S01]  /*a920*/  FFMA.FTZ R14, R79, R53, -R54 ;  /* 0x000000354f0e7223 */ /* 0x000fe20000010836 */
[----:B------:R-:W-:Y:S01]  /*a930*/  F2FP.PACK_AB R15, R90, R81 ;  /* 0x000000515a0f723e */ /* 0x000fe200000000ff */
[----:B------:R-:W-:Y:S01]  /*a940*/  FFMA.FTZ R8, R83, R56, R8 ;  /* 0x0000003853087223 */ /* 0x000fe20000010008 */
[----:B------:R-:W-:Y:S01]  /*a950*/  F2FP.PACK_AB R12, R12, R71 ;  /* 0x000000470c0c723e */ /* 0x000fe200000000ff */
[----:B------:R-:W-:Y:S01]  /*a960*/  FFMA.FTZ R10, R84, R53, R10 ;  /* 0x00000035540a7223 */ /* 0x000fe2000001000a */
[----:B------:R-:W-:-:S02]  /*a970*/  F2FP.PACK_AB R14, R14, R73 ;  /* 0x000000490e0e723e */ /* 0x000fc400000000ff */
[----:B------:R-:W-:Y:S02]  /*a980*/  F2FP.PACK_AB R8, R8, R57 ;  /* 0x000000390808723e */ /* 0x000fe400000000ff */
[----:B------:R-:W-:Y:S01]  /*a990*/  F2FP.PACK_AB R10, R10, R55 ;  /* 0x000000370a0a723e */ /* 0x000fe200000000ff */
[----:B------:R1:W-:Y:S04]  /*a9a0*/  STS.128 [R6+0x100], R12 ;  /* 0x0001000c06007388 */ /* 0x0003e80000000c00 */
[----:B------:R1:W-:Y:S02]  /*a9b0*/  STS.128 [R70+0x100], R8 ;  /* 0x0001000846007388 */ /* 0x0003e40000000c00 */
.L_x_377:
[----:B------:R-:W-:Y:S05]  /*a9c0*/  BSYNC B0 ;  /* 0x0000000000007941 */ /* 0x000fea0003800000 */
.L_x_376:
[----:B-1----:R-:W-:Y:S01]  /*a9d0*/  IADD3 R9, R4, 0x20, RZ ;  /* 0x0000002004097810 */ /* 0x002fe20007ffe0ff */
[----:B------:R-:W-:Y:S03]  /*a9e0*/  BSSY B0, `(.L_x_378) ;  /* 0x000006c000007945 */ /* 0x000fe60003800000 */
[----:B------:R-:W-:-:S13]  /*a9f0*/  ISETP.GE.OR P0, PT, R9, R51, P1 ;  /* 0x000000330900720c */ /* 0x000fda0000f06670 */
[----:B------:R-:W-:Y:S05]  /*aa00*/  @P0 BRA `(.L_x_379) ;  /* 0x0000069000000947 */ /* 0x000fea0003800000 */
[----:B------:R-:W-:Y:S01]  /*aa10*/  MOV R8, c[0x0][0x27c] ;  /* 0x00009f0000087a02 */ /* 0x000fe20000000f00 */
[----:B------:R-:W-:Y:S01]  /*aa20*/  HADD2.F32 R78, -RZ, R67.H0_H0 ;  /* 0x20000043ff4e7230 */ /* 0x000fe20000004100 */
[----:B------:R-:W-:Y:S01]  /*aa30*/  SHF.R.S32.HI R6, RZ, 0x1f, R9 ;  /* 0x0000001fff067819 */ /* 0x000fe20000011409 */
[--C-:B------:R-:W-:Y:S01]  /*aa40*/  HADD2.F32 R58, -RZ, R66.reuse.H0_H0 ;  /* 0x20000042ff3a7230 */ /* 0x100fe20000004100 */
[----:B------:R-:W-:Y:S01]  /*aa50*/  LEA.HI R11, R8, R29, RZ, 0x1d ;  /* 0x0000001d080b7211 */ /* 0x000fe200078fe8ff */
[----:B------:R-:W-:Y:S01]  /*aa60*/  HADD2.F32 R84, -RZ, R69.H0_H0 ;  /* 0x20000045ff547230 */ /* 0x000fe20000004100 */
[----:B------:R-:W-:Y:S01]  /*aa70*/  LEA.HI R6, R6, R9, RZ, 0x3 ;  /* 0x0000000906067211 */ /* 0x000fe200078f18ff */
[----:B------:R-:W-:Y:S01]  /*aa80*/  HADD2.F32 R66, -RZ, R66.H1_H1 ;  /* 0x30000042ff427230 */ /* 0x000fe20000004100 */
[----:B------:R-:W-:Y:S01]  /*aa90*/  SHF.R.S32.HI R8, RZ, 0x1f, R11 ;  /* 0x0000001fff087819 */ /* 0x000fe2000001140b */
[--C-:B------:R-:W-:Y:S01]  /*aaa0*/  HADD2.F32 R76, -RZ, R68.reuse.H0_H0 ;  /* 0x20000044ff4c7230 */ /* 0x100fe20000004100 */
[----:B------:R-:W-:Y:S01]  /*aab0*/  SHF.L.U32 R10, R9, 0x6, RZ ;  /* 0x00000006090a7819 */ /* 0x000fe200000006ff */
[----:B------:R-:W-:Y:S01]  /*aac0*/  IMAD.SHL.U32 R6, R6, 0x40, RZ ;  /* 0x0000004006067824 */ /* 0x000fe200078e00ff */
[----:B------:R-:W-:Y:S01]  /*aad0*/  LEA.HI R8, R8, R11, RZ, 0x3 ;  /* 0x0000000b08087211 */ /* 0x000fe200078f18ff */
[----:B------:R-:W-:Y:S01]  /*aae0*/  HADD2.F32 R68, -RZ, R68.H1_H1 ;  /* 0x30000044ff447230 */ /* 0x000fe20000004100 */
[----:B------:R-:W-:Y:S01]  /*aaf0*/  LOP3.LUT R10, R10, 0x1c0, RZ, 0xc0, !PT ;  /* 0x000001c00a0a7812 */ /* 0x000fe200078ec0ff */
[----:B------:R-:W-:Y:S01]  /*ab00*/  HADD2.F32 R67, -RZ, R67.H1_H1 ;  /* 0x30000043ff437230 */ /* 0x000fe20000004100 */
[----:B------:R-:W-:Y:S01]  /*ab10*/  SHF.L.U32 R9, R11, 0x3, RZ ;  /* 0x000000030b097819 */ /* 0x000fe200000006ff */
[----:B------:R-:W-:Y:S01]  /*ab20*/  IMAD.SHL.U32 R8, R8, 0x400, RZ ;  /* 0x0000040008087824 */ /* 0x000fe200078e00ff */
[----:B------:R-:W-:Y:S01]  /*ab30*/  LOP3.LUT R12, R10, 0x38, R64, 0xf8, !PT ;  /* 0x000000380a0c7812 */ /* 0x000fe200078ef840 */
[----:B------:R-:W-:Y:S01]  /*ab40*/  HADD2.F32 R69, -RZ, R69.H1_H1 ;  /* 0x30000045ff457230 */ /* 0x000fe20000004100 */
[----:B------:R-:W-:-:S02]  /*ab50*/  SHF.R.U32.HI R13, RZ, 0x3, R10 ;  /* 0x00000003ff0d7819 */ /* 0x000fc4000001160a */
[----:B------:R-:W-:Y:S02]  /*ab60*/  LOP3.LUT R6, R6, 0xfffffe00, RZ, 0xc0, !PT ;  /* 0xfffffe0006067812 */ /* 0x000fe400078ec0ff */
[----:B------:R-:W-:Y:S02]  /*ab70*/  LOP3.LUT R10, R10, 0x38, R9, 0xf8, !PT ;  /* 0x000000380a0a7812 */ /* 0x000fe400078ef809 */
[----:B------:R-:W-:Y:S02]  /*ab80*/  LOP3.LUT R12, R6, R12, R13, 0xf6, !PT ;  /* 0x0000000c060c7212 */ /* 0x000fe400078ef60d */
[----:B------:R-:W-:Y:S02]  /*ab90*/  LOP3.LUT R13, R10, R13, RZ, 0x3c, !PT ;  /* 0x0000000d0a0d7212 */ /* 0x000fe400078e3cff */
[----:B------:R-:W-:Y:S02]  /*aba0*/  LOP3.LUT R8, R8, 0x7fffe000, RZ, 0xc0, !PT ;  /* 0x7fffe00008087812 */ /* 0x000fe400078ec0ff */
[----:B------:R-:W-:-:S02]  /*abb0*/  SHF.L.U32 R52, R12, 0x1, RZ ;  /* 0x000000010c347819 */ /* 0x000fc400000006ff */
[----:B------:R-:W-:Y:S02]  /*abc0*/  IADD3 R6, R13, R8, R6 ;  /* 0x000000080d067210 */ /* 0x000fe40007ffe006 */
[--C-:B------:R-:W-:Y:S01]  /*abd0*/  SHF.R.U64 R40, R40, 0x10, R41.reuse ;  /* 0x0000001028287819 */ /* 0x100fe20000001229 */
[----:B------:R-:W1:Y:S01]  /*abe0*/  LDS.128 R12, [R52+0x100] ;  /* 0x00010000340c7984 */ /* 0x000e620000000c00 */
[----:B------:R-:W-:Y:S02]  /*abf0*/  SHF.L.U32 R6, R6, 0x1, RZ ;  /* 0x0000000106067819 */ /* 0x000fe400000006ff */
[----:B------:R-:W-:Y:S02]  /*ac00*/  SHF.R.U32.HI R53, RZ, 0x10, R41 ;  /* 0x00000010ff357819 */ /* 0x000fe40000011629 */
[--C-:B------:R-:W-:Y:S01]  /*ac10*/  SHF.R.U64 R41, R46, 0x10, R47.reuse ;  /* 0x000000102e297819 */ /* 0x100fe2000000122f */
[----:B------:R-:W2:Y:S01]  /*ac20*/  LDS.128 R8, [R6+0x100] ;  /* 0x0001000006087984 */ /* 0x000ea20000000c00 */
[----:B------:R-:W-:Y:S01]  /*ac30*/  SHF.R.U32.HI R46, RZ, 0x10, R47 ;  /* 0x00000010ff2e7819 */ /* 0x000fe2000001162f */
[----:B------:R-:W-:Y:S01]  /*ac40*/  HADD2.F32 R53, -RZ, R53.H0_H0 ;  /* 0x20000035ff357230 */ /* 0x000fe20000004100 */
[----:B------:R-:W-:-:S02]  /*ac50*/  SHF.R.U64 R44, R44, 0x10, R45 ;  /* 0x000000102c2c7819 */ /* 0x000fc4000000122d */
[----:B------:R-:W-:Y:S01]  /*ac60*/  SHF.R.U32.HI R45, RZ, 0x10, R45 ;  /* 0x00000010ff2d7819 */ /* 0x000fe2000001162d */
[----:B------:R-:W-:Y:S01]  /*ac70*/  HADD2.F32 R86, -RZ, R46.H0_H0 ;  /* 0x2000002eff567230 */ /* 0x000fe20000004100 */
[--C-:B------:R-:W-:Y:S01]  /*ac80*/  SHF.R.U64 R42, R42, 0x10, R43.reuse ;  /* 0x000000102a2a7819 */ /* 0x100fe2000000122b */
[----:B------:R-:W-:Y:S01]  /*ac90*/  HADD2.F32 R44, -RZ, R44.H0_H0 ;  /* 0x2000002cff2c7230 */ /* 0x000fe20000004100 */
[----:B------:R-:W-:Y:S01]  /*aca0*/  SHF.R.U32.HI R43, RZ, 0x10, R43 ;  /* 0x00000010ff2b7819 */ /* 0x000fe2000001162b */
[----:B------:R-:W-:Y:S02]  /*acb0*/  HADD2.F32 R45, -RZ, R45.H0_H0 ;  /* 0x2000002dff2d7230 */ /* 0x000fe40000004100 */
[--C-:B-1----:R-:W-:Y:S02]  /*acc0*/  HADD2.F32 R47, -RZ, R13.reuse.H0_H0 ;  /* 0x2000000dff2f7230 */ /* 0x102fe40000004100 */
[----:B------:R-:W-:Y:S02]  /*acd0*/  HADD2.F32 R54, -RZ, R13.H1_H1 ;  /* 0x3000000dff367230 */ /* 0x000fe40000004100 */
[----:B------:R-:W-:Y:S01]  /*ace0*/  HADD2.F32 R13, -RZ, R15.H0_H0 ;  /* 0x2000000fff0d7230 */ /* 0x000fe20000004100 */
[----:B------:R-:W-:Y:S01]  /*acf0*/  FMUL.FTZ R72, R47, R58 ;  /* 0x0000003a2f487220 */ /* 0x000fe20000410000 */
[--C-:B--2---:R-:W-:Y:S01]  /*ad00*/  HADD2.F32 R57, -RZ, R9.reuse.H0_H0 ;  /* 0x20000009ff397230 */ /* 0x104fe20000004100 */
[-C--:B------:R-:W-:Y:S01]  /*ad10*/  FMUL.FTZ R80, R54, R53.reuse ;  /* 0x0000003536507220 */ /* 0x080fe20000410000 */
[----:B------:R-:W-:Y:S01]  /*ad20*/  HADD2.F32 R59, -RZ, R9.H1_H1 ;  /* 0x30000009ff3b7230 */ /* 0x000fe20000004100 */
[----:B------:R-:W-:Y:S01]  /*ad30*/  FMUL.FTZ R82, R13, R78 ;  /* 0x0000004e0d527220 */ /* 0x000fe20000410000 */
[----:B------:R-:W-:Y:S01]  /*ad40*/  HADD2.F32 R9, -RZ, R11.H0_H0 ;  /* 0x2000000bff097230 */ /* 0x000fe20000004100 */
[----:B------:R-:W-:Y:S01]  /*ad50*/  FMUL.FTZ R58, R57, R58 ;  /* 0x0000003a393a7220 */ /* 0x000fe20000410000 */
[----:B------:R-:W-:Y:S01]  /*ad60*/  HADD2.F32 R55, -RZ, R12.H0_H0 ;  /* 0x2000000cff377230 */ /* 0x000fe20000004100 */
[----:B------:R-:W-:Y:S01]  /*ad70*/  FMUL.FTZ R53, R59, R53 ;  /* 0x000000353b357220 */ /* 0x000fe20000410000 */
[----:B------:R-:W-:Y:S01]  /*ad80*/  HADD2.F32 R70, -RZ, R8.H0_H0 ;  /* 0x20000008ff467230 */ /* 0x000fe20000004100 */
[C---:B------:R-:W-:Y:S01]  /*ad90*/  FMUL.FTZ R78, R9.reuse, R78 ;  /* 0x0000004e094e7220 */ /* 0x040fe20000410000 */
[----:B------:R-:W-:Y:S01]  /*ada0*/  HADD2.F32 R56, -RZ, R12.H1_H1 ;  /* 0x3000000cff387230 */ /* 0x000fe20000004100 */
[----:B------:R-:W-:Y:S01]  /*adb0*/  FFMA.FTZ R82, R9, R84, R82 ;  /* 0x0000005409527223 */ /* 0x000fe20000010052 */
[----:B------:R-:W-:Y:S01]  /*adc0*/  HADD2.F32 R12, -RZ, R14.H0_H0 ;  /* 0x2000000eff0c7230 */ /* 0x000fe20000004100 */
[-C--:B------:R-:W-:Y:S01]  /*add0*/  FMUL.FTZ R9, R55, R66.reuse ;  /* 0x0000004237097220 */ /* 0x080fe20000410000 */
[----:B------:R-:W-:Y:S01]  /*ade0*/  HADD2.F32 R71, -RZ, R8.H1_H1 ;  /* 0x30000008ff477230 */ /* 0x000fe20000004100 */
[C---:B------:R-:W-:Y:S01]  /*adf0*/  FMUL.FTZ R66, R70.reuse, R66 ;  /* 0x0000004246427220 */ /* 0x040fe20000410000 */
[----:B------:R-:W-:Y:S01]  /*ae00*/  HADD2.F32 R8, -RZ, R10.H0_H0 ;  /* 0x2000000aff087230 */ /* 0x000fe20000004100 */
[----:B------:R-:W-:Y:S01]  /*ae10*/  FFMA.FTZ R59, R59, R45, R80 ;  /* 0x0000002d3b3b7223 */ /* 0x000fe20000010050 */
[----:B------:R-:W-:Y:S01]  /*ae20*/  HADD2.F32 R80, -RZ, R43.H0_H0 ;  /* 0x2000002bff507230 */ /* 0x000fe20000004100 */
[----:B------:R-:W-:Y:S01]  /*ae30*/  FFMA.FTZ R70, R70, R68, R9 ;  /* 0x0000004446467223 */ /* 0x000fe20000010009 */
[----:B------:R-:W-:Y:S01]  /*ae40*/  HADD2.F32 R15, -RZ, R15.H1_H1 ;  /* 0x3000000fff0f7230 */ /* 0x000fe20000004100 */
[----:B------:R-:W-:Y:S01]  /*ae50*/  FFMA.FTZ R72, R57, R76, R72 ;  /* 0x0000004c39487223 */ /* 0x000fe20000010048 */
[----:B------:R-:W-:Y:S01]  /*ae60*/  HADD2.F32 R14, -RZ, R14.H1_H1 ;  /* 0x3000000eff0e7230 */ /* 0x000fe20000004100 */
[-C--:B------:R-:W-:Y:S01]  /*ae70*/  FMUL.FTZ R9, R12, R67.reuse ;  /* 0x000000430c097220 */ /* 0x080fe20000410000 */
[----:B------:R-:W-:Y:S01]  /*ae80*/  HADD2.F32 R43, -RZ, R40.H0_H0 ;  /* 0x20000028ff2b7230 */ /* 0x000fe20000004100 */
[C---:B------:R-:W-:Y:S01]  /*ae90*/  FMUL.FTZ R67, R8.reuse, R67 ;  /* 0x0000004308437220 */ /* 0x040fe20000410000 */
[----:B------:R-:W-:Y:S01]  /*aea0*/  HADD2.F32 R57, -RZ, R42.H0_H0 ;  /* 0x2000002aff397230 */ /* 0x000fe20000004100 */
[----:B------:R-:W-:Y:S01]  /*aeb0*/  FFMA.FTZ R40, R8, R69, R9 ;  /* 0x0000004508287223 */ /* 0x000fe20000010009 */
[----:B------:R-:W-:Y:S01]  /*aec0*/  HADD2.F32 R11, -RZ, R11.H1_H1 ;  /* 0x3000000bff0b7230 */ /* 0x000fe20000004100 */
[----:B------:R-:W-:Y:S01]  /*aed0*/  FMUL.FTZ R46, R15, R80 ;  /* 0x000000500f2e7220 */ /* 0x000fe20000410000 */
[----:B------:R-:W-:Y:S01]  /*aee0*/  HADD2.F32 R10, -RZ, R10.H1_H1 ;  /* 0x3000000aff0a7230 */ /* 0x000fe20000004100 */
[----:B------:R-:W-:Y:S01]  /*aef0*/  FMUL.FTZ R8, R56, R43 ;  /* 0x0000002b38087220 */ /* 0x000fe20000410000 */
[----:B------:R-:W-:Y:S01]  /*af00*/  HADD2.F32 R9, -RZ, R41.H0_H0 ;  /* 0x20000029ff097230 */ /* 0x000fe20000004100 */
[----:B------:R-:W-:-:S02]  /*af10*/  FMUL.FTZ R41, R14, R57 ;  /* 0x000000390e297220 */ /* 0x000fc40000410000 */
[----:B------:R-:W-:Y:S02]  /*af20*/  FMUL.FTZ R80, R11, R80 ;  /* 0x000000500b507220 */ /* 0x000fe40000410000 */
[----:B------:R-:W-:Y:S02]  /*af30*/  FMUL.FTZ R43, R71, R43 ;  /* 0x0000002b472b7220 */ /* 0x000fe40000410000 */
[----:B------:R-:W-:Y:S02]  /*af40*/  FMUL.FTZ R57, R10, R57 ;  /* 0x000000390a397220 */ /* 0x000fe40000410000 */
[----:B------:R-:W-:Y:S02]  /*af50*/  FFMA.FTZ R58, R47, R76, -R58 ;  /* 0x0000004c2f3a7223 */ /* 0x000fe4000001083a */
[----:B------:R-:W-:Y:S02]  /*af60*/  FFMA.FTZ R53, R54, R45, -R53 ;  /* 0x0000002d36357223 */ /* 0x000fe40000010835 */
[----:B------:R-:W-:-:S02]  /*af70*/  FFMA.FTZ R78, R13, R84, -R78 ;  /* 0x000000540d4e7223 */ /* 0x000fc4000001084e */
[----:B------:R-:W-:Y:S01]  /*af80*/  FFMA.FTZ R15, R15, R86, -R80 ;  /* 0x000000560f0f7223 */ /* 0x000fe20000010850 */
[----:B------:R-:W-:Y:S01]  /*af90*/  F2FP.PACK_AB R13, R53, R58 ;  /* 0x0000003a350d723e */ /* 0x000fe200000000ff */
[----:B------:R-:W-:Y:S02]  /*afa0*/  FFMA.FTZ R66, R55, R68, -R66 ;  /* 0x0000004437427223 */ /* 0x000fe40000010842 */
[----:B------:R-:W-:Y:S01]  /*afb0*/  FFMA.FTZ R67, R12, R69, -R67 ;  /* 0x000000450c437223 */ /* 0x000fe20000010843 */
[----:B------:R-:W-:Y:S01]  /*afc0*/  F2FP.PACK_AB R15, R15, R78 ;  /* 0x0000004e0f0f723e */ /* 0x000fe200000000ff */
[----:B------:R-:W-:Y:S02]  /*afd0*/  FFMA.FTZ R43, R56, R44, -R43 ;  /* 0x0000002c382b7223 */ /* 0x000fe4000001082b */
[----:B------:R-:W-:Y:S02]  /*afe0*/  FFMA.FTZ R14, R14, R9, -R57 ;  /* 0x000000090e0e7223 */ /* 0x000fe40000010839 */
[----:B------:R-:W-:Y:S01]  /*aff0*/  FFMA.FTZ R11, R11, R86, R46 ;  /* 0x000000560b0b7223 */ /* 0x000fe2000001002e */
[----:B------:R-:W-:Y:S01]  /*b000*/  F2FP.PACK_AB R12, R43, R66 ;  /* 0x000000422b0c723e */ /* 0x000fe200000000ff */
[----:B------:R-:W-:Y:S01]  /*b010*/  FFMA.FTZ R71, R71, R44, R8 ;  /* 0x0000002c47477223 */ /* 0x000fe20000010008 */
[----:B------:R-:W-:Y:S01]  /*b020*/  F2FP.PACK_AB R14, R14, R67 ;  /* 0x000000430e0e723e */ /* 0x000fe200000000ff */
[----:B------:R-:W-:Y:S01]  /*b030*/  FFMA.FTZ R41, R10, R9, R41 ;  /* 0x000000090a297223 */ /* 0x000fe20000010029 */
[----:B------:R-:W-:-:S02]  /*b040*/  F2FP.PACK_AB R11, R11, R82 ;  /* 0x000000520b0b723e */ /* 0x000fc400000000ff */
[----:B------:R-:W-:Y:S01]  /*b050*/  F2FP.PACK_AB R9, R59, R72 ;  /* 0x000000483b09723e */ /* 0x000fe200000000ff */
[----:B------:R1:W-:Y:S01]  /*b060*/  STS.128 [R52+0x100], R12 ;  /* 0x0001000c34007388 */ /* 0x0003e20000000c00 */
[----:B------:R-:W-:Y:S02]  /*b070*/  F2FP.PACK_AB R8, R71, R70 ;  /* 0x000000464708723e */ /* 0x000fe400000000ff */
[----:B------:R-:W-:-:S05]  /*b080*/  F2FP.PACK_AB R10, R41, R40 ;  /* 0x00000028290a723e */ /* 0x000fca00000000ff */
[----:B------:R1:W-:Y:S02]  /*b090*/  STS.128 [R6+0x100], R8 ;  /* 0x0001000806007388 */ /* 0x0003e40000000c00 */
.L_x_379:
[----:B------:R-:W-:Y:S05]  /*b0a0*/  BSYNC B0 ;  /* 0x0000000000007941 */ /* 0x000fea0003800000 */
.L_x_378:
        /* <DEDUP_REMOVED lines=109> */
.L_x_381:
[----:B------:R-:W-:Y:S05]  /*b780*/  BSYNC B0 ;  /* 0x0000000000007941 */ /* 0x000fea0003800000 */
.L_x_380:
[----:B-1----:R-:W-:-:S04]  /*b790*/  IADD3 R8, R4, 0x60, RZ ;  /* 0x0000006004087810 */ /* 0x002fc80007ffe0ff */
        /* <DEDUP_REMOVED lines=9> */
[----:B------:R-:W-:-:S02]  /*b830*/  SHF.R.S32.HI R11, RZ, 0x1f, R6 ;  /* 0x0000001fff0b7819 */ /* 0x000fc40000011406 */
[----:B------:R-:W-:Y:S01]  /*b840*/  LOP3.LUT R9, R9, 0x1c0, RZ, 0xc0, !PT ;  /* 0x000001c009097812 */ /* 0x000fe200078ec0ff */
[----:B------:R-:W-:Y:S01]  /*b850*/  IMAD.SHL.U32 R8, R8, 0x40, RZ ;  /* 0x0000004008087824 */ /* 0x000fe200078e00ff */
[----:B------:R-:W-:Y:S02]  /*b860*/  LEA.HI R11, R11, R6, RZ, 0x3 ;  /* 0x000000060b0b7211 */ /* 0x000fe400078f18ff */
[----:B------:R-:W-:Y:S02]  /*b870*/  SHF.L.U32 R10, R6, 0x3, RZ ;  /* 0x00000003060a7819 */ /* 0x000fe400000006ff */
[----:B------:R-:W-:Y:S01]  /*b880*/  LOP3.LUT R64, R9, 0x38, R64, 0xf8, !PT ;  /* 0x0000003809407812 */ /* 0x000fe200078ef840 */
[----:B------:R-:W-:Y:S01]  /*b890*/  IMAD.SHL.U32 R11, R11, 0x400, RZ ;  /* 0x000004000b0b7824 */ /* 0x000fe200078e00ff */
[----:B------:R-:W-:Y:S02]  /*b8a0*/  SHF.R.U32.HI R13, RZ, 0x3, R9 ;  /* 0x00000003ff0d7819 */ /* 0x000fe40000011609 */
[----:B------:R-:W-:-:S02]  /*b8b0*/  LOP3.LUT R8, R8, 0xfffffe00, RZ, 0xc0, !PT ;  /* 0xfffffe0008087812 */ /* 0x000fc400078ec0ff */
[----:B------:R-:W-:Y:S02]  /*b8c0*/  LOP3.LUT R10, R9, 0x38, R10, 0xf8, !PT ;  /* 0x00000038090a7812 */ /* 0x000fe400078ef80a */
[----:B------:R-:W-:Y:S02]  /*b8d0*/  LOP3.LUT R24, R8, R64, R13, 0xf6, !PT ;  /* 0x0000004008187212 */ /* 0x000fe400078ef60d */
[----:B------:R-:W-:Y:S02]  /*b8e0*/  LOP3.LUT R13, R10, R13, RZ, 0x3c, !PT ;  /* 0x0000000d0a0d7212 */ /* 0x000fe400078e3cff */
[----:B------:R-:W-:Y:S02]  /*b8f0*/  LOP3.LUT R6, R11, 0x7fffe000, RZ, 0xc0, !PT ;  /* 0x7fffe0000b067812 */ /* 0x000fe400078ec0ff */
[----:B------:R-:W-:Y:S02]  /*b900*/  SHF.L.U32 R24, R24, 0x1, RZ ;  /* 0x0000000118187819 */ /* 0x000fe400000006ff */
[----:B------:R-:W-:-:S02]  /*b910*/  IADD3 R6, R13, R6, R8 ;  /* 0x000000060d067210 */ /* 0x000fc40007ffe008 */
[--C-:B------:R-:W-:Y:S01]  /*b920*/  SHF.R.U32.HI R25, RZ, 0x10, R19.reuse ;  /* 0x00000010ff197819 */ /* 0x100fe20000011613 */
[----:B------:R-:W1:Y:S01]  /*b930*/  LDS.128 R12, [R24+0x100] ;  /* 0x00010000180c7984 */ /* 0x000e620000000c00 */
[----:B------:R-:W-:Y:S02]  /*b940*/  SHF.L.U32 R6, R6, 0x1, RZ ;  /* 0x0000000106067819 */ /* 0x000fe400000006ff */
[----:B------:R-:W-:Y:S01]  /*b950*/  SHF.R.U64 R18, R18, 0x10, R19 ;  /* 0x0000001012127819 */ /* 0x000fe20000001213 */
[----:B------:R-:W-:Y:S01]  /*b960*/  HADD2.F32 R46, -RZ, R25.H0_H0 ;  /* 0x20000019ff2e7230 */ /* 0x000fe20000004100 */
[----:B------:R-:W-:Y:S01]  /*b970*/  SHF.R.U64 R19, R20, 0x10, R21 ;  /* 0x0000001014137819 */ /* 0x000fe20000001215 */
[----:B------:R-:W2:Y:S01]  /*b980*/  LDS.128 R8, [R6+0x100] ;  /* 0x0001000006087984 */ /* 0x000ea20000000c00 */
[----:B------:R-:W-:Y:S01]  /*b990*/  SHF.R.U64 R22, R22, 0x10, R23 ;  /* 0x0000001016167819 */ /* 0x000fe20000001217 */
[--C-:B------:R-:W-:Y:S01]  /*b9a0*/  HADD2.F32 R25, -RZ, R7.reuse.H0_H0 ;  /* 0x20000007ff197230 */ /* 0x100fe20000004100 */
[----:B------:R-:W-:Y:S01]  /*b9b0*/  SHF.R.U32.HI R20, RZ, 0x10, R21 ;  /* 0x00000010ff147819 */ /* 0x000fe20000011615 */
[----:B------:R-:W-:Y:S01]  /*b9c0*/  HADD2.F32 R7, -RZ, R7.H1_H1 ;  /* 0x30000007ff077230 */ /* 0x000fe20000004100 */
[----:B------:R-:W-:Y:S01]  /*b9d0*/  SHF.R.U32.HI R23, RZ, 0x10, R23 ;  /* 0x00000010ff177819 */ /* 0x000fe20000011617 */
[----:B------:R-:W-:Y:S01]  /*b9e0*/  HADD2.F32 R43, -RZ, R18.H0_H0 ;  /* 0x20000012ff2b7230 */ /* 0x000fe20000004100 */
[--C-:B------:R-:W-:Y:S01]  /*b9f0*/  SHF.R.U64 R16, R16, 0x10, R17.reuse ;  /* 0x0000001010107819 */ /* 0x100fe20000001211 */
[----:B------:R-:W-:Y:S01]  /*ba00*/  HADD2.F32 R58, -RZ, R20.H0_H0 ;  /* 0x20000014ff3a7230 */ /* 0x000fe20000004100 */
[----:B------:R-:W-:Y:S01]  /*ba10*/  SHF.R.U32.HI R17, RZ, 0x10, R17 ;  /* 0x00000010ff117819 */ /* 0x000fe20000011611 */
[----:B------:R-:W-:-:S02]  /*ba20*/  HADD2.F32 R54, -RZ, R23.H0_H0 ;  /* 0x20000017ff367230 */ /* 0x000fc40000004100 */
[----:B------:R-:W-:Y:S02]  /*ba30*/  HADD2.F32 R23, -RZ, R49.H0_H0 ;  /* 0x20000031ff177230 */ /* 0x000fe40000004100 */
[----:B------:R-:W-:Y:S02]  /*ba40*/  HADD2.F32 R16, -RZ, R16.H0_H0 ;  /* 0x20000010ff107230 */ /* 0x000fe40000004100 */
[----:B------:R-:W-:Y:S02]  /*ba50*/  HADD2.F32 R19, -RZ, R19.H0_H0 ;  /* 0x20000013ff137230 */ /* 0x000fe40000004100 */
[----:B------:R-:W-:Y:S02]  /*ba60*/  HADD2.F32 R49, -RZ, R49.H1_H1 ;  /* 0x30000031ff317230 */ /* 0x000fe40000004100 */
[----:B------:R-:W-:Y:S02]  /*ba70*/  HADD2.F32 R45, -RZ, R22.H0_H0 ;  /* 0x20000016ff2d7230 */ /* 0x000fe40000004100 */
[----:B-1----:R-:W-:-:S02]  /*ba80*/  HADD2.F32 R21, -RZ, R15.H0_H0 ;  /* 0x2000000fff157230 */ /* 0x002fc40000004100 */
[----:B------:R-:W-:Y:S02]  /*ba90*/  HADD2.F32 R15, -RZ, R15.H1_H1 ;  /* 0x3000000fff0f7230 */ /* 0x000fe40000004100 */
[----:B------:R-:W-:Y:S01]  /*baa0*/  HADD2.F32 R26, -RZ, R13.H0_H0 ;  /* 0x2000000dff1a7230 */ /* 0x000fe20000004100 */
[----:B------:R-:W-:Y:S01]  /*bab0*/  FMUL.FTZ R42, R21, R34 ;  /* 0x00000022152a7220 */ /* 0x000fe20000410000 */
[--C-:B--2---:R-:W-:Y:S01]  /*bac0*/  HADD2.F32 R33, -RZ, R11.reuse.H0_H0 ;  /* 0x2000000bff217230 */ /* 0x104fe20000004100 */
[----:B------:R-:W-:Y:S01]  /*bad0*/  FMUL.FTZ R52, R15, R46 ;  /* 0x0000002e0f347220 */ /* 0x000fe20000410000 */
[----:B------:R-:W-:Y:S01]  /*bae0*/  HADD2.F32 R11, -RZ, R11.H1_H1 ;  /* 0x3000000bff0b7230 */ /* 0x000fe20000004100 */
[-C--:B------:R-:W-:Y:S01]  /*baf0*/  FMUL.FTZ R56, R26, R25.reuse ;  /* 0x000000191a387220 */ /* 0x080fe20000410000 */
[----:B------:R-:W-:Y:S01]  /*bb00*/  HADD2.F32 R13, -RZ, R13.H1_H1 ;  /* 0x3000000dff0d7230 */ /* 0x000fe20000004100 */
[----:B------:R-:W-:Y:S01]  /*bb10*/  FMUL.FTZ R34, R33, R34 ;  /* 0x0000002221227220 */ /* 0x000fe20000410000 */
[--C-:B------:R-:W-:Y:S01]  /*bb20*/  HADD2.F32 R35, -RZ, R9.reuse.H0_H0 ;  /* 0x20000009ff237230 */ /* 0x100fe20000004100 */
[C---:B------:R-:W-:Y:S01]  /*bb30*/  FMUL.FTZ R46, R11.reuse, R46 ;  /* 0x0000002e0b2e7220 */ /* 0x040fe20000410000 */
[----:B------:R-:W-:Y:S01]  /*bb40*/  HADD2.F32 R9, -RZ, R9.H1_H1 ;  /* 0x30000009ff097230 */ /* 0x000fe20000004100 */
[----:B------:R-:W-:Y:S01]  /*bb50*/  FFMA.FTZ R11, R11, R54, R52 ;  /* 0x000000360b0b7223 */ /* 0x000fe20000010034 */
[----:B------:R-:W-:Y:S01]  /*bb60*/  HADD2.F32 R52, -RZ, R17.H0_H0 ;  /* 0x20000011ff347230 */ /* 0x000fe20000004100 */
[----:B------:R-:W-:Y:S01]  /*bb70*/  FFMA.FTZ R42, R33, R44, R42 ;  /* 0x0000002c212a7223 */ /* 0x000fe2000001002a */
[--C-:B------:R-:W-:Y:S01]  /*bb80*/  HADD2.F32 R27, -RZ, R12.reuse.H0_H0 ;  /* 0x2000000cff1b7230 */ /* 0x100fe20000004100 */
[----:B------:R-:W-:Y:S01]  /*bb90*/  FMUL.FTZ R25, R35, R25 ;  /* 0x0000001923197220 */ /* 0x000fe20000410000 */
[----:B------:R-:W-:Y:S01]  /*bba0*/  HADD2.F32 R32, -RZ, R12.H1_H1 ;  /* 0x3000000cff207230 */ /* 0x000fe20000004100 */
[-C--:B------:R-:W-:Y:S01]  /*bbb0*/  FMUL.FTZ R20, R13, R52.reuse ;  /* 0x000000340d147220 */ /* 0x080fe20000410000 */
[----:B------:R-:W-:Y:S01]  /*bbc0*/  HADD2.F32 R40, -RZ, R8.H0_H0 ;  /* 0x20000008ff287230 */ /* 0x000fe20000004100 */
[----:B------:R-:W-:Y:S01]  /*bbd0*/  FMUL.FTZ R52, R9, R52 ;  /* 0x0000003409347220 */ /* 0x000fe20000410000 */
[----:B------:R-:W-:Y:S01]  /*bbe0*/  HADD2.F32 R12, -RZ, R14.H0_H0 ;  /* 0x2000000eff0c7230 */ /* 0x000fe20000004100 */
[----:B------:R-:W-:Y:S01]  /*bbf0*/  FFMA.FTZ R56, R35, R23, R56 ;  /* 0x0000001723387223 */ /* 0x000fe20000010038 */
[----:B------:R-:W-:Y:S01]  /*bc00*/  HADD2.F32 R33, -RZ, R48.H1_H1 ;  /* 0x30000030ff217230 */ /* 0x000fe20000004100 */
[----:B------:R-:W-:Y:S01]  /*bc10*/  FFMA.FTZ R9, R9, R58, R20 ;  /* 0x0000003a09097223 */ /* 0x000fe20000010014 */
[----:B------:R-:W-:Y:S01]  /*bc20*/  HADD2.F32 R41, -RZ, R8.H1_H1 ;  /* 0x30000008ff297230 */ /* 0x000fe20000004100 */
[-C--:B------:R-:W-:Y:S01]  /*bc30*/  FMUL.FTZ R17, R27, R7.reuse ;  /* 0x000000071b117220 */ /* 0x080fe20000410000 */
[----:B------:R-:W-:Y:S01]  /*bc40*/  HADD2.F32 R8, -RZ, R10.H0_H0 ;  /* 0x2000000aff087230 */ /* 0x000fe20000004100 */
[----:B------:R-:W-:Y:S01]  /*bc50*/  FMUL.FTZ R20, R40, R7 ;  /* 0x0000000728147220 */ /* 0x000fe20000410000 */
[----:B------:R-:W-:Y:S01]  /*bc60*/  HADD2.F32 R35, -RZ, R50.H1_H1 ;  /* 0x30000032ff237230 */ /* 0x000fe20000004100 */
[-C--:B------:R-:W-:Y:S01]  /*bc70*/  FMUL.FTZ R7, R12, R33.reuse ;  /* 0x000000210c077220 */ /* 0x080fe20000410000 */
[----:B------:R-:W-:Y:S01]  /*bc80*/  HADD2.F32 R14, -RZ, R14.H1_H1 ;  /* 0x3000000eff0e7230 */ /* 0x000fe20000004100 */
[C---:B------:R-:W-:Y:S01]  /*bc90*/  FMUL.FTZ R33, R8.reuse, R33 ;  /* 0x0000002108217220 */ /* 0x040fe20000410000 */
[----:B------:R-:W-:Y:S01]  /*bca0*/  HADD2.F32 R10, -RZ, R10.H1_H1 ;  /* 0x3000000aff0a7230 */ /* 0x000fe20000004100 */
[----:B------:R-:W-:Y:S01]  /*bcb0*/  FFMA.FTZ R7, R8, R35, R7 ;  /* 0x0000002308077223 */ /* 0x000fe20000010007 */
[----:B------:R-:W-:Y:S01]  /*bcc0*/  F2FP.PACK_AB R11, R11, R42 ;  /* 0x0000002a0b0b723e */ /* 0x000fe200000000ff */
[----:B------:R-:W-:Y:S01]  /*bcd0*/  FMUL.FTZ R8, R32, R16 ;  /* 0x0000001020087220 */ /* 0x000fe20000410000 */
[----:B------:R-:W-:Y:S01]  /*bce0*/  F2FP.PACK_AB R9, R9, R56 ;  /* 0x000000380909723e */ /* 0x000fe200000000ff */
[----:B------:R-:W-:-:S02]  /*bcf0*/  FMUL.FTZ R18, R14, R43 ;  /* 0x0000002b0e127220 */ /* 0x000fc40000410000 */
[C---:B------:R-:W-:Y:S02]  /*bd00*/  FMUL.FTZ R16, R41.reuse, R16 ;  /* 0x0000001029107220 */ /* 0x040fe40000410000 */
[----:B------:R-:W-:Y:S02]  /*bd10*/  FMUL.FTZ R43, R10, R43 ;  /* 0x0000002b0a2b7220 */ /* 0x000fe40000410000 */
[----:B------:R-:W-:Y:S02]  /*bd20*/  FFMA.FTZ R8, R41, R19, R8 ;  /* 0x0000001329087223 */ /* 0x000fe40000010008 */
        /* <DEDUP_REMOVED lines=18> */
.L_x_369:
[----:B------:R-:W-:Y:S05]  /*be50*/  BSYNC B2 ;  /* 0x0000000000027941 */ /* 0x000fea0003800000 */
.L_x_347:
[----:B-1----:R-:W-:Y:S01]  /*be60*/  IMAD.SHL.U32 R6, R29, 0x40, RZ ;  /* 0x000000401d067824 */ /* 0x002fe200078e00ff */
[----:B------:R-:W-:Y:S01]  /*be70*/  LEA.HI R72, R37, R74, RZ, 0x5 ;  /* 0x0000004a25487211 */ /* 0x000fe200078f28ff */
[----:B------:R-:W-:Y:S01]  /*be80*/  IMAD.SHL.U32 R9, R4, 0x8, RZ ;  /* 0x0000000804097824 */ /* 0x000fe200078e00ff */
[----:B------:R-:W-:Y:S01]  /*be90*/  BAR.SYNC.DEFER_BLOCKING 0x0 ;  /* 0x0000000000007b1d */ /* 0x000fe20000010000 */
[----:B------:R-:W-:Y:S01]  /*bea0*/  LOP3.LUT P0, RZ, R29, 0x2, RZ, 0xc0, !PT ;  /* 0x000000021dff7812 */ /* 0x000fe2000780c0ff */
[----:B------:R-:W-:Y:S01]  /*beb0*/  IMAD.MOV.U32 R236, RZ, RZ, R234 ;  /* 0x000000ffffec7224 */ /* 0x000fe200078e00ea */
[----:B------:R-:W-:Y:S01]  /*bec0*/  LOP3.LUT R4, R6, 0x1c0, RZ, 0xc0, !PT ;  /* 0x000001c006047812 */ /* 0x000fe200078ec0ff */
[----:B------:R-:W-:Y:S01]  /*bed0*/  IMAD.SHL.U32 R228, R30, 0x2, RZ ;  /* 0x000000021ee47824 */ /* 0x000fe200078e00ff */
[----:B------:R-:W-:Y:S01]  /*bee0*/  SHF.R.S32.HI R73, RZ, 0x5, R72 ;  /* 0x00000005ff497819 */ /* 0x000fe20000011448 */
[----:B------:R-:W-:Y:S01]  /*bef0*/  ULDC.64 UR4, c[0x0][0x208] ;  /* 0x0000820000047ab9 */ /* 0x000fe20000000a00 */
[----:B------:R-:W-:Y:S01]  /*bf00*/  LOP3.LUT R9, R4, 0x8, R9, 0xf8, !PT ;  /* 0x0000000804097812 */ /* 0x000fe200078ef809 */
[----:B------:R-:W-:Y:S01]  /*bf10*/  USHF.L.U32 UR8, UR4, 0x6, URZ ;  /* 0x0000000604087899 */ /* 0x000fe2000800063f */
[----:B------:R-:W-:Y:S01]  /*bf20*/  SHF.R.U32.HI R4, RZ, 0x3, R4 ;  /* 0x00000003ff047819 */ /* 0x000fe20000011604 */
[----:B------:R-:W-:Y:S01]  /*bf30*/  IMAD R7, R73, 0x400, R2 ;  /* 0x0000040049077824 */ /* 0x000fe200078e0202 */
[----:B------:R-:W-:Y:S01]  /*bf40*/  UMOV UR9, 0x6 ;  /* 0x0000000600097882 */ /* 0x000fe20000000000 */
[----:B------:R-:W-:Y:S01]  /*bf50*/  LOP3.LUT P5, RZ, R222, 0x40000, RZ, 0xc0, !PT ;  /* 0x00040000deff7812 */ /* 0x000fe200078ac0ff */
[----:B------:R-:W-:Y:S01]  /*bf60*/  USHF.L.U64.HI UR7, UR4, UR9, UR5 ;  /* 0x0000000904077299 */ /* 0x000fe20008010205 */
[----:B------:R-:W-:-:S02]  /*bf70*/  LOP3.LUT R9, R9, R4, RZ, 0x3c, !PT ;  /* 0x0000000409097212 */ /* 0x000fc400078e3cff */
[C---:B------:R-:W-:Y:S01]  /*bf80*/  LEA R4, R7.reuse, 0x100, 0x1 ;  /* 0x0000010007047811 */ /* 0x040fe200078e08ff */
[----:B------:R-:W-:Y:S01]  /*bf90*/  IMAD.SHL.U32 R7, R7, 0x2, RZ ;  /* 0x0000000207077824 */ /* 0x000fe200078e00ff */
[----:B------:R-:W-:Y:S01]  /*bfa0*/  LOP3.LUT P4, RZ, R222, 0x20000, RZ, 0xc0, !PT ;  /* 0x00020000deff7812 */ /* 0x000fe2000788c0ff */
[----:B------:R-:W-:Y:S01]  /*bfb0*/  IMAD R214, R0, 0x200, R9 ;  /* 0x0000020000d67824 */ /* 0x000fe200078e0209 */
[C---:B------:R-:W-:Y:S01]  /*bfc0*/  ISETP.LT.OR P3, PT, R28.reuse, 0x1, P5 ;  /* 0x000000011c00780c */ /* 0x040fe20002f61670 */
[--C-:B------:R-:W-:Y:S01]  /*bfd0*/  IMAD R6, R5, 0x2, R4.reuse ;  /* 0x0000000205067824 */ /* 0x100fe200078e0204 */
[----:B------:R-:W-:Y:S01]  /*bfe0*/  ISETP.LT.OR P2, PT, R28, 0x1, P4 ;  /* 0x000000011c00780c */ /* 0x000fe20002741670 */
[C---:B------:R-:W-:Y:S01]  /*bff0*/  IMAD R4, R3.reuse, 0x2, R4 ;  /* 0x0000000203047824 */ /* 0x040fe200078e0204 */
[----:B------:R-:W-:Y:S01]  /*c000*/  LDSM.16.M88.4 R120, [R7+0x100] ;  /* 0x000100000778783b */ /* 0x000fe20000000200 */
[----:B------:R-:W-:Y:S02]  /*c010*/  IMAD R0, R3, 0x2, R6 ;  /* 0x0000000203007824 */ /* 0x000fe400078e0206 */
[----:B------:R-:W-:Y:S01]  /*c020*/  IMAD.SHL.U32 R214, R214, 0x2, RZ ;  /* 0x00000002d6d67824 */ /* 0x000fe200078e00ff */
[----:B------:R1:W-:Y:S04]  /*c030*/  LDSM.16.M88.4 R172, [R7+0x4100] ;  /* 0x0041000007ac783b */ /* 0x0003e80000000200 */
[----:B------:R-:W-:Y:S01]  /*c040*/  LDSM.16.M88.4 R140, [R6] ;  /* 0x00000000068c783b */ /* 0x000fe20000000200 */
[----:B------:R-:W-:-:S03]  /*c050*/  IADD3 R213, R214, 0x8120, RZ ;  /* 0x00008120d6d57810 */ /* 0x000fc60007ffe0ff */
[----:B------:R2:W-:Y:S04]  /*c060*/  LDSM.16.M88.4 R176, [R6+0x4000] ;  /* 0x0040000006b0783b */ /* 0x0005e80000000200 */
[----:B------:R-:W-:Y:S04]  /*c070*/  LDSM.16.M88.4 R152, [R4] ;  /* 0x000000000498783b */ /* 0x000fe80000000200 */
[----:B------:R-:W-:Y:S04]  /*c080*/  LDSM.16.M88.4 R180, [R4+0x4000] ;  /* 0x0040000004b4783b */ /* 0x000fe80000000200 */
[----:B------:R-:W-:Y:S01]  /*c090*/  LDSM.16.M88.4 R168, [R0] ;  /* 0x0000000000a8783b */ /* 0x000fe20000000200 */
[----:B-1----:R-:W-:-:S03]  /*c0a0*/  IMAD R7, R31, c[0x0][0x208], RZ ;  /* 0x000082001f077a24 */ /* 0x002fc600078e02ff */
[----:B------:R-:W-:Y:S01]  /*c0b0*/  LDSM.16.M88.4 R188, [R0+0x4000] ;  /* 0x0040000000bc783b */ /* 0x000fe20000000200 */
[----:B------:R-:W-:-:S03]  /*c0c0*/  IMAD R7, R110, c[0x0][0x20c], R7 ;  /* 0x000083006e077a24 */ /* 0x000fc600078e0207 */
[----:B------:R-:W-:Y:S01]  /*c0d0*/  BAR.SYNC.DEFER_BLOCKING 0x0 ;  /* 0x0000000000007b1d */ /* 0x000fe20000010000 */
[----:B--2---:R-:W-:-:S04]  /*c0e0*/  IADD3 R6, R214, 0x8100, RZ ;  /* 0x00008100d6067810 */ /* 0x004fc80007ffe0ff */
[----:B------:R-:W-:-:S04]  /*c0f0*/  @P0 IADD3 R213, R6, -0x20, RZ ;  /* 0xffffffe006d50810 */ /* 0x000fc80007ffe0ff */
[C---:B------:R-:W-:Y:S02]  /*c100*/  IADD3 R207, R213.reuse, 0x800, RZ ;  /* 0x00000800d5cf7810 */ /* 0x040fe40007ffe0ff */
[C---:B------:R-:W-:Y:S02]  /*c110*/  IADD3 R206, R213.reuse, 0x1000, RZ ;  /* 0x00001000d5ce7810 */ /* 0x040fe40007ffe0ff */
        /* <DEDUP_REMOVED lines=11> */
[----:B------:R-:W1:Y:S04]  /*c1d0*/  LDSM.16.M88.4 R8, [R214+0x8100] ;  /* 0x00810000d608783b */ /* 0x000e680000000200 */
[----:B------:R-:W2:Y:S04]  /*c1e0*/  LDSM.16.M88.4 R68, [R214+0x9100] ;  /* 0x00910000d644783b */ /* 0x000ea80000000200 */
[----:B------:R-:W3:Y:S04]  /*c1f0*/  LDSM.16.M88.4 R24, [R213] ;  /* 0x00000000d518783b */ /* 0x000ee80000000200 */
[----:B------:R-:W4:Y:S04]  /*c200*/  LDSM.16.M88.4 R80, [R214+0x8900] ;  /* 0x00890000d650783b */ /* 0x000f280000000200 */
[----:B------:R-:W5:Y:S04]  /*c210*/  LDSM.16.M88.4 R16, [R213+0x1000] ;  /* 0x00100000d510783b */ /* 0x000f680000000200 */
[----:B------:R-:W3:Y:S04]  /*c220*/  LDSM.16.M88.4 R20, [R213+0x800] ;  /* 0x00080000d514783b */ /* 0x000ee80000000200 */
[----:B------:R-:W3:Y:S04]  /*c230*/  LDSM.16.M88.4 R60, [R214+0x9900] ;  /* 0x00990000d63c783b */ /* 0x000ee80000000200 */
[----:B------:R-:W4:Y:S04]  /*c240*/  LDSM.16.M88.4 R52, [R214+0xa100] ;  /* 0x00a10000d634783b */ /* 0x000f280000000200 */
[----:B------:R-:W4:Y:S04]  /*c250*/  LDSM.16.M88.4 R44, [R214+0xa900] ;  /* 0x00a90000d62c783b */ /* 0x000f280000000200 */
[----:B------:R-:W-:Y:S01]  /*c260*/  LDSM.16.M88.4 R40, [R213+0x2800] ;  /* 0x00280000d528783b */ /* 0x000fe20000000200 */
[C---:B-1----:R-:W-:Y:S08]  /*c270*/  HMMA.16816.F32 R12, R120.reuse, R8, RZ ;  /* 0x00000008780c723c */ /* 0x042ff000000018ff */
[C---:B--2---:R-:W-:Y:S08]  /*c280*/  HMMA.16816.F32 R76, R120.reuse, R68, RZ ;  /* 0x00000044784c723c */ /* 0x044ff000000018ff */
[----:B------:R-:W-:Y:S08]  /*c290*/  HMMA.16816.F32 R8, R120, R10, RZ ;  /* 0x0000000a7808723c */ /* 0x000ff000000018ff */
[----:B---3--:R-:W-:Y:S07]  /*c2a0*/  HMMA.16816.F32 R12, R140, R24, R12 ;  /* 0x000000188c0c723c */ /* 0x008fee000000180c */
[----:B------:R-:W-:Y:S01]  /*c2b0*/  IMAD.WIDE.U32 R24, R110, c[0x0][0x208], RZ ;  /* 0x000082006e187a25 */ /* 0x000fe200078e00ff */
[----:B----4-:R-:W-:Y:S03]  /*c2c0*/  HMMA.16816.F32 R84, R120, R80, RZ ;  /* 0x000000507854723c */ /* 0x010fe600000018ff */
[----:B------:R-:W-:-:S02]  /*c2d0*/  IMAD.IADD R7, R25, 0x1, R7 ;  /* 0x0000000119077824 */ /* 0x000fc400078e0207 */
[----:B------:R-:W-:Y:S02]  /*c2e0*/  IMAD.U32 R25, RZ, RZ, UR8 ;  /* 0x00000008ff197e24 */ /* 0x000fe4000f8e00ff */
[----:B------:R-:W-:Y:S01]  /*c2f0*/  IMAD R7, R7, 0x60, RZ ;  /* 0x0000006007077824 */ /* 0x000fe200078e02ff */
[----:B------:R-:W-:Y:S08]  /*c300*/  HMMA.16816.F32 R80, R120, R82, RZ ;  /* 0x000000527850723c */ /* 0x000ff000000018ff */
[----:B-----5:R-:W-:Y:S07]  /*c310*/  HMMA.16816.F32 R76, R140, R16, R76 ;  /* 0x000000108c4c723c */ /* 0x020fee000000184c */
[----:B------:R-:W-:Y:S01]  /*c320*/  IMAD.WIDE.U32 R16, R24, 0x60, R236 ;  /* 0x0000006018107825 */ /* 0x000fe200078e00ec */
[----:B------:R-:W-:Y:S03]  /*c330*/  HMMA.16816.F32 R68, R120, R70, RZ ;  /* 0x000000467844723c */ /* 0x000fe600000018ff */
[----:B------:R-:W-:Y:S01]  /*c340*/  IMAD.IADD R0, R17, 0x1, R7 ;  /* 0x0000000111007824 */ /* 0x000fe200078e0207 */
[----:B------:R-:W-:-:S04]  /*c350*/  LEA R6, P0, R16, c[0x0][0x1f8], 0x1 ;  /* 0x00007e0010067a11 */ /* 0x000fc800078008ff */
[----:B------:R-:W-:Y:S01]  /*c360*/  LEA.HI.X R7, R16, c[0x0][0x1fc], R0, 0x1, P0 ;  /* 0x00007f0010077a11 */ /* 0x000fe200000f0c00 */
[----:B------:R-:W-:Y:S01]  /*c370*/  HMMA.16816.F32 R8, R140, R26, R8 ;  /* 0x0000001a8c08723c */ /* 0x000fe20000001808 */
[----:B------:R-:W-:Y:S01]  /*c380*/  IADD3 R24, P1, P0, R25, 0x80, R6 ;  /* 0x0000008019187810 */ /* 0x000fe2000783e006 */
[----:B------:R-:W-:-:S03]  /*c390*/  IMAD.MOV.U32 R0, RZ, RZ, 0x40 ;  /* 0x00000040ff007424 */ /* 0x000fc600078e00ff */
[----:B------:R-:W-:Y:S02]  /*c3a0*/  IADD3.X R25, RZ, UR7, R7, P1, P0 ;  /* 0x00000007ff197c10 */ /* 0x000fe40008fe0407 */
[----:B------:R-:W-:Y:S01]  /*c3b0*/  IADD3 R26, P0, R6, UR8, RZ ;  /* 0x00000008061a7c10 */ /* 0x000fe2000ff1e0ff */
[----:B------:R-:W-:Y:S01]  /*c3c0*/  HMMA.16816.F32 R84, R140, R20, R84 ;  /* 0x000000148c54723c */ /* 0x000fe20000001854 */
[C---:B------:R-:W-:Y:S02]  /*c3d0*/  ISETP.LT.OR P1, PT, R28.reuse, 0x21, P4 ;  /* 0x000000211c00780c */ /* 0x040fe40002721670 */
[----:B------:R-:W-:Y:S02]  /*c3e0*/  IADD3.X R27, R7, UR7, RZ, P0, !PT ;  /* 0x00000007071b7c10 */ /* 0x000fe400087fe4ff */
[----:B------:R-:W-:-:S03]  /*c3f0*/  ISETP.LT.OR P0, PT, R28, 0x21, P5 ;  /* 0x000000211c00780c */ /* 0x000fc60002f01670 */
[C---:B------:R-:W-:Y:S01]  /*c400*/  HMMA.16816.F32 R80, R140.reuse, R22, R80 ;  /* 0x000000168c50723c */ /* 0x040fe20000001850 */
[----:B------:R-:W1:Y:S07]  /*c410*/  LDSM.16.M88.4 R20, [R213+0x1800] ;  /* 0x00180000d514783b */ /* 0x000e6e0000000200 */
[----:B------:R-:W-:Y:S01]  /*c420*/  HMMA.16816.F32 R68, R140, R18, R68 ;  /* 0x000000128c44723c */ /* 0x000fe20000001844 */
[----:B------:R-:W2:Y:S04]  /*c430*/  LDSM.16.M88.4 R16, [R213+0x2000] ;  /* 0x00200000d510783b */ /* 0x000ea80000000200 */
[----:B------:R-:W-:Y:S01]  /*c440*/  @!PT LDS RZ, [RZ] ;  /* 0x00000000fffff984 */ /* 0x000fe20000000800 */
[----:B------:R-:W-:Y:S01]  /*c450*/  @!PT LDS RZ, [RZ] ;  /* 0x00000000fffff984 */ /* 0x000fe20000000800 */
[----:B------:R-:W-:Y:S01]  /*c460*/  @!PT LDS RZ, [RZ] ;  /* 0x00000000fffff984 */ /* 0x000fe20000000800 */
[----:B------:R3:W-:Y:S03]  /*c470*/  LDGSTS.E.BYPASS.LTC128B.128 [R228+0x100], [R6.64], !P3 ;  /* 0x0010000006e47fae */ /* 0x0007e6000d901d50 */
[----:B------:R-:W-:Y:S01]  /*c480*/  HMMA.16816.F32 R64, R120, R60, RZ ;  /* 0x0000003c7840723c */ /* 0x000fe200000018ff */
[----:B------:R3:W-:Y:S01]  /*c490*/  LDGSTS.E.BYPASS.LTC128B.128 [R228+0x3100], [R6.64+0x80], !P2 ;  /* 0x0310008006e47fae */ /* 0x0007e2000d101d50 */
[----:B------:R-:W-:-:S03]  /*c4a0*/  LOP3.LUT P2, RZ, R29, 0x4, RZ, 0xc0, !PT ;  /* 0x000000041dff7812 */ /* 0x000fc6000784c0ff */
[----:B------:R4:W-:Y:S01]  /*c4b0*/  LDGSTS.E.BYPASS.LTC128B.128 [R228+0x1100], [R26.64], !P0 ;  /* 0x011000001ae47fae */ /* 0x0009e2000c101d50 */
[----:B------:R-:W-:Y:S02]  /*c4c0*/  IADD3 R88, P0, R26, UR8, RZ ;  /* 0x000000081a587c10 */ /* 0x000fe4000ff1e0ff */
[C---:B------:R-:W-:Y:S01]  /*c4d0*/  HMMA.16816.F32 R60, R120.reuse, R62, RZ ;  /* 0x0000003e783c723c */ /* 0x040fe200000018ff */
[----:B------:R4:W-:Y:S01]  /*c4e0*/  LDGSTS.E.BYPASS.LTC128B.128 [R228+0x4100], [R24.64], !P1 ;  /* 0x0410000018e47fae */ /* 0x0009e2000c901d50 */
[----:B------:R-:W-:Y:S02]  /*c4f0*/  IADD3.X R89, R27, UR7, RZ, P0, !PT ;  /* 0x000000071b597c10 */ /* 0x000fe400087fe4ff */
[C---:B------:R-:W-:Y:S02]  /*c500*/  ISETP.LT.OR P1, PT, R28.reuse, 0x41, P5 ;  /* 0x000000411c00780c */ /* 0x040fe40002f21670 */
[----:B------:R-:W-:Y:S02]  /*c510*/  ISETP.LT.OR P0, PT, R28, 0x41, P4 ;  /* 0x000000411c00780c */ /* 0x000fe40002701670 */
[----:B------:R-:W-:Y:S01]  /*c520*/  HMMA.16816.F32 R56, R120, R52, RZ ;  /* 0x000000347838723c */ /* 0x000fe200000018ff */
[----:B------:R-:W-:-:S05]  /*c530*/  SEL R0, R0, 0xffffffc0, !P2 ;  /* 0xffffffc000007807 */ /* 0x000fca0005000000 */
[----:B------:R-:W-:Y:S02]  /*c540*/  IMAD.IADD R211, R214, 0x1, R0 ;  /* 0x00000001d6d37824 */ /* 0x000fe400078e0200 */
[----:B------:R-:W-:Y:S01]  /*c550*/  HMMA.16816.F32 R52, R120, R54, RZ ;  /* 0x000000367834723c */ /* 0x000fe200000018ff */
[----:B------:R5:W-:Y:S01]  /*c560*/  LDGSTS.E.BYPASS.LTC128B.128 [R228+0x2100], [R88.64], !P1 ;  /* 0x0210000058e47fae */ /* 0x000be2000c901d50 */
[----:B------:R-:W-:-:S03]  /*c570*/  IMAD.IADD R202, R0, 0x1, R213 ;  /* 0x0000000100ca7824 */ /* 0x000fc600078e02d5 */
[----:B------:R5:W-:Y:S01]  /*c580*/  LDGSTS.E.BYPASS.LTC128B.128 [R228+0x5100], [R88.64+0x80], !P0 ;  /* 0x0510008058e47fae */ /* 0x000be2000c101d50 */
[----:B------:R-:W-:Y:S02]  /*c590*/  ISETP.GT.AND P0, PT, R110, R223, PT ;  /* 0x000000df6e00720c */ /* 0x000fe40003f04270 */
[----:B------:R-:W-:Y:S01]  /*c5a0*/  HMMA.16816.F32 R48, R120, R44, RZ ;  /* 0x0000002c7830723c */ /* 0x000fe200000018ff */
[----:B------:R-:W3:Y:S04]  /*c5b0*/  LDSM.16.M88.4 R32, [R211+0x8100] ;  /* 0x00810000d320783b */ /* 0x000ee80000000200 */
[----:B------:R-:W3:Y:S03]  /*c5c0*/  LDSM.16.M88.4 R100, [R211+0x8900] ;  /* 0x00890000d364783b */ /* 0x000ee60000000200 */
[C---:B-1----:R-:W-:Y:S01]  /*c5d0*/  HMMA.16816.F32 R64, R140.reuse, R20, R64 ;  /* 0x000000148c40723c */ /* 0x042fe20000001840 */
[----:B------:R-:W1:Y:S04]  /*c5e0*/  LDSM.16.M88.4 R28, [R211+0x9100] ;  /* 0x00910000d31c783b */ /* 0x000e680000000200 */
[----:B----4-:R-:W4:Y:S03]  /*c5f0*/  LDSM.16.M88.4 R24, [R211+0x9900] ;  /* 0x00990000d318783b */ /* 0x010f260000000200 */
[----:B------:R-:W-:Y:S01]  /*c600*/  HMMA.16816.F32 R60, R140, R22, R60 ;  /* 0x000000168c3c723c */ /* 0x000fe2000000183c */
[----:B------:R-:W1:Y:S04]  /*c610*/  LDSM.16.M88.4 R20, [R211+0xa100] ;  /* 0x00a10000d314783b */ /* 0x000e680000000200 */
[----:B------:R-:W-:Y:S03]  /*c620*/  LDSM.16.M88.4 R96, [R202] ;  /* 0x00000000ca60783b */ /* 0x000fe60000000200 */
[----:B------:R-:W-:Y:S01]  /*c630*/  HMMA.16816.F32 R44, R120, R46, RZ ;  /* 0x0000002e782c723c */ /* 0x000fe200000018ff */
[----:B------:R-:W-:Y:S04]  /*c640*/  LDSM.16.M88.4 R92, [R202+0x800] ;  /* 0x00080000ca5c783b */ /* 0x000fe80000000200 */
[----:B-----5:R-:W-:Y:S03]  /*c650*/  LDSM.16.M88.4 R88, [R202+0x1000] ;  /* 0x00100000ca58783b */ /* 0x020fe60000000200 */
[C---:B--2---:R-:W-:Y:S01]  /*c660*/  HMMA.16816.F32 R56, R140.reuse, R16, R56 ;  /* 0x000000108c38723c */ /* 0x044fe20000001838 */
[----:B------:R-:W-:Y:S04]  /*c670*/  LDSM.16.M88.4 R104, [R211+0xb900] ;  /* 0x00b90000d368783b */ /* 0x000fe80000000200 */
[----:B------:R-:W0:Y:S03]  /*c680*/  LDGDEPBAR ;  /* 0x00000000000079af */ /* 0x000e260000000000 */
[C---:B------:R-:W-:Y:S01]  /*c690*/  HMMA.16816.F32 R52, R140.reuse, R18, R52 ;  /* 0x000000128c34723c */ /* 0x040fe20000001834 */
[----:B------:R-:W2:Y:S07]  /*c6a0*/  LDSM.16.M88.4 R16, [R211+0xa900] ;  /* 0x00a90000d310783b */ /* 0x000eae0000000200 */
[C---:B------:R-:W-:Y:S08]  /*c6b0*/  HMMA.16816.F32 R48, R140.reuse, R40, R48 ;  /* 0x000000288c30723c */ /* 0x040ff00000001830 */
[----:B------:R-:W-:Y:S01]  /*c6c0*/  HMMA.16816.F32 R44, R140, R42, R44 ;  /* 0x0000002a8c2c723c */ /* 0x000fe2000000182c */
[----:B------:R-:W5:Y:S07]  /*c6d0*/  LDSM.16.M88.4 R40, [R202+0x1800] ;  /* 0x00180000ca28783b */ /* 0x000f6e0000000200 */
[C---:B---3--:R-:W-:Y:S08]  /*c6e0*/  HMMA.16816.F32 R12, R152.reuse, R32, R12 ;  /* 0x00000020980c723c */ /* 0x048ff0000000180c */
[C---:B------:R-:W-:Y:S01]  /*c6f0*/  HMMA.16816.F32 R8, R152.reuse, R34, R8 ;  /* 0x000000229808723c */ /* 0x040fe20000001808 */
[----:B------:R-:W3:Y:S07]  /*c700*/  LDSM.16.M88.4 R32, [R202+0x2000] ;  /* 0x00200000ca20783b */ /* 0x000eee0000000200 */
[C---:B------:R-:W-:Y:S08]  /*c710*/  HMMA.16816.F32 R84, R152.reuse, R100, R84 ;  /* 0x000000649854723c */ /* 0x040ff00000001854 */
[C---:B------:R-:W-:Y:S01]  /*c720*/  HMMA.16816.F32 R80, R152.reuse, R102, R80 ;  /* 0x000000669850723c */ /* 0x040fe20000001850 */
[----:B------:R-:W2:Y:S07]  /*c730*/  LDSM.16.M88.4 R100, [R202+0x2800] ;  /* 0x00280000ca64783b */ /* 0x000eae0000000200 */
[C---:B-1----:R-:W-:Y:S08]  /*c740*/  HMMA.16816.F32 R76, R152.reuse, R28, R76 ;  /* 0x0000001c984c723c */ /* 0x042ff0000000184c */
[C---:B------:R-:W-:Y:S01]  /*c750*/  HMMA.16816.F32 R68, R152.reuse, R30, R68 ;  /* 0x0000001e9844723c */ /* 0x040fe20000001844 */
        /* <DEDUP_REMOVED lines=8> */
[----:B------:R-:W-:Y:S01]  /*c7e0*/  HMMA.16816.F32 R44, R152, R18, R44 ;  /* 0x00000012982c723c */ /* 0x000fe2000000182c */
[----:B------:R-:W2:Y:S07]  /*c7f0*/  LDSM.16.M88.4 R16, [R214+0xc900] ;  /* 0x00c90000d610783b */ /* 0x000eae0000000200 */
        /* <DEDUP_REMOVED lines=14> */
[----:B------:R-:W3:Y:S07]  /*c8e0*/  LDSM.16.M88.4 R32, [R213+0x4000] ;  /* 0x00400000d520783b */ /* 0x000eee0000000200 */
[C---:B------:R-:W-:Y:S08]  /*c8f0*/  HMMA.16816.F32 R48, R168.reuse, R100, R48 ;  /* 0x00000064a830723c */ /* 0x040ff00000001830 */
[----:B------:R-:W-:Y:S01]  /*c900*/  HMMA.16816.F32 R44, R168, R102, R44 ;  /* 0x00000066a82c723c */ /* 0x000fe2000000182c */
[----:B------:R-:W-:Y:S07]  /*c910*/  LDSM.16.M88.4 R100, [R211+0xc100] ;  /* 0x00c10000d364783b */ /* 0x000fee0000000200 */
        /* <DEDUP_REMOVED lines=20> */
[----:B------:R-:W2:Y:S07]  /*ca60*/  LDSM.16.M88.4 R88, [R211+0xd900] ;  /* 0x00d90000d358783b */ /* 0x000eae0000000200 */
[C---:B-----5:R-:W-:Y:S08]  /*ca70*/  HMMA.16816.F32 R84, R176.reuse, R40, R84 ;  /* 0x00000028b054723c */ /* 0x060ff00000001854 */
[C---:B------:R-:W-:Y:S01]  /*ca80*/  HMMA.16816.F32 R80, R176.reuse, R42, R80 ;  /* 0x0000002ab050723c */ /* 0x040fe20000001850 */
[----:B------:R-:W5:Y:S07]  /*ca90*/  LDSM.16.M88.4 R40, [R202+0x3000] ;  /* 0x00300000ca28783b */ /* 0x000f6e0000000200 */
        /* <DEDUP_REMOVED lines=9> */
[C---:B------:R-:W-:Y:S08]  /*cb30*/  HMMA.16816.F32 R48, R176.reuse, R20, R48 ;  /* 0x00000014b030723c */ /* 0x040ff00000001830 */
[----:B------:R-:W-:Y:S01]  /*cb40*/  HMMA.16816.F32 R44, R176, R22, R44 ;  /* 0x00000016b02c723c */ /* 0x000fe2000000182c */
[----:B------:R-:W1:Y:S07]  /*cb50*/  LDSM.16.M88.4 R20, [R202+0x5000] ;  /* 0x00500000ca14783b */ /* 0x000e6e0000000200 */
[C---:B--2---:R-:W-:Y:S08]  /*cb60*/  HMMA.16816.F32 R12, R180.reuse, R16, R12 ;  /* 0x00000010b40c723c */ /* 0x044ff0000000180c */
[----:B------:R-:W-:Y:S01]  /*cb70*/  HMMA.16816.F32 R8, R180, R18, R8 ;  /* 0x00000012b408723c */ /* 0x000fe20000001808 */
[----:B------:R-:W2:Y:S01]  /*cb80*/  LDSM.16.M88.4 R16, [R202+0x5800] ;  /* 0x00580000ca10783b */ /* 0x000ea20000000200 */
        /* <DEDUP_REMOVED lines=13> */
[C---:B---3--:R-:W-:Y:S08]  /*cc60*/  HMMA.16816.F32 R84, R188.reuse, R32, R84 ;  /* 0x00000020bc54723c */ /* 0x048ff00000001854 */
[C---:B------:R-:W-:Y:S08]  /*cc70*/  HMMA.16816.F32 R80, R188.reuse, R34, R80 ;  /* 0x00000022bc50723c */ /* 0x040ff00000001850 */
[C---:B-1----:R-:W-:Y:S08]  /*cc80*/  HMMA.16816.F32 R76, R188.reuse, R28, R76 ;  /* 0x0000001cbc4c723c */ /* 0x042ff0000000184c */
[C---:B------:R-:W-:Y:S08]  /*cc90*/  HMMA.16816.F32 R68, R188.reuse, R30, R68 ;  /* 0x0000001ebc44723c */ /* 0x040ff00000001844 */
[C---:B----4-:R-:W-:Y:S08]  /*cca0*/  HMMA.16816.F32 R64, R188.reuse, R24, R64 ;  /* 0x00000018bc40723c */ /* 0x050ff00000001840 */
[C---:B------:R-:W-:Y:S08]  /*ccb0*/  HMMA.16816.F32 R60, R188.reuse, R26, R60 ;  /* 0x0000001abc3c723c */ /* 0x040ff0000000183c */
[C---:B------:R-:W-:Y:S08]  /*ccc0*/  HMMA.16816.F32 R56, R188.reuse, R20, R56 ;  /* 0x00000014bc38723c */ /* 0x040ff00000001838 */
[C---:B------:R-:W-:Y:S08]  /*ccd0*/  HMMA.16816.F32 R52, R188.reuse, R22, R52 ;  /* 0x00000016bc34723c */ /* 0x040ff00000001834 */
[C---:B--2---:R-:W-:Y:S08]  /*cce0*/  HMMA.16816.F32 R48, R188.reuse, R16, R48 ;  /* 0x00000010bc30723c */ /* 0x044ff00000001830 */
[----:B------:R-:W-:Y:S01]  /*ccf0*/  HMMA.16816.F32 R44, R188, R18, R44 ;  /* 0x00000012bc2c723c */ /* 0x000fe2000000182c */
[----:B------:R-:W-:Y:S06]  /*cd00*/  BAR.SYNC.DEFER_BLOCKING 0x0 ;  /* 0x0000000000007b1d */ /* 0x000fec0000010000 */
[----:B------:R-:W-:Y:S05]  /*cd10*/  @!P0 BRA `(.L_x_382) ;  /* 0x000001b000008947 */ /* 0x000fea0003800000 */
[----:B------:R-:W-:Y:S01]  /*cd20*/  IADD3 R17, R36, -0x2, RZ ;  /* 0xfffffffe24117810 */ /* 0x000fe20007ffe0ff */
[----:B------:R-:W-:-:S02]  /*cd30*/  USHF.L.U32 UR5, UR10, 0x6, URZ ;  /* 0x000000060a057899 */ /* 0x000fc4000800063f */
[----:B------:R-:W-:Y:S01]  /*cd40*/  ULDC UR4, c[0x0][0x1e4] ;  /* 0x0000790000047ab9 */ /* 0x000fe20000000800 */
[----:B------:R-:W-:Y:S01]  /*cd50*/  SHF.R.S32.HI R7, RZ, 0x1f, R17 ;  /* 0x0000001fff077819 */ /* 0x000fe20000011411 */
[----:B------:R-:W-:Y:S01]  /*cd60*/  IMAD R39, R39, R17, RZ ;  /* 0x0000001127277224 */ /* 0x000fe200078e02ff */
[----:B------:R-:W-:Y:S01]  /*cd70*/  USHF.L.U64.HI UR4, UR10, UR9, UR4 ;  /* 0x000000090a047299 */ /* 0x000fe20008010204 */
        /* <DEDUP_REMOVED lines=21> */
.L_x_382:
[-C--:B-1----:R-:W-:Y:S01]  /*ced0*/  LEA.HI R21, R37, R74.reuse, RZ, 0x2 ;  /* 0x0000004a25157211 */ /* 0x082fe200078f10ff */
[----:B------:R-:W-:Y:S01]  /*cee0*/  FMUL.FTZ R19, R9, c[0x0][0x320] ;  /* 0x0000c80009137a20 */ /* 0x000fe20000410000 */
[----:B------:R-:W-:Y:S01]  /*cef0*/  LOP3.LUT R23, R72, 0xffffffe0, RZ, 0xc0, !PT ;  /* 0xffffffe048177812 */ /* 0x000fe200078ec0ff */
[----:B------:R-:W-:Y:S01]  /*cf00*/  FMUL.FTZ R17, R84, c[0x0][0x320] ;  /* 0x0000c80054117a20 */ /* 0x000fe20000410000 */
[----:B------:R-:W-:Y:S01]  /*cf10*/  SHF.R.S32.HI R16, RZ, 0x1f, R73 ;  /* 0x0000001fff107819 */ /* 0x000fe20000011449 */
[----:B------:R-:W-:Y:S01]  /*cf20*/  FMUL.FTZ R0, R85, c[0x0][0x320] ;  /* 0x0000c80055007a20 */ /* 0x000fe20000410000 */
[----:B------:R-:W-:Y:S01]  /*cf30*/  LOP3.LUT R21, R21, 0xfffffffc, RZ, 0xc0, !PT ;  /* 0xfffffffc15157812 */ /* 0x000fe200078ec0ff */
[----:B------:R-:W-:Y:S01]  /*cf40*/  FMUL.FTZ R7, R80, c[0x0][0x320] ;  /* 0x0000c80050077a20 */ /* 0x000fe20000410000 */
[-C--:B------:R-:W-:Y:S01]  /*cf50*/  IADD3 R4, -R23, R74.reuse, RZ ;  /* 0x0000004a17047210 */ /* 0x080fe20007ffe1ff */
[----:B------:R-:W-:Y:S01]  /*cf60*/  FMUL.FTZ R9, R81, c[0x0][0x320] ;  /* 0x0000c80051097a20 */ /* 0x000fe20000410000 */
[----:B------:R-:W-:Y:S01]  /*cf70*/  LEA.HI R16, R16, R73, RZ, 0x3 ;  /* 0x0000004910107211 */ /* 0x000fe200078f18ff */
[----:B------:R-:W-:Y:S01]  /*cf80*/  FMUL.FTZ R33, R76, c[0x0][0x320] ;  /* 0x0000c8004c217a20 */ /* 0x000fe20000410000 */
[----:B------:R-:W-:Y:S01]  /*cf90*/  IADD3 R74, -R21, R74, RZ ;  /* 0x0000004a154a7210 */ /* 0x000fe20007ffe1ff */
[----:B------:R-:W-:Y:S01]  /*cfa0*/  FMUL.FTZ R31, R77, c[0x0][0x320] ;  /* 0x0000c8004d1f7a20 */ /* 0x000fe20000410000 */
[----:B------:R-:W-:Y:S01]  /*cfb0*/  SHF.R.S32.HI R25, RZ, 0x1f, R4 ;  /* 0x0000001fff197819 */ /* 0x000fe20000011404 */
[----:B------:R-:W-:Y:S01]  /*cfc0*/  FMUL.FTZ R29, R68, c[0x0][0x320] ;  /* 0x0000c800441d7a20 */ /* 0x000fe20000410000 */
[----:B------:R-:W-:Y:S01]  /*cfd0*/  LOP3.LUT R16, R16, 0xffffff8, RZ, 0xc0, !PT ;  /* 0x0ffffff810107812 */ /* 0x000fe200078ec0ff */
[----:B------:R-:W-:Y:S01]  /*cfe0*/  FMUL.FTZ R69, R69, c[0x0][0x320] ;  /* 0x0000c80045457a20 */ /* 0x000fe20000410000 */
[----:B------:R-:W-:Y:S01]  /*cff0*/  LEA.HI R6, R74, R74, RZ, 0x1 ;  /* 0x0000004a4a067211 */ /* 0x000fe200078f08ff */
[----:B------:R-:W-:Y:S01]  /*d000*/  FMUL.FTZ R64, R64, c[0x0][0x320] ;  /* 0x0000c80040407a20 */ /* 0x000fe20000410000 */
[----:B------:R-:W-:Y:S01]  /*d010*/  LEA.HI R25, R25, R4, RZ, 0x2 ;  /* 0x0000000419197211 */ /* 0x000fe200078f10ff */
[----:B------:R-:W-:Y:S01]  /*d020*/  IMAD.IADD R73, R73, 0x1, -R16 ;  /* 0x0000000149497824 */ /* 0x000fe200078e0a10 */
[----:B------:R-:W-:Y:S01]  /*d030*/  LOP3.LUT R21, R6, 0x1ffffffe, RZ, 0xc0, !PT ;  /* 0x1ffffffe06157812 */ /* 0x000fe200078ec0ff */
[----:B------:R-:W-:Y:S01]  /*d040*/  FMUL.FTZ R65, R65, c[0x0][0x320] ;  /* 0x0000c80041417a20 */ /* 0x000fe20000410000 */
[----:B------:R-:W-:Y:S01]  /*d050*/  LEA.HI.SX32 R16, R25, R118, 0x1e ;  /* 0x0000007619107211 */ /* 0x000fe200078ff2ff */
[----:B------:R-:W-:Y:S01]  /*d060*/  FMUL.FTZ R61, R61, c[0x0][0x320] ;  /* 0x0000c8003d3d7a20 */ /* 0x000fe20000410000 */
[----:B------:R-:W-:Y:S01]  /*d070*/  ISETP.NE.AND P0, PT, R217, 0x1, PT ;  /* 0x00000001d900780c */ /* 0x000fe20003f05270 */
[----:B------:R-:W-:Y:S01]  /*d080*/  IMAD.IADD R21, R74, 0x1, -R21 ;  /* 0x000000014a157824 */ /* 0x000fe200078e0a15 */
[----:B------:R-:W-:Y:S01]  /*d090*/  LEA R16, R73, R16, 0x4 ;  /* 0x0000001049107211 */ /* 0x000fe200078e20ff */
[----:B------:R-:W-:Y:S01]  /*d0a0*/  FMUL.FTZ R56, R56, c[0x0][0x320] ;  /* 0x0000c80038387a20 */ /* 0x000fe20000410000 */
[----:B------:R-:W-:Y:S01]  /*d0b0*/  LOP3.LUT R25, R25, 0x7ffffffc, RZ, 0xc0, !PT ;  /* 0x7ffffffc19197812 */ /* 0x000fe200078ec0ff */
[----:B------:R-:W-:Y:S01]  /*d0c0*/  FMUL.FTZ R57, R57, c[0x0][0x320] ;  /* 0x0000c80039397a20 */ /* 0x000fe20000410000 */
[----:B------:R-:W-:Y:S01]  /*d0d0*/  LEA R229, R21, R16, 0x3 ;  /* 0x0000001015e57211 */ /* 0x000fe200078e18ff */
[----:B------:R-:W-:Y:S01]  /*d0e0*/  FMUL.FTZ R21, R8, c[0x0][0x320] ;  /* 0x0000c80008157a20 */ /* 0x000fe20000410000 */
[----:B------:R-:W-:Y:S01]  /*d0f0*/  IADD3 R230, R4, -R25, RZ ;  /* 0x8000001904e67210 */ /* 0x000fe20007ffe0ff */
[----:B------:R-:W-:Y:S01]  /*d100*/  FMUL.FTZ R52, R52, c[0x0][0x320] ;  /* 0x0000c80034347a20 */ /* 0x000fe20000410000 */
[----:B------:R-:W-:Y:S01]  /*d110*/  IADD3 R43, R215, 0x1, R38 ;  /* 0x00000001d72b7810 */ /* 0x000fe20007ffe026 */
[----:B------:R-:W-:Y:S01]  /*d120*/  IMAD.MOV.U32 R6, RZ, RZ, R229 ;  /* 0x000000ffff067224 */ /* 0x000fe200078e00e5 */
[----:B------:R-:W-:Y:S01]  /*d130*/  SHF.L.U32 R230, R230, 0x1, RZ ;  /* 0x00000001e6e67819 */ /* 0x000fe200000006ff */
[----:B------:R-:W-:Y:S01]  /*d140*/  @P0 IMAD.HI.U32 R16, R229, c[0x0][0x2c8], RZ ;  /* 0x0000b200e5100a27 */ /* 0x000fe200078e00ff */
[----:B------:R-:W1:Y:S01]  /*d150*/  MUFU.TANH R19, R19 ;  /* 0x0000001300137308 */ /* 0x000e620000002400 */
[----:B------:R-:W-:Y:S01]  /*d160*/  ULDC UR10, c[0x0][0x324] ;  /* 0x0000c900000a7ab9 */ /* 0x000fe20000000800 */
[----:B------:R-:W-:Y:S01]  /*d170*/  IADD3 R43, -R220, R43, -R230 ;  /* 0x0000002bdc2b7210 */ /* 0x000fe20007ffe9e6 */
[----:B------:R-:W-:Y:S01]  /*d180*/  FMUL.FTZ R53, R53, c[0x0][0x320] ;  /* 0x0000c80035357a20 */ /* 0x000fe20000410000 */
[----:B------:R-:W-:Y:S01]  /*d190*/  @P0 SHF.R.U32.HI R6, RZ, c[0x0][0x2cc], R16 ;  /* 0x0000b300ff060a19 */ /* 0x000fe20000011610 */
[----:B------:R-:W-:Y:S01]  /*d1a0*/  FMUL.FTZ R48, R48, c[0x0][0x320] ;  /* 0x0000c80030307a20 */ /* 0x000fe20000410000 */
[----:B------:R-:W-:Y:S01]  /*d1b0*/  ISETP.GE.AND P0, PT, R216, 0x1, PT ;  /* 0x00000001d800780c */ /* 0x000fe20003f06270 */
[----:B------:R-:W-:Y:S01]  /*d1c0*/  FMUL.FTZ R49, R49, c[0x0][0x320] ;  /* 0x0000c80031317a20 */ /* 0x000fe20000410000 */
[----:B------:R-:W2:Y:S01]  /*d1d0*/  MUFU.TANH R17, R17 ;  /* 0x0000001100117308 */ /* 0x000ea20000002400 */
[----:B------:R-:W3:Y:S01]  /*d1e0*/  SHFL.IDX PT, R8, R6, RZ, 0x1c1f ;  /* 0x001c1fff06087589 */ /* 0x000ee200000e0000 */
[----:B------:R-:W-:Y:S01]  /*d1f0*/  FMUL.FTZ R45, R45, c[0x0][0x320] ;  /* 0x0000c8002d2d7a20 */ /* 0x000fe20000410000 */
[----:B------:R-:W-:Y:S01]  /*d200*/  ULOP3.LUT UR10, URZ, UR10, URZ, 0x33, !UPT ;  /* 0x0000000a3f0a7292 */ /* 0x000fe2000f8e333f */
[----:B------:R-:W-:Y:S01]  /*d210*/  FMUL.FTZ R13, R13, c[0x0][0x320] ;  /* 0x0000c8000d0d7a20 */ /* 0x000fe20000410000 */
[----:B------:R-:W-:Y:S01]  /*d220*/  IADD3 R42, -R230, R215, R38 ;  /* 0x000000d7e62a7210 */ /* 0x000fe20007ffe126 */
[----:B------:R-:W-:Y:S01]  /*d230*/  FMUL.FTZ R12, R12, c[0x0][0x320] ;  /* 0x0000c8000c0c7a20 */ /* 0x000fe20000410000 */
[----:B------:R-:W0:Y:S01]  /*d240*/  LDGDEPBAR ;  /* 0x00000000000079af */ /* 0x000e220000000000 */
[----:B------:R-:W-:Y:S01]  /*d250*/  FMUL.FTZ R60, R60, c[0x0][0x320] ;  /* 0x0000c8003c3c7a20 */ /* 0x000fe20000410000 */
[----:B------:R-:W4:Y:S01]  /*d260*/  MUFU.TANH R0, R0 ;  /* 0x0000000000007308 */ /* 0x000f220000002400 */
[----:B------:R-:W-:Y:S01]  /*d270*/  FMUL.FTZ R44, R44, c[0x0][0x320] ;  /* 0x0000c8002c2c7a20 */ /* 0x000fe20000410000 */
[----:B------:R-:W-:-:S06]  /*d280*/  IADD3 R30, R38, -R230, RZ ;  /* 0x800000e6261e7210 */ /* 0x000fcc0007ffe0ff */
        /* <DEDUP_REMOVED lines=20> */
[----:B------:R5:W1:Y:S02]  /*d3d0*/  MUFU.TANH R133, R44 ;  /* 0x0000002c00857308 */ /* 0x000a640000002400 */
[----:B-----5:R-:W-:-:S02]  /*d3e0*/  IADD3 R44, R43, c[0x0][0x328], RZ ;  /* 0x0000ca002b2c7a10 */ /* 0x020fc40007ffe0ff */
[----:B------:R-:W-:-:S03]  /*d3f0*/  IADD3 R43, R43, UR10, RZ ;  /* 0x0000000a2b2b7c10 */ /* 0x000fc6000fffe0ff */
[----:B---3--:R-:W-:Y:S01]  /*d400*/  IMAD.IADD R41, R44, 0x1, R8 ;  /* 0x000000012c297824 */ /* 0x008fe200078e0208 */
[----:B------:R-:W-:-:S04]  /*d410*/  IADD3 R24, R43, R8, RZ ;  /* 0x000000082b187210 */ /* 0x000fc80007ffe0ff */
[----:B------:R-:W-:Y:S01]  /*d420*/  IMNMX R41, R41, R42, PT ;  /* 0x0000002a29297217 */ /* 0x000fe20003800200 */
[----:B------:R-:W-:Y:S05]  /*d430*/  @!P0 BRA `(.L_x_383) ;  /* 0x0000014000008947 */ /* 0x000fea0003800000 */
[----:B-12-4-:R-:W-:Y:S01]  /*d440*/  IADD3 R13, -R220, R215, R8 ;  /* 0x000000d7dc0d7210 */ /* 0x016fe20007ffe108 */
[----:B------:R-:W-:Y:S03]  /*d450*/  BSSY B0, `(.L_x_384) ;  /* 0x000000e000007945 */ /* 0x000fe60003800000 */
        /* <DEDUP_REMOVED lines=9> */
.L_x_385:
[----:B------:R-:W-:-:S04]  /*d4f0*/  MOV R8, c[0x0][0x32c] ;  /* 0x0000cb0000087a02 */ /* 0x000fc80000000f00 */
[----:B------:R-:W-:-:S13]  /*d500*/  ISETP.NE.AND P0, PT, R8, 0x1, PT ;  /* 0x000000010800780c */ /* 0x000fda0003f05270 */
[----:B------:R-:W-:-:S05]  /*d510*/  @P0 IMAD.HI.U32 R8, R13, c[0x0][0x330], RZ ;  /* 0x0000cc000d080a27 */ /* 0x000fca00078e00ff */
[----:B------:R-:W-:Y:S02]  /*d520*/  @P0 SHF.R.U32.HI R13, RZ, c[0x0][0x334], R8 ;  /* 0x0000cd00ff0d0a19 */ /* 0x000fe40000011608 */
.L_x_386:
[----:B------:R-:W-:Y:S05]  /*d530*/  BSYNC B0 ;  /* 0x0000000000007941 */ /* 0x000fea0003800000 */
.L_x_384:
[----:B------:R-:W-:-:S05]  /*d540*/  IMAD R13, R13, c[0x0][0x32c], R30 ;  /* 0x0000cb000d0d7a24 */ /* 0x000fca00078e021e */
[----:B------:R-:W-:Y:S02]  /*d550*/  IADD3 R8, R13, c[0x0][0x32c], RZ ;  /* 0x0000cb000d087a10 */ /* 0x000fe40007ffe0ff */
[----:B------:R-:W-:Y:S02]  /*d560*/  IMNMX R24, R24, R13, !PT ;  /* 0x0000000d18187217 */ /* 0x000fe40007800200 */
[----:B------:R-:W-:Y:S02]  /*d570*/  IMNMX R41, R41, R8, PT ;  /* 0x0000000829297217 */ /* 0x000fe40003800200 */
.L_x_383:
[C---:B-12-4-:R-:W-:Y:S01]  /*d580*/  ISETP.GE.AND P0, PT, R38.reuse, 0x2, PT ;  /* 0x000000022600780c */ /* 0x056fe20003f06270 */
        /* <DEDUP_REMOVED lines=40> */
[----:B------:R2:W3:Y:S01]  /*d810*/  MUFU.TANH R156, R67 ;  /* 0x00000043009c7308 */ /* 0x0004e20000002400 */
[----:B------:R-:W-:Y:S01]  /*d820*/  P2R R12, PR, RZ, 0x2 ;  /* 0x00000002ff0c7803 */ /* 0x000fe20000000000 */
[--C-:B-1----:R-:W-:Y:S01]  /*d830*/  IMAD.IADD R11, R44, 0x1, R6.reuse ;  /* 0x000000012c0b7824 */ /* 0x102fe200078e0206 */
[----:B------:R-:W-:Y:S01]  /*d840*/  FSEL R17, R17, -INF , !P0 ;  /* 0xff80000011117808 */ /* 0x000fe20004000000 */
[----:B------:R-:W-:Y:S01]  /*d850*/  IMAD.IADD R43, R43, 0x1, R6 ;  /* 0x000000012b2b7824 */ /* 0x000fe200078e0206 */
[----:B------:R-:W-:-:S02]  /*d860*/  ISETP.GT.AND P0, PT, R24, 0x11, !P1 ;  /* 0x000000111800780c */ /* 0x000fc40004f04270 */
[----:B------:R-:W-:Y:S01]  /*d870*/  ISETP.GE.AND P1, PT, R38, 0x19, PT ;  /* 0x000000192600780c */ /* 0x000fe20003f26270 */
[----:B------:R2:W1:Y:S01]  /*d880*/  MUFU.TANH R166, R62 ;  /* 0x0000003e00a67308 */ /* 0x0004620000002400 */
[----:B------:R-:W-:Y:S02]  /*d890*/  ISETP.LT.OR P0, PT, R41, 0x12, P0 ;  /* 0x000000122900780c */ /* 0x000fe40000701670 */
[----:B------:R-:W-:Y:S02]  /*d8a0*/  P2R R37, PR, RZ, 0x2 ;  /* 0x00000002ff257803 */ /* 0x000fe40000000000 */
[----:B------:R-:W-:Y:S02]  /*d8b0*/  FSEL R13, R0, -INF , !P0 ;  /* 0xff800000000d7808 */ /* 0x000fe40004000000 */
[----:B------:R-:W-:Y:S01]  /*d8c0*/  ISETP.GT.AND P0, PT, R24, 0x18, !P1 ;  /* 0x000000181800780c */ /* 0x000fe20004f04270 */
[----:B------:R2:W4:Y:S01]  /*d8d0*/  MUFU.TANH R160, R63 ;  /* 0x0000003f00a07308 */ /* 0x0005220000002400 */
[----:B------:R-:W-:-:S02]  /*d8e0*/  ISETP.GE.AND P1, PT, R38, 0x1a, PT ;  /* 0x0000001a2600780c */ /* 0x000fc40003f26270 */
[----:B------:R-:W-:Y:S02]  /*d8f0*/  ISETP.LT.OR P0, PT, R41, 0x19, P0 ;  /* 0x000000192900780c */ /* 0x000fe40000701670 */
[----:B------:R-:W-:Y:S02]  /*d900*/  P2R R8, PR, RZ, 0x2 ;  /* 0x00000002ff087803 */ /* 0x000fe40000000000 */
[----:B------:R-:W-:Y:S01]  /*d910*/  FSEL R7, R7, -INF , !P0 ;  /* 0xff80000007077808 */ /* 0x000fe20004000000 */
[----:B------:R2:W1:Y:S01]  /*d920*/  MUFU.TANH R164, R58 ;  /* 0x0000003a00a47308 */ /* 0x0004620000002400 */
[----:B------:R-:W-:Y:S02]  /*d930*/  ISETP.GT.AND P0, PT, R24, 0x19, !P1 ;  /* 0x000000191800780c */ /* 0x000fe40004f04270 */
[----:B------:R-:W-:Y:S02]  /*d940*/  ISETP.GE.AND P1, PT, R38, 0x21, PT ;  /* 0x000000212600780c */ /* 0x000fe40003f26270 */
[----:B------:R-:W-:-:S02]  /*d950*/  ISETP.LT.OR P0, PT, R41, 0x1a, P0 ;  /* 0x0000001a2900780c */ /* 0x000fc40000701670 */
[----:B------:R-:W-:Y:S01]  /*d960*/  P2R R35, PR, RZ, 0x2 ;  /* 0x00000002ff237803 */ /* 0x000fe20000000000 */
[----:B------:R2:W1:Y:S01]  /*d970*/  MUFU.TANH R162, R59 ;  /* 0x0000003b00a27308 */ /* 0x0004620000002400 */
[----:B------:R-:W-:Y:S02]  /*d980*/  FSEL R9, R9, -INF , !P0 ;  /* 0xff80000009097808 */ /* 0x000fe40004000000 */
[----:B------:R-:W-:Y:S02]  /*d990*/  ISETP.GT.AND P0, PT, R24, 0x20, !P1 ;  /* 0x000000201800780c */ /* 0x000fe40004f04270 */
[----:B------:R-:W-:Y:S02]  /*d9a0*/  ISETP.GE.AND P1, PT, R38, 0x22, PT ;  /* 0x000000222600780c */ /* 0x000fe40003f26270 */
[----:B------:R-:W-:Y:S01]  /*d9b0*/  ISETP.LT.OR P0, PT, R41, 0x21, P0 ;  /* 0x000000212900780c */ /* 0x000fe20000701670 */
[----:B------:R2:W1:Y:S01]  /*d9c0*/  MUFU.TANH R148, R78 ;  /* 0x0000004e00947308 */ /* 0x0004620000002400 */
[----:B------:R-:W-:-:S02]  /*d9d0*/  P2R R34, PR, RZ, 0x2 ;  /* 0x00000002ff227803 */ /* 0x000fc40000000000 */
[----:B------:R-:W-:Y:S02]  /*d9e0*/  FSEL R33, R33, -INF , !P0 ;  /* 0xff80000021217808 */ /* 0x000fe40004000000 */
[----:B------:R-:W-:Y:S02]  /*d9f0*/  ISETP.GT.AND P0, PT, R24, 0x21, !P1 ;  /* 0x000000211800780c */ /* 0x000fe40004f04270 */
[----:B------:R-:W-:Y:S01]  /*da00*/  ISETP.GE.AND P1, PT, R38, 0x29, PT ;  /* 0x000000292600780c */ /* 0x000fe20003f26270 */
[----:B------:R2:W1:Y:S01]  /*da10*/  MUFU.TANH R158, R54 ;  /* 0x00000036009e7308 */ /* 0x0004620000002400 */
[----:B------:R-:W-:Y:S02]  /*da20*/  ISETP.LT.OR P0, PT, R41, 0x22, P0 ;  /* 0x000000222900780c */ /* 0x000fe40000701670 */
[----:B------:R-:W-:Y:S02]  /*da30*/  P2R R32, PR, RZ, 0x2 ;  /* 0x00000002ff207803 */ /* 0x000fe40000000000 */
[----:B------:R-:W-:-:S02]  /*da40*/  FSEL R31, R31, -INF , !P0 ;  /* 0xff8000001f1f7808 */ /* 0x000fc40004000000 */
[----:B------:R-:W-:Y:S01]  /*da50*/  ISETP.GT.AND P0, PT, R24, 0x28, !P1 ;  /* 0x000000281800780c */ /* 0x000fe20004f04270 */
[----:B------:R2:W1:Y:S01]  /*da60*/  MUFU.TANH R150, R55 ;  /* 0x0000003700967308 */ /* 0x0004620000002400 */
[----:B------:R-:W-:Y:S02]  /*da70*/  ISETP.GE.AND P1, PT, R38, 0x2a, PT ;  /* 0x0000002a2600780c */ /* 0x000fe40003f26270 */
[----:B------:R-:W-:Y:S02]  /*da80*/  ISETP.LT.OR P0, PT, R41, 0x29, P0 ;  /* 0x000000292900780c */ /* 0x000fe40000701670 */
[----:B------:R-:W-:Y:S02]  /*da90*/  P2R R28, PR, RZ, 0x2 ;  /* 0x00000002ff1c7803 */ /* 0x000fe40000000000 */
[----:B------:R-:W-:Y:S01]  /*daa0*/  FSEL R29, R29, -INF , !P0 ;  /* 0xff8000001d1d7808 */ /* 0x000fe20004000000 */
[----:B------:R2:W1:Y:S01]  /*dab0*/  MUFU.TANH R128, R79 ;  /* 0x0000004f00807308 */ /* 0x0004620000002400 */
[----:B------:R-:W-:-:S02]  /*dac0*/  ISETP.GT.AND P0, PT, R24, 0x29, !P1 ;  /* 0x000000291800780c */ /* 0x000fc40004f04270 */
[----:B------:R-:W-:Y:S02]  /*dad0*/  ISETP.GE.AND P1, PT, R38, 0x31, PT ;  /* 0x000000312600780c */ /* 0x000fe40003f26270 */
[----:B------:R-:W-:Y:S02]  /*dae0*/  ISETP.LT.OR P0, PT, R41, 0x2a, P0 ;  /* 0x0000002a2900780c */ /* 0x000fe40000701670 */
[----:B------:R-:W-:Y:S01]  /*daf0*/  P2R R27, PR, RZ, 0x2 ;  /* 0x00000002ff1b7803 */ /* 0x000fe20000000000 */
[----:B------:R2:W1:Y:S01]  /*db00*/  MUFU.TANH R136, R51 ;  /* 0x0000003300887308 */ /* 0x0004620000002400 */
        /* <DEDUP_REMOVED lines=9> */
[----:B------:R2:W1:Y:S01]  /*dba0*/  MUFU.TANH R146, R70 ;  /* 0x0000004600927308 */ /* 0x0004620000002400 */
[----:B------:R-:W-:-:S02]  /*dbb0*/  ISETP.LT.OR P0, PT, R41, 0x32, P0 ;  /* 0x000000322900780c */ /* 0x000fc40000701670 */
[----:B------:R-:W-:Y:S02]  /*dbc0*/  P2R R25, PR, RZ, 0x2 ;  /* 0x00000002ff197803 */ /* 0x000fe40000000000 */
[----:B------:R-:W-:Y:S02]  /*dbd0*/  FSEL R151, R151, -INF , !P0 ;  /* 0xff80000097977808 */ /* 0x000fe40004000000 */
[----:B------:R-:W-:Y:S01]  /*dbe0*/  ISETP.GT.AND P0, PT, R24, 0x38, !P1 ;  /* 0x000000381800780c */ /* 0x000fe20004f04270 */
[----:B------:R-:W1:Y:S01]  /*dbf0*/  MUFU.TANH R132, R132 ;  /* 0x0000008400847308 */ /* 0x000e620000002400 */
[C---:B------:R-:W-:Y:S02]  /*dc00*/  ISETP.GE.AND P1, PT, R38.reuse, 0x3a, PT ;  /* 0x0000003a2600780c */ /* 0x040fe40003f26270 */
[----:B------:R-:W-:Y:S02]  /*dc10*/  ISETP.LT.OR P0, PT, R41, 0x39, P0 ;  /* 0x000000392900780c */ /* 0x000fe40000701670 */
[----:B------:R-:W-:-:S02]  /*dc20*/  ISETP.GE.AND P5, PT, R38, 0x42, PT ;  /* 0x000000422600780c */ /* 0x000fc40003fa6270 */
[----:B------:R-:W-:Y:S01]  /*dc30*/  FSEL R147, R147, -INF , !P0 ;  /* 0xff80000093937808 */ /* 0x000fe20004000000 */
[----:B------:R2:W1:Y:S01]  /*dc40*/  MUFU.TANH R130, R47 ;  /* 0x0000002f00827308 */ /* 0x0004620000002400 */
[----:B------:R-:W-:Y:S02]  /*dc50*/  ISETP.GT.AND P0, PT, R24, 0x39, !P1 ;  /* 0x000000391800780c */ /* 0x000fe40004f04270 */
[C---:B------:R-:W-:Y:S02]  /*dc60*/  ISETP.GE.AND P4, PT, R38.reuse, 0x49, PT ;  /* 0x000000492600780c */ /* 0x040fe40003f86270 */
[----:B------:R-:W-:Y:S02]  /*dc70*/  ISETP.LT.OR P0, PT, R41, 0x3a, P0 ;  /* 0x0000003a2900780c */ /* 0x000fe40000701670 */
[----:B------:R-:W-:Y:S01]  /*dc80*/  ISETP.GE.AND P3, PT, R38, 0x4a, PT ;  /* 0x0000004a2600780c */ /* 0x000fe20003f66270 */
[----:B------:R2:W1:Y:S01]  /*dc90*/  MUFU.TANH R134, R71 ;  /* 0x0000004700867308 */ /* 0x0004620000002400 */
[----:B------:R-:W-:-:S02]  /*dca0*/  FSEL R145, R145, -INF , !P0 ;  /* 0xff80000091917808 */ /* 0x000fc40004000000 */
[----:B------:R-:W-:Y:S02]  /*dcb0*/  ISETP.GT.AND P0, PT, R24, 0x40, !P6 ;  /* 0x000000401800780c */ /* 0x000fe40007704270 */
[----:B------:R-:W-:Y:S02]  /*dcc0*/  ISETP.GE.AND P2, PT, R38, 0x51, PT ;  /* 0x000000512600780c */ /* 0x000fe40003f46270 */
[----:B------:R-:W-:Y:S01]  /*dcd0*/  ISETP.LT.OR P0, PT, R41, 0x41, P0 ;  /* 0x000000412900780c */ /* 0x000fe20000701670 */
[----:B------:R-:W1:Y:S01]  /*dce0*/  MUFU.TANH R46, R46 ;  /* 0x0000002e002e7308 */ /* 0x000e620000002400 */
        /* <DEDUP_REMOVED lines=9> */
[----:B------:R2:W1:Y:S01]  /*dd80*/  MUFU.TANH R184, R66 ;  /* 0x0000004200b87308 */ /* 0x0004620000002400 */
[----:B------:R-:W-:-:S02]  /*dd90*/  IMNMX R42, R11, R42, PT ;  /* 0x0000002a0b2a7217 */ /* 0x000fc40003800200 */
[----:B------:R-:W-:-:S04]  /*dda0*/  ISETP.LT.OR P0, PT, R41, 0x49, P0 ;  /* 0x000000492900780c */ /* 0x000fc80000701670 */
[----:B------:R-:W-:Y:S01]  /*ddb0*/  FSEL R157, R157, -INF , !P0 ;  /* 0xff8000009d9d7808 */ /* 0x000fe20004000000 */
[----:B------:R2:W1:Y:S01]  /*ddc0*/  MUFU.TANH R138, R50 ;  /* 0x00000032008a7308 */ /* 0x0004620000002400 */
[----:B------:R-:W-:-:S04]  /*ddd0*/  ISETP.GT.AND P0, PT, R24, 0x49, !P3 ;  /* 0x000000491800780c */ /* 0x000fc80005f04270 */
[----:B------:R-:W-:-:S04]  /*dde0*/  ISETP.LT.OR P0, PT, R41, 0x4a, P0 ;  /* 0x0000004a2900780c */ /* 0x000fc80000701670 */
[----:B------:R-:W-:Y:S02]  /*ddf0*/  FSEL R149, R149, -INF , !P0 ;  /* 0xff80000095957808 */ /* 0x000fe40004000000 */
[----:B------:R-:W-:-:S04]  /*de00*/  ISETP.GT.AND P0, PT, R24, 0x50, !P2 ;  /* 0x000000501800780c */ /* 0x000fc80005704270 */
[----:B------:R-:W-:-:S04]  /*de10*/  ISETP.LT.OR P0, PT, R41, 0x51, P0 ;  /* 0x000000512900780c */ /* 0x000fc80000701670 */
[----:B------:R-:W-:Y:S02]  /*de20*/  FSEL R137, R137, -INF , !P0 ;  /* 0xff80000089897808 */ /* 0x000fe40004000000 */
[----:B------:R-:W-:Y:S02]  /*de30*/  ISETP.GT.AND P0, PT, R24, 0x51, !P1 ;  /* 0x000000511800780c */ /* 0x000fe40004f04270 */
[----:B------:R-:W-:Y:S02]  /*de40*/  ISETP.GE.AND P1, PT, R38, 0x59, PT ;  /* 0x000000592600780c */ /* 0x000fe40003f26270 */
[----:B------:R-:W-:Y:S02]  /*de50*/  ISETP.LT.OR P0, PT, R41, 0x52, P0 ;  /* 0x000000522900780c */ /* 0x000fe40000701670 */
[----:B------:R-:W-:Y:S02]  /*de60*/  P2R R18, PR, RZ, 0x2 ;  /* 0x00000002ff127803 */ /* 0x000fe40000000000 */
[----:B------:R-:W-:-:S02]  /*de70*/  FSEL R135, R135, -INF , !P0 ;  /* 0xff80000087877808 */ /* 0x000fc40004000000 */
[----:B------:R-:W-:Y:S02]  /*de80*/  ISETP.GT.AND P0, PT, R24, 0x58, !P1 ;  /* 0x000000581800780c */ /* 0x000fe40004f04270 */
[----:B------:R-:W-:Y:S02]  /*de90*/  ISETP.GE.AND P1, PT, R38, 0x1, PT ;  /* 0x000000012600780c */ /* 0x000fe40003f26270 */
[----:B------:R-:W-:-:S04]  /*dea0*/  ISETP.LT.OR P0, PT, R41, 0x59, P0 ;  /* 0x000000592900780c */ /* 0x000fc80000701670 */
[----:B------:R-:W-:Y:S02]  /*deb0*/  FSEL R133, R133, -INF , !P0 ;  /* 0xff80000085857808 */ /* 0x000fe40004000000 */
[----:B------:R-:W-:-:S04]  /*dec0*/  ISETP.GT.AND P0, PT, R24, RZ, !P1 ;  /* 0x000000ff1800720c */ /* 0x000fc80004f04270 */
[----:B------:R-:W-:-:S04]  /*ded0*/  ISETP.LT.OR P0, PT, R41, 0x1, P0 ;  /* 0x000000012900780c */ /* 0x000fc80000701670 */
[----:B------:R-:W-:Y:S02]  /*dee0*/  FSEL R4, R4, -INF , !P0 ;  /* 0xff80000004047808 */ /* 0x000fe40004000000 */
[----:B------:R-:W-:Y:S01]  /*def0*/  ISETP.GE.AND P0, PT, R38, 0x5a, PT ;  /* 0x0000005a2600780c */ /* 0x000fe20003f06270 */
[----:B------:R-:W-:-:S03]  /*df00*/  FMUL.FTZ R38, R82, c[0x0][0x320] ;  /* 0x0000c80052267a20 */ /* 0x000fc60000410000 */
[----:B------:R-:W-:Y:S02]  /*df10*/  P2R R20, PR, RZ, 0x1 ;  /* 0x00000001ff147803 */ /* 0x000fe40000000000 */
        /* <DEDUP_REMOVED lines=8> */
[----:B------:R-:W-:Y:S01]  /*dfa0*/  ISETP.GE.AND P0, PT, R216, 0x1, PT ;  /* 0x00000001d800780c */ /* 0x000fe20003f06270 */
        /* <DEDUP_REMOVED lines=16> */
.L_x_389:
[----:B------:R-:W-:-:S04]  /*e0b0*/  MOV R6, c[0x0][0x32c] ;  /* 0x0000cb0000067a02 */ /* 0x000fc80000000f00 */
[----:B------:R-:W-:-:S13]  /*e0c0*/  ISETP.NE.AND P0, PT, R6, 0x1, PT ;  /* 0x000000010600780c */ /* 0x000fda0003f05270 */
[----:B------:R-:W-:-:S05]  /*e0d0*/  @P0 IMAD.HI.U32 R6, R11, c[0x0][0x330], RZ ;  /* 0x0000cc000b060a27 */ /* 0x000fca00078e00ff */
[----:B------:R-:W-:Y:S02]  /*e0e0*/  @P0 SHF.R.U32.HI R11, RZ, c[0x0][0x334], R6 ;  /* 0x0000cd00ff0b0a19 */ /* 0x000fe40000011606 */
.L_x_390:
[----:B------:R-:W-:Y:S05]  /*e0f0*/  BSYNC B0 ;  /* 0x0000000000007941 */ /* 0x000fea0003800000 */
.L_x_388:
[----:B------:R-:W-:-:S05]  /*e100*/  IMAD R30, R11, c[0x0][0x32c], R30 ;  /* 0x0000cb000b1e7a24 */ /* 0x000fca00078e021e */
[----:B------:R-:W-:Y:S02]  /*e110*/  IADD3 R11, R30, c[0x0][0x32c], RZ ;  /* 0x0000cb001e0b7a10 */ /* 0x000fe40007ffe0ff */
[----:B------:R-:W-:Y:S02]  /*e120*/  IMNMX R43, R43, R30, !PT ;  /* 0x0000001e2b2b7217 */ /* 0x000fe40007800200 */
[----:B------:R-:W-:Y:S02]  /*e130*/  IMNMX R42, R42, R11, PT ;  /* 0x0000000b2a2a7217 */ /* 0x000fe40003800200 */
.L_x_387:
[----:B--234-:R-:W-:Y:S01]  /*e140*/  ISETP.NE.AND P0, PT, R45, RZ, PT ;  /* 0x000000ff2d00720c */ /* 0x01cfe20003f05270 */
[----:B------:R-:W-:Y:S01]  /*e150*/  IMAD.SHL.U32 R212, R2, 0x2, RZ ;  /* 0x0000000202d47824 */ /* 0x000fe200078e00ff */
[----:B------:R-:W-:Y:S02]  /*e160*/  IADD3 R192, R36, -0x2, RZ ;  /* 0xfffffffe24c07810 */ /* 0x000fe40007ffe0ff */
[----:B------:R-:W-:Y:S01]  /*e170*/  ISETP.GT.AND P0, PT, R43, 0x1, !P0 ;  /* 0x000000012b00780c */ /* 0x000fe20004704270 */
[--C-:B------:R-:W-:Y:S01]  /*e180*/  IMAD R210, R5, 0x2, R212.reuse ;  /* 0x0000000205d27824 */ /* 0x100fe200078e02d4 */
[----:B------:R-:W-:Y:S01]  /*e190*/  LDSM.16.MT88.4 R76, [R212+0x3100] ;  /* 0x00310000d44c783b */ /* 0x000fe20000004200 */
[C---:B------:R-:W-:Y:S01]  /*e1a0*/  IMAD R209, R3.reuse, 0x2, R212 ;  /* 0x0000000203d17824 */ /* 0x040fe200078e02d4 */
[----:B------:R-:W-:Y:S01]  /*e1b0*/  ISETP.LT.OR P0, PT, R42, 0x2, P0 ;  /* 0x000000022a00780c */ /* 0x000fe20000701670 */
[----:B------:R-:W-:Y:S01]  /*e1c0*/  IMAD R208, R3, 0x2, R210 ;  /* 0x0000000203d07824 */ /* 0x000fe200078e02d2 */
[----:B------:R-:W-:Y:S02]  /*e1d0*/  LDSM.16.MT88.4 R108, [R212+0x100] ;  /* 0x00010000d46c783b */ /* 0x000fe40000004200 */
[----:B-1----:R-:W-:-:S02]  /*e1e0*/  FSEL R30, R14, -INF , !P0 ;  /* 0xff8000000e1e7808 */ /* 0x002fc40004000000 */
[----:B------:R-:W-:Y:S01]  /*e1f0*/  ISETP.NE.AND P0, PT, R16, RZ, PT ;  /* 0x000000ff1000720c */ /* 0x000fe20003f05270 */
[----:B------:R-:W-:Y:S03]  /*e200*/  LDSM.16.MT88.4 R84, [R208+0x100] ;  /* 0x00010000d054783b */ /* 0x000fe60000004200 */
[----:B------:R-:W-:Y:S01]  /*e210*/  ISETP.GT.AND P0, PT, R43, 0x8, !P0 ;  /* 0x000000082b00780c */ /* 0x000fe20004704270 */
[----:B------:R-:W-:Y:S03]  /*e220*/  LDSM.16.MT88.4 R100, [R210+0x100] ;  /* 0x00010000d264783b */ /* 0x000fe60000004200 */
[----:B------:R-:W-:Y:S01]  /*e230*/  ISETP.LT.OR P0, PT, R42, 0x9, P0 ;  /* 0x000000092a00780c */ /* 0x000fe20000701670 */
[----:B------:R-:W-:Y:S03]  /*e240*/  LDSM.16.MT88.4 R92, [R209+0x100] ;  /* 0x00010000d15c783b */ /* 0x000fe60000004200 */
[----:B------:R-:W-:Y:S01]  /*e250*/  FSEL R16, R46, -INF , !P0 ;  /* 0xff8000002e107808 */ /* 0x000fe20004000000 */
[----:B------:R-:W-:Y:S01]  /*e260*/  LDSM.16.MT88.4 R68, [R210+0x3100] ;  /* 0x00310000d244783b */ /* 0x000fe20000004200 */
[----:B------:R-:W-:-:S03]  /*e270*/  ISETP.NE.AND P0, PT, R40, RZ, PT ;  /* 0x000000ff2800720c */ /* 0x000fc60003f05270 */
[----:B------:R-:W-:Y:S01]  /*e280*/  LDSM.16.MT88.4 R56, [R209+0x3100] ;  /* 0x00310000d138783b */ /* 0x000fe20000004200 */
        /* <DEDUP_REMOVED lines=51> */
[----:B------:R-:W-:Y:S02]  /*e5c0*/  ISETP.GT.AND P0, PT, R43, 0x40, !P6 ;  /* 0x000000402b00780c */ /* 0x000fe40007704270 */
[----:B------:R-:W-:Y:S02]  /*e5d0*/  ISETP.NE.AND P6, PT, R20, RZ, PT ;  /* 0x000000ff1400720c */ /* 0x000fe40003fc5270 */
        /* <DEDUP_REMOVED lines=8> */
[----:B------:R-:W-:Y:S02]  /*e660*/  ISETP.LT.OR P0, PT, R42, 0x49, P0 ;  /* 0x000000492a00780c */ /* 0x000fe40000701670 */
[----:B------:R-:W-:Y:S02]  /*e670*/  FMNMX.FTZ R0, R4, R23, !PT ;  /* 0x0000001704007209 */ /* 0x000fe40007810000 */
[----:B------:R-:W-:-:S02]  /*e680*/  FSEL R158, R158, -INF , !P0 ;  /* 0xff8000009e9e7808 */ /* 0x000fc40004000000 */
[----:B------:R-:W-:Y:S02]  /*e690*/  ISETP.GT.AND P0, PT, R43, 0x49, !P3 ;  /* 0x000000492b00780c */ /* 0x000fe40005f04270 */
[----:B------:R-:W-:Y:S02]  /*e6a0*/  FMNMX.FTZ R0, R21, R0, !PT ;  /* 0x0000000015007209 */ /* 0x000fe40007810000 */
[----:B------:R-:W-:Y:S02]  /*e6b0*/  ISETP.LT.OR P0, PT, R42, 0x4a, P0 ;  /* 0x0000004a2a00780c */ /* 0x000fe40000701670 */
[----:B------:R-:W-:Y:S02]  /*e6c0*/  FMNMX.FTZ R0, R19, R0, !PT ;  /* 0x0000000013007209 */ /* 0x000fe40007810000 */
[----:B------:R-:W-:Y:S02]  /*e6d0*/  FSEL R150, R150, -INF , !P0 ;  /* 0xff80000096967808 */ /* 0x000fe40004000000 */
[----:B------:R-:W-:-:S02]  /*e6e0*/  ISETP.GT.AND P0, PT, R43, 0x50, !P2 ;  /* 0x000000502b00780c */ /* 0x000fc40005704270 */
[----:B------:R-:W-:Y:S02]  /*e6f0*/  FMNMX.FTZ R0, R17, R0, !PT ;  /* 0x0000000011007209 */ /* 0x000fe40007810000 */
[----:B------:R-:W-:Y:S02]  /*e700*/  ISETP.LT.OR P0, PT, R42, 0x51, P0 ;  /* 0x000000512a00780c */ /* 0x000fe40000701670 */
[----:B------:R-:W-:Y:S02]  /*e710*/  FMNMX.FTZ R0, R13, R0, !PT ;  /* 0x000000000d007209 */ /* 0x000fe40007810000 */
[----:B------:R-:W-:Y:S02]  /*e720*/  FSEL R138, R138, -INF , !P0 ;  /* 0xff8000008a8a7808 */ /* 0x000fe40004000000 */
[----:B------:R-:W-:Y:S02]  /*e730*/  ISETP.GT.AND P0, PT, R43, RZ, !P1 ;  /* 0x000000ff2b00720c */ /* 0x000fe40004f04270 */
[----:B------:R-:W-:-:S02]  /*e740*/  FMNMX.FTZ R0, R7, R0, !PT ;  /* 0x0000000007007209 */ /* 0x000fc40007810000 */
[----:B------:R-:W-:Y:S02]  /*e750*/  ISETP.LT.OR P0, PT, R42, 0x1, P0 ;  /* 0x000000012a00780c */ /* 0x000fe40000701670 */
[----:B------:R-:W-:Y:S02]  /*e760*/  FMNMX.FTZ R0, R9, R0, !PT ;  /* 0x0000000009007209 */ /* 0x000fe40007810000 */
[----:B------:R-:W-:Y:S02]  /*e770*/  FSEL R24, R24, -INF , !P0 ;  /* 0xff80000018187808 */ /* 0x000fe40004000000 */
        /* <DEDUP_REMOVED lines=24> */
[----:B------:R-:W-:Y:S02]  /*e900*/  ISETP.GT.AND P0, PT, R43, 0x51, !P4 ;  /* 0x000000512b00780c */ /* 0x000fe40006704270 */
[----:B------:R-:W-:Y:S02]  /*e910*/  FMNMX.FTZ R15, R156, R15, !PT ;  /* 0x0000000f9c0f7209 */ /* 0x000fe40007810000 */
[----:B------:R-:W-:-:S02]  /*e920*/  FMNMX.FTZ R0, R137, R0, !PT ;  /* 0x0000000089007209 */ /* 0x000fc40007810000 */
[----:B------:R-:W-:Y:S02]  /*e930*/  FMNMX.FTZ R15, R166, R15, !PT ;  /* 0x0000000fa60f7209 */ /* 0x000fe40007810000 */
[----:B------:R-:W-:Y:S02]  /*e940*/  ISETP.GT.AND P1, PT, R43, 0x58, !P5 ;  /* 0x000000582b00780c */ /* 0x000fe40006f24270 */
[----:B------:R-:W-:Y:S02]  /*e950*/  FMNMX.FTZ R15, R160, R15, !PT ;  /* 0x0000000fa00f7209 */ /* 0x000fe40007810000 */
[----:B------:R-:W-:Y:S02]  /*e960*/  ISETP.LT.OR P2, PT, R42, 0x52, P0 ;  /* 0x000000522a00780c */ /* 0x000fe40000741670 */
[----:B------:R-:W-:Y:S02]  /*e970*/  FMNMX.FTZ R15, R164, R15, !PT ;  /* 0x0000000fa40f7209 */ /* 0x000fe40007810000 */
[----:B------:R-:W-:-:S02]  /*e980*/  FMNMX.FTZ R0, R135, R0, !PT ;  /* 0x0000000087007209 */ /* 0x000fc40007810000 */
[----:B------:R-:W-:Y:S02]  /*e990*/  FMNMX.FTZ R15, R162, R15, !PT ;  /* 0x0000000fa20f7209 */ /* 0x000fe40007810000 */
[----:B------:R-:W-:Y:S02]  /*e9a0*/  ISETP.GT.AND P0, PT, R43, 0x59, !P6 ;  /* 0x000000592b00780c */ /* 0x000fe40007704270 */
[----:B------:R-:W-:Y:S02]  /*e9b0*/  FMNMX.FTZ R15, R158, R15, !PT ;  /* 0x0000000f9e0f7209 */ /* 0x000fe40007810000 */
[----:B------:R-:W-:Y:S02]  /*e9c0*/  ISETP.LT.OR P1, PT, R42, 0x59, P1 ;  /* 0x000000592a00780c */ /* 0x000fe40000f21670 */
[----:B------:R-:W-:Y:S02]  /*e9d0*/  FMNMX.FTZ R15, R150, R15, !PT ;  /* 0x0000000f960f7209 */ /* 0x000fe40007810000 */
[----:B------:R-:W-:-:S02]  /*e9e0*/  FSEL R136, R136, -INF , !P2 ;  /* 0xff80000088887808 */ /* 0x000fc40005000000 */
[----:B------:R-:W-:Y:S02]  /*e9f0*/  FMNMX.FTZ R15, R138, R15, !PT ;  /* 0x0000000f8a0f7209 */ /* 0x000fe40007810000 */
[----:B------:R-:W-:Y:S02]  /*ea00*/  FMNMX.FTZ R0, R133, R0, !PT ;  /* 0x0000000085007209 */ /* 0x000fe40007810000 */
[----:B------:R-:W-:Y:S02]  /*ea10*/  ISETP.LT.OR P0, PT, R42, 0x5a, P0 ;  /* 0x0000005a2a00780c */ /* 0x000fe40000701670 */
[----:B------:R-:W-:Y:S02]  /*ea20*/  FSEL R132, R132, -INF , !P1 ;  /* 0xff80000084847808 */ /* 0x000fe40004800000 */
[----:B------:R-:W-:Y:S02]  /*ea30*/  FMNMX.FTZ R15, R136, R15, !PT ;  /* 0x0000000f880f7209 */ /* 0x000fe40007810000 */
[----:B------:R-:W-:-:S02]  /*ea40*/  FMNMX.FTZ R11, R131, R0, !PT ;  /* 0x00000000830b7209 */ /* 0x000fc40007810000 */
[----:B------:R-:W-:Y:S02]  /*ea50*/  FSEL R130, R130, -INF , !P0 ;  /* 0xff80000082827808 */ /* 0x000fe40004000000 */
[----:B------:R-:W-:Y:S01]  /*ea60*/  FMNMX.FTZ R15, R132, R15, !PT ;  /* 0x0000000f840f7209 */ /* 0x000fe20007810000 */
[----:B------:R-:W1:Y:S01]  /*ea70*/  SHFL.BFLY PT, R0, R11, 0x2, 0x1f ;  /* 0x0c401f000b007f89 */ /* 0x000e6200000e0000 */
[----:B------:R-:W-:Y:S02]  /*ea80*/  ISETP.NE.AND P6, PT, R217, 0x1, PT ;  /* 0x00000001d900780c */ /* 0x000fe40003fc5270 */
[----:B------:R-:W-:Y:S02]  /*ea90*/  FMNMX.FTZ R15, R130, R15, !PT ;  /* 0x0000000f820f7209 */ /* 0x000fe40007810000 */
[----:B------:R-:W-:-:S03]  /*eaa0*/  ISETP.GE.AND P5, PT, R216, 0x1, PT ;  /* 0x00000001d800780c */ /* 0x000fc60003fa6270 */
[----:B------:R-:W2:Y:S01]  /*eab0*/  SHFL.BFLY PT, R18, R15, 0x2, 0x1f ;  /* 0x0c401f000f127f89 */ /* 0x000ea200000e0000 */
[----:B-1----:R-:W-:-:S05]  /*eac0*/  FMNMX.FTZ R25, R11, R0, !PT ;  /* 0x000000000b197209 */ /* 0x002fca0007810000 */
[----:B------:R-:W1:Y:S01]  /*ead0*/  SHFL.BFLY PT, R0, R25, 0x1, 0x1f ;  /* 0x0c201f0019007f89 */ /* 0x000e6200000e0000 */
[----:B--2---:R-:W-:-:S05]  /*eae0*/  FMNMX.FTZ R11, R15, R18, !PT ;  /* 0x000000120f0b7209 */ /* 0x004fca0007810000 */
[----:B------:R-:W2:Y:S01]  /*eaf0*/  SHFL.BFLY PT, R116, R11, 0x1, 0x1f ;  /* 0x0c201f000b747f89 */ /* 0x000ea200000e0000 */
[----:B-1----:R-:W-:-:S04]  /*eb00*/  FMNMX.FTZ R0, R25, R0, !PT ;  /* 0x0000000019007209 */ /* 0x002fc80007810000 */
[C---:B------:R-:W-:Y:S01]  /*eb10*/  FSETP.NEU.FTZ.AND P0, PT, R0.reuse, -INF , PT ;  /* 0xff8000000000780b */ /* 0x040fe20003f1d000 */
[----:B------:R-:W-:Y:S01]  /*eb20*/  FMUL.FTZ R144, R0, c[0x0][0x2d0] ;  /* 0x0000b40000907a20 */ /* 0x000fe20000410000 */
[----:B--2---:R-:W-:-:S04]  /*eb30*/  FMNMX.FTZ R116, R11, R116, !PT ;  /* 0x000000740b747209 */ /* 0x004fc80007810000 */
[----:B------:R-:W-:Y:S02]  /*eb40*/  FSEL R144, R144, RZ, P0 ;  /* 0x000000ff90907208 */ /* 0x000fe40000000000 */
[C---:B------:R-:W-:Y:S01]  /*eb50*/  FSETP.NEU.FTZ.AND P0, PT, R116.reuse, -INF , PT ;  /* 0xff8000007400780b */ /* 0x040fe20003f1d000 */
[----:B------:R-:W-:Y:S02]  /*eb60*/  FMUL.FTZ R127, R116, c[0x0][0x2d0] ;  /* 0x0000b400747f7a20 */ /* 0x000fe40000410000 */
        /* <DEDUP_REMOVED lines=9> */
[--C-:B------:R-:W-:Y:S01]  /*ec00*/  FFMA.FTZ R46, R16, c[0x0][0x2d0], -R127.reuse ;  /* 0x0000b400102e7a23 */ /* 0x100fe2000001087f */
[----:B------:R-:W-:Y:S01]  /*ec10*/  LDSM.16.MT88.4 R24, [R212+0x900] ;  /* 0x00090000d418783b */ /* 0x000fe20000004200 */
[--C-:B------:R-:W-:Y:S01]  /*ec20*/  FFMA.FTZ R45, R6, c[0x0][0x2d0], -R127.reuse ;  /* 0x0000b400062d7a23 */ /* 0x100fe2000001087f */
[----:B------:R-:W1:Y:S01]  /*ec30*/  MUFU.EX2 R47, R47 ;  /* 0x0000002f002f7308 */ /* 0x000e620000000800 */
[--C-:B------:R-:W-:Y:S02]  /*ec40*/  FFMA.FTZ R38, R7, c[0x0][0x2d0], -R144.reuse ;  /* 0x0000b40007267a23 */ /* 0x100fe40000010890 */
[----:B------:R-:W2:Y:S01]  /*ec50*/  LDSM.16.MT88.4 R4, [R208+0x3100] ;  /* 0x00310000d004783b */ /* 0x000ea20000004200 */
[----:B------:R-:W-:Y:S02]  /*ec60*/  FFMA.FTZ R41, R13, c[0x0][0x2d0], -R144 ;  /* 0x0000b4000d297a23 */ /* 0x000fe40000010890 */
[--C-:B------:R-:W-:Y:S02]  /*ec70*/  FFMA.FTZ R40, R14, c[0x0][0x2d0], -R127.reuse ;  /* 0x0000b4000e287a23 */ /* 0x100fe4000001087f */
[----:B------:R-:W-:Y:S01]  /*ec80*/  MUFU.EX2 R44, R44 ;  /* 0x0000002c002c7308 */ /* 0x000fe20000000800 */
[----:B------:R-:W-:-:S02]  /*ec90*/  FFMA.FTZ R39, R12, c[0x0][0x2d0], -R127 ;  /* 0x0000b4000c277a23 */ /* 0x000fc4000001087f */
[----:B------:R-:W3:Y:S01]  /*eca0*/  LDSM.16.MT88.4 R12, [R208+0x900] ;  /* 0x00090000d00c783b */ /* 0x000ee20000004200 */
[--C-:B------:R-:W-:Y:S02]  /*ecb0*/  FFMA.FTZ R37, R9, c[0x0][0x2d0], -R144.reuse ;  /* 0x0000b40009257a23 */ /* 0x100fe40000010890 */
[--C-:B------:R-:W-:Y:S02]  /*ecc0*/  FFMA.FTZ R3, R10, c[0x0][0x2d0], -R127.reuse ;  /* 0x0000b4000a037a23 */ /* 0x100fe4000001087f */
[----:B------:R-:W4:Y:S01]  /*ecd0*/  MUFU.EX2 R43, R43 ;  /* 0x0000002b002b7308 */ /* 0x000f220000000800 */
[----:B------:R-:W-:Y:S01]  /*ece0*/  FFMA.FTZ R2, R8, c[0x0][0x2d0], -R127 ;  /* 0x0000b40008027a23 */ /* 0x000fe2000001087f */
[----:B-1----:R-:W-:Y:S01]  /*ecf0*/  F2FP.PACK_AB R64, R47, R48 ;  /* 0x000000302f40723e */ /* 0x002fe200000000ff */
[----:B------:R-:W1:Y:S01]  /*ed00*/  LDSM.16.MT88.4 R8, [R212+0x3900] ;  /* 0x00390000d408783b */ /* 0x000e620000004200 */
[--C-:B------:R-:W-:Y:S02]  /*ed10*/  FFMA.FTZ R42, R17, c[0x0][0x2d0], -R144.reuse ;  /* 0x0000b400112a7a23 */ /* 0x100fe40000010890 */
[--C-:B------:R-:W-:Y:S01]  /*ed20*/  FFMA.FTZ R51, R33, c[0x0][0x2d0], -R144.reuse ;  /* 0x0000b40021337a23 */ /* 0x100fe20000010890 */
[----:B------:R-:W5:Y:S01]  /*ed30*/  LDSM.16.MT88.4 R16, [R209+0x900] ;  /* 0x00090000d110783b */ /* 0x000f620000004200 */
[----:B------:R-:W-:Y:S01]  /*ed40*/  MUFU.EX2 R49, R49 ;  /* 0x0000003100317308 */ /* 0x000fe20000000800 */
[----:B------:R-:W-:-:S02]  /*ed50*/  FFMA.FTZ R124, R31, c[0x0][0x2d0], -R144 ;  /* 0x0000b4001f7c7a23 */ /* 0x000fc40000010890 */
[--C-:B------:R-:W-:Y:S01]  /*ed60*/  FFMA.FTZ R126, R29, c[0x0][0x2d0], -R144.reuse ;  /* 0x0000b4001d7e7a23 */ /* 0x100fe20000010890 */
[----:B------:R-:W1:Y:S01]  /*ed70*/  LDSM.16.MT88.4 R32, [R210+0x3900] ;  /* 0x00390000d220783b */ /* 0x000e620000004200 */
[----:B------:R-:W-:Y:S02]  /*ed80*/  FFMA.FTZ R119, R119, c[0x0][0x2d0], -R144 ;  /* 0x0000b40077777a23 */ /* 0x000fe40000010890 */
[--C-:B------:R-:W-:Y:S01]  /*ed90*/  FFMA.FTZ R125, R148, c[0x0][0x2d0], -R127.reuse ;  /* 0x0000b400947d7a23 */ /* 0x100fe2000001087f */
[----:B------:R-:W2:Y:S01]  /*eda0*/  MUFU.EX2 R50, R50 ;  /* 0x0000003200327308 */ /* 0x000ea20000000800 */
[----:B----4-:R-:W-:Y:S01]  /*edb0*/  F2FP.PACK_AB R66, R43, R44 ;  /* 0x0000002c2b42723e */ /* 0x010fe200000000ff */
[----:B------:R-:W4:Y:S01]  /*edc0*/  LDSM.16.MT88.4 R28, [R209+0x3900] ;  /* 0x00390000d11c783b */ /* 0x000f220000004200 */
[--C-:B------:R-:W-:Y:S02]  /*edd0*/  FFMA.FTZ R128, R128, c[0x0][0x2d0], -R127.reuse ;  /* 0x0000b40080807a23 */ /* 0x100fe4000001087f */
[----:B------:R-:W-:-:S02]  /*ede0*/  FFMA.FTZ R129, R146, c[0x0][0x2d0], -R127 ;  /* 0x0000b40092817a23 */ /* 0x000fc4000001087f */
[--C-:B------:R-:W-:Y:S01]  /*edf0*/  FFMA.FTZ R134, R134, c[0x0][0x2d0], -R127.reuse ;  /* 0x0000b40086867a23 */ /* 0x100fe2000001087f */
[----:B------:R-:W-:Y:S01]  /*ee00*/  MUFU.EX2 R46, R46 ;  /* 0x0000002e002e7308 */ /* 0x000fe20000000800 */
[--C-:B------:R-:W-:Y:S02]  /*ee10*/  FFMA.FTZ R146, R151, c[0x0][0x2d0], -R144.reuse ;  /* 0x0000b40097927a23 */ /* 0x100fe40000010890 */
[--C-:B------:R-:W-:Y:S02]  /*ee20*/  FFMA.FTZ R148, R147, c[0x0][0x2d0], -R144.reuse ;  /* 0x0000b40093947a23 */ /* 0x100fe40000010890 */
[--C-:B------:R-:W-:Y:S02]  /*ee30*/  FFMA.FTZ R139, R139, c[0x0][0x2d0], -R144.reuse ;  /* 0x0000b4008b8b7a23 */ /* 0x100fe40000010890 */
[----:B------:R-:W-:Y:S01]  /*ee40*/  FFMA.FTZ R145, R145, c[0x0][0x2d0], -R144 ;  /* 0x0000b40091917a23 */ /* 0x000fe20000010890 */
[----:B------:R-:W3:Y:S01]  /*ee50*/  MUFU.EX2 R45, R45 ;  /* 0x0000002d002d7308 */ /* 0x000ee20000000800 */
[----:B--2---:R-:W-:Y:S01]  /*ee60*/  F2FP.PACK_AB R65, R50, R49 ;  /* 0x000000313241723e */ /* 0x004fe200000000ff */
        /* <DEDUP_REMOVED lines=8> */
[----:B---3--:R-:W-:Y:S01]  /*eef0*/  F2FP.PACK_AB R67, R45, R46 ;  /* 0x0000002e2d43723e */ /* 0x008fe200000000ff */
        /* <DEDUP_REMOVED lines=24> */
[----:B------:R-:W3:Y:S01]  /*f080*/  MUFU.EX2 R39, R39 ;  /* 0x0000002700277308 */ /* 0x000ee20000000800 */
        /* <DEDUP_REMOVED lines=23> */
[----:B------:R-:W-:Y:S05]  /*f200*/  MUFU.EX2 R139, R139 ;  /* 0x0000008b008b7308 */ /* 0x000fea0000000800 */
[----:B--2---:R-:W-:Y:S01]  /*f210*/  F2FP.PACK_AB R4, R41, R42 ;  /* 0x0000002a2904723e */ /* 0x004fe200000000ff */
[----:B------:R-:W-:Y:S01]  /*f220*/  HMMA.16816.F32 R64, R64, R6, RZ ;  /* 0x000000064040723c */ /* 0x000fe200000018ff */
[----:B---3--:R-:W-:Y:S01]  /*f230*/  F2FP.PACK_AB R5, R39, R40 ;  /* 0x000000282705723e */ /* 0x008fe200000000ff */
[----:B------:R-:W2:Y:S01]  /*f240*/  MUFU.EX2 R146, R146 ;  /* 0x0000009200927308 */ /* 0x000ea20000000800 */
[----:B------:R-:W-:-:S04]  /*f250*/  FADD.FTZ R42, R42, R43 ;  /* 0x0000002b2a2a7221 */ /* 0x000fc80000010000 */
[----:B------:R-:W-:Y:S01]  /*f260*/  F2FP.PACK_AB R6, R37, R38 ;  /* 0x000000262506723e */ /* 0x000fe200000000ff */
[----:B------:R-:W-:Y:S01]  /*f270*/  FADD.FTZ R41, R41, R42 ;  /* 0x0000002a29297221 */ /* 0x000fe20000010000 */
[----:B-1----:R-:W-:Y:S01]  /*f280*/  F2FP.PACK_AB R7, R2, R3 ;  /* 0x000000030207723e */ /* 0x002fe200000000ff */
[----:B------:R-:W-:Y:S02]  /*f290*/  MUFU.EX2 R148, R148 ;  /* 0x0000009400947308 */ /* 0x000fe40000000800 */
[----:B------:R-:W-:-:S04]  /*f2a0*/  FADD.FTZ R38, R38, R41 ;  /* 0x0000002926267221 */ /* 0x000fc80000010000 */
[C---:B------:R-:W-:Y:S02]  /*f2b0*/  HMMA.16816.F32 R88, R4.reuse, R12, R88 ;  /* 0x0000000c0458723c */ /* 0x040fe40000001858 */
[----:B------:R-:W1:Y:S06]  /*f2c0*/  MUFU.EX2 R145, R145 ;  /* 0x0000009100917308 */ /* 0x000e6c0000000800 */
[C---:B------:R-:W-:Y:S01]  /*f2d0*/  HMMA.16816.F32 R84, R4.reuse, R14, R84 ;  /* 0x0000000e0454723c */ /* 0x040fe20000001854 */
[----:B------:R-:W3:Y:S01]  /*f2e0*/  LDSM.16.MT88.4 R12, [R208+0x3900] ;  /* 0x00390000d00c783b */ /* 0x000ee20000004200 */
[----:B------:R-:W-:Y:S06]  /*f2f0*/  MUFU.EX2 R147, R147 ;  /* 0x0000009300937308 */ /* 0x000fec0000000800 */
[C---:B------:R-:W-:Y:S02]  /*f300*/  HMMA.16816.F32 R80, R4.reuse, R8, R80 ;  /* 0x000000080450723c */ /* 0x040fe40000001850 */
[----:B------:R-:W1:Y:S06]  /*f310*/  MUFU.EX2 R156, R156 ;  /* 0x0000009c009c7308 */ /* 0x000e6c0000000800 */
        /* <DEDUP_REMOVED lines=13> */
[C---:B-----5:R-:W-:Y:S02]  /*f3f0*/  HMMA.16816.F32 R96, R4.reuse, R16, R96 ;  /* 0x000000100460723c */ /* 0x060fe40000001860 */
[----:B------:R-:W5:Y:S06]  /*f400*/  MUFU.EX2 R184, R184 ;  /* 0x000000b800b87308 */ /* 0x000f6c0000000800 */
        /* <DEDUP_REMOVED lines=8> */
[C---:B----4-:R-:W-:Y:S02]  /*f490*/  HMMA.16816.F32 R52, R4.reuse, R28, R52 ;  /* 0x0000001c0434723c */ /* 0x050fe40000001834 */
[----:B------:R-:W4:Y:S06]  /*f4a0*/  MUFU.EX2 R159, R159 ;  /* 0x0000009f009f7308 */ /* 0x000f2c0000000800 */
[C---:B------:R-:W-:Y:S01]  /*f4b0*/  HMMA.16816.F32 R56, R4.reuse, R30, R56 ;  /* 0x0000001e0438723c */ /* 0x040fe20000001838 */
[----:B------:R-:W-:Y:S01]  /*f4c0*/  LDSM.16.MT88.4 R28, [R209+0x4100] ;  /* 0x00410000d11c783b */ /* 0x000fe20000004200 */
[----:B------:R-:W-:Y:S06]  /*f4d0*/  MUFU.EX2 R137, R137 ;  /* 0x0000008900897308 */ /* 0x000fec0000000800 */
[C---:B---3--:R-:W-:Y:S02]  /*f4e0*/  HMMA.16816.F32 R60, R4.reuse, R12, R60 ;  /* 0x0000000c043c723c */ /* 0x048fe4000000183c */
[----:B------:R-:W3:Y:S06]  /*f4f0*/  MUFU.EX2 R150, R150 ;  /* 0x0000009600967308 */ /* 0x000eec0000000800 */
        /* <DEDUP_REMOVED lines=34> */
[----:B------:R-:W3:Y:S06]  /*f720*/  LDSM.16.MT88.4 R28, [R209+0x4900] ;  /* 0x00490000d11c783b */ /* 0x000eec0000004200 */
[----:B------:R-:W-:-:S02]  /*f730*/  F2FP.PACK_AB R4, R146, R139 ;  /* 0x0000008b9204723e */ /* 0x000fc400000000ff */
[----:B------:R-:W-:Y:S02]  /*f740*/  F2FP.PACK_AB R6, R145, R148 ;  /* 0x000000949106723e */ /* 0x000fe400000000ff */
[----:B------:R-:W-:Y:S02]  /*f750*/  F2FP.PACK_AB R5, R156, R147 ;  /* 0x000000939c05723e */ /* 0x000fe400000000ff */
        /* <DEDUP_REMOVED lines=19> */
[C---:B---3--:R-:W-:Y:S08]  /*f890*/  HMMA.16816.F32 R52, R4.reuse, R28, R52 ;  /* 0x0000001c0434723c */ /* 0x048ff00000001834 */
[C---:B------:R-:W-:Y:S01]  /*f8a0*/  HMMA.16816.F32 R56, R4.reuse, R30, R56 ;  /* 0x0000001e0438723c */ /* 0x040fe20000001838 */
[----:B------:R-:W-:Y:S07]  /*f8b0*/  LDSM.16.MT88.4 R28, [R209+0x5100] ;  /* 0x00510000d11c783b */ /* 0x000fee0000004200 */
[C---:B--2---:R-:W-:Y:S08]  /*f8c0*/  HMMA.16816.F32 R60, R4.reuse, R12, R60 ;  /* 0x0000000c043c723c */ /* 0x044ff0000000183c */
[----:B------:R-:W-:Y:S01]  /*f8d0*/  HMMA.16816.F32 R64, R4, R14, R64 ;  /* 0x0000000e0440723c */ /* 0x000fe20000001840 */
[----:B------:R-:W2:Y:S06]  /*f8e0*/  LDSM.16.MT88.4 R12, [R212+0x5100] ;  /* 0x00510000d40c783b */ /* 0x000eac0000004200 */
[----:B------:R-:W-:-:S02]  /*f8f0*/  F2FP.PACK_AB R4, R166, R161 ;  /* 0x000000a1a604723e */ /* 0x000fc400000000ff */
[----:B-----5:R-:W-:Y:S02]  /*f900*/  F2FP.PACK_AB R6, R184, R157 ;  /* 0x0000009db806723e */ /* 0x020fe400000000ff */
[----:B------:R-:W-:Y:S02]  /*f910*/  F2FP.PACK_AB R5, R162, R149 ;  /* 0x00000095a205723e */ /* 0x000fe400000000ff */
[----:B----4-:R-:W-:-:S07]  /*f920*/  F2FP.PACK_AB R7, R159, R158 ;  /* 0x0000009e9f07723e */ /* 0x010fce00000000ff */
[C---:B-1----:R-:W-:Y:S08]  /*f930*/  HMMA.16816.F32 R88, R4.reuse, R8, R88 ;  /* 0x000000080458723c */ /* 0x042ff00000001858 */
[C---:B------:R-:W-:Y:S01]  /*f940*/  HMMA.16816.F32 R84, R4.reuse, R10, R84 ;  /* 0x0000000a0454723c */ /* 0x040fe20000001854 */
[----:B------:R-:W1:Y:S07]  /*f950*/  LDSM.16.MT88.4 R8, [R208+0x5100] ;  /* 0x00510000d008783b */ /* 0x000e6e0000004200 */
[C---:B------:R-:W-:Y:S08]  /*f960*/  HMMA.16816.F32 R104, R4.reuse, R20, R104 ;  /* 0x000000140468723c */ /* 0x040ff00000001868 */
[C---:B------:R-:W-:Y:S01]  /*f970*/  HMMA.16816.F32 R100, R4.reuse, R22, R100 ;  /* 0x000000160464723c */ /* 0x040fe20000001864 */
[----:B------:R-:W3:Y:S07]  /*f980*/  LDSM.16.MT88.4 R20, [R210+0x2900] ;  /* 0x00290000d214783b */ /* 0x000eee0000004200 */
[C---:B------:R-:W-:Y:S07]  /*f990*/  HMMA.16816.F32 R72, R4.reuse, R32, R72 ;  /* 0x000000200448723c */ /* 0x040fee0000001848 */
        /* <DEDUP_REMOVED lines=65> */
[----:B------:R-:W-:-:S04]  /*fdb0*/  @P6 IMAD.HI.U32 R2, R118, c[0x0][0x2c8], RZ ;  /* 0x0000b20076026a27 */ /* 0x000fc800078e00ff */
[----:B------:R-:W-:Y:S01]  /*fdc0*/  FADD.FTZ R150, R150, R137 ;  /* 0x0000008996967221 */ /* 0x000fe20000010000 */
[----:B------:R-:W-:Y:S01]  /*fdd0*/  @P6 SHF.R.U32.HI R118, RZ, c[0x0][0x2cc], R2 ;  /* 0x0000b300ff766a19 */ /* 0x000fe20000011602 */
[----:B------:R-:W-:Y:S01]  /*fde0*/  FADD.FTZ R131, R136, R131 ;  /* 0x0000008388837221 */ /* 0x000fe20000010000 */
[C---:B---3--:R-:W-:Y:S01]  /*fdf0*/  HMMA.16816.F32 R72, R4.reuse, R16, R72 ;  /* 0x000000100448723c */ /* 0x048fe20000001848 */
[----:B------:R-:W-:Y:S02]  /*fe00*/  FADD.FTZ R133, R133, R150 ;  /* 0x0000009685857221 */ /* 0x000fe40000010000 */
[----:B------:R-:W-:Y:S02]  /*fe10*/  IMAD.IADD R117, R117, 0x1, R118 ;  /* 0x0000000175757824 */ /* 0x000fe400078e0276 */
[----:B------:R-:W-:Y:S02]  /*fe20*/  FADD.FTZ R32, R32, R131 ;  /* 0x0000008320207221 */ /* 0x000fe40000010000 */
[----:B------:R-:W-:Y:S01]  /*fe30*/  FADD.FTZ R232, R232, R133 ;  /* 0x00000085e8e87221 */ /* 0x000fe20000010000 */
[----:B------:R-:W-:Y:S01]  /*fe40*/  HMMA.16816.F32 R68, R4, R18, R68 ;  /* 0x000000120444723c */ /* 0x000fe20000001844 */
[----:B------:R-:W-:Y:S01]  /*fe50*/  FADD.FTZ R231, R231, R32 ;  /* 0x00000020e7e77221 */ /* 0x000fe20000010000 */
[----:B------:R-:W-:-:S06]  /*fe60*/  IADD3 R3, R117, c[0x0][0x328], RZ ;  /* 0x0000ca0075037a10 */ /* 0x000fcc0007ffe0ff */
[C---:B--2---:R-:W-:Y:S08]  /*fe70*/  HMMA.16816.F32 R52, R4.reuse, R12, R52 ;  /* 0x0000000c0434723c */ /* 0x044ff00000001834 */
[C---:B------:R-:W-:Y:S08]  /*fe80*/  HMMA.16816.F32 R56, R4.reuse, R14, R56 ;  /* 0x0000000e0438723c */ /* 0x040ff00000001838 */
[C---:B-1----:R-:W-:Y:S08]  /*fe90*/  HMMA.16816.F32 R60, R4.reuse, R8, R60 ;  /* 0x00000008043c723c */ /* 0x042ff0000000183c */
        /* <DEDUP_REMOVED lines=12> */
.L_x_392:
[----:B------:R-:W-:-:S13]  /*ff60*/  ISETP.NE.AND P0, PT, R2, 0x1, PT ;  /* 0x000000010200780c */ /* 0x000fda0003f05270 */
[----:B------:R-:W-:-:S05]  /*ff70*/  @P0 IMAD.HI.U32 R4, R5, c[0x0][0x330], RZ ;  /* 0x0000cc0005040a27 */ /* 0x000fca00078e00ff */
[----:B------:R-:W-:-:S05]  /*ff80*/  @P0 SHF.R.U32.HI R5, RZ, c[0x0][0x334], R4 ;  /* 0x0000cd00ff050a19 */ /* 0x000fca0000011604 */
.L_x_393:
[----:B------:R-:W-:-:S05]  /*ff90*/  IMAD R2, R5, R2, c[0x0][0x32c] ;  /* 0x0000cb0005027624 */ /* 0x000fca00078e0202 */
[----:B------:R-:W-:-:S05]  /*ffa0*/  IMNMX R3, R3, R2, PT ;  /* 0x0000000203037217 */ /* 0x000fca0003800200 */
.L_x_391:
        /* <DEDUP_REMOVED lines=11> */
[----:B------:R-:W-:Y:S01]  /*10060*/  IMAD.MOV.U32 R194, RZ, RZ, 0x6 ;  /* 0x00000006ffc27424 */ /* 0x000fe200078e00ff */
[----:B------:R-:W-:Y:S02]  /*10070*/  MOV R195, c[0x0][0x1e0] ;  /* 0x0000780000c37a02 */ /* 0x000fe40000000f00 */
.L_x_403:
[----:B------:R-:W-:Y:S04]  /*10080*/  DEPBAR.LE SB0, 0x0 ;  /* 0x000080000000791a */ /* 0x000fe80000000000 */
[----:B------:R-:W-:Y:S01]  /*10090*/  BAR.SYNC.DEFER_BLOCKING 0x0 ;  /* 0x0000000000007b1d */ /* 0x000fe20000010000 */
[----:B------:R-:W-:Y:S02]  /*100a0*/  ISETP.GT.AND P0, PT, R223, R238, PT ;  /* 0x000000eedf00720c */ /* 0x000fe40003f04270 */
[C---:B------:R-:W-:Y:S02]  /*100b0*/  LOP3.LUT P4, RZ, R222.reuse, 0x40000, RZ, 0xc0, !PT ;  /* 0x00040000deff7812 */ /* 0x040fe4000788c0ff */
[----:B------:R-:W-:Y:S02]  /*100c0*/  LOP3.LUT P3, RZ, R222, 0x20000, RZ, 0xc0, !PT ;  /* 0x00020000deff7812 */ /* 0x000fe4000786c0ff */
[----:B------:R-:W-:Y:S07]  /*100d0*/  ISETP.NE.AND P5, PT, R217, 0x1, PT ;  /* 0x00000001d900780c */ /* 0x000fee0003fa5270 */
        /* <DEDUP_REMOVED lines=180> */
[----:B------:R-:W-:Y:S02]  /*10c20*/  FMUL.FTZ R158, R12, c[0x0][0x320] ;  /* 0x0000c8000c9e7a20 */ /* 0x000fe40000410000 */
[----:B------:R-:W-:Y:S02]  /*10c30*/  FMUL.FTZ R156, R13, c[0x0][0x320] ;  /* 0x0000c8000d9c7a20 */ /* 0x000fe40000410000 */
[----:B------:R-:W-:Y:S02]  /*10c40*/  FMUL.FTZ R167, R14, c[0x0][0x320] ;  /* 0x0000c8000ea77a20 */ /* 0x000fe40000410000 */
[----:B------:R-:W-:Y:S02]  /*10c50*/  FMUL.FTZ R151, R15, c[0x0][0x320] ;  /* 0x0000c8000f977a20 */ /* 0x000fe40000410000 */
[----:B------:R-:W-:Y:S01]  /*10c60*/  FMUL.FTZ R159, R16, c[0x0][0x320] ;  /* 0x0000c800109f7a20 */ /* 0x000fe20000410000 */
[----:B------:R-:W2:Y:S01]  /*10c70*/  MUFU.TANH R146, R146 ;  /* 0x0000009200927308 */ /* 0x000ea20000002400 */
[C---:B-1----:R-:W-:Y:S03]  /*10c80*/  HMMA.16816.F32 R28, R188.reuse, R116, R28 ;  /* 0x00000074bc1c723c */ /* 0x042fe6000000181c */
[----:B------:R-:W-:Y:S02]  /*10c90*/  FMUL.FTZ R160, R17, c[0x0][0x320] ;  /* 0x0000c80011a07a20 */ /* 0x000fe40000410000 */
[----:B------:R-:W-:Y:S02]  /*10ca0*/  FMUL.FTZ R157, R18, c[0x0][0x320] ;  /* 0x0000c800129d7a20 */ /* 0x000fe40000410000 */
[----:B------:R-:W-:Y:S01]  /*10cb0*/  FMUL.FTZ R163, R19, c[0x0][0x320] ;  /* 0x0000c80013a37a20 */ /* 0x000fe20000410000 */
        /* <DEDUP_REMOVED lines=8> */
[----:B------:R-:W-:Y:S02]  /*10d40*/  FMUL.FTZ R161, R21, c[0x0][0x320] ;  /* 0x0000c80015a17a20 */ /* 0x000fe40000410000 */
[----:B------:R-:W-:Y:S01]  /*10d50*/  FMUL.FTZ R243, R22, c[0x0][0x320] ;  /* 0x0000c80016f37a20 */ /* 0x000fe20000410000 */
[C---:B------:R-:W-:Y:S04]  /*10d60*/  HMMA.16816.F32 R40, R188.reuse, R126, R40 ;  /* 0x0000007ebc28723c */ /* 0x040fe80000001828 */
[----:B------:R-:W-:Y:S01]  /*10d70*/  FMUL.FTZ R187, R23, c[0x0][0x320] ;  /* 0x0000c80017bb7a20 */ /* 0x000fe20000410000 */
[----:B------:R-:W1:Y:S01]  /*10d80*/  MUFU.TANH R147, R147 ;  /* 0x0000009300937308 */ /* 0x000e620000002400 */
[----:B------:R-:W-:Y:S02]  /*10d90*/  FMUL.FTZ R162, R24, c[0x0][0x320] ;  /* 0x0000c80018a27a20 */ /* 0x000fe40000410000 */
[----:B------:R-:W-:Y:S04]  /*10da0*/  FMUL.FTZ R35, R35, c[0x0][0x320] ;  /* 0x0000c80023237a20 */ /* 0x000fe80000410000 */
        /* <DEDUP_REMOVED lines=8> */
[----:B------:R1:W1:Y:S01]  /*10e30*/  MUFU.TANH R192, R37 ;  /* 0x0000002500c07308 */ /* 0x0002620000002400 */
[C---:B-----5:R-:W-:Y:S03]  /*10e40*/  HMMA.16816.F32 R44, R188.reuse, R116, R44 ;  /* 0x00000074bc2c723c */ /* 0x060fe6000000182c */
[----:B------:R-:W-:Y:S02]  /*10e50*/  FMUL.FTZ R41, R41, c[0x0][0x320] ;  /* 0x0000c80029297a20 */ /* 0x000fe40000410000 */
[----:B------:R-:W-:Y:S01]  /*10e60*/  FMUL.FTZ R184, R40, c[0x0][0x320] ;  /* 0x0000c80028b87a20 */ /* 0x000fe20000410000 */
[----:B------:R-:W-:Y:S01]  /*10e70*/  @P0 MOV R40, R224 ;  /* 0x000000e000280202 */ /* 0x000fe20000000f00 */
[----:B------:R-:W-:Y:S01]  /*10e80*/  FMUL.FTZ R39, R39, c[0x0][0x320] ;  /* 0x0000c80027277a20 */ /* 0x000fe20000410000 */
[----:B------:R-:W-:Y:S01]  /*10e90*/  HMMA.16816.F32 R48, R188, R118, R48 ;  /* 0x00000076bc30723c */ /* 0x000fe20000001830 */
[----:B------:R5:W2:Y:S03]  /*10ea0*/  MUFU.TANH R247, R34 ;  /* 0x0000002200f77308 */ /* 0x000aa60000002400 */
[----:B------:R-:W-:Y:S02]  /*10eb0*/  FMUL.FTZ R164, R25, c[0x0][0x320] ;  /* 0x0000c80019a47a20 */ /* 0x000fe40000410000 */
[----:B------:R-:W-:Y:S02]  /*10ec0*/  FMUL.FTZ R241, R26, c[0x0][0x320] ;  /* 0x0000c8001af17a20 */ /* 0x000fe40000410000 */
[----:B------:R-:W-:Y:S03]  /*10ed0*/  FMUL.FTZ R239, R27, c[0x0][0x320] ;  /* 0x0000c8001bef7a20 */ /* 0x000fe60000410000 */
[----:B------:R2:W2:Y:S01]  /*10ee0*/  MUFU.TANH R166, R41 ;  /* 0x0000002900a67308 */ /* 0x0004a20000002400 */
[----:B------:R-:W-:Y:S02]  /*10ef0*/  FMUL.FTZ R248, R28, c[0x0][0x320] ;  /* 0x0000c8001cf87a20 */ /* 0x000fe40000410000 */
[----:B------:R-:W-:Y:S01]  /*10f00*/  FMUL.FTZ R242, R29, c[0x0][0x320] ;  /* 0x0000c8001df27a20 */ /* 0x000fe20000410000 */
[----:B-1----:R-:W-:Y:S01]  /*10f10*/  @P0 IADD3 R37, R238, -0x1, RZ ;  /* 0xffffffffee250810 */ /* 0x002fe20007ffe0ff */
[----:B------:R-:W-:Y:S02]  /*10f20*/  FMUL.FTZ R35, R46, c[0x0][0x320] ;  /* 0x0000c8002e237a20 */ /* 0x000fe40000410000 */
[----:B------:R-:W-:Y:S02]  /*10f30*/  FMUL.FTZ R251, R30, c[0x0][0x320] ;  /* 0x0000c8001efb7a20 */ /* 0x000fe40000410000 */
[----:B------:R-:W-:Y:S01]  /*10f40*/  FMUL.FTZ R249, R31, c[0x0][0x320] ;  /* 0x0000c8001ff97a20 */ /* 0x000fe20000410000 */
[----:B------:R1:W1:Y:S03]  /*10f50*/  MUFU.TANH R185, R38 ;  /* 0x0000002600b97308 */ /* 0x0002660000002400 */
[----:B------:R-:W-:Y:S01]  /*10f60*/  FMUL.FTZ R43, R49, c[0x0][0x320] ;  /* 0x0000c800312b7a20 */ /* 0x000fe20000410000 */
[----:B-----5:R-:W-:Y:S05]  /*10f70*/  @P0 SHF.R.S32.HI R34, RZ, 0x1f, R37 ;  /* 0x0000001fff220819 */ /* 0x020fea0000011425 */
[----:B------:R-:W-:Y:S01]  /*10f80*/  @P0 IMAD R34, R34, c[0x0][0x1e0], RZ ;  /* 0x0000780022220a24 */ /* 0x000fe200078e02ff */
[----:B------:R5:W3:Y:S03]  /*10f90*/  MUFU.TANH R244, R33 ;  /* 0x0000002100f47308 */ /* 0x000ae60000002400 */
[C---:B------:R-:W-:Y:S01]  /*10fa0*/  @P0 IMAD R34, R37.reuse, c[0x0][0x1e4], R34 ;  /* 0x0000790025220a24 */ /* 0x040fe200078e0222 */
[----:B--2---:R-:W-:Y:S01]  /*10fb0*/  @P0 MOV R41, R227 ;  /* 0x000000e300290202 */ /* 0x004fe20000000f00 */
[----:B------:R-:W-:Y:S05]  /*10fc0*/  @P0 IMAD.WIDE.U32 R36, R37, c[0x0][0x1e0], RZ ;  /* 0x0000780025240a25 */ /* 0x000fea00078e00ff */
[----:B------:R2:W2:Y:S01]  /*10fd0*/  MUFU.TANH R165, R39 ;  /* 0x0000002700a57308 */ /* 0x0004a20000002400 */
[----:B------:R-:W-:Y:S01]  /*10fe0*/  @P0 IADD3 R34, R37, R34, RZ ;  /* 0x0000002225220210 */ /* 0x000fe20007ffe0ff */
[----:B------:R-:W-:Y:S04]  /*10ff0*/  @P0 IMAD.WIDE.U32 R40, R36, 0x60, R40 ;  /* 0x0000006024280825 */ /* 0x000fe800078e0028 */
[----:B------:R-:W-:Y:S01]  /*11000*/  @P0 IMAD R36, R34, 0x60, RZ ;  /* 0x0000006022240824 */ /* 0x000fe200078e02ff */
[----:B------:R-:W-:Y:S01]  /*11010*/  @P0 SHF.L.U32 R37, R40, 0x1, RZ ;  /* 0x0000000128250819 */ /* 0x000fe200000006ff */
[----:B------:R-:W-:Y:S02]  /*11020*/  FMUL.FTZ R34, R47, c[0x0][0x320] ;  /* 0x0000c8002f227a20 */ /* 0x000fe40000410000 */
[----:B------:R-:W3:Y:S01]  /*11030*/  MUFU.TANH R148, R148 ;  /* 0x0000009400947308 */ /* 0x000ee20000002400 */
[C---:B------:R-:W-:Y:S01]  /*11040*/  @P0 IADD3 R6, P1, R37.reuse, c[0x0][0x1c8], RZ ;  /* 0x0000720025060a10 */ /* 0x040fe20007f3e0ff */
[----:B-1----:R-:W-:Y:S01]  /*11050*/  FMUL.FTZ R38, R44, c[0x0][0x320] ;  /* 0x0000c8002c267a20 */ /* 0x002fe20000410000 */
[----:B------:R-:W-:Y:S01]  /*11060*/  @P0 IADD3 R37, P2, R37, 0x80, RZ ;  /* 0x0000008025250810 */ /* 0x000fe20007f5e0ff */
[----:B------:R-:W-:Y:S01]  /*11070*/  FMUL.FTZ R44, R48, c[0x0][0x320] ;  /* 0x0000c800302c7a20 */ /* 0x000fe20000410000 */
[----:B------:R-:W-:Y:S01]  /*11080*/  @P0 IADD3 R36, R41, R36, RZ ;  /* 0x0000002429240210 */ /* 0x000fe20007ffe0ff */
[----:B-----5:R-:W-:Y:S01]  /*11090*/  FMUL.FTZ R33, R42, c[0x0][0x320] ;  /* 0x0000c8002a217a20 */ /* 0x020fe20000410000 */
[----:B------:R-:W-:Y:S02]  /*110a0*/  MOV R41, R229 ;  /* 0x000000e500297202 */ /* 0x000fe40000000f00 */
[----:B------:R-:W-:Y:S01]  /*110b0*/  @P0 SHF.L.U64.HI R36, R40, 0x1, R36 ;  /* 0x0000000128240819 */ /* 0x000fe20000010224 */
[----:B------:R-:W1:Y:S01]  /*110c0*/  MUFU.TANH R158, R158 ;  /* 0x0000009e009e7308 */ /* 0x000e620000002400 */
[----:B------:R-:W-:Y:S02]  /*110d0*/  @P5 MOV R41, R193 ;  /* 0x000000c100295202 */ /* 0x000fe40000000f00 */
[----:B------:R-:W-:Y:S01]  /*110e0*/  @P0 IADD3.X R7, R36, c[0x0][0x1cc], RZ, P1, !PT ;  /* 0x0000730024070a10 */ /* 0x000fe20000ffe4ff */
[----:B--2---:R-:W-:Y:S01]  /*110f0*/  FMUL.FTZ R39, R45, c[0x0][0x320] ;  /* 0x0000c8002d277a20 */ /* 0x004fe20000410000 */
[----:B------:R-:W-:Y:S01]  /*11100*/  @P0 IADD3 R46, P1, R37, c[0x0][0x1c8], RZ ;  /* 0x00007200252e0a10 */ /* 0x000fe20007f3e0ff */
[----:B------:R-:W2:Y:S01]  /*11110*/  SHFL.IDX PT, R40, R41, RZ, 0x1c1f ;  /* 0x001c1fff29287589 */ /* 0x000ea200000e0000 */
[C---:B------:R-:W-:Y:S02]  /*11120*/  @P0 SHF.L.U32 R37, R195.reuse, 0x6, RZ ;  /* 0x00000006c3250819 */ /* 0x040fe400000006ff */
[----:B------:R-:W-:Y:S01]  /*11130*/  @P0 IADD3.X R47, RZ, c[0x0][0x1cc], R36, P1, P2 ;  /* 0x00007300ff2f0a10 */ /* 0x000fe20000fe4424 */
[----:B------:R-:W1:Y:S01]  /*11140*/  MUFU.TANH R156, R156 ;  /* 0x0000009c009c7308 */ /* 0x000e620000002400 */
[-C--:B------:R-:W-:Y:S02]  /*11150*/  @P0 IADD3 R48, P2, R6, R37.reuse, RZ ;  /* 0x0000002506300210 */ /* 0x080fe40007f5e0ff */
[----:B------:R-:W-:Y:S01]  /*11160*/  @P0 SHF.L.U64.HI R36, R195, R194, c[0x0][0x1e4] ;  /* 0x00007900c3240619 */ /* 0x000fe200000102c2 */
[----:B------:R-:W-:Y:S01]  /*11170*/  @!PT LDS RZ, [RZ] ;  /* 0x00000000fffff984 */ /* 0x000fe20000000800 */
[----:B------:R-:W-:Y:S01]  /*11180*/  @!PT LDS RZ, [RZ] ;  /* 0x00000000fffff984 */ /* 0x000fe20000000800 */
[----:B------:R1:W-:Y:S01]  /*11190*/  @P0 LDGSTS.E.BYPASS.LTC128B.128 [R228+0x8100], [R6.64], !P4 ;  /* 0x0810000006e40fae */ /* 0x0003e2000e101d50 */
[----:B------:R-:W-:Y:S01]  /*111a0*/  @P0 IADD3 R10, P1, R48, R37, RZ ;  /* 0x00000025300a0210 */ /* 0x000fe20007f3e0ff */
[----:B------:R-:W-:Y:S01]  /*111b0*/  FMUL.FTZ R37, R50, c[0x0][0x320] ;  /* 0x0000c80032257a20 */ /* 0x000fe20000410000 */
[-C--:B------:R-:W-:Y:S03]  /*111c0*/  @P0 IADD3.X R49, R7, R36.reuse, RZ, P2, !PT ;  /* 0x0000002407310210 */ /* 0x080fe600017fe4ff */
[----:B------:R-:W1:Y:S01]  /*111d0*/  MUFU.TANH R167, R167 ;  /* 0x000000a700a77308 */ /* 0x000e620000002400 */
[----:B------:R-:W-:Y:S01]  /*111e0*/  @P0 IADD3.X R11, R49, R36, RZ, P1, !PT ;  /* 0x00000024310b0210 */ /* 0x000fe20000ffe4ff */
[----:B------:R5:W-:Y:S01]  /*111f0*/  @P0 LDGSTS.E.BYPASS.LTC128B.128 [R228+0xb100], [R46.64], !P3 ;  /* 0x0b1000002ee40fae */ /* 0x000be2000d901d50 */
[----:B------:R-:W-:Y:S07]  /*11200*/  FMUL.FTZ R36, R51, c[0x0][0x320] ;  /* 0x0000c80033247a20 */ /* 0x000fee0000410000 */
[----:B------:R-:W1:Y:S01]  /*11210*/  MUFU.TANH R151, R151 ;  /* 0x0000009700977308 */ /* 0x000e620000002400 */
[----:B------:R1:W-:Y:S08]  /*11220*/  @P0 LDGSTS.E.BYPASS.LTC128B.128 [R228+0x9100], [R48.64], !P4 ;  /* 0x0910000030e40fae */ /* 0x0003f0000e101d50 */
[----:B------:R1:W-:Y:S01]  /*11230*/  @P0 LDGSTS.E.BYPASS.LTC128B.128 [R228+0xc100], [R48.64+0x80], !P3 ;  /* 0x0c10008030e40fae */ /* 0x0003e2000d901d50 */
[----:B------:R-:W1:Y:S07]  /*11240*/  MUFU.TANH R159, R159 ;  /* 0x0000009f009f7308 */ /* 0x000e6e0000002400 */
[----:B------:R3:W-:Y:S01]  /*11250*/  @P0 LDGSTS.E.BYPASS.LTC128B.128 [R228+0xa100], [R10.64], !P4 ;  /* 0x0a1000000ae40fae */ /* 0x0007e2000e101d50 */
[----:B-----5:R-:W-:Y:S02]  /*11260*/  IMAD R47, R238, -0x60, RZ ;  /* 0xffffffa0ee2f7824 */ /* 0x020fe400078e02ff */
[----:B------:R-:W3:Y:S03]  /*11270*/  MUFU.TANH R160, R160 ;  /* 0x000000a000a07308 */ /* 0x000ee60000002400 */
[----:B------:R-:W-:Y:S02]  /*11280*/  IADD3 R45, -R230, 0x1, R47 ;  /* 0x00000001e62d7810 */ /* 0x000fe40007ffe12f */
[----:B------:R3:W-:Y:S01]  /*11290*/  @P0 LDGSTS.E.BYPASS.LTC128B.128 [R228+0xd100], [R10.64+0x80], !P3 ;  /* 0x0d1000800ae40fae */ /* 0x0007e2000d901d50 */
[----:B------:R-:W-:Y:S02]  /*112a0*/  ISETP.GE.AND P3, PT, R216, 0x1, PT ;  /* 0x00000001d800780c */ /* 0x000fe40003f66270 */
[----:B------:R-:W-:Y:S02]  /*112b0*/  IADD3 R45, -R220, R45, R215 ;  /* 0x0000002ddc2d7210 */ /* 0x000fe40007ffe1d7 */
[----:B------:R-:W3:Y:S02]  /*112c0*/  MUFU.TANH R157, R157 ;  /* 0x0000009d009d7308 */ /* 0x000ee40000002400 */
[C---:B------:R-:W-:Y:S01]  /*112d0*/  IADD3 R46, R45.reuse, c[0x0][0x328], RZ ;  /* 0x0000ca002d2e7a10 */ /* 0x040fe20007ffe0ff */
[----:B------:R-:W0:Y:S01]  /*112e0*/  LDGDEPBAR ;  /* 0x00000000000079af */ /* 0x000e220000000000 */
[----:B------:R-:W-:Y:S02]  /*112f0*/  IADD3 R45, R45, UR10, RZ ;  /* 0x0000000a2d2d7c10 */ /* 0x000fe4000fffe0ff */
[----:B--2---:R-:W-:Y:S02]  /*11300*/  IADD3 R51, R46, R40, RZ ;  /* 0x000000282e337210 */ /* 0x004fe40007ffe0ff */
[----:B-1----:R-:W-:Y:S02]  /*11310*/  IADD3 R49, R40, R45, RZ ;  /* 0x0000002d28317210 */ /* 0x002fe40007ffe0ff */
[----:B------:R-:W1:Y:S10]  /*11320*/  MUFU.TANH R163, R163 ;  /* 0x000000a300a37308 */ /* 0x000e740000002400 */
        /* <DEDUP_REMOVED lines=39> */
.L_x_397:
[----:B------:R-:W-:Y:S04]  /*115a0*/  MOV R4, c[0x0][0x32c] ;  /* 0x0000cb0000047a02 */ /* 0x000fe80000000f00 */
[----:B------:R-:W-:Y:S11]  /*115b0*/  ISETP.NE.AND P0, PT, R4, 0x1, PT ;  /* 0x000000010400780c */ /* 0x000ff60003f05270 */
[----:B------:R-:W-:Y:S02]  /*115c0*/  @!UPT UIADD3 URZ, URZ, URZ, URZ ;  /* 0x0000003f3f3ff290 */ /* 0x000fe4000fffe03f */
[----:B------:R-:W-:Y:S05]  /*115d0*/  @P0 IMAD.HI.U32 R4, R5, c[0x0][0x330], RZ ;  /* 0x0000cc0005040a27 */ /* 0x000fea00078e00ff */
[----:B------:R-:W-:Y:S02]  /*115e0*/  @P0 SHF.R.U32.HI R5, RZ, c[0x0][0x334], R4 ;  /* 0x0000cd00ff050a19 */ /* 0x000fe40000011604 */
.L_x_398:
[----:B------:R-:W-:Y:S05]  /*115f0*/  BSYNC B0 ;  /* 0x0000000000007941 */ /* 0x000fea0003800000 */
.L_x_396:
[----:B------:R-:W-:Y:S04]  /*11600*/  IMAD.IADD R6, R47, 0x1, -R230 ;  /* 0x000000012f067824 */ /* 0x000fe800078e0ae6 */
[----:B------:R-:W-:Y:S05]  /*11610*/  IMAD R6, R5, c[0x0][0x32c], R6 ;  /* 0x0000cb0005067a24 */ /* 0x000fea00078e0206 */
[----:B------:R-:W-:Y:S02]  /*11620*/  IADD3 R4, R6, c[0x0][0x32c], RZ ;  /* 0x0000cb0006047a10 */ /* 0x000fe40007ffe0ff */
[----:B------:R-:W-:Y:S02]  /*11630*/  IMNMX R49, R49, R6, !PT ;  /* 0x0000000631317217 */ /* 0x000fe40007800200 */
[----:B------:R-:W-:Y:S02]  /*11640*/  IMNMX R51, R51, R4, PT ;  /* 0x0000000433337217 */ /* 0x000fe40003800200 */
.L_x_395:
[C---:B--234-:R-:W-:Y:S01]  /*11650*/  ISETP.GE.AND P0, PT, R47.reuse, 0x1, PT ;  /* 0x000000012f00780c */ /* 0x05cfe20003f06270 */
[----:B------:R-:W2:Y:S01]  /*11660*/  SHFL.IDX PT, R4, R41, 0x1, 0x1c1f ;  /* 0x003c1f0029047f89 */ /* 0x000ea200000e0000 */
[C---:B------:R-:W-:Y:S02]  /*11670*/  ISETP.GE.AND P1, PT, R47.reuse, 0x2, PT ;  /* 0x000000022f00780c */ /* 0x040fe40003f26270 */
[----:B------:R-:W-:Y:S02]  /*11680*/  LOP3.LUT R222, R222, 0xffff7fff, RZ, 0xc0, !PT ;  /* 0xffff7fffdede7812 */ /* 0x000fe400078ec0ff */
[C---:B------:R-:W-:Y:S02]  /*11690*/  ISETP.GE.AND P6, PT, R47.reuse, 0x42, PT ;  /* 0x000000422f00780c */ /* 0x040fe40003fc6270 */
[C---:B------:R-:W-:Y:S02]  /*116a0*/  ISETP.GE.AND P5, PT, R47.reuse, 0x49, PT ;  /* 0x000000492f00780c */ /* 0x040fe40003fa6270 */
[C---:B------:R-:W-:Y:S02]  /*116b0*/  ISETP.GE.AND P4, PT, R47.reuse, 0x4a, PT ;  /* 0x0000004a2f00780c */ /* 0x040fe40003f86270 */
[----:B------:R-:W-:Y:S02]  /*116c0*/  ISETP.GE.AND P3, PT, R47, 0x51, PT ;  /* 0x000000512f00780c */ /* 0x000fe40003f66270 */
[----:B------:R-:W-:Y:S02]  /*116d0*/  @P0 LOP3.LUT R222, R222, 0x8000, RZ, 0xfc, !PT ;  /* 0x00008000dede0812 */ /* 0x000fe400078efcff */
[----:B------:R-:W-:Y:S02]  /*116e0*/  ISETP.GT.AND P0, PT, R49, RZ, !P0 ;  /* 0x000000ff3100720c */ /* 0x000fe40004704270 */
[----:B------:R-:W-:Y:S02]  /*116f0*/  LOP3.LUT R222, R222, 0xfffeffff, RZ, 0xc0, !PT ;  /* 0xfffeffffdede7812 */ /* 0x000fe400078ec0ff */
[----:B------:R-:W-:Y:S02]  /*11700*/  ISETP.LT.OR P0, PT, R51, 0x1, P0 ;  /* 0x000000013300780c */ /* 0x000fe40000701670 */
[----:B------:R-:W-:Y:S02]  /*11710*/  @P1 LOP3.LUT R222, R222, 0x10000, RZ, 0xfc, !PT ;  /* 0x00010000dede1812 */ /* 0x000fe400078efcff */
[----:B------:R-:W-:Y:S01]  /*11720*/  FSEL R12, R144, -INF , !P0 ;  /* 0xff800000900c7808 */ /* 0x000fe20004000000 */
[--C-:B--2---:R-:W-:Y:S01]  /*11730*/  IMAD.IADD R46, R46, 0x1, R4.reuse ;  /* 0x000000012e2e7824 */ /* 0x104fe200078e0204 */
[----:B------:R-:W-:Y:S01]  /*11740*/  ISETP.GT.AND P0, PT, R49, 0x1, !P1 ;  /* 0x000000013100780c */ /* 0x000fe20004f04270 */
[----:B------:R-:W-:Y:S01]  /*11750*/  IMAD.IADD R45, R45, 0x1, R4 ;  /* 0x000000012d2d7824 */ /* 0x000fe200078e0204 */
[----:B------:R-:W-:Y:S02]  /*11760*/  ISETP.GE.AND P1, PT, R47, 0x9, PT ;  /* 0x000000092f00780c */ /* 0x000fe40003f26270 */
[----:B------:R-:W-:Y:S02]  /*11770*/  ISETP.LT.OR P0, PT, R51, 0x2, P0 ;  /* 0x000000023300780c */ /* 0x000fe40000701670 */
[----:B------:R-:W-:Y:S02]  /*11780*/  LOP3.LUT R222, R222, 0xffffbfff, RZ, 0xc0, !PT ;  /* 0xffffbfffdede7812 */ /* 0x000fe400078ec0ff */
[----:B------:R-:W-:Y:S02]  /*11790*/  FSEL R10, R146, -INF , !P0 ;  /* 0xff800000920a7808 */ /* 0x000fe40004000000 */
[----:B------:R-:W-:Y:S02]  /*117a0*/  ISETP.GT.AND P0, PT, R49, 0x8, !P1 ;  /* 0x000000083100780c */ /* 0x000fe40004f04270 */
[----:B------:R-:W-:Y:S02]  /*117b0*/  ISETP.GE.AND P2, PT, R47, 0x52, PT ;  /* 0x000000522f00780c */ /* 0x000fe40003f46270 */
        /* <DEDUP_REMOVED lines=91> */
[----:B------:R-:W-:Y:S02]  /*11d70*/  ISETP.GT.AND P0, PT, R49, 0x48, !P5 ;  /* 0x000000483100780c */ /* 0x000fe40006f04270 */
[----:B------:R-:W-:Y:S02]  /*11d80*/  LOP3.LUT R222, R222, 0xfff7ffff, RZ, 0xc0, !PT ;  /* 0xfff7ffffdede7812 */ /* 0x000fe400078ec0ff */
[----:B------:R-:W-:Y:S04]  /*11d90*/  ISETP.LT.OR P0, PT, R51, 0x49, P0 ;  /* 0x000000493300780c */ /* 0x000fe80000701670 */
[----:B------:R-:W-:Y:S02]  /*11da0*/  FSEL R184, R184, -INF , !P0 ;  /* 0xff800000b8b87808 */ /* 0x000fe40004000000 */
[----:B------:R-:W-:Y:S04]  /*11db0*/  ISETP.GT.AND P0, PT, R49, 0x49, !P4 ;  /* 0x000000493100780c */ /* 0x000fe80006704270 */
        /* <DEDUP_REMOVED lines=11> */
[----:B------:R-:W-:Y:S11]  /*11e70*/  ISETP.GE.AND P0, PT, R47, 0x5a, PT ;  /* 0x0000005a2f00780c */ /* 0x000ff60003f06270 */
[----:B------:R-:W-:Y:S02]  /*11e80*/  @!UPT UIADD3 URZ, URZ, URZ, URZ ;  /* 0x0000003f3f3ff290 */ /* 0x000fe4000fffe03f */
[----:B------:R-:W-:Y:S02]  /*11e90*/  @P0 LOP3.LUT R222, R222, 0x80000, RZ, 0xfc, !PT ;  /* 0x00080000dede0812 */ /* 0x000fe400078efcff */
[----:B------:R-:W-:Y:S04]  /*11ea0*/  ISETP.GT.AND P0, PT, R49, 0x59, !P0 ;  /* 0x000000593100780c */ /* 0x000fe80004704270 */
[----:B------:R-:W-:Y:S04]  /*11eb0*/  ISETP.LT.OR P0, PT, R51, 0x5a, P0 ;  /* 0x0000005a3300780c */ /* 0x000fe80000701670 */
[----:B------:R-:W-:Y:S02]  /*11ec0*/  FSEL R144, R43, -INF , !P0 ;  /* 0xff8000002b907808 */ /* 0x000fe40004000000 */
[----:B------:R-:W-:Y:S11]  /*11ed0*/  ISETP.GE.AND P0, PT, R216, 0x1, PT ;  /* 0x00000001d800780c */ /* 0x000ff60003f06270 */
[----:B------:R-:W-:Y:S02]  /*11ee0*/  @!UPT UIADD3 URZ, URZ, URZ, URZ ;  /* 0x0000003f3f3ff290 */ /* 0x000fe4000fffe03f */
        /* <DEDUP_REMOVED lines=14> */
.L_x_401:
[----:B------:R-:W-:Y:S04]  /*11fd0*/  MOV R4, c[0x0][0x32c] ;  /* 0x0000cb0000047a02 */ /* 0x000fe80000000f00 */
[----:B------:R-:W-:Y:S11]  /*11fe0*/  ISETP.NE.AND P0, PT, R4, 0x1, PT ;  /* 0x000000010400780c */ /* 0x000ff60003f05270 */
[----:B------:R-:W-:Y:S02]  /*11ff0*/  @!UPT UIADD3 URZ, URZ, URZ, URZ ;  /* 0x0000003f3f3ff290 */ /* 0x000fe4000fffe03f */
[----:B------:R-:W-:Y:S05]  /*12000*/  @P0 IMAD.HI.U32 R4, R5, c[0x0][0x330], RZ ;  /* 0x0000cc0005040a27 */ /* 0x000fea00078e00ff */
[----:B------:R-:W-:Y:S02]  /*12010*/  @P0 SHF.R.U32.HI R5, RZ, c[0x0][0x334], R4 ;  /* 0x0000cd00ff050a19 */ /* 0x000fe40000011604 */
.L_x_402:
[----:B------:R-:W-:Y:S05]  /*12020*/  BSYNC B0 ;  /* 0x0000000000007941 */ /* 0x000fea0003800000 */
.L_x_400:
[----:B------:R-:W-:Y:S04]  /*12030*/  IMAD.IADD R4, R47, 0x1, -R230 ;  /* 0x000000012f047824 */ /* 0x000fe800078e0ae6 */
[----:B------:R-:W-:Y:S05]  /*12040*/  IMAD R4, R5, c[0x0][0x32c], R4 ;  /* 0x0000cb0005047a24 */ /* 0x000fea00078e0204 */
[----:B------:R-:W-:Y:S02]  /*12050*/  IADD3 R5, R4, c[0x0][0x32c], RZ ;  /* 0x0000cb0004057a10 */ /* 0x000fe40007ffe0ff */
[----:B------:R-:W-:Y:S02]  /*12060*/  IMNMX R45, R45, R4, !PT ;  /* 0x000000042d2d7217 */ /* 0x000fe40007800200 */
[----:B------:R-:W-:Y:S02]  /*12070*/  IMNMX R46, R46, R5, PT ;  /* 0x000000052e2e7217 */ /* 0x000fe40003800200 */
.L_x_399:
        /* <DEDUP_REMOVED lines=83> */
[C---:B------:R-:W-:Y:S02]  /*125b0*/  ISETP.LT.OR P0, PT, R46.reuse, 0x2a, P0 ;  /* 0x0000002a2e00780c */ /* 0x040fe40000701670 */
[----:B------:R-:W-:Y:S02]  /*125c0*/  ISETP.LT.OR P1, PT, R46, 0x59, P1 ;  /* 0x000000592e00780c */ /* 0x000fe40000f21670 */
[----:B------:R-:W-:Y:S02]  /*125d0*/  FSEL R239, R239, -INF , !P0 ;  /* 0xff800000efef7808 */ /* 0x000fe40004000000 */
[----:B------:R-:W-:Y:S02]  /*125e0*/  LOP3.LUT P0, RZ, R222, 0x10, RZ, 0xc0, !PT ;  /* 0x00000010deff7812 */ /* 0x000fe4000780c0ff */
[----:B------:R-:W-:Y:S02]  /*125f0*/  FMNMX.FTZ R0, R239, R0, !PT ;  /* 0x00000000ef007209 */ /* 0x000fe40007810000 */
[----:B------:R-:W-:Y:S02]  /*12600*/  ISETP.GT.AND P0, PT, R45, 0x30, !P0 ;  /* 0x000000302d00780c */ /* 0x000fe40004704270 */
[----:B------:R-:W-:Y:S02]  /*12610*/  FMNMX.FTZ R5, R144, R7, !PT ;  /* 0x0000000790057209 */ /* 0x000fe40007810000 */
[----:B------:R-:W-:Y:S02]  /*12620*/  ISETP.LT.OR P0, PT, R46, 0x31, P0 ;  /* 0x000000312e00780c */ /* 0x000fe40000701670 */
[----:B------:R-:W-:Y:S01]  /*12630*/  FSEL R135, R37, -INF , !P1 ;  /* 0xff80000025877808 */ /* 0x000fe20004800000 */
[----:B------:R-:W1:Y:S01]  /*12640*/  SHFL.BFLY PT, R14, R5, 0x2, 0x1f ;  /* 0x0c401f00050e7f89 */ /* 0x000e6200000e0000 */
        /* <DEDUP_REMOVED lines=21> */
[C---:B------:R-:W-:Y:S04]  /*127a0*/  ISETP.LT.OR P0, PT, R46.reuse, 0x41, P0 ;  /* 0x000000412e00780c */ /* 0x040fe80000701670 */
[----:B------:R-:W-:Y:S02]  /*127b0*/  FSEL R185, R185, -INF , !P0 ;  /* 0xff800000b9b97808 */ /* 0x000fe40004000000 */
[----:B------:R-:W-:Y:S02]  /*127c0*/  ISETP.GT.AND P0, PT, R45, 0x41, !P6 ;  /* 0x000000412d00780c */ /* 0x000fe40007704270 */
[----:B------:R-:W-:Y:S02]  /*127d0*/  FMNMX.FTZ R0, R185, R0, !PT ;  /* 0x00000000b9007209 */ /* 0x000fe40007810000 */
[----:B------:R-:W-:Y:S02]  /*127e0*/  ISETP.LT.OR P0, PT, R46, 0x42, P0 ;  /* 0x000000422e00780c */ /* 0x000fe40000701670 */
[----:B------:R-:W-:Y:S02]  /*127f0*/  LOP3.LUT P6, RZ, R222, 0x80000, RZ, 0xc0, !PT ;  /* 0x00080000deff7812 */ /* 0x000fe400078cc0ff */
[----:B------:R-:W-:Y:S02]  /*12800*/  FSEL R165, R165, -INF , !P0 ;  /* 0xff800000a5a57808 */ /* 0x000fe40004000000 */
[----:B------:R-:W-:Y:S02]  /*12810*/  ISETP.GT.AND P0, PT, R45, 0x48, !P5 ;  /* 0x000000482d00780c */ /* 0x000fe40006f04270 */
[----:B------:R-:W-:Y:S02]  /*12820*/  FMNMX.FTZ R0, R165, R0, !PT ;  /* 0x00000000a5007209 */ /* 0x000fe40007810000 */
[C---:B------:R-:W-:Y:S04]  /*12830*/  ISETP.LT.OR P0, PT, R46.reuse, 0x49, P0 ;  /* 0x000000492e00780c */ /* 0x040fe80000701670 */
[----:B------:R-:W-:Y:S02]  /*12840*/  FSEL R161, R33, -INF , !P0 ;  /* 0xff80000021a17808 */ /* 0x000fe40004000000 */
[----:B------:R-:W-:Y:S02]  /*12850*/  ISETP.GT.AND P0, PT, R45, 0x49, !P4 ;  /* 0x000000492d00780c */ /* 0x000fe40006704270 */
[----:B------:R-:W-:Y:S02]  /*12860*/  FMNMX.FTZ R0, R161, R0, !PT ;  /* 0x00000000a1007209 */ /* 0x000fe40007810000 */
[----:B------:R-:W-:Y:S04]  /*12870*/  ISETP.LT.OR P0, PT, R46, 0x4a, P0 ;  /* 0x0000004a2e00780c */ /* 0x000fe80000701670 */
[----:B------:R-:W-:Y:S02]  /*12880*/  FSEL R159, R32, -INF , !P0 ;  /* 0xff800000209f7808 */ /* 0x000fe40004000000 */
[----:B------:R-:W-:Y:S02]  /*12890*/  ISETP.GT.AND P0, PT, R45, 0x50, !P3 ;  /* 0x000000502d00780c */ /* 0x000fe40005f04270 */
[----:B------:R-:W-:Y:S02]  /*128a0*/  FMNMX.FTZ R0, R159, R0, !PT ;  /* 0x000000009f007209 */ /* 0x000fe40007810000 */
[C---:B------:R-:W-:Y:S04]  /*128b0*/  ISETP.LT.OR P0, PT, R46.reuse, 0x51, P0 ;  /* 0x000000512e00780c */ /* 0x040fe80000701670 */
[----:B------:R-:W-:Y:S02]  /*128c0*/  FSEL R147, R35, -INF , !P0 ;  /* 0xff80000023937808 */ /* 0x000fe40004000000 */
[----:B------:R-:W-:Y:S02]  /*128d0*/  ISETP.GT.AND P0, PT, R45, 0x51, !P2 ;  /* 0x000000512d00780c */ /* 0x000fe40005704270 */
[----:B------:R-:W-:Y:S02]  /*128e0*/  FMNMX.FTZ R0, R147, R0, !PT ;  /* 0x0000000093007209 */ /* 0x000fe40007810000 */
[----:B------:R-:W-:Y:S02]  /*128f0*/  ISETP.LT.OR P2, PT, R46, 0x52, P0 ;  /* 0x000000522e00780c */ /* 0x000fe40000741670 */
[----:B------:R-:W-:Y:S02]  /*12900*/  ISETP.GT.AND P0, PT, R45, 0x59, !P6 ;  /* 0x000000592d00780c */ /* 0x000fe40007704270 */
[----:B------:R-:W-:Y:S02]  /*12910*/  FSEL R139, R34, -INF , !P2 ;  /* 0xff800000228b7808 */ /* 0x000fe40005000000 */
[----:B------:R-:W-:Y:S02]  /*12920*/  ISETP.LT.OR P0, PT, R46, 0x5a, P0 ;  /* 0x0000005a2e00780c */ /* 0x000fe40000701670 */
[----:B------:R-:W-:Y:S01]  /*12930*/  FMNMX.FTZ R0, R139, R0, !PT ;  /* 0x000000008b007209 */ /* 0x000fe20007810000 */
[----:B------:R-:W-:Y:S01]  /*12940*/  LDSM.16.MT88.4 R44, [R212+0x3100] ;  /* 0x00310000d42c783b */ /* 0x000fe20000004200 */
[----:B------:R-:W-:Y:S02]  /*12950*/  FSEL R117, R36, -INF , !P0 ;  /* 0xff80000024757808 */ /* 0x000fe40004000000 */
[----:B------:R-:W-:Y:S04]  /*12960*/  FMNMX.FTZ R0, R135, R0, !PT ;  /* 0x0000000087007209 */ /* 0x000fe80007810000 */
[----:B------:R-:W-:Y:S01]  /*12970*/  FMNMX.FTZ R7, R117, R0, !PT ;  /* 0x0000000075077209 */ /* 0x000fe20007810000 */
[----:B------:R-:W-:Y:S01]  /*12980*/  LDSM.16.MT88.4 R36, [R208+0x100] ;  /* 0x00010000d024783b */ /* 0x000fe20000004200 */
[----:B-1----:R-:W-:Y:S04]  /*12990*/  FMNMX.FTZ R0, R14, R15, !PT ;  /* 0x0000000f0e007209 */ /* 0x002fe80007810000 */
[C---:B------:R-:W-:Y:S01]  /*129a0*/  FSETP.NEU.FTZ.AND P0, PT, R0.reuse, -INF , PT ;  /* 0xff8000000000780b */ /* 0x040fe20003f1d000 */
[----:B------:R-:W-:Y:S02]  /*129b0*/  FMUL.FTZ R149, R0, c[0x0][0x2d0] ;  /* 0x0000b40000957a20 */ /* 0x000fe40000410000 */
[----:B------:R-:W1:Y:S03]  /*129c0*/  SHFL.BFLY PT, R4, R7, 0x2, 0x1f ;  /* 0x0c401f0007047f89 */ /* 0x000e6600000e0000 */
        /* <DEDUP_REMOVED lines=8> */
[--C-:B------:R-:W-:Y:S02]  /*12a50*/  FFMA.FTZ R136, R42, c[0x0][0x2d0], -R149.reuse ;  /* 0x0000b4002a887a23 */ /* 0x100fe40000010895 */
[--C-:B------:R-:W-:Y:S02]  /*12a60*/  FFMA.FTZ R137, R40, c[0x0][0x2d0], -R149.reuse ;  /* 0x0000b40028897a23 */ /* 0x100fe40000010895 */
[--C-:B------:R-:W-:Y:S01]  /*12a70*/  FFMA.FTZ R138, R50, c[0x0][0x2d0], -R149.reuse ;  /* 0x0000b400328a7a23 */ /* 0x100fe20000010895 */
[----:B-1----:R-:W-:Y:S02]  /*12a80*/  FMNMX.FTZ R5, R7, R4, !PT ;  /* 0x0000000407057209 */ /* 0x002fe40007810000 */
[----:B------:R-:W-:Y:S01]  /*12a90*/  MUFU.EX2 R128, R128 ;  /* 0x0000008000807308 */ /* 0x000fe20000000800 */
[--C-:B------:R-:W-:Y:S02]  /*12aa0*/  FFMA.FTZ R240, R240, c[0x0][0x2d0], -R149.reuse ;  /* 0x0000b400f0f07a23 */ /* 0x100fe40000010895 */
[--C-:B------:R-:W-:Y:S01]  /*12ab0*/  FFMA.FTZ R184, R184, c[0x0][0x2d0], -R149.reuse ;  /* 0x0000b400b8b87a23 */ /* 0x100fe20000010895 */
[----:B------:R-:W1:Y:S01]  /*12ac0*/  SHFL.BFLY PT, R4, R5, 0x1, 0x1f ;  /* 0x0c201f0005047f89 */ /* 0x000e6200000e0000 */
[--C-:B------:R-:W-:Y:S02]  /*12ad0*/  FFMA.FTZ R160, R160, c[0x0][0x2d0], -R149.reuse ;  /* 0x0000b400a0a07a23 */ /* 0x100fe40000010895 */
[--C-:B------:R-:W-:Y:S02]  /*12ae0*/  FFMA.FTZ R162, R162, c[0x0][0x2d0], -R149.reuse ;  /* 0x0000b400a2a27a23 */ /* 0x100fe40000010895 */
[--C-:B------:R-:W-:Y:S01]  /*12af0*/  FFMA.FTZ R242, R242, c[0x0][0x2d0], -R149.reuse ;  /* 0x0000b400f2f27a23 */ /* 0x100fe20000010895 */
[----:B------:R-:W2:Y:S01]  /*12b00*/  MUFU.EX2 R119, R119 ;  /* 0x0000007700777308 */ /* 0x000ea20000000800 */
[--C-:B------:R-:W-:Y:S02]  /*12b10*/  FFMA.FTZ R244, R244, c[0x0][0x2d0], -R149.reuse ;  /* 0x0000b400f4f47a23 */ /* 0x100fe40000010895 */
[--C-:B------:R-:W-:Y:S02]  /*12b20*/  FFMA.FTZ R156, R156, c[0x0][0x2d0], -R149.reuse ;  /* 0x0000b4009c9c7a23 */ /* 0x100fe40000010895 */
[--C-:B------:R-:W-:Y:S05]  /*12b30*/  FFMA.FTZ R146, R146, c[0x0][0x2d0], -R149.reuse ;  /* 0x0000b40092927a23 */ /* 0x100fea0000010895 */
[----:B------:R-:W3:Y:S01]  /*12b40*/  MUFU.EX2 R129, R129 ;  /* 0x0000008100817308 */ /* 0x000ee20000000800 */
[----:B-1----:R-:W-:Y:S01]  /*12b50*/  FMNMX.FTZ R116, R5, R4, !PT ;  /* 0x0000000405747209 */ /* 0x002fe20007810000 */
[----:B------:R-:W-:Y:S08]  /*12b60*/  FMUL.FTZ R4, R3, c[0x0][0x2d0] ;  /* 0x0000b40003047a20 */ /* 0x000ff00000410000 */
[----:B------:R-:W-:Y:S01]  /*12b70*/  MUFU.EX2 R240, R240 ;  /* 0x000000f000f07308 */ /* 0x000fe20000000800 */
[C---:B------:R-:W-:Y:S01]  /*12b80*/  FSETP.NEU.FTZ.AND P0, PT, R116.reuse, -INF , PT ;  /* 0xff8000007400780b */ /* 0x040fe20003f1d000 */
[C---:B------:R-:W-:Y:S01]  /*12b90*/  FMUL.FTZ R134, R116.reuse, c[0x0][0x2d0] ;  /* 0x0000b40074867a20 */ /* 0x040fe20000410000 */
[----:B--2---:R-:W-:Y:S02]  /*12ba0*/  F2FP.PACK_AB R124, R119, R128 ;  /* 0x00000080777c723e */ /* 0x004fe400000000ff */
[----:B------:R-:W-:Y:S02]  /*12bb0*/  FSEL R5, R116, RZ, P0 ;  /* 0x000000ff74057208 */ /* 0x000fe40000000000 */
[----:B------:R-:W-:Y:S03]  /*12bc0*/  FSEL R134, R134, RZ, P0 ;  /* 0x000000ff86867208 */ /* 0x000fe60000000000 */
[----:B------:R-:W1:Y:S01]  /*12bd0*/  MUFU.EX2 R3, R4 ;  /* 0x0000000400037308 */ /* 0x000e620000000800 */
[----:B------:R-:W-:Y:S01]  /*12be0*/  FADD.FTZ R5, -R5, R2 ;  /* 0x0000000205057221 */ /* 0x000fe20000010100 */
[----:B------:R-:W-:Y:S01]  /*12bf0*/  ISETP.GT.AND P0, PT, R238, R233, PT ;  /* 0x000000e9ee00720c */ /* 0x000fe20003f04270 */
[--C-:B------:R-:W-:Y:S01]  /*12c00*/  FFMA.FTZ R133, R13, c[0x0][0x2d0], -R134.reuse ;  /* 0x0000b4000d857a23 */ /* 0x100fe20000010886 */
[----:B---3--:R-:W-:Y:S01]  /*12c10*/  F2FP.PACK_AB R126, R129, R118 ;  /* 0x00000076817e723e */ /* 0x008fe200000000ff */
[----:B------:R-:W2:Y:S01]  /*12c20*/  LDSM.16.MT88.4 R12, [R212+0x100] ;  /* 0x00010000d40c783b */ /* 0x000ea20000004200 */
[--C-:B------:R-:W-:Y:S02]  /*12c30*/  FFMA.FTZ R131, R11, c[0x0][0x2d0], -R134.reuse ;  /* 0x0000b4000b837a23 */ /* 0x100fe40000010886 */
[--C-:B------:R-:W-:Y:S02]  /*12c40*/  FFMA.FTZ R130, R9, c[0x0][0x2d0], -R134.reuse ;  /* 0x0000b40009827a23 */ /* 0x100fe40000010886 */
[--C-:B------:R-:W-:Y:S01]  /*12c50*/  FFMA.FTZ R132, R145, c[0x0][0x2d0], -R134.reuse ;  /* 0x0000b40091847a23 */ /* 0x100fe20000010886 */
[----:B------:R-:W-:Y:S01]  /*12c60*/  MUFU.EX2 R133, R133 ;  /* 0x0000008500857308 */ /* 0x000fe20000000800 */
[----:B------:R-:W-:Y:S02]  /*12c70*/  FMUL.FTZ R2, R5, c[0x0][0x2d0] ;  /* 0x0000b40005027a20 */ /* 0x000fe40000410000 */
[--C-:B------:R-:W-:Y:S02]  /*12c80*/  FFMA.FTZ R145, R48, c[0x0][0x2d0], -R149.reuse ;  /* 0x0000b40030917a23 */ /* 0x100fe40000010895 */
[--C-:B------:R-:W-:Y:S02]  /*12c90*/  FFMA.FTZ R165, R165, c[0x0][0x2d0], -R134.reuse ;  /* 0x0000b400a5a57a23 */ /* 0x100fe40000010886 */
[--C-:B------:R-:W-:Y:S02]  /*12ca0*/  FFMA.FTZ R161, R161, c[0x0][0x2d0], -R134.reuse ;  /* 0x0000b400a1a17a23 */ /* 0x100fe40000010886 */
[--C-:B------:R-:W-:Y:S01]  /*12cb0*/  FFMA.FTZ R148, R167, c[0x0][0x2d0], -R134.reuse ;  /* 0x0000b400a7947a23 */ /* 0x100fe20000010886 */
[----:B------:R-:W3:Y:S01]  /*12cc0*/  MUFU.EX2 R2, R2 ;  /* 0x0000000200027308 */ /* 0x000ee20000000800 */
        /* <DEDUP_REMOVED lines=14> */
[C---:B---3--:R-:W-:Y:S02]  /*12db0*/  FMUL.FTZ R6, R2.reuse, R114 ;  /* 0x0000007202067220 */ /* 0x048fe40000410000 */
[C---:B------:R-:W-:Y:S02]  /*12dc0*/  FMUL.FTZ R7, R2.reuse, R115 ;  /* 0x0000007302077220 */ /* 0x040fe40000410000 */
[C---:B------:R-:W-:Y:S01]  /*12dd0*/  FMUL.FTZ R10, R2.reuse, R110 ;  /* 0x0000006e020a7220 */ /* 0x040fe20000410000 */
[----:B------:R-:W3:Y:S01]  /*12de0*/  MUFU.EX2 R130, R130 ;  /* 0x0000008200827308 */ /* 0x000ee20000000800 */
[C---:B------:R-:W-:Y:S02]  /*12df0*/  FMUL.FTZ R11, R2.reuse, R111 ;  /* 0x0000006f020b7220 */ /* 0x040fe40000410000 */
[----:B------:R-:W-:Y:S01]  /*12e00*/  FMUL.FTZ R18, R2, R102 ;  /* 0x0000006602127220 */ /* 0x000fe20000410000 */
[----:B-1----:R-:W-:Y:S01]  /*12e10*/  F2FP.PACK_AB R125, R132, R133 ;  /* 0x00000085847d723e */ /* 0x002fe200000000ff */
        /* <DEDUP_REMOVED lines=10> */
[----:B------:R-:W-:Y:S01]  /*12ec0*/  FMUL.FTZ R43, R2, R79 ;  /* 0x0000004f022b7220 */ /* 0x000fe20000410000 */
[----:B------:R-:W-:Y:S01]  /*12ed0*/  MUFU.EX2 R165, R165 ;  /* 0x000000a500a57308 */ /* 0x000fe20000000800 */
[C---:B------:R-:W-:Y:S01]  /*12ee0*/  FMUL.FTZ R48, R3.reuse, R68 ;  /* 0x0000004403307220 */ /* 0x040fe20000410000 */
[----:B------:R-:W1:Y:S01]  /*12ef0*/  LDSM.16.MT88.4 R84, [R210+0x3100] ;  /* 0x00310000d254783b */ /* 0x000e620000004200 */
[C---:B------:R-:W-:Y:S01]  /*12f00*/  FMUL.FTZ R49, R3.reuse, R69 ;  /* 0x0000004503317220 */ /* 0x040fe20000410000 */
[----:B---3--:R-:W-:Y:S01]  /*12f10*/  F2FP.PACK_AB R127, R130, R131 ;  /* 0x00000083827f723e */ /* 0x008fe200000000ff */
[C---:B------:R-:W-:Y:S02]  /*12f20*/  FMUL.FTZ R50, R2.reuse, R70 ;  /* 0x0000004602327220 */ /* 0x040fe40000410000 */
[C---:B------:R-:W-:Y:S02]  /*12f30*/  FMUL.FTZ R51, R2.reuse, R71 ;  /* 0x0000004702337220 */ /* 0x040fe40000410000 */
[C---:B------:R-:W-:Y:S01]  /*12f40*/  FMUL.FTZ R52, R3.reuse, R52 ;  /* 0x0000003403347220 */ /* 0x040fe20000410000 */
[----:B------:R-:W3:Y:S01]  /*12f50*/  LDSM.16.MT88.4 R76, [R209+0x3100] ;  /* 0x00310000d14c783b */ /* 0x000ee20000004200 */
        /* <DEDUP_REMOVED lines=22> */
[C---:B------:R-:W-:Y:S01]  /*130c0*/  FMUL.FTZ R21, R3.reuse, R97 ;  /* 0x0000006103157220 */ /* 0x040fe20000410000 */
[----:B------:R-:W-:Y:S01]  /*130d0*/  MUFU.EX2 R145, R145 ;  /* 0x0000009100917308 */ /* 0x000fe20000000800 */
[C---:B------:R-:W-:Y:S04]  /*130e0*/  FMUL.FTZ R22, R2.reuse, R98 ;  /* 0x0000006202167220 */ /* 0x040fe80000410000 */
[C---:B------:R-:W-:Y:S02]  /*130f0*/  FMUL.FTZ R23, R2.reuse, R99 ;  /* 0x0000006302177220 */ /* 0x040fe40000410000 */
[C---:B------:R-:W-:Y:S02]  /*13100*/  FMUL.FTZ R60, R3.reuse, R60 ;  /* 0x0000003c033c7220 */ /* 0x040fe40000410000 */
[C---:B------:R-:W-:Y:S01]  /*13110*/  FMUL.FTZ R61, R3.reuse, R61 ;  /* 0x0000003d033d7220 */ /* 0x040fe20000410000 */
[----:B------:R-:W-:Y:S01]  /*13120*/  MUFU.EX2 R148, R148 ;  /* 0x0000009400947308 */ /* 0x000fe20000000800 */
[C---:B------:R-:W-:Y:S01]  /*13130*/  FMUL.FTZ R62, R2.reuse, R62 ;  /* 0x0000003e023e7220 */ /* 0x040fe20000410000 */
[C---:B------:R-:W-:Y:S03]  /*13140*/  HMMA.16816.F32 R20, R124.reuse, R28, R20 ;  /* 0x0000001c7c14723c */ /* 0x040fe60000001814 */
[C---:B------:R-:W-:Y:S02]  /*13150*/  FMUL.FTZ R63, R2.reuse, R63 ;  /* 0x0000003f023f7220 */ /* 0x040fe40000410000 */
[C---:B------:R-:W-:Y:S02]  /*13160*/  FMUL.FTZ R64, R3.reuse, R64 ;  /* 0x0000004003407220 */ /* 0x040fe40000410000 */
[C---:B------:R-:W-:Y:S01]  /*13170*/  FMUL.FTZ R28, R3.reuse, R88 ;  /* 0x00000058031c7220 */ /* 0x040fe20000410000 */
[C---:B------:R-:W-:Y:S01]  /*13180*/  HMMA.16816.F32 R24, R124.reuse, R30, R24 ;  /* 0x0000001e7c18723c */ /* 0x040fe20000001818 */
[----:B------:R-:W5:Y:S03]  /*13190*/  MUFU.EX2 R151, R151 ;  /* 0x0000009700977308 */ /* 0x000f660000000800 */
[C---:B------:R-:W-:Y:S02]  /*131a0*/  FMUL.FTZ R29, R3.reuse, R89 ;  /* 0x00000059031d7220 */ /* 0x040fe40000410000 */
[----:B------:R-:W-:Y:S02]  /*131b0*/  FMUL.FTZ R65, R3, R65 ;  /* 0x0000004103417220 */ /* 0x000fe40000410000 */
[C---:B------:R-:W-:Y:S03]  /*131c0*/  FMUL.FTZ R30, R2.reuse, R90 ;  /* 0x0000005a021e7220 */ /* 0x040fe60000410000 */
[----:B------:R-:W-:Y:S01]  /*131d0*/  MUFU.EX2 R160, R160 ;  /* 0x000000a000a07308 */ /* 0x000fe20000000800 */
[C---:B------:R-:W-:Y:S02]  /*131e0*/  FMUL.FTZ R31, R2.reuse, R91 ;  /* 0x0000005b021f7220 */ /* 0x040fe40000410000 */
[----:B------:R-:W-:Y:S01]  /*131f0*/  LDSM.16.MT88.4 R88, [R212+0x3900] ;  /* 0x00390000d458783b */ /* 0x000fe20000004200 */
[C---:B------:R-:W-:Y:S02]  /*13200*/  FMUL.FTZ R66, R2.reuse, R66 ;  /* 0x0000004202427220 */ /* 0x040fe40000410000 */
[----:B------:R-:W-:Y:S02]  /*13210*/  FMUL.FTZ R67, R2, R67 ;  /* 0x0000004302437220 */ /* 0x000fe40000410000 */
[C---:B------:R-:W-:Y:S02]  /*13220*/  HMMA.16816.F32 R28, R124.reuse, R36, R28 ;  /* 0x000000247c1c723c */ /* 0x040fe4000000181c */
[----:B------:R-:W-:Y:S01]  /*13230*/  MUFU.EX2 R162, R162 ;  /* 0x000000a200a27308 */ /* 0x000fe20000000800 */
[--C-:B------:R-:W-:Y:S02]  /*13240*/  FFMA.FTZ R157, R157, c[0x0][0x2d0], -R134.reuse ;  /* 0x0000b4009d9d7a23 */ /* 0x100fe40000010886 */
[--C-:B------:R-:W-:Y:S02]  /*13250*/  FFMA.FTZ R158, R163, c[0x0][0x2d0], -R134.reuse ;  /* 0x0000b400a39e7a23 */ /* 0x100fe40000010886 */
[C---:B------:R-:W-:Y:S01]  /*13260*/  FMUL.FTZ R36, R3.reuse, R80 ;  /* 0x0000005003247220 */ /* 0x040fe20000410000 */
[C---:B------:R-:W-:Y:S04]  /*13270*/  HMMA.16816.F32 R32, R124.reuse, R38, R32 ;  /* 0x000000267c20723c */ /* 0x040fe80000001820 */
[----:B------:R-:W-:Y:S01]  /*13280*/  FMUL.FTZ R37, R3, R81 ;  /* 0x0000005103257220 */ /* 0x000fe20000410000 */
[----:B------:R-:W-:Y:S01]  /*13290*/  MUFU.EX2 R157, R157 ;  /* 0x0000009d009d7308 */ /* 0x000fe20000000800 */
[--C-:B------:R-:W-:Y:S02]  /*132a0*/  FFMA.FTZ R163, R186, c[0x0][0x2d0], -R149.reuse ;  /* 0x0000b400baa37a23 */ /* 0x100fe40000010895 */
[C---:B------:R-:W-:Y:S04]  /*132b0*/  FMUL.FTZ R38, R2.reuse, R82 ;  /* 0x0000005202267220 */ /* 0x040fe80000410000 */
[----:B------:R-:W-:Y:S02]  /*132c0*/  FMUL.FTZ R39, R2, R83 ;  /* 0x0000005302277220 */ /* 0x000fe40000410000 */
[----:B------:R-:W-:Y:S01]  /*132d0*/  LDSM.16.MT88.4 R80, [R209+0x900] ;  /* 0x00090000d150783b */ /* 0x000fe20000004200 */
[----:B------:R-:W1:Y:S01]  /*132e0*/  MUFU.EX2 R158, R158 ;  /* 0x0000009e009e7308 */ /* 0x000e620000000800 */
[--C-:B------:R-:W-:Y:S02]  /*132f0*/  FFMA.FTZ R167, R164, c[0x0][0x2d0], -R149.reuse ;  /* 0x0000b400a4a77a23 */ /* 0x100fe40000010895 */
[--C-:B------:R-:W-:Y:S01]  /*13300*/  FFMA.FTZ R164, R243, c[0x0][0x2d0], -R134.reuse ;  /* 0x0000b400f3a47a23 */ /* 0x100fe20000010886 */
[C---:B------:R-:W-:Y:S03]  /*13310*/  HMMA.16816.F32 R36, R124.reuse, R44, R36 ;  /* 0x0000002c7c24723c */ /* 0x040fe60000001824 */
[--C-:B------:R-:W-:Y:S02]  /*13320*/  FFMA.FTZ R187, R187, c[0x0][0x2d0], -R134.reuse ;  /* 0x0000b400bbbb7a23 */ /* 0x100fe40000010886 */
[--C-:B------:R-:W-:Y:S01]  /*13330*/  FFMA.FTZ R186, R241, c[0x0][0x2d0], -R134.reuse ;  /* 0x0000b400f1ba7a23 */ /* 0x100fe20000010886 */
[----:B------:R-:W2:Y:S01]  /*13340*/  MUFU.EX2 R163, R163 ;  /* 0x000000a300a37308 */ /* 0x000ea20000000800 */
[C---:B------:R-:W-:Y:S01]  /*13350*/  FMUL.FTZ R44, R3.reuse, R72 ;  /* 0x00000048032c7220 */ /* 0x040fe20000410000 */
[C---:B------:R-:W-:Y:S04]  /*13360*/  HMMA.16816.F32 R40, R124.reuse, R46, R40 ;  /* 0x0000002e7c28723c */ /* 0x040fe80000001828 */
[----:B------:R-:W-:Y:S02]  /*13370*/  FMUL.FTZ R45, R3, R73 ;  /* 0x00000049032d7220 */ /* 0x000fe40000410000 */
[--C-:B------:R-:W-:Y:S02]  /*13380*/  FFMA.FTZ R239, R239, c[0x0][0x2d0], -R134.reuse ;  /* 0x0000b400efef7a23 */ /* 0x100fe40000010886 */
[C---:B------:R-:W-:Y:S01]  /*13390*/  FMUL.FTZ R46, R2.reuse, R74 ;  /* 0x0000004a022e7220 */ /* 0x040fe20000410000 */
[----:B------:R-:W2:Y:S03]  /*133a0*/  MUFU.EX2 R167, R167 ;  /* 0x000000a700a77308 */ /* 0x000ea60000000800 */
[----:B------:R-:W-:Y:S02]  /*133b0*/  FMUL.FTZ R47, R2, R75 ;  /* 0x0000004b022f7220 */ /* 0x000fe40000410000 */
[----:B------:R-:W4:Y:S01]  /*133c0*/  LDSM.16.MT88.4 R72, [R212+0x900] ;  /* 0x00090000d448783b */ /* 0x000f220000004200 */
[--C-:B------:R-:W-:Y:S02]  /*133d0*/  FFMA.FTZ R241, R248, c[0x0][0x2d0], -R149.reuse ;  /* 0x0000b400f8f17a23 */ /* 0x100fe40000010895 */
[--C-:B------:R-:W-:Y:S02]  /*133e0*/  FFMA.FTZ R243, R246, c[0x0][0x2d0], -R149.reuse ;  /* 0x0000b400f6f37a23 */ /* 0x100fe40000010895 */
[C---:B-1----:R-:W-:Y:S01]  /*133f0*/  HMMA.16816.F32 R44, R124.reuse, R84, R44 ;  /* 0x000000547c2c723c */ /* 0x042fe2000000182c */
[----:B------:R-:W-:Y:S02]  /*13400*/  MUFU.EX2 R164, R164 ;  /* 0x000000a400a47308 */ /* 0x000fe40000000800 */
[--C-:B------:R-:W-:Y:S02]  /*13410*/  FFMA.FTZ R246, R251, c[0x0][0x2d0], -R134.reuse ;  /* 0x0000b400fbf67a23 */ /* 0x100fe40000010886 */
[--C-:B------:R-:W-:Y:S02]  /*13420*/  FFMA.FTZ R251, R166, c[0x0][0x2d0], -R149.reuse ;  /* 0x0000b400a6fb7a23 */ /* 0x100fe40000010895 */
[--C-:B------:R-:W-:Y:S01]  /*13430*/  FFMA.FTZ R166, R185, c[0x0][0x2d0], -R134.reuse ;  /* 0x0000b400b9a67a23 */ /* 0x100fe20000010886 */
[C---:B------:R-:W-:Y:S01]  /*13440*/  HMMA.16816.F32 R48, R124.reuse, R86, R48 ;  /* 0x000000567c30723c */ /* 0x040fe20000001830 */
[----:B------:R-:W-:Y:S02]  /*13450*/  LDSM.16.MT88.4 R84, [R208+0x900] ;  /* 0x00090000d054783b */ /* 0x000fe40000004200 */
[----:B------:R-:W-:Y:S01]  /*13460*/  MUFU.EX2 R251, R251 ;  /* 0x000000fb00fb7308 */ /* 0x000fe20000000800 */
[--C-:B------:R-:W-:Y:S02]  /*13470*/  FFMA.FTZ R249, R249, c[0x0][0x2d0], -R134.reuse ;  /* 0x0000b400f9f97a23 */ /* 0x100fe40000010886 */
[--C-:B------:R-:W-:Y:S02]  /*13480*/  FFMA.FTZ R247, R247, c[0x0][0x2d0], -R134.reuse ;  /* 0x0000b400f7f77a23 */ /* 0x100fe40000010886 */
[C---:B---3--:R-:W-:Y:S04]  /*13490*/  HMMA.16816.F32 R52, R124.reuse, R76, R52 ;  /* 0x0000004c7c34723c */ /* 0x048fe80000001834 */
[--C-:B------:R-:W-:Y:S01]  /*134a0*/  FFMA.FTZ R248, R245, c[0x0][0x2d0], -R134.reuse ;  /* 0x0000b400f5f87a23 */ /* 0x100fe20000010886 */
[----:B------:R-:W-:Y:S01]  /*134b0*/  MUFU.EX2 R166, R166 ;  /* 0x000000a600a67308 */ /* 0x000fe20000000800 */
[--C-:B------:R-:W-:Y:S02]  /*134c0*/  FFMA.FTZ R245, R192, c[0x0][0x2d0], -R149.reuse ;  /* 0x0000b400c0f57a23 */ /* 0x100fe40000010895 */
[C---:B------:R-:W-:Y:S01]  /*134d0*/  HMMA.16816.F32 R56, R124.reuse, R78, R56 ;  /* 0x0000004e7c38723c */ /* 0x040fe20000001838 */
[----:B------:R-:W1:Y:S03]  /*134e0*/  LDSM.16.MT88.4 R76, [R210+0x900] ;  /* 0x00090000d24c783b */ /* 0x000e660000004200 */
[--C-:B------:R-:W-:Y:S02]  /*134f0*/  FFMA.FTZ R192, R159, c[0x0][0x2d0], -R134.reuse ;  /* 0x0000b4009fc07a23 */ /* 0x100fe40000010886 */
[--C-:B------:R-:W-:Y:S01]  /*13500*/  FFMA.FTZ R159, R150, c[0x0][0x2d0], -R149.reuse ;  /* 0x0000b400969f7a23 */ /* 0x100fe20000010895 */
[----:B------:R-:W-:Y:S01]  /*13510*/  MUFU.EX2 R245, R245 ;  /* 0x000000f500f57308 */ /* 0x000fe20000000800 */
[C---:B--2---:R-:W-:Y:S04]  /*13520*/  HMMA.16816.F32 R60, R124.reuse, R68, R60 ;  /* 0x000000447c3c723c */ /* 0x044fe8000000183c */
[----:B------:R-:W-:Y:S02]  /*13530*/  FFMA.FTZ R149, R144, c[0x0][0x2d0], -R149 ;  /* 0x0000b40090957a23 */ /* 0x000fe40000010895 */
[--C-:B------:R-:W-:Y:S01]  /*13540*/  FFMA.FTZ R144, R147, c[0x0][0x2d0], -R134.reuse ;  /* 0x0000b40093907a23 */ /* 0x100fe20000010886 */
[----:B----4-:R-:W-:Y:S01]  /*13550*/  F2FP.PACK_AB R68, R137, R136 ;  /* 0x000000888944723e */ /* 0x010fe200000000ff */
[----:B------:R-:W-:Y:S01]  /*13560*/  HMMA.16816.F32 R64, R124, R70, R64 ;  /* 0x000000467c40723c */ /* 0x000fe20000001840 */
[----:B------:R-:W-:Y:S03]  /*13570*/  MUFU.EX2 R192, R192 ;  /* 0x000000c000c07308 */ /* 0x000fe60000000800 */
[----:B-----5:R-:W-:Y:S01]  /*13580*/  F2FP.PACK_AB R69, R151, R148 ;  /* 0x000000949745723e */ /* 0x020fe200000000ff */
[--C-:B------:R-:W-:Y:S02]  /*13590*/  FFMA.FTZ R139, R139, c[0x0][0x2d0], -R134.reuse ;  /* 0x0000b4008b8b7a23 */ /* 0x100fe40000010886 */
[----:B------:R-:W-:Y:S01]  /*135a0*/  F2FP.PACK_AB R70, R145, R138 ;  /* 0x0000008a9146723e */ /* 0x000fe200000000ff */
[--C-:B------:R-:W-:Y:S01]  /*135b0*/  FFMA.FTZ R135, R135, c[0x0][0x2d0], -R134.reuse ;  /* 0x0000b40087877a23 */ /* 0x100fe20000010886 */
[----:B------:R-:W-:Y:S02]  /*135c0*/  F2FP.PACK_AB R71, R158, R157 ;  /* 0x0000009d9e47723e */ /* 0x000fe400000000ff */
[----:B------:R-:W2:Y:S01]  /*135d0*/  MUFU.EX2 R187, R187 ;  /* 0x000000bb00bb7308 */ /* 0x000ea20000000800 */
[----:B------:R-:W-:Y:S02]  /*135e0*/  FFMA.FTZ R134, R117, c[0x0][0x2d0], -R134 ;  /* 0x0000b40075867a23 */ /* 0x000fe40000010886 */
[----:B------:R-:W-:Y:S02]  /*135f0*/  FFMA.FTZ R128, R3, R232, R128 ;  /* 0x000000e803807223 */ /* 0x000fe40000010080 */
[C---:B------:R-:W-:Y:S05]  /*13600*/  HMMA.16816.F32 R4, R68.reuse, R72, R4 ;  /* 0x000000484404723c */ /* 0x040fea0000001804 */
[----:B------:R-:W-:Y:S01]  /*13610*/  MUFU.EX2 R186, R186 ;  /* 0x000000ba00ba7308 */ /* 0x000fe20000000800 */
[----:B------:R-:W-:Y:S02]  /*13620*/  FFMA.FTZ R133, R2, R231, R133 ;  /* 0x000000e702857223 */ /* 0x000fe40000010085 */
[C---:B------:R-:W-:Y:S01]  /*13630*/  HMMA.16816.F32 R8, R68.reuse, R74, R8 ;  /* 0x0000004a4408723c */ /* 0x040fe20000001808 */
[----:B------:R-:W3:Y:S03]  /*13640*/  LDSM.16.MT88.4 R72, [R210+0x3900] ;  /* 0x00390000d248783b */ /* 0x000ee60000004200 */
[----:B------:R-:W-:Y:S02]  /*13650*/  FADD.FTZ R119, R119, R128 ;  /* 0x0000008077777221 */ /* 0x000fe40000010000 */
[----:B------:R-:W-:Y:S01]  /*13660*/  FADD.FTZ R132, R132, R133 ;  /* 0x0000008584847221 */ /* 0x000fe20000010000 */
[----:B------:R-:W4:Y:S01]  /*13670*/  MUFU.EX2 R239, R239 ;  /* 0x000000ef00ef7308 */ /* 0x000f220000000800 */
[C---:B-1----:R-:W-:Y:S04]  /*13680*/  HMMA.16816.F32 R12, R68.reuse, R76, R12 ;  /* 0x0000004c440c723c */ /* 0x042fe8000000180c */
        /* <DEDUP_REMOVED lines=12> */
[----:B------:R-:W5:Y:S03]  /*13750*/  LDSM.16.MT88.4 R80, [R208+0x3900] ;  /* 0x00390000d050783b */ /* 0x000f660000004200 */
[----:B------:R-:W-:Y:S02]  /*13760*/  FADD.FTZ R137, R137, R136 ;  /* 0x0000008889897221 */ /* 0x000fe40000010000 */
[----:B------:R-:W-:Y:S01]  /*13770*/  MUFU.EX2 R243, R243 ;  /* 0x000000f300f37308 */ /* 0x000fe20000000800 */
[----:B------:R-:W-:Y:S01]  /*13780*/  FADD.FTZ R2, R151, R2 ;  /* 0x0000000297027221 */ /* 0x000fe20000010000 */
[C---:B------:R-:W-:Y:S04]  /*13790*/  HMMA.16816.F32 R28, R68.reuse, R84, R28 ;  /* 0x00000054441c723c */ /* 0x040fe8000000181c */
[----:B------:R-:W-:Y:S02]  /*137a0*/  FADD.FTZ R138, R138, R137 ;  /* 0x000000898a8a7221 */ /* 0x000fe40000010000 */
[----:B------:R-:W-:Y:S02]  /*137b0*/  FADD.FTZ R3, R157, R2 ;  /* 0x000000029d037221 */ /* 0x000fe40000010000 */
[C---:B------:R-:W-:Y:S01]  /*137c0*/  HMMA.16816.F32 R32, R68.reuse, R86, R32 ;  /* 0x000000564420723c */ /* 0x040fe20000001820 */
[----:B------:R-:W-:Y:S01]  /*137d0*/  LDSM.16.MT88.4 R84, [R210+0x1100] ;  /* 0x00110000d254783b */ /* 0x000fe20000004200 */
[----:B------:R-:W-:Y:S02]  /*137e0*/  MUFU.EX2 R244, R244 ;  /* 0x000000f400f47308 */ /* 0x000fe40000000800 */
[----:B------:R-:W-:Y:S02]  /*137f0*/  FADD.FTZ R138, R145, R138 ;  /* 0x0000008a918a7221 */ /* 0x000fe40000010000 */
[----:B------:R-:W-:Y:S02]  /*13800*/  FADD.FTZ R3, R158, R3 ;  /* 0x000000039e037221 */ /* 0x000fe40000010000 */
[C---:B------:R-:W-:Y:S04]  /*13810*/  HMMA.16816.F32 R36, R68.reuse, R88, R36 ;  /* 0x000000584424723c */ /* 0x040fe80000001824 */
[----:B------:R-:W-:Y:S04]  /*13820*/  MUFU.EX2 R246, R246 ;  /* 0x000000f600f67308 */ /* 0x000fe80000000800 */
[C---:B------:R-:W-:Y:S01]  /*13830*/  HMMA.16816.F32 R40, R68.reuse, R90, R40 ;  /* 0x0000005a4428723c */ /* 0x040fe20000001828 */
[----:B------:R-:W-:Y:S05]  /*13840*/  LDSM.16.MT88.4 R88, [R208+0x4100] ;  /* 0x00410000d058783b */ /* 0x000fea0000004200 */
[----:B------:R-:W-:Y:S02]  /*13850*/  MUFU.EX2 R249, R249 ;  /* 0x000000f900f97308 */ /* 0x000fe40000000800 */
[C---:B---3--:R-:W-:Y:S08]  /*13860*/  HMMA.16816.F32 R44, R68.reuse, R72, R44 ;  /* 0x00000048442c723c */ /* 0x048ff0000000182c */
[C---:B------:R-:W-:Y:S01]  /*13870*/  HMMA.16816.F32 R48, R68.reuse, R74, R48 ;  /* 0x0000004a4430723c */ /* 0x040fe20000001830 */
[----:B------:R-:W3:Y:S01]  /*13880*/  LDSM.16.MT88.4 R72, [R212+0x1100] ;  /* 0x00110000d448783b */ /* 0x000ee20000004200 */
[----:B------:R-:W-:Y:S06]  /*13890*/  MUFU.EX2 R247, R247 ;  /* 0x000000f700f77308 */ /* 0x000fec0000000800 */
[C---:B-1----:R-:W-:Y:S04]  /*138a0*/  HMMA.16816.F32 R52, R68.reuse, R76, R52 ;  /* 0x0000004c4434723c */ /* 0x042fe80000001834 */
[----:B------:R-:W-:Y:S04]  /*138b0*/  MUFU.EX2 R248, R248 ;  /* 0x000000f800f87308 */ /* 0x000fe80000000800 */
[C---:B------:R-:W-:Y:S01]  /*138c0*/  HMMA.16816.F32 R56, R68.reuse, R78, R56 ;  /* 0x0000004e4438723c */ /* 0x040fe20000001838 */
[----:B------:R-:W1:Y:S05]  /*138d0*/  LDSM.16.MT88.4 R76, [R209+0x1100] ;  /* 0x00110000d14c783b */ /* 0x000e6a0000004200 */
[----:B------:R-:W-:Y:S02]  /*138e0*/  MUFU.EX2 R156, R156 ;  /* 0x0000009c009c7308 */ /* 0x000fe40000000800 */
[C---:B-----5:R-:W-:Y:S08]  /*138f0*/  HMMA.16816.F32 R60, R68.reuse, R80, R60 ;  /* 0x00000050443c723c */ /* 0x060ff0000000183c */
[----:B------:R-:W-:Y:S01]  /*13900*/  HMMA.16816.F32 R64, R68, R82, R64 ;  /* 0x000000524440723c */ /* 0x000fe20000001840 */
[----:B------:R-:W5:Y:S01]  /*13910*/  LDSM.16.MT88.4 R80, [R208+0x1100] ;  /* 0x00110000d050783b */ /* 0x000f620000004200 */
[----:B------:R-:W1:Y:S05]  /*13920*/  MUFU.EX2 R159, R159 ;  /* 0x0000009f009f7308 */ /* 0x000e6a0000000800 */
[----:B------:R-:W-:Y:S01]  /*13930*/  F2FP.PACK_AB R68, R160, R163 ;  /* 0x000000a3a044723e */ /* 0x000fe200000000ff */
[----:B------:R-:W-:Y:S01]  /*13940*/  FADD.FTZ R163, R163, R138 ;  /* 0x0000008aa3a37221 */ /* 0x000fe20000010000 */
[----:B------:R-:W-:Y:S03]  /*13950*/  F2FP.PACK_AB R70, R167, R162 ;  /* 0x000000a2a746723e */ /* 0x000fe600000000ff */
[----:B--2---:R-:W-:Y:S01]  /*13960*/  F2FP.PACK_AB R69, R187, R164 ;  /* 0x000000a4bb45723e */ /* 0x004fe200000000ff */
[----:B------:R-:W-:Y:S01]  /*13970*/  MUFU.EX2 R146, R146 ;  /* 0x0000009200927308 */ /* 0x000fe20000000800 */
[----:B----4-:R-:W-:Y:S01]  /*13980*/  F2FP.PACK_AB R71, R239, R186 ;  /* 0x000000baef47723e */ /* 0x010fe200000000ff */
[----:B------:R-:W-:Y:S02]  /*13990*/  FADD.FTZ R164, R164, R3 ;  /* 0x00000003a4a47221 */ /* 0x000fe40000010000 */
[----:B------:R-:W-:Y:S02]  /*139a0*/  FADD.FTZ R163, R160, R163 ;  /* 0x000000a3a0a37221 */ /* 0x000fe40000010000 */
[----:B------:R-:W-:Y:S02]  /*139b0*/  FADD.FTZ R187, R187, R164 ;  /* 0x000000a4bbbb7221 */ /* 0x000fe40000010000 */
[C---:B---3--:R-:W-:Y:S02]  /*139c0*/  HMMA.16816.F32 R4, R68.reuse, R72, R4 ;  /* 0x000000484404723c */ /* 0x048fe40000001804 */
[----:B------:R-:W2:Y:S01]  /*139d0*/  MUFU.EX2 R149, R149 ;  /* 0x0000009500957308 */ /* 0x000ea20000000800 */
[----:B------:R-:W-:Y:S01]  /*139e0*/  FADD.FTZ R162, R162, R163 ;  /* 0x000000a3a2a27221 */ /* 0x000fe20000010000 */
[----:B-1----:R-:W-:Y:S01]  /*139f0*/  F2FP.PACK_AB R124, R159, R156 ;  /* 0x0000009c9f7c723e */ /* 0x002fe200000000ff */
[----:B------:R-:W-:Y:S03]  /*13a00*/  FADD.FTZ R186, R186, R187 ;  /* 0x000000bbbaba7221 */ /* 0x000fe60000010000 */
[C---:B------:R-:W-:Y:S01]  /*13a10*/  HMMA.16816.F32 R8, R68.reuse, R74, R8 ;  /* 0x0000004a4408723c */ /* 0x040fe20000001808 */
[----:B------:R-:W1:Y:S03]  /*13a20*/  LDSM.16.MT88.4 R72, [R212+0x4100] ;  /* 0x00410000d448783b */ /* 0x000e660000004200 */
[----:B------:R-:W-:Y:S01]  /*13a30*/  MUFU.EX2 R144, R144 ;  /* 0x0000009000907308 */ /* 0x000fe20000000800 */
[----:B------:R-:W-:Y:S02]  /*13a40*/  FADD.FTZ R162, R167, R162 ;  /* 0x000000a2a7a27221 */ /* 0x000fe40000010000 */
[----:B------:R-:W-:Y:S01]  /*13a50*/  FADD.FTZ R239, R239, R186 ;  /* 0x000000baefef7221 */ /* 0x000fe20000010000 */
[C---:B------:R-:W-:Y:S04]  /*13a60*/  HMMA.16816.F32 R12, R68.reuse, R84, R12 ;  /* 0x00000054440c723c */ /* 0x040fe8000000180c */
[----:B------:R-:W-:Y:S02]  /*13a70*/  FADD.FTZ R2, R246, R239 ;  /* 0x000000eff6027221 */ /* 0x000fe40000010000 */
[----:B------:R-:W3:Y:S02]  /*13a80*/  MUFU.EX2 R139, R139 ;  /* 0x0000008b008b7308 */ /* 0x000ee40000000800 */
[C---:B------:R-:W-:Y:S01]  /*13a90*/  HMMA.16816.F32 R16, R68.reuse, R86, R16 ;  /* 0x000000564410723c */ /* 0x040fe20000001810 */
[----:B------:R-:W4:Y:S03]  /*13aa0*/  LDSM.16.MT88.4 R84, [R210+0x4100] ;  /* 0x00410000d254783b */ /* 0x000f260000004200 */
[----:B--2---:R-:W-:Y:S01]  /*13ab0*/  F2FP.PACK_AB R126, R149, R146 ;  /* 0x00000092957e723e */ /* 0x004fe200000000ff */
[----:B------:R-:W-:Y:S03]  /*13ac0*/  FADD.FTZ R2, R249, R2 ;  /* 0x00000002f9027221 */ /* 0x000fe60000010000 */
[C---:B------:R-:W-:Y:S01]  /*13ad0*/  HMMA.16816.F32 R20, R68.reuse, R76, R20 ;  /* 0x0000004c4414723c */ /* 0x040fe20000001814 */
[----:B------:R-:W-:Y:S03]  /*13ae0*/  MUFU.EX2 R135, R135 ;  /* 0x0000008700877308 */ /* 0x000fe60000000800 */
[----:B------:R-:W-:Y:S04]  /*13af0*/  FADD.FTZ R3, R247, R2 ;  /* 0x00000002f7037221 */ /* 0x000fe80000010000 */
[C---:B------:R-:W-:Y:S01]  /*13b00*/  HMMA.16816.F32 R24, R68.reuse, R78, R24 ;  /* 0x0000004e4418723c */ /* 0x040fe20000001818 */
[----:B------:R-:W2:Y:S02]  /*13b10*/  LDSM.16.MT88.4 R76, [R209+0x4100] ;  /* 0x00410000d14c783b */ /* 0x000ea40000004200 */
[----:B------:R-:W4:Y:S01]  /*13b20*/  MUFU.EX2 R134, R134 ;  /* 0x0000008600867308 */ /* 0x000f220000000800 */
[----:B------:R-:W-:Y:S01]  /*13b30*/  FADD.FTZ R3, R248, R3 ;  /* 0x00000003f8037221 */ /* 0x000fe20000010000 */
[----:B---3--:R-:W-:Y:S03]  /*13b40*/  F2FP.PACK_AB R125, R139, R144 ;  /* 0x000000908b7d723e */ /* 0x008fe600000000ff */
[C---:B-----5:R-:W-:Y:S04]  /*13b50*/  HMMA.16816.F32 R28, R68.reuse, R80, R28 ;  /* 0x00000050441c723c */ /* 0x060fe8000000181c */
[----:B------:R-:W-:Y:S04]  /*13b60*/  FADD.FTZ R2, R166, R3 ;  /* 0x00000003a6027221 */ /* 0x000fe80000010000 */
[C---:B------:R-:W-:Y:S01]  /*13b70*/  HMMA.16816.F32 R32, R68.reuse, R82, R32 ;  /* 0x000000524420723c */ /* 0x040fe20000001820 */
[----:B------:R-:W3:Y:S03]  /*13b80*/  LDSM.16.MT88.4 R80, [R212+0x1900] ;  /* 0x00190000d450783b */ /* 0x000ee60000004200 */
[----:B------:R-:W-:Y:S04]  /*13b90*/  FADD.FTZ R2, R165, R2 ;  /* 0x00000002a5027221 */ /* 0x000fe80000010000 */
[C---:B-1----:R-:W-:Y:S04]  /*13ba0*/  HMMA.16816.F32 R36, R68.reuse, R72, R36 ;  /* 0x000000484424723c */ /* 0x042fe80000001824 */
[----:B----4-:R-:W-:Y:S01]  /*13bb0*/  F2FP.PACK_AB R127, R134, R135 ;  /* 0x00000087867f723e */ /* 0x010fe200000000ff */
[----:B------:R-:W-:Y:S02]  /*13bc0*/  FADD.FTZ R3, R161, R2 ;  /* 0x00000002a1037221 */ /* 0x000fe40000010000 */
[----:B------:R-:W-:Y:S01]  /*13bd0*/  IMAD.MOV.U32 R2, RZ, RZ, R116 ;  /* 0x000000ffff027224 */ /* 0x000fe200078e0074 */
[C---:B------:R-:W-:Y:S01]  /*13be0*/  HMMA.16816.F32 R40, R68.reuse, R74, R40 ;  /* 0x0000004a4428723c */ /* 0x040fe20000001828 */
[----:B------:R-:W1:Y:S03]  /*13bf0*/  LDSM.16.MT88.4 R72, [R210+0x1900] ;  /* 0x00190000d248783b */ /* 0x000e660000004200 */
[----:B------:R-:W-:Y:S04]  /*13c00*/  FADD.FTZ R3, R192, R3 ;  /* 0x00000003c0037221 */ /* 0x000fe80000010000 */
[C---:B------:R-:W-:Y:S04]  /*13c10*/  HMMA.16816.F32 R44, R68.reuse, R84, R44 ;  /* 0x00000054442c723c */ /* 0x040fe8000000182c */
[----:B------:R-:W-:Y:S02]  /*13c20*/  FADD.FTZ R144, R144, R3 ;  /* 0x0000000390907221 */ /* 0x000fe40000010000 */
[----:B------:R-:W-:Y:S02]  /*13c30*/  IMAD.MOV.U32 R3, RZ, RZ, R0 ;  /* 0x000000ffff037224 */ /* 0x000fe400078e0000 */
[C---:B------:R-:W-:Y:S01]  /*13c40*/  HMMA.16816.F32 R48, R68.reuse, R86, R48 ;  /* 0x000000564430723c */ /* 0x040fe20000001830 */
[----:B------:R-:W-:Y:S03]  /*13c50*/  LDSM.16.MT88.4 R84, [R208+0x1900] ;  /* 0x00190000d054783b */ /* 0x000fe60000004200 */
[----:B------:R-:W-:Y:S04]  /*13c60*/  FADD.FTZ R144, R139, R144 ;  /* 0x000000908b907221 */ /* 0x000fe80000010000 */
[C---:B--2---:R-:W-:Y:S04]  /*13c70*/  HMMA.16816.F32 R52, R68.reuse, R76, R52 ;  /* 0x0000004c4434723c */ /* 0x044fe80000001834 */
        /* <DEDUP_REMOVED lines=14> */
[C---:B---3--:R-:W-:Y:S03]  /*13d60*/  HMMA.16816.F32 R4, R68.reuse, R80, R4 ;  /* 0x000000504404723c */ /* 0x048fe60000001804 */
        /* <DEDUP_REMOVED lines=32> */
[C---:B--2---:R-:W-:Y:S03]  /*13f70*/  HMMA.16816.F32 R4, R68.reuse, R76, R4 ;  /* 0x0000004c4404723c */ /* 0x044fe60000001804 */
[----:B------:R-:W-:Y:S02]  /*13f80*/  FADD.FTZ R251, R251, R184 ;  /* 0x000000b8fbfb7221 */ /* 0x000fe40000010000 */
[----:B------:R-:W-:Y:S02]  /*13f90*/  IMAD.MOV.U32 R238, RZ, RZ, R192 ;  /* 0x000000ffffee7224 */ /* 0x000fe400078e00c0 */
        /* <DEDUP_REMOVED lines=44> */
.L_x_394:
[----:B------:R-:W1:Y:S01]  /*14260*/  S2R R5, SR_CTAID.X ;  /* 0x0000000000057919 */ /* 0x000e620000002500 */
[----:B------:R-:W-:-:S02]  /*14270*/  ISETP.NE.AND P1, PT, R217, 0x1, PT ;  /* 0x00000001d900780c */ /* 0x000fc40003f25270 */
[----:B------:R-:W-:Y:S02]  /*14280*/  ISETP.GE.AND P0, PT, R216, 0x1, PT ;  /* 0x00000001d800780c */ /* 0x000fe40003f06270 */
[----:B------:R-:W-:Y:S02]  /*14290*/  IADD3 R2, R215, 0x1, -R220 ;  /* 0x00000001d7027810 */ /* 0x000fe40007ffe8dc */
[----:B-1----:R-:W-:-:S07]  /*142a0*/  LEA R5, R5, 0x7f, 0x7 ;  /* 0x0000007f05057811 */ /* 0x002fce00078e38ff */
        /* <DEDUP_REMOVED lines=14> */
.L_x_405:
[----:B------:R-:W-:-:S04]  /*14390*/  MOV R2, c[0x0][0x32c] ;  /* 0x0000cb0000027a02 */ /* 0x000fc80000000f00 */
[----:B------:R-:W-:-:S13]  /*143a0*/  ISETP.NE.AND P0, PT, R2, 0x1, PT ;  /* 0x000000010200780c */ /* 0x000fda0003f05270 */
[----:B------:R-:W-:-:S05]  /*143b0*/  @P0 IMAD.HI.U32 R2, R4, c[0x0][0x330], RZ ;  /* 0x0000cc0004020a27 */ /* 0x000fca00078e00ff */
[----:B------:R-:W-:-:S05]  /*143c0*/  @P0 SHF.R.U32.HI R4, RZ, c[0x0][0x334], R2 ;  /* 0x0000cd00ff040a19 */ /* 0x000fca0000011602 */
.L_x_406:
[----:B------:R-:W-:-:S05]  /*143d0*/  IMAD R4, R4, c[0x0][0x32c], RZ ;  /* 0x0000cb0004047a24 */ /* 0x000fca00078e02ff */
[----:B------:R-:W-:-:S04]  /*143e0*/  IMNMX R3, R3, R4, !PT ;  /* 0x0000000403037217 */ /* 0x000fc80007800200 */
.L_x_404:
        /* <DEDUP_REMOVED lines=10> */
[----:B------:R-:W-:Y:S01]  /*14490*/  IMAD.MOV.U32 R233, RZ, RZ, 0x6 ;  /* 0x00000006ffe97424 */ /* 0x000fe200078e00ff */
[----:B------:R-:W-:Y:S02]  /*144a0*/  MOV R238, c[0x0][0x1e0] ;  /* 0x0000780000ee7a02 */ /* 0x000fe40000000f00 */
.L_x_408:
[----:B------:R-:W-:Y:S04]  /*144b0*/  DEPBAR.LE SB0, 0x0 ;  /* 0x000080000000791a */ /* 0x000fe80000000000 */
[----:B------:R-:W-:Y:S01]  /*144c0*/  BAR.SYNC.DEFER_BLOCKING 0x0 ;  /* 0x0000000000007b1d */ /* 0x000fe20000010000 */
[----:B------:R-:W-:Y:S02]  /*144d0*/  ISETP.GT.AND P0, PT, R223, R240, PT ;  /* 0x000000f0df00720c */ /* 0x000fe40003f04270 */
[C---:B------:R-:W-:Y:S02]  /*144e0*/  LOP3.LUT P4, RZ, R222.reuse, 0x40000, RZ, 0xc0, !PT ;  /* 0x00040000deff7812 */ /* 0x040fe4000788c0ff */
[----:B------:R-:W-:Y:S09]  /*144f0*/  LOP3.LUT P3, RZ, R222, 0x20000, RZ, 0xc0, !PT ;  /* 0x00020000deff7812 */ /* 0x000ff2000786c0ff */
        /* <DEDUP_REMOVED lines=270> */
[----:B------:R-:W-:Y:S01]  /*155e0*/  MUFU.TANH R241, R27 ;  /* 0x0000001b00f17308 */ /* 0x000fe20000002400 */
[----:B--2---:R-:W-:Y:S09]  /*155f0*/  FMNMX.FTZ R7, R186, R7, !PT ;  /* 0x00000007ba077209 */ /* 0x004ff20007810000 */
[----:B------:R-:W1:Y:S01]  /*15600*/  MUFU.TANH R164, R164 ;  /* 0x000000a400a47308 */ /* 0x000e620000002400 */
[----:B---3--:R-:W-:Y:S09]  /*15610*/  FMNMX.FTZ R0, R162, R5, !PT ;  /* 0x00000005a2007209 */ /* 0x008ff20007810000 */
[----:B------:R-:W2:Y:S10]  /*15620*/  MUFU.TANH R243, R29 ;  /* 0x0000001d00f37308 */ /* 0x000eb40000002400 */
[----:B------:R-:W3:Y:S01]  /*15630*/  MUFU.TANH R184, R30 ;  /* 0x0000001e00b87308 */ /* 0x000ee20000002400 */
[----:B-1----:R-:W-:Y:S02]  /*15640*/  FMNMX.FTZ R2, R164, R7, !PT ;  /* 0x00000007a4027209 */ /* 0x002fe40007810000 */
[----:B------:R-:W-:Y:S01]  /*15650*/  FMNMX.FTZ R7, R241, R0, !PT ;  /* 0x00000000f1077209 */ /* 0x000fe20007810000 */
[----:B------:R-:W-:Y:S06]  /*15660*/  FMUL.FTZ R0, R51, c[0x0][0x320] ;  /* 0x0000c80033007a20 */ /* 0x000fec0000410000 */
        /* <DEDUP_REMOVED lines=46> */
[----:B-1----:R-:W-:Y:S01]  /*15950*/  FMNMX.FTZ R11, R6, R9, !PT ;  /* 0x00000009060b7209 */ /* 0x002fe20007810000 */
[----:B------:R-:W-:Y:S06]  /*15960*/  @P0 IMAD.WIDE.U32 R8, R192, c[0x0][0x1e0], RZ ;  /* 0x00007800c0080a25 */ /* 0x000fec00078e00ff */
[----:B------:R-:W1:Y:S01]  /*15970*/  SHFL.BFLY PT, R2, R11, 0x1, 0x1f ;  /* 0x0c201f000b027f89 */ /* 0x000e6200000e0000 */
[----:B--2---:R-:W-:Y:S02]  /*15980*/  FMNMX.FTZ R5, R7, R0, !PT ;  /* 0x0000000007057209 */ /* 0x004fe40007810000 */
[----:B------:R-:W-:Y:S05]  /*15990*/  @P0 MOV R7, R227 ;  /* 0x000000e300070202 */ /* 0x000fea0000000f00 */
[----:B------:R-:W2:Y:S01]  /*159a0*/  SHFL.BFLY PT, R4, R5, 0x1, 0x1f ;  /* 0x0c201f0005047f89 */ /* 0x000ea200000e0000 */
[----:B-1----:R-:W-:Y:S05]  /*159b0*/  FMNMX.FTZ R0, R11, R2, !PT ;  /* 0x000000020b007209 */ /* 0x002fea0007810000 */
[C---:B------:R-:W-:Y:S02]  /*159c0*/  FADD.FTZ R2, -R0.reuse, R3 ;  /* 0x0000000300027221 */ /* 0x040fe40000010100 */
[----:B------:R-:W-:Y:S01]  /*159d0*/  FMUL.FTZ R148, R0, c[0x0][0x2d0] ;  /* 0x0000b40000947a20 */ /* 0x000fe20000410000 */
[----:B--2---:R-:W-:Y:S01]  /*159e0*/  FMNMX.FTZ R116, R5, R4, !PT ;  /* 0x0000000405747209 */ /* 0x004fe20007810000 */
        /* <DEDUP_REMOVED lines=48> */
[----:B------:R-:W-:Y:S01]  /*15cf0*/  @P0 SHF.L.U64.HI R4, R238, R233, c[0x0][0x1e4] ;  /* 0x00007900ee040619 */ /* 0x000fe200000102e9 */
        /* <DEDUP_REMOVED lines=15> */
[C---:B------:R-:W-:Y:S02]  /*15df0*/  FMUL.FTZ R50, R2.reuse, R70 ;  /* 0x0000004602327220 */ /* 0x040fe40000410000 */
[C---:B------:R-:W-:Y:S02]  /*15e00*/  FMUL.FTZ R51, R2.reuse, R71 ;  /* 0x0000004702337220 */ /* 0x040fe40000410000 */
[C---:B------:R-:W-:Y:S01]  /*15e10*/  FMUL.FTZ R52, R3.reuse, R52 ;  /* 0x0000003403347220 */ /* 0x040fe20000410000 */
[----:B------:R-:W-:Y:S01]  /*15e20*/  MUFU.EX2 R128, R128 ;  /* 0x0000008000807308 */ /* 0x000fe20000000800 */
[C---:B------:R-:W-:Y:S01]  /*15e30*/  FMUL.FTZ R53, R3.reuse, R53 ;  /* 0x0000003503357220 */ /* 0x040fe20000410000 */
[----:B------:R1:W-:Y:S01]  /*15e40*/  @P0 LDGSTS.E.BYPASS.LTC128B.128 [R228+0xc100], [R6.64+0x80], !P3 ;  /* 0x0c10008006e40fae */ /* 0x0003e2000d901d50 */
[C---:B------:R-:W-:Y:S02]  /*15e50*/  FMUL.FTZ R54, R2.reuse, R54 ;  /* 0x0000003602367220 */ /* 0x040fe40000410000 */
[C---:B--2---:R-:W-:Y:S02]  /*15e60*/  FMUL.FTZ R10, R2.reuse, R110 ;  /* 0x0000006e020a7220 */ /* 0x044fe40000410000 */
[C---:B------:R-:W-:Y:S02]  /*15e70*/  FMUL.FTZ R11, R2.reuse, R111 ;  /* 0x0000006f020b7220 */ /* 0x040fe40000410000 */
[----:B------:R-:W-:Y:S01]  /*15e80*/  FMUL.FTZ R55, R2, R55 ;  /* 0x0000003702377220 */ /* 0x000fe20000410000 */
[----:B------:R2:W-:Y:S01]  /*15e90*/  @P0 LDGSTS.E.BYPASS.LTC128B.128 [R228+0xa100], [R16.64], !P4 ;  /* 0x0a10000010e40fae */ /* 0x0005e2000e101d50 */
[----:B------:R-:W5:Y:S01]  /*15ea0*/  MUFU.EX2 R119, R119 ;  /* 0x0000007700777308 */ /* 0x000f620000000800 */
[----:B------:R-:W-:Y:S01]  /*15eb0*/  FMUL.FTZ R56, R3, R56 ;  /* 0x0000003803387220 */ /* 0x000fe20000410000 */
[----:B----4-:R-:W-:Y:S01]  /*15ec0*/  F2FP.PACK_AB R113, R129, R134 ;  /* 0x000000868171723e */ /* 0x010fe200000000ff */
[C---:B---3--:R-:W-:Y:S02]  /*15ed0*/  FMUL.FTZ R8, R3.reuse, R108 ;  /* 0x0000006c03087220 */ /* 0x048fe40000410000 */
[C---:B------:R-:W-:Y:S02]  /*15ee0*/  FMUL.FTZ R9, R3.reuse, R109 ;  /* 0x0000006d03097220 */ /* 0x040fe40000410000 */
[----:B------:R2:W-:Y:S01]  /*15ef0*/  @P0 LDGSTS.E.BYPASS.LTC128B.128 [R228+0xd100], [R16.64+0x80], !P3 ;  /* 0x0d10008010e40fae */ /* 0x0005e2000d901d50 */
[C---:B------:R-:W-:Y:S01]  /*15f00*/  FMUL.FTZ R57, R3.reuse, R57 ;  /* 0x0000003903397220 */ /* 0x040fe20000410000 */
[----:B------:R-:W-:Y:S01]  /*15f10*/  ISETP.GT.AND P0, PT, R240, R239, PT ;  /* 0x000000eff000720c */ /* 0x000fe20003f04270 */
[C---:B------:R-:W-:Y:S01]  /*15f20*/  FMUL.FTZ R58, R2.reuse, R58 ;  /* 0x0000003a023a7220 */ /* 0x040fe20000410000 */
[----:B------:R-:W-:Y:S01]  /*15f30*/  MUFU.EX2 R185, R185 ;  /* 0x000000b900b97308 */ /* 0x000fe20000000800 */
[C---:B------:R-:W-:Y:S01]  /*15f40*/  FMUL.FTZ R59, R2.reuse, R59 ;  /* 0x0000003b023b7220 */ /* 0x040fe20000410000 */
[----:B------:R-:W-:Y:S01]  /*15f50*/  MOV R240, R192 ;  /* 0x000000c000f07202 */ /* 0x000fe20000000f00 */
        /* <DEDUP_REMOVED lines=328> */
.L_x_407:
[----:B------:R-:W-:-:S13]  /*173e0*/  ISETP.GE.AND P0, PT, R192, R223, PT ;  /* 0x000000dfc000720c */ /* 0x000fda0003f06270 */
[----:B------:R-:W-:Y:S05]  /*173f0*/  @!P0 BRA `(.L_x_409) ;  /* 0x000042d000008947 */ /* 0x000fea0003800000 */
[----:B------:R-:W-:Y:S01]  /*17400*/  ISETP.NE.AND P1, PT, R217, 0x1, PT ;  /* 0x00000001d900780c */ /* 0x000fe20003f25270 */
[----:B------:R-:W-:Y:S01]  /*17410*/  UMOV UR11, 0x6 ;  /* 0x00000006000b7882 */ /* 0x000fe20000000000 */
[----:B------:R-:W-:Y:S01]  /*17420*/  IADD3 R194, P0, R234, 0x40, RZ ;  /* 0x00000040eac27810 */ /* 0x000fe20007f1e0ff */
[----:B------:R-:W-:Y:S01]  /*17430*/  ULDC.64 UR4, c[0x0][0x1e0] ;  /* 0x0000780000047ab9 */ /* 0x000fe20000000a00 */
[----:B------:R-:W-:Y:S01]  /*17440*/  IMAD.MOV.U32 R2, RZ, RZ, R116 ;  /* 0x000000ffff027224 */ /* 0x000fe200078e0074 */
[----:B------:R-:W-:Y:S01]  /*17450*/  UIADD3 UR9, UP1, UR12, 0x80, URZ ;  /* 0x000000800c097890 */ /* 0x000fe2000ff3e03f */
[----:B------:R-:W-:Y:S01]  /*17460*/  IMAD.MOV.U32 R3, RZ, RZ, R0 ;  /* 0x000000ffff037224 */ /* 0x000fe200078e0000 */
[----:B------:R-:W-:Y:S01]  /*17470*/  USHF.L.U64.HI UR11, UR4, UR11, UR5 ;  /* 0x0000000b040b7299 */ /* 0x000fe20008010205 */
[-C--:B------:R-:W-:Y:S01]  /*17480*/  IADD3.X R195, RZ, R237.reuse, RZ, P0, !PT ;  /* 0x000000edffc37210 */ /* 0x080fe200007fe4ff */
[----:B------:R-:W-:Y:S01]  /*17490*/  USHF.L.U32 UR13, UR4, 0x6, URZ ;  /* 0x00000006040d7899 */ /* 0x000fe2000800063f */
[----:B------:R-:W-:Y:S01]  /*174a0*/  MOV R235, R237 ;  /* 0x000000ed00eb7202 */ /* 0x000fe20000000f00 */
[----:B------:R-:W-:-:S02]  /*174b0*/  UMOV UR12, 0x60 ;  /* 0x00000060000c7882 */ /* 0x000fc40000000000 */
[----:B------:R-:W-:Y:S01]  /*174c0*/  ULDC.64 UR4, c[0x0][0x208] ;  /* 0x0000820000047ab9 */ /* 0x000fe20000000a00 */
[----:B------:R-:W-:Y:S01]  /*174d0*/  @P1 IMAD.HI.U32 R193, R229, c[0x0][0x2c8], RZ ;  /* 0x0000b200e5c11a27 */ /* 0x000fe200078e00ff */
[----:B------:R-:W-:Y:S02]  /*174e0*/  UIADD3 UR14, UP0, UR8, 0x80, URZ ;  /* 0x00000080080e7890 */ /* 0x000fe4000ff1e03f */
[----:B------:R-:W-:Y:S02]  /*174f0*/  UIMAD.WIDE.U32 UR18, UR12, UR4, URZ ;  /* 0x000000040c1272a5 */ /* 0x000fe4000f8e003f */
[----:B------:R-:W-:Y:S02]  /*17500*/  UIMAD UR5, UR12, UR5, URZ ;  /* 0x000000050c0572a4 */ /* 0x000fe4000f8e023f */
[----:B------:R-:W-:Y:S02]  /*17510*/  UIADD3.X UR6, URZ, UR6, URZ, UP1, !UPT ;  /* 0x000000063f067290 */ /* 0x000fe40008ffe43f */
[----:B------:R-:W-:-:S02]  /*17520*/  UIADD3.X UR4, URZ, UR7, URZ, UP0, !UPT ;  /* 0x000000073f047290 */ /* 0x000fc400087fe43f */
[----:B------:R-:W-:Y:S02]  /*17530*/  UIADD3 UR5, UR19, UR5, URZ ;  /* 0x0000000513057290 */ /* 0x000fe4000fffe03f */
.L_x_418:
[----:B------:R-:W-:Y:S04]  /*17540*/  DEPBAR.LE SB0, 0x0 ;  /* 0x000080000000791a */ /* 0x000fe80000000000 */
[----:B------:R-:W-:Y:S01]  /*17550*/  BAR.SYNC.DEFER_BLOCKING 0x0 ;  /* 0x0000000000007b1d */ /* 0x000fe20000010000 */
[----:B------:R-:W-:Y:S01]  /*17560*/  SHF.R.S32.HI R29, RZ, 0x1f, R192 ;  /* 0x0000001fff1d7819 */ /* 0x000fe200000114c0 */
[----:B------:R-:W-:Y:S01]  /*17570*/  IMAD R0, R192, UR5, RZ ;  /* 0x00000005c0007c24 */ /* 0x000fe2000f8e02ff */
[----:B------:R-:W-:Y:S01]  /*17580*/  LOP3.LUT P4, RZ, R222, 0x40000, RZ, 0xc0, !PT ;  /* 0x00040000deff7812 */ /* 0x000fe2000788c0ff */
[----:B------:R-:W-:Y:S01]  /*17590*/  IMAD.WIDE.U32 R38, R192, UR18, R234 ;  /* 0x00000012c0267c25 */ /* 0x000fe2000f8e00ea */
[----:B------:R-:W-:Y:S02]  /*175a0*/  LOP3.LUT P3, RZ, R222, 0x20000, RZ, 0xc0, !PT ;  /* 0x00020000deff7812 */ /* 0x000fe4000786c0ff */
[----:B------:R-:W-:Y:S01]  /*175b0*/  ISETP.NE.AND P5, PT, R217, 0x1, PT ;  /* 0x00000001d900780c */ /* 0x000fe20003fa5270 */
        /* <DEDUP_REMOVED lines=15> */
[----:B------:R-:W-:Y:S02]  /*176b0*/  IADD3.X R163, R161, UR4, RZ, P0, !PT ;  /* 0x00000004a1a37c10 */ /* 0x000fe400087fe4ff */
[----:B------:R-:W-:Y:S01]  /*176c0*/  ISETP.GT.AND P0, PT, R192, R223, PT ;  /* 0x000000dfc000720c */ /* 0x000fe20003f04270 */
        /* <DEDUP_REMOVED lines=175> */
[----:B------:R2:W2:Y:S01]  /*181c0*/  MUFU.TANH R160, R21 ;  /* 0x0000001500a07308 */ /* 0x0004a20000002400 */
        /* <DEDUP_REMOVED lines=42> */
[----:B------:R1:W1:Y:S01]  /*18470*/  MUFU.TANH R239, R22 ;  /* 0x0000001600ef7308 */ /* 0x0002620000002400 */
        /* <DEDUP_REMOVED lines=27> */
[C---:B------:R-:W-:Y:S01]  /*18630*/  @P0 IADD3 R20, P2, R16.reuse, UR13, RZ ;  /* 0x0000000d10140c10 */ /* 0x040fe2000ff5e0ff */
[----:B------:R-:W-:Y:S01]  /*18640*/  FMUL.FTZ R45, R45, c[0x0][0x320] ;  /* 0x0000c8002d2d7a20 */ /* 0x000fe20000410000 */
[----:B------:R-:W-:Y:S01]  /*18650*/  @P0 IADD3 R18, P1, R16, UR9, RZ ;  /* 0x0000000910120c10 */ /* 0x000fe2000ff3e0ff */
[----:B------:R-:W-:Y:S01]  /*18660*/  FMUL.FTZ R46, R46, c[0x0][0x320] ;  /* 0x0000c8002e2e7a20 */ /* 0x000fe20000410000 */
[C---:B--2---:R-:W-:Y:S01]  /*18670*/  @P0 IADD3.X R21, R17.reuse, UR11, RZ, P2, !PT ;  /* 0x0000000b11150c10 */ /* 0x044fe200097fe4ff */
        /* <DEDUP_REMOVED lines=15> */
[----:B------:R1:W-:Y:S01]  /*18770*/  @P0 LDGSTS.E.BYPASS.LTC128B.128 [R228+0xd100], [R18.64], !P3 ;  /* 0x0d10000012e40fae */ /* 0x0003e2000d901d50 */
[----:B------:R-:W-:Y:S02]  /*18780*/  ISETP.GE.AND P3, PT, R216, 0x1, PT ;  /* 0x00000001d800780c */ /* 0x000fe40003f66270 */
[----:B------:R-:W1:Y:S05]  /*18790*/  MUFU.TANH R246, R246 ;  /* 0x000000f600f67308 */ /* 0x000e6a0000002400 */
[----:B------:R-:W0:Y:S05]  /*187a0*/  LDGDEPBAR ;  /* 0x00000000000079af */ /* 0x000e2a0000000000 */
[----:B------:R1:W1:Y:S03]  /*187b0*/  MUFU.TANH R240, R29 ;  /* 0x0000001d00f07308 */ /* 0x0002660000002400 */
[----:B------:R-:W2:Y:S07]  /*187c0*/  SHFL.IDX PT, R8, R5, RZ, 0x1c1f ;  /* 0x001c1fff05087589 */ /* 0x000eae00000e0000 */
[----:B------:R1:W1:Y:S10]  /*187d0*/  MUFU.TANH R243, R30 ;  /* 0x0000001e00f37308 */ /* 0x0002740000002400 */
[----:B------:R1:W1:Y:S01]  /*187e0*/  MUFU.TANH R247, R31 ;  /* 0x0000001f00f77308 */ /* 0x0002620000002400 */
[-C--:B--2---:R-:W-:Y:S02]  /*187f0*/  IADD3 R17, R11, R8.reuse, RZ ;  /* 0x000000080b117210 */ /* 0x084fe40007ffe0ff */
[----:B------:R-:W-:Y:S07]  /*18800*/  IADD3 R16, R9, R8, RZ ;  /* 0x0000000809107210 */ /* 0x000fee0007ffe0ff */
[----:B------:R-:W2:Y:S10]  /*18810*/  MUFU.TANH R244, R244 ;  /* 0x000000f400f47308 */ /* 0x000eb40000002400 */
        /* <DEDUP_REMOVED lines=33> */
.L_x_412:
[----:B------:R-:W-:Y:S04]  /*18a30*/  MOV R6, c[0x0][0x32c] ;  /* 0x0000cb0000067a02 */ /* 0x000fe80000000f00 */
[----:B------:R-:W-:Y:S11]  /*18a40*/  ISETP.NE.AND P0, PT, R6, 0x1, PT ;  /* 0x000000010600780c */ /* 0x000ff60003f05270 */
[----:B------:R-:W-:Y:S02]  /*18a50*/  @!UPT UIADD3 URZ, URZ, URZ, URZ ;  /* 0x0000003f3f3ff290 */ /* 0x000fe4000fffe03f */
[----:B------:R-:W-:Y:S05]  /*18a60*/  @P0 IMAD.HI.U32 R6, R8, c[0x0][0x330], RZ ;  /* 0x0000cc0008060a27 */ /* 0x000fea00078e00ff */
[----:B------:R-:W-:Y:S02]  /*18a70*/  @P0 SHF.R.U32.HI R8, RZ, c[0x0][0x334], R6 ;  /* 0x0000cd00ff080a19 */ /* 0x000fe40000011606 */
.L_x_413:
[----:B------:R-:W-:Y:S05]  /*18a80*/  BSYNC B0 ;  /* 0x0000000000007941 */ /* 0x000fea0003800000 */
.L_x_411:
[----:B-1----:R-:W-:Y:S05]  /*18a90*/  IMAD R19, R8, c[0x0][0x32c], R7 ;  /* 0x0000cb0008137a24 */ /* 0x002fea00078e0207 */
[----:B------:R-:W-:Y:S02]  /*18aa0*/  IADD3 R6, R19, c[0x0][0x32c], RZ ;  /* 0x0000cb0013067a10 */ /* 0x000fe40007ffe0ff */
[----:B------:R-:W-:Y:S02]  /*18ab0*/  IMNMX R16, R16, R19, !PT ;  /* 0x0000001310107217 */ /* 0x000fe40007800200 */
[----:B------:R-:W-:Y:S02]  /*18ac0*/  IMNMX R17, R17, R6, PT ;  /* 0x0000000611117217 */ /* 0x000fe40003800200 */
.L_x_410:
[C---:B--234-:R-:W-:Y:S02]  /*18ad0*/  ISETP.GE.AND P0, PT, R15.reuse, 0x2, PT ;  /* 0x000000020f00780c */ /* 0x05cfe40003f06270 */
[C---:B------:R-:W-:Y:S02]  /*18ae0*/  ISETP.GE.AND P1, PT, R15.reuse, 0x9, PT ;  /* 0x000000090f00780c */ /* 0x040fe40003f26270 */
[----:B------:R-:W-:Y:S02]  /*18af0*/  LOP3.LUT R222, R222, 0xffff7fff, RZ, 0xc0, !PT ;  /* 0xffff7fffdede7812 */ /* 0x000fe400078ec0ff */
[C---:B------:R-:W-:Y:S02]  /*18b00*/  ISETP.GE.AND P6, PT, R15.reuse, 0x49, PT ;  /* 0x000000490f00780c */ /* 0x040fe40003fc6270 */
[C---:B------:R-:W-:Y:S02]  /*18b10*/  ISETP.GE.AND P5, PT, R15.reuse, 0x4a, PT ;  /* 0x0000004a0f00780c */ /* 0x040fe40003fa6270 */
[C---:B------:R-:W-:Y:S02]  /*18b20*/  ISETP.GE.AND P4, PT, R15.reuse, 0x51, PT ;  /* 0x000000510f00780c */ /* 0x040fe40003f86270 */
[----:B------:R-:W-:Y:S02]  /*18b30*/  ISETP.GE.AND P3, PT, R15, 0x52, PT ;  /* 0x000000520f00780c */ /* 0x000fe40003f66270 */
        /* <DEDUP_REMOVED lines=99> */
[C---:B------:R-:W-:Y:S04]  /*19170*/  ISETP.LT.OR P0, PT, R17.reuse, 0x42, P0 ;  /* 0x000000421100780c */ /* 0x040fe80000701670 */
        /* <DEDUP_REMOVED lines=8> */
[C---:B------:R-:W-:Y:S04]  /*19200*/  ISETP.LT.OR P0, PT, R17.reuse, 0x4a, P0 ;  /* 0x0000004a1100780c */ /* 0x040fe80000701670 */
[----:B------:R-:W-:Y:S02]  /*19210*/  FSEL R166, R166, -INF , !P0 ;  /* 0xff800000a6a67808 */ /* 0x000fe40004000000 */
[----:B------:R-:W-:Y:S04]  /*19220*/  ISETP.GT.AND P0, PT, R16, 0x50, !P4 ;  /* 0x000000501000780c */ /* 0x000fe80006704270 */
        /* <DEDUP_REMOVED lines=8> */
[----:B------:R-:W-:Y:S04]  /*192b0*/  ISETP.GT.AND P0, PT, R16, RZ, !P1 ;  /* 0x000000ff1000720c */ /* 0x000fe80004f04270 */
[----:B------:R-:W-:Y:S04]  /*192c0*/  ISETP.LT.OR P0, PT, R17, 0x1, P0 ;  /* 0x000000011100780c */ /* 0x000fe80000701670 */
[----:B------:R-:W-:Y:S01]  /*192d0*/  FSEL R10, R0, -INF , !P0 ;  /* 0xff800000000a7808 */ /* 0x000fe20004000000 */
[----:B------:R-:W-:Y:S01]  /*192e0*/  IMAD.IADD R0, R11, 0x1, R14 ;  /* 0x000000010b007824 */ /* 0x000fe200078e020e */
        /* <DEDUP_REMOVED lines=22> */
.L_x_416:
[----:B------:R-:W-:Y:S04]  /*19450*/  MOV R5, c[0x0][0x32c] ;  /* 0x0000cb0000057a02 */ /* 0x000fe80000000f00 */
[----:B------:R-:W-:Y:S11]  /*19460*/  ISETP.NE.AND P0, PT, R5, 0x1, PT ;  /* 0x000000010500780c */ /* 0x000ff60003f05270 */
[----:B------:R-:W-:Y:S02]  /*19470*/  @!UPT UIADD3 URZ, URZ, URZ, URZ ;  /* 0x0000003f3f3ff290 */ /* 0x000fe4000fffe03f */
[----:B------:R-:W-:Y:S05]  /*19480*/  @P0 IMAD.HI.U32 R5, R14, c[0x0][0x330], RZ ;  /* 0x0000cc000e050a27 */ /* 0x000fea00078e00ff */
[----:B------:R-:W-:Y:S02]  /*19490*/  @P0 SHF.R.U32.HI R14, RZ, c[0x0][0x334], R5 ;  /* 0x0000cd00ff0e0a19 */ /* 0x000fe40000011605 */
.L_x_417:
[----:B------:R-:W-:Y:S05]  /*194a0*/  BSYNC B0 ;  /* 0x0000000000007941 */ /* 0x000fea0003800000 */
.L_x_415:
[----:B------:R-:W-:Y:S05]  /*194b0*/  IMAD R7, R14, c[0x0][0x32c], R7 ;  /* 0x0000cb000e077a24 */ /* 0x000fea00078e0207 */
[----:B------:R-:W-:Y:S02]  /*194c0*/  IADD3 R5, R7, c[0x0][0x32c], RZ ;  /* 0x0000cb0007057a10 */ /* 0x000fe40007ffe0ff */
[----:B------:R-:W-:Y:S02]  /*194d0*/  IMNMX R12, R12, R7, !PT ;  /* 0x000000070c0c7217 */ /* 0x000fe40007800200 */
[----:B------:R-:W-:Y:S02]  /*194e0*/  IMNMX R0, R0, R5, PT ;  /* 0x0000000500007217 */ /* 0x000fe40003800200 */
.L_x_414:
[----:B------:R-:W-:Y:S01]  /*194f0*/  ISETP.GT.AND P0, PT, R12, RZ, !P1 ;  /* 0x000000ff0c00720c */ /* 0x000fe20004f04270 */
[----:B------:R-:W-:Y:S01]  /*19500*/  LDSM.16.MT88.4 R20, [R210+0x100] ;  /* 0x00010000d214783b */ /* 0x000fe20000004200 */
[----:B------:R-:W-:Y:S02]  /*19510*/  LOP3.LUT P1, RZ, R222, 0x800, RZ, 0xc0, !PT ;  /* 0x00000800deff7812 */ /* 0x000fe4000782c0ff */
[----:B------:R-:W-:Y:S02]  /*19520*/  ISETP.LT.OR P0, PT, R0, 0x1, P0 ;  /* 0x000000010000780c */ /* 0x000fe40000701670 */
[----:B------:R-:W-:Y:S02]  /*19530*/  FMNMX.FTZ R5, R10, R3, !PT ;  /* 0x000000030a057209 */ /* 0x000fe40007810000 */
[----:B------:R-:W-:Y:S01]  /*19540*/  FSEL R13, R124, -INF , !P0 ;  /* 0xff8000007c0d7808 */ /* 0x000fe20004000000 */
[----:B------:R-:W-:Y:S01]  /*19550*/  LDSM.16.MT88.4 R28, [R209+0x100] ;  /* 0x00010000d11c783b */ /* 0x000fe20000004200 */
[----:B------:R-:W-:Y:S02]  /*19560*/  LOP3.LUT P0, RZ, R222, 0x8000, RZ, 0xc0, !PT ;  /* 0x00008000deff7812 */ /* 0x000fe4000780c0ff */
[----:B------:R-:W-:Y:S02]  /*19570*/  FMNMX.FTZ R5, R126, R5, !PT ;  /* 0x000000057e057209 */ /* 0x000fe40007810000 */
[----:B------:R-:W-:Y:S02]  /*19580*/  ISETP.GT.AND P0, PT, R12, 0x1, !P0 ;  /* 0x000000010c00780c */ /* 0x000fe40004704270 */
[----:B------:R-:W-:Y:S01]  /*19590*/  FMNMX.FTZ R5, R6, R5, !PT ;  /* 0x0000000506057209 */ /* 0x000fe20007810000 */
[----:B------:R-:W-:Y:S01]  /*195a0*/  LDSM.16.MT88.4 R36, [R208+0x100] ;  /* 0x00010000d024783b */ /* 0x000fe20000004200 */
[----:B------:R-:W-:Y:S02]  /*195b0*/  ISETP.LT.OR P0, PT, R0, 0x2, P0 ;  /* 0x000000020000780c */ /* 0x000fe40000701670 */
[----:B------:R-:W-:Y:S02]  /*195c0*/  FMNMX.FTZ R16, R13, R2, !PT ;  /* 0x000000020d107209 */ /* 0x000fe40007810000 */
[----:B------:R-:W-:Y:S02]  /*195d0*/  FSEL R125, R125, -INF , !P0 ;  /* 0xff8000007d7d7808 */ /* 0x000fe40004000000 */
[----:B------:R-:W-:Y:S01]  /*195e0*/  LOP3.LUT P0, RZ, R222, 0x10000, RZ, 0xc0, !PT ;  /* 0x00010000deff7812 */ /* 0x000fe2000780c0ff */
[----:B------:R-:W-:Y:S01]  /*195f0*/  LDSM.16.MT88.4 R44, [R212+0x3100] ;  /* 0x00310000d42c783b */ /* 0x000fe20000004200 */
        /* <DEDUP_REMOVED lines=35> */
[----:B------:R-:W-:Y:S02]  /*19830*/  LOP3.LUT P1, RZ, R222, 0x1, RZ, 0xc0, !PT ;  /* 0x00000001deff7812 */ /* 0x000fe4000782c0ff */
        /* <DEDUP_REMOVED lines=60> */
[----:B------:R-:W-:Y:S02]  /*19c00*/  ISETP.GT.AND P0, PT, R12, 0x41, !P1 ;  /* 0x000000410c00780c */ /* 0x000fe40004f04270 */
[----:B------:R-:W-:Y:S02]  /*19c10*/  FMNMX.FTZ R16, R185, R16, !PT ;  /* 0x00000010b9107209 */ /* 0x000fe40007810000 */
[----:B------:R-:W-:Y:S02]  /*19c20*/  ISETP.LT.OR P0, PT, R0, 0x42, P0 ;  /* 0x000000420000780c */ /* 0x000fe40000701670 */
[C---:B------:R-:W-:Y:S02]  /*19c30*/  ISETP.GT.AND P1, PT, R12.reuse, 0x58, !P2 ;  /* 0x000000580c00780c */ /* 0x040fe40005724270 */
        /* <DEDUP_REMOVED lines=8> */
[C---:B------:R-:W-:Y:S02]  /*19cc0*/  ISETP.LT.OR P0, PT, R0.reuse, 0x4a, P0 ;  /* 0x0000004a0000780c */ /* 0x040fe40000701670 */
[----:B------:R-:W-:Y:S02]  /*19cd0*/  ISETP.LT.OR P1, PT, R0, 0x59, P1 ;  /* 0x000000590000780c */ /* 0x000fe40000f21670 */
[----:B------:R-:W-:Y:S02]  /*19ce0*/  FSEL R159, R159, -INF , !P0 ;  /* 0xff8000009f9f7808 */ /* 0x000fe40004000000 */
[----:B------:R-:W-:Y:S02]  /*19cf0*/  ISETP.GT.AND P0, PT, R12, 0x50, !P4 ;  /* 0x000000500c00780c */ /* 0x000fe40006704270 */
[----:B------:R-:W-:Y:S02]  /*19d00*/  FMNMX.FTZ R16, R159, R16, !PT ;  /* 0x000000109f107209 */ /* 0x000fe40007810000 */
[----:B------:R-:W-:Y:S02]  /*19d10*/  ISETP.LT.OR P0, PT, R0, 0x51, P0 ;  /* 0x000000510000780c */ /* 0x000fe40000701670 */
[----:B------:R-:W-:Y:S02]  /*19d20*/  FSEL R135, R135, -INF , !P1 ;  /* 0xff80000087877808 */ /* 0x000fe40004800000 */
[----:B------:R-:W-:Y:S02]  /*19d30*/  FSEL R147, R147, -INF , !P0 ;  /* 0xff80000093937808 */ /* 0x000fe40004000000 */
[----:B------:R-:W-:Y:S02]  /*19d40*/  ISETP.GT.AND P0, PT, R12, 0x51, !P3 ;  /* 0x000000510c00780c */ /* 0x000fe40005f04270 */
[----:B------:R-:W-:Y:S02]  /*19d50*/  FMNMX.FTZ R16, R147, R16, !PT ;  /* 0x0000001093107209 */ /* 0x000fe40007810000 */
[----:B------:R-:W-:Y:S02]  /*19d60*/  ISETP.LT.OR P2, PT, R0, 0x52, P0 ;  /* 0x000000520000780c */ /* 0x000fe40000741670 */
[----:B------:R-:W-:Y:S02]  /*19d70*/  ISETP.GT.AND P0, PT, R12, 0x59, !P6 ;  /* 0x000000590c00780c */ /* 0x000fe40007704270 */
[----:B------:R-:W-:Y:S02]  /*19d80*/  FSEL R139, R139, -INF , !P2 ;  /* 0xff8000008b8b7808 */ /* 0x000fe40005000000 */
[----:B------:R-:W-:Y:S02]  /*19d90*/  ISETP.LT.OR P0, PT, R0, 0x5a, P0 ;  /* 0x0000005a0000780c */ /* 0x000fe40000701670 */
[----:B------:R-:W-:Y:S02]  /*19da0*/  FMNMX.FTZ R0, R139, R16, !PT ;  /* 0x000000108b007209 */ /* 0x000fe40007810000 */
[----:B------:R-:W-:Y:S02]  /*19db0*/  FSEL R117, R4, -INF , !P0 ;  /* 0xff80000004757808 */ /* 0x000fe40004000000 */
[----:B------:R-:W-:Y:S02]  /*19dc0*/  FMNMX.FTZ R0, R135, R0, !PT ;  /* 0x0000000087007209 */ /* 0x000fe40007810000 */
[----:B-1----:R-:W-:Y:S02]  /*19dd0*/  FMNMX.FTZ R12, R14, R5, !PT ;  /* 0x000000050e0c7209 */ /* 0x002fe40007810000 */
[----:B------:R-:W-:Y:S03]  /*19de0*/  FMNMX.FTZ R7, R117, R0, !PT ;  /* 0x0000000075077209 */ /* 0x000fe60007810000 */
[----:B------:R-:W1:Y:S08]  /*19df0*/  SHFL.BFLY PT, R15, R12, 0x1, 0x1f ;  /* 0x0c201f000c0f7f89 */ /* 0x000e7000000e0000 */
[----:B------:R-:W2:Y:S01]  /*19e00*/  SHFL.BFLY PT, R4, R7, 0x2, 0x1f ;  /* 0x0c401f0007047f89 */ /* 0x000ea200000e0000 */
[----:B-1----:R-:W-:Y:S04]  /*19e10*/  FMNMX.FTZ R0, R12, R15, !PT ;  /* 0x0000000f0c007209 */ /* 0x002fe80007810000 */
[C---:B------:R-:W-:Y:S01]  /*19e20*/  FSETP.NEU.FTZ.AND P0, PT, R0.reuse, -INF , PT ;  /* 0xff8000000000780b */ /* 0x040fe20003f1d000 */
[----:B------:R-:W-:Y:S01]  /*19e30*/  FMUL.FTZ R149, R0, c[0x0][0x2d0] ;  /* 0x0000b40000957a20 */ /* 0x000fe20000410000 */
[----:B--2---:R-:W-:Y:S04]  /*19e40*/  FMNMX.FTZ R5, R7, R4, !PT ;  /* 0x0000000407057209 */ /* 0x004fe80007810000 */
[----:B------:R-:W-:Y:S01]  /*19e50*/  FSEL R149, R149, RZ, P0 ;  /* 0x000000ff95957208 */ /* 0x000fe20000000000 */
[----:B------:R-:W1:Y:S04]  /*19e60*/  SHFL.BFLY PT, R4, R5, 0x1, 0x1f ;  /* 0x0c201f0005047f89 */ /* 0x000e6800000e0000 */
        /* <DEDUP_REMOVED lines=9> */
[--C-:B------:R-:W-:Y:S02]  /*19f00*/  FFMA.FTZ R138, R50, c[0x0][0x2d0], -R149.reuse ;  /* 0x0000b400328a7a23 */ /* 0x100fe40000010895 */
[--C-:B------:R-:W-:Y:S01]  /*19f10*/  FFMA.FTZ R145, R48, c[0x0][0x2d0], -R149.reuse ;  /* 0x0000b40030917a23 */ /* 0x100fe20000010895 */
[----:B------:R-:W-:Y:S01]  /*19f20*/  MUFU.EX2 R128, R128 ;  /* 0x0000008000807308 */ /* 0x000fe20000000800 */
        /* <DEDUP_REMOVED lines=9> */
[----:B------:R-:W-:Y:S01]  /*19fc0*/  FSEL R5, R116, RZ, P0 ;  /* 0x000000ff74057208 */ /* 0x000fe20000000000 */
[--C-:B------:R-:W-:Y:S01]  /*19fd0*/  FFMA.FTZ R240, R240, c[0x0][0x2d0], -R149.reuse ;  /* 0x0000b400f0f07a23 */ /* 0x100fe20000010895 */
[----:B------:R-:W-:Y:S01]  /*19fe0*/  FSEL R134, R134, RZ, P0 ;  /* 0x000000ff86867208 */ /* 0x000fe20000000000 */
[--C-:B------:R-:W-:Y:S01]  /*19ff0*/  FFMA.FTZ R242, R242, c[0x0][0x2d0], -R149.reuse ;  /* 0x0000b400f2f27a23 */ /* 0x100fe20000010895 */
[----:B------:R-:W-:Y:S01]  /*1a000*/  ISETP.GT.AND P0, PT, R192, R223, PT ;  /* 0x000000dfc000720c */ /* 0x000fe20003f04270 */
[----:B------:R-:W-:Y:S02]  /*1a010*/  FADD.FTZ R5, -R5, R2 ;  /* 0x0000000205057221 */ /* 0x000fe40000010100 */
[--C-:B------:R-:W-:Y:S01]  /*1a020*/  FFMA.FTZ R133, R13, c[0x0][0x2d0], -R134.reuse ;  /* 0x0000b4000d857a23 */ /* 0x100fe20000010886 */
[----:B------:R-:W2:Y:S01]  /*1a030*/  MUFU.EX2 R119, R119 ;  /* 0x0000007700777308 */ /* 0x000ea20000000800 */
[----:B------:R-:W3:Y:S01]  /*1a040*/  LDSM.16.MT88.4 R12, [R212+0x100] ;  /* 0x00010000d40c783b */ /* 0x000ee20000004200 */
[--C-:B------:R-:W-:Y:S02]  /*1a050*/  FFMA.FTZ R131, R11, c[0x0][0x2d0], -R134.reuse ;  /* 0x0000b4000b837a23 */ /* 0x100fe40000010886 */
[--C-:B------:R-:W-:Y:S02]  /*1a060*/  FFMA.FTZ R130, R9, c[0x0][0x2d0], -R134.reuse ;  /* 0x0000b40009827a23 */ /* 0x100fe40000010886 */
[--C-:B------:R-:W-:Y:S02]  /*1a070*/  FFMA.FTZ R132, R125, c[0x0][0x2d0], -R134.reuse ;  /* 0x0000b4007d847a23 */ /* 0x100fe40000010886 */
[----:B------:R-:W-:Y:S02]  /*1a080*/  FMUL.FTZ R2, R5, c[0x0][0x2d0] ;  /* 0x0000b40005027a20 */ /* 0x000fe40000410000 */
[----:B------:R-:W4:Y:S01]  /*1a090*/  MUFU.EX2 R129, R129 ;  /* 0x0000008100817308 */ /* 0x000f220000000800 */
        /* <DEDUP_REMOVED lines=8> */
[----:B--2---:R-:W-:Y:S01]  /*1a120*/  F2FP.PACK_AB R124, R119, R128 ;  /* 0x00000080777c723e */ /* 0x004fe200000000ff */
[C---:B------:R-:W-:Y:S02]  /*1a130*/  FMUL.FTZ R17, R3.reuse, R101 ;  /* 0x0000006503117220 */ /* 0x040fe40000410000 */
[C---:B------:R-:W-:Y:S02]  /*1a140*/  FMUL.FTZ R24, R3.reuse, R92 ;  /* 0x0000005c03187220 */ /* 0x040fe40000410000 */
[C---:B------:R-:W-:Y:S01]  /*1a150*/  FMUL.FTZ R25, R3.reuse, R93 ;  /* 0x0000005d03197220 */ /* 0x040fe20000410000 */
[----:B------:R-:W-:Y:S01]  /*1a160*/  MUFU.EX2 R133, R133 ;  /* 0x0000008500857308 */ /* 0x000fe20000000800 */
[C---:B------:R-:W-:Y:S02]  /*1a170*/  FMUL.FTZ R32, R3.reuse, R84 ;  /* 0x0000005403207220 */ /* 0x040fe40000410000 */
[----:B------:R-:W-:Y:S01]  /*1a180*/  FMUL.FTZ R33, R3, R85 ;  /* 0x0000005503217220 */ /* 0x000fe20000410000 */
[----:B----4-:R-:W-:Y:S01]  /*1a190*/  F2FP.PACK_AB R126, R129, R118 ;  /* 0x00000076817e723e */ /* 0x010fe200000000ff */
[C---:B------:R-:W-:Y:S02]  /*1a1a0*/  FMUL.FTZ R40, R3.reuse, R76 ;  /* 0x0000004c03287220 */ /* 0x040fe40000410000 */
[C---:B------:R-:W-:Y:S02]  /*1a1b0*/  FMUL.FTZ R41, R3.reuse, R77 ;  /* 0x0000004d03297220 */ /* 0x040fe40000410000 */
[C---:B------:R-:W-:Y:S01]  /*1a1c0*/  FMUL.FTZ R48, R3.reuse, R68 ;  /* 0x0000004403307220 */ /* 0x040fe20000410000 */
[----:B------:R-:W2:Y:S01]  /*1a1d0*/  MUFU.EX2 R132, R132 ;  /* 0x0000008400847308 */ /* 0x000ea20000000800 */
[C---:B------:R-:W-:Y:S02]  /*1a1e0*/  FMUL.FTZ R49, R3.reuse, R69 ;  /* 0x0000004503317220 */ /* 0x040fe40000410000 */
[C---:B------:R-:W-:Y:S02]  /*1a1f0*/  FMUL.FTZ R52, R3.reuse, R52 ;  /* 0x0000003403347220 */ /* 0x040fe40000410000 */
[C---:B-1----:R-:W-:Y:S02]  /*1a200*/  FMUL.FTZ R6, R2.reuse, R114 ;  /* 0x0000007202067220 */ /* 0x042fe40000410000 */
        /* <DEDUP_REMOVED lines=9> */
[----:B------:R-:W1:Y:S01]  /*1a2a0*/  MUFU.EX2 R130, R130 ;  /* 0x0000008200827308 */ /* 0x000e620000000800 */
[C---:B------:R-:W-:Y:S01]  /*1a2b0*/  FMUL.FTZ R34, R2.reuse, R86 ;  /* 0x0000005602227220 */ /* 0x040fe20000410000 */
[----:B------:R-:W-:Y:S01]  /*1a2c0*/  LDSM.16.MT88.4 R92, [R208+0x4900] ;  /* 0x00490000d05c783b */ /* 0x000fe20000004200 */
[----:B------:R-:W-:Y:S01]  /*1a2d0*/  FMUL.FTZ R35, R2, R87 ;  /* 0x0000005702237220 */ /* 0x000fe20000410000 */
[----:B--2---:R-:W-:Y:S01]  /*1a2e0*/  F2FP.PACK_AB R125, R132, R133 ;  /* 0x00000085847d723e */ /* 0x004fe200000000ff */
[C---:B------:R-:W-:Y:S02]  /*1a2f0*/  FMUL.FTZ R42, R2.reuse, R78 ;  /* 0x0000004e022a7220 */ /* 0x040fe40000410000 */
[C---:B------:R-:W-:Y:S02]  /*1a300*/  FMUL.FTZ R43, R2.reuse, R79 ;  /* 0x0000004f022b7220 */ /* 0x040fe40000410000 */
[C---:B------:R-:W-:Y:S01]  /*1a310*/  FMUL.FTZ R50, R2.reuse, R70 ;  /* 0x0000004602327220 */ /* 0x040fe20000410000 */
[----:B------:R-:W2:Y:S01]  /*1a320*/  LDSM.16.MT88.4 R84, [R210+0x3100] ;  /* 0x00310000d254783b */ /* 0x000ea20000004200 */
[C---:B------:R-:W-:Y:S01]  /*1a330*/  FMUL.FTZ R51, R2.reuse, R71 ;  /* 0x0000004702337220 */ /* 0x040fe20000410000 */
[----:B------:R-:W-:Y:S01]  /*1a340*/  MUFU.EX2 R238, R238 ;  /* 0x000000ee00ee7308 */ /* 0x000fe20000000800 */
[C---:B------:R-:W-:Y:S02]  /*1a350*/  FMUL.FTZ R53, R3.reuse, R53 ;  /* 0x0000003503357220 */ /* 0x040fe40000410000 */
[C---:B------:R-:W-:Y:S02]  /*1a360*/  FMUL.FTZ R54, R2.reuse, R54 ;  /* 0x0000003602367220 */ /* 0x040fe40000410000 */
[C---:B------:R-:W-:Y:S01]  /*1a370*/  FMUL.FTZ R55, R2.reuse, R55 ;  /* 0x0000003702377220 */ /* 0x040fe20000410000 */
[----:B------:R-:W4:Y:S01]  /*1a380*/  LDSM.16.MT88.4 R76, [R209+0x3100] ;  /* 0x00310000d14c783b */ /* 0x000f220000004200 */
[C---:B------:R-:W-:Y:S02]  /*1a390*/  FMUL.FTZ R56, R3.reuse, R56 ;  /* 0x0000003803387220 */ /* 0x040fe40000410000 */
[C---:B------:R-:W-:Y:S01]  /*1a3a0*/  FMUL.FTZ R57, R3.reuse, R57 ;  /* 0x0000003903397220 */ /* 0x040fe20000410000 */
[----:B------:R-:W-:Y:S01]  /*1a3b0*/  MUFU.EX2 R184, R184 ;  /* 0x000000b800b87308 */ /* 0x000fe20000000800 */
[----:B------:R-:W-:Y:S01]  /*1a3c0*/  FMUL.FTZ R58, R2, R58 ;  /* 0x0000003a023a7220 */ /* 0x000fe20000410000 */
[----:B-1----:R-:W-:Y:S01]  /*1a3d0*/  F2FP.PACK_AB R127, R130, R131 ;  /* 0x00000083827f723e */ /* 0x002fe200000000ff */
[C---:B------:R-:W-:Y:S01]  /*1a3e0*/  FMUL.FTZ R59, R2.reuse, R59 ;  /* 0x0000003b023b7220 */ /* 0x040fe20000410000 */
[----:B------:R-:W1:Y:S01]  /*1a3f0*/  LDSM.16.MT88.4 R68, [R208+0x3100] ;  /* 0x00310000d044783b */ /* 0x000e620000004200 */
[C---:B------:R-:W-:Y:S02]  /*1a400*/  FMUL.FTZ R60, R3.reuse, R60 ;  /* 0x0000003c033c7220 */ /* 0x040fe40000410000 */
[C---:B------:R-:W-:Y:S02]  /*1a410*/  FMUL.FTZ R61, R3.reuse, R61 ;  /* 0x0000003d033d7220 */ /* 0x040fe40000410000 */
[C---:B---3--:R-:W-:Y:S01]  /*1a420*/  HMMA.16816.F32 R4, R124.reuse, R12, R4 ;  /* 0x0000000c7c04723c */ /* 0x048fe20000001804 */
[----:B------:R-:W-:Y:S02]  /*1a430*/  MUFU.EX2 R165, R165 ;  /* 0x000000a500a57308 */ /* 0x000fe40000000800 */
[----:B------:R-:W-:Y:S02]  /*1a440*/  LDSM.16.MT88.4 R100, [R210+0x2900] ;  /* 0x00290000d264783b */ /* 0x000fe40000004200 */
[C---:B------:R-:W-:Y:S02]  /*1a450*/  FMUL.FTZ R62, R2.reuse, R62 ;  /* 0x0000003e023e7220 */ /* 0x040fe40000410000 */
[C---:B------:R-:W-:Y:S01]  /*1a460*/  FMUL.FTZ R12, R3.reuse, R104 ;  /* 0x00000068030c7220 */ /* 0x040fe20000410000 */
[C---:B------:R-:W-:Y:S03]  /*1a470*/  HMMA.16816.F32 R8, R124.reuse, R14, R8 ;  /* 0x0000000e7c08723c */ /* 0x040fe60000001808 */
[----:B------:R-:W-:Y:S01]  /*1a480*/  MUFU.EX2 R161, R161 ;  /* 0x000000a100a17308 */ /* 0x000fe20000000800 */
[C---:B------:R-:W-:Y:S02]  /*1a490*/  FMUL.FTZ R13, R3.reuse, R105 ;  /* 0x00000069030d7220 */ /* 0x040fe40000410000 */
[C---:B------:R-:W-:Y:S02]  /*1a4a0*/  FMUL.FTZ R63, R2.reuse, R63 ;  /* 0x0000003f023f7220 */ /* 0x040fe40000410000 */
[C---:B------:R-:W-:Y:S04]  /*1a4b0*/  FMUL.FTZ R14, R2.reuse, R106 ;  /* 0x0000006a020e7220 */ /* 0x040fe80000410000 */
[C---:B------:R-:W-:Y:S01]  /*1a4c0*/  FMUL.FTZ R15, R2.reuse, R107 ;  /* 0x0000006b020f7220 */ /* 0x040fe20000410000 */
[----:B------:R-:W-:Y:S01]  /*1a4d0*/  MUFU.EX2 R136, R136 ;  /* 0x0000008800887308 */ /* 0x000fe20000000800 */
[C---:B------:R-:W-:Y:S02]  /*1a4e0*/  FMUL.FTZ R64, R3.reuse, R64 ;  /* 0x0000004003407220 */ /* 0x040fe40000410000 */
[----:B------:R-:W-:Y:S02]  /*1a4f0*/  FMUL.FTZ R65, R3, R65 ;  /* 0x0000004103417220 */ /* 0x000fe40000410000 */
[C---:B------:R-:W-:Y:S01]  /*1a500*/  FMUL.FTZ R66, R2.reuse, R66 ;  /* 0x0000004202427220 */ /* 0x040fe20000410000 */
[C---:B------:R-:W-:Y:S03]  /*1a510*/  HMMA.16816.F32 R12, R124.reuse, R20, R12 ;  /* 0x000000147c0c723c */ /* 0x040fe6000000180c */
[C---:B------:R-:W-:Y:S01]  /*1a520*/  FMUL.FTZ R67, R2.reuse, R67 ;  /* 0x0000004302437220 */ /* 0x040fe20000410000 */
[----:B------:R-:W3:Y:S01]  /*1a530*/  MUFU.EX2 R137, R137 ;  /* 0x0000008900897308 */ /* 0x000ee20000000800 */
[--C-:B------:R-:W-:Y:S02]  /*1a540*/  FFMA.FTZ R148, R167, c[0x0][0x2d0], -R134.reuse ;  /* 0x0000b400a7947a23 */ /* 0x100fe40000010886 */
[C---:B------:R-:W-:Y:S01]  /*1a550*/  FMUL.FTZ R20, R3.reuse, R96 ;  /* 0x0000006003147220 */ /* 0x040fe20000410000 */
[C---:B------:R-:W-:Y:S04]  /*1a560*/  HMMA.16816.F32 R16, R124.reuse, R22, R16 ;  /* 0x000000167c10723c */ /* 0x040fe80000001810 */
[----:B------:R-:W-:Y:S02]  /*1a570*/  FMUL.FTZ R21, R3, R97 ;  /* 0x0000006103157220 */ /* 0x000fe40000410000 */
[----:B------:R-:W-:Y:S01]  /*1a580*/  MUFU.EX2 R138, R138 ;  /* 0x0000008a008a7308 */ /* 0x000fe20000000800 */
[C---:B------:R-:W-:Y:S02]  /*1a590*/  FMUL.FTZ R22, R2.reuse, R98 ;  /* 0x0000006202167220 */ /* 0x040fe40000410000 */
[----:B------:R-:W-:Y:S03]  /*1a5a0*/  FMUL.FTZ R23, R2, R99 ;  /* 0x0000006302177220 */ /* 0x000fe60000410000 */
        /* <DEDUP_REMOVED lines=8> */
[----:B------:R-:W-:Y:S01]  /*1a630*/  MUFU.EX2 R148, R148 ;  /* 0x0000009400947308 */ /* 0x000fe20000000800 */
[----:B------:R-:W-:Y:S02]  /*1a640*/  FMUL.FTZ R29, R3, R89 ;  /* 0x00000059031d7220 */ /* 0x000fe40000410000 */
[--C-:B------:R-:W-:Y:S02]  /*1a650*/  FFMA.FTZ R167, R164, c[0x0][0x2d0], -R149.reuse ;  /* 0x0000b400a4a77a23 */ /* 0x100fe40000010895 */
[C---:B------:R-:W-:Y:S04]  /*1a660*/  FMUL.FTZ R30, R2.reuse, R90 ;  /* 0x0000005a021e7220 */ /* 0x040fe80000410000 */
[C---:B------:R-:W-:Y:S01]  /*1a670*/  FMUL.FTZ R31, R2.reuse, R91 ;  /* 0x0000005b021f7220 */ /* 0x040fe20000410000 */
[----:B------:R-:W5:Y:S01]  /*1a680*/  MUFU.EX2 R151, R151 ;  /* 0x0000009700977308 */ /* 0x000f620000000800 */
        /* <DEDUP_REMOVED lines=10> */
[----:B------:R-:W1:Y:S01]  /*1a730*/  MUFU.EX2 R158, R158 ;  /* 0x0000009e009e7308 */ /* 0x000e620000000800 */
        /* <DEDUP_REMOVED lines=16> */
[----:B------:R-:W-:Y:S01]  /*1a840*/  MUFU.EX2 R247, R247 ;  /* 0x000000f700f77308 */ /* 0x000fe20000000800 */
[----:B------:R-:W3:Y:S01]  /*1a850*/  LDSM.16.MT88.4 R72, [R212+0x900] ;  /* 0x00090000d448783b */ /* 0x000ee20000004200 */
[--C-:B------:R-:W-:Y:S02]  /*1a860*/  FFMA.FTZ R166, R185, c[0x0][0x2d0], -R134.reuse ;  /* 0x0000b400b9a67a23 */ /* 0x100fe40000010886 */
[--C-:B------:R-:W-:Y:S02]  /*1a870*/  FFMA.FTZ R245, R245, c[0x0][0x2d0], -R134.reuse ;  /* 0x0000b400f5f57a23 */ /* 0x100fe40000010886 */
[C---:B--2---:R-:W-:Y:S03]  /*1a880*/  HMMA.16816.F32 R44, R124.reuse, R84, R44 ;  /* 0x000000547c2c723c */ /* 0x044fe6000000182c */
        /* <DEDUP_REMOVED lines=9> */
[C---:B----4-:R-:W-:Y:S04]  /*1a920*/  HMMA.16816.F32 R52, R124.reuse, R76, R52 ;  /* 0x0000004c7c34723c */ /* 0x050fe80000001834 */
[--C-:B------:R-:W-:Y:S02]  /*1a930*/  FFMA.FTZ R146, R146, c[0x0][0x2d0], -R149.reuse ;  /* 0x0000b40092927a23 */ /* 0x100fe40000010895 */
[----:B------:R-:W-:Y:S02]  /*1a940*/  FFMA.FTZ R149, R144, c[0x0][0x2d0], -R149 ;  /* 0x0000b40090957a23 */ /* 0x000fe40000010895 */
[C---:B------:R-:W-:Y:S01]  /*1a950*/  HMMA.16816.F32 R56, R124.reuse, R78, R56 ;  /* 0x0000004e7c38723c */ /* 0x040fe20000001838 */
[----:B------:R-:W2:Y:S01]  /*1a960*/  LDSM.16.MT88.4 R76, [R210+0x900] ;  /* 0x00090000d24c783b */ /* 0x000ea20000004200 */
[----:B------:R-:W-:Y:S02]  /*1a970*/  MUFU.EX2 R236, R236 ;  /* 0x000000ec00ec7308 */ /* 0x000fe40000000800 */
[--C-:B------:R-:W-:Y:S02]  /*1a980*/  FFMA.FTZ R144, R147, c[0x0][0x2d0], -R134.reuse ;  /* 0x0000b40093907a23 */ /* 0x100fe40000010886 */
[--C-:B------:R-:W-:Y:S02]  /*1a990*/  FFMA.FTZ R139, R139, c[0x0][0x2d0], -R134.reuse ;  /* 0x0000b4008b8b7a23 */ /* 0x100fe40000010886 */
[C---:B-1----:R-:W-:Y:S04]  /*1a9a0*/  HMMA.16816.F32 R60, R124.reuse, R68, R60 ;  /* 0x000000447c3c723c */ /* 0x042fe8000000183c */
[----:B------:R-:W-:Y:S01]  /*1a9b0*/  MUFU.EX2 R162, R162 ;  /* 0x000000a200a27308 */ /* 0x000fe20000000800 */
[--C-:B------:R-:W-:Y:S02]  /*1a9c0*/  FFMA.FTZ R135, R135, c[0x0][0x2d0], -R134.reuse ;  /* 0x0000b40087877a23 */ /* 0x100fe40000010886 */
[----:B---3--:R-:W-:Y:S01]  /*1a9d0*/  F2FP.PACK_AB R68, R137, R136 ;  /* 0x000000888944723e */ /* 0x008fe200000000ff */
[----:B------:R-:W-:Y:S04]  /*1a9e0*/  HMMA.16816.F32 R64, R124, R70, R64 ;  /* 0x000000467c40723c */ /* 0x000fe80000001840 */
[----:B-----5:R-:W-:Y:S01]  /*1a9f0*/  F2FP.PACK_AB R69, R151, R148 ;  /* 0x000000949745723e */ /* 0x020fe200000000ff */
[----:B------:R-:W-:Y:S01]  /*1aa00*/  FFMA.FTZ R134, R117, c[0x0][0x2d0], -R134 ;  /* 0x0000b40075867a23 */ /* 0x000fe20000010886 */
[----:B------:R-:W1:Y:S01]  /*1aa10*/  MUFU.EX2 R167, R167 ;  /* 0x000000a700a77308 */ /* 0x000e620000000800 */
[----:B------:R-:W-:Y:S01]  /*1aa20*/  F2FP.PACK_AB R70, R145, R138 ;  /* 0x0000008a9146723e */ /* 0x000fe200000000ff */
[----:B------:R-:W-:Y:S01]  /*1aa30*/  FFMA.FTZ R128, R3, R232, R128 ;  /* 0x000000e803807223 */ /* 0x000fe20000010080 */
[----:B------:R-:W-:Y:S03]  /*1aa40*/  F2FP.PACK_AB R71, R158, R157 ;  /* 0x0000009d9e47723e */ /* 0x000fe600000000ff */
[----:B------:R-:W-:Y:S02]  /*1aa50*/  FFMA.FTZ R133, R2, R231, R133 ;  /* 0x000000e702857223 */ /* 0x000fe40000010085 */
[----:B------:R-:W-:Y:S02]  /*1aa60*/  FADD.FTZ R119, R119, R128 ;  /* 0x0000008077777221 */ /* 0x000fe40000010000 */
[C---:B------:R-:W-:Y:S01]  /*1aa70*/  HMMA.16816.F32 R4, R68.reuse, R72, R4 ;  /* 0x000000484404723c */ /* 0x040fe20000001804 */
[----:B------:R-:W-:Y:S04]  /*1aa80*/  MUFU.EX2 R164, R164 ;  /* 0x000000a400a47308 */ /* 0x000fe80000000800 */
[----:B------:R-:W-:Y:S02]  /*1aa90*/  FADD.FTZ R132, R132, R133 ;  /* 0x0000008584847221 */ /* 0x000fe40000010000 */
[----:B------:R-:W-:Y:S01]  /*1aaa0*/  FADD.FTZ R118, R118, R119 ;  /* 0x0000007776767221 */ /* 0x000fe20000010000 */
[C---:B------:R-:W-:Y:S01]  /*1aab0*/  HMMA.16816.F32 R8, R68.reuse, R74, R8 ;  /* 0x0000004a4408723c */ /* 0x040fe20000001808 */
[----:B------:R-:W3:Y:S02]  /*1aac0*/  LDSM.16.MT88.4 R72, [R210+0x3900] ;  /* 0x00390000d248783b */ /* 0x000ee40000004200 */
[----:B------:R-:W4:Y:S01]  /*1aad0*/  MUFU.EX2 R187, R187 ;  /* 0x000000bb00bb7308 */ /* 0x000f220000000800 */
[----:B------:R-:W-:Y:S02]  /*1aae0*/  FADD.FTZ R3, R131, R132 ;  /* 0x0000008483037221 */ /* 0x000fe40000010000 */
[----:B------:R-:W-:Y:S02]  /*1aaf0*/  FADD.FTZ R129, R129, R118 ;  /* 0x0000007681817221 */ /* 0x000fe40000010000 */
[C---:B--2---:R-:W-:Y:S04]  /*1ab00*/  HMMA.16816.F32 R12, R68.reuse, R76, R12 ;  /* 0x0000004c440c723c */ /* 0x044fe8000000180c */
[----:B------:R-:W-:Y:S01]  /*1ab10*/  FADD.FTZ R3, R130, R3 ;  /* 0x0000000382037221 */ /* 0x000fe20000010000 */
[----:B------:R-:W-:Y:S01]  /*1ab20*/  MUFU.EX2 R186, R186 ;  /* 0x000000ba00ba7308 */ /* 0x000fe20000000800 */
[----:B------:R-:W-:Y:S02]  /*1ab30*/  FADD.FTZ R136, R136, R129 ;  /* 0x0000008188887221 */ /* 0x000fe40000010000 */
[C---:B------:R-:W-:Y:S01]  /*1ab40*/  HMMA.16816.F32 R16, R68.reuse, R78, R16 ;  /* 0x0000004e4410723c */ /* 0x040fe20000001810 */
[----:B------:R-:W2:Y:S03]  /*1ab50*/  LDSM.16.MT88.4 R76, [R209+0x3900] ;  /* 0x00390000d14c783b */ /* 0x000ea60000004200 */
        /* <DEDUP_REMOVED lines=13> */
[----:B------:R-:W-:Y:S03]  /*1ac30*/  FADD.FTZ R3, R158, R3 ;  /* 0x000000039e037221 */ /* 0x000fe60000010000 */
[C---:B------:R-:W-:Y:S01]  /*1ac40*/  HMMA.16816.F32 R32, R68.reuse, R86, R32 ;  /* 0x000000564420723c */ /* 0x040fe20000001820 */
[----:B------:R-:W-:Y:S05]  /*1ac50*/  LDSM.16.MT88.4 R84, [R210+0x1100] ;  /* 0x00110000d254783b */ /* 0x000fea0000004200 */
[----:B------:R-:W-:Y:S02]  /*1ac60*/  MUFU.EX2 R239, R239 ;  /* 0x000000ef00ef7308 */ /* 0x000fe40000000800 */
        /* <DEDUP_REMOVED lines=9> */
[C---:B--2---:R-:W-:Y:S08]  /*1ad00*/  HMMA.16816.F32 R52, R68.reuse, R76, R52 ;  /* 0x0000004c4434723c */ /* 0x044ff00000001834 */
[C---:B------:R-:W-:Y:S01]  /*1ad10*/  HMMA.16816.F32 R56, R68.reuse, R78, R56 ;  /* 0x0000004e4438723c */ /* 0x040fe20000001838 */
[----:B------:R-:W2:Y:S01]  /*1ad20*/  LDSM.16.MT88.4 R76, [R209+0x1100] ;  /* 0x00110000d14c783b */ /* 0x000ea20000004200 */
        /* <DEDUP_REMOVED lines=9> */
[----:B----4-:R-:W-:Y:S01]  /*1adc0*/  F2FP.PACK_AB R69, R187, R164 ;  /* 0x000000a4bb45723e */ /* 0x010fe200000000ff */
[----:B------:R-:W-:Y:S01]  /*1add0*/  FADD.FTZ R164, R164, R3 ;  /* 0x00000003a4a47221 */ /* 0x000fe20000010000 */
[----:B-----5:R-:W-:Y:S01]  /*1ade0*/  F2FP.PACK_AB R71, R233, R186 ;  /* 0x000000bae947723e */ /* 0x020fe200000000ff */
[----:B------:R-:W-:Y:S01]  /*1adf0*/  FADD.FTZ R163, R160, R163 ;  /* 0x000000a3a0a37221 */ /* 0x000fe20000010000 */
[----:B------:R-:W4:Y:S01]  /*1ae00*/  MUFU.EX2 R159, R159 ;  /* 0x0000009f009f7308 */ /* 0x000f220000000800 */
        /* <DEDUP_REMOVED lines=9> */
[----:B------:R-:W5:Y:S01]  /*1aea0*/  MUFU.EX2 R149, R149 ;  /* 0x0000009500957308 */ /* 0x000f620000000800 */
[C---:B------:R-:W-:Y:S04]  /*1aeb0*/  HMMA.16816.F32 R12, R68.reuse, R84, R12 ;  /* 0x00000054440c723c */ /* 0x040fe8000000180c */
[----:B----4-:R-:W-:Y:S04]  /*1aec0*/  F2FP.PACK_AB R124, R159, R156 ;  /* 0x0000009c9f7c723e */ /* 0x010fe800000000ff */
[C---:B------:R-:W-:Y:S01]  /*1aed0*/  HMMA.16816.F32 R16, R68.reuse, R86, R16 ;  /* 0x000000564410723c */ /* 0x040fe20000001810 */
[----:B------:R-:W4:Y:S01]  /*1aee0*/  LDSM.16.MT88.4 R84, [R210+0x4100] ;  /* 0x00410000d254783b */ /* 0x000f220000004200 */
[----:B------:R-:W-:Y:S06]  /*1aef0*/  MUFU.EX2 R144, R144 ;  /* 0x0000009000907308 */ /* 0x000fec0000000800 */
[C---:B--2---:R-:W-:Y:S04]  /*1af00*/  HMMA.16816.F32 R20, R68.reuse, R76, R20 ;  /* 0x0000004c4414723c */ /* 0x044fe80000001814 */
[----:B------:R-:W2:Y:S01]  /*1af10*/  MUFU.EX2 R139, R139 ;  /* 0x0000008b008b7308 */ /* 0x000ea20000000800 */
[----:B-----5:R-:W-:Y:S03]  /*1af20*/  F2FP.PACK_AB R126, R149, R146 ;  /* 0x00000092957e723e */ /* 0x020fe600000000ff */
[C---:B------:R-:W-:Y:S01]  /*1af30*/  HMMA.16816.F32 R24, R68.reuse, R78, R24 ;  /* 0x0000004e4418723c */ /* 0x040fe20000001818 */
[----:B------:R-:W5:Y:S05]  /*1af40*/  LDSM.16.MT88.4 R76, [R209+0x4100] ;  /* 0x00410000d14c783b */ /* 0x000f6a0000004200 */
[----:B------:R-:W-:Y:S02]  /*1af50*/  MUFU.EX2 R135, R135 ;  /* 0x0000008700877308 */ /* 0x000fe40000000800 */
[C---:B-1----:R-:W-:Y:S08]  /*1af60*/  HMMA.16816.F32 R28, R68.reuse, R80, R28 ;  /* 0x00000050441c723c */ /* 0x042ff0000000181c */
[C---:B------:R-:W-:Y:S01]  /*1af70*/  HMMA.16816.F32 R32, R68.reuse, R82, R32 ;  /* 0x000000524420723c */ /* 0x040fe20000001820 */
[----:B------:R-:W1:Y:S01]  /*1af80*/  LDSM.16.MT88.4 R80, [R212+0x1900] ;  /* 0x00190000d450783b */ /* 0x000e620000004200 */
[----:B------:R-:W5:Y:S02]  /*1af90*/  MUFU.EX2 R134, R134 ;  /* 0x0000008600867308 */ /* 0x000f640000000800 */
[----:B--2---:R-:W-:Y:S04]  /*1afa0*/  F2FP.PACK_AB R125, R139, R144 ;  /* 0x000000908b7d723e */ /* 0x004fe800000000ff */
[C---:B---3--:R-:W-:Y:S08]  /*1afb0*/  HMMA.16816.F32 R36, R68.reuse, R72, R36 ;  /* 0x000000484424723c */ /* 0x048ff00000001824 */
[C---:B------:R-:W-:Y:S01]  /*1afc0*/  HMMA.16816.F32 R40, R68.reuse, R74, R40 ;  /* 0x0000004a4428723c */ /* 0x040fe20000001828 */
[----:B------:R-:W2:Y:S07]  /*1afd0*/  LDSM.16.MT88.4 R72, [R210+0x1900] ;  /* 0x00190000d248783b */ /* 0x000eae0000004200 */
[C---:B----4-:R-:W-:Y:S04]  /*1afe0*/  HMMA.16816.F32 R44, R68.reuse, R84, R44 ;  /* 0x00000054442c723c */ /* 0x050fe8000000182c */
[----:B-----5:R-:W-:Y:S04]  /*1aff0*/  F2FP.PACK_AB R127, R134, R135 ;  /* 0x00000087867f723e */ /* 0x020fe800000000ff */
[C---:B------:R-:W-:Y:S01]  /*1b000*/  HMMA.16816.F32 R48, R68.reuse, R86, R48 ;  /* 0x000000564430723c */ /* 0x040fe20000001830 */
[----:B------:R-:W-:Y:S07]  /*1b010*/  LDSM.16.MT88.4 R84, [R208+0x1900] ;  /* 0x00190000d054783b */ /* 0x000fee0000004200 */
[C---:B------:R-:W-:Y:S08]  /*1b020*/  HMMA.16816.F32 R52, R68.reuse, R76, R52 ;  /* 0x0000004c4434723c */ /* 0x040ff00000001834 */
[C---:B------:R-:W-:Y:S01]  /*1b030*/  HMMA.16816.F32 R56, R68.reuse, R78, R56 ;  /* 0x0000004e4438723c */ /* 0x040fe20000001838 */
[----:B------:R-:W3:Y:S07]  /*1b040*/  LDSM.16.MT88.4 R76, [R209+0x1900] ;  /* 0x00190000d14c783b */ /* 0x000eee0000004200 */
        /* <DEDUP_REMOVED lines=12> */
[C---:B-1----:R-:W-:Y:S03]  /*1b110*/  HMMA.16816.F32 R4, R68.reuse, R80, R4 ;  /* 0x000000504404723c */ /* 0x042fe60000001804 */
[----:B------:R-:W-:Y:S02]  /*1b120*/  FADD.FTZ R3, R245, R244 ;  /* 0x000000f4f5037221 */ /* 0x000fe40000010000 */
[----:B------:R-:W-:Y:S02]  /*1b130*/  FADD.FTZ R239, R242, R239 ;  /* 0x000000eff2ef7221 */ /* 0x000fe40000010000 */
[----:B------:R-:W-:Y:S01]  /*1b140*/  FADD.FTZ R3, R246, R3 ;  /* 0x00000003f6037221 */ /* 0x000fe20000010000 */
[C---:B------:R-:W-:Y:S01]  /*1b150*/  HMMA.16816.F32 R8, R68.reuse, R82, R8 ;  /* 0x000000524408723c */ /* 0x040fe20000001808 */
[----:B------:R-:W1:Y:S03]  /*1b160*/  LDSM.16.MT88.4 R80, [R212+0x4900] ;  /* 0x00490000d450783b */ /* 0x000e660000004200 */
[----:B------:R-:W-:Y:S04]  /*1b170*/  FADD.FTZ R2, R166, R3 ;  /* 0x00000003a6027221 */ /* 0x000fe80000010000 */
[C---:B--2---:R-:W-:Y:S04]  /*1b180*/  HMMA.16816.F32 R12, R68.reuse, R72, R12 ;  /* 0x00000048440c723c */ /* 0x044fe8000000180c */
[----:B------:R-:W-:Y:S04]  /*1b190*/  FADD.FTZ R2, R165, R2 ;  /* 0x00000002a5027221 */ /* 0x000fe80000010000 */
[C---:B------:R-:W-:Y:S01]  /*1b1a0*/  HMMA.16816.F32 R16, R68.reuse, R74, R16 ;  /* 0x0000004a4410723c */ /* 0x040fe20000001810 */
[----:B------:R-:W2:Y:S03]  /*1b1b0*/  LDSM.16.MT88.4 R72, [R210+0x4900] ;  /* 0x00490000d248783b */ /* 0x000ea60000004200 */
[----:B------:R-:W-:Y:S01]  /*1b1c0*/  FADD.FTZ R3, R161, R2 ;  /* 0x00000002a1037221 */ /* 0x000fe20000010000 */
[----:B------:R-:W-:Y:S03]  /*1b1d0*/  IADD3 R2, R192, -0x1, RZ ;  /* 0xffffffffc0027810 */ /* 0x000fe60007ffe0ff */
[C---:B---3--:R-:W-:Y:S04]  /*1b1e0*/  HMMA.16816.F32 R20, R68.reuse, R76, R20 ;  /* 0x0000004c4414723c */ /* 0x048fe80000001814 */
[----:B------:R-:W-:Y:S02]  /*1b1f0*/  FADD.FTZ R3, R236, R3 ;  /* 0x00000003ec037221 */ /* 0x000fe40000010000 */
[----:B------:R-:W-:Y:S02]  /*1b200*/  IMAD.MOV.U32 R192, RZ, RZ, R2 ;  /* 0x000000ffffc07224 */ /* 0x000fe400078e0002 */
[C---:B------:R-:W-:Y:S01]  /*1b210*/  HMMA.16816.F32 R24, R68.reuse, R78, R24 ;  /* 0x0000004e4418723c */ /* 0x040fe20000001818 */
[----:B------:R-:W3:Y:S03]  /*1b220*/  LDSM.16.MT88.4 R76, [R212+0x2100] ;  /* 0x00210000d44c783b */ /* 0x000ee60000004200 */
        /* <DEDUP_REMOVED lines=29> */
[----:B------:R-:W-:Y:S04]  /*1b400*/  FADD.FTZ R247, R247, R184 ;  /* 0x000000b8f7f77221 */ /* 0x000fe80000010000 */
        /* <DEDUP_REMOVED lines=8> */
[----:B------:R-:W-:Y:S04]  /*1b490*/  FADD.FTZ R232, R149, R146 ;  /* 0x0000009295e87221 */ /* 0x000fe80000010000 */
        /* <DEDUP_REMOVED lines=10> */
[C---:B------:R-:W-:Y:S08]  /*1b540*/  HMMA.16816.F32 R48, R68.reuse, R82, R48 ;  /* 0x000000524430723c */ /* 0x040ff00000001830 */
[C---:B------:R-:W-:Y:S08]  /*1b550*/  HMMA.16816.F32 R52, R68.reuse, R88, R52 ;  /* 0x000000584434723c */ /* 0x040ff00000001834 */
[C---:B------:R-:W-:Y:S08]  /*1b560*/  HMMA.16816.F32 R56, R68.reuse, R90, R56 ;  /* 0x0000005a4438723c */ /* 0x040ff00000001838 */
[C---:B--2---:R-:W-:Y:S08]  /*1b570*/  HMMA.16816.F32 R60, R68.reuse, R72, R60 ;  /* 0x00000048443c723c */ /* 0x044ff0000000183c */
[----:B------:R-:W-:Y:S01]  /*1b580*/  HMMA.16816.F32 R64, R68, R74, R64 ;  /* 0x0000004a4440723c */ /* 0x000fe20000001840 */
[----:B------:R-:W1:Y:S07]  /*1b590*/  LDSM.16.MT88.4 R68, [R210+0x5900] ;  /* 0x00590000d244783b */ /* 0x000e6e0000004200 */
[C---:B------:R-:W-:Y:S01]  /*1b5a0*/  HMMA.16816.F32 R112, R124.reuse, R108, R4 ;  /* 0x0000006c7c70723c */ /* 0x040fe20000001804 */
[----:B------:R-:W2:Y:S07]  /*1b5b0*/  LDSM.16.MT88.4 R4, [R209+0x5900] ;  /* 0x00590000d104783b */ /* 0x000eae0000004200 */
        /* <DEDUP_REMOVED lines=8> */
[C---:B---3--:R-:W-:Y:S08]  /*1b640*/  HMMA.16816.F32 R80, R124.reuse, R76, R36 ;  /* 0x0000004c7c50723c */ /* 0x048ff00000001824 */
[C---:B------:R-:W-:Y:S08]  /*1b650*/  HMMA.16816.F32 R76, R124.reuse, R78, R40 ;  /* 0x0000004e7c4c723c */ /* 0x040ff00000001828 */
[C---:B-1----:R-:W-:Y:S08]  /*1b660*/  HMMA.16816.F32 R72, R124.reuse, R68, R44 ;  /* 0x000000447c48723c */ /* 0x042ff0000000182c */
[C---:B------:R-:W-:Y:S08]  /*1b670*/  HMMA.16816.F32 R68, R124.reuse, R70, R48 ;  /* 0x000000467c44723c */ /* 0x040ff00000001830 */
[C---:B--2---:R-:W-:Y:S08]  /*1b680*/  HMMA.16816.F32 R52, R124.reuse, R4, R52 ;  /* 0x000000047c34723c */ /* 0x044ff00000001834 */
[C---:B------:R-:W-:Y:S08]  /*1b690*/  HMMA.16816.F32 R56, R124.reuse, R6, R56 ;  /* 0x000000067c38723c */ /* 0x040ff00000001838 */
[C---:B-----5:R-:W-:Y:S08]  /*1b6a0*/  HMMA.16816.F32 R60, R124.reuse, R8, R60 ;  /* 0x000000087c3c723c */ /* 0x060ff0000000183c */
[----:B------:R-:W-:Y:S01]  /*1b6b0*/  HMMA.16816.F32 R64, R124, R10, R64 ;  /* 0x0000000a7c40723c */ /* 0x000fe20000001840 */
[----:B------:R-:W-:-:S07]  /*1b6c0*/  @P0 BRA `(.L_x_418) ;  /* 0xffffbe7000000947 */ /* 0x000fce000383ffff */
.L_x_409:
[----:B------:R-:W1:Y:S01]  /*1b6d0*/  SHFL.BFLY PT, R3, R232, 0x2, 0x1f ;  /* 0x0c401f00e8037f89 */ /* 0x000e6200000e0000 */
[----:B------:R-:W-:-:S02]  /*1b6e0*/  MOV R4, RZ ;  /* 0x000000ff00047202 */ /* 0x000fc40000000f00 */
[----:B------:R-:W-:Y:S01]  /*1b6f0*/  MOV R8, 0xff800000 ;  /* 0xff80000000087802 */ /* 0x000fe20000000f00 */
[----:B------:R-:W2:Y:S01]  /*1b700*/  SHFL.BFLY PT, R2, R231, 0x2, 0x1f ;  /* 0x0c401f00e7027f89 */ /* 0x000ea200000e0000 */
[----:B------:R-:W-:Y:S01]  /*1b710*/  PLOP3.LUT P2, PT, PT, PT, PT, 0x8, 0x0 ;  /* 0x000000000000781c */ /* 0x000fe20003f4e170 */
        /* <DEDUP_REMOVED lines=13> */
[----:B------:R-:W2:Y:S08]  /*1b7f0*/  @P0 MUFU.LG2 R9, R2 ;  /* 0x0000000200090308 */ /* 0x000eb00000000c00 */
[----:B------:R-:W3:Y:S01]  /*1b800*/  @P1 MUFU.LG2 R5, R5 ;  /* 0x0000000500051308 */ /* 0x000ee20000000c00 */
[----:B-1----:R-:W-:-:S02]  /*1b810*/  FMUL.FTZ R112, R4, R112 ;  /* 0x0000007004707220 */ /* 0x002fc40000410000 */
[C---:B------:R-:W-:Y:S02]  /*1b820*/  FMUL.FTZ R113, R4.reuse, R113 ;  /* 0x0000007104717220 */ /* 0x040fe40000410000 */
[C---:B------:R-:W-:Y:S02]  /*1b830*/  FMUL.FTZ R108, R4.reuse, R108 ;  /* 0x0000006c046c7220 */ /* 0x040fe40000410000 */
[----:B------:R-:W-:Y:S01]  /*1b840*/  FMUL.FTZ R109, R4, R109 ;  /* 0x0000006d046d7220 */ /* 0x000fe20000410000 */
[----:B------:R1:W4:Y:S01]  /*1b850*/  @P0 MUFU.RCP R3, R2 ;  /* 0x0000000200030308 */ /* 0x0003220000001000 */
[----:B--2---:R-:W-:Y:S02]  /*1b860*/  @P0 FMUL.FTZ R11, R9, 0.69314718246459960938 ;  /* 0x3f317218090b0820 */ /* 0x004fe40000410000 */
[----:B------:R-:W-:Y:S02]  /*1b870*/  @P0 FMUL.FTZ R9, R12, c[0x0][0x2d0] ;  /* 0x0000b4000c090a20 */ /* 0x000fe40000410000 */
[----:B------:R-:W-:-:S02]  /*1b880*/  FMUL.FTZ R104, R4, R104 ;  /* 0x0000006804687220 */ /* 0x000fc40000410000 */
[C---:B------:R-:W-:Y:S02]  /*1b890*/  FMUL.FTZ R105, R4.reuse, R105 ;  /* 0x0000006904697220 */ /* 0x040fe40000410000 */
        /* <DEDUP_REMOVED lines=28> */
[C---:B----4-:R-:W-:Y:S02]  /*1ba60*/  FMUL.FTZ R114, R3.reuse, R114 ;  /* 0x0000007203727220 */ /* 0x050fe40000410000 */
        /* <DEDUP_REMOVED lines=33> */
.L_x_345:
        /* <DEDUP_REMOVED lines=43> */
[----:B------:R-:W-:Y:S01]  /*1bf30*/  F2FP.PACK_AB R78, R79, R78 ;  /* 0x0000004e4f4e723e */ /* 0x000fe200000000ff */
[----:B------:R-:W-:Y:S01]  /*1bf40*/  IMAD.SHL.U32 R7, R7, 0x2, RZ ;  /* 0x0000000207077824 */ /* 0x000fe200078e00ff */
[----:B------:R-:W-:-:S02]  /*1bf50*/  F2FP.PACK_AB R72, R73, R72 ;  /* 0x000000484948723e */ /* 0x000fc400000000ff */
[----:B------:R-:W-:Y:S02]  /*1bf60*/  F2FP.PACK_AB R68, R69, R68 ;  /* 0x000000444544723e */ /* 0x000fe400000000ff */
[C---:B------:R-:W-:Y:S01]  /*1bf70*/  IADD3 R14, R7.reuse, 0x80, RZ ;  /* 0x00000080070e7810 */ /* 0x040fe20007ffe0ff */
[----:B------:R-:W-:Y:S01]  /*1bf80*/  STS [R7+0x80], R112 ;  /* 0x0000807007007388 */ /* 0x000fe20000000800 */
[----:B------:R-:W-:Y:S02]  /*1bf90*/  IADD3 R13, R7, 0x70, RZ ;  /* 0x00000070070d7810 */ /* 0x000fe40007ffe0ff */
[----:B------:R-:W-:Y:S01]  /*1bfa0*/  @P0 IADD3 R13, R14, 0x10, RZ ;  /* 0x000000100e0d0810 */ /* 0x000fe20007ffe0ff */
[----:B------:R-:W-:Y:S01]  /*1bfb0*/  STS [R7+0x480], R114 ;  /* 0x0004807207007388 */ /* 0x000fe20000000800 */
[----:B------:R-:W-:Y:S01]  /*1bfc0*/  SEL R14, R11, 0xffffffe0, !P1 ;  /* 0xffffffe00b0e7807 */ /* 0x000fe20004800000 */
[----:B------:R-:W-:Y:S01]  /*1bfd0*/  IMAD.MOV.U32 R11, RZ, RZ, 0x40 ;  /* 0x00000040ff0b7424 */ /* 0x000fe200078e00ff */
[----:B------:R-:W-:Y:S01]  /*1bfe0*/  F2FP.PACK_AB R70, R71, R70 ;  /* 0x000000464746723e */ /* 0x000fe200000000ff */
[----:B------:R-:W-:Y:S01]  /*1bff0*/  STS [R13], R108 ;  /* 0x0000006c0d007388 */ /* 0x000fe20000000800 */
[----:B------:R-:W-:Y:S01]  /*1c000*/  F2FP.PACK_AB R52, R53, R52 ;  /* 0x000000343534723e */ /* 0x000fe200000000ff */
[----:B------:R-:W-:Y:S01]  /*1c010*/  IMAD.IADD R15, R7, 0x1, R14 ;  /* 0x00000001070f7824 */ /* 0x000fe200078e020e */
[----:B------:R-:W-:Y:S01]  /*1c020*/  SEL R16, R11, 0xffffffc0, !P2 ;  /* 0xffffffc00b107807 */ /* 0x000fe20005000000 */
[----:B------:R-:W-:Y:S01]  /*1c030*/  IMAD.IADD R11, R14, 0x1, R13 ;  /* 0x000000010e0b7824 */ /* 0x000fe200078e020d */
[----:B------:R-:W-:Y:S01]  /*1c040*/  STS [R13+0x400], R110 ;  /* 0x0004006e0d007388 */ /* 0x000fe20000000800 */
[----:B------:R-:W-:-:S02]  /*1c050*/  F2FP.PACK_AB R54, R55, R54 ;  /* 0x000000363736723e */ /* 0x000fc400000000ff */
        /* <DEDUP_REMOVED lines=8> */
[----:B------:R-:W-:Y:S01]  /*1c0e0*/  STS [R11], R100 ;  /* 0x000000640b007388 */ /* 0x000fe20000000800 */
[----:B------:R-:W-:-:S02]  /*1c0f0*/  F2FP.PACK_AB R60, R61, R60 ;  /* 0x0000003c3d3c723e */ /* 0x000fc400000000ff */
[----:B------:R-:W-:Y:S01]  /*1c100*/  F2FP.PACK_AB R62, R63, R62 ;  /* 0x0000003e3f3e723e */ /* 0x000fe200000000ff */
[----:B------:R-:W-:Y:S01]  /*1c110*/  STS [R11+0x400], R102 ;  /* 0x000400660b007388 */ /* 0x000fe20000000800 */
[----:B------:R-:W-:Y:S02]  /*1c120*/  F2FP.PACK_AB R64, R65, R64 ;  /* 0x000000404140723e */ /* 0x000fe400000000ff */
[----:B------:R-:W-:Y:S01]  /*1c130*/  F2FP.PACK_AB R3, R3, R66 ;  /* 0x000000420303723e */ /* 0x000fe200000000ff */
[----:B------:R-:W-:Y:S01]  /*1c140*/  STS [R17+0x80], R96 ;  /* 0x0000806011007388 */ /* 0x000fe20000000800 */
[----:B------:R-:W-:Y:S02]  /*1c150*/  ISETP.NE.U32.AND P1, PT, RZ, c[0x0][0x508], PT ;  /* 0x00014200ff007a0c */ /* 0x000fe40003f25070 */
[----:B------:R-:W-:Y:S01]  /*1c160*/  ISETP.NE.U32.AND P0, PT, RZ, c[0x0][0x500], PT ;  /* 0x00014000ff007a0c */ /* 0x000fe20003f05070 */
[----:B------:R-:W-:Y:S01]  /*1c170*/  STS [R17+0x480], R98 ;  /* 0x0004806211007388 */ /* 0x000fe20000000800 */
[----:B------:R-:W-:-:S02]  /*1c180*/  ISETP.NE.AND.EX P1, PT, RZ, c[0x0][0x50c], PT, P1 ;  /* 0x00014300ff007a0c */ /* 0x000fc40003f25310 */
[----:B------:R-:W-:Y:S01]  /*1c190*/  ISETP.NE.AND.EX P0, PT, RZ, c[0x0][0x504], PT, P0 ;  /* 0x00014100ff007a0c */ /* 0x000fe20003f05300 */
[----:B------:R-:W-:Y:S04]  /*1c1a0*/  STS [R19], R92 ;  /* 0x0000005c13007388 */ /* 0x000fe80000000800 */
[----:B------:R-:W-:Y:S04]  /*1c1b0*/  STS [R19+0x400], R94 ;  /* 0x0004005e13007388 */ /* 0x000fe80000000800 */
[----:B------:R-:W-:Y:S04]  /*1c1c0*/  STS [R21+0x80], R88 ;  /* 0x0000805815007388 */ /* 0x000fe80000000800 */
[----:B------:R-:W-:Y:S04]  /*1c1d0*/  STS [R21+0x480], R90 ;  /* 0x0004805a15007388 */ /* 0x000fe80000000800 */
[----:B------:R-:W-:Y:S04]  /*1c1e0*/  STS [R23], R84 ;  /* 0x0000005417007388 */ /* 0x000fe80000000800 */
[----:B------:R-:W-:Y:S04]  /*1c1f0*/  STS [R23+0x400], R86 ;  /* 0x0004005617007388 */ /* 0x000fe80000000800 */
[----:B------:R-:W-:Y:S04]  /*1c200*/  STS [R7+0x4080], R80 ;  /* 0x0040805007007388 */ /* 0x000fe80000000800 */
[----:B------:R-:W-:Y:S04]  /*1c210*/  STS [R7+0x4480], R82 ;  /* 0x0044805207007388 */ /* 0x000fe80000000800 */
[----:B------:R1:W-:Y:S04]  /*1c220*/  STS [R13+0x4000], R6 ;  /* 0x004000060d007388 */ /* 0x0003e80000000800 */
[----:B------:R-:W-:Y:S04]  /*1c230*/  STS [R13+0x4400], R78 ;  /* 0x0044004e0d007388 */ /* 0x000fe80000000800 */
[----:B------:R-:W-:Y:S04]  /*1c240*/  STS [R15+0x4080], R72 ;  /* 0x004080480f007388 */ /* 0x000fe80000000800 */
[----:B------:R2:W-:Y:S04]  /*1c250*/  STS [R15+0x4480], R4 ;  /* 0x004480040f007388 */ /* 0x0005e80000000800 */
[----:B------:R-:W-:Y:S04]  /*1c260*/  STS [R11+0x4000], R68 ;  /* 0x004000440b007388 */ /* 0x000fe80000000800 */
[----:B------:R-:W-:Y:S04]  /*1c270*/  STS [R11+0x4400], R70 ;  /* 0x004400460b007388 */ /* 0x000fe80000000800 */
[----:B------:R-:W-:Y:S01]  /*1c280*/  STS [R17+0x4080], R52 ;  /* 0x0040803411007388 */ /* 0x000fe20000000800 */
[----:B-1----:R-:W-:-:S03]  /*1c290*/  IMAD.MOV.U32 R6, RZ, RZ, 0x4 ;  /* 0x00000004ff067424 */ /* 0x002fc600078e00ff */
[----:B------:R1:W-:Y:S04]  /*1c2a0*/  STS [R17+0x4480], R54 ;  /* 0x0044803611007388 */ /* 0x0003e80000000800 */
[----:B------:R3:W-:Y:S04]  /*1c2b0*/  STS [R19+0x4000], R56 ;  /* 0x0040003813007388 */ /* 0x0007e80000000800 */
[----:B------:R3:W-:Y:S01]  /*1c2c0*/  STS [R19+0x4400], R58 ;  /* 0x0044003a13007388 */ /* 0x0007e20000000800 */
[----:B--2---:R-:W-:-:S03]  /*1c2d0*/  IMAD.WIDE R14, R221, R6, c[0x0][0x500] ;  /* 0x00014000dd0e7625 */ /* 0x004fc600078e0206 */
[----:B------:R3:W-:Y:S04]  /*1c2e0*/  STS [R21+0x4080], R60 ;  /* 0x0040803c15007388 */ /* 0x0007e80000000800 */
[----:B------:R3:W-:Y:S04]  /*1c2f0*/  STS [R21+0x4480], R62 ;  /* 0x0044803e15007388 */ /* 0x0007e80000000800 */
[----:B------:R3:W-:Y:S04]  /*1c300*/  STS [R23+0x4000], R64 ;  /* 0x0040004017007388 */ /* 0x0007e80000000800 */
[----:B------:R3:W-:Y:S04]  /*1c310*/  STS [R23+0x4400], R3 ;  /* 0x0044000317007388 */ /* 0x0007e80000000800 */
[----:B------:R-:W-:Y:S01]  /*1c320*/  BAR.SYNC.DEFER_BLOCKING 0x1, 0x100 ;  /* 0x0044000000007b1d */ /* 0x000fe20000010000 */
[----:B------:R-:W-:-:S02]  /*1c330*/  IMAD.MOV.U32 R4, RZ, RZ, c[0x0][0x388] ;  /* 0x0000e200ff047624 */ /* 0x000fc400078e00ff */
[----:B-1----:R-:W-:-:S03]  /*1c340*/  @P1 IMAD.WIDE R16, R221, R6, c[0x0][0x508] ;  /* 0x00014200dd101625 */ /* 0x002fc600078e0206 */
[----:B------:R-:W2:Y:S04]  /*1c350*/  @P0 LDG.E R11, [R14.64] ;  /* 0x000000100e0b0981 */ /* 0x000ea8000c1e1900 */
[----:B------:R3:W5:Y:S01]  /*1c360*/  @P1 LDG.E R4, [R16.64] ;  /* 0x0000001010041981 */ /* 0x000762000c1e1900 */
[----:B------:R-:W-:Y:S02]  /*1c370*/  CS2R R6, SRZ ;  /* 0x0000000000067805 */ /* 0x000fe4000001ff00 */
[--C-:B--2---:R-:W-:Y:S01]  /*1c380*/  @P0 SHF.R.S32.HI R7, RZ, 0x1f, R11.reuse ;  /* 0x0000001fff070819 */ /* 0x104fe2000001140b */
[----:B------:R-:W-:Y:S01]  /*1c390*/  @P0 IMAD.MOV.U32 R6, RZ, RZ, R11 ;  /* 0x000000ffff060224 */ /* 0x000fe200078e000b */
[----:B------:R-:W-:Y:S05]  /*1c3a0*/  @P1 BRA `(.L_x_420) ;  /* 0x0000004000001947 */ /* 0x000fea0003800000 */
[----:B---3--:R-:W-:Y:S05]  /*1c3b0*/  @!P0 BRA `(.L_x_420) ;  /* 0x0000003000008947 */ /* 0x008fea0003800000 */
[----:B-----5:R-:W2:Y:S04]  /*1c3c0*/  LDG.E R4, [R14.64] ;  /* 0x000000100e047981 */ /* 0x020ea8000c1e1900 */
[----:B------:R-:W2:Y:S02]  /*1c3d0*/  LDG.E R3, [R14.64+0x4] ;  /* 0x000004100e037981 */ /* 0x000ea4000c1e1900 */
[----:B--2---:R-:W-:-:S02]  /*1c3e0*/  IADD3 R4, -R4, R3, RZ ;  /* 0x0000000304047210 */ /* 0x004fc40007ffe1ff */
.L_x_420:
[----:B---3--:R-:W-:Y:S01]  /*1c3f0*/  LOP3.LUT R13, R10, 0xffffffe0, RZ, 0xc0, !PT ;  /* 0xffffffe00a0d7812 */ /* 0x008fe200078ec0ff */
[----:B------:R-:W1:Y:S01]  /*1c400*/  S2R R40, SR_CTAID.X ;  /* 0x0000000000287919 */ /* 0x000e620000002500 */
[----:B------:R-:W-:Y:S01]  /*1c410*/  SHF.R.S32.HI R11, RZ, 0x1f, R12 ;  /* 0x0000001fff0b7819 */ /* 0x000fe2000001140c */
[----:B------:R-:W-:Y:S01]  /*1c420*/  IMAD.MOV.U32 R14, RZ, RZ, c[0x0][0x4e8] ;  /* 0x00013a00ff0e7624 */ /* 0x000fe200078e00ff */
[----:B------:R-:W-:Y:S01]  /*1c430*/  LEA.HI R3, R9, R9, RZ, 0x1 ;  /* 0x0000000909037211 */ /* 0x000fe200078f08ff */
[----:B------:R-:W-:Y:S01]  /*1c440*/  IMAD.IADD R13, R0, 0x1, -R13 ;  /* 0x00000001000d7824 */ /* 0x000fe200078e0a0d */
[----:B------:R-:W-:Y:S01]  /*1c450*/  LEA.HI R11, R11, R12, RZ, 0x3 ;  /* 0x0000000c0b0b7211 */ /* 0x000fe200078f18ff */
[----:B------:R-:W-:Y:S01]  /*1c460*/  IMAD.MOV.U32 R19, RZ, RZ, R7 ;  /* 0x000000ffff137224 */ /* 0x000fe200078e0007 */
[----:B------:R-:W-:Y:S01]  /*1c470*/  ISETP.NE.AND P1, PT, R14, 0x1, PT ;  /* 0x000000010e00780c */ /* 0x000fe20003f25270 */
[----:B------:R-:W-:Y:S01]  /*1c480*/  IMAD.WIDE.U32 R20, R6, c[0x0][0x3a0], RZ ;  /* 0x0000e80006147a25 */ /* 0x000fe200078e00ff */
[----:B------:R-:W-:Y:S01]  /*1c490*/  SHF.R.S32.HI R10, RZ, 0x1f, R13 ;  /* 0x0000001fff0a7819 */ /* 0x000fe2000001140d */
[----:B------:R-:W-:Y:S01]  /*1c4a0*/  BSSY B0, `(.L_x_421) ;  /* 0x0000073000007945 */ /* 0x000fe20003800000 */
[----:B------:R-:W-:-:S02]  /*1c4b0*/  LOP3.LUT R11, R11, 0xffffff8, RZ, 0xc0, !PT ;  /* 0x0ffffff80b0b7812 */ /* 0x000fc400078ec0ff */
[----:B------:R-:W-:Y:S02]  /*1c4c0*/  LEA.HI R10, R10, R13, RZ, 0x2 ;  /* 0x0000000d0a0a7211 */ /* 0x000fe400078f10ff */
[----:B------:R-:W-:Y:S02]  /*1c4d0*/  IADD3 R11, R12, -R11, RZ ;  /* 0x8000000b0c0b7210 */ /* 0x000fe40007ffe0ff */
[----:B------:R-:W-:Y:S02]  /*1c4e0*/  LOP3.LUT R12, R3, 0x1ffffffe, RZ, 0xc0, !PT ;  /* 0x1ffffffe030c7812 */ /* 0x000fe400078ec0ff */
[----:B------:R-:W-:Y:S02]  /*1c4f0*/  SHF.R.S32.HI R14, RZ, 0x2, R10 ;  /* 0x00000002ff0e7819 */ /* 0x000fe4000001140a */
[----:B------:R-:W-:Y:S01]  /*1c500*/  LOP3.LUT P2, RZ, R13, 0x3, RZ, 0xc0, !PT ;  /* 0x000000030dff7812 */ /* 0x000fe2000784c0ff */
[----:B------:R-:W-:Y:S01]  /*1c510*/  IMAD R13, R7, c[0x0][0x3a0], RZ ;  /* 0x0000e800070d7a24 */ /* 0x000fe200078e02ff */
[----:B------:R-:W-:Y:S01]  /*1c520*/  MOV R18, R6 ;  /* 0x0000000600127202 */ /* 0x000fe20000000f00 */
[----:B------:R-:W-:Y:S01]  /*1c530*/  IMAD.IADD R10, R9, 0x1, -R12 ;  /* 0x00000001090a7824 */ /* 0x000fe200078e0a0c */
[-C--:B------:R-:W-:Y:S01]  /*1c540*/  LEA.HI R9, R5, R0.reuse, RZ, 0x3 ;  /* 0x0000000005097211 */ /* 0x080fe200078f18ff */
[----:B------:R-:W-:Y:S01]  /*1c550*/  IMAD R3, R11, 0x10, R14 ;  /* 0x000000100b037824 */ /* 0x000fe200078e020e */
[----:B------:R-:W-:Y:S01]  /*1c560*/  LEA.HI R5, R5, R0, RZ, 0x6 ;  /* 0x0000000005057211 */ /* 0x000fe200078f30ff */
[----:B------:R-:W-:Y:S01]  /*1c570*/  IMAD R7, R6, c[0x0][0x3a4], R13 ;  /* 0x0000e90006077a24 */ /* 0x000fe200078e020d */
[----:B------:R-:W-:Y:S01]  /*1c580*/  LOP3.LUT R11, R9, 0xfffffff8, RZ, 0xc0, !PT ;  /* 0xfffffff8090b7812 */ /* 0x000fe200078ec0ff */
[----:B------:R-:W-:Y:S01]  /*1c590*/  IMAD R6, R218, c[0x0][0x490], RZ ;  /* 0x00012400da067a24 */ /* 0x000fe200078e02ff */
[----:B------:R-:W-:Y:S01]  /*1c5a0*/  SHF.R.S32.HI R17, RZ, 0x1f, R221 ;  /* 0x0000001fff117819 */ /* 0x000fe200000114dd */
[----:B------:R-:W-:Y:S01]  /*1c5b0*/  IMAD R13, R10, 0x8, R3 ;  /* 0x000000080a0d7824 */ /* 0x000fe200078e0203 */
[----:B------:R-:W-:Y:S01]  /*1c5c0*/  IADD3 R21, R21, R7, RZ ;  /* 0x0000000715157210 */ /* 0x000fe20007ffe0ff */
[----:B------:R-:W-:Y:S01]  /*1c5d0*/  IMAD R7, R219, c[0x0][0x494], R6 ;  /* 0x00012500db077a24 */ /* 0x000fe200078e0206 */
[----:B------:R-:W-:Y:S01]  /*1c5e0*/  SEL R17, R17, RZ, !P0 ;  /* 0x000000ff11117207 */ /* 0x000fe20004000000 */
[----:B-1----:R-:W-:Y:S01]  /*1c5f0*/  IMAD R6, R40, 0x80, R13 ;  /* 0x0000008028067824 */ /* 0x002fe200078e020d */
[----:B------:R-:W-:Y:S01]  /*1c600*/  SEL R14, R221, RZ, !P0 ;  /* 0x000000ffdd0e7207 */ /* 0x000fe20004000000 */
[----:B------:R-:W-:Y:S01]  /*1c610*/  IMAD.WIDE.U32 R18, R219, c[0x0][0x490], R18 ;  /* 0x00012400db127a25 */ /* 0x000fe200078e0012 */
[----:B------:R-:W-:-:S03]  /*1c620*/  SHF.R.S32.HI R9, RZ, 0x3, R9 ;  /* 0x00000003ff097819 */ /* 0x000fc60000011409 */
[----:B------:R-:W-:Y:S01]  /*1c630*/  IMAD.IADD R0, R0, 0x1, -R11 ;  /* 0x0000000100007824 */ /* 0x000fe200078e0a0b */
[----:B------:R-:W-:Y:S01]  /*1c640*/  IADD3 R19, R19, R7, RZ ;  /* 0x0000000713137210 */ /* 0x000fe20007ffe0ff */
[----:B------:R-:W-:-:S03]  /*1c650*/  @P1 IMAD.HI.U32 R11, R6, c[0x0][0x4ec], RZ ;  /* 0x00013b00060b1a27 */ /* 0x000fc600078e00ff */
[----:B------:R-:W-:Y:S01]  /*1c660*/  LEA R13, R0, R9, 0x5 ;  /* 0x00000009000d7211 */ /* 0x000fe200078e28ff */
[----:B------:R-:W-:Y:S02]  /*1c670*/  IMAD R218, R218, c[0x0][0x3e8], RZ ;  /* 0x0000fa00dada7a24 */ /* 0x000fe400078e02ff */
[----:B------:R-:W-:Y:S01]  /*1c680*/  IMAD.MOV.U32 R10, RZ, RZ, R6 ;  /* 0x000000ffff0a7224 */ /* 0x000fe200078e0006 */
[----:B------:R-:W-:Y:S01]  /*1c690*/  @P1 SHF.R.U32.HI R10, RZ, c[0x0][0x4f0], R11 ;  /* 0x00013c00ff0a1a19 */ /* 0x000fe2000001160b */
[C---:B------:R-:W-:Y:S02]  /*1c6a0*/  IMAD R7, R219.reuse, c[0x0][0x3ec], R218 ;  /* 0x0000fb00db077a24 */ /* 0x040fe400078e02da */
[----:B------:R-:W-:Y:S01]  /*1c6b0*/  IMAD.WIDE.U32 R20, R219, c[0x0][0x3e8], R20 ;  /* 0x0000fa00db147a25 */ /* 0x000fe200078e0014 */
[----:B------:R-:W-:-:S03]  /*1c6c0*/  SHF.R.S32.HI R16, RZ, 0x1f, R10 ;  /* 0x0000001fff107819 */ /* 0x000fc6000001140a */
[----:B------:R-:W-:Y:S02]  /*1c6d0*/  IMAD.IADD R21, R21, 0x1, R7 ;  /* 0x0000000115157824 */ /* 0x000fe400078e0207 */
[----:B------:R-:W-:Y:S02]  /*1c6e0*/  IMAD.MOV R7, RZ, RZ, -R10 ;  /* 0x000000ffff077224 */ /* 0x000fe400078e0a0a */
[----:B------:R-:W-:Y:S02]  /*1c6f0*/  IMAD R11, R17, c[0x0][0x498], RZ ;  /* 0x00012600110b7a24 */ /* 0x000fe400078e02ff */
[----:B------:R-:W-:-:S04]  /*1c700*/  IMAD.WIDE.U32 R18, R14, c[0x0][0x498], R18 ;  /* 0x000126000e127a25 */ /* 0x000fc800078e0012 */
[----:B------:R-:W-:Y:S01]  /*1c710*/  IMAD R6, R7, c[0x0][0x4e8], R6 ;  /* 0x00013a0007067a24 */ /* 0x000fe200078e0206 */
[----:B------:R-:W-:Y:S01]  /*1c720*/  IADD3 R10, P0, R10, R18, RZ ;  /* 0x000000120a0a7210 */ /* 0x000fe20007f1e0ff */
[----:B------:R-:W-:Y:S02]  /*1c730*/  IMAD R11, R14, c[0x0][0x49c], R11 ;  /* 0x000127000e0b7a24 */ /* 0x000fe400078e020b */
[----:B------:R-:W-:Y:S01]  /*1c740*/  IMAD R13, R40, 0x80, R13 ;  /* 0x00000080280d7824 */ /* 0x000fe200078e020d */
[----:B------:R-:W-:Y:S01]  /*1c750*/  SHF.R.S32.HI R15, RZ, 0x1f, R6 ;  /* 0x0000001fff0f7819 */ /* 0x000fe20000011406 */
[----:B------:R-:W-:Y:S01]  /*1c760*/  IMAD.SHL.U32 R23, R9, 0x40, RZ ;  /* 0x0000004009177824 */ /* 0x000fe200078e00ff */
[----:B------:R-:W-:Y:S01]  /*1c770*/  IADD3.X R11, R16, R19, R11, P0, !PT ;  /* 0x00000013100b7210 */ /* 0x000fe200007fe40b */
[----:B------:R-:W-:Y:S01]  /*1c780*/  @P1 IMAD.HI.U32 R12, R13, c[0x0][0x4ec], RZ ;  /* 0x00013b000d0c1a27 */ /* 0x000fe200078e00ff */
[----:B------:R-:W-:Y:S02]  /*1c790*/  MOV R7, R13 ;  /* 0x0000000d00077202 */ /* 0x000fe40000000f00 */
[----:B------:R-:W-:Y:S01]  /*1c7a0*/  LEA R16, R40, R3, 0x7 ;  /* 0x0000000328107211 */ /* 0x000fe200078e38ff */
[----:B------:R-:W-:Y:S01]  /*1c7b0*/  IMAD R15, R15, c[0x0][0x488], RZ ;  /* 0x000122000f0f7a24 */ /* 0x000fe200078e02ff */
[----:B------:R-:W-:Y:S01]  /*1c7c0*/  @P1 SHF.R.U32.HI R7, RZ, c[0x0][0x4f0], R12 ;  /* 0x00013c00ff071a19 */ /* 0x000fe2000001160c */
[----:B------:R-:W-:Y:S01]  /*1c7d0*/  IMAD.WIDE.U32 R10, R6, c[0x0][0x488], R10 ;  /* 0x00012200060a7a25 */ /* 0x000fe200078e000a */
[----:B------:R-:W-:-:S02]  /*1c7e0*/  LOP3.LUT R23, R23, 0x1c0, RZ, 0xc0, !PT ;  /* 0x000001c017177812 */ /* 0x000fc400078ec0ff */
[----:B------:R-:W-:Y:S01]  /*1c7f0*/  LEA R40, R40, R9, 0x7 ;  /* 0x0000000928287211 */ /* 0x000fe200078e38ff */
[----:B------:R-:W-:Y:S01]  /*1c800*/  IMAD R15, R6, c[0x0][0x48c], R15 ;  /* 0x00012300060f7a24 */ /* 0x000fe200078e020f */
[----:B------:R-:W-:Y:S01]  /*1c810*/  LEA R12, P0, R10, c[0x0][0x450], 0x2 ;  /* 0x000114000a0c7a11 */ /* 0x000fe200078010ff */
[----:B------:R-:W-:Y:S01]  /*1c820*/  IMAD R17, R17, c[0x0][0x3f0], RZ ;  /* 0x0000fc0011117a24 */ /* 0x000fe200078e02ff */
[----:B------:R-:W-:Y:S01]  /*1c830*/  SHF.R.U32.HI R6, RZ, 0x3, R23 ;  /* 0x00000003ff067819 */ /* 0x000fe20000011617 */
[----:B------:R-:W-:Y:S01]  /*1c840*/  IMAD.SHL.U32 R0, R0, 0x8, RZ ;  /* 0x0000000800007824 */ /* 0x000fe200078e00ff */
[----:B------:R-:W-:Y:S01]  /*1c850*/  IADD3 R11, R11, R15, RZ ;  /* 0x0000000f0b0b7210 */ /* 0x000fe20007ffe0ff */
[----:B------:R-:W-:Y:S01]  /*1c860*/  SHFL.IDX PT, R42, R12, RZ, 0x1c1f ;  /* 0x001c1fff0c2a7589 */ /* 0x000fe200000e0000 */
[----:B------:R-:W-:Y:S02]  /*1c870*/  IMAD R17, R14, c[0x0][0x3f4], R17 ;  /* 0x0000fd000e117a24 */ /* 0x000fe400078e0211 */
[----:B------:R-:W-:Y:S01]  /*1c880*/  LEA.HI.X R11, R10, c[0x0][0x454], R11, 0x2, P0 ;  /* 0x000115000a0b7a11 */ /* 0x000fe200000f140b */
[----:B-----5:R-:W-:Y:S01]  /*1c890*/  SHFL.IDX PT, R34, R12, 0x1, 0x1c1f ;  /* 0x003c1f000c227f89 */ /* 0x020fe200000e0000 */
[----:B------:R-:W-:Y:S01]  /*1c8a0*/  SHF.R.S32.HI R10, RZ, 0x1f, R7 ;  /* 0x0000001fff0a7819 */ /* 0x000fe20000011407 */
[----:B------:R-:W-:Y:S01]  /*1c8b0*/  IMAD.WIDE.U32 R14, R14, c[0x0][0x3f0], R20 ;  /* 0x0000fc000e0e7a25 */ /* 0x000fe200078e0014 */
[----:B------:R-:W-:Y:S01]  /*1c8c0*/  LOP3.LUT R19, R23, 0x38, R0, 0xf8, !PT ;  /* 0x0000003817137812 */ /* 0x000fe200078ef800 */
[----:B------:R-:W1:Y:S01]  /*1c8d0*/  SHFL.IDX PT, R43, R11, RZ, 0x1c1f ;  /* 0x001c1fff0b2b7589 */ /* 0x000e6200000e0000 */
[----:B------:R-:W-:Y:S01]  /*1c8e0*/  IADD3 R36, R0, 0x40, RZ ;  /* 0x0000004000247810 */ /* 0x000fe20007ffe0ff */
[----:B------:R-:W-:Y:S01]  /*1c8f0*/  IMAD.MOV R32, RZ, RZ, -R7 ;  /* 0x000000ffff207224 */ /* 0x000fe200078e0a07 */
[----:B------:R-:W-:Y:S01]  /*1c900*/  LOP3.LUT R6, R19, R6, RZ, 0x3c, !PT ;  /* 0x0000000613067212 */ /* 0x000fe200078e3cff */
[----:B------:R-:W2:Y:S01]  /*1c910*/  SHFL.IDX PT, R35, R11, 0x1, 0x1c1f ;  /* 0x003c1f000b237f89 */ /* 0x000ea200000e0000 */
[----:B------:R-:W-:Y:S01]  /*1c920*/  IMAD R3, R4, c[0x0][0x4e8], RZ ;  /* 0x00013a0004037a24 */ /* 0x000fe200078e02ff */
[----:B------:R-:W-:Y:S01]  /*1c930*/  IADD3 R4, R16, 0x8, RZ ;  /* 0x0000000810047810 */ /* 0x000fe20007ffe0ff */
[----:B------:R-:W-:-:S02]  /*1c940*/  IMAD.IADD R15, R15, 0x1, R17 ;  /* 0x000000010f0f7824 */ /* 0x000fc400078e0211 */
[----:B------:R-:W-:Y:S01]  /*1c950*/  IMAD R32, R32, c[0x0][0x4e8], R13 ;  /* 0x00013a0020207a24 */ /* 0x000fe200078e020d */
[-C--:B------:R-:W-:Y:S01]  /*1c960*/  ISETP.GE.OR P1, PT, R16, R3.reuse, P2 ;  /* 0x000000031000720c */ /* 0x080fe20001726670 */
[----:B------:R-:W-:Y:S01]  /*1c970*/  IMAD R10, R10, c[0x0][0x3e0], RZ ;  /* 0x0000f8000a0a7a24 */ /* 0x000fe200078e02ff */
[----:B------:R-:W-:Y:S01]  /*1c980*/  ISETP.GE.OR P0, PT, R4, R3, P2 ;  /* 0x000000030400720c */ /* 0x000fe20001706670 */
[----:B------:R-:W-:Y:S02]  /*1c990*/  IMAD.SHL.U32 R5, R5, 0x8, RZ ;  /* 0x0000000805057824 */ /* 0x000fe400078e00ff */
[C---:B------:R-:W-:Y:S02]  /*1c9a0*/  IMAD R10, R7.reuse, c[0x0][0x3e4], R10 ;  /* 0x0000f900070a7a24 */ /* 0x040fe400078e020a */
[----:B------:R-:W-:Y:S01]  /*1c9b0*/  IMAD.WIDE.U32 R14, R7, c[0x0][0x3e0], R14 ;  /* 0x0000f800070e7a25 */ /* 0x000fe200078e000e */
[----:B------:R-:W-:Y:S02]  /*1c9c0*/  SHF.R.S32.HI R7, RZ, 0x1f, R32 ;  /* 0x0000001fff077819 */ /* 0x000fe40000011420 */
[----:B------:R-:W-:Y:S01]  /*1c9d0*/  LOP3.LUT R5, R6, 0x7ffffe00, R5, 0xf8, !PT ;  /* 0x7ffffe0006057812 */ /* 0x000fe200078ef805 */
[----:B------:R-:W-:-:S02]  /*1c9e0*/  IMAD.IADD R15, R15, 0x1, R10 ;  /* 0x000000010f0f7824 */ /* 0x000fc400078e020a */
[----:B------:R-:W-:Y:S01]  /*1c9f0*/  IMAD R7, R7, c[0x0][0x3d8], RZ ;  /* 0x0000f60007077a24 */ /* 0x000fe200078e02ff */
[----:B------:R-:W-:Y:S01]  /*1ca00*/  SHF.L.U32 R41, R5, 0x1, RZ ;  /* 0x0000000105297819 */ /* 0x000fe200000006ff */
[----:B-1----:R1:W-:Y:S02]  /*1ca10*/  @!P1 ST.E [R42.64], R2 ;  /* 0x000000022a009985 */ /* 0x0023e4000c101910 */
[C---:B------:R-:W-:Y:S02]  /*1ca20*/  IMAD R10, R32.reuse, c[0x0][0x3dc], R7 ;  /* 0x0000f700200a7a24 */ /* 0x040fe400078e0207 */
[----:B------:R-:W-:Y:S01]  /*1ca30*/  IMAD.WIDE.U32 R32, R32, c[0x0][0x3d8], R14 ;  /* 0x0000f60020207a25 */ /* 0x000fe200078e000e */
[----:B--2---:R1:W-:Y:S03]  /*1ca40*/  @!P0 ST.E [R34.64], R8 ;  /* 0x0000000822008985 */ /* 0x0043e6000c101910 */
[----:B------:R-:W-:Y:S01]  /*1ca50*/  IMAD.IADD R10, R33, 0x1, R10 ;  /* 0x00000001210a7824 */ /* 0x000fe200078e020a */
[----:B------:R1:W2:Y:S01]  /*1ca60*/  LDS.128 R28, [R41+0x1080] ;  /* 0x00108000291c7984 */ /* 0x0002a20000000c00 */
[----:B------:R-:W-:-:S03]  /*1ca70*/  LEA R38, P0, R32, c[0x0][0x380], 0x1 ;  /* 0x0000e00020267a11 */ /* 0x000fc600078008ff */
[----:B------:R1:W3:Y:S01]  /*1ca80*/  LDS.128 R24, [R41+0x2080] ;  /* 0x0020800029187984 */ /* 0x0002e20000000c00 */
[----:B------:R-:W-:Y:S02]  /*1ca90*/  LEA.HI.X R37, R32, c[0x0][0x384], R10, 0x1, P0 ;  /* 0x0000e10020257a11 */ /* 0x000fe400000f0c0a */
[----:B------:R-:W-:Y:S01]  /*1caa0*/  ISETP.GE.AND P0, PT, R40, R3, PT ;  /* 0x000000032800720c */ /* 0x000fe20003f06270 */
[----:B------:R1:W4:Y:S04]  /*1cab0*/  LDS.128 R20, [R41+0x3080] ;  /* 0x0030800029147984 */ /* 0x0003280000000c00 */
        /* <DEDUP_REMOVED lines=17> */
.L_x_422:
[----:B------:R-:W-:Y:S05]  /*1cbd0*/  BSYNC B0 ;  /* 0x0000000000007941 */ /* 0x000fea0003800000 */
.L_x_421:
        /* <DEDUP_REMOVED lines=12> */
[----:B--2---:R2:W-:Y:S03]  /*1cca0*/  @!P1 ST.E.128 [R8.64], R28 ;  /* 0x0000001c08009985 */ /* 0x0045e6000c101d10 */
[----:B------:R-:W-:-:S05]  /*1ccb0*/  @!P0 IMAD.WIDE R10, R2, 0x2, R10 ;  /* 0x00000002020a8825 */ /* 0x000fca00078e020a */
[----:B------:R2:W-:Y:S02]  /*1ccc0*/  @!P0 ST.E.128 [R10.64], R16 ;  /* 0x000000100a008985 */ /* 0x0005e4000c101d10 */
.L_x_424:
[----:B------:R-:W-:Y:S05]  /*1ccd0*/  BSYNC B0 ;  /* 0x0000000000007941 */ /* 0x000fea0003800000 */
.L_x_423:
        /* <DEDUP_REMOVED lines=15> */
.L_x_426:
[----:B------:R-:W-:Y:S05]  /*1cdd0*/  BSYNC B0 ;  /* 0x0000000000007941 */ /* 0x000fea0003800000 */
.L_x_425:
[----:B------:R-:W-:Y:S01]  /*1cde0*/  IADD3 R40, R40, 0x60, RZ ;  /* 0x0000006028287810 */ /* 0x000fe20007ffe0ff */
[----:B---3--:R3:W1:Y:S03]  /*1cdf0*/  SHFL.IDX PT, R9, R37, 0x3, 0x181f ;  /* 0x00781f0025097f89 */ /* 0x00866600000e0000 */
[----:B------:R-:W-:Y:S01]  /*1ce00*/  ISETP.GE.AND P0, PT, R40, R3, PT ;  /* 0x000000032800720c */ /* 0x000fe20003f06270 */
[----:B------:R3:W2:-:S12]  /*1ce10*/  SHFL.IDX PT, R8, R38, 0x3, 0x181f ;  /* 0x00781f0026087f89 */ /* 0x00069800000e0000 */
[----:B------:R-:W-:Y:S05]  /*1ce20*/  @P0 EXIT ;  /* 0x000000000000094d */ /* 0x000fea0003800000 */
[----:B------:R-:W-:-:S13]  /*1ce30*/  ISETP.GE.AND P0, PT, R0, c[0x0][0x3c8], PT ;  /* 0x0000f20000007a0c */ /* 0x000fda0003f06270 */
[----:B-12---:R-:W-:-:S05]  /*1ce40*/  @!P0 IMAD.WIDE R2, R0, 0x2, R8 ;  /* 0x0000000200028825 */ /* 0x006fca00078e0208 */
        /* <DEDUP_REMOVED lines=9> */
.L_x_419:
        /* <DEDUP_REMOVED lines=18> */
.L_x_427:
        /* <DEDUP_REMOVED lines=19> */
[----:B------:R-:W-:-:S04]  /*1d130*/  IMAD.WIDE.U32 R12, R219, c[0x0][0x490], R12 ;  /* 0x00012400db0c7a25 */ /* 0x000fc800078e000c */
[----:B------:R-:W-:Y:S01]  /*1d140*/  IMAD R14, R4, c[0x0][0x498], RZ ;  /* 0x00012600040e7a24 */ /* 0x000fe200078e02ff */
[----:B------:R-:W-:-:S03]  /*1d150*/  IADD3 R13, R3, R13, RZ ;  /* 0x0000000d030d7210 */ /* 0x000fc60007ffe0ff */
[----:B------:R-:W-:Y:S02]  /*1d160*/  IMAD R3, R221, c[0x0][0x49c], R14 ;  /* 0x00012700dd037a24 */ /* 0x000fe400078e020e */
[----:B------:R-:W-:-:S04]  /*1d170*/  @P0 IMAD.HI.U32 R5, R7, c[0x0][0x4ec], RZ ;  /* 0x00013b0007050a27 */ /* 0x000fc800078e00ff */
[----:B------:R-:W-:Y:S01]  /*1d180*/  IMAD.WIDE.U32 R12, R221, c[0x0][0x498], R12 ;  /* 0x00012600dd0c7a25 */ /* 0x000fe200078e000c */
[----:B------:R-:W-:-:S04]  /*1d190*/  @P0 SHF.R.U32.HI R6, RZ, c[0x0][0x4f0], R5 ;  /* 0x00013c00ff060a19 */ /* 0x000fc80000011605 */
[--C-:B------:R-:W-:Y:S01]  /*1d1a0*/  SHF.R.S32.HI R5, RZ, 0x1f, R6.reuse ;  /* 0x0000001fff057819 */ /* 0x100fe20000011406 */
[----:B------:R-:W-:Y:S01]  /*1d1b0*/  IMAD.MOV R10, RZ, RZ, -R6 ;  /* 0x000000ffff0a7224 */ /* 0x000fe200078e0a06 */
[----:B------:R-:W-:-:S03]  /*1d1c0*/  IADD3 R12, P0, R6, R12, RZ ;  /* 0x0000000c060c7210 */ /* 0x000fc60007f1e0ff */
[----:B------:R-:W-:Y:S01]  /*1d1d0*/  IMAD R10, R10, c[0x0][0x4e8], R7 ;  /* 0x00013a000a0a7a24 */ /* 0x000fe200078e0207 */
[----:B------:R-:W-:-:S04]  /*1d1e0*/  IADD3.X R13, R5, R13, R3, P0, !PT ;  /* 0x0000000d050d7210 */ /* 0x000fc800007fe403 */
[----:B------:R-:W-:Y:S01]  /*1d1f0*/  SHF.R.S32.HI R6, RZ, 0x1f, R10 ;  /* 0x0000001fff067819 */ /* 0x000fe2000001140a */
[----:B------:R-:W-:-:S04]  /*1d200*/  IMAD.WIDE.U32 R12, R10, c[0x0][0x488], R12 ;  /* 0x000122000a0c7a25 */ /* 0x000fc800078e000c */
[----:B------:R-:W-:Y:S01]  /*1d210*/  IMAD R3, R6, c[0x0][0x488], RZ ;  /* 0x0001220006037a24 */ /* 0x000fe200078e02ff */
[----:B------:R-:W-:-:S03]  /*1d220*/  LEA R6, P0, R12, c[0x0][0x450], 0x2 ;  /* 0x000114000c067a11 */ /* 0x000fc600078010ff */
[----:B------:R-:W-:-:S05]  /*1d230*/  IMAD R3, R10, c[0x0][0x48c], R3 ;  /* 0x000123000a037a24 */ /* 0x000fca00078e0203 */
[----:B------:R-:W-:-:S04]  /*1d240*/  IADD3 R3, R13, R3, RZ ;  /* 0x000000030d037210 */ /* 0x000fc80007ffe0ff */
[----:B------:R-:W-:Y:S02]  /*1d250*/  LEA.HI.X R7, R12, c[0x0][0x454], R3, 0x2, P0 ;  /* 0x000115000c077a11 */ /* 0x000fe400000f1403 */
[----:B------:R-:W-:-:S05]  /*1d260*/  MOV R3, 0xff800000 ;  /* 0xff80000000037802 */ /* 0x000fca0000000f00 */
[----:B------:R1:W-:Y:S02]  /*1d270*/  STG.E [R6.64], R3 ;  /* 0x0000000306007986 */ /* 0x0003e4000c101910 */
.L_x_429:
[----:B------:R-:W-:Y:S05]  /*1d280*/  BSYNC B0 ;  /* 0x0000000000007941 */ /* 0x000fea0003800000 */
.L_x_428:
[----:B------:R-:W2:Y:S01]  /*1d290*/  S2R R5, SR_CTAID.X ;  /* 0x0000000000057919 */ /* 0x000ea20000002500 */
[----:B-1----:R-:W-:Y:S01]  /*1d2a0*/  SHF.R.S32.HI R3, RZ, 0x1f, R0 ;  /* 0x0000001fff037819 */ /* 0x002fe20000011400 */
[----:B------:R-:W-:Y:S01]  /*1d2b0*/  IMAD R7, R9, c[0x0][0x3a0], RZ ;  /* 0x0000e80009077a24 */ /* 0x000fe200078e02ff */
[----:B------:R-:W-:Y:S01]  /*1d2c0*/  BSSY B0, `(.L_x_430) ;  /* 0x0000036000007945 */ /* 0x000fe20003800000 */
[----:B------:R-:W-:Y:S01]  /*1d2d0*/  IMAD.WIDE.U32 R10, R8, c[0x0][0x3a0], RZ ;  /* 0x0000e800080a7a25 */ /* 0x000fe200078e00ff */
[----:B------:R-:W-:-:S03]  /*1d2e0*/  LEA.HI R3, R3, R0, RZ, 0x3 ;  /* 0x0000000003037211 */ /* 0x000fc600078f18ff */
[----:B------:R-:W-:Y:S01]  /*1d2f0*/  IMAD R6, R8, c[0x0][0x3a4], R7 ;  /* 0x0000e90008067a24 */ /* 0x000fe200078e0207 */
[----:B------:R-:W-:Y:S01]  /*1d300*/  LOP3.LUT R9, R3, 0xfffffff8, RZ, 0xc0, !PT ;  /* 0xfffffff803097812 */ /* 0x000fe200078ec0ff */
[----:B------:R-:W-:Y:S01]  /*1d310*/  IMAD R218, R218, c[0x0][0x3e8], RZ ;  /* 0x0000fa00dada7a24 */ /* 0x000fe200078e02ff */
[----:B------:R-:W-:Y:S01]  /*1d320*/  MOV R7, c[0x0][0x4e8] ;  /* 0x00013a0000077a02 */ /* 0x000fe20000000f00 */
[----:B------:R-:W-:Y:S01]  /*1d330*/  IMAD R4, R4, c[0x0][0x3f0], RZ ;  /* 0x0000fc0004047a24 */ /* 0x000fe200078e02ff */
[----:B------:R-:W-:Y:S01]  /*1d340*/  IADD3 R9, -R9, R0, RZ ;  /* 0x0000000009097210 */ /* 0x000fe20007ffe1ff */
[----:B------:R-:W-:Y:S01]  /*1d350*/  IMAD R218, R219, c[0x0][0x3ec], R218 ;  /* 0x0000fb00dbda7a24 */ /* 0x000fe200078e02da */
[----:B------:R-:W-:Y:S01]  /*1d360*/  SHF.R.S32.HI R0, RZ, 0x3, R3 ;  /* 0x00000003ff007819 */ /* 0x000fe20000011403 */
[----:B------:R-:W-:Y:S01]  /*1d370*/  IMAD R4, R221, c[0x0][0x3f4], R4 ;  /* 0x0000fd00dd047a24 */ /* 0x000fe200078e0204 */
[----:B------:R-:W-:Y:S01]  /*1d380*/  ISETP.NE.AND P0, PT, R7, 0x1, PT ;  /* 0x000000010700780c */ /* 0x000fe20003f05270 */
[----:B-----5:R-:W-:Y:S01]  /*1d390*/  IMAD R2, R2, c[0x0][0x4e8], RZ ;  /* 0x00013a0002027a24 */ /* 0x020fe200078e02ff */
[----:B------:R-:W-:Y:S01]  /*1d3a0*/  IADD3 R11, R11, R6, RZ ;  /* 0x000000060b0b7210 */ /* 0x000fe20007ffe0ff */
[C---:B------:R-:W-:Y:S01]  /*1d3b0*/  IMAD R6, R9.reuse, 0x20, R0 ;  /* 0x0000002009067824 */ /* 0x040fe200078e0200 */
[----:B------:R-:W-:-:S03]  /*1d3c0*/  SHF.L.U32 R9, R9, 0x3, RZ ;  /* 0x0000000309097819 */ /* 0x000fc600000006ff */
[----:B------:R-:W-:Y:S01]  /*1d3d0*/  IMAD.WIDE.U32 R10, R219, c[0x0][0x3e8], R10 ;  /* 0x0000fa00db0a7a25 */ /* 0x000fe200078e000a */
[C---:B--2---:R-:W-:Y:S02]  /*1d3e0*/  LEA R6, R5.reuse, R6, 0x7 ;  /* 0x0000000605067211 */ /* 0x044fe400078e38ff */
[----:B------:R-:W-:Y:S02]  /*1d3f0*/  LEA R5, R5, R0, 0x7 ;  /* 0x0000000005057211 */ /* 0x000fe400078e38ff */
[----:B------:R-:W-:Y:S01]  /*1d400*/  IADD3 R11, R218, R11, RZ ;  /* 0x0000000bda0b7210 */ /* 0x000fe20007ffe0ff */
[----:B------:R-:W-:Y:S01]  /*1d410*/  @P0 IMAD.HI.U32 R3, R6, c[0x0][0x4ec], RZ ;  /* 0x00013b0006030a27 */ /* 0x000fe200078e00ff */
[----:B------:R-:W-:-:S03]  /*1d420*/  IADD3 R0, R9, 0x40, RZ ;  /* 0x0000004009007810 */ /* 0x000fc60007ffe0ff */
        /* <DEDUP_REMOVED lines=10> */
[----:B------:R-:W-:Y:S02]  /*1d4d0*/  IMAD R7, R7, c[0x0][0x3e4], R8 ;  /* 0x0000f90007077a24 */ /* 0x000fe400078e0208 */
[----:B------:R-:W-:Y:S02]  /*1d4e0*/  IMAD R4, R4, c[0x0][0x3d8], RZ ;  /* 0x0000f60004047a24 */ /* 0x000fe400078e02ff */
[----:B------:R-:W-:Y:S02]  /*1d4f0*/  IMAD.IADD R11, R11, 0x1, R7 ;  /* 0x000000010b0b7824 */ /* 0x000fe400078e0207 */
[C---:B------:R-:W-:Y:S02]  /*1d500*/  IMAD R4, R3.reuse, c[0x0][0x3dc], R4 ;  /* 0x0000f70003047a24 */ /* 0x040fe400078e0204 */
[----:B------:R-:W-:-:S05]  /*1d510*/  IMAD.WIDE.U32 R10, R3, c[0x0][0x3d8], R10 ;  /* 0x0000f600030a7a25 */ /* 0x000fca00078e000a */
[----:B------:R-:W-:Y:S02]  /*1d520*/  IADD3 R3, R11, R4, RZ ;  /* 0x000000040b037210 */ /* 0x000fe40007ffe0ff */
        /* <DEDUP_REMOVED lines=15> */
.L_x_431:
[----:B------:R-:W-:Y:S05]  /*1d620*/  BSYNC B0 ;  /* 0x0000000000007941 */ /* 0x000fea0003800000 */
.L_x_430:
        /* <DEDUP_REMOVED lines=15> */
.L_x_433:
[----:B------:R-:W-:Y:S05]  /*1d720*/  BSYNC B0 ;  /* 0x0000000000007941 */ /* 0x000fea0003800000 */
.L_x_432:
        /* <DEDUP_REMOVED lines=15> */
.L_x_435:
[----:B------:R-:W-:Y:S05]  /*1d820*/  BSYNC B0 ;  /* 0x0000000000007941 */ /* 0x000fea0003800000 */
.L_x_434:
        /* <DEDUP_REMOVED lines=16> */
.L_x_436:
        /* <DEDUP_REMOVED lines=13> */
.L_x_1717:


//--------------------- .text._ZN7cutlass13device_kernelIN5flash19enable_sm80_to_sm89INS1_16FlashAttnFwdSm80INS1_25CollectiveMainloopFwdSm80ILi8ELi1ELb1EN4cute5tupleIJNS5_1CILi128EEES8_S8_EEELi128ENS_6half_tEfNS_4arch4Sm80ELb1ELb0ELb1ELb0ELb0ELb0ELb1ELb0EEENS1_21CollectiveEpilogueFwdIS9_NS6_IJNS7_ILi1EEESF_SF_EEESA_SC_Li256ELb0ELb1ELb0ELb0EEENS1_30DynamicPersistentTileSchedulerILi256ELi256ELb0ELb1ELb0EEEEEEEEEvNT_6ParamsE --------------------------
	.section	.text._ZN7cutlass13device_kernelIN5flash19enable_sm80_to_sm89INS1_16FlashAttnFwdSm80INS1_25CollectiveMainloopFwdSm80ILi8ELi1ELb1EN4cute5tupleIJNS5_1CILi128EEES8_S8_EEELi128ENS_6half_tEfNS_4arch4Sm80ELb1ELb0ELb1ELb0ELb0ELb0ELb1ELb0EEENS1_21CollectiveEpilogueFwdIS9_NS6_IJNS7_ILi1EEESF_SF_EEESA_SC_Li256ELb0ELb1ELb0ELb0EEENS1_30DynamicPersistentTileSchedulerILi256ELi256ELb0ELb1ELb0EEEEEEEEEvNT_6ParamsE,"ax",@progbits
	.sectioninfo	@"SHI_REGISTERS=255"
	.align	128
.text._ZN7cutlass13device_kernelIN5flash19enable_sm80_to_sm89INS1_16FlashAttnFwdSm80INS1_25CollectiveMainloopFwdSm80ILi8ELi1ELb1EN4cute5tupleIJNS5_1CILi128EEES8_S8_EEELi128ENS_6half_tEfNS_4arch4Sm80ELb1ELb0ELb1ELb0ELb0ELb0ELb1ELb0EEENS1_21CollectiveEpilogueFwdIS9_NS6_IJNS7_ILi1EEESF_SF_EEESA_SC_Li256ELb0ELb1ELb0ELb0EEENS1_30DynamicPersistentTileSchedulerILi256ELi256ELb0ELb1ELb0EEEEEEEEEvNT_6ParamsE:
        .type           _ZN7cutlass13device_kernelIN5flash19enable_sm80_to_sm89INS1_16FlashAttnFwdSm80INS1_25CollectiveMainloopFwdSm80ILi8ELi1ELb1EN4cute5tupleIJNS5_1CILi128EEES8_S8_EEELi128ENS_6half_tEfNS_4arch4Sm80ELb1ELb0ELb1ELb0ELb0ELb0ELb1ELb0EEENS1_21CollectiveEpilogueFwdIS9_NS6_IJNS7_ILi1EEESF_SF_EEESA_SC_Li256ELb0ELb1ELb0ELb0EEENS1_30DynamicPersistentTileSchedulerILi256ELi256ELb0ELb1ELb0EEEEEEEEEvNT_6ParamsE,@function
        .size           _ZN7cutlass13device_kernelIN5flash19enable_sm80_to_sm89INS1_16FlashAttnFwdSm80INS1_25CollectiveMainloopFwdSm80ILi8ELi1ELb1EN4cute5tupleIJNS5_1CILi128EEES8_S8_EEELi128ENS_6half_tEfNS_4arch4Sm80ELb1ELb0ELb1ELb0ELb0ELb0ELb1ELb0EEENS1_21CollectiveEpilogueFwdIS9_NS6_IJNS7_ILi1EEESF_SF_EEESA_SC_Li256ELb0ELb1ELb0ELb0EEENS1_30DynamicPersistentTileSchedulerILi256ELi256ELb0ELb1ELb0EEEEEEEEEvNT_6ParamsE,(.L_x_1718 - _ZN7cutlass13device_kernelIN5flash19enable_sm80_to_sm89INS1_16FlashAttnFwdSm80INS1_25CollectiveMainloopFwdSm80ILi8ELi1ELb1EN4cute5tupleIJNS5_1CILi128EEES8_S8_EEELi128ENS_6half_tEfNS_4arch4Sm80ELb1ELb0ELb1ELb0ELb0ELb0ELb1ELb0EEENS1_21CollectiveEpilogueFwdIS9_NS6_IJNS7_ILi1EEESF_SF_EEESA_SC_Li256ELb0ELb1ELb0ELb0EEENS1_30DynamicPersistentTileSchedulerILi256ELi256ELb0ELb1ELb0EEEEEEEEEvNT_6ParamsE)
        .other          _ZN7cutlass13device_kernelIN5flash19enable_sm80_to_sm89INS1_16FlashAttnFwdSm80INS1_25CollectiveMainloopFwdSm80ILi8ELi1ELb1EN4cute5tupleIJNS5_1CILi128EEES8_S8_EEELi128ENS_6half_tEfNS_4arch4Sm80ELb1ELb0ELb1ELb0ELb0ELb0ELb1ELb0EEENS1_21CollectiveEpilogueFwdIS9_NS6_IJNS7_ILi1EEESF_SF_EEESA_SC_Li256ELb0ELb1ELb0ELb0EEENS1_30DynamicPersistentTileSchedulerILi256ELi256ELb0ELb1ELb0EEEEEEEEEvNT_6ParamsE,@"STO_CUDA_ENTRY STV_DEFAULT"
_ZN7cutlass13device_kernelIN5flash19enable_sm80_to_sm89INS1_16FlashAttnFwdSm80INS1_25CollectiveMainloopFwdSm80ILi8ELi1ELb1EN4cute5tupleIJNS5_1CILi128EEES8_S8_EEELi128ENS_6half_tEfNS_4arch4Sm80ELb1ELb0ELb1ELb0ELb0ELb0ELb1ELb0EEENS1_21CollectiveEpilogueFwdIS9_NS6_IJNS7_ILi1EEESF_SF_EEESA_SC_Li256ELb0ELb1ELb0ELb0EEENS1_30DynamicPersistentTileSchedulerILi256ELi256ELb0ELb1ELb0EEEEEEEEEvNT_6ParamsE:
[----:B------:R-:W-:-:S03]  /*0000*/  MOV R1, c[0x0][0x28] ;  /* 0x00000a0000017a02 */ /* 0x000fc60000000f00 */
[----:B------:R-:W1:Y:S01]  /*0010*/  S2R R20, SR_TID.X ;  /* 0x0000000000147919 */ /* 0x000e620000002100 */
[----:B------:R-:W-:-:S03]  /*0020*/  IADD3 R1, R1, -0x78, RZ ;  /* 0xffffff8801017810 */ /* 0x000fc60007ffe0ff */
[----:B------:R-:W2:Y:S01]  /*0030*/  S2R R14, SR_CTAID.X ;  /* 0x00000000000e7919 */ /* 0x000ea20000002500 */
[----:B-1----:R-:W-:-:S05]  /*0040*/  SHF.R.U32.HI R2, RZ, 0x5, R20 ;  /* 0x00000005ff027819 */ /* 0x002fca0000011614 */
[----:B------:R-:W1:Y:S02]  /*0050*/  SHFL.IDX PT, R0, R2, RZ, 0x1f ;  /* 0x00001fff02007589 */ /* 0x000e6400000e0000 */
[----:B-1----:R-:W-:Y:S02]  /*0060*/  ISETP.GE.AND P0, PT, R0, 0x1, PT ;  /* 0x000000010000780c */ /* 0x002fe40003f06270 */
[----:B------:R1:W-:Y:S11]  /*0070*/  STL [R1+0x70], R0 ;  /* 0x0000700001007387 */ /* 0x0003f60000100800 */
[----:B------:R-:W-:Y:S06]  /*0080*/  @P0 BAR.ARV 0x4, 0x100 ;  /* 0x0104000000000b1d */ /* 0x000fec0000002000 */
[----:B--2---:R-:W-:-:S13]  /*0090*/  ISETP.GE.AND P0, PT, R14, c[0x0][0x538], PT ;  /* 0x00014e000e007a0c */ /* 0x004fda0003f06270 */
[----:B------:R-:W-:Y:S05]  /*00a0*/  @P0 EXIT ;  /* 0x000000000000094d */ /* 0x000fea0003800000 */
[----:B-1----:R-:W-:Y:S01]  /*00b0*/  SHF.R.S32.HI R11, RZ, 0x1f, R20 ;  /* 0x0000001fff0b7819 */ /* 0x002fe20000011414 */
[----:B------:R-:W-:-:S03]  /*00c0*/  ULDC.64 UR6, c[0x0][0x118] ;  /* 0x0000460000067ab9 */ /* 0x000fc60000000a00 */
[CC--:B------:R-:W-:Y:S02]  /*00d0*/  LEA.HI R12, R11.reuse, R20.reuse, RZ, 0x3 ;  /* 0x000000140b0c7211 */ /* 0x0c0fe400078f18ff */
[CC--:B------:R-:W-:Y:S02]  /*00e0*/  LEA.HI R2, R11.reuse, R20.reuse, RZ, 0x4 ;  /* 0x000000140b027211 */ /* 0x0c0fe400078f20ff */
[----:B------:R-:W-:Y:S02]  /*00f0*/  LEA.HI R13, R11, R20, RZ, 0x2 ;  /* 0x000000140b0d7211 */ /* 0x000fe400078f10ff */
[----:B------:R-:W-:Y:S02]  /*0100*/  SHF.R.S32.HI R17, RZ, 0x3, R12 ;  /* 0x00000003ff117819 */ /* 0x000fe4000001140c */
[----:B------:R-:W-:Y:S02]  /*0110*/  SHF.R.S32.HI R4, RZ, 0x4, R2 ;  /* 0x00000004ff047819 */ /* 0x000fe40000011402 */
[----:B------:R-:W-:Y:S01]  /*0120*/  LOP3.LUT R0, R2, 0xfffffff0, RZ, 0xc0, !PT ;  /* 0xfffffff002007812 */ /* 0x000fe200078ec0ff */
[----:B------:R-:W-:Y:S01]  /*0130*/  IMAD.SHL.U32 R7, R17, 0x40, RZ ;  /* 0x0000004011077824 */ /* 0x000fe200078e00ff */
[----:B------:R-:W-:-:S02]  /*0140*/  LOP3.LUT R3, R12, 0xfffffff8, RZ, 0xc0, !PT ;  /* 0xfffffff80c037812 */ /* 0x000fc400078ec0ff */
[--C-:B------:R-:W-:Y:S01]  /*0150*/  SHF.R.S32.HI R8, RZ, 0x2, R13.reuse ;  /* 0x00000002ff087819 */ /* 0x100fe2000001140d */
[C---:B------:R-:W-:Y:S01]  /*0160*/  IMAD.IADD R0, R20.reuse, 0x1, -R0 ;  /* 0x0000000114007824 */ /* 0x040fe200078e0a00 */
[----:B------:R-:W-:Y:S01]  /*0170*/  SHF.R.S32.HI R5, RZ, 0x1f, R13 ;  /* 0x0000001fff057819 */ /* 0x000fe2000001140d */
[----:B------:R-:W-:Y:S01]  /*0180*/  IMAD.IADD R6, R20, 0x1, -R3 ;  /* 0x0000000114067824 */ /* 0x000fe200078e0a03 */
[----:B------:R-:W-:Y:S02]  /*0190*/  LEA.HI R2, R2, R4, RZ, 0x1 ;  /* 0x0000000402027211 */ /* 0x000fe400078f08ff */
[----:B------:R-:W-:Y:S01]  /*01a0*/  LEA.HI R3, R5, R8, RZ, 0x3 ;  /* 0x0000000805037211 */ /* 0x000fe200078f18ff */
[----:B------:R-:W-:Y:S01]  /*01b0*/  IMAD.SHL.U32 R18, R6, 0x8, RZ ;  /* 0x0000000806127824 */ /* 0x000fe200078e00ff */
[----:B------:R-:W-:Y:S01]  /*01c0*/  LOP3.LUT R5, R2, 0xfffffffe, RZ, 0xc0, !PT ;  /* 0xfffffffe02057812 */ /* 0x000fe200078ec0ff */
[----:B------:R-:W-:Y:S01]  /*01d0*/  IMAD.SHL.U32 R9, R6, 0x40, RZ ;  /* 0x0000004006097824 */ /* 0x000fe200078e00ff */
[----:B------:R-:W-:-:S02]  /*01e0*/  LOP3.LUT R2, R7, 0x1c0, RZ, 0xc0, !PT ;  /* 0x000001c007027812 */ /* 0x000fc400078ec0ff */
[----:B------:R-:W-:Y:S01]  /*01f0*/  SHF.R.S32.HI R7, RZ, 0x1f, R0 ;  /* 0x0000001fff077819 */ /* 0x000fe20000011400 */
[----:B------:R-:W-:Y:S01]  /*0200*/  IMAD.IADD R201, R4, 0x1, -R5 ;  /* 0x0000000104c97824 */ /* 0x000fe200078e0a05 */
[----:B------:R-:W-:Y:S02]  /*0210*/  LOP3.LUT R3, R3, 0xfffffff8, RZ, 0xc0, !PT ;  /* 0xfffffff803037812 */ /* 0x000fe400078ec0ff */
[----:B------:R-:W-:Y:S02]  /*0220*/  LEA.HI R200, R7, R0, RZ, 0x3 ;  /* 0x0000000007c87211 */ /* 0x000fe400078f18ff */
[----:B------:R-:W-:Y:S01]  /*0230*/  LOP3.LUT R4, R2, 0x38, R18, 0xf8, !PT ;  /* 0x0000003802047812 */ /* 0x000fe200078ef812 */
[----:B------:R-:W-:Y:S01]  /*0240*/  IMAD.IADD R7, R8, 0x1, -R3 ;  /* 0x0000000108077824 */ /* 0x000fe200078e0a03 */
[----:B------:R-:W-:Y:S02]  /*0250*/  SHF.R.U32.HI R3, RZ, 0x3, R2 ;  /* 0x00000003ff037819 */ /* 0x000fe40000011602 */
[C---:B------:R-:W-:Y:S01]  /*0260*/  LOP3.LUT R2, R200.reuse, 0xfffffff8, RZ, 0xc0, !PT ;  /* 0xfffffff8c8027812 */ /* 0x040fe200078ec0ff */
[----:B------:R-:W-:Y:S01]  /*0270*/  IMAD.SHL.U32 R200, R200, 0x40, RZ ;  /* 0x00000040c8c87824 */ /* 0x000fe200078e00ff */
[----:B------:R-:W-:-:S02]  /*0280*/  LEA.HI R10, R11, R20, RZ, 0x5 ;  /* 0x000000140b0a7211 */ /* 0x000fc400078f28ff */
[----:B------:R-:W-:Y:S01]  /*0290*/  LOP3.LUT R8, R4, R3, RZ, 0x3c, !PT ;  /* 0x0000000304087212 */ /* 0x000fe200078e3cff */
[----:B------:R-:W-:Y:S01]  /*02a0*/  IMAD.IADD R5, R0, 0x1, -R2 ;  /* 0x0000000100057824 */ /* 0x000fe200078e0a02 */
[----:B------:R-:W-:Y:S02]  /*02b0*/  LOP3.LUT R2, R10, 0xffffffe0, RZ, 0xc0, !PT ;  /* 0xffffffe00a027812 */ /* 0x000fe400078ec0ff */
[----:B------:R-:W-:Y:S02]  /*02c0*/  LOP3.LUT R0, R9, 0x1c0, RZ, 0xc0, !PT ;  /* 0x000001c009007812 */ /* 0x000fe400078ec0ff */
[----:B------:R-:W-:Y:S01]  /*02d0*/  SHF.R.S32.HI R224, RZ, 0x5, R10 ;  /* 0x00000005ffe07819 */ /* 0x000fe2000001140a */
[----:B------:R-:W-:Y:S01]  /*02e0*/  IMAD.IADD R16, R20, 0x1, -R2 ;  /* 0x0000000114107824 */ /* 0x000fe200078e0a02 */
[----:B------:R-:W-:Y:S02]  /*02f0*/  SHF.R.S32.HI R3, RZ, 0x1f, R10 ;  /* 0x0000001fff037819 */ /* 0x000fe4000001140a */
[----:B------:R-:W-:Y:S01]  /*0300*/  LOP3.LUT R4, R0, 0x8, R12, 0xf8, !PT ;  /* 0x0000000800047812 */ /* 0x000fe200078ef80c */
[----:B------:R-:W-:Y:S01]  /*0310*/  IMAD.MOV.U32 R12, RZ, RZ, 0x10 ;  /* 0x00000010ff0c7424 */ /* 0x000fe200078e00ff */
[----:B------:R-:W-:-:S02]  /*0320*/  SHF.R.U32.HI R2, RZ, 0x3, R0 ;  /* 0x00000003ff027819 */ /* 0x000fc40000011600 */
[----:B------:R-:W-:Y:S01]  /*0330*/  LEA.HI R9, R11, R20, RZ, 0x6 ;  /* 0x000000140b097211 */ /* 0x000fe200078f30ff */
[----:B------:R-:W-:Y:S01]  /*0340*/  IMAD.MOV.U32 R11, RZ, RZ, 0x20 ;  /* 0x00000020ff0b7424 */ /* 0x000fe200078e00ff */
[----:B------:R-:W-:Y:S02]  /*0350*/  LEA.HI R0, R3, R224, RZ, 0x3 ;  /* 0x000000e003007211 */ /* 0x000fe400078f18ff */
[----:B------:R-:W-:Y:S02]  /*0360*/  SHF.R.S32.HI R3, RZ, 0x1f, R16 ;  /* 0x0000001fff037819 */ /* 0x000fe40000011410 */
[----:B------:R-:W-:Y:S01]  /*0370*/  LOP3.LUT R10, R4, R2, RZ, 0x3c, !PT ;  /* 0x00000002040a7212 */ /* 0x000fe200078e3cff */
[----:B------:R-:W-:Y:S01]  /*0380*/  IMAD.SHL.U32 R2, R9, 0x8, RZ ;  /* 0x0000000809027824 */ /* 0x000fe200078e00ff */
[----:B------:R-:W-:Y:S02]  /*0390*/  LOP3.LUT R0, R0, 0xffffff8, RZ, 0xc0, !PT ;  /* 0x0ffffff800007812 */ /* 0x000fe400078ec0ff */
[----:B------:R-:W-:-:S02]  /*03a0*/  LEA.HI R9, R3, R16, RZ, 0x2 ;  /* 0x0000001003097211 */ /* 0x000fc400078f10ff */
[----:B------:R-:W-:Y:S02]  /*03b0*/  LOP3.LUT R3, R7, 0x1, RZ, 0xc0, !PT ;  /* 0x0000000107037812 */ /* 0x000fe400078ec0ff */
[----:B------:R-:W-:Y:S01]  /*03c0*/  LOP3.LUT R8, R8, 0x7ffffe00, R2, 0xf8, !PT ;  /* 0x7ffffe0008087812 */ /* 0x000fe200078ef802 */
[----:B------:R-:W-:Y:S01]  /*03d0*/  IMAD.IADD R2, R224, 0x1, -R0 ;  /* 0x00000001e0027824 */ /* 0x000fe200078e0a00 */
[----:B------:R-:W-:Y:S02]  /*03e0*/  SHF.R.S32.HI R0, RZ, 0x2, R9 ;  /* 0x00000002ff007819 */ /* 0x000fe40000011409 */
[----:B------:R-:W-:Y:S01]  /*03f0*/  ISETP.NE.U32.AND P0, PT, R3, 0x1, PT ;  /* 0x000000010300780c */ /* 0x000fe20003f05070 */
[----:B------:R-:W-:Y:S01]  /*0400*/  IMAD.SHL.U32 R3, R5, 0x40, RZ ;  /* 0x0000004005037824 */ /* 0x000fe200078e00ff */
[----:B------:R-:W-:Y:S01]  /*0410*/  LOP3.LUT R4, R13, 0xfffffffc, RZ, 0xc0, !PT ;  /* 0xfffffffc0d047812 */ /* 0x000fe200078ec0ff */
[----:B------:R-:W-:Y:S01]  /*0420*/  IMAD R15, R2, 0x10, R0 ;  /* 0x00000010020f7824 */ /* 0x000fe200078e0200 */
[----:B------:R-:W-:Y:S01]  /*0430*/  LOP3.LUT P4, RZ, R5, 0x2, RZ, 0xc0, !PT ;  /* 0x0000000205ff7812 */ /* 0x000fe2000788c0ff */
[----:B------:R-:W-:Y:S01]  /*0440*/  IMAD.SHL.U32 R2, R201, 0x8, RZ ;  /* 0x00000008c9027824 */ /* 0x000fe200078e00ff */
[----:B------:R-:W-:Y:S01]  /*0450*/  LOP3.LUT R0, R3, 0x1c0, RZ, 0xc0, !PT ;  /* 0x000001c003007812 */ /* 0x000fe200078ec0ff */
[----:B------:R-:W-:Y:S01]  /*0460*/  IMAD.IADD R3, R20, 0x1, -R4 ;  /* 0x0000000114037824 */ /* 0x000fe200078e0a04 */
[----:B------:R-:W-:Y:S01]  /*0470*/  LOP3.LUT P3, RZ, R5, 0x4, RZ, 0xc0, !PT ;  /* 0x0000000405ff7812 */ /* 0x000fe2000786c0ff */
[----:B------:R-:W-:Y:S01]  /*0480*/  IMAD.SHL.U32 R4, R7, 0x40, RZ ;  /* 0x0000004007047824 */ /* 0x000fe200078e00ff */
[----:B------:R-:W-:Y:S01]  /*0490*/  LOP3.LUT R5, R0, 0x8, R2, 0xf8, !PT ;  /* 0x0000000800057812 */ /* 0x000fe200078ef802 */
[----:B------:R-:W-:Y:S01]  /*04a0*/  STL [R1+0x74], R15 ;  /* 0x0000740f01007387 */ /* 0x000fe20000100800 */
[----:B------:R-:W-:Y:S01]  /*04b0*/  SHF.R.U32.HI R2, RZ, 0x3, R0 ;  /* 0x00000003ff027819 */ /* 0x000fe20000011600 */
[----:B------:R-:W-:Y:S01]  /*04c0*/  IMAD R201, R201, 0x200, R10 ;  /* 0x00000200c9c97824 */ /* 0x000fe200078e020a */
[----:B------:R-:W-:Y:S01]  /*04d0*/  LEA.HI R0, R3, R3, RZ, 0x1 ;  /* 0x0000000303007211 */ /* 0x000fe200078f08ff */
[----:B------:R-:W-:Y:S01]  /*04e0*/  STL [R1+0x48], R14 ;  /* 0x0000480e01007387 */ /* 0x000fe20000100800 */
[----:B------:R-:W-:Y:S01]  /*04f0*/  LOP3.LUT R5, R5, R2, RZ, 0x3c, !PT ;  /* 0x0000000205057212 */ /* 0x000fe200078e3cff */
[----:B------:R-:W-:Y:S01]  /*0500*/  IMAD.MOV.U32 R10, RZ, RZ, 0x40 ;  /* 0x00000040ff0a7424 */ /* 0x000fe200078e00ff */
[----:B------:R-:W-:Y:S01]  /*0510*/  LOP3.LUT R0, R0, 0x1ffffffe, RZ, 0xc0, !PT ;  /* 0x1ffffffe00007812 */ /* 0x000fe200078ec0ff */
[----:B------:R-:W-:Y:S01]  /*0520*/  IMAD.SHL.U32 R228, R8, 0x2, RZ ;  /* 0x0000000208e47824 */ /* 0x000fe200078e00ff */
[----:B------:R-:W-:-:S02]  /*0530*/  LOP3.LUT R2, R4, 0x1c0, RZ, 0xc0, !PT ;  /* 0x000001c004027812 */ /* 0x000fc400078ec0ff */
[----:B------:R-:W-:Y:S01]  /*0540*/  R2P PR, R7, 0x6 ;  /* 0x0000000607007804 */ /* 0x000fe20000000000 */
[----:B------:R-:W-:Y:S01]  /*0550*/  IMAD.IADD R7, R3, 0x1, -R0 ;  /* 0x0000000103077824 */ /* 0x000fe200078e0a00 */
[----:B------:R-:W-:Y:S01]  /*0560*/  LEA.HI R0, R2, R2, RZ, 0x1d ;  /* 0x0000000202007211 */ /* 0x000fe200078fe8ff */
[----:B------:R-:W-:Y:S01]  /*0570*/  IMAD R3, R224, 0x200, R3 ;  /* 0x00000200e0037824 */ /* 0x000fe200078e0203 */
[----:B------:R-:W-:Y:S02]  /*0580*/  SEL R2, R12, 0xfffffff0, !P4 ;  /* 0xfffffff00c027807 */ /* 0x000fe40006000000 */
[----:B------:R-:W-:Y:S01]  /*0590*/  SEL R223, R11, 0xffffffe0, !P3 ;  /* 0xffffffe00bdf7807 */ /* 0x000fe20005800000 */
[----:B------:R-:W-:Y:S01]  /*05a0*/  IMAD.U32 R4, R3, 0x2, R0 ;  /* 0x0000000203047824 */ /* 0x000fe200078e0000 */
[----:B------:R-:W-:Y:S01]  /*05b0*/  LOP3.LUT R0, R9, 0x7ffffffc, RZ, 0xc0, !PT ;  /* 0x7ffffffc09007812 */ /* 0x000fe200078ec0ff */
[----:B------:R-:W-:Y:S01]  /*05c0*/  IMAD R3, R6, 0x20, R17 ;  /* 0x0000002006037824 */ /* 0x000fe200078e0211 */
[----:B------:R-:W-:Y:S01]  /*05d0*/  LOP3.LUT R200, R5, 0x7ffffe00, R200, 0xf8, !PT ;  /* 0x7ffffe0005c87812 */ /* 0x000fe200078ef8c8 */
[----:B------:R-:W-:Y:S01]  /*05e0*/  IMAD.IADD R223, R2, 0x1, R223 ;  /* 0x0000000102df7824 */ /* 0x000fe200078e02df */
[----:B------:R-:W-:Y:S01]  /*05f0*/  IADD3 R2, R18, 0x40, RZ ;  /* 0x0000004012027810 */ /* 0x000fe20007ffe0ff */
[----:B------:R-:W-:Y:S01]  /*0600*/  IMAD.IADD R0, R16, 0x1, -R0 ;  /* 0x0000000110007824 */ /* 0x000fe200078e0a00 */
[----:B------:R1:W-:Y:S01]  /*0610*/  STL [R1+0x6c], R3 ;  /* 0x00006c0301007387 */ /* 0x0003e20000100800 */
[----:B------:R-:W-:-:S02]  /*0620*/  SHF.R.S32.HI R19, RZ, 0x1f, R18 ;  /* 0x0000001fff137819 */ /* 0x000fc40000011412 */
[C---:B------:R-:W-:Y:S01]  /*0630*/  LOP3.LUT P6, RZ, R6.reuse, 0x2, RZ, 0xc0, !PT ;  /* 0x0000000206ff7812 */ /* 0x040fe200078cc0ff */
[----:B------:R2:W-:Y:S01]  /*0640*/  STL [R1+0x2c], R2 ;  /* 0x00002c0201007387 */ /* 0x0005e20000100800 */
[----:B------:R-:W-:Y:S01]  /*0650*/  LOP3.LUT P5, RZ, R6, 0x4, RZ, 0xc0, !PT ;  /* 0x0000000406ff7812 */ /* 0x000fe200078ac0ff */
[----:B------:R-:W-:Y:S01]  /*0660*/  IMAD.SHL.U32 R6, R0, 0x2, RZ ;  /* 0x0000000200067824 */ /* 0x000fe200078e00ff */
[----:B------:R-:W-:Y:S01]  /*0670*/  SEL R5, R11, 0xffffffe0, !P1 ;  /* 0xffffffe00b057807 */ /* 0x000fe20004800000 */
[----:B------:R-:W-:Y:S01]  /*0680*/  IMAD R0, R7, 0x8, R15 ;  /* 0x0000000807007824 */ /* 0x000fe200078e020f */
[----:B------:R-:W-:Y:S01]  /*0690*/  LEA R4, R4, 0x80, 0x1 ;  /* 0x0000008004047811 */ /* 0x000fe200078e08ff */
[----:B------:R-:W-:Y:S01]  /*06a0*/  STL.64 [R1+0x8], R18 ;  /* 0x0000081201007387 */ /* 0x000fe20000100a00 */
[----:B------:R-:W-:Y:S02]  /*06b0*/  LEA R200, R200, 0x100, 0x1 ;  /* 0x00000100c8c87811 */ /* 0x000fe400078e08ff */
[----:B------:R-:W-:Y:S01]  /*06c0*/  LEA R201, R201, 0x8100, 0x1 ;  /* 0x00008100c9c97811 */ /* 0x000fe200078e08ff */
[----:B------:R-:W-:Y:S01]  /*06d0*/  IMAD.IADD R8, R4, 0x1, R5 ;  /* 0x0000000104087824 */ /* 0x000fe200078e0205 */
[----:B------:R-:W-:Y:S01]  /*06e0*/  SEL R202, R10, 0xffffffc0, !P5 ;  /* 0xffffffc00aca7807 */ /* 0x000fe20006800000 */
[--C-:B------:R-:W-:Y:S01]  /*06f0*/  IMAD R224, R224, 0x800, R200.reuse ;  /* 0x00000800e0e07824 */ /* 0x100fe200078e02c8 */
[----:B------:R-:W-:Y:S01]  /*0700*/  IADD3 R207, R201, 0x20, RZ ;  /* 0x00000020c9cf7810 */ /* 0x000fe20007ffe0ff */
[----:B------:R-:W-:Y:S01]  /*0710*/  IMAD R223, R223, 0x2, R200 ;  /* 0x00000002dfdf7824 */ /* 0x000fe200078e02c8 */
[C---:B------:R-:W-:Y:S01]  /*0720*/  @P6 IADD3 R207, R201.reuse, -0x20, RZ ;  /* 0xffffffe0c9cf6810 */ /* 0x040fe20007ffe0ff */
[----:B------:R-:W-:-:S03]  /*0730*/  IMAD.IADD R205, R201, 0x1, R202 ;  /* 0x00000001c9cd7824 */ /* 0x000fc600078e02ca */
[C---:B------:R-:W-:Y:S01]  /*0740*/  IADD3 R222, R207.reuse, 0x800, RZ ;  /* 0x00000800cfde7810 */ /* 0x040fe20007ffe0ff */
[----:B------:R-:W-:Y:S01]  /*0750*/  IMAD.IADD R202, R202, 0x1, R207 ;  /* 0x00000001caca7824 */ /* 0x000fe200078e02cf */
[----:B-1----:R-:W-:Y:S02]  /*0760*/  SEL R3, R10, 0xffffffc0, !P2 ;  /* 0xffffffc00a037807 */ /* 0x002fe40005000000 */
[C---:B------:R-:W-:Y:S02]  /*0770*/  IADD3 R221, R207.reuse, 0x1000, RZ ;  /* 0x00001000cfdd7810 */ /* 0x040fe40007ffe0ff */
[----:B--2---:R-:W-:Y:S01]  /*0780*/  SHF.R.S32.HI R2, RZ, 0x1f, R2 ;  /* 0x0000001fff027819 */ /* 0x004fe20000011402 */
[----:B------:R-:W-:Y:S01]  /*0790*/  IMAD.IADD R7, R4, 0x1, R3 ;  /* 0x0000000104077824 */ /* 0x000fe200078e0203 */
[C---:B------:R-:W-:Y:S02]  /*07a0*/  IADD3 R220, R207.reuse, 0x1800, RZ ;  /* 0x00001800cfdc7810 */ /* 0x040fe40007ffe0ff */
[C---:B------:R-:W-:Y:S01]  /*07b0*/  IADD3 R219, R207.reuse, 0x2000, RZ ;  /* 0x00002000cfdb7810 */ /* 0x040fe20007ffe0ff */
[----:B------:R1:W-:Y:S01]  /*07c0*/  STL [R1+0x44], R2 ;  /* 0x0000440201007387 */ /* 0x0003e20000100800 */
[----:B------:R-:W-:-:S02]  /*07d0*/  IADD3 R218, R207, 0x2800, RZ ;  /* 0x00002800cfda7810 */ /* 0x000fc40007ffe0ff */
[C---:B------:R-:W-:Y:S01]  /*07e0*/  IADD3 R217, R207.reuse, 0x3000, RZ ;  /* 0x00003000cfd97810 */ /* 0x040fe20007ffe0ff */
[----:B------:R2:W-:Y:S01]  /*07f0*/  STL [R1+0x40], R6 ;  /* 0x0000400601007387 */ /* 0x0005e20000100800 */
[C---:B------:R-:W-:Y:S02]  /*0800*/  IADD3 R216, R207.reuse, 0x3800, RZ ;  /* 0x00003800cfd87810 */ /* 0x040fe40007ffe0ff */
[C---:B------:R-:W-:Y:S01]  /*0810*/  IADD3 R215, R207.reuse, 0x4000, RZ ;  /* 0x00004000cfd77810 */ /* 0x040fe20007ffe0ff */
[----:B------:R3:W-:Y:S01]  /*0820*/  STL [R1+0x3c], R0 ;  /* 0x00003c0001007387 */ /* 0x0007e20000100800 */
[C---:B------:R-:W-:Y:S02]  /*0830*/  IADD3 R214, R207.reuse, 0x4800, RZ ;  /* 0x00004800cfd67810 */ /* 0x040fe40007ffe0ff */
[C---:B------:R-:W-:Y:S01]  /*0840*/  IADD3 R213, R207.reuse, 0x5000, RZ ;  /* 0x00005000cfd57810 */ /* 0x040fe20007ffe0ff */
[----:B------:R4:W-:Y:S01]  /*0850*/  STL [R1+0x4c], R4 ;  /* 0x00004c0401007387 */ /* 0x0009e20000100800 */
[----:B------:R-:W-:-:S02]  /*0860*/  IADD3 R212, R207, 0x5800, RZ ;  /* 0x00005800cfd47810 */ /* 0x000fc40007ffe0ff */
[C---:B------:R-:W-:Y:S01]  /*0870*/  IADD3 R211, R207.reuse, 0x6000, RZ ;  /* 0x00006000cfd37810 */ /* 0x040fe20007ffe0ff */
[----:B------:R-:W-:Y:S01]  /*0880*/  STL [R1+0x68], R7 ;  /* 0x0000680701007387 */ /* 0x000fe20000100800 */
[C---:B------:R-:W-:Y:S02]  /*0890*/  IADD3 R210, R207.reuse, 0x6800, RZ ;  /* 0x00006800cfd27810 */ /* 0x040fe40007ffe0ff */
[C---:B------:R-:W-:Y:S01]  /*08a0*/  IADD3 R209, R207.reuse, 0x7000, RZ ;  /* 0x00007000cfd17810 */ /* 0x040fe20007ffe0ff */
[----:B------:R-:W-:Y:S01]  /*08b0*/  STL [R1+0x58], R8 ;  /* 0x0000580801007387 */ /* 0x000fe20000100800 */
[----:B------:R-:W-:Y:S02]  /*08c0*/  IADD3 R208, R207, 0x7800, RZ ;  /* 0x00007800cfd07810 */ /* 0x000fe40007ffe0ff */
[----:B-1----:R-:W-:Y:S02]  /*08d0*/  SEL R2, R11, 0xffffffe0, !P4 ;  /* 0xffffffe00b027807 */ /* 0x002fe40006000000 */
[----:B--2---:R-:W-:-:S03]  /*08e0*/  IADD3 R6, R4, -0x10, RZ ;  /* 0xfffffff004067810 */ /* 0x004fc60007ffe0ff */
[----:B------:R-:W-:Y:S01]  /*08f0*/  IMAD.IADD R204, R200, 0x1, R2 ;  /* 0x00000001c8cc7824 */ /* 0x000fe200078e0202 */
[----:B------:R-:W-:Y:S01]  /*0900*/  @P0 IADD3 R6, R4, 0x10, RZ ;  /* 0x0000001004060810 */ /* 0x000fe20007ffe0ff */
[----:B------:R-:W-:Y:S01]  /*0910*/  IMAD.IADD R225, R2, 0x1, R224 ;  /* 0x0000000102e17824 */ /* 0x000fe200078e02e0 */
[----:B---3--:R-:W-:Y:S01]  /*0920*/  SEL R0, R10, 0xffffffc0, !P3 ;  /* 0xffffffc00a007807 */ /* 0x008fe20005800000 */
[----:B----4-:R-:W-:-:S03]  /*0930*/  IMAD.IADD R4, R8, 0x1, R3 ;  /* 0x0000000108047824 */ /* 0x010fc600078e0203 */
[----:B------:R-:W-:Y:S01]  /*0940*/  IADD3 R206, R0, R200, R2 ;  /* 0x000000c800ce7210 */ /* 0x000fe20007ffe002 */
[----:B------:R-:W-:Y:S02]  /*0950*/  IMAD.IADD R203, R200, 0x1, R0 ;  /* 0x00000001c8cb7824 */ /* 0x000fe400078e0200 */
[C---:B------:R-:W-:Y:S01]  /*0960*/  IMAD.IADD R227, R0.reuse, 0x1, R224 ;  /* 0x0000000100e37824 */ /* 0x040fe200078e02e0 */
[----:B------:R1:W-:Y:S01]  /*0970*/  STL [R1+0x64], R4 ;  /* 0x0000640401007387 */ /* 0x0003e20000100800 */
[----:B------:R-:W-:-:S03]  /*0980*/  IMAD.IADD R226, R0, 0x1, R225 ;  /* 0x0000000100e27824 */ /* 0x000fc600078e02e1 */
[----:B------:R2:W-:Y:S01]  /*0990*/  STL [R1+0x50], R6 ;  /* 0x0000500601007387 */ /* 0x0005e20000100800 */
[--C-:B-1----:R-:W-:Y:S02]  /*09a0*/  IMAD.IADD R4, R5, 0x1, R6.reuse ;  /* 0x0000000105047824 */ /* 0x102fe400078e0206 */
[----:B------:R-:W-:Y:S02]  /*09b0*/  IMAD.IADD R5, R3, 0x1, R6 ;  /* 0x0000000103057824 */ /* 0x000fe400078e0206 */
[----:B------:R-:W-:-:S03]  /*09c0*/  IMAD.IADD R2, R4, 0x1, R3 ;  /* 0x0000000104027824 */ /* 0x000fc600078e0203 */
[----:B------:R2:W-:Y:S04]  /*09d0*/  STL [R1+0x60], R5 ;  /* 0x0000600501007387 */ /* 0x0005e80000100800 */
[----:B------:R2:W-:Y:S04]  /*09e0*/  STL [R1+0x54], R4 ;  /* 0x0000540401007387 */ /* 0x0005e80000100800 */
[----:B------:R2:W-:Y:S02]  /*09f0*/  STL [R1+0x5c], R2 ;  /* 0x00005c0201007387 */ /* 0x0005e40000100800 */
.L_x_478:
[----:B--2---:R-:W2:Y:S01]  /*0a00*/  LDL R4, [R1+0x48] ;  /* 0x0000480001047983 */ /* 0x004ea20000100800 */
[----:B------:R-:W-:Y:S01]  /*0a10*/  IMAD.MOV.U32 R0, RZ, RZ, c[0x0][0x560] ;  /* 0x00015800ff007624 */ /* 0x000fe200078e00ff */
[----:B------:R-:W-:Y:S01]  /*0a20*/  YIELD ;  /* 0x0000000000007946 */ /* 0x000fe20003800000 */
[----:B------:R-:W-:Y:S03]  /*0a30*/  BSSY B0, `(.L_x_437) ;  /* 0x0000016000007945 */ /* 0x000fe60003800000 */
[----:B------:R-:W-:-:S13]  /*0a40*/  ISETP.NE.AND P0, PT, R0, 0x1, PT ;  /* 0x000000010000780c */ /* 0x000fda0003f05270 */
[----:B--2---:R-:W-:Y:S01]  /*0a50*/  @P0 IMAD.HI.U32 R0, R4, c[0x0][0x564], RZ ;  /* 0x0001590004000a27 */ /* 0x004fe200078e00ff */
[----:B------:R-:W-:-:S04]  /*0a60*/  MOV R3, R4 ;  /* 0x0000000400037202 */ /* 0x000fc80000000f00 */
[----:B------:R-:W-:-:S04]  /*0a70*/  @P0 SHF.R.U32.HI R3, RZ, c[0x0][0x568], R0 ;  /* 0x00015a00ff030a19 */ /* 0x000fc80000011600 */
[----:B------:R-:W-:Y:S01]  /*0a80*/  ISETP.GE.AND P0, PT, R3, c[0x0][0x578], PT ;  /* 0x00015e0003007a0c */ /* 0x000fe20003f06270 */
[----:B------:R-:W-:-:S04]  /*0a90*/  IMAD.MOV R2, RZ, RZ, -R3 ;  /* 0x000000ffff027224 */ /* 0x000fc800078e0a03 */
[----:B------:R-:W-:-:S08]  /*0aa0*/  IMAD R2, R2, c[0x0][0x560], R4 ;  /* 0x0001580002027a24 */ /* 0x000fd000078e0204 */
[----:B------:R-:W-:Y:S05]  /*0ab0*/  @!P0 BRA `(.L_x_438) ;  /* 0x0000007000008947 */ /* 0x000fea0003800000 */
[----:B------:R-:W-:-:S04]  /*0ac0*/  MOV R0, c[0x0][0x56c] ;  /* 0x00015b0000007a02 */ /* 0x000fc80000000f00 */
[----:B------:R-:W-:Y:S02]  /*0ad0*/  ISETP.NE.AND P0, PT, R0, 0x1, PT ;  /* 0x000000010000780c */ /* 0x000fe40003f05270 */
[----:B------:R-:W-:-:S11]  /*0ae0*/  MOV R0, R2 ;  /* 0x0000000200007202 */ /* 0x000fd60000000f00 */
[----:B------:R-:W-:-:S05]  /*0af0*/  @P0 IMAD.HI.U32 R4, R2, c[0x0][0x570], RZ ;  /* 0x00015c0002040a27 */ /* 0x000fca00078e00ff */
[----:B------:R-:W-:-:S05]  /*0b00*/  @P0 SHF.R.U32.HI R0, RZ, c[0x0][0x574], R4 ;  /* 0x00015d00ff000a19 */ /* 0x000fca0000011604 */
[----:B------:R-:W-:Y:S01]  /*0b10*/  IMAD R4, R0, c[0x0][0x56c], RZ ;  /* 0x00015b0000047a24 */ /* 0x000fe200078e02ff */
[----:B------:R-:W-:Y:S05]  /*0b20*/  BRA `(.L_x_439) ;  /* 0x0000006000007947 */ /* 0x000fea0003800000 */
.L_x_438:
[----:B------:R-:W-:-:S04]  /*0b30*/  MOV R0, c[0x0][0x554] ;  /* 0x0001550000007a02 */ /* 0x000fc80000000f00 */
[----:B------:R-:W-:Y:S02]  /*0b40*/  ISETP.NE.AND P0, PT, R0, 0x1, PT ;  /* 0x000000010000780c */ /* 0x000fe40003f05270 */
[----:B------:R-:W-:-:S11]  /*0b50*/  MOV R0, R2 ;  /* 0x0000000200007202 */ /* 0x000fd60000000f00 */
[----:B------:R-:W-:-:S05]  /*0b60*/  @P0 IMAD.HI.U32 R4, R2, c[0x0][0x558], RZ ;  /* 0x0001560002040a27 */ /* 0x000fca00078e00ff */
[----:B------:R-:W-:-:S05]  /*0b70*/  @P0 SHF.R.U32.HI R0, RZ, c[0x0][0x55c], R4 ;  /* 0x00015700ff000a19 */ /* 0x000fca0000011604 */
[----:B------:R-:W-:Y:S02]  /*0b80*/  IMAD R4, R0, c[0x0][0x554], RZ ;  /* 0x0001550000047a24 */ /* 0x000fe400078e02ff */
.L_x_439:
[----:B------:R-:W-:Y:S05]  /*0b90*/  BSYNC B0 ;  /* 0x0000000000007941 */ /* 0x000fea0003800000 */
.L_x_437:
[----:B------:R-:W-:Y:S01]  /*0ba0*/  IMAD.MOV.U32 R35, RZ, RZ, c[0x0][0x2c4] ;  /* 0x0000b100ff237624 */ /* 0x000fe200078e00ff */
[----:B------:R-:W-:Y:S01]  /*0bb0*/  LOP3.LUT R0, RZ, R0, RZ, 0x33, !PT ;  /* 0x00000000ff007212 */ /* 0x000fe200078e33ff */
[----:B------:R-:W-:Y:S01]  /*0bc0*/  IMAD.MOV.U32 R5, RZ, RZ, c[0x0][0x548] ;  /* 0x00015200ff057624 */ /* 0x000fe200078e00ff */
[----:B------:R-:W-:Y:S01]  /*0bd0*/  ULDC UR5, c[0x0][0x1d0] ;  /* 0x0000740000057ab9 */ /* 0x000fe20000000800 */
[----:B------:R-:W-:Y:S01]  /*0be0*/  IMAD.IADD R2, R2, 0x1, -R4 ;  /* 0x0000000102027824 */ /* 0x000fe200078e0a04 */
[----:B------:R-:W-:Y:S01]  /*0bf0*/  IADD3 R0, R0, c[0x0][0x53c], RZ ;  /* 0x00014f0000007a10 */ /* 0x000fe20007ffe0ff */
[----:B------:R-:W-:Y:S01]  /*0c00*/  UIADD3 UR5, UR5, 0x7f, URZ ;  /* 0x0000007f05057890 */ /* 0x000fe2000fffe03f */
[----:B------:R-:W-:Y:S01]  /*0c10*/  ISETP.NE.AND P4, PT, R35, 0x1, PT ;  /* 0x000000012300780c */ /* 0x000fe20003f85270 */
[----:B------:R-:W-:Y:S01]  /*0c20*/  IMAD R2, R3, c[0x0][0x554], R2 ;  /* 0x0001550003027a24 */ /* 0x000fe200078e0202 */
[----:B------:R-:W-:Y:S01]  /*0c30*/  ISETP.NE.AND P0, PT, R5, 0x1, PT ;  /* 0x000000010500780c */ /* 0x000fe20003f05270 */
[----:B------:R-:W-:Y:S01]  /*0c40*/  IMAD.MOV.U32 R5, RZ, RZ, 0x80 ;  /* 0x00000080ff057424 */ /* 0x000fe200078e00ff */
[----:B------:R-:W-:Y:S01]  /*0c50*/  SHF.L.U32 R153, R0, 0x7, RZ ;  /* 0x0000000700997819 */ /* 0x000fe200000006ff */
[----:B------:R-:W-:Y:S01]  /*0c60*/  USHF.R.S32.HI UR4, URZ, 0x1f, UR5 ;  /* 0x0000001f3f047899 */ /* 0x000fe20008011405 */
[----:B------:R-:W-:Y:S01]  /*0c70*/  MOV R36, R2 ;  /* 0x0000000200247202 */ /* 0x000fe20000000f00 */
[----:B------:R-:W-:Y:S01]  /*0c80*/  CS2R R134, SRZ ;  /* 0x0000000000867805 */ /* 0x000fe2000001ff00 */
[----:B------:R-:W-:Y:S01]  /*0c90*/  IADD3 R0, R153, 0x7f, RZ ;  /* 0x0000007f99007810 */ /* 0x000fe20007ffe0ff */
[----:B------:R-:W-:Y:S01]  /*0ca0*/  ULEA.HI UR4, UR4, UR5, URZ, 0x7 ;  /* 0x0000000504047291 */ /* 0x000fe2000f8f383f */
[----:B------:R1:W-:Y:S01]  /*0cb0*/  STL [R1+0x30], R153 ;  /* 0x0000309901007387 */ /* 0x0003e20000100800 */
[----:B------:R-:W-:Y:S01]  /*0cc0*/  CS2R R132, SRZ ;  /* 0x0000000000847805 */ /* 0x000fe2000001ff00 */
[----:B------:R-:W-:Y:S01]  /*0cd0*/  CS2R R130, SRZ ;  /* 0x0000000000827805 */ /* 0x000fe2000001ff00 */
[----:B------:R-:W-:Y:S01]  /*0ce0*/  @P4 IMAD.HI.U32 R3, R0, c[0x0][0x2c8], RZ ;  /* 0x0000b20000034a27 */ /* 0x000fe200078e00ff */
[----:B------:R-:W-:Y:S01]  /*0cf0*/  USHF.R.S32.HI UR4, URZ, 0x7, UR4 ;  /* 0x000000073f047899 */ /* 0x000fe20008011404 */
[----:B------:R-:W-:Y:S01]  /*0d00*/  MOV R126, RZ ;  /* 0x000000ff007e7202 */ /* 0x000fe20000000f00 */
[----:B------:R-:W-:Y:S01]  /*0d10*/  CS2R R6, SRZ ;  /* 0x0000000000067805 */ /* 0x000fe2000001ff00 */
[----:B------:R-:W-:Y:S01]  /*0d20*/  @P0 IMAD.HI.U32 R4, R2, c[0x0][0x54c], RZ ;  /* 0x0001530002040a27 */ /* 0x000fe200078e00ff */
[----:B------:R-:W-:Y:S01]  /*0d30*/  @P4 SHF.R.U32.HI R0, RZ, c[0x0][0x2cc], R3 ;  /* 0x0000b300ff004a19 */ /* 0x000fe20000011603 */
[----:B------:R-:W-:Y:S01]  /*0d40*/  CS2R R8, SRZ ;  /* 0x0000000000087805 */ /* 0x000fe2000001ff00 */
[----:B------:R-:W-:Y:S01]  /*0d50*/  IADD3 R3, R5, -c[0x0][0x168], RZ ;  /* 0x80005a0005037a10 */ /* 0x000fe20007ffe0ff */
[----:B------:R-:W-:Y:S01]  /*0d60*/  IMAD.MOV.U32 R128, RZ, RZ, RZ ;  /* 0x000000ffff807224 */ /* 0x000fe200078e00ff */
[----:B------:R-:W-:Y:S01]  /*0d70*/  @P0 SHF.R.U32.HI R36, RZ, c[0x0][0x550], R4 ;  /* 0x00015400ff240a19 */ /* 0x000fe20000011604 */
[----:B------:R-:W-:Y:S01]  /*0d80*/  IMAD.MOV.U32 R124, RZ, RZ, RZ ;  /* 0x000000ffff7c7224 */ /* 0x000fe200078e00ff */
[----:B------:R-:W-:Y:S01]  /*0d90*/  IADD3 R0, R0, c[0x0][0x1d0], R3 ;  /* 0x0000740000007a10 */ /* 0x000fe20007ffe003 */
[----:B------:R-:W-:Y:S01]  /*0da0*/  IMAD.MOV.U32 R122, RZ, RZ, RZ ;  /* 0x000000ffff7a7224 */ /* 0x000fe200078e00ff */
[----:B------:R-:W-:Y:S01]  /*0db0*/  MOV R120, RZ ;  /* 0x000000ff00787202 */ /* 0x000fe20000000f00 */
[----:B------:R-:W-:Y:S01]  /*0dc0*/  IMAD.MOV R3, RZ, RZ, -R36 ;  /* 0x000000ffff037224 */ /* 0x000fe200078e0a24 */
[----:B------:R-:W-:Y:S01]  /*0dd0*/  SHF.R.S32.HI R4, RZ, 0x1f, R0 ;  /* 0x0000001fff047819 */ /* 0x000fe20000011400 */
[----:B------:R1:W-:Y:S01]  /*0de0*/  STL [R1+0x38], R36 ;  /* 0x0000382401007387 */ /* 0x0003e20000100800 */
[----:B------:R-:W-:Y:S01]  /*0df0*/  IMAD.MOV.U32 R118, RZ, RZ, RZ ;  /* 0x000000ffff767224 */ /* 0x000fe200078e00ff */
[----:B------:R-:W-:Y:S01]  /*0e00*/  CS2R R10, SRZ ;  /* 0x00000000000a7805 */ /* 0x000fe2000001ff00 */
[----:B------:R-:W-:Y:S01]  /*0e10*/  IMAD R37, R3, c[0x0][0x548], R2 ;  /* 0x0001520003257a24 */ /* 0x000fe200078e0202 */
[----:B------:R-:W-:Y:S01]  /*0e20*/  LEA.HI R2, R4, R0, RZ, 0x7 ;  /* 0x0000000004027211 */ /* 0x000fe200078f38ff */
[----:B------:R-:W-:Y:S01]  /*0e30*/  IMAD.MOV.U32 R116, RZ, RZ, RZ ;  /* 0x000000ffff747224 */ /* 0x000fe200078e00ff */
[----:B------:R-:W-:Y:S01]  /*0e40*/  PRMT R0, RZ, 0x7610, R0 ;  /* 0x00007610ff007816 */ /* 0x000fe20000000000 */
[----:B------:R-:W-:Y:S01]  /*0e50*/  CS2R R4, SRZ ;  /* 0x0000000000047805 */ /* 0x000fe2000001ff00 */
[----:B------:R-:W-:Y:S01]  /*0e60*/  SHF.R.S32.HI R2, RZ, 0x7, R2 ;  /* 0x00000007ff027819 */ /* 0x000fe20000011402 */
[----:B------:R1:W-:Y:S01]  /*0e70*/  STL [R1+0x34], R37 ;  /* 0x0000342501007387 */ /* 0x0003e20000100800 */
[----:B------:R-:W-:Y:S01]  /*0e80*/  MOV R114, RZ ;  /* 0x000000ff00727202 */ /* 0x000fe20000000f00 */
[----:B------:R-:W-:Y:S01]  /*0e90*/  CS2R R12, SRZ ;  /* 0x00000000000c7805 */ /* 0x000fe2000001ff00 */
[----:B------:R-:W-:Y:S01]  /*0ea0*/  IMNMX R154, R2, UR4, PT ;  /* 0x00000004029a7c17 */ /* 0x000fe2000b800200 */
[----:B------:R-:W-:Y:S01]  /*0eb0*/  IMAD.MOV.U32 R112, RZ, RZ, RZ ;  /* 0x000000ffff707224 */ /* 0x000fe200078e00ff */
[----:B------:R-:W-:Y:S01]  /*0ec0*/  CS2R R14, SRZ ;  /* 0x00000000000e7805 */ /* 0x000fe2000001ff00 */
[----:B------:R-:W-:Y:S01]  /*0ed0*/  IMAD.MOV.U32 R110, RZ, RZ, RZ ;  /* 0x000000ffff6e7224 */ /* 0x000fe200078e00ff */
[----:B------:R-:W-:Y:S01]  /*0ee0*/  ISETP.GE.AND P0, PT, R154, 0x1, PT ;  /* 0x000000019a00780c */ /* 0x000fe20003f06270 */
[----:B------:R-:W-:Y:S01]  /*0ef0*/  IMAD.MOV.U32 R106, RZ, RZ, RZ ;  /* 0x000000ffff6a7224 */ /* 0x000fe200078e00ff */
[----:B------:R-:W-:Y:S01]  /*0f00*/  MOV R108, RZ ;  /* 0x000000ff006c7202 */ /* 0x000fe20000000f00 */
[----:B------:R-:W-:Y:S01]  /*0f10*/  CS2R R16, SRZ ;  /* 0x0000000000107805 */ /* 0x000fe2000001ff00 */
[----:B------:R-:W-:Y:S01]  /*0f20*/  IMAD.MOV.U32 R104, RZ, RZ, RZ ;  /* 0x000000ffff687224 */ /* 0x000fe200078e00ff */
[----:B------:R-:W-:Y:S01]  /*0f30*/  MOV R102, RZ ;  /* 0x000000ff00667202 */ /* 0x000fe20000000f00 */
[----:B------:R-:W-:Y:S01]  /*0f40*/  CS2R R18, SRZ ;  /* 0x0000000000127805 */ /* 0x000fe2000001ff00 */
[----:B------:R-:W-:Y:S01]  /*0f50*/  IMAD.MOV.U32 R100, RZ, RZ, RZ ;  /* 0x000000ffff647224 */ /* 0x000fe200078e00ff */
[----:B------:R-:W-:Y:S01]  /*0f60*/  CS2R R20, SRZ ;  /* 0x0000000000147805 */ /* 0x000fe2000001ff00 */
[----:B------:R-:W-:Y:S01]  /*0f70*/  IMAD.MOV.U32 R98, RZ, RZ, RZ ;  /* 0x000000ffff627224 */ /* 0x000fe200078e00ff */
[----:B------:R-:W-:Y:S01]  /*0f80*/  MOV R96, RZ ;  /* 0x000000ff00607202 */ /* 0x000fe20000000f00 */
[----:B------:R-:W-:Y:S01]  /*0f90*/  IMAD.MOV.U32 R94, RZ, RZ, RZ ;  /* 0x000000ffff5e7224 */ /* 0x000fe200078e00ff */
        /* <DEDUP_REMOVED lines=18> */
[----:B------:R-:W-:Y:S05]  /*10c0*/  @!P0 BRA `(.L_x_440) ;  /* 0x0000dcd000008947 */ /* 0x000fea0003800000 */
[----:B-1----:R-:W-:Y:S01]  /*10d0*/  ISETP.NE.U32.AND P0, PT, RZ, c[0x0][0x340], PT ;  /* 0x0000d000ff007a0c */ /* 0x002fe20003f05070 */
[----:B------:R-:W2:Y:S03]  /*10e0*/  LDL.64 R136, [R1+0x8] ;  /* 0x0000080001887983 */ /* 0x000ea60000100a00 */
[----:B------:R-:W-:Y:S01]  /*10f0*/  ISETP.NE.AND.EX P0, PT, RZ, c[0x0][0x344], PT, P0 ;  /* 0x0000d100ff007a0c */ /* 0x000fe20003f05300 */
[----:B------:R-:W1:-:S12]  /*1100*/  S2R R38, SR_TID.X ;  /* 0x0000000000267919 */ /* 0x000e580000002100 */
[----:B------:R-:W-:-:S05]  /*1110*/  @P0 MOV R2, 0x4 ;  /* 0x0000000400020802 */ /* 0x000fca0000000f00 */
[----:B------:R-:W-:-:S05]  /*1120*/  @P0 IMAD.WIDE R2, R36, R2, c[0x0][0x340] ;  /* 0x0000d00024020625 */ /* 0x000fca00078e0202 */
[----:B------:R3:W4:Y:S01]  /*1130*/  @P0 LDG.E R0, [R2.64] ;  /* 0x0000000602000981 */ /* 0x000722000c1e1900 */
[----:B-1----:R-:W-:-:S04]  /*1140*/  SHF.R.S32.HI R40, RZ, 0x1f, R38 ;  /* 0x0000001fff287819 */ /* 0x002fc80000011426 */
[----:B------:R-:W-:-:S04]  /*1150*/  LEA.HI R40, R40, R38, RZ, 0x3 ;  /* 0x0000002628287211 */ /* 0x000fc800078f18ff */
[----:B------:R-:W-:-:S04]  /*1160*/  SHF.R.S32.HI R40, RZ, 0x3, R40 ;  /* 0x00000003ff287819 */ /* 0x000fc80000011428 */
[----:B------:R-:W-:-:S05]  /*1170*/  SHF.R.S32.HI R7, RZ, 0x1f, R40 ;  /* 0x0000001fff077819 */ /* 0x000fca0000011428 */
[C---:B------:R-:W-:Y:S02]  /*1180*/  IMAD R6, R7.reuse, c[0x0][0x1e0], RZ ;  /* 0x0000780007067a24 */ /* 0x040fe400078e02ff */
[----:B------:R-:W-:Y:S02]  /*1190*/  IMAD R7, R7, c[0x0][0x208], RZ ;  /* 0x0000820007077a24 */ /* 0x000fe400078e02ff */
[----:B------:R-:W-:Y:S01]  /*11a0*/  IMAD R6, R40, c[0x0][0x1e4], R6 ;  /* 0x0000790028067a24 */ /* 0x000fe200078e0206 */
[----:B------:R-:W-:Y:S02]  /*11b0*/  SHF.R.S32.HI R8, RZ, 0x1f, R37 ;  /* 0x0000001fff087819 */ /* 0x000fe40000011425 */
[----:B------:R-:W-:-:S03]  /*11c0*/  SHF.R.S32.HI R10, RZ, 0x1f, R36 ;  /* 0x0000001fff0a7819 */ /* 0x000fc60000011424 */
[----:B------:R-:W-:Y:S01]  /*11d0*/  IMAD R11, R8, c[0x0][0x1b8], RZ ;  /* 0x00006e00080b7a24 */ /* 0x000fe200078e02ff */
[----:B------:R-:W-:Y:S03]  /*11e0*/  WARPSYNC 0xffffffff ;  /* 0xffffffff00007948 */ /* 0x000fe60003800000 */
[----:B------:R-:W-:Y:S02]  /*11f0*/  IMAD R11, R37, c[0x0][0x1bc], R11 ;  /* 0x00006f00250b7a24 */ /* 0x000fe400078e020b */
[----:B--2---:R-:W-:-:S04]  /*1200*/  IMAD.WIDE.U32 R4, R40, c[0x0][0x1e0], R136 ;  /* 0x0000780028047a25 */ /* 0x004fc800078e0088 */
[----:B---3--:R-:W-:Y:S01]  /*1210*/  IMAD.WIDE.U32 R2, R40, c[0x0][0x208], R136 ;  /* 0x0000820028027a25 */ /* 0x008fe200078e0088 */
[----:B------:R-:W-:-:S03]  /*1220*/  IADD3 R5, R5, R6, RZ ;  /* 0x0000000605057210 */ /* 0x000fc60007ffe0ff */
[----:B------:R-:W-:Y:S02]  /*1230*/  IMAD R6, R40, c[0x0][0x20c], R7 ;  /* 0x0000830028067a24 */ /* 0x000fe400078e0207 */
[----:B------:R-:W-:-:S03]  /*1240*/  IMAD R7, R8, c[0x0][0x1e8], RZ ;  /* 0x00007a0008077a24 */ /* 0x000fc600078e02ff */
[----:B------:R-:W-:Y:S01]  /*1250*/  IADD3 R3, R3, R6, RZ ;  /* 0x0000000603037210 */ /* 0x000fe20007ffe0ff */
[----:B------:R-:W-:Y:S02]  /*1260*/  IMAD R6, R8, c[0x0][0x210], RZ ;  /* 0x0000840008067a24 */ /* 0x000fe400078e02ff */
[C---:B------:R-:W-:Y:S02]  /*1270*/  IMAD R7, R37.reuse, c[0x0][0x1ec], R7 ;  /* 0x00007b0025077a24 */ /* 0x040fe400078e0207 */
[----:B------:R-:W-:-:S04]  /*1280*/  IMAD.WIDE.U32 R4, R37, c[0x0][0x1e8], R4 ;  /* 0x00007a0025047a25 */ /* 0x000fc800078e0004 */
[C---:B------:R-:W-:Y:S02]  /*1290*/  IMAD R6, R37.reuse, c[0x0][0x214], R6 ;  /* 0x0000850025067a24 */ /* 0x040fe400078e0206 */
[----:B------:R-:W-:Y:S01]  /*12a0*/  IMAD.WIDE.U32 R2, R37, c[0x0][0x210], R2 ;  /* 0x0000840025027a25 */ /* 0x000fe200078e0002 */
[----:B------:R-:W-:-:S04]  /*12b0*/  IADD3 R7, R5, R7, RZ ;  /* 0x0000000705077210 */ /* 0x000fc80007ffe0ff */
[----:B------:R-:W-:Y:S02]  /*12c0*/  IADD3 R5, R3, R6, RZ ;  /* 0x0000000603057210 */ /* 0x000fe40007ffe0ff */
[----:B----4-:R-:W-:Y:S02]  /*12d0*/  @P0 SHF.R.S32.HI R3, RZ, 0x1f, R0 ;  /* 0x0000001fff030819 */ /* 0x010fe40000011400 */
[----:B------:R-:W-:Y:S02]  /*12e0*/  @!P0 MOV R3, R10 ;  /* 0x0000000a00038202 */ /* 0x000fe40000000f00 */
[----:B------:R-:W-:Y:S02]  /*12f0*/  MOV R6, R4 ;  /* 0x0000000400067202 */ /* 0x000fe40000000f00 */
[----:B------:R-:W-:Y:S02]  /*1300*/  MOV R4, R2 ;  /* 0x0000000200047202 */ /* 0x000fe40000000f00 */
[----:B------:R-:W-:Y:S01]  /*1310*/  @P0 MOV R2, R0 ;  /* 0x0000000000020202 */ /* 0x000fe20000000f00 */
[C---:B------:R-:W-:Y:S01]  /*1320*/  IMAD R0, R3.reuse, c[0x0][0x1f0], RZ ;  /* 0x00007c0003007a24 */ /* 0x040fe200078e02ff */
[----:B------:R-:W-:Y:S01]  /*1330*/  @!P0 MOV R2, R36 ;  /* 0x0000002400028202 */ /* 0x000fe20000000f00 */
[----:B------:R-:W-:-:S04]  /*1340*/  IMAD R3, R3, c[0x0][0x218], RZ ;  /* 0x0000860003037a24 */ /* 0x000fc800078e02ff */
[----:B------:R-:W-:-:S04]  /*1350*/  IMAD.WIDE.U32 R134, R2, c[0x0][0x1f0], R6 ;  /* 0x00007c0002867a25 */ /* 0x000fc800078e0006 */
[----:B------:R-:W-:-:S04]  /*1360*/  IMAD.WIDE.U32 R22, R2, c[0x0][0x218], R4 ;  /* 0x0000860002167a25 */ /* 0x000fc800078e0004 */
[C---:B------:R-:W-:Y:S02]  /*1370*/  IMAD R0, R2.reuse, c[0x0][0x1f4], R0 ;  /* 0x00007d0002007a24 */ /* 0x040fe400078e0200 */
[----:B------:R-:W-:-:S03]  /*1380*/  IMAD R2, R2, c[0x0][0x21c], R3 ;  /* 0x0000870002027a24 */ /* 0x000fc600078e0203 */
[----:B------:R-:W-:Y:S02]  /*1390*/  IADD3 R132, R135, R0, RZ ;  /* 0x0000000087847210 */ /* 0x000fe40007ffe0ff */
[----:B------:R-:W-:Y:S01]  /*13a0*/  IADD3 R21, R23, R2, RZ ;  /* 0x0000000217157210 */ /* 0x000fe20007ffe0ff */
[----:B------:R1:W-:Y:S04]  /*13b0*/  STL.64 [R1+0x18], R134 ;  /* 0x0000188601007387 */ /* 0x0003e80000100a00 */
[----:B------:R1:W-:Y:S04]  /*13c0*/  STL.64 [R1+0x20], R22 ;  /* 0x0000201601007387 */ /* 0x0003e80000100a00 */
[----:B------:R1:W-:Y:S04]  /*13d0*/  STL [R1+0x14], R132 ;  /* 0x0000148401007387 */ /* 0x0003e80000100800 */
[----:B------:R1:W-:Y:S01]  /*13e0*/  STL [R1+0x28], R21 ;  /* 0x0000281501007387 */ /* 0x0003e20000100800 */
[----:B------:R-:W-:-:S05]  /*13f0*/  IMAD.WIDE.U32 R8, R37, c[0x0][0x1b8], RZ ;  /* 0x00006e0025087a25 */ /* 0x000fca00078e00ff */
[----:B------:R-:W-:Y:S02]  /*1400*/  IADD3 R6, R9, R11, RZ ;  /* 0x0000000b09067210 */ /* 0x000fe40007ffe0ff */
[----:B------:R-:W2:Y:S04]  /*1410*/  LDL R12, [R1+0x6c] ;  /* 0x00006c00010c7983 */ /* 0x000ea80000100800 */
[----:B------:R-:W3:Y:S04]  /*1420*/  LDL R15, [R1+0x2c] ;  /* 0x00002c00010f7983 */ /* 0x000ee80000100800 */
[----:B------:R-:W4:Y:S01]  /*1430*/  LDL R16, [R1+0x44] ;  /* 0x0000440001107983 */ /* 0x000f220000100800 */
[----:B------:R-:W-:Y:S01]  /*1440*/  MOV R7, R6 ;  /* 0x0000000600077202 */ /* 0x000fe20000000f00 */
[----:B------:R-:W-:-:S02]  /*1450*/  IMAD R3, R10, c[0x0][0x1c0], RZ ;  /* 0x000070000a037a24 */ /* 0x000fc400078e02ff */
[----:B------:R-:W-:Y:S02]  /*1460*/  IMAD.MOV.U32 R6, RZ, RZ, R8 ;  /* 0x000000ffff067224 */ /* 0x000fe400078e0008 */
[C---:B------:R-:W-:Y:S02]  /*1470*/  IMAD R3, R36.reuse, c[0x0][0x1c4], R3 ;  /* 0x0000710024037a24 */ /* 0x040fe400078e0203 */
[----:B------:R-:W-:Y:S01]  /*1480*/  IMAD.WIDE.U32 R6, R36, c[0x0][0x1c0], R6 ;  /* 0x0000700024067a25 */ /* 0x000fe200078e0006 */
[----:B------:R-:W-:Y:S04]  /*1490*/  BAR.SYNC.DEFER_BLOCKING 0x0 ;  /* 0x0000000000007b1d */ /* 0x000fe80000010000 */
[----:B------:R-:W-:Y:S01]  /*14a0*/  IADD3 R3, R7, R3, RZ ;  /* 0x0000000307037210 */ /* 0x000fe20007ffe0ff */
[----:B------:R-:W-:Y:S01]  /*14b0*/  IMAD R14, R35, c[0x0][0x168], RZ ;  /* 0x00005a00230e7a24 */ /* 0x000fe200078e02ff */
[----:B------:R-:W-:-:S02]  /*14c0*/  ISETP.GE.AND P3, PT, R136, c[0x0][0x198], PT ;  /* 0x0000660088007a0c */ /* 0x000fc40003f66270 */
[----:B------:R-:W-:-:S04]  /*14d0*/  IADD3 R68, R154, -0x1, RZ ;  /* 0xffffffff9a447810 */ /* 0x000fc80007ffe0ff */
[----:B------:R-:W-:Y:S02]  /*14e0*/  SHF.R.S32.HI R20, RZ, 0x1f, R68 ;  /* 0x0000001fff147819 */ /* 0x000fe40000011444 */
[----:B------:R-:W-:Y:S01]  /*14f0*/  MOV R129, c[0x0][0x1e0] ;  /* 0x0000780000817a02 */ /* 0x000fe20000000f00 */
[----:B------:R-:W-:Y:S01]  /*1500*/  IMAD.MOV.U32 R130, RZ, RZ, c[0x0][0x1e4] ;  /* 0x00007900ff827624 */ /* 0x000fe200078e00ff */
[----:B--2---:R-:W-:-:S05]  /*1510*/  IADD3 R2, R12, R153, RZ ;  /* 0x000000990c027210 */ /* 0x004fca0007ffe0ff */
[----:B------:R-:W-:Y:S01]  /*1520*/  @P4 IMAD.HI.U32 R4, R2, c[0x0][0x2c8], RZ ;  /* 0x0000b20002044a27 */ /* 0x000fe200078e00ff */
[----:B------:R-:W-:-:S04]  /*1530*/  MOV R0, R2 ;  /* 0x0000000200007202 */ /* 0x000fc80000000f00 */
[----:B------:R-:W-:-:S04]  /*1540*/  @P4 SHF.R.U32.HI R0, RZ, c[0x0][0x2cc], R4 ;  /* 0x0000b300ff004a19 */ /* 0x000fc80000011604 */
[----:B------:R-:W-:Y:S02]  /*1550*/  IADD3 R4, -R0, RZ, RZ ;  /* 0x000000ff00047210 */ /* 0x000fe40007ffe1ff */
[----:B------:R-:W-:-:S03]  /*1560*/  SHF.R.S32.HI R5, RZ, 0x1f, R0 ;  /* 0x0000001fff057819 */ /* 0x000fc60000011400 */
[----:B------:R-:W-:Y:S02]  /*1570*/  IMAD R4, R4, c[0x0][0x2c4], R2 ;  /* 0x0000b10004047a24 */ /* 0x000fe400078e0202 */
[----:B------:R-:W-:Y:S02]  /*1580*/  IMAD.MOV.U32 R2, RZ, RZ, R6 ;  /* 0x000000ffff027224 */ /* 0x000fe400078e0006 */
[----:B------:R-:W-:Y:S02]  /*1590*/  IMAD R5, R5, c[0x0][0x1b0], RZ ;  /* 0x00006c0005057a24 */ /* 0x000fe400078e02ff */
[----:B------:R-:W-:-:S04]  /*15a0*/  IMAD.WIDE.U32 R2, R0, c[0x0][0x1b0], R2 ;  /* 0x00006c0000027a25 */ /* 0x000fc800078e0002 */
[----:B------:R-:W-:Y:S01]  /*15b0*/  IMAD R0, R0, c[0x0][0x1b4], R5 ;  /* 0x00006d0000007a24 */ /* 0x000fe200078e0205 */
[----:B------:R-:W-:-:S04]  /*15c0*/  SHF.R.S32.HI R5, RZ, 0x1f, R4 ;  /* 0x0000001fff057819 */ /* 0x000fc80000011404 */
[----:B------:R-:W-:Y:S01]  /*15d0*/  IADD3 R3, R3, R0, RZ ;  /* 0x0000000003037210 */ /* 0x000fe20007ffe0ff */
[----:B------:R-:W-:-:S04]  /*15e0*/  IMAD R0, R5, c[0x0][0x1a8], RZ ;  /* 0x00006a0005007a24 */ /* 0x000fc800078e02ff */
[C---:B------:R-:W-:Y:S02]  /*15f0*/  IMAD R0, R4.reuse, c[0x0][0x1ac], R0 ;  /* 0x00006b0004007a24 */ /* 0x040fe400078e0200 */
[----:B------:R-:W-:-:S05]  /*1600*/  IMAD.WIDE.U32 R4, R4, c[0x0][0x1a8], R2 ;  /* 0x00006a0004047a25 */ /* 0x000fca00078e0002 */
[----:B------:R-:W-:Y:S02]  /*1610*/  IADD3 R0, R5, R0, RZ ;  /* 0x0000000005007210 */ /* 0x000fe40007ffe0ff */
[----:B------:R-:W-:-:S04]  /*1620*/  LEA R2, P0, R4, c[0x0][0x160], 0x1 ;  /* 0x0000580004027a11 */ /* 0x000fc800078008ff */
[----:B------:R-:W-:Y:S02]  /*1630*/  LEA.HI.X R0, R4, c[0x0][0x164], R0, 0x1, P0 ;  /* 0x0000590004007a11 */ /* 0x000fe400000f0c00 */
[----:B------:R-:W2:Y:S01]  /*1640*/  SHFL.IDX PT, R4, R2, RZ, 0x181f ;  /* 0x00181fff02047589 */ /* 0x000ea200000e0000 */
[----:B------:R-:W-:-:S03]  /*1650*/  IMAD.IADD R3, R40, 0x1, R153 ;  /* 0x0000000128037824 */ /* 0x000fc600078e0299 */
[----:B------:R-:W5:Y:S02]  /*1660*/  SHFL.IDX PT, R5, R0, RZ, 0x181f ;  /* 0x00181fff00057589 */ /* 0x000f6400000e0000 */
[C---:B------:R-:W-:Y:S02]  /*1670*/  ISETP.GE.AND P5, PT, R3.reuse, R14, PT ;  /* 0x0000000e0300720c */ /* 0x040fe40003fa6270 */
[----:B------:R-:W1:Y:S01]  /*1680*/  SHFL.IDX PT, R8, R2, 0x1, 0x181f ;  /* 0x00381f0002087f89 */ /* 0x000e6200000e0000 */
[----:B------:R-:W-:-:S03]  /*1690*/  IADD3 R6, R3, 0x20, RZ ;  /* 0x0000002003067810 */ /* 0x000fc60007ffe0ff */
[----:B------:R-:W1:Y:S01]  /*16a0*/  SHFL.IDX PT, R9, R0, 0x1, 0x181f ;  /* 0x00381f0000097f89 */ /* 0x000e6200000e0000 */
[----:B---3--:R-:W-:-:S03]  /*16b0*/  ISETP.GE.AND P6, PT, R15, c[0x0][0x198], PT ;  /* 0x000066000f007a0c */ /* 0x008fc60003fc6270 */
[----:B------:R-:W3:Y:S01]  /*16c0*/  SHFL.IDX PT, R10, R2, 0x2, 0x181f ;  /* 0x00581f00020a7f89 */ /* 0x000ee200000e0000 */
[----:B------:R-:W-:-:S03]  /*16d0*/  ISETP.GE.AND P1, PT, R6, R14, PT ;  /* 0x0000000e0600720c */ /* 0x000fc60003f26270 */
[----:B------:R-:W1:Y:S01]  /*16e0*/  SHFL.IDX PT, R13, R0, 0x2, 0x181f ;  /* 0x00581f00000d7f89 */ /* 0x000e6200000e0000 */
[----:B------:R-:W-:Y:S02]  /*16f0*/  IADD3 R11, R3, 0x40, RZ ;  /* 0x00000040030b7810 */ /* 0x000fe40007ffe0ff */
[CC--:B--2---:R-:W-:Y:S02]  /*1700*/  @!P5 LEA R6, P2, R136.reuse, R4.reuse, 0x1 ;  /* 0x000000048806d211 */ /* 0x0c4fe400078408ff */
[C---:B------:R-:W-:Y:S01]  /*1710*/  @!P5 LEA R4, P0, R15.reuse, R4, 0x1 ;  /* 0x000000040f04d211 */ /* 0x040fe200078008ff */
[----:B------:R1:W2:Y:S01]  /*1720*/  SHFL.IDX PT, R12, R2, 0x3, 0x181f ;  /* 0x00781f00020c7f89 */ /* 0x0002a200000e0000 */
[-C--:B-----5:R-:W-:Y:S02]  /*1730*/  @!P5 LEA.HI.X R7, R136, R5.reuse, R137, 0x1, P2 ;  /* 0x000000058807d211 */ /* 0x0a0fe400010f0c89 */
[----:B----4-:R-:W-:Y:S02]  /*1740*/  @!P5 LEA.HI.X R5, R15, R5, R16, 0x1, P0 ;  /* 0x000000050f05d211 */ /* 0x010fe400000f0c10 */
[----:B------:R-:W-:Y:S01]  /*1750*/  ISETP.GE.AND P2, PT, R11, R14, PT ;  /* 0x0000000e0b00720c */ /* 0x000fe20003f46270 */
[----:B------:R3:W-:Y:S01]  /*1760*/  @!P5 LDGSTS.E.BYPASS.LTC128B.128 [R228+0x100], [R6.64], !P3 ;  /* 0x0010000006e4dfae */ /* 0x0007e2000d901d46 */
[----:B------:R-:W-:-:S03]  /*1770*/  IADD3 R3, R3, 0x60, RZ ;  /* 0x0000006003037810 */ /* 0x000fc60007ffe0ff */
[----:B------:R4:W5:Y:S04]  /*1780*/  SHFL.IDX PT, R11, R0, 0x3, 0x181f ;  /* 0x00781f00000b7f89 */ /* 0x00096800000e0000 */
[----:B------:R2:W-:Y:S01]  /*1790*/  @!P5 LDGSTS.E.BYPASS.LTC128B.128 [R228+0x4100], [R4.64], !P6 ;  /* 0x0410000004e4dfae */ /* 0x0005e2000f101d46 */
[-C--:B-1----:R-:W-:Y:S02]  /*17a0*/  @!P1 LEA R2, P0, R15, R8.reuse, 0x1 ;  /* 0x000000080f029211 */ /* 0x082fe400078008ff */
[----:B----4-:R-:W-:Y:S02]  /*17b0*/  IADD3 R0, -R40, c[0x0][0x1d0], RZ ;  /* 0x0000740028007a10 */ /* 0x010fe40007ffe1ff */
[----:B--2---:R-:W-:-:S04]  /*17c0*/  @!P1 LEA R4, P5, R136, R8, 0x1 ;  /* 0x0000000888049211 */ /* 0x004fc800078a08ff */
[CCC-:B------:R-:W-:Y:S02]  /*17d0*/  @!P1 LEA.HI.X R5, R136.reuse, R9.reuse, R137.reuse, 0x1, P5 ;  /* 0x0000000988059211 */ /* 0x1c0fe400028f0c89 */
[----:B------:R-:W-:Y:S02]  /*17e0*/  ISETP.GE.AND P5, PT, R3, R14, PT ;  /* 0x0000000e0300720c */ /* 0x000fe40003fa6270 */
[----:B------:R-:W-:Y:S01]  /*17f0*/  @!P1 LEA.HI.X R3, R15, R9, R16, 0x1, P0 ;  /* 0x000000090f039211 */ /* 0x000fe200000f0c10 */
[----:B------:R1:W-:Y:S01]  /*1800*/  @!P1 LDGSTS.E.BYPASS.LTC128B.128 [R228+0x1100], [R4.64], !P3 ;  /* 0x0110000004e49fae */ /* 0x0003e2000d901d46 */
[----:B---3--:R-:W-:Y:S01]  /*1810*/  @!P2 LEA R6, P0, R136, R10, 0x1 ;  /* 0x0000000a8806a211 */ /* 0x008fe200078008ff */
[----:B------:R-:W-:Y:S02]  /*1820*/  IMAD R0, R68, -0x80, R0 ;  /* 0xffffff8044007824 */ /* 0x000fe400078e0200 */
[----:B------:R2:W-:Y:S01]  /*1830*/  @!P1 LDGSTS.E.BYPASS.LTC128B.128 [R228+0x5100], [R2.64], !P6 ;  /* 0x0510000002e49fae */ /* 0x0005e2000f101d46 */
[----:B------:R-:W-:-:S05]  /*1840*/  @!P2 LEA.HI.X R7, R136, R13, R137, 0x1, P0 ;  /* 0x0000000d8807a211 */ /* 0x000fca00000f0c89 */
[----:B------:R3:W-:Y:S01]  /*1850*/  @!P2 LDGSTS.E.BYPASS.LTC128B.128 [R228+0x2100], [R6.64], !P3 ;  /* 0x0210000006e4afae */ /* 0x0007e2000d901d46 */
[----:B-1----:R-:W-:-:S04]  /*1860*/  @!P2 LEA R4, P1, R15, R10, 0x1 ;  /* 0x0000000a0f04a211 */ /* 0x002fc800078208ff */
[C---:B------:R-:W-:Y:S02]  /*1870*/  @!P2 LEA.HI.X R5, R15.reuse, R13, R16, 0x1, P1 ;  /* 0x0000000d0f05a211 */ /* 0x040fe400008f0c10 */
[----:B------:R-:W-:Y:S02]  /*1880*/  ISETP.GE.AND P1, PT, R0, 0x1, PT ;  /* 0x000000010000780c */ /* 0x000fe40003f26270 */
[-C--:B--2---:R-:W-:Y:S01]  /*1890*/  @!P5 LEA R2, P0, R136, R12.reuse, 0x1 ;  /* 0x0000000c8802d211 */ /* 0x084fe200078008ff */
[----:B------:R1:W-:Y:S01]  /*18a0*/  @!P2 LDGSTS.E.BYPASS.LTC128B.128 [R228+0x6100], [R4.64], !P6 ;  /* 0x0610000004e4afae */ /* 0x0003e2000f101d46 */
[----:B---3--:R-:W-:Y:S02]  /*18b0*/  IMAD R6, R20, c[0x0][0x1e0], RZ ;  /* 0x0000780014067a24 */ /* 0x008fe400078e02ff */
[----:B-----5:R-:W-:Y:S02]  /*18c0*/  @!P5 LEA.HI.X R3, R136, R11, R137, 0x1, P0 ;  /* 0x0000000b8803d211 */ /* 0x020fe400000f0c89 */
[----:B------:R-:W-:Y:S01]  /*18d0*/  IMAD R7, R68, c[0x0][0x1e4], R6 ;  /* 0x0000790044077a24 */ /* 0x000fe200078e0206 */
[----:B------:R-:W-:-:S02]  /*18e0*/  @!P5 LEA R6, P0, R15, R12, 0x1 ;  /* 0x0000000c0f06d211 */ /* 0x000fc400078008ff */
[----:B------:R2:W-:Y:S01]  /*18f0*/  @!P5 LDGSTS.E.BYPASS.LTC128B.128 [R228+0x3100], [R2.64], !P3 ;  /* 0x0310000002e4dfae */ /* 0x0005e2000d901d46 */
[----:B------:R-:W-:Y:S01]  /*1900*/  ISETP.GE.AND P2, PT, R0, 0x21, PT ;  /* 0x000000210000780c */ /* 0x000fe20003f46270 */
[----:B-1----:R-:W-:-:S05]  /*1910*/  IMAD.WIDE.U32 R4, R68, c[0x0][0x1e0], RZ ;  /* 0x0000780044047a25 */ /* 0x002fca00078e00ff */
[----:B--2---:R-:W-:Y:S02]  /*1920*/  IADD3 R3, R5, R7, RZ ;  /* 0x0000000705037210 */ /* 0x004fe40007ffe0ff */
[----:B------:R-:W-:Y:S02]  /*1930*/  LEA R2, P3, R4, R134, 0x7 ;  /* 0x0000008604027211 */ /* 0x000fe400078638ff */
[----:B------:R-:W-:Y:S02]  /*1940*/  @!P5 LEA.HI.X R7, R15, R11, R16, 0x1, P0 ;  /* 0x0000000b0f07d211 */ /* 0x000fe400000f0c10 */
[----:B------:R-:W-:Y:S02]  /*1950*/  @P1 ISETP.GE.AND P0, PT, R136, c[0x0][0x1d4], PT ;  /* 0x0000750088001a0c */ /* 0x000fe40003f06270 */
[----:B------:R-:W-:Y:S01]  /*1960*/  LEA.HI.X R3, R4, R132, R3, 0x7, P3 ;  /* 0x0000008404037211 */ /* 0x000fe200018f3c03 */
[----:B------:R1:W-:Y:S01]  /*1970*/  @!P5 LDGSTS.E.BYPASS.LTC128B.128 [R228+0x7100], [R6.64], !P6 ;  /* 0x0710000006e4dfae */ /* 0x0003e2000f101d46 */
[----:B------:R-:W-:-:S02]  /*1980*/  @P1 LEA R4, P3, R2, c[0x0][0x1c8], 0x1 ;  /* 0x0000720002041a11 */ /* 0x000fc400078608ff */
[----:B------:R-:W-:Y:S01]  /*1990*/  ISETP.GE.AND P6, PT, R15, c[0x0][0x1d4], PT ;  /* 0x000075000f007a0c */ /* 0x000fe20003fc6270 */
[----:B------:R-:W0:Y:S01]  /*19a0*/  LDGDEPBAR ;  /* 0x00000000000079af */ /* 0x000e220000000000 */
[----:B------:R-:W-:Y:S02]  /*19b0*/  @P1 LEA.HI.X R5, R2, c[0x0][0x1cc], R3, 0x1, P3 ;  /* 0x0000730002051a11 */ /* 0x000fe400018f0c03 */
[----:B------:R-:W-:-:S03]  /*19c0*/  ISETP.GE.AND P5, PT, R0, 0x41, PT ;  /* 0x000000410000780c */ /* 0x000fc60003fa6270 */
[----:B------:R2:W-:Y:S01]  /*19d0*/  @P1 LDGSTS.E.BYPASS.LTC128B.128 [R228+0x8100], [R4.64], !P0 ;  /* 0x0810000004e41fae */ /* 0x0005e2000c101d46 */
[----:B------:R-:W-:-:S05]  /*19e0*/  IMAD.WIDE.U32 R10, R129, 0x40, RZ ;  /* 0x00000040810a7825 */ /* 0x000fca00078e00ff */
[----:B------:R2:W-:Y:S01]  /*19f0*/  @P1 LDGSTS.E.BYPASS.LTC128B.128 [R228+0xc100], [R4.64+0x80], !P6 ;  /* 0x0c10008004e41fae */ /* 0x0005e2000f101d46 */
[----:B-1----:R-:W-:-:S04]  /*1a00*/  @P2 LEA R6, P3, R129, R2, 0x5 ;  /* 0x0000000281062211 */ /* 0x002fc800078628ff */
[----:B------:R-:W-:Y:S02]  /*1a10*/  @P2 LEA R8, P0, R6, c[0x0][0x1c8], 0x1 ;  /* 0x0000720006082a11 */ /* 0x000fe400078008ff */
[----:B------:R-:W-:Y:S02]  /*1a20*/  @P2 LEA.HI.X R7, R129, R3, R130, 0x5, P3 ;  /* 0x0000000381072211 */ /* 0x000fe400018f2c82 */
[----:B------:R-:W-:Y:S02]  /*1a30*/  ISETP.GE.AND P3, PT, R0, 0x61, PT ;  /* 0x000000610000780c */ /* 0x000fe40003f66270 */
[----:B------:R-:W-:Y:S02]  /*1a40*/  @P2 LEA.HI.X R9, R6, c[0x0][0x1cc], R7, 0x1, P0 ;  /* 0x0000730006092a11 */ /* 0x000fe400000f0c07 */
[----:B------:R-:W-:Y:S02]  /*1a50*/  @P2 ISETP.GE.AND P0, PT, R136, c[0x0][0x1d4], PT ;  /* 0x0000750088002a0c */ /* 0x000fe40003f06270 */
[----:B------:R-:W-:-:S02]  /*1a60*/  @P5 IADD3 R0, P1, R2, R10, RZ ;  /* 0x0000000a02005210 */ /* 0x000fc40007f3e0ff */
[----:B--2---:R-:W-:-:S04]  /*1a70*/  SHF.L.U32 R4, R130, 0x6, RZ ;  /* 0x0000000682047819 */ /* 0x004fc800000006ff */
[----:B------:R-:W-:Y:S02]  /*1a80*/  @P5 IADD3.X R4, R3, R11, R4, P1, !PT ;  /* 0x0000000b03045210 */ /* 0x000fe40000ffe404 */
[C---:B------:R-:W-:Y:S01]  /*1a90*/  @P5 LEA R6, P1, R0.reuse, c[0x0][0x1c8], 0x1 ;  /* 0x0000720000065a11 */ /* 0x040fe200078208ff */
[----:B------:R-:W-:Y:S02]  /*1aa0*/  @P3 IMAD.WIDE.U32 R2, R129, 0x60, R2 ;  /* 0x0000006081023825 */ /* 0x000fe400078e0002 */
[----:B------:R1:W-:Y:S01]  /*1ab0*/  @P2 LDGSTS.E.BYPASS.LTC128B.128 [R228+0x9100], [R8.64], !P0 ;  /* 0x0910000008e42fae */ /* 0x0003e2000c101d46 */
[----:B------:R-:W-:Y:S01]  /*1ac0*/  @P5 LEA.HI.X R7, R0, c[0x0][0x1cc], R4, 0x1, P1 ;  /* 0x0000730000075a11 */ /* 0x000fe200008f0c04 */
[----:B------:R-:W-:Y:S01]  /*1ad0*/  @P3 IMAD R0, R130, 0x60, RZ ;  /* 0x0000006082003824 */ /* 0x000fe200078e02ff */
[C---:B------:R-:W-:Y:S01]  /*1ae0*/  @P5 ISETP.GE.AND P1, PT, R136.reuse, c[0x0][0x1d4], PT ;  /* 0x0000750088005a0c */ /* 0x040fe20003f26270 */
[----:B------:R1:W-:Y:S01]  /*1af0*/  @P2 LDGSTS.E.BYPASS.LTC128B.128 [R228+0xd100], [R8.64+0x80], !P6 ;  /* 0x0d10008008e42fae */ /* 0x0003e2000f101d46 */
[----:B------:R-:W-:-:S02]  /*1b00*/  @P3 ISETP.GE.AND P0, PT, R136, c[0x0][0x1d4], PT ;  /* 0x0000750088003a0c */ /* 0x000fc40003f06270 */
[----:B------:R-:W-:Y:S02]  /*1b10*/  @P3 IADD3 R0, R3, R0, RZ ;  /* 0x0000000003003210 */ /* 0x000fe40007ffe0ff */
[----:B------:R-:W-:-:S04]  /*1b20*/  @P3 LEA R4, P2, R2, c[0x0][0x1c8], 0x1 ;  /* 0x0000720002043a11 */ /* 0x000fc800078408ff */
[----:B------:R-:W-:-:S03]  /*1b30*/  @P3 LEA.HI.X R5, R2, c[0x0][0x1cc], R0, 0x1, P2 ;  /* 0x0000730002053a11 */ /* 0x000fc600010f0c00 */
[----:B------:R2:W-:Y:S04]  /*1b40*/  @P5 LDGSTS.E.BYPASS.LTC128B.128 [R228+0xa100], [R6.64], !P1 ;  /* 0x0a10000006e45fae */ /* 0x0005e8000c901d46 */
[----:B------:R2:W-:Y:S04]  /*1b50*/  @P5 LDGSTS.E.BYPASS.LTC128B.128 [R228+0xe100], [R6.64+0x80], !P6 ;  /* 0x0e10008006e45fae */ /* 0x0005e8000f101d46 */
[----:B------:R2:W-:Y:S04]  /*1b60*/  @P3 LDGSTS.E.BYPASS.LTC128B.128 [R228+0xb100], [R4.64], !P0 ;  /* 0x0b10000004e43fae */ /* 0x0005e8000c101d46 */
[----:B------:R2:W-:Y:S04]  /*1b70*/  @P3 LDGSTS.E.BYPASS.LTC128B.128 [R228+0xf100], [R4.64+0x80], !P6 ;  /* 0x0f10008004e43fae */ /* 0x0005e8000f101d46 */
[----:B------:R-:W0:Y:S01]  /*1b80*/  LDGDEPBAR ;  /* 0x00000000000079af */ /* 0x000e220000000000 */
[----:B------:R-:W-:-:S04]  /*1b90*/  DEPBAR.LE SB0, 0x1 ;  /* 0x000080400000791a */ /* 0x000fc80000000000 */
[----:B------:R-:W-:Y:S06]  /*1ba0*/  BAR.SYNC.DEFER_BLOCKING 0x0 ;  /* 0x0000000000007b1d */ /* 0x000fec0000010000 */
[----:B------:R-:W-:Y:S04]  /*1bb0*/  LDSM.16.M88.4 R140, [R224] ;  /* 0x00000000e08c783b */ /* 0x000fe80000000200 */
[----:B------:R-:W-:Y:S04]  /*1bc0*/  LDSM.16.M88.4 R144, [R225] ;  /* 0x00000000e190783b */ /* 0x000fe80000000200 */
[----:B------:R-:W-:Y:S04]  /*1bd0*/  LDSM.16.M88.4 R164, [R227] ;  /* 0x00000000e3a4783b */ /* 0x000fe80000000200 */
[----:B------:R-:W-:Y:S04]  /*1be0*/  LDSM.16.M88.4 R172, [R226] ;  /* 0x00000000e2ac783b */ /* 0x000fe80000000200 */
[----:B------:R-:W-:Y:S04]  /*1bf0*/  LDSM.16.M88.4 R176, [R224+0x4000] ;  /* 0x00400000e0b0783b */ /* 0x000fe80000000200 */
[----:B------:R-:W-:Y:S04]  /*1c00*/  LDSM.16.M88.4 R180, [R225+0x4000] ;  /* 0x00400000e1b4783b */ /* 0x000fe80000000200 */
[----:B------:R-:W-:Y:S04]  /*1c10*/  LDSM.16.M88.4 R184, [R227+0x4000] ;  /* 0x00400000e3b8783b */ /* 0x000fe80000000200 */
[----:B------:R-:W-:Y:S04]  /*1c20*/  LDSM.16.M88.4 R188, [R226+0x4000] ;  /* 0x00400000e2bc783b */ /* 0x000fe80000000200 */
[----:B------:R-:W-:Y:S06]  /*1c30*/  BAR.SYNC.DEFER_BLOCKING 0x0 ;  /* 0x0000000000007b1d */ /* 0x000fec0000010000 */
[----:B------:R-:W-:-:S04]  /*1c40*/  DEPBAR.LE SB0, 0x0 ;  /* 0x000080000000791a */ /* 0x000fc80000000000 */
[----:B------:R-:W-:Y:S06]  /*1c50*/  BAR.SYNC.DEFER_BLOCKING 0x0 ;  /* 0x0000000000007b1d */ /* 0x000fec0000010000 */
[----:B--2---:R-:W2:Y:S04]  /*1c60*/  LDSM.16.M88.4 R4, [R201] ;  /* 0x00000000c904783b */ /* 0x004ea80000000200 */
[----:B------:R-:W3:Y:S04]  /*1c70*/  LDSM.16.M88.4 R16, [R201+0x800] ;  /* 0x00080000c910783b */ /* 0x000ee80000000200 */
[----:B------:R-:W4:Y:S04]  /*1c80*/  LDSM.16.M88.4 R28, [R222] ;  /* 0x00000000de1c783b */ /* 0x000f280000000200 */
[----:B------:R-:W5:Y:S04]  /*1c90*/  LDSM.16.M88.4 R24, [R207] ;  /* 0x00000000cf18783b */ /* 0x000f680000000200 */
[----:B------:R-:W3:Y:S01]  /*1ca0*/  LDSM.16.M88.4 R32, [R201+0x1000] ;  /* 0x00100000c920783b */ /* 0x000ee20000000200 */
[----:B------:R-:W-:Y:S01]  /*1cb0*/  IMAD R0, R20, c[0x0][0x208], RZ ;  /* 0x0000820014007a24 */ /* 0x000fe200078e02ff */
[----:B------:R-:W-:-:S02]  /*1cc0*/  MOV R131, 0xffffff80 ;  /* 0xffffff8000837802 */ /* 0x000fc40000000f00 */
[----:B------:R-:W4:Y:S01]  /*1cd0*/  LDSM.16.M88.4 R36, [R221] ;  /* 0x00000000dd24783b */ /* 0x000f220000000200 */
[----:B------:R-:W-:-:S03]  /*1ce0*/  ISETP.GE.AND P5, PT, R136, c[0x0][0x1d4], PT ;  /* 0x0000750088007a0c */ /* 0x000fc60003fa6270 */
[----:B------:R-:W-:Y:S04]  /*1cf0*/  LDSM.16.M88.4 R48, [R201+0x3800] ;  /* 0x00380000c930783b */ /* 0x000fe80000000200 */
[----:B------:R-:W-:Y:S04]  /*1d00*/  LDSM.16.M88.4 R56, [R220] ;  /* 0x00000000dc38783b */ /* 0x000fe80000000200 */
[----:B------:R-:W-:Y:S04]  /*1d10*/  LDSM.16.M88.4 R60, [R218] ;  /* 0x00000000da3c783b */ /* 0x000fe80000000200 */
[----:B------:R-:W-:Y:S01]  /*1d20*/  LDSM.16.M88.4 R76, [R217] ;  /* 0x00000000d94c783b */ /* 0x000fe20000000200 */
[C---:B--2---:R-:W-:Y:S03]  /*1d30*/  HMMA.16816.F32 R12, R140.reuse, R4, RZ ;  /* 0x000000048c0c723c */ /* 0x044fe600000018ff */
[----:B------:R-:W-:Y:S04]  /*1d40*/  LDSM.16.M88.4 R52, [R219] ;  /* 0x00000000db34783b */ /* 0x000fe80000000200 */
[----:B------:R-:W-:Y:S01]  /*1d50*/  LDSM.16.M88.4 R92, [R216] ;  /* 0x00000000d85c783b */ /* 0x000fe20000000200 */
[C---:B-1----:R-:W-:Y:S08]  /*1d60*/  HMMA.16816.F32 R8, R140.reuse, R6, RZ ;  /* 0x000000068c08723c */ /* 0x042ff000000018ff */
[C---:B---3--:R-:W-:Y:S08]  /*1d70*/  HMMA.16816.F32 R4, R140.reuse, R16, RZ ;  /* 0x000000108c04723c */ /* 0x048ff000000018ff */
[----:B------:R-:W-:Y:S01]  /*1d80*/  HMMA.16816.F32 R16, R140, R18, RZ ;  /* 0x000000128c10723c */ /* 0x000fe200000018ff */
[----:B------:R-:W-:-:S02]  /*1d90*/  IMAD R0, R68, c[0x0][0x20c], R0 ;  /* 0x0000830044007a24 */ /* 0x000fc400078e0200 */
[C---:B------:R-:W-:Y:S11]  /*1da0*/  IMAD R128, R68.reuse, R131, c[0x0][0x1d0] ;  /* 0x0000740044807624 */ /* 0x040ff600078e0283 */
[----:B------:R-:W-:Y:S02]  /*1db0*/  @!UPT UIADD3 URZ, URZ, URZ, URZ ;  /* 0x0000003f3f3ff290 */ /* 0x000fe4000fffe03f */
[C---:B----4-:R-:W-:Y:S07]  /*1dc0*/  HMMA.16816.F32 R124, R144.reuse, R28, R4 ;  /* 0x0000001c907c723c */ /* 0x050fee0000001804 */
[----:B------:R-:W-:Y:S01]  /*1dd0*/  IMAD.WIDE.U32 R4, R68, c[0x0][0x208], RZ ;  /* 0x0000820044047a25 */ /* 0x000fe200078e00ff */
[----:B-----5:R-:W-:Y:S01]  /*1de0*/  HMMA.16816.F32 R112, R144, R24, R12 ;  /* 0x000000189070723c */ /* 0x020fe2000000180c */
[----:B------:R-:W-:Y:S03]  /*1df0*/  LDSM.16.M88.4 R12, [R201+0x2800] ;  /* 0x00280000c90c783b */ /* 0x000fe60000000200 */
[----:B------:R-:W-:-:S02]  /*1e00*/  LEA R3, P0, R4, R22, 0x7 ;  /* 0x0000001604037211 */ /* 0x000fc400078038ff */
[----:B------:R-:W-:Y:S02]  /*1e10*/  IADD3 R0, R5, R0, RZ ;  /* 0x0000000005007210 */ /* 0x000fe40007ffe0ff */
[C---:B------:R-:W-:Y:S01]  /*1e20*/  HMMA.16816.F32 R120, R144.reuse, R26, R8 ;  /* 0x0000001a9078723c */ /* 0x040fe20000001808 */
[----:B------:R-:W1:Y:S01]  /*1e30*/  LDSM.16.M88.4 R24, [R201+0x1800] ;  /* 0x00180000c918783b */ /* 0x000e620000000200 */
[----:B------:R-:W-:Y:S01]  /*1e40*/  LEA.HI.X R4, R4, R21, R0, 0x7, P0 ;  /* 0x0000001504047211 */ /* 0x000fe200000f3c00 */
[----:B------:R-:W-:Y:S02]  /*1e50*/  IMAD.IADD R0, R128, 0x1, -R40 ;  /* 0x0000000180007824 */ /* 0x000fe400078e0a28 */
[----:B------:R-:W2:Y:S03]  /*1e60*/  LDSM.16.M88.4 R40, [R201+0x3000] ;  /* 0x00300000c928783b */ /* 0x000ea60000000200 */
[----:B------:R-:W-:Y:S01]  /*1e70*/  HMMA.16816.F32 R100, R144, R30, R16 ;  /* 0x0000001e9064723c */ /* 0x000fe20000001810 */
[----:B------:R-:W3:Y:S01]  /*1e80*/  LDSM.16.M88.4 R16, [R201+0x2000] ;  /* 0x00200000c910783b */ /* 0x000ee20000000200 */
[----:B------:R-:W-:Y:S01]  /*1e90*/  IMAD.MOV.U32 R28, RZ, RZ, 0x6 ;  /* 0x00000006ff1c7424 */ /* 0x000fe200078e00ff */
[----:B------:R-:W-:-:S05]  /*1ea0*/  MOV R29, c[0x0][0x208] ;  /* 0x00008200001d7a02 */ /* 0x000fca0000000f00 */
[----:B------:R-:W-:Y:S01]  /*1eb0*/  HMMA.16816.F32 R8, R140, R32, RZ ;  /* 0x000000208c08723c */ /* 0x000fe200000018ff */
[C---:B------:R-:W-:Y:S02]  /*1ec0*/  SHF.L.U64.HI R28, R29.reuse, R28, c[0x0][0x20c] ;  /* 0x000083001d1c7619 */ /* 0x040fe4000001021c */
[----:B------:R-:W-:Y:S02]  /*1ed0*/  SHF.L.U32 R29, R29, 0x6, RZ ;  /* 0x000000061d1d7819 */ /* 0x000fe400000006ff */
[----:B------:R-:W-:-:S03]  /*1ee0*/  LEA R2, P1, R3, c[0x0][0x1f8], 0x1 ;  /* 0x00007e0003027a11 */ /* 0x000fc600078208ff */
[----:B------:R-:W-:Y:S01]  /*1ef0*/  HMMA.16816.F32 R20, R140, R34, RZ ;  /* 0x000000228c14723c */ /* 0x000fe200000018ff */
[----:B------:R-:W-:Y:S02]  /*1f00*/  IADD3 R6, P0, R29, R2, RZ ;  /* 0x000000021d067210 */ /* 0x000fe40007f1e0ff */
[----:B------:R-:W-:Y:S02]  /*1f10*/  LEA.HI.X R3, R3, c[0x0][0x1fc], R4, 0x1, P1 ;  /* 0x00007f0003037a11 */ /* 0x000fe400008f0c04 */
[----:B------:R-:W-:Y:S02]  /*1f20*/  ISETP.LT.OR P2, PT, R0, 0x1, P5 ;  /* 0x000000010000780c */ /* 0x000fe40002f41670 */
[----:B------:R-:W-:Y:S02]  /*1f30*/  IADD3.X R7, R28, R3, RZ, P0, !PT ;  /* 0x000000031c077210 */ /* 0x000fe400007fe4ff */
[----:B------:R-:W-:Y:S02]  /*1f40*/  ISETP.LT.OR P0, PT, R0, 0x1, P6 ;  /* 0x000000010000780c */ /* 0x000fe40003701670 */
[----:B------:R-:W-:-:S02]  /*1f50*/  IADD3 R4, P1, R6, R29, RZ ;  /* 0x0000001d06047210 */ /* 0x000fc40007f3e0ff */
[----:B------:R-:W-:Y:S02]  /*1f60*/  ISETP.LT.OR P3, PT, R0, 0x21, P5 ;  /* 0x000000210000780c */ /* 0x000fe40002f61670 */
[----:B------:R-:W-:Y:S01]  /*1f70*/  IADD3.X R5, R7, R28, RZ, P1, !PT ;  /* 0x0000001c07057210 */ /* 0x000fe20000ffe4ff */
[C---:B------:R-:W-:Y:S02]  /*1f80*/  HMMA.16816.F32 R108, R144.reuse, R36, R8 ;  /* 0x00000024906c723c */ /* 0x040fe40000001808 */
[----:B------:R-:W-:Y:S01]  /*1f90*/  @!PT LDS RZ, [RZ] ;  /* 0x00000000fffff984 */ /* 0x000fe20000000800 */
[----:B------:R-:W-:Y:S01]  /*1fa0*/  @!PT LDS RZ, [RZ] ;  /* 0x00000000fffff984 */ /* 0x000fe20000000800 */
[----:B------:R-:W-:Y:S01]  /*1fb0*/  @!PT LDS RZ, [RZ] ;  /* 0x00000000fffff984 */ /* 0x000fe20000000800 */
[----:B------:R4:W-:Y:S04]  /*1fc0*/  LDGSTS.E.BYPASS.LTC128B.128 [R228+0x100], [R2.64], !P2 ;  /* 0x0010000002e47fae */ /* 0x0009e8000d101d46 */
[----:B------:R4:W-:Y:S01]  /*1fd0*/  LDGSTS.E.BYPASS.LTC128B.128 [R228+0x4100], [R2.64+0x80], !P0 ;  /* 0x0410008002e47fae */ /* 0x0009e2000c101d46 */
[----:B------:R-:W-:Y:S01]  /*1fe0*/  IADD3 R8, P2, P1, R29, 0x80, R2 ;  /* 0x000000801d087810 */ /* 0x000fe2000795e002 */
[----:B------:R-:W-:Y:S02]  /*1ff0*/  HMMA.16816.F32 R116, R144, R38, R20 ;  /* 0x000000269074723c */ /* 0x000fe40000001814 */
[----:B------:R5:W-:Y:S01]  /*2000*/  LDGSTS.E.BYPASS.LTC128B.128 [R228+0x1100], [R6.64], !P3 ;  /* 0x0110000006e47fae */ /* 0x000be2000d901d46 */
[----:B------:R-:W-:-:S02]  /*2010*/  IADD3.X R9, R28, RZ, R3, P2, P1 ;  /* 0x000000ff1c097210 */ /* 0x000fc400017e2403 */
[----:B------:R-:W-:-:S03]  /*2020*/  ISETP.LT.OR P1, PT, R0, 0x21, P6 ;  /* 0x000000210000780c */ /* 0x000fc60003721670 */
[----:B-1----:R-:W-:Y:S01]  /*2030*/  HMMA.16816.F32 R44, R140, R24, RZ ;  /* 0x000000188c2c723c */ /* 0x002fe200000018ff */
[C---:B------:R-:W-:Y:S02]  /*2040*/  ISETP.LT.OR P2, PT, R0.reuse, 0x41, P5 ;  /* 0x000000410000780c */ /* 0x040fe40002f41670 */
[----:B------:R-:W-:-:S05]  /*2050*/  ISETP.LT.OR P5, PT, R0, 0x61, P5 ;  /* 0x000000610000780c */ /* 0x000fca0002fa1670 */
[C---:B------:R-:W-:Y:S01]  /*2060*/  HMMA.16816.F32 R36, R140.reuse, R26, RZ ;  /* 0x0000001a8c24723c */ /* 0x040fe200000018ff */
[----:B------:R-:W-:Y:S01]  /*2070*/  ISETP.LT.OR P3, PT, R0, 0x61, P6 ;  /* 0x000000610000780c */ /* 0x000fe20003761670 */
[----:B------:R1:W-:Y:S04]  /*2080*/  LDGSTS.E.BYPASS.LTC128B.128 [R228+0x5100], [R8.64], !P1 ;  /* 0x0510000008e47fae */ /* 0x0003e8000c901d46 */
[----:B------:R5:W-:Y:S01]  /*2090*/  LDGSTS.E.BYPASS.LTC128B.128 [R228+0x2100], [R4.64], !P2 ;  /* 0x0210000004e47fae */ /* 0x000be2000d101d46 */
[----:B----4-:R-:W-:Y:S01]  /*20a0*/  IADD3 R2, P0, R4, R29, RZ ;  /* 0x0000001d04027210 */ /* 0x010fe20007f1e0ff */
[----:B------:R-:W-:Y:S03]  /*20b0*/  HMMA.16816.F32 R24, R140, R12, RZ ;  /* 0x0000000c8c18723c */ /* 0x000fe600000018ff */
[----:B------:R-:W-:-:S02]  /*20c0*/  IADD3.X R3, R5, R28, RZ, P0, !PT ;  /* 0x0000001c05037210 */ /* 0x000fc400007fe4ff */
[----:B------:R-:W-:-:S03]  /*20d0*/  ISETP.LT.OR P0, PT, R0, 0x41, P6 ;  /* 0x000000410000780c */ /* 0x000fc60003701670 */
[C---:B------:R-:W-:Y:S08]  /*20e0*/  HMMA.16816.F32 R20, R140.reuse, R14, RZ ;  /* 0x0000000e8c14723c */ /* 0x040ff000000018ff */
[C---:B--2---:R-:W-:Y:S02]  /*20f0*/  HMMA.16816.F32 R12, R140.reuse, R42, RZ ;  /* 0x0000002a8c0c723c */ /* 0x044fe400000018ff */
[----:B------:R5:W-:Y:S04]  /*2100*/  LDGSTS.E.BYPASS.LTC128B.128 [R228+0x6100], [R4.64+0x80], !P0 ;  /* 0x0610008004e47fae */ /* 0x000be8000c101d46 */
[----:B------:R2:W-:Y:S02]  /*2110*/  LDGSTS.E.BYPASS.LTC128B.128 [R228+0x3100], [R2.64], !P5 ;  /* 0x0310000002e47fae */ /* 0x0005e4000e901d46 */
[C---:B---3--:R-:W-:Y:S02]  /*2120*/  HMMA.16816.F32 R28, R140.reuse, R18, RZ ;  /* 0x000000128c1c723c */ /* 0x048fe400000018ff */
[----:B------:R2:W-:Y:S04]  /*2130*/  LDGSTS.E.BYPASS.LTC128B.128 [R228+0x7100], [R2.64+0x80], !P3 ;  /* 0x0710008002e47fae */ /* 0x0005e8000d901d46 */
[----:B------:R-:W3:Y:S02]  /*2140*/  LDSM.16.M88.4 R64, [R205] ;  /* 0x00000000cd40783b */ /* 0x000ee40000000200 */
[C---:B------:R-:W-:Y:S02]  /*2150*/  HMMA.16816.F32 R32, R140.reuse, R16, RZ ;  /* 0x000000108c20723c */ /* 0x040fe400000018ff */
[----:B------:R-:W-:Y:S04]  /*2160*/  LDSM.16.M88.4 R72, [R205+0x800] ;  /* 0x00080000cd48783b */ /* 0x000fe80000000200 */
[----:B------:R-:W-:Y:S02]  /*2170*/  LDSM.16.M88.4 R88, [R205+0x1000] ;  /* 0x00100000cd58783b */ /* 0x000fe40000000200 */
[C---:B------:R-:W-:Y:S02]  /*2180*/  HMMA.16816.F32 R16, R140.reuse, R40, RZ ;  /* 0x000000288c10723c */ /* 0x040fe400000018ff */
[----:B------:R-:W0:Y:S06]  /*2190*/  LDGDEPBAR ;  /* 0x00000000000079af */ /* 0x000e2c0000000000 */
[C---:B-1----:R-:W-:Y:S08]  /*21a0*/  HMMA.16816.F32 R8, R140.reuse, R48, RZ ;  /* 0x000000308c08723c */ /* 0x042ff000000018ff */
[----:B-----5:R-:W-:Y:S08]  /*21b0*/  HMMA.16816.F32 R4, R140, R50, RZ ;  /* 0x000000328c04723c */ /* 0x020ff000000018ff */
[C---:B------:R-:W-:Y:S08]  /*21c0*/  HMMA.16816.F32 R96, R144.reuse, R56, R44 ;  /* 0x000000389060723c */ /* 0x040ff0000000182c */
[C---:B------:R-:W-:Y:S08]  /*21d0*/  HMMA.16816.F32 R80, R144.reuse, R58, R36 ;  /* 0x0000003a9050723c */ /* 0x040ff00000001824 */
[C---:B------:R-:W-:Y:S01]  /*21e0*/  HMMA.16816.F32 R56, R144.reuse, R60, R24 ;  /* 0x0000003c9038723c */ /* 0x040fe20000001818 */
[----:B------:R-:W1:Y:S07]  /*21f0*/  LDSM.16.M88.4 R24, [R205+0x2000] ;  /* 0x00200000cd18783b */ /* 0x000e6e0000000200 */
[C---:B------:R-:W-:Y:S01]  /*2200*/  HMMA.16816.F32 R44, R144.reuse, R78, R12 ;  /* 0x0000004e902c723c */ /* 0x040fe2000000180c */
[----:B------:R-:W4:Y:S07]  /*2210*/  LDSM.16.M88.4 R12, [R205+0x3800] ;  /* 0x00380000cd0c783b */ /* 0x000f2e0000000200 */
[C---:B------:R-:W-:Y:S01]  /*2220*/  HMMA.16816.F32 R104, R144.reuse, R54, R28 ;  /* 0x000000369068723c */ /* 0x040fe2000000181c */
[----:B------:R-:W5:Y:S07]  /*2230*/  LDSM.16.M88.4 R28, [R205+0x1800] ;  /* 0x00180000cd1c783b */ /* 0x000f6e0000000200 */
[C---:B------:R-:W-:Y:S01]  /*2240*/  HMMA.16816.F32 R48, R144.reuse, R76, R16 ;  /* 0x0000004c9030723c */ /* 0x040fe20000001810 */
[----:B------:R-:W1:Y:S07]  /*2250*/  LDSM.16.M88.4 R16, [R205+0x3000] ;  /* 0x00300000cd10783b */ /* 0x000e6e0000000200 */
[C---:B------:R-:W-:Y:S08]  /*2260*/  HMMA.16816.F32 R40, R144.reuse, R92, R8 ;  /* 0x0000005c9028723c */ /* 0x040ff00000001808 */
[C---:B------:R-:W-:Y:S01]  /*2270*/  HMMA.16816.F32 R84, R144.reuse, R52, R32 ;  /* 0x000000349054723c */ /* 0x040fe20000001820 */
[----:B------:R-:W2:Y:S07]  /*2280*/  LDSM.16.M88.4 R32, [R202] ;  /* 0x00000000ca20783b */ /* 0x000eae0000000200 */
[C---:B------:R-:W-:Y:S01]  /*2290*/  HMMA.16816.F32 R8, R144.reuse, R94, R4 ;  /* 0x0000005e9008723c */ /* 0x040fe20000001804 */
[----:B------:R-:W-:Y:S07]  /*22a0*/  LDSM.16.M88.4 R92, [R202+0x1800] ;  /* 0x00180000ca5c783b */ /* 0x000fee0000000200 */
[----:B------:R-:W-:Y:S01]  /*22b0*/  HMMA.16816.F32 R52, R144, R62, R20 ;  /* 0x0000003e9034723c */ /* 0x000fe20000001814 */
[----:B------:R-:W2:Y:S07]  /*22c0*/  LDSM.16.M88.4 R20, [R205+0x2800] ;  /* 0x00280000cd14783b */ /* 0x000eae0000000200 */
[C---:B---3--:R-:W-:Y:S08]  /*22d0*/  HMMA.16816.F32 R4, R164.reuse, R64, R112 ;  /* 0x00000040a404723c */ /* 0x048ff00000001870 */
[C---:B-1----:R-:W-:Y:S08]  /*22e0*/  HMMA.16816.F32 R60, R164.reuse, R26, R104 ;  /* 0x0000001aa43c723c */ /* 0x042ff00000001868 */
[C---:B----4-:R-:W-:Y:S01]  /*22f0*/  HMMA.16816.F32 R104, R164.reuse, R14, R8 ;  /* 0x0000000ea468723c */ /* 0x050fe20000001808 */
[----:B------:R-:W1:Y:S07]  /*2300*/  LDSM.16.M88.4 R8, [R201+0x4000] ;  /* 0x00400000c908783b */ /* 0x000e6e0000000200 */
[C---:B------:R-:W-:Y:S08]  /*2310*/  HMMA.16816.F32 R36, R164.reuse, R66, R120 ;  /* 0x00000042a424723c */ /* 0x040ff00000001878 */
[C---:B------:R-:W-:Y:S08]  /*2320*/  HMMA.16816.F32 R64, R164.reuse, R72, R124 ;  /* 0x00000048a440723c */ /* 0x040ff0000000187c */
[C---:B------:R-:W-:Y:S01]  /*2330*/  HMMA.16816.F32 R100, R164.reuse, R74, R100 ;  /* 0x0000004aa464723c */ /* 0x040fe20000001864 */
[----:B------:R-:W3:Y:S07]  /*2340*/  LDSM.16.M88.4 R72, [R202+0x800] ;  /* 0x00080000ca48783b */ /* 0x000eee0000000200 */
[C---:B------:R-:W-:Y:S08]  /*2350*/  HMMA.16816.F32 R108, R164.reuse, R88, R108 ;  /* 0x00000058a46c723c */ /* 0x040ff0000000186c */
[C---:B------:R-:W-:Y:S01]  /*2360*/  HMMA.16816.F32 R112, R164.reuse, R90, R116 ;  /* 0x0000005aa470723c */ /* 0x040fe20000001874 */
[----:B------:R-:W-:Y:S07]  /*2370*/  LDSM.16.M88.4 R116, [R202+0x2000] ;  /* 0x00200000ca74783b */ /* 0x000fee0000000200 */
[C---:B-----5:R-:W-:Y:S08]  /*2380*/  HMMA.16816.F32 R88, R164.reuse, R28, R96 ;  /* 0x0000001ca458723c */ /* 0x060ff00000001860 */
[C---:B------:R-:W-:Y:S01]  /*2390*/  HMMA.16816.F32 R96, R164.reuse, R30, R80 ;  /* 0x0000001ea460723c */ /* 0x040fe20000001850 */
[----:B------:R-:W4:Y:S07]  /*23a0*/  LDSM.16.M88.4 R80, [R202+0x1000] ;  /* 0x00100000ca50783b */ /* 0x000f2e0000000200 */
[C---:B------:R-:W-:Y:S01]  /*23b0*/  HMMA.16816.F32 R76, R164.reuse, R24, R84 ;  /* 0x00000018a44c723c */ /* 0x040fe20000001854 */
[----:B------:R-:W-:Y:S07]  /*23c0*/  LDSM.16.M88.4 R84, [R202+0x2800] ;  /* 0x00280000ca54783b */ /* 0x000fee0000000200 */
[C---:B------:R-:W-:Y:S08]  /*23d0*/  HMMA.16816.F32 R48, R164.reuse, R16, R48 ;  /* 0x00000010a430723c */ /* 0x040ff00000001830 */
[----:B------:R-:W-:Y:S01]  /*23e0*/  HMMA.16816.F32 R24, R164, R18, R44 ;  /* 0x00000012a418723c */ /* 0x000fe2000000182c */
[----:B------:R-:W5:Y:S07]  /*23f0*/  LDSM.16.M88.4 R16, [R202+0x3000] ;  /* 0x00300000ca10783b */ /* 0x000f6e0000000200 */
[----:B--2---:R-:W-:Y:S08]  /*2400*/  HMMA.16816.F32 R4, R172, R32, R4 ;  /* 0x00000020ac04723c */ /* 0x004ff00000001804 */
[C---:B------:R-:W-:Y:S08]  /*2410*/  HMMA.16816.F32 R56, R164.reuse, R20, R56 ;  /* 0x00000014a438723c */ /* 0x040ff00000001838 */
[C---:B------:R-:W-:Y:S01]  /*2420*/  HMMA.16816.F32 R28, R164.reuse, R22, R52 ;  /* 0x00000016a41c723c */ /* 0x040fe20000001834 */
[----:B------:R-:W2:Y:S07]  /*2430*/  LDSM.16.M88.4 R20, [R215] ;  /* 0x00000000d714783b */ /* 0x000eae0000000200 */
[----:B------:R-:W-:Y:S01]  /*2440*/  HMMA.16816.F32 R44, R164, R12, R40 ;  /* 0x0000000ca42c723c */ /* 0x000fe20000001828 */
[----:B------:R-:W2:Y:S07]  /*2450*/  LDSM.16.M88.4 R40, [R202+0x3800] ;  /* 0x00380000ca28783b */ /* 0x000eae0000000200 */
[----:B------:R-:W-:Y:S01]  /*2460*/  HMMA.16816.F32 R12, R172, R34, R36 ;  /* 0x00000022ac0c723c */ /* 0x000fe20000001824 */
[----:B------:R-:W-:Y:S04]  /*2470*/  LDSM.16.M88.4 R36, [R214] ;  /* 0x00000000d624783b */ /* 0x000fe80000000200 */
[----:B------:R-:W-:Y:S03]  /*2480*/  LDSM.16.M88.4 R32, [R201+0x5800] ;  /* 0x00580000c920783b */ /* 0x000fe60000000200 */
[----:B-1----:R-:W-:Y:S08]  /*2490*/  HMMA.16816.F32 R4, R176, R8, R4 ;  /* 0x00000008b004723c */ /* 0x002ff00000001804 */
[C---:B---3--:R-:W-:Y:S08]  /*24a0*/  HMMA.16816.F32 R52, R172.reuse, R72, R64 ;  /* 0x00000048ac34723c */ /* 0x048ff00000001840 */
[C---:B------:R-:W-:Y:S08]  /*24b0*/  HMMA.16816.F32 R64, R172.reuse, R74, R100 ;  /* 0x0000004aac40723c */ /* 0x040ff00000001864 */
[C---:B----4-:R-:W-:Y:S08]  /*24c0*/  HMMA.16816.F32 R72, R172.reuse, R80, R108 ;  /* 0x00000050ac48723c */ /* 0x050ff0000000186c */
[----:B-----5:R-:W-:Y:S01]  /*24d0*/  HMMA.16816.F32 R108, R172, R18, R24 ;  /* 0x00000012ac6c723c */ /* 0x020fe20000001818 */
[----:B------:R-:W1:Y:S07]  /*24e0*/  LDSM.16.M88.4 R24, [R205+0x4000] ;  /* 0x00400000cd18783b */ /* 0x000e6e0000000200 */
[----:B------:R-:W-:Y:S01]  /*24f0*/  HMMA.16816.F32 R8, R176, R10, R12 ;  /* 0x0000000ab008723c */ /* 0x000fe2000000180c */
[----:B------:R-:W3:Y:S07]  /*2500*/  LDSM.16.M88.4 R12, [R201+0x4800] ;  /* 0x00480000c90c783b */ /* 0x000eee0000000200 */
[----:B--2---:R-:W-:Y:S08]  /*2510*/  HMMA.16816.F32 R4, R180, R20, R4 ;  /* 0x00000014b404723c */ /* 0x004ff00000001804 */
[C---:B------:R-:W-:Y:S08]  /*2520*/  HMMA.16816.F32 R80, R172.reuse, R82, R112 ;  /* 0x00000052ac50723c */ /* 0x040ff00000001870 */
[----:B------:R-:W-:Y:S01]  /*2530*/  HMMA.16816.F32 R112, R172, R40, R44 ;  /* 0x00000028ac70723c */ /* 0x000fe2000000182c */
[----:B------:R-:W2:Y:S07]  /*2540*/  LDSM.16.M88.4 R44, [R202+0x4000] ;  /* 0x00400000ca2c783b */ /* 0x000eae0000000200 */
[----:B------:R-:W-:Y:S08]  /*2550*/  HMMA.16816.F32 R8, R180, R22, R8 ;  /* 0x00000016b408723c */ /* 0x000ff00000001808 */
[C---:B------:R-:W-:Y:S08]  /*2560*/  HMMA.16816.F32 R88, R172.reuse, R92, R88 ;  /* 0x0000005cac58723c */ /* 0x040ff00000001858 */
[C---:B------:R-:W-:Y:S08]  /*2570*/  HMMA.16816.F32 R96, R172.reuse, R94, R96 ;  /* 0x0000005eac60723c */ /* 0x040ff00000001860 */
[C---:B------:R-:W-:Y:S01]  /*2580*/  HMMA.16816.F32 R92, R172.reuse, R84, R56 ;  /* 0x00000054ac5c723c */ /* 0x040fe20000001838 */
[----:B------:R-:W-:Y:S07]  /*2590*/  LDSM.16.M88.4 R56, [R201+0x6000] ;  /* 0x00600000c938783b */ /* 0x000fee0000000200 */
[C---:B------:R-:W-:Y:S01]  /*25a0*/  HMMA.16816.F32 R84, R172.reuse, R86, R28 ;  /* 0x00000056ac54723c */ /* 0x040fe2000000181c */
[----:B------:R-:W4:Y:S07]  /*25b0*/  LDSM.16.M88.4 R28, [R201+0x5000] ;  /* 0x00500000c91c783b */ /* 0x000f2e0000000200 */
[----:B------:R-:W-:Y:S01]  /*25c0*/  HMMA.16816.F32 R100, R172, R16, R48 ;  /* 0x00000010ac64723c */ /* 0x000fe20000001830 */
[----:B------:R-:W-:Y:S07]  /*25d0*/  LDSM.16.M88.4 R48, [R205+0x5000] ;  /* 0x00500000cd30783b */ /* 0x000fee0000000200 */
[----:B-1----:R-:W-:Y:S08]  /*25e0*/  HMMA.16816.F32 R4, R184, R24, R4 ;  /* 0x00000018b804723c */ /* 0x002ff00000001804 */
[C---:B---3--:R-:W-:Y:S08]  /*25f0*/  HMMA.16816.F32 R16, R176.reuse, R12, R52 ;  /* 0x0000000cb010723c */ /* 0x048ff00000001834 */
[----:B------:R-:W-:Y:S08]  /*2600*/  HMMA.16816.F32 R20, R176, R14, R64 ;  /* 0x0000000eb014723c */ /* 0x000ff00000001840 */
[----:B------:R-:W-:Y:S01]  /*2610*/  HMMA.16816.F32 R8, R184, R26, R8 ;  /* 0x0000001ab808723c */ /* 0x000fe20000001808 */
[----:B------:R-:W1:Y:S07]  /*2620*/  LDSM.16.M88.4 R24, [R205+0x4800] ;  /* 0x00480000cd18783b */ /* 0x000e6e0000000200 */
[----:B------:R-:W-:Y:S01]  /*2630*/  HMMA.16816.F32 R104, R172, R42, R104 ;  /* 0x0000002aac68723c */ /* 0x000fe20000001868 */
[----:B------:R-:W3:Y:S07]  /*2640*/  LDSM.16.M88.4 R40, [R213] ;  /* 0x00000000d528783b */ /* 0x000eee0000000200 */
[----:B--2---:R-:W-:Y:S08]  /*2650*/  HMMA.16816.F32 R12, R188, R44, R4 ;  /* 0x0000002cbc0c723c */ /* 0x004ff00000001804 */
[C---:B------:R-:W-:Y:S08]  /*2660*/  HMMA.16816.F32 R4, R180.reuse, R36, R16 ;  /* 0x00000024b404723c */ /* 0x040ff00000001810 */
[----:B------:R-:W-:Y:S01]  /*2670*/  HMMA.16816.F32 R16, R180, R38, R20 ;  /* 0x00000026b410723c */ /* 0x000fe20000001814 */
[----:B------:R-:W2:Y:S04]  /*2680*/  LDSM.16.M88.4 R36, [R202+0x4800] ;  /* 0x00480000ca24783b */ /* 0x000ea80000000200 */
[----:B------:R-:W5:Y:S03]  /*2690*/  LDSM.16.M88.4 R20, [R212] ;  /* 0x00000000d414783b */ /* 0x000f660000000200 */
[----:B----4-:R-:W-:Y:S01]  /*26a0*/  HMMA.16816.F32 R52, R176, R28, R72 ;  /* 0x0000001cb034723c */ /* 0x010fe20000001848 */
[----:B------:R-:W-:-:S07]  /*26b0*/  FMUL.FTZ R0, R12, c[0x0][0x320] ;  /* 0x0000c8000c007a20 */ /* 0x000fce0000410000 */
[----:B-1----:R-:W-:Y:S08]  /*26c0*/  HMMA.16816.F32 R4, R184, R24, R4 ;  /* 0x00000018b804723c */ /* 0x002ff00000001804 */
[C---:B------:R-:W-:Y:S01]  /*26d0*/  HMMA.16816.F32 R76, R172.reuse, R116, R76 ;  /* 0x00000074ac4c723c */ /* 0x040fe2000000184c */
[----:B------:R1:W4:Y:S07]  /*26e0*/  MUFU.TANH R123, R0 ;  /* 0x00000000007b7308 */ /* 0x00032e0000002400 */
[----:B------:R-:W-:Y:S08]  /*26f0*/  HMMA.16816.F32 R116, R172, R118, R60 ;  /* 0x00000076ac74723c */ /* 0x000ff0000000183c */
[----:B------:R-:W-:Y:S01]  /*2700*/  HMMA.16816.F32 R60, R176, R30, R80 ;  /* 0x0000001eb03c723c */ /* 0x000fe20000001850 */
[----:B-1----:R-:W-:-:S07]  /*2710*/  FMUL.FTZ R0, R13, c[0x0][0x320] ;  /* 0x0000c8000d007a20 */ /* 0x002fce0000410000 */
[----:B------:R-:W-:Y:S01]  /*2720*/  HMMA.16816.F32 R28, R188, R46, R8 ;  /* 0x0000002ebc1c723c */ /* 0x000fe20000001808 */
[----:B------:R1:W1:Y:S01]  /*2730*/  MUFU.TANH R122, R0 ;  /* 0x00000000007a7308 */ /* 0x0002620000002400 */
[----:B------:R-:W-:Y:S06]  /*2740*/  LDSM.16.M88.4 R44, [R201+0x6800] ;  /* 0x00680000c92c783b */ /* 0x000fec0000000200 */
[----:B---3--:R-:W-:Y:S01]  /*2750*/  HMMA.16816.F32 R8, R180, R40, R52 ;  /* 0x00000028b408723c */ /* 0x008fe20000001834 */
[----:B------:R-:W-:Y:S01]  /*2760*/  LDSM.16.M88.4 R52, [R205+0x5800] ;  /* 0x00580000cd34783b */ /* 0x000fe20000000200 */
[----:B-1----:R-:W-:-:S04]  /*2770*/  FMUL.FTZ R0, R14, c[0x0][0x320] ;  /* 0x0000c8000e007a20 */ /* 0x002fc80000410000 */
[----:B------:R1:W3:Y:S02]  /*2780*/  MUFU.TANH R127, R0 ;  /* 0x00000000007f7308 */ /* 0x0002e40000002400 */
[C---:B------:R-:W-:Y:S08]  /*2790*/  HMMA.16816.F32 R88, R176.reuse, R32, R88 ;  /* 0x00000020b058723c */ /* 0x040ff00000001858 */
[----:B------:R-:W-:Y:S01]  /*27a0*/  HMMA.16816.F32 R64, R176, R34, R96 ;  /* 0x00000022b040723c */ /* 0x000fe20000001860 */
[----:B------:R-:W3:Y:S01]  /*27b0*/  LDSM.16.M88.4 R32, [R202+0x5000] ;  /* 0x00500000ca20783b */ /* 0x000ee20000000200 */
[----:B-1----:R-:W-:-:S06]  /*27c0*/  FMUL.FTZ R0, R15, c[0x0][0x320] ;  /* 0x0000c8000f007a20 */ /* 0x002fcc0000410000 */
[----:B------:R-:W-:Y:S01]  /*27d0*/  HMMA.16816.F32 R12, R184, R26, R16 ;  /* 0x0000001ab80c723c */ /* 0x000fe20000001810 */
[----:B------:R1:W1:Y:S07]  /*27e0*/  MUFU.TANH R126, R0 ;  /* 0x00000000007e7308 */ /* 0x00026e0000002400 */
[----:B--2---:R-:W-:Y:S01]  /*27f0*/  HMMA.16816.F32 R16, R188, R36, R4 ;  /* 0x00000024bc10723c */ /* 0x004fe20000001804 */
[----:B-1----:R-:W-:-:S04]  /*2800*/  FMUL.FTZ R0, R28, c[0x0][0x320] ;  /* 0x0000c8001c007a20 */ /* 0x002fc80000410000 */
[----:B------:R1:W2:Y:S03]  /*2810*/  MUFU.TANH R99, R0 ;  /* 0x0000000000637308 */ /* 0x0002a60000002400 */
[----:B------:R-:W-:Y:S01]  /*2820*/  HMMA.16816.F32 R4, R184, R48, R8 ;  /* 0x00000030b804723c */ /* 0x000fe20000001808 */
[----:B-1----:R-:W-:-:S04]  /*2830*/  FMUL.FTZ R0, R29, c[0x0][0x320] ;  /* 0x0000c8001d007a20 */ /* 0x002fc80000410000 */
[----:B------:R1:W1:Y:S03]  /*2840*/  MUFU.TANH R98, R0 ;  /* 0x0000000000627308 */ /* 0x0002660000002400 */
[----:B------:R-:W-:Y:S01]  /*2850*/  HMMA.16816.F32 R24, R180, R42, R60 ;  /* 0x0000002ab418723c */ /* 0x000fe2000000183c */
[----:B------:R-:W-:Y:S07]  /*2860*/  LDSM.16.M88.4 R40, [R202+0x5800] ;  /* 0x00580000ca28783b */ /* 0x000fee0000000200 */
[----:B------:R-:W-:Y:S01]  /*2870*/  HMMA.16816.F32 R8, R188, R38, R12 ;  /* 0x00000026bc08723c */ /* 0x000fe2000000180c */
[----:B------:R-:W-:Y:S01]  /*2880*/  LDSM.16.M88.4 R36, [R210] ;  /* 0x00000000d224783b */ /* 0x000fe20000000200 */
[----:B-1----:R-:W-:-:S04]  /*2890*/  FMUL.FTZ R0, R30, c[0x0][0x320] ;  /* 0x0000c8001e007a20 */ /* 0x002fc80000410000 */
[----:B------:R1:W1:Y:S02]  /*28a0*/  MUFU.TANH R121, R0 ;  /* 0x0000000000797308 */ /* 0x0002640000002400 */
[----:B-1----:R-:W-:Y:S01]  /*28b0*/  FMUL.FTZ R0, R31, c[0x0][0x320] ;  /* 0x0000c8001f007a20 */ /* 0x002fe20000410000 */
[----:B------:R-:W-:Y:S01]  /*28c0*/  HMMA.16816.F32 R72, R176, R58, R116 ;  /* 0x0000003ab048723c */ /* 0x000fe20000001874 */
[----:B------:R-:W1:Y:S04]  /*28d0*/  LDSM.16.M88.4 R28, [R211] ;  /* 0x00000000d31c783b */ /* 0x000e680000000200 */
[----:B------:R2:W1:Y:S02]  /*28e0*/  MUFU.TANH R120, R0 ;  /* 0x0000000000787308 */ /* 0x0004640000002400 */
[----:B--2---:R-:W-:-:S06]  /*28f0*/  FMUL.FTZ R0, R16, c[0x0][0x320] ;  /* 0x0000c80010007a20 */ /* 0x004fcc0000410000 */
[----:B------:R2:W1:Y:S01]  /*2900*/  MUFU.TANH R97, R0 ;  /* 0x0000000000617308 */ /* 0x0004620000002400 */
[----:B-----5:R-:W-:Y:S01]  /*2910*/  HMMA.16816.F32 R12, R180, R20, R88 ;  /* 0x00000014b40c723c */ /* 0x020fe20000001858 */
[----:B--2---:R-:W-:-:S06]  /*2920*/  FMUL.FTZ R0, R17, c[0x0][0x320] ;  /* 0x0000c80011007a20 */ /* 0x004fcc0000410000 */
[----:B------:R2:W1:Y:S02]  /*2930*/  MUFU.TANH R96, R0 ;  /* 0x0000000000607308 */ /* 0x0004640000002400 */
[----:B--2---:R-:W-:-:S06]  /*2940*/  FMUL.FTZ R0, R18, c[0x0][0x320] ;  /* 0x0000c80012007a20 */ /* 0x004fcc0000410000 */
[----:B------:R2:W1:Y:S02]  /*2950*/  MUFU.TANH R117, R0 ;  /* 0x0000000000757308 */ /* 0x0004640000002400 */
[----:B--2---:R-:W-:Y:S02]  /*2960*/  FMUL.FTZ R0, R19, c[0x0][0x320] ;  /* 0x0000c80013007a20 */ /* 0x004fe40000410000 */
[----:B---3--:R-:W-:Y:S04]  /*2970*/  HMMA.16816.F32 R16, R188, R32, R4 ;  /* 0x00000020bc10723c */ /* 0x008fe80000001804 */
[----:B------:R2:W3:Y:S04]  /*2980*/  MUFU.TANH R116, R0 ;  /* 0x0000000000747308 */ /* 0x0004e80000002400 */
[----:B------:R-:W-:Y:S01]  /*2990*/  HMMA.16816.F32 R4, R184, R50, R24 ;  /* 0x00000032b804723c */ /* 0x000fe20000001818 */
[----:B------:R-:W-:Y:S01]  /*29a0*/  LDSM.16.M88.4 R48, [R202+0x6000] ;  /* 0x00600000ca30783b */ /* 0x000fe20000000200 */
[----:B--2---:R-:W-:-:S04]  /*29b0*/  FMUL.FTZ R0, R8, c[0x0][0x320] ;  /* 0x0000c80008007a20 */ /* 0x004fc80000410000 */
[----:B------:R2:W1:Y:S02]  /*29c0*/  MUFU.TANH R90, R0 ;  /* 0x00000000005a7308 */ /* 0x0004640000002400 */
[----:B------:R-:W-:Y:S01]  /*29d0*/  HMMA.16816.F32 R76, R176, R56, R76 ;  /* 0x00000038b04c723c */ /* 0x000fe2000000184c */
[----:B------:R-:W-:Y:S01]  /*29e0*/  LDSM.16.M88.4 R56, [R201+0x7000] ;  /* 0x00700000c938783b */ /* 0x000fe20000000200 */
[----:B--2---:R-:W-:-:S04]  /*29f0*/  FMUL.FTZ R0, R9, c[0x0][0x320] ;  /* 0x0000c80009007a20 */ /* 0x004fc80000410000 */
[----:B------:R2:W1:Y:S02]  /*2a00*/  MUFU.TANH R89, R0 ;  /* 0x0000000000597308 */ /* 0x0004640000002400 */
[----:B------:R-:W-:Y:S08]  /*2a10*/  HMMA.16816.F32 R60, R176, R44, R92 ;  /* 0x0000002cb03c723c */ /* 0x000ff0000000185c */
[----:B------:R-:W-:Y:S01]  /*2a20*/  HMMA.16816.F32 R20, R180, R22, R64 ;  /* 0x00000016b414723c */ /* 0x000fe20000001840 */
[----:B--2---:R-:W-:-:S04]  /*2a30*/  FMUL.FTZ R0, R10, c[0x0][0x320] ;  /* 0x0000c8000a007a20 */ /* 0x004fc80000410000 */
[----:B------:R2:W1:Y:S03]  /*2a40*/  MUFU.TANH R92, R0 ;  /* 0x00000000005c7308 */ /* 0x0004660000002400 */
[----:B------:R-:W-:Y:S01]  /*2a50*/  HMMA.16816.F32 R4, R188, R34, R4 ;  /* 0x00000022bc04723c */ /* 0x000fe20000001804 */
[----:B------:R-:W5:Y:S01]  /*2a60*/  LDSM.16.M88.4 R32, [R205+0x6000] ;  /* 0x00600000cd20783b */ /* 0x000f620000000200 */
[----:B--2---:R-:W-:-:S06]  /*2a70*/  FMUL.FTZ R0, R11, c[0x0][0x320] ;  /* 0x0000c8000b007a20 */ /* 0x004fcc0000410000 */
[----:B------:R-:W-:Y:S01]  /*2a80*/  HMMA.16816.F32 R8, R184, R52, R12 ;  /* 0x00000034b808723c */ /* 0x000fe2000000180c */
[----:B------:R2:W2:Y:S07]  /*2a90*/  MUFU.TANH R91, R0 ;  /* 0x00000000005b7308 */ /* 0x0004ae0000002400 */
[----:B-1----:R-:W-:Y:S01]  /*2aa0*/  HMMA.16816.F32 R12, R180, R28, R76 ;  /* 0x0000001cb40c723c */ /* 0x002fe2000000184c */
[----:B--2---:R-:W-:-:S04]  /*2ab0*/  FMUL.FTZ R0, R16, c[0x0][0x320] ;  /* 0x0000c80010007a20 */ /* 0x004fc80000410000 */
[----:B------:R1:W2:Y:S11]  /*2ac0*/  MUFU.TANH R88, R0 ;  /* 0x0000000000587308 */ /* 0x0002b60000002400 */
[----:B------:R-:W-:Y:S01]  /*2ad0*/  HMMA.16816.F32 R24, R188, R40, R8 ;  /* 0x00000028bc18723c */ /* 0x000fe20000001808 */
[----:B-1----:R-:W-:-:S07]  /*2ae0*/  FMUL.FTZ R0, R17, c[0x0][0x320] ;  /* 0x0000c80011007a20 */ /* 0x002fce0000410000 */
[----:B------:R-:W-:Y:S01]  /*2af0*/  HMMA.16816.F32 R8, R184, R54, R20 ;  /* 0x00000036b808723c */ /* 0x000fe20000001814 */
[----:B------:R1:W1:Y:S07]  /*2b00*/  MUFU.TANH R82, R0 ;  /* 0x0000000000527308 */ /* 0x00026e0000002400 */
[----:B------:R-:W-:Y:S01]  /*2b10*/  HMMA.16816.F32 R64, R176, R46, R84 ;  /* 0x0000002eb040723c */ /* 0x000fe20000001854 */
[----:B------:R-:W-:Y:S01]  /*2b20*/  LDSM.16.M88.4 R44, [R205+0x6800] ;  /* 0x00680000cd2c783b */ /* 0x000fe20000000200 */
[----:B-1----:R-:W-:-:S04]  /*2b30*/  FMUL.FTZ R0, R18, c[0x0][0x320] ;  /* 0x0000c80012007a20 */ /* 0x002fc80000410000 */
[----:B------:R1:W1:Y:S02]  /*2b40*/  MUFU.TANH R85, R0 ;  /* 0x0000000000557308 */ /* 0x0002640000002400 */
[----:B------:R-:W-:Y:S01]  /*2b50*/  HMMA.16816.F32 R20, R180, R30, R72 ;  /* 0x0000001eb414723c */ /* 0x000fe20000001848 */
[----:B------:R-:W-:Y:S01]  /*2b60*/  LDSM.16.M88.4 R28, [R209] ;  /* 0x00000000d11c783b */ /* 0x000fe20000000200 */
[----:B-1----:R-:W-:-:S04]  /*2b70*/  FMUL.FTZ R0, R19, c[0x0][0x320] ;  /* 0x0000c80013007a20 */ /* 0x002fc80000410000 */
[----:B------:R1:W1:Y:S02]  /*2b80*/  MUFU.TANH R84, R0 ;  /* 0x0000000000547308 */ /* 0x0002640000002400 */
[----:B-----5:R-:W-:Y:S01]  /*2b90*/  HMMA.16816.F32 R16, R184, R32, R12 ;  /* 0x00000020b810723c */ /* 0x020fe2000000180c */
[----:B-1----:R-:W-:-:S05]  /*2ba0*/  FMUL.FTZ R0, R4, c[0x0][0x320] ;  /* 0x0000c80004007a20 */ /* 0x002fca0000410000 */
[----:B------:R1:W1:Y:S02]  /*2bb0*/  MUFU.TANH R81, R0 ;  /* 0x0000000000517308 */ /* 0x0002640000002400 */
[----:B-1----:R-:W-:-:S06]  /*2bc0*/  FMUL.FTZ R0, R5, c[0x0][0x320] ;  /* 0x0000c80005007a20 */ /* 0x002fcc0000410000 */
[----:B------:R1:W1:Y:S02]  /*2bd0*/  MUFU.TANH R80, R0 ;  /* 0x0000000000507308 */ /* 0x0002640000002400 */
[----:B-1----:R-:W-:-:S06]  /*2be0*/  FMUL.FTZ R0, R6, c[0x0][0x320] ;  /* 0x0000c80006007a20 */ /* 0x002fcc0000410000 */
[----:B------:R1:W1:Y:S02]  /*2bf0*/  MUFU.TANH R83, R0 ;  /* 0x0000000000537308 */ /* 0x0002640000002400 */
[----:B-1----:R-:W-:Y:S02]  /*2c00*/  FMUL.FTZ R0, R7, c[0x0][0x320] ;  /* 0x0000c80007007a20 */ /* 0x002fe40000410000 */
[----:B------:R-:W-:Y:S04]  /*2c10*/  HMMA.16816.F32 R4, R188, R42, R8 ;  /* 0x0000002abc04723c */ /* 0x000fe80000001808 */
[----:B------:R1:W1:Y:S02]  /*2c20*/  MUFU.TANH R75, R0 ;  /* 0x00000000004b7308 */ /* 0x0002640000002400 */
[----:B-1----:R-:W-:-:S06]  /*2c30*/  FMUL.FTZ R0, R24, c[0x0][0x320] ;  /* 0x0000c80018007a20 */ /* 0x002fcc0000410000 */
[----:B------:R1:W1:Y:S01]  /*2c40*/  MUFU.TANH R72, R0 ;  /* 0x0000000000487308 */ /* 0x0002620000002400 */
[----:B------:R-:W-:Y:S01]  /*2c50*/  HMMA.16816.F32 R8, R184, R34, R20 ;  /* 0x00000022b808723c */ /* 0x000fe20000001814 */
[----:B------:R-:W-:Y:S01]  /*2c60*/  LDSM.16.M88.4 R32, [R202+0x6800] ;  /* 0x00680000ca20783b */ /* 0x000fe20000000200 */
[----:B-1----:R-:W-:-:S05]  /*2c70*/  FMUL.FTZ R0, R25, c[0x0][0x320] ;  /* 0x0000c80019007a20 */ /* 0x002fca0000410000 */
[----:B------:R1:W1:Y:S01]  /*2c80*/  MUFU.TANH R71, R0 ;  /* 0x0000000000477308 */ /* 0x0002620000002400 */
[----:B------:R-:W-:Y:S01]  /*2c90*/  HMMA.16816.F32 R12, R180, R36, R60 ;  /* 0x00000024b40c723c */ /* 0x000fe2000000183c */
[----:B------:R-:W5:Y:S01]  /*2ca0*/  LDSM.16.M88.4 R60, [R201+0x7800] ;  /* 0x00780000c93c783b */ /* 0x000f620000000200 */
[----:B-1----:R-:W-:-:S05]  /*2cb0*/  FMUL.FTZ R0, R26, c[0x0][0x320] ;  /* 0x0000c8001a007a20 */ /* 0x002fca0000410000 */
        /* <DEDUP_REMOVED lines=11> */
[----:B-1----:R-:W-:-:S06]  /*2d70*/  FMUL.FTZ R0, R6, c[0x0][0x320] ;  /* 0x0000c80006007a20 */ /* 0x002fcc0000410000 */
[----:B------:R1:W1:Y:S01]  /*2d80*/  MUFU.TANH R66, R0 ;  /* 0x0000000000427308 */ /* 0x0002620000002400 */
[----:B------:R-:W-:Y:S01]  /*2d90*/  HMMA.16816.F32 R76, R176, R56, R100 ;  /* 0x00000038b04c723c */ /* 0x000fe20000001864 */
[----:B-1----:R-:W-:-:S07]  /*2da0*/  FMUL.FTZ R0, R7, c[0x0][0x320] ;  /* 0x0000c80007007a20 */ /* 0x002fce0000410000 */
[----:B------:R-:W-:Y:S01]  /*2db0*/  HMMA.16816.F32 R4, R188, R50, R8 ;  /* 0x00000032bc04723c */ /* 0x000fe20000001808 */
[----:B------:R-:W1:Y:S01]  /*2dc0*/  LDSM.16.M88.4 R48, [R205+0x7000] ;  /* 0x00700000cd30783b */ /* 0x000e620000000200 */
[----:B------:R2:W1:Y:S02]  /*2dd0*/  MUFU.TANH R65, R0 ;  /* 0x0000000000417308 */ /* 0x0004640000002400 */
[----:B--2---:R-:W-:-:S06]  /*2de0*/  FMUL.FTZ R0, R24, c[0x0][0x320] ;  /* 0x0000c80018007a20 */ /* 0x004fcc0000410000 */
[----:B------:R2:W1:Y:S01]  /*2df0*/  MUFU.TANH R58, R0 ;  /* 0x00000000003a7308 */ /* 0x0004620000002400 */
[----:B-----5:R-:W-:Y:S01]  /*2e00*/  HMMA.16816.F32 R52, R176, R60, R112 ;  /* 0x0000003cb034723c */ /* 0x020fe20000001870 */
[----:B--2---:R-:W-:-:S06]  /*2e10*/  FMUL.FTZ R0, R25, c[0x0][0x320] ;  /* 0x0000c80019007a20 */ /* 0x004fcc0000410000 */
[----:B------:R2:W1:Y:S01]  /*2e20*/  MUFU.TANH R57, R0 ;  /* 0x0000000000397308 */ /* 0x0004620000002400 */
[----:B------:R-:W-:Y:S01]  /*2e30*/  HMMA.16816.F32 R16, R184, R44, R12 ;  /* 0x0000002cb810723c */ /* 0x000fe2000000180c */
[----:B--2---:R-:W-:-:S06]  /*2e40*/  FMUL.FTZ R0, R26, c[0x0][0x320] ;  /* 0x0000c8001a007a20 */ /* 0x004fcc0000410000 */
[----:B------:R2:W1:Y:S01]  /*2e50*/  MUFU.TANH R64, R0 ;  /* 0x0000000000407308 */ /* 0x0004620000002400 */
[----:B------:R-:W-:Y:S01]  /*2e60*/  HMMA.16816.F32 R8, R184, R46, R20 ;  /* 0x0000002eb808723c */ /* 0x000fe20000001814 */
[----:B------:R-:W5:Y:S01]  /*2e70*/  LDSM.16.M88.4 R44, [R208] ;  /* 0x00000000d02c783b */ /* 0x000f620000000200 */
[----:B--2---:R-:W-:-:S05]  /*2e80*/  FMUL.FTZ R0, R27, c[0x0][0x320] ;  /* 0x0000c8001b007a20 */ /* 0x004fca0000410000 */
[----:B------:R2:W1:Y:S01]  /*2e90*/  MUFU.TANH R61, R0 ;  /* 0x00000000003d7308 */ /* 0x0004620000002400 */
[----:B------:R-:W-:Y:S01]  /*2ea0*/  HMMA.16816.F32 R24, R180, R30, R40 ;  /* 0x0000001eb418723c */ /* 0x000fe20000001828 */
[----:B--2---:R-:W-:-:S06]  /*2eb0*/  FMUL.FTZ R0, R4, c[0x0][0x320] ;  /* 0x0000c80004007a20 */ /* 0x004fcc0000410000 */
[----:B------:R2:W1:Y:S01]  /*2ec0*/  MUFU.TANH R56, R0 ;  /* 0x0000000000387308 */ /* 0x0004620000002400 */
[----:B------:R-:W-:Y:S01]  /*2ed0*/  HMMA.16816.F32 R12, R180, R28, R76 ;  /* 0x0000001cb40c723c */ /* 0x000fe2000000184c */
[----:B------:R-:W-:Y:S01]  /*2ee0*/  LDSM.16.M88.4 R28, [R202+0x7800] ;  /* 0x00780000ca1c783b */ /* 0x000fe20000000200 */
[----:B--2---:R-:W-:-:S05]  /*2ef0*/  FMUL.FTZ R0, R5, c[0x0][0x320] ;  /* 0x0000c80005007a20 */ /* 0x004fca0000410000 */
[----:B------:R2:W1:Y:S01]  /*2f00*/  MUFU.TANH R43, R0 ;  /* 0x00000000002b7308 */ /* 0x0004620000002400 */
[----:B------:R-:W-:Y:S01]  /*2f10*/  HMMA.16816.F32 R20, R188, R32, R16 ;  /* 0x00000020bc14723c */ /* 0x000fe20000001810 */
[----:B--2---:R-:W-:-:S06]  /*2f20*/  FMUL.FTZ R0, R6, c[0x0][0x320] ;  /* 0x0000c80006007a20 */ /* 0x004fcc0000410000 */
[----:B------:R2:W1:Y:S01]  /*2f30*/  MUFU.TANH R60, R0 ;  /* 0x00000000003c7308 */ /* 0x0004620000002400 */
[----:B------:R-:W-:Y:S01]  /*2f40*/  HMMA.16816.F32 R8, R188, R34, R8 ;  /* 0x00000022bc08723c */ /* 0x000fe20000001808 */
[----:B------:R-:W3:Y:S01]  /*2f50*/  LDSM.16.M88.4 R32, [R205+0x7800] ;  /* 0x00780000cd20783b */ /* 0x000ee20000000200 */
[----:B------:R-:W-:Y:S01]  /*2f60*/  ISETP.GE.AND P0, PT, R154, 0x2, PT ;  /* 0x000000029a00780c */ /* 0x000fe20003f06270 */
[----:B------:R-:W-:-:S04]  /*2f70*/  DEPBAR.LE SB0, 0x0 ;  /* 0x000080000000791a */ /* 0x000fc80000000000 */
[----:B--2---:R-:W-:Y:S02]  /*2f80*/  FMUL.FTZ R0, R7, c[0x0][0x320] ;  /* 0x0000c80007007a20 */ /* 0x004fe40000410000 */
[----:B------:R-:W-:Y:S08]  /*2f90*/  HMMA.16816.F32 R4, R176, R62, R104 ;  /* 0x0000003eb004723c */ /* 0x000ff00000001868 */
[----:B-1----:R-:W-:Y:S08]  /*2fa0*/  HMMA.16816.F32 R16, R184, R48, R12 ;  /* 0x00000030b810723c */ /* 0x002ff0000000180c */
[C---:B-----5:R-:W-:Y:S08]  /*2fb0*/  HMMA.16816.F32 R12, R180.reuse, R44, R52 ;  /* 0x0000002cb40c723c */ /* 0x060ff00000001834 */
[----:B------:R-:W-:Y:S08]  /*2fc0*/  HMMA.16816.F32 R4, R180, R46, R4 ;  /* 0x0000002eb404723c */ /* 0x000ff00000001804 */
[C---:B------:R-:W-:Y:S08]  /*2fd0*/  HMMA.16816.F32 R24, R184.reuse, R50, R24 ;  /* 0x00000032b818723c */ /* 0x040ff00000001818 */
[C---:B---3--:R-:W-:Y:S08]  /*2fe0*/  HMMA.16816.F32 R12, R184.reuse, R32, R12 ;  /* 0x00000020b80c723c */ /* 0x048ff0000000180c */
[----:B------:R-:W-:Y:S01]  /*2ff0*/  HMMA.16816.F32 R4, R184, R34, R4 ;  /* 0x00000022b804723c */ /* 0x000fe20000001804 */
[----:B------:R-:W-:-:S02]  /*3000*/  FMUL.FTZ R21, R21, c[0x0][0x320] ;  /* 0x0000c80015157a20 */ /* 0x000fc40000410000 */
[----:B------:R-:W-:Y:S02]  /*3010*/  FMUL.FTZ R22, R22, c[0x0][0x320] ;  /* 0x0000c80016167a20 */ /* 0x000fe40000410000 */
[----:B------:R-:W-:Y:S01]  /*3020*/  FMUL.FTZ R23, R23, c[0x0][0x320] ;  /* 0x0000c80017177a20 */ /* 0x000fe20000410000 */
[----:B------:R1:W2:Y:S01]  /*3030*/  MUFU.TANH R59, R0 ;  /* 0x00000000003b7308 */ /* 0x0002a20000002400 */
[----:B------:R-:W-:Y:S02]  /*3040*/  FMUL.FTZ R8, R8, c[0x0][0x320] ;  /* 0x0000c80008087a20 */ /* 0x000fe40000410000 */
[----:B------:R-:W-:Y:S02]  /*3050*/  FMUL.FTZ R9, R9, c[0x0][0x320] ;  /* 0x0000c80009097a20 */ /* 0x000fe40000410000 */
[----:B------:R-:W-:Y:S02]  /*3060*/  FMUL.FTZ R10, R10, c[0x0][0x320] ;  /* 0x0000c8000a0a7a20 */ /* 0x000fe40000410000 */
[----:B------:R-:W-:Y:S01]  /*3070*/  FMUL.FTZ R11, R11, c[0x0][0x320] ;  /* 0x0000c8000b0b7a20 */ /* 0x000fe20000410000 */
[----:B------:R-:W3:Y:S01]  /*3080*/  MUFU.TANH R40, R21 ;  /* 0x0000001500287308 */ /* 0x000ee20000002400 */
[----:B-1----:R-:W-:-:S07]  /*3090*/  FMUL.FTZ R0, R20, c[0x0][0x320] ;  /* 0x0000c80014007a20 */ /* 0x002fce0000410000 */
[----:B------:R-:W1:Y:S02]  /*30a0*/  MUFU.TANH R49, R22 ;  /* 0x0000001600317308 */ /* 0x000e640000002400 */
[C---:B------:R-:W-:Y:S06]  /*30b0*/  HMMA.16816.F32 R4, R188.reuse, R30, R4 ;  /* 0x0000001ebc04723c */ /* 0x040fec0000001804 */
[----:B------:R5:W1:Y:S08]  /*30c0*/  MUFU.TANH R48, R23 ;  /* 0x0000001700307308 */ /* 0x000a700000002400 */
[----:B------:R-:W1:Y:S01]  /*30d0*/  MUFU.TANH R45, R10 ;  /* 0x0000000a002d7308 */ /* 0x000e620000002400 */
[C---:B-----5:R-:W-:Y:S07]  /*30e0*/  HMMA.16816.F32 R20, R188.reuse, R36, R16 ;  /* 0x00000024bc14723c */ /* 0x060fee0000001810 */
[----:B------:R-:W1:Y:S01]  /*30f0*/  MUFU.TANH R37, R8 ;  /* 0x0000000800257308 */ /* 0x000e620000002400 */
[C---:B------:R-:W-:Y:S07]  /*3100*/  HMMA.16816.F32 R16, R188.reuse, R38, R24 ;  /* 0x00000026bc10723c */ /* 0x040fee0000001818 */
[----:B------:R-:W1:Y:S08]  /*3110*/  MUFU.TANH R36, R9 ;  /* 0x0000000900247308 */ /* 0x000e700000002400 */
[----:B------:R5:W1:Y:S02]  /*3120*/  MUFU.TANH R42, R11 ;  /* 0x0000000b002a7308 */ /* 0x000a640000002400 */
[----:B-----5:R-:W-:Y:S01]  /*3130*/  HMMA.16816.F32 R8, R188, R28, R12 ;  /* 0x0000001cbc08723c */ /* 0x020fe2000000180c */
[----:B------:R-:W-:-:S06]  /*3140*/  FMUL.FTZ R23, R23, c[0x0][0x320] ;  /* 0x0000c80017177a20 */ /* 0x000fcc0000410000 */
[----:B------:R-:W-:Y:S02]  /*3150*/  FMUL.FTZ R16, R16, c[0x0][0x320] ;  /* 0x0000c80010107a20 */ /* 0x000fe40000410000 */
[----:B------:R-:W-:Y:S02]  /*3160*/  FMUL.FTZ R19, R19, c[0x0][0x320] ;  /* 0x0000c80013137a20 */ /* 0x000fe40000410000 */
[----:B------:R-:W-:Y:S02]  /*3170*/  FMUL.FTZ R15, R17, c[0x0][0x320] ;  /* 0x0000c800110f7a20 */ /* 0x000fe40000410000 */
[----:B------:R-:W-:Y:S02]  /*3180*/  FMUL.FTZ R20, R20, c[0x0][0x320] ;  /* 0x0000c80014147a20 */ /* 0x000fe40000410000 */
[----:B------:R-:W-:Y:S02]  /*3190*/  FMUL.FTZ R21, R21, c[0x0][0x320] ;  /* 0x0000c80015157a20 */ /* 0x000fe40000410000 */
[----:B------:R-:W-:-:S02]  /*31a0*/  FMUL.FTZ R22, R22, c[0x0][0x320] ;  /* 0x0000c80016167a20 */ /* 0x000fc40000410000 */
        /* <DEDUP_REMOVED lines=8> */
[----:B------:R-:W-:Y:S01]  /*3230*/  FMUL.FTZ R11, R11, c[0x0][0x320] ;  /* 0x0000c8000b0b7a20 */ /* 0x000fe20000410000 */
        /* <DEDUP_REMOVED lines=16> */
[----:B------:R1:W1:Y:S01]  /*3340*/  MUFU.TANH R23, R7 ;  /* 0x0000000700177308 */ /* 0x0002620000002400 */
[----:B------:R-:W-:Y:S01]  /*3350*/  BSSY B0, `(.L_x_441) ;  /* 0x0000023000007945 */ /* 0x000fe20003800000 */
[----:B------:R-:W-:Y:S06]  /*3360*/  BAR.SYNC.DEFER_BLOCKING 0x0 ;  /* 0x0000000000007b1d */ /* 0x000fec0000010000 */
[----:B------:R-:W-:Y:S05]  /*3370*/  @!P0 BRA `(.L_x_442) ;  /* 0x0000020000008947 */ /* 0x000fea0003800000 */
[----:B-1234-:R-:W-:Y:S01]  /*3380*/  IADD3 R0, R154, -0x2, RZ ;  /* 0xfffffffe9a007810 */ /* 0x01efe20007ffe0ff */
[C---:B------:R-:W-:Y:S01]  /*3390*/  IMAD.SHL.U32 R8, R129.reuse, 0x40, RZ ;  /* 0x0000004081087824 */ /* 0x040fe200078e00ff */
[----:B------:R-:W-:-:S02]  /*33a0*/  SHF.L.U64.HI R9, R129, 0x6, R130 ;  /* 0x0000000681097819 */ /* 0x000fc40000010282 */
[----:B------:R-:W-:Y:S01]  /*33b0*/  SHF.R.S32.HI R2, RZ, 0x1f, R0 ;  /* 0x0000001fff027819 */ /* 0x000fe20000011400 */
[----:B------:R-:W-:-:S04]  /*33c0*/  IMAD.WIDE.U32 R4, R0, c[0x0][0x1e0], RZ ;  /* 0x0000780000047a25 */ /* 0x000fc800078e00ff */
[----:B------:R-:W-:-:S04]  /*33d0*/  IMAD R2, R2, c[0x0][0x1e0], RZ ;  /* 0x0000780002027a24 */ /* 0x000fc800078e02ff */
[----:B------:R-:W-:Y:S01]  /*33e0*/  IMAD R2, R0, c[0x0][0x1e4], R2 ;  /* 0x0000790000027a24 */ /* 0x000fe200078e0202 */
[----:B------:R-:W-:-:S03]  /*33f0*/  LEA R0, P0, R4, R134, 0x7 ;  /* 0x0000008604007211 */ /* 0x000fc600078038ff */
[----:B------:R-:W-:Y:S01]  /*3400*/  IMAD.IADD R3, R5, 0x1, R2 ;  /* 0x0000000105037824 */ /* 0x000fe200078e0202 */
[----:B------:R-:W-:-:S04]  /*3410*/  LEA R2, P2, R0, c[0x0][0x1c8], 0x1 ;  /* 0x0000720000027a11 */ /* 0x000fc800078408ff */
[----:B------:R-:W-:Y:S02]  /*3420*/  LEA.HI.X R3, R4, R132, R3, 0x7, P0 ;  /* 0x0000008404037211 */ /* 0x000fe400000f3c03 */
[----:B------:R-:W-:Y:S02]  /*3430*/  ISETP.GE.AND P0, PT, R136, c[0x0][0x1d4], PT ;  /* 0x0000750088007a0c */ /* 0x000fe40003f06270 */
[----:B------:R-:W-:Y:S02]  /*3440*/  IADD3 R6, P1, R8, R2, RZ ;  /* 0x0000000208067210 */ /* 0x000fe40007f3e0ff */
[----:B------:R-:W-:Y:S02]  /*3450*/  LEA.HI.X R3, R0, c[0x0][0x1cc], R3, 0x1, P2 ;  /* 0x0000730000037a11 */ /* 0x000fe400010f0c03 */
[-C--:B------:R-:W-:Y:S02]  /*3460*/  IADD3 R4, P2, R6, R8.reuse, RZ ;  /* 0x0000000806047210 */ /* 0x080fe40007f5e0ff */
[----:B------:R-:W-:Y:S01]  /*3470*/  IADD3 R10, P5, P3, R8, 0x80, R2 ;  /* 0x00000080080a7810 */ /* 0x000fe20007bbe002 */
[----:B------:R-:W-:Y:S01]  /*3480*/  IMAD.X R7, R9, 0x1, R3, P1 ;  /* 0x0000000109077824 */ /* 0x000fe200008e0603 */
[----:B------:R-:W-:-:S02]  /*3490*/  IADD3 R8, P1, R4, R8, RZ ;  /* 0x0000000804087210 */ /* 0x000fc40007f3e0ff */
[----:B------:R-:W-:Y:S01]  /*34a0*/  IADD3.X R11, R9, RZ, R3, P5, P3 ;  /* 0x000000ff090b7210 */ /* 0x000fe20002fe6403 */
[--C-:B------:R-:W-:Y:S01]  /*34b0*/  IMAD.X R5, R7, 0x1, R9.reuse, P2 ;  /* 0x0000000107057824 */ /* 0x100fe200010e0609 */
[----:B------:R-:W-:Y:S01]  /*34c0*/  @!PT LDS RZ, [RZ] ;  /* 0x00000000fffff984 */ /* 0x000fe20000000800 */
[----:B------:R-:W-:Y:S01]  /*34d0*/  @!PT LDS RZ, [RZ] ;  /* 0x00000000fffff984 */ /* 0x000fe20000000800 */
[----:B------:R-:W-:Y:S01]  /*34e0*/  @!PT LDS RZ, [RZ] ;  /* 0x00000000fffff984 */ /* 0x000fe20000000800 */
[----:B------:R1:W-:Y:S03]  /*34f0*/  LDGSTS.E.BYPASS.LTC128B.128 [R228+0x8100], [R2.64], !P0 ;  /* 0x0810000002e47fae */ /* 0x0003e6000c101d46 */
[----:B------:R-:W-:Y:S01]  /*3500*/  IMAD.X R9, R5, 0x1, R9, P1 ;  /* 0x0000000105097824 */ /* 0x000fe200008e0609 */
[----:B------:R1:W-:Y:S04]  /*3510*/  LDGSTS.E.BYPASS.LTC128B.128 [R228+0xc100], [R2.64+0x80], !P6 ;  /* 0x0c10008002e47fae */ /* 0x0003e8000f101d46 */
[----:B------:R1:W-:Y:S04]  /*3520*/  LDGSTS.E.BYPASS.LTC128B.128 [R228+0x9100], [R6.64], !P0 ;  /* 0x0910000006e47fae */ /* 0x0003e8000c101d46 */
[----:B------:R1:W-:Y:S04]  /*3530*/  LDGSTS.E.BYPASS.LTC128B.128 [R228+0xd100], [R10.64], !P6 ;  /* 0x0d1000000ae47fae */ /* 0x0003e8000f101d46 */
[----:B------:R1:W-:Y:S04]  /*3540*/  LDGSTS.E.BYPASS.LTC128B.128 [R228+0xa100], [R4.64], !P0 ;  /* 0x0a10000004e47fae */ /* 0x0003e8000c101d46 */
[----:B------:R1:W-:Y:S04]  /*3550*/  LDGSTS.E.BYPASS.LTC128B.128 [R228+0xe100], [R4.64+0x80], !P6 ;  /* 0x0e10008004e47fae */ /* 0x0003e8000f101d46 */
[----:B------:R1:W-:Y:S04]  /*3560*/  LDGSTS.E.BYPASS.LTC128B.128 [R228+0xb100], [R8.64], !P0 ;  /* 0x0b10000008e47fae */ /* 0x0003e8000c101d46 */
[----:B------:R1:W-:Y:S02]  /*3570*/  LDGSTS.E.BYPASS.LTC128B.128 [R228+0xf100], [R8.64+0x80], !P6 ;  /* 0x0f10008008e47fae */ /* 0x0003e4000f101d46 */
.L_x_442:
[----:B--234-:R-:W-:Y:S05]  /*3580*/  BSYNC B0 ;  /* 0x0000000000007941 */ /* 0x01cfea0003800000 */
.L_x_441:
[----:B-1----:R-:W2:Y:S04]  /*3590*/  LDL R0, [R1+0x3c] ;  /* 0x00003c0001007983 */ /* 0x002ea80000100800 */
[----:B------:R-:W3:Y:S04]  /*35a0*/  LDL R3, [R1+0x40] ;  /* 0x0000400001037983 */ /* 0x000ee80000100800 */
[----:B------:R-:W0:Y:S01]  /*35b0*/  LDGDEPBAR ;  /* 0x00000000000079af */ /* 0x000e220000000000 */
[----:B--2---:R-:W-:-:S04]  /*35c0*/  IMAD.IADD R0, R0, 0x1, R153 ;  /* 0x0000000100007824 */ /* 0x004fc800078e0299 */
[----:B------:R-:W-:-:S05]  /*35d0*/  @P4 IMAD.HI.U32 R2, R0, c[0x0][0x2c8], RZ ;  /* 0x0000b20000024a27 */ /* 0x000fca00078e00ff */
[----:B------:R-:W-:-:S05]  /*35e0*/  @P4 SHF.R.U32.HI R0, RZ, c[0x0][0x2cc], R2 ;  /* 0x0000b300ff004a19 */ /* 0x000fca0000011602 */
[----:B------:R-:W1:Y:S04]  /*35f0*/  SHFL.IDX PT, R2, R0, RZ, 0x1c1f ;  /* 0x001c1fff00027589 */ /* 0x000e6800000e0000 */
[----:B------:R2:W4:Y:S02]  /*3600*/  SHFL.IDX PT, R4, R0, 0x1, 0x1c1f ;  /* 0x003c1f0000047f89 */ /* 0x00052400000e0000 */
[----:B--2---:R-:W-:-:S05]  /*3610*/  IMAD R0, R68, R131, 0x1 ;  /* 0x0000000144007424 */ /* 0x004fca00078e0283 */
[----:B---3--:R-:W-:Y:S01]  /*3620*/  IADD3 R0, -R3, c[0x0][0x1d0], R0 ;  /* 0x0000740003007a10 */ /* 0x008fe20007ffe100 */
[----:B------:R-:W-:-:S03]  /*3630*/  IMAD.IADD R3, R128, 0x1, -R3 ;  /* 0x0000000180037824 */ /* 0x000fc600078e0a03 */
[----:B------:R-:W-:-:S05]  /*3640*/  IADD3 R0, R0, -c[0x0][0x168], RZ ;  /* 0x80005a0000007a10 */ /* 0x000fca0007ffe0ff */
[C---:B-1----:R-:W-:Y:S02]  /*3650*/  IMAD.IADD R2, R0.reuse, 0x1, R2 ;  /* 0x0000000100027824 */ /* 0x042fe400078e0202 */
[----:B----4-:R-:W-:-:S03]  /*3660*/  IMAD.IADD R0, R0, 0x1, R4 ;  /* 0x0000000100007824 */ /* 0x010fc600078e0204 */
[C---:B------:R-:W-:Y:S02]  /*3670*/  IMNMX R2, R3.reuse, R2, PT ;  /* 0x0000000203027217 */ /* 0x040fe40003800200 */
[----:B------:R-:W-:Y:S02]  /*3680*/  IMNMX R0, R3, R0, PT ;  /* 0x0000000003007217 */ /* 0x000fe40003800200 */
[C---:B------:R-:W-:Y:S02]  /*3690*/  ISETP.GT.AND P3, PT, R2.reuse, 0x8, PT ;  /* 0x000000080200780c */ /* 0x040fe40003f64270 */
[C---:B------:R-:W-:Y:S02]  /*36a0*/  ISETP.GT.AND P2, PT, R2.reuse, 0x9, PT ;  /* 0x000000090200780c */ /* 0x040fe40003f44270 */
[C---:B------:R-:W-:Y:S02]  /*36b0*/  ISETP.GT.AND P0, PT, R2.reuse, RZ, PT ;  /* 0x000000ff0200720c */ /* 0x040fe40003f04270 */
[----:B------:R-:W-:-:S02]  /*36c0*/  ISETP.GT.AND P1, PT, R2, 0x10, PT ;  /* 0x000000100200780c */ /* 0x000fc40003f24270 */
[----:B------:R-:W-:Y:S02]  /*36d0*/  FSEL R7, R99, -INF , P3 ;  /* 0xff80000063077808 */ /* 0x000fe40001800000 */
[----:B------:R-:W-:Y:S02]  /*36e0*/  FSEL R8, R98, -INF , P2 ;  /* 0xff80000062087808 */ /* 0x000fe40001000000 */
[C---:B------:R-:W-:Y:S02]  /*36f0*/  ISETP.GT.AND P3, PT, R2.reuse, 0x19, PT ;  /* 0x000000190200780c */ /* 0x040fe40003f64270 */
[C---:B------:R-:W-:Y:S02]  /*3700*/  ISETP.GT.AND P2, PT, R2.reuse, 0x20, PT ;  /* 0x000000200200780c */ /* 0x040fe40003f44270 */
[----:B------:R-:W-:Y:S02]  /*3710*/  ISETP.GT.AND P5, PT, R2, 0x1, PT ;  /* 0x000000010200780c */ /* 0x000fe40003fa4270 */
[----:B------:R-:W-:-:S02]  /*3720*/  FSEL R4, R123, -INF , P0 ;  /* 0xff8000007b047808 */ /* 0x000fc40000000000 */
[C---:B------:R-:W-:Y:S02]  /*3730*/  ISETP.GT.AND P0, PT, R2.reuse, 0x11, PT ;  /* 0x000000110200780c */ /* 0x040fe40003f04270 */
[----:B------:R-:W-:Y:S02]  /*3740*/  FSEL R20, R97, -INF , P1 ;  /* 0xff80000061147808 */ /* 0x000fe40000800000 */
[----:B------:R-:W-:Y:S02]  /*3750*/  ISETP.GT.AND P1, PT, R2, 0x21, PT ;  /* 0x000000210200780c */ /* 0x000fe40003f24270 */
[----:B------:R-:W-:Y:S02]  /*3760*/  FSEL R25, R89, -INF , P3 ;  /* 0xff80000059197808 */ /* 0x000fe40001800000 */
[----:B------:R-:W-:Y:S02]  /*3770*/  FSEL R98, R88, -INF , P2 ;  /* 0xff80000058627808 */ /* 0x000fe40001000000 */
[----:B------:R-:W-:-:S02]  /*3780*/  ISETP.GT.AND P3, PT, R2, 0x30, PT ;  /* 0x000000300200780c */ /* 0x000fc40003f64270 */
[----:B------:R-:W-:Y:S02]  /*3790*/  ISETP.GT.AND P2, PT, R2, 0x31, PT ;  /* 0x000000310200780c */ /* 0x000fe40003f44270 */
[----:B------:R-:W-:Y:S02]  /*37a0*/  FSEL R5, R122, -INF , P5 ;  /* 0xff8000007a057808 */ /* 0x000fe40002800000 */
[----:B------:R-:W-:Y:S02]  /*37b0*/  ISETP.GT.AND P5, PT, R2, 0x18, PT ;  /* 0x000000180200780c */ /* 0x000fe40003fa4270 */
[----:B------:R-:W-:Y:S02]  /*37c0*/  FSEL R21, R96, -INF , P0 ;  /* 0xff80000060157808 */ /* 0x000fe40000000000 */
[----:B------:R-:W-:Y:S02]  /*37d0*/  ISETP.GT.AND P0, PT, R2, 0x28, PT ;  /* 0x000000280200780c */ /* 0x000fe40003f04270 */
[----:B------:R-:W-:-:S02]  /*37e0*/  FSEL R99, R82, -INF , P1 ;  /* 0xff80000052637808 */ /* 0x000fc40000800000 */
[----:B------:R-:W-:Y:S02]  /*37f0*/  ISETP.GT.AND P1, PT, R2, 0x38, PT ;  /* 0x000000380200780c */ /* 0x000fe40003f24270 */
[----:B------:R-:W-:Y:S02]  /*3800*/  FSEL R122, R72, -INF , P3 ;  /* 0xff800000487a7808 */ /* 0x000fe40001800000 */
[----:B------:R-:W-:Y:S02]  /*3810*/  FSEL R125, R71, -INF , P2 ;  /* 0xff800000477d7808 */ /* 0x000fe40001000000 */
[C---:B------:R-:W-:Y:S02]  /*3820*/  ISETP.GT.AND P3, PT, R2.reuse, 0x41, PT ;  /* 0x000000410200780c */ /* 0x040fe40003f64270 */
[----:B------:R-:W-:Y:S02]  /*3830*/  ISETP.GT.AND P2, PT, R2, 0x48, PT ;  /* 0x000000480200780c */ /* 0x000fe40003f44270 */
[----:B------:R-:W-:-:S02]  /*3840*/  FSEL R22, R90, -INF , P5 ;  /* 0xff8000005a167808 */ /* 0x000fc40002800000 */
[C---:B------:R-:W-:Y:S02]  /*3850*/  ISETP.GT.AND P5, PT, R2.reuse, 0x29, PT ;  /* 0x000000290200780c */ /* 0x040fe40003fa4270 */
[----:B------:R-:W-:Y:S02]  /*3860*/  FSEL R112, R81, -INF , P0 ;  /* 0xff80000051707808 */ /* 0x000fe40000000000 */
[----:B------:R-:W-:Y:S02]  /*3870*/  ISETP.GT.AND P0, PT, R2, 0x39, PT ;  /* 0x000000390200780c */ /* 0x000fe40003f04270 */
[----:B------:R-:W-:Y:S02]  /*3880*/  FSEL R124, R70, -INF , P1 ;  /* 0xff800000467c7808 */ /* 0x000fe40000800000 */
[----:B------:R-:W-:Y:S02]  /*3890*/  ISETP.GT.AND P1, PT, R2, 0x49, PT ;  /* 0x000000490200780c */ /* 0x000fe40003f24270 */
[----:B------:R-:W-:-:S02]  /*38a0*/  FSEL R132, R57, -INF , P3 ;  /* 0xff80000039847808 */ /* 0x000fc40001800000 */
[----:B------:R-:W-:Y:S02]  /*38b0*/  FSEL R131, R56, -INF , P2 ;  /* 0xff80000038837808 */ /* 0x000fe40001000000 */
[C---:B------:R-:W-:Y:S02]  /*38c0*/  ISETP.GT.AND P3, PT, R2.reuse, 0x58, PT ;  /* 0x000000580200780c */ /* 0x040fe40003f64270 */
[----:B------:R-:W-:Y:S02]  /*38d0*/  ISETP.GT.AND P2, PT, R2, 0x59, PT ;  /* 0x000000590200780c */ /* 0x000fe40003f44270 */
[----:B------:R-:W-:Y:S02]  /*38e0*/  FSEL R113, R80, -INF , P5 ;  /* 0xff80000050717808 */ /* 0x000fe40002800000 */
[----:B------:R-:W-:Y:S02]  /*38f0*/  ISETP.GT.AND P5, PT, R2, 0x40, PT ;  /* 0x000000400200780c */ /* 0x000fe40003fa4270 */
[----:B------:R-:W-:-:S02]  /*3900*/  FSEL R123, R69, -INF , P0 ;  /* 0xff800000457b7808 */ /* 0x000fc40000000000 */
[C---:B------:R-:W-:Y:S02]  /*3910*/  ISETP.GT.AND P0, PT, R2.reuse, 0x50, PT ;  /* 0x000000500200780c */ /* 0x040fe40003f04270 */
[----:B------:R-:W-:Y:S02]  /*3920*/  FSEL R130, R43, -INF , P1 ;  /* 0xff8000002b827808 */ /* 0x000fe40000800000 */
[----:B------:R-:W-:Y:S02]  /*3930*/  ISETP.GT.AND P1, PT, R2, 0x60, PT ;  /* 0x000000600200780c */ /* 0x000fe40003f24270 */
[----:B------:R-:W-:Y:S02]  /*3940*/  FSEL R148, R37, -INF , P3 ;  /* 0xff80000025947808 */ /* 0x000fe40001800000 */
[----:B------:R-:W-:Y:S02]  /*3950*/  FSEL R149, R36, -INF , P2 ;  /* 0xff80000024957808 */ /* 0x000fe40001000000 */
[----:B------:R-:W-:-:S02]  /*3960*/  FMNMX.FTZ R69, R4, R5, !PT ;  /* 0x0000000504457209 */ /* 0x000fc40007810000 */
[C---:B------:R-:W-:Y:S02]  /*3970*/  ISETP.GT.AND P3, PT, R2.reuse, 0x69, PT ;  /* 0x000000690200780c */ /* 0x040fe40003f64270 */
[----:B------:R-:W-:Y:S02]  /*3980*/  ISETP.GT.AND P2, PT, R2, 0x70, PT ;  /* 0x000000700200780c */ /* 0x000fe40003f44270 */
[----:B------:R-:W-:Y:S02]  /*3990*/  FSEL R133, R58, -INF , P5 ;  /* 0xff8000003a857808 */ /* 0x000fe40002800000 */
[C---:B------:R-:W-:Y:S02]  /*39a0*/  ISETP.GT.AND P5, PT, R2.reuse, 0x51, PT ;  /* 0x000000510200780c */ /* 0x040fe40003fa4270 */
[----:B------:R-:W-:Y:S02]  /*39b0*/  FSEL R138, R41, -INF , P0 ;  /* 0xff800000298a7808 */ /* 0x000fe40000000000 */
[----:B------:R-:W-:-:S02]  /*39c0*/  ISETP.GT.AND P0, PT, R2, 0x61, PT ;  /* 0x000000610200780c */ /* 0x000fc40003f04270 */
[----:B------:R-:W-:Y:S02]  /*39d0*/  FSEL R231, R26, -INF , P1 ;  /* 0xff8000001ae77808 */ /* 0x000fe40000800000 */
[----:B------:R-:W-:Y:S02]  /*39e0*/  FMNMX.FTZ R69, R7, R69, !PT ;  /* 0x0000004507457209 */ /* 0x000fe40007810000 */
[----:B------:R-:W-:Y:S02]  /*39f0*/  ISETP.GT.AND P1, PT, R2, 0x71, PT ;  /* 0x000000710200780c */ /* 0x000fe40003f24270 */
[----:B------:R-:W-:Y:S02]  /*3a00*/  FSEL R233, R15, -INF , P3 ;  /* 0xff8000000fe97808 */ /* 0x000fe40001800000 */
[----:B------:R-:W-:Y:S02]  /*3a10*/  FSEL R150, R14, -INF , P2 ;  /* 0xff8000000e967808 */ /* 0x000fe40001000000 */
[----:B------:R-:W-:-:S02]  /*3a20*/  ISETP.GT.AND P3, PT, R0, RZ, PT ;  /* 0x000000ff0000720c */ /* 0x000fc40003f64270 */
[----:B------:R-:W-:Y:S02]  /*3a30*/  ISETP.GT.AND P2, PT, R0, 0x1, PT ;  /* 0x000000010000780c */ /* 0x000fe40003f44270 */
[----:B------:R-:W-:Y:S02]  /*3a40*/  FSEL R139, R40, -INF , P5 ;  /* 0xff800000288b7808 */ /* 0x000fe40002800000 */
[----:B------:R-:W-:Y:S02]  /*3a50*/  ISETP.GT.AND P5, PT, R2, 0x68, PT ;  /* 0x000000680200780c */ /* 0x000fe40003fa4270 */
[----:B------:R-:W-:Y:S02]  /*3a60*/  FSEL R232, R24, -INF , P0 ;  /* 0xff80000018e87808 */ /* 0x000fe40000000000 */
[----:B------:R-:W-:Y:S02]  /*3a70*/  FMNMX.FTZ R69, R8, R69, !PT ;  /* 0x0000004508457209 */ /* 0x000fe40007810000 */
[----:B------:R-:W-:-:S02]  /*3a80*/  ISETP.GT.AND P0, PT, R2, 0x78, PT ;  /* 0x000000780200780c */ /* 0x000fc40003f04270 */
[----:B------:R-:W-:Y:S02]  /*3a90*/  FSEL R151, R13, -INF , P1 ;  /* 0xff8000000d977808 */ /* 0x000fe40000800000 */
[----:B------:R-:W-:Y:S02]  /*3aa0*/  ISETP.GT.AND P1, PT, R0, 0x8, PT ;  /* 0x000000080000780c */ /* 0x000fe40003f24270 */
[----:B------:R-:W-:Y:S02]  /*3ab0*/  FSEL R6, R127, -INF , P3 ;  /* 0xff8000007f067808 */ /* 0x000fe40001800000 */
[----:B------:R-:W-:Y:S02]  /*3ac0*/  FSEL R18, R126, -INF , P2 ;  /* 0xff8000007e127808 */ /* 0x000fe40001000000 */
[----:B------:R-:W-:Y:S02]  /*3ad0*/  FSEL R234, R16, -INF , P5 ;  /* 0xff80000010ea7808 */ /* 0x000fe40002800000 */
[----:B------:R-:W-:-:S02]  /*3ae0*/  FMNMX.FTZ R69, R20, R69, !PT ;  /* 0x0000004514457209 */ /* 0x000fc40007810000 */
[----:B------:R-:W-:Y:S02]  /*3af0*/  ISETP.GT.AND P5, PT, R2, 0x79, PT ;  /* 0x000000790200780c */ /* 0x000fe40003fa4270 */
[----:B------:R-:W-:Y:S02]  /*3b00*/  FSEL R152, R12, -INF , P0 ;  /* 0xff8000000c987808 */ /* 0x000fe40000000000 */
[----:B------:R-:W-:Y:S01]  /*3b10*/  ISETP.GT.AND P0, PT, R0, 0x9, PT ;  /* 0x000000090000780c */ /* 0x000fe20003f04270 */
[----:B------:R-:W-:Y:S01]  /*3b20*/  LDSM.16.MT88.4 R12, [R204] ;  /* 0x00000000cc0c783b */ /* 0x000fe20000004200 */
[----:B------:R-:W-:Y:S02]  /*3b30*/  FSEL R17, R121, -INF , P1 ;  /* 0xff80000079117808 */ /* 0x000fe40000800000 */
[----:B------:R-:W-:Y:S02]  /*3b40*/  FMNMX.FTZ R2, R6, R18, !PT ;  /* 0x0000001206027209 */ /* 0x000fe40007810000 */
[----:B------:R-:W-:-:S02]  /*3b50*/  FMNMX.FTZ R69, R21, R69, !PT ;  /* 0x0000004515457209 */ /* 0x000fc40007810000 */
[----:B------:R-:W-:Y:S02]  /*3b60*/  ISETP.GT.AND P2, PT, R0, 0x10, PT ;  /* 0x000000100000780c */ /* 0x000fe40003f44270 */
[----:B------:R-:W-:Y:S02]  /*3b70*/  FSEL R16, R120, -INF , P0 ;  /* 0xff80000078107808 */ /* 0x000fe40000000000 */
[----:B------:R-:W-:Y:S02]  /*3b80*/  FMNMX.FTZ R2, R17, R2, !PT ;  /* 0x0000000211027209 */ /* 0x000fe40007810000 */
[----:B------:R-:W-:Y:S02]  /*3b90*/  FMNMX.FTZ R69, R22, R69, !PT ;  /* 0x0000004516457209 */ /* 0x000fe40007810000 */
        /* <DEDUP_REMOVED lines=44> */
[C---:B------:R-:W-:Y:S02]  /*3e60*/  ISETP.GT.AND P2, PT, R0.reuse, 0x40, PT ;  /* 0x000000400000780c */ /* 0x040fe40003f44270 */
        /* <DEDUP_REMOVED lines=49> */
[----:B------:R-:W-:Y:S01]  /*4180*/  FMNMX.FTZ R2, R171, R2, !PT ;  /* 0x00000002ab027209 */ /* 0x000fe20007810000 */
[----:B------:R-:W-:Y:S01]  /*4190*/  LDSM.16.MT88.4 R32, [R223] ;  /* 0x00000000df20783b */ /* 0x000fe20000004200 */
[----:B------:R-:W-:Y:S02]  /*41a0*/  FSEL R241, R19, -INF , P5 ;  /* 0xff80000013f17808 */ /* 0x000fe40002800000 */
[----:B------:R-:W-:Y:S02]  /*41b0*/  FMNMX.FTZ R69, R152, R69, !PT ;  /* 0x0000004598457209 */ /* 0x000fe40007810000 */
[----:B------:R-:W-:-:S02]  /*41c0*/  ISETP.GT.AND P0, PT, R0, 0x71, PT ;  /* 0x000000710000780c */ /* 0x000fc40003f04270 */
[----:B------:R-:W-:Y:S02]  /*41d0*/  FSEL R240, R29, -INF , P1 ;  /* 0xff8000001df07808 */ /* 0x000fe40000800000 */
[----:B------:R-:W-:Y:S02]  /*41e0*/  FMNMX.FTZ R2, R193, R2, !PT ;  /* 0x00000002c1027209 */ /* 0x000fe40007810000 */
[----:B------:R-:W-:Y:S02]  /*41f0*/  FMNMX.FTZ R69, R241, R69, !PT ;  /* 0x00000045f1457209 */ /* 0x000fe40007810000 */
[----:B------:R-:W-:Y:S02]  /*4200*/  ISETP.GT.AND P1, PT, R0, 0x78, PT ;  /* 0x000000780000780c */ /* 0x000fe40003f24270 */
[----:B------:R-:W-:Y:S01]  /*4210*/  FSEL R239, R28, -INF , P0 ;  /* 0xff8000001cef7808 */ /* 0x000fe20000000000 */
[----:B------:R-:W1:Y:S01]  /*4220*/  SHFL.BFLY PT, R3, R69, 0x2, 0x1f ;  /* 0x0c401f0045037f89 */ /* 0x000e6200000e0000 */
[----:B------:R-:W-:-:S02]  /*4230*/  FMNMX.FTZ R2, R240, R2, !PT ;  /* 0x00000002f0027209 */ /* 0x000fc40007810000 */
[----:B------:R-:W-:Y:S01]  /*4240*/  ISETP.GT.AND P0, PT, R0, 0x79, PT ;  /* 0x000000790000780c */ /* 0x000fe20003f04270 */
[----:B------:R-:W-:Y:S01]  /*4250*/  LDSM.16.MT88.4 R28, [R200+0x4000] ;  /* 0x00400000c81c783b */ /* 0x000fe20000004200 */
[----:B------:R-:W-:Y:S02]  /*4260*/  FSEL R245, R27, -INF , P1 ;  /* 0xff8000001bf57808 */ /* 0x000fe40000800000 */
[----:B------:R-:W-:Y:S02]  /*4270*/  FMNMX.FTZ R0, R239, R2, !PT ;  /* 0x00000002ef007209 */ /* 0x000fe40007810000 */
[----:B------:R-:W-:Y:S02]  /*4280*/  FSEL R244, R23, -INF , P0 ;  /* 0xff80000017f47808 */ /* 0x000fe40000000000 */
[----:B------:R-:W-:-:S04]  /*4290*/  FMNMX.FTZ R0, R245, R0, !PT ;  /* 0x00000000f5007209 */ /* 0x000fc80007810000 */
[----:B------:R-:W-:-:S05]  /*42a0*/  FMNMX.FTZ R0, R244, R0, !PT ;  /* 0x00000000f4007209 */ /* 0x000fca0007810000 */
[----:B------:R-:W2:Y:S01]  /*42b0*/  SHFL.BFLY PT, R2, R0, 0x2, 0x1f ;  /* 0x0c401f0000027f89 */ /* 0x000ea200000e0000 */
[----:B-1----:R-:W-:-:S05]  /*42c0*/  FMNMX.FTZ R69, R69, R3, !PT ;  /* 0x0000000345457209 */ /* 0x002fca0007810000 */
[----:B------:R-:W1:Y:S01]  /*42d0*/  SHFL.BFLY PT, R3, R69, 0x1, 0x1f ;  /* 0x0c201f0045037f89 */ /* 0x000e6200000e0000 */
[----:B--2---:R-:W-:-:S05]  /*42e0*/  FMNMX.FTZ R0, R0, R2, !PT ;  /* 0x0000000200007209 */ /* 0x004fca0007810000 */
[----:B------:R-:W2:Y:S01]  /*42f0*/  SHFL.BFLY PT, R68, R0, 0x1, 0x1f ;  /* 0x0c201f0000447f89 */ /* 0x000ea200000e0000 */
[----:B-1----:R-:W-:-:S04]  /*4300*/  FMNMX.FTZ R69, R69, R3, !PT ;  /* 0x0000000345457209 */ /* 0x002fc80007810000 */
[C---:B------:R-:W-:Y:S01]  /*4310*/  FSETP.NEU.FTZ.AND P0, PT, R69.reuse, -INF , PT ;  /* 0xff8000004500780b */ /* 0x040fe20003f1d000 */
[----:B------:R-:W-:-:S05]  /*4320*/  FMUL.FTZ R2, R69, c[0x0][0x2d0] ;  /* 0x0000b40045027a20 */ /* 0x000fca0000410000 */
[----:B------:R-:W-:-:S05]  /*4330*/  FSEL R2, R2, RZ, P0 ;  /* 0x000000ff02027208 */ /* 0x000fca0000000000 */
[----:B------:R-:W-:-:S04]  /*4340*/  FFMA.FTZ R3, R4, c[0x0][0x2d0], -R2 ;  /* 0x0000b40004037a23 */ /* 0x000fc80000010802 */
[----:B------:R1:W-:Y:S01]  /*4350*/  MUFU.EX2 R238, R3 ;  /* 0x0000000300ee7308 */ /* 0x0003e20000000800 */
[----:B--2---:R-:W-:Y:S01]  /*4360*/  FMNMX.FTZ R68, R0, R68, !PT ;  /* 0x0000004400447209 */ /* 0x004fe20007810000 */
[----:B------:R-:W-:-:S03]  /*4370*/  FFMA.FTZ R0, R5, c[0x0][0x2d0], -R2 ;  /* 0x0000b40005007a23 */ /* 0x000fc60000010802 */
[----:B------:R-:W-:-:S03]  /*4380*/  FSETP.NEU.FTZ.AND P0, PT, R68, -INF , PT ;  /* 0xff8000004400780b */ /* 0x000fc60003f1d000 */
[----:B------:R2:W3:Y:S01]  /*4390*/  MUFU.EX2 R235, R0 ;  /* 0x0000000000eb7308 */ /* 0x0004e20000000800 */
[----:B-1----:R-:W-:-:S07]  /*43a0*/  FFMA.FTZ R3, R7, c[0x0][0x2d0], -R2 ;  /* 0x0000b40007037a23 */ /* 0x002fce0000010802 */
[----:B------:R1:W-:Y:S01]  /*43b0*/  MUFU.EX2 R243, R3 ;  /* 0x0000000300f37308 */ /* 0x0003e20000000800 */
[----:B--2---:R-:W-:Y:S01]  /*43c0*/  FMUL.FTZ R0, R68, c[0x0][0x2d0] ;  /* 0x0000b40044007a20 */ /* 0x004fe20000410000 */
[----:B---3--:R-:W-:-:S04]  /*43d0*/  F2FP.PACK_AB R4, R235, R238 ;  /* 0x000000eeeb04723e */ /* 0x008fc800000000ff */
[----:B------:R-:W-:Y:S01]  /*43e0*/  FSEL R0, R0, RZ, P0 ;  /* 0x000000ff00007208 */ /* 0x000fe20000000000 */
[----:B-1----:R-:W-:Y:S02]  /*43f0*/  FFMA.FTZ R3, R8, c[0x0][0x2d0], -R2 ;  /* 0x0000b40008037a23 */ /* 0x002fe40000010802 */
[----:B------:R-:W1:Y:S02]  /*4400*/  LDSM.16.MT88.4 R8, [R200] ;  /* 0x00000000c808783b */ /* 0x000e640000004200 */
[----:B------:R2:W3:Y:S02]  /*4410*/  MUFU.EX2 R246, R3 ;  /* 0x0000000300f67308 */ /* 0x0004e40000000800 */
[----:B--2---:R-:W-:Y:S01]  /*4420*/  FFMA.FTZ R3, R6, c[0x0][0x2d0], -R0 ;  /* 0x0000b40006037a23 */ /* 0x004fe20000010800 */
[----:B---3--:R-:W-:-:S05]  /*4430*/  F2FP.PACK_AB R6, R246, R243 ;  /* 0x000000f3f606723e */ /* 0x008fca00000000ff */
[----:B------:R2:W-:Y:S02]  /*4440*/  MUFU.EX2 R237, R3 ;  /* 0x0000000300ed7308 */ /* 0x0005e40000000800 */
[----:B--2---:R-:W-:-:S06]  /*4450*/  FFMA.FTZ R3, R18, c[0x0][0x2d0], -R0 ;  /* 0x0000b40012037a23 */ /* 0x004fcc0000010800 */
[----:B------:R2:W3:Y:S02]  /*4460*/  MUFU.EX2 R236, R3 ;  /* 0x0000000300ec7308 */ /* 0x0004e40000000800 */
[----:B--2---:R-:W-:Y:S01]  /*4470*/  FFMA.FTZ R3, R17, c[0x0][0x2d0], -R0 ;  /* 0x0000b40011037a23 */ /* 0x004fe20000010800 */
[----:B---3--:R-:W-:-:S05]  /*4480*/  F2FP.PACK_AB R5, R236, R237 ;  /* 0x000000edec05723e */ /* 0x008fca00000000ff */
[----:B------:R2:W-:Y:S02]  /*4490*/  MUFU.EX2 R242, R3 ;  /* 0x0000000300f27308 */ /* 0x0005e40000000800 */
[----:B--2---:R-:W-:Y:S02]  /*44a0*/  FFMA.FTZ R3, R16, c[0x0][0x2d0], -R0 ;  /* 0x0000b40010037a23 */ /* 0x004fe40000010800 */
[----:B------:R-:W2:Y:S04]  /*44b0*/  LDSM.16.MT88.4 R16, [R203] ;  /* 0x00000000cb10783b */ /* 0x000ea80000004200 */
[----:B------:R-:W3:Y:S02]  /*44c0*/  MUFU.EX2 R157, R3 ;  /* 0x00000003009d7308 */ /* 0x000ee40000000800 */
[----:B---3--:R-:W-:Y:S01]  /*44d0*/  F2FP.PACK_AB R7, R157, R242 ;  /* 0x000000f29d07723e */ /* 0x008fe200000000ff */
[----:B------:R-:W-:-:S05]  /*44e0*/  FFMA.FTZ R3, R20, c[0x0][0x2d0], -R2 ;  /* 0x0000b40014037a23 */ /* 0x000fca0000010802 */
[----:B------:R3:W-:Y:S01]  /*44f0*/  MUFU.EX2 R252, R3 ;  /* 0x0000000300fc7308 */ /* 0x0007e20000000800 */
[C---:B------:R-:W-:Y:S08]  /*4500*/  HMMA.16816.F32 R52, R4.reuse, R12, RZ ;  /* 0x0000000c0434723c */ /* 0x040ff000000018ff */
[----:B------:R-:W-:Y:S01]  /*4510*/  HMMA.16816.F32 R80, R4, R14, RZ ;  /* 0x0000000e0450723c */ /* 0x000fe200000018ff */
[----:B------:R-:W4:Y:S01]  /*4520*/  LDSM.16.MT88.4 R12, [R203+0x4000] ;  /* 0x00400000cb0c783b */ /* 0x000f220000004200 */
[----:B---3--:R-:W-:-:S06]  /*4530*/  FFMA.FTZ R3, R21, c[0x0][0x2d0], -R2 ;  /* 0x0000b40015037a23 */ /* 0x008fcc0000010802 */
[C---:B-1----:R-:W-:Y:S01]  /*4540*/  HMMA.16816.F32 R64, R4.reuse, R8, RZ ;  /* 0x000000080440723c */ /* 0x042fe200000018ff */
[----:B------:R1:W3:Y:S07]  /*4550*/  MUFU.EX2 R156, R3 ;  /* 0x00000003009c7308 */ /* 0x0002ee0000000800 */
[C---:B------:R-:W-:Y:S01]  /*4560*/  HMMA.16816.F32 R56, R4.reuse, R10, RZ ;  /* 0x0000000a0438723c */ /* 0x040fe200000018ff */
[----:B------:R-:W5:Y:S07]  /*4570*/  LDSM.16.MT88.4 R8, [R206+0x4000] ;  /* 0x00400000ce08783b */ /* 0x000f6e0000004200 */
[----:B------:R-:W-:Y:S01]  /*4580*/  HMMA.16816.F32 R40, R4, R34, RZ ;  /* 0x000000220428723c */ /* 0x000fe200000018ff */
[----:B-1----:R-:W-:-:S02]  /*4590*/  FFMA.FTZ R3, R22, c[0x0][0x2d0], -R2 ;  /* 0x0000b40016037a23 */ /* 0x002fc40000010802 */
[----:B------:R-:W1:Y:S02]  /*45a0*/  LDSM.16.MT88.4 R20, [R204+0x4000] ;  /* 0x00400000cc14783b */ /* 0x000e640000004200 */
[----:B------:R3:W-:Y:S03]  /*45b0*/  MUFU.EX2 R251, R3 ;  /* 0x0000000300fb7308 */ /* 0x0007e60000000800 */
[C---:B------:R-:W-:Y:S08]  /*45c0*/  HMMA.16816.F32 R48, R4.reuse, R32, RZ ;  /* 0x000000200430723c */ /* 0x040ff000000018ff */
[----:B--2---:R-:W-:Y:S01]  /*45d0*/  HMMA.16816.F32 R76, R4, R16, RZ ;  /* 0x00000010044c723c */ /* 0x004fe200000018ff */
[----:B---3--:R-:W-:-:S07]  /*45e0*/  FFMA.FTZ R3, R25, c[0x0][0x2d0], -R2 ;  /* 0x0000b40019037a23 */ /* 0x008fce0000010802 */
[C---:B----4-:R-:W-:Y:S01]  /*45f0*/  HMMA.16816.F32 R84, R4.reuse, R12, RZ ;  /* 0x0000000c0454723c */ /* 0x050fe200000018ff */
[----:B------:R2:W-:Y:S07]  /*4600*/  MUFU.EX2 R155, R3 ;  /* 0x00000003009b7308 */ /* 0x0005ee0000000800 */
[C---:B------:R-:W-:Y:S01]  /*4610*/  HMMA.16816.F32 R88, R4.reuse, R14, RZ ;  /* 0x0000000e0458723c */ /* 0x040fe200000018ff */
[----:B------:R-:W-:Y:S07]  /*4620*/  LDSM.16.MT88.4 R12, [R206+0x800] ;  /* 0x00080000ce0c783b */ /* 0x000fee0000004200 */
[----:B-----5:R-:W-:Y:S01]  /*4630*/  HMMA.16816.F32 R108, R4, R8, RZ ;  /* 0x00000008046c723c */ /* 0x020fe200000018ff */
[----:B--2---:R-:W-:-:S02]  /*4640*/  FFMA.FTZ R3, R24, c[0x0][0x2d0], -R0 ;  /* 0x0000b40018037a23 */ /* 0x004fc40000010800 */
[----:B------:R-:W2:Y:S02]  /*4650*/  LDSM.16.MT88.4 R24, [R204+0x800] ;  /* 0x00080000cc18783b */ /* 0x000ea40000004200 */
[----:B------:R3:W-:Y:S03]  /*4660*/  MUFU.EX2 R249, R3 ;  /* 0x0000000300f97308 */ /* 0x0007e60000000800 */
[C---:B------:R-:W-:Y:S01]  /*4670*/  HMMA.16816.F32 R104, R4.reuse, R10, RZ ;  /* 0x0000000a0468723c */ /* 0x040fe200000018ff */
[----:B------:R-:W4:Y:S07]  /*4680*/  LDSM.16.MT88.4 R8, [R200+0x4800] ;  /* 0x00480000c808783b */ /* 0x000f2e0000004200 */
[----:B------:R-:W-:Y:S01]  /*4690*/  HMMA.16816.F32 R60, R4, R18, RZ ;  /* 0x00000012043c723c */ /* 0x000fe200000018ff */
[----:B------:R-:W5:Y:S01]  /*46a0*/  LDSM.16.MT88.4 R16, [R200+0x800] ;  /* 0x00080000c810783b */ /* 0x000f620000004200 */
[----:B---3--:R-:W-:-:S06]  /*46b0*/  FFMA.FTZ R3, R36, c[0x0][0x2d0], -R0 ;  /* 0x0000b40024037a23 */ /* 0x008fcc0000010800 */
[C---:B-1----:R-:W-:Y:S01]  /*46c0*/  HMMA.16816.F32 R32, R4.reuse, R20, RZ ;  /* 0x000000140420723c */ /* 0x042fe200000018ff */
[----:B------:R1:W3:Y:S07]  /*46d0*/  MUFU.EX2 R247, R3 ;  /* 0x0000000300f77308 */ /* 0x0002ee0000000800 */
[----:B------:R-:W-:Y:S01]  /*46e0*/  HMMA.16816.F32 R72, R4, R22, RZ ;  /* 0x000000160448723c */ /* 0x000fe200000018ff */
[----:B------:R-:W2:Y:S01]  /*46f0*/  LDSM.16.MT88.4 R20, [R204+0x4800] ;  /* 0x00480000cc14783b */ /* 0x000ea20000004200 */
[----:B-1----:R-:W-:-:S06]  /*4700*/  FFMA.FTZ R3, R37, c[0x0][0x2d0], -R0 ;  /* 0x0000b40025037a23 */ /* 0x002fcc0000010800 */
[C---:B------:R-:W-:Y:S01]  /*4710*/  HMMA.16816.F32 R36, R4.reuse, R28, RZ ;  /* 0x0000001c0424723c */ /* 0x040fe200000018ff */
[----:B------:R1:W-:Y:S07]  /*4720*/  MUFU.EX2 R248, R3 ;  /* 0x0000000300f87308 */ /* 0x0003ee0000000800 */
[----:B------:R-:W-:Y:S07]  /*4730*/  HMMA.16816.F32 R28, R4, R30, RZ ;  /* 0x0000001e041c723c */ /* 0x000fee00000018ff */
[----:B------:R-:W-:-:S02]  /*4740*/  F2FP.PACK_AB R4, R156, R252 ;  /* 0x000000fc9c04723e */ /* 0x000fc400000000ff */
[----:B---3--:R-:W-:Y:S01]  /*4750*/  F2FP.PACK_AB R5, R247, R249 ;  /* 0x000000f9f705723e */ /* 0x008fe200000000ff */
[----:B-1----:R-:W-:Y:S01]  /*4760*/  FFMA.FTZ R3, R44, c[0x0][0x2d0], -R0 ;  /* 0x0000b4002c037a23 */ /* 0x002fe20000010800 */
[----:B------:R-:W-:-:S03]  /*4770*/  F2FP.PACK_AB R6, R155, R251 ;  /* 0x000000fb9b06723e */ /* 0x000fc600000000ff */
[----:B------:R-:W1:Y:S02]  /*4780*/  MUFU.EX2 R250, R3 ;  /* 0x0000000300fa7308 */ /* 0x000e640000000800 */
[----:B-1----:R-:W-:Y:S01]  /*4790*/  F2FP.PACK_AB R7, R250, R248 ;  /* 0x000000f8fa07723e */ /* 0x002fe200000000ff */
[----:B------:R-:W-:-:S05]  /*47a0*/  FFMA.FTZ R3, R98, c[0x0][0x2d0], -R2 ;  /* 0x0000b40062037a23 */ /* 0x000fca0000010802 */
[----:B------:R1:W-:Y:S01]  /*47b0*/  MUFU.EX2 R198, R3 ;  /* 0x0000000300c67308 */ /* 0x0003e20000000800 */
[C---:B--2---:R-:W-:Y:S08]  /*47c0*/  HMMA.16816.F32 R92, R4.reuse, R24, R52 ;  /* 0x00000018045c723c */ /* 0x044ff00000001834 */
[----:B------:R-:W-:Y:S01]  /*47d0*/  HMMA.16816.F32 R52, R4, R14, R40 ;  /* 0x0000000e0434723c */ /* 0x000fe20000001828 */
[----:B-1----:R-:W-:-:S07]  /*47e0*/  FFMA.FTZ R3, R99, c[0x0][0x2d0], -R2 ;  /* 0x0000b40063037a23 */ /* 0x002fce0000010802 */
[C---:B----4-:R-:W-:Y:S01]  /*47f0*/  HMMA.16816.F32 R44, R4.reuse, R8, R36 ;  /* 0x00000008042c723c */ /* 0x050fe20000001824 */
[----:B------:R1:W2:Y:S07]  /*4800*/  MUFU.EX2 R229, R3 ;  /* 0x0000000300e57308 */ /* 0x0002ae0000000800 */
[C---:B------:R-:W-:Y:S01]  /*4810*/  HMMA.16816.F32 R40, R4.reuse, R10, R28 ;  /* 0x0000000a0428723c */ /* 0x040fe2000000181c */
[----:B------:R-:W3:Y:S07]  /*4820*/  LDSM.16.MT88.4 R8, [R203+0x4800] ;  /* 0x00480000cb08783b */ /* 0x000eee0000004200 */
[----:B-----5:R-:W-:Y:S01]  /*4830*/  HMMA.16816.F32 R100, R4, R18, R56 ;  /* 0x000000120464723c */ /* 0x020fe20000001838 */
[----:B-1----:R-:W-:-:S04]  /*4840*/  FFMA.FTZ R3, R112, c[0x0][0x2d0], -R2 ;  /* 0x0000b40070037a23 */ /* 0x002fc80000010802 */
[----:B------:R1:W-:Y:S03]  /*4850*/  MUFU.EX2 R199, R3 ;  /* 0x0000000300c77308 */ /* 0x0003e60000000800 */
[C---:B------:R-:W-:Y:S01]  /*4860*/  HMMA.16816.F32 R64, R4.reuse, R16, R64 ;  /* 0x000000100440723c */ /* 0x040fe20000001840 */
[----:B------:R-:W4:Y:S07]  /*4870*/  LDSM.16.MT88.4 R16, [R203+0x800] ;  /* 0x00080000cb10783b */ /* 0x000f2e0000004200 */
[----:B------:R-:W-:Y:S01]  /*4880*/  HMMA.16816.F32 R56, R4, R12, R48 ;  /* 0x0000000c0438723c */ /* 0x000fe20000001830 */
[----:B------:R-:W5:Y:S01]  /*4890*/  LDSM.16.MT88.4 R12, [R206+0x4800] ;  /* 0x00480000ce0c783b */ /* 0x000f620000004200 */
[----:B-1----:R-:W-:-:S06]  /*48a0*/  FFMA.FTZ R3, R113, c[0x0][0x2d0], -R2 ;  /* 0x0000b40071037a23 */ /* 0x002fcc0000010802 */
[C---:B------:R-:W-:Y:S01]  /*48b0*/  HMMA.16816.F32 R80, R4.reuse, R26, R80 ;  /* 0x0000001a0450723c */ /* 0x040fe20000001850 */
[----:B------:R1:W-:Y:S07]  /*48c0*/  MUFU.EX2 R230, R3 ;  /* 0x0000000300e67308 */ /* 0x0003ee0000000800 */
[C---:B------:R-:W-:Y:S08]  /*48d0*/  HMMA.16816.F32 R36, R4.reuse, R20, R32 ;  /* 0x000000140424723c */ /* 0x040ff00000001820 */
[----:B---3--:R-:W-:Y:S01]  /*48e0*/  HMMA.16816.F32 R24, R4, R8, R84 ;  /* 0x000000080418723c */ /* 0x008fe20000001854 */
[----:B-1----:R-:W-:-:S04]  /*48f0*/  FFMA.FTZ R3, R70, c[0x0][0x2d0], -R0 ;  /* 0x0000b40046037a23 */ /* 0x002fc80000010800 */
[----:B------:R1:W-:Y:S03]  /*4900*/  MUFU.EX2 R197, R3 ;  /* 0x0000000300c57308 */ /* 0x0003e60000000800 */
[C---:B------:R-:W-:Y:S01]  /*4910*/  HMMA.16816.F32 R28, R4.reuse, R10, R88 ;  /* 0x0000000a041c723c */ /* 0x040fe20000001858 */
[----:B------:R-:W3:Y:S07]  /*4920*/  LDSM.16.MT88.4 R8, [R200+0x1000] ;  /* 0x00100000c808783b */ /* 0x000eee0000004200 */
[----:B------:R-:W-:Y:S01]  /*4930*/  HMMA.16816.F32 R32, R4, R22, R72 ;  /* 0x000000160420723c */ /* 0x000fe20000001848 */
[----:B------:R-:W3:Y:S01]  /*4940*/  LDSM.16.MT88.4 R20, [R204+0x1000] ;  /* 0x00100000cc14783b */ /* 0x000ee20000004200 */
[----:B-1----:R-:W-:-:S06]  /*4950*/  FFMA.FTZ R3, R96, c[0x0][0x2d0], -R0 ;  /* 0x0000b40060037a23 */ /* 0x002fcc0000010800 */
[C---:B----4-:R-:W-:Y:S01]  /*4960*/  HMMA.16816.F32 R116, R4.reuse, R16, R76 ;  /* 0x000000100474723c */ /* 0x050fe2000000184c */
[----:B------:R1:W4:Y:S07]  /*4970*/  MUFU.EX2 R195, R3 ;  /* 0x0000000300c37308 */ /* 0x00032e0000000800 */
[C---:B------:R-:W-:Y:S01]  /*4980*/  HMMA.16816.F32 R60, R4.reuse, R18, R60 ;  /* 0x00000012043c723c */ /* 0x040fe2000000183c */
[----:B------:R-:W-:Y:S07]  /*4990*/  LDSM.16.MT88.4 R16, [R203+0x1000] ;  /* 0x00100000cb10783b */ /* 0x000fee0000004200 */
[----:B-----5:R-:W-:Y:S01]  /*49a0*/  HMMA.16816.F32 R72, R4, R12, R108 ;  /* 0x0000000c0448723c */ /* 0x020fe2000000186c */
[----:B-1----:R-:W-:-:S04]  /*49b0*/  FFMA.FTZ R3, R71, c[0x0][0x2d0], -R0 ;  /* 0x0000b40047037a23 */ /* 0x002fc80000010800 */
[----:B------:R1:W-:Y:S02]  /*49c0*/  MUFU.EX2 R194, R3 ;  /* 0x0000000300c27308 */ /* 0x0003e40000000800 */
[----:B------:R-:W-:Y:S01]  /*49d0*/  IMAD.MOV.U32 R108, RZ, RZ, R154 ;  /* 0x000000ffff6c7224 */ /* 0x000fe200078e009a */
[----:B------:R-:W-:Y:S01]  /*49e0*/  HMMA.16816.F32 R48, R4, R14, R104 ;  /* 0x0000000e0430723c */ /* 0x000fe20000001868 */
[----:B------:R-:W5:Y:S01]  /*49f0*/  LDSM.16.MT88.4 R12, [R206+0x1000] ;  /* 0x00100000ce0c783b */ /* 0x000f620000004200 */
[----:B------:R-:W-:Y:S02]  /*4a00*/  IMAD.MOV.U32 R111, RZ, RZ, R157 ;  /* 0x000000ffff6f7224 */ /* 0x000fe400078e009d */
[----:B------:R-:W-:Y:S02]  /*4a10*/  IMAD.MOV.U32 R110, RZ, RZ, R156 ;  /* 0x000000ffff6e7224 */ /* 0x000fe400078e009c */
[----:B------:R-:W-:Y:S01]  /*4a20*/  IMAD.MOV.U32 R109, RZ, RZ, R155 ;  /* 0x000000ffff6d7224 */ /* 0x000fe200078e009b */
[----:B--2---:R-:W-:-:S02]  /*4a30*/  F2FP.PACK_AB R4, R229, R198 ;  /* 0x000000c6e504723e */ /* 0x004fc400000000ff */
[----:B----4-:R-:W-:Y:S02]  /*4a40*/  F2FP.PACK_AB R5, R195, R197 ;  /* 0x000000c5c305723e */ /* 0x010fe400000000ff */
[----:B------:R-:W-:Y:S01]  /*4a50*/  F2FP.PACK_AB R6, R230, R199 ;  /* 0x000000c7e606723e */ /* 0x000fe200000000ff */
[----:B-1----:R-:W-:-:S04]  /*4a60*/  FFMA.FTZ R3, R97, c[0x0][0x2d0], -R0 ;  /* 0x0000b40061037a23 */ /* 0x002fc80000010800 */
[----:B------:R-:W1:Y:S02]  /*4a70*/  MUFU.EX2 R196, R3 ;  /* 0x0000000300c47308 */ /* 0x000e640000000800 */
[----:B-1----:R-:W-:Y:S01]  /*4a80*/  F2FP.PACK_AB R7, R196, R194 ;  /* 0x000000c2c407723e */ /* 0x002fe200000000ff */
[----:B------:R-:W-:-:S05]  /*4a90*/  FFMA.FTZ R3, R122, c[0x0][0x2d0], -R2 ;  /* 0x0000b4007a037a23 */ /* 0x000fca0000010802 */
[----:B------:R1:W-:Y:S01]  /*4aa0*/  MUFU.EX2 R162, R3 ;  /* 0x0000000300a27308 */ /* 0x0003e20000000800 */
[C---:B---3--:R-:W-:Y:S08]  /*4ab0*/  HMMA.16816.F32 R64, R4.reuse, R8, R64 ;  /* 0x000000080440723c */ /* 0x048ff00000001840 */
[----:B------:R-:W-:Y:S01]  /*4ac0*/  HMMA.16816.F32 R76, R4, R10, R100 ;  /* 0x0000000a044c723c */ /* 0x000fe20000001864 */
[----:B------:R-:W2:Y:S01]  /*4ad0*/  LDSM.16.MT88.4 R8, [R200+0x5000] ;  /* 0x00500000c808783b */ /* 0x000ea20000004200 */
[----:B-1----:R-:W-:-:S06]  /*4ae0*/  FFMA.FTZ R3, R125, c[0x0][0x2d0], -R2 ;  /* 0x0000b4007d037a23 */ /* 0x002fcc0000010802 */
[C---:B------:R-:W-:Y:S01]  /*4af0*/  HMMA.16816.F32 R84, R4.reuse, R20, R92 ;  /* 0x000000140454723c */ /* 0x040fe2000000185c */
[----:B------:R1:W3:Y:S07]  /*4b00*/  MUFU.EX2 R169, R3 ;  /* 0x0000000300a97308 */ /* 0x0002ee0000000800 */
[C---:B------:R-:W-:Y:S01]  /*4b10*/  HMMA.16816.F32 R96, R4.reuse, R22, R80 ;  /* 0x000000160460723c */ /* 0x040fe20000001850 */
[----:B------:R-:W4:Y:S07]  /*4b20*/  LDSM.16.MT88.4 R20, [R204+0x5000] ;  /* 0x00500000cc14783b */ /* 0x000f2e0000004200 */
[----:B-----5:R-:W-:Y:S01]  /*4b30*/  HMMA.16816.F32 R92, R4, R12, R56 ;  /* 0x0000000c045c723c */ /* 0x020fe20000001838 */
[----:B-1----:R-:W-:-:S02]  /*4b40*/  FFMA.FTZ R3, R124, c[0x0][0x2d0], -R2 ;  /* 0x0000b4007c037a23 */ /* 0x002fc40000010802 */
[----:B------:R-:W-:Y:S02]  /*4b50*/  IMAD.MOV.U32 R124, RZ, RZ, R108 ;  /* 0x000000ffff7c7224 */ /* 0x000fe400078e006c */
[----:B------:R1:W-:Y:S03]  /*4b60*/  MUFU.EX2 R168, R3 ;  /* 0x0000000300a87308 */ /* 0x0003e60000000800 */
[C---:B------:R-:W-:Y:S01]  /*4b70*/  HMMA.16816.F32 R88, R4.reuse, R14, R52 ;  /* 0x0000000e0458723c */ /* 0x040fe20000001834 */
[----:B------:R-:W5:Y:S07]  /*4b80*/  LDSM.16.MT88.4 R12, [R206+0x5000] ;  /* 0x00500000ce0c783b */ /* 0x000f6e0000004200 */
[----:B------:R-:W-:Y:S01]  /*4b90*/  HMMA.16816.F32 R100, R4, R18, R60 ;  /* 0x000000120464723c */ /* 0x000fe2000000183c */
[----:B-1----:R-:W-:-:S07]  /*4ba0*/  FFMA.FTZ R3, R123, c[0x0][0x2d0], -R2 ;  /* 0x0000b4007b037a23 */ /* 0x002fce0000010802 */
[C---:B--2---:R-:W-:Y:S01]  /*4bb0*/  HMMA.16816.F32 R80, R4.reuse, R8, R44 ;  /* 0x000000080450723c */ /* 0x044fe2000000182c */
[----:B------:R1:W-:Y:S07]  /*4bc0*/  MUFU.EX2 R163, R3 ;  /* 0x0000000300a37308 */ /* 0x0003ee0000000800 */
[C---:B------:R-:W-:Y:S01]  /*4bd0*/  HMMA.16816.F32 R56, R4.reuse, R10, R40 ;  /* 0x0000000a0438723c */ /* 0x040fe20000001828 */
[----:B------:R-:W2:Y:S07]  /*4be0*/  LDSM.16.MT88.4 R8, [R203+0x5000] ;  /* 0x00500000cb08783b */ /* 0x000eae0000004200 */
[----:B----4-:R-:W-:Y:S01]  /*4bf0*/  HMMA.16816.F32 R60, R4, R20, R36 ;  /* 0x00000014043c723c */ /* 0x010fe20000001824 */
[----:B-1----:R-:W-:-:S04]  /*4c00*/  FFMA.FTZ R3, R114, c[0x0][0x2d0], -R0 ;  /* 0x0000b40072037a23 */ /* 0x002fc80000010800 */
[----:B------:R1:W-:Y:S03]  /*4c10*/  MUFU.EX2 R161, R3 ;  /* 0x0000000300a17308 */ /* 0x0003e60000000800 */
[C---:B------:R-:W-:Y:S01]  /*4c20*/  HMMA.16816.F32 R52, R4.reuse, R22, R32 ;  /* 0x000000160434723c */ /* 0x040fe20000001820 */
[----:B------:R-:W-:Y:S07]  /*4c30*/  LDSM.16.MT88.4 R20, [R204+0x1800] ;  /* 0x00180000cc14783b */ /* 0x000fee0000004200 */
[----:B------:R-:W-:Y:S01]  /*4c40*/  HMMA.16816.F32 R104, R4, R16, R116 ;  /* 0x000000100468723c */ /* 0x000fe20000001874 */
[----:B------:R-:W-:Y:S01]  /*4c50*/  LDSM.16.MT88.4 R16, [R203+0x1800] ;  /* 0x00180000cb10783b */ /* 0x000fe20000004200 */
[----:B-1----:R-:W-:-:S06]  /*4c60*/  FFMA.FTZ R3, R120, c[0x0][0x2d0], -R0 ;  /* 0x0000b40078037a23 */ /* 0x002fcc0000010800 */
[C---:B-----5:R-:W-:Y:S01]  /*4c70*/  HMMA.16816.F32 R72, R4.reuse, R12, R72 ;  /* 0x0000000c0448723c */ /* 0x060fe20000001848 */
[----:B------:R-:W-:Y:S01]  /*4c80*/  IMAD.MOV.U32 R119, RZ, RZ, R153 ;  /* 0x000000ffff777224 */ /* 0x000fe200078e0099 */
[----:B------:R1:W4:Y:S01]  /*4c90*/  MUFU.EX2 R159, R3 ;  /* 0x00000003009f7308 */ /* 0x0003220000000800 */
[----:B------:R-:W-:Y:S02]  /*4ca0*/  IMAD.MOV.U32 R116, RZ, RZ, R150 ;  /* 0x000000ffff747224 */ /* 0x000fe400078e0096 */
[----:B------:R-:W-:Y:S02]  /*4cb0*/  IMAD.MOV.U32 R118, RZ, RZ, R152 ;  /* 0x000000ffff767224 */ /* 0x000fe400078e0098 */
[----:B------:R-:W-:Y:S01]  /*4cc0*/  IMAD.MOV.U32 R117, RZ, RZ, R151 ;  /* 0x000000ffff757224 */ /* 0x000fe200078e0097 */
[----:B------:R-:W-:Y:S01]  /*4cd0*/  HMMA.16816.F32 R32, R4, R14, R48 ;  /* 0x0000000e0420723c */ /* 0x000fe20000001830 */
[----:B------:R-:W-:Y:S01]  /*4ce0*/  LDSM.16.MT88.4 R12, [R206+0x1800] ;  /* 0x00180000ce0c783b */ /* 0x000fe20000004200 */
[----:B------:R-:W-:-:S02]  /*4cf0*/  IMAD.MOV.U32 R125, RZ, RZ, R119 ;  /* 0x000000ffff7d7224 */ /* 0x000fc400078e0077 */
[----:B------:R-:W-:-:S04]  /*4d00*/  IMAD.MOV.U32 R119, RZ, RZ, R110 ;  /* 0x000000ffff777224 */ /* 0x000fc800078e006e */
[----:B--2---:R-:W-:Y:S01]  /*4d10*/  HMMA.16816.F32 R44, R4, R8, R24 ;  /* 0x00000008042c723c */ /* 0x004fe20000001818 */
[----:B-1----:R-:W-:-:S04]  /*4d20*/  FFMA.FTZ R3, R115, c[0x0][0x2d0], -R0 ;  /* 0x0000b40073037a23 */ /* 0x002fc80000010800 */
[----:B------:R1:W-:Y:S03]  /*4d30*/  MUFU.EX2 R158, R3 ;  /* 0x00000003009e7308 */ /* 0x0003e60000000800 */
[----:B------:R-:W-:Y:S01]  /*4d40*/  HMMA.16816.F32 R36, R4, R10, R28 ;  /* 0x0000000a0424723c */ /* 0x000fe2000000181c */
[----:B------:R-:W2:Y:S06]  /*4d50*/  LDSM.16.MT88.4 R8, [R200+0x1800] ;  /* 0x00180000c808783b */ /* 0x000eac0000004200 */
[----:B---3--:R-:W-:-:S02]  /*4d60*/  F2FP.PACK_AB R4, R169, R162 ;  /* 0x000000a2a904723e */ /* 0x008fc400000000ff */
[----:B----4-:R-:W-:Y:S02]  /*4d70*/  F2FP.PACK_AB R5, R159, R161 ;  /* 0x000000a19f05723e */ /* 0x010fe400000000ff */
[----:B------:R-:W-:Y:S01]  /*4d80*/  F2FP.PACK_AB R6, R163, R168 ;  /* 0x000000a8a306723e */ /* 0x000fe200000000ff */
[----:B-1----:R-:W-:-:S04]  /*4d90*/  FFMA.FTZ R3, R121, c[0x0][0x2d0], -R0 ;  /* 0x0000b40079037a23 */ /* 0x002fc80000010800 */
[----:B------:R-:W1:Y:S02]  /*4da0*/  MUFU.EX2 R160, R3 ;  /* 0x0000000300a07308 */ /* 0x000e640000000800 */
[----:B-1----:R-:W-:Y:S01]  /*4db0*/  F2FP.PACK_AB R7, R160, R158 ;  /* 0x0000009ea007723e */ /* 0x002fe200000000ff */
[----:B------:R-:W-:-:S05]  /*4dc0*/  FFMA.FTZ R3, R133, c[0x0][0x2d0], -R2 ;  /* 0x0000b40085037a23 */ /* 0x000fca0000010802 */
[----:B------:R1:W-:Y:S01]  /*4dd0*/  MUFU.EX2 R154, R3 ;  /* 0x00000003009a7308 */ /* 0x0003e20000000800 */
[C---:B--2---:R-:W-:Y:S08]  /*4de0*/  HMMA.16816.F32 R40, R4.reuse, R8, R64 ;  /* 0x000000080428723c */ /* 0x044ff00000001840 */
[----:B------:R-:W-:Y:S01]  /*4df0*/  HMMA.16816.F32 R28, R4, R10, R76 ;  /* 0x0000000a041c723c */ /* 0x000fe2000000184c */
[----:B------:R-:W2:Y:S01]  /*4e00*/  LDSM.16.MT88.4 R8, [R200+0x5800] ;  /* 0x00580000c808783b */ /* 0x000ea20000004200 */
[----:B-1----:R-:W-:-:S06]  /*4e10*/  FFMA.FTZ R3, R132, c[0x0][0x2d0], -R2 ;  /* 0x0000b40084037a23 */ /* 0x002fcc0000010802 */
[C---:B------:R-:W-:Y:S01]  /*4e20*/  HMMA.16816.F32 R24, R4.reuse, R20, R84 ;  /* 0x000000140418723c */ /* 0x040fe20000001854 */
[----:B------:R1:W3:Y:S07]  /*4e30*/  MUFU.EX2 R157, R3 ;  /* 0x00000003009d7308 */ /* 0x0002ee0000000800 */
[C---:B------:R-:W-:Y:S01]  /*4e40*/  HMMA.16816.F32 R96, R4.reuse, R22, R96 ;  /* 0x000000160460723c */ /* 0x040fe20000001860 */
[----:B------:R-:W4:Y:S07]  /*4e50*/  LDSM.16.MT88.4 R20, [R204+0x5800] ;  /* 0x00580000cc14783b */ /* 0x000f2e0000004200 */
[----:B------:R-:W-:Y:S01]  /*4e60*/  HMMA.16816.F32 R92, R4, R12, R92 ;  /* 0x0000000c045c723c */ /* 0x000fe2000000185c */
[----:B-1----:R-:W-:-:S04]  /*4e70*/  FFMA.FTZ R3, R131, c[0x0][0x2d0], -R2 ;  /* 0x0000b40083037a23 */ /* 0x002fc80000010802 */
        /* <DEDUP_REMOVED lines=10> */
[----:B-1----:R-:W-:-:S02]  /*4f20*/  FFMA.FTZ R3, R126, c[0x0][0x2d0], -R0 ;  /* 0x0000b4007e037a23 */ /* 0x002fc40000010800 */
[----:B------:R-:W-:Y:S02]  /*4f30*/  IMAD.MOV.U32 R126, RZ, RZ, R109 ;  /* 0x000000ffff7e7224 */ /* 0x000fe400078e006d */
[----:B------:R1:W-:Y:S03]  /*4f40*/  MUFU.EX2 R153, R3 ;  /* 0x0000000300997308 */ /* 0x0003e60000000800 */
[C---:B------:R-:W-:Y:S01]  /*4f50*/  HMMA.16816.F32 R64, R4.reuse, R22, R52 ;  /* 0x000000160440723c */ /* 0x040fe20000001834 */
[----:B------:R-:W-:Y:S07]  /*4f60*/  LDSM.16.MT88.4 R20, [R204+0x2000] ;  /* 0x00200000cc14783b */ /* 0x000fee0000004200 */
[----:B------:R-:W-:Y:S01]  /*4f70*/  HMMA.16816.F32 R100, R4, R18, R100 ;  /* 0x000000120464723c */ /* 0x000fe20000001864 */
[----:B------:R-:W-:Y:S01]  /*4f80*/  LDSM.16.MT88.4 R16, [R203+0x2000] ;  /* 0x00200000cb10783b */ /* 0x000fe20000004200 */
[----:B-1----:R-:W-:-:S06]  /*4f90*/  FFMA.FTZ R3, R128, c[0x0][0x2d0], -R0 ;  /* 0x0000b40080037a23 */ /* 0x002fcc0000010800 */
[C---:B-----5:R-:W-:Y:S01]  /*4fa0*/  HMMA.16816.F32 R88, R4.reuse, R12, R72 ;  /* 0x0000000c0458723c */ /* 0x060fe20000001848 */
[----:B------:R1:W4:Y:S07]  /*4fb0*/  MUFU.EX2 R123, R3 ;  /* 0x00000003007b7308 */ /* 0x00032e0000000800 */
[C---:B------:R-:W-:Y:S01]  /*4fc0*/  HMMA.16816.F32 R56, R4.reuse, R14, R32 ;  /* 0x0000000e0438723c */ /* 0x040fe20000001820 */
[----:B------:R-:W-:Y:S07]  /*4fd0*/  LDSM.16.MT88.4 R12, [R206+0x2000] ;  /* 0x00200000ce0c783b */ /* 0x000fee0000004200 */
        /* <DEDUP_REMOVED lines=42> */
[C---:B--2---:R-:W-:Y:S08]  /*5280*/  HMMA.16816.F32 R24, R4.reuse, R8, R52 ;  /* 0x000000080418723c */ /* 0x044ff00000001834 */
[----:B------:R-:W-:Y:S01]  /*5290*/  HMMA.16816.F32 R48, R4, R10, R60 ;  /* 0x0000000a0430723c */ /* 0x000fe2000000183c */
[----:B------:R-:W2:Y:S01]  /*52a0*/  LDSM.16.MT88.4 R8, [R200+0x2800] ;  /* 0x00280000c808783b */ /* 0x000ea20000004200 */
[----:B-1----:R-:W-:-:S04]  /*52b0*/  FFMA.FTZ R3, R135, c[0x0][0x2d0], -R0 ;  /* 0x0000b40087037a23 */ /* 0x002fc80000010800 */
[----:B------:R1:W-:Y:S02]  /*52c0*/  MUFU.EX2 R130, R3 ;  /* 0x0000000300827308 */ /* 0x0003e40000000800 */
[----:B------:R-:W-:Y:S01]  /*52d0*/  HMMA.16816.F32 R52, R4, R14, R56 ;  /* 0x0000000e0434723c */ /* 0x000fe20000001838 */
[----:B------:R-:W5:Y:S06]  /*52e0*/  LDSM.16.MT88.4 R12, [R206+0x2800] ;  /* 0x00280000ce0c783b */ /* 0x000f6c0000004200 */
[----:B---3--:R-:W-:Y:S02]  /*52f0*/  F2FP.PACK_AB R4, R150, R120 ;  /* 0x000000789604723e */ /* 0x008fe400000000ff */
[----:B----4-:R-:W-:-:S02]  /*5300*/  F2FP.PACK_AB R5, R148, R149 ;  /* 0x000000959405723e */ /* 0x010fc400000000ff */
[----:B------:R-:W-:Y:S01]  /*5310*/  F2FP.PACK_AB R6, R151, R152 ;  /* 0x000000989706723e */ /* 0x000fe200000000ff */
[----:B-1----:R-:W-:-:S04]  /*5320*/  FFMA.FTZ R3, R137, c[0x0][0x2d0], -R0 ;  /* 0x0000b40089037a23 */ /* 0x002fc80000010800 */
[----:B------:R-:W1:Y:S02]  /*5330*/  MUFU.EX2 R131, R3 ;  /* 0x0000000300837308 */ /* 0x000e640000000800 */
[----:B-1----:R-:W-:Y:S01]  /*5340*/  F2FP.PACK_AB R7, R131, R130 ;  /* 0x000000828307723e */ /* 0x002fe200000000ff */
[----:B------:R-:W-:Y:S02]  /*5350*/  FFMA.FTZ R3, R231, c[0x0][0x2d0], -R2 ;  /* 0x0000b400e7037a23 */ /* 0x000fe40000010802 */
[----:B------:R-:W-:-:S03]  /*5360*/  IMAD.MOV.U32 R231, RZ, RZ, R124 ;  /* 0x000000ffffe77224 */ /* 0x000fc600078e007c */
[----:B------:R1:W-:Y:S01]  /*5370*/  MUFU.EX2 R129, R3 ;  /* 0x0000000300817308 */ /* 0x0003e20000000800 */
[C---:B--2---:R-:W-:Y:S08]  /*5380*/  HMMA.16816.F32 R72, R4.reuse, R8, R72 ;  /* 0x000000080448723c */ /* 0x044ff00000001848 */
[----:B------:R-:W-:Y:S01]  /*5390*/  HMMA.16816.F32 R56, R4, R10, R44 ;  /* 0x0000000a0438723c */ /* 0x000fe2000000182c */
[----:B------:R-:W2:Y:S01]  /*53a0*/  LDSM.16.MT88.4 R8, [R200+0x6800] ;  /* 0x00680000c808783b */ /* 0x000ea20000004200 */
[----:B-1----:R-:W-:-:S06]  /*53b0*/  FFMA.FTZ R3, R232, c[0x0][0x2d0], -R2 ;  /* 0x0000b400e8037a23 */ /* 0x002fcc0000010802 */
[C---:B------:R-:W-:Y:S01]  /*53c0*/  HMMA.16816.F32 R44, R4.reuse, R20, R28 ;  /* 0x00000014042c723c */ /* 0x040fe2000000181c */
[----:B------:R-:W-:Y:S01]  /*53d0*/  IMAD.MOV.U32 R232, RZ, RZ, R125 ;  /* 0x000000ffffe87224 */ /* 0x000fe200078e007d */
[----:B------:R1:W3:Y:S06]  /*53e0*/  MUFU.EX2 R137, R3 ;  /* 0x0000000300897308 */ /* 0x0002ec0000000800 */
[C---:B------:R-:W-:Y:S01]  /*53f0*/  HMMA.16816.F32 R88, R4.reuse, R22, R96 ;  /* 0x000000160458723c */ /* 0x040fe20000001860 */
[----:B------:R-:W4:Y:S07]  /*5400*/  LDSM.16.MT88.4 R20, [R204+0x6800] ;  /* 0x00680000cc14783b */ /* 0x000f2e0000004200 */
[----:B-----5:R-:W-:Y:S01]  /*5410*/  HMMA.16816.F32 R92, R4, R12, R92 ;  /* 0x0000000c045c723c */ /* 0x020fe2000000185c */
        /* <DEDUP_REMOVED lines=19> */
[----:B------:R-:W-:Y:S01]  /*5550*/  LDSM.16.MT88.4 R76, [R200+0x3800] ;  /* 0x00380000c84c783b */ /* 0x000fe20000004200 */
[----:B------:R1:W4:Y:S06]  /*5560*/  MUFU.EX2 R71, R3 ;  /* 0x0000000300477308 */ /* 0x00032c0000000800 */
        /* <DEDUP_REMOVED lines=13> */
[----:B------:R-:W-:-:S06]  /*5640*/  FFMA.FTZ R3, R116, c[0x0][0x2d0], -R2 ;  /* 0x0000b40074037a23 */ /* 0x000fcc0000010802 */
[C---:B--2---:R-:W-:Y:S08]  /*5650*/  HMMA.16816.F32 R72, R4.reuse, R8, R72 ;  /* 0x000000080448723c */ /* 0x044ff00000001848 */
[C---:B------:R-:W-:Y:S01]  /*5660*/  HMMA.16816.F32 R56, R4.reuse, R10, R56 ;  /* 0x0000000a0438723c */ /* 0x040fe20000001838 */
[----:B------:R-:W1:Y:S07]  /*5670*/  LDSM.16.MT88.4 R8, [R200+0x7000] ;  /* 0x00700000c808783b */ /* 0x000e6e0000004200 */
[C---:B------:R-:W-:Y:S08]  /*5680*/  HMMA.16816.F32 R44, R4.reuse, R20, R44 ;  /* 0x00000014042c723c */ /* 0x040ff0000000182c */
[C---:B------:R-:W-:Y:S01]  /*5690*/  HMMA.16816.F32 R48, R4.reuse, R22, R88 ;  /* 0x000000160430723c */ /* 0x040fe20000001858 */
[----:B------:R-:W2:Y:S07]  /*56a0*/  LDSM.16.MT88.4 R20, [R204+0x7000] ;  /* 0x00700000cc14783b */ /* 0x000eae0000004200 */
[C---:B------:R-:W-:Y:S08]  /*56b0*/  HMMA.16816.F32 R88, R4.reuse, R16, R96 ;  /* 0x000000100458723c */ /* 0x040ff00000001860 */
[C---:B------:R-:W-:Y:S01]  /*56c0*/  HMMA.16816.F32 R52, R4.reuse, R18, R100 ;  /* 0x000000120434723c */ /* 0x040fe20000001864 */
[----:B------:R-:W-:Y:S07]  /*56d0*/  LDSM.16.MT88.4 R100, [R206+0x3800] ;  /* 0x00380000ce64783b */ /* 0x000fee0000004200 */
[C---:B------:R-:W-:Y:S01]  /*56e0*/  HMMA.16816.F32 R96, R4.reuse, R12, R92 ;  /* 0x0000000c0460723c */ /* 0x040fe2000000185c */
[----:B------:R-:W-:Y:S07]  /*56f0*/  LDSM.16.MT88.4 R92, [R203+0x3800] ;  /* 0x00380000cb5c783b */ /* 0x000fee0000004200 */
[C---:B-1----:R-:W-:Y:S08]  /*5700*/  HMMA.16816.F32 R112, R4.reuse, R8, R80 ;  /* 0x000000080470723c */ /* 0x042ff00000001850 */
[C---:B------:R-:W-:Y:S01]  /*5710*/  HMMA.16816.F32 R64, R4.reuse, R10, R64 ;  /* 0x0000000a0440723c */ /* 0x040fe20000001840 */
[----:B------:R-:W1:Y:S07]  /*5720*/  LDSM.16.MT88.4 R8, [R203+0x7000] ;  /* 0x00700000cb08783b */ /* 0x000e6e0000004200 */
[C---:B--2---:R-:W-:Y:S01]  /*5730*/  HMMA.16816.F32 R60, R4.reuse, R20, R60 ;  /* 0x00000014043c723c */ /* 0x044fe2000000183c */
[----:B------:R2:W-:Y:S07]  /*5740*/  MUFU.EX2 R20, R3 ;  /* 0x0000000300147308 */ /* 0x0005ee0000000800 */
[C---:B------:R-:W-:Y:S01]  /*5750*/  HMMA.16816.F32 R104, R4.reuse, R14, R84 ;  /* 0x0000000e0468723c */ /* 0x040fe20000001854 */
[----:B------:R-:W3:Y:S04]  /*5760*/  LDSM.16.MT88.4 R12, [R206+0x7000] ;  /* 0x00700000ce0c783b */ /* 0x000ee80000004200 */
[----:B------:R-:W-:Y:S03]  /*5770*/  LDSM.16.MT88.4 R84, [R204+0x3800] ;  /* 0x00380000cc54783b */ /* 0x000fe60000004200 */
[----:B------:R-:W-:Y:S01]  /*5780*/  HMMA.16816.F32 R40, R4, R22, R40 ;  /* 0x000000160428723c */ /* 0x000fe20000001828 */
[----:B--2---:R-:W-:-:S04]  /*5790*/  FFMA.FTZ R3, R117, c[0x0][0x2d0], -R2 ;  /* 0x0000b40075037a23 */ /* 0x004fc80000010802 */
[----:B------:R2:W4:Y:S03]  /*57a0*/  MUFU.EX2 R17, R3 ;  /* 0x0000000300117308 */ /* 0x0005260000000800 */
[C---:B-1----:R-:W-:Y:S01]  /*57b0*/  HMMA.16816.F32 R28, R4.reuse, R8, R28 ;  /* 0x00000008041c723c */ /* 0x042fe2000000181c */
[--C-:B--2---:R-:W-:Y:S01]  /*57c0*/  FFMA.FTZ R3, R118, c[0x0][0x2d0], -R2.reuse ;  /* 0x0000b40076037a23 */ /* 0x104fe20000010802 */
[----:B----4-:R-:W-:Y:S01]  /*57d0*/  F2FP.PACK_AB R132, R17, R20 ;  /* 0x000000141184723e */ /* 0x010fe200000000ff */
[----:B------:R-:W-:Y:S02]  /*57e0*/  FFMA.FTZ R2, R241, c[0x0][0x2d0], -R2 ;  /* 0x0000b400f1027a23 */ /* 0x000fe40000010802 */
[----:B------:R1:W-:Y:S03]  /*57f0*/  MUFU.EX2 R19, R3 ;  /* 0x0000000300137308 */ /* 0x0003e60000000800 */
[----:B------:R-:W-:Y:S01]  /*5800*/  HMMA.16816.F32 R24, R4, R10, R24 ;  /* 0x0000000a0418723c */ /* 0x000fe20000001818 */
[----:B------:R-:W-:-:S02]  /*5810*/  IMAD.MOV.U32 R118, RZ, RZ, R111 ;  /* 0x000000ffff767224 */ /* 0x000fc400078e006f */
[----:B------:R-:W2:Y:S02]  /*5820*/  LDSM.16.MT88.4 R108, [R200+0x7800] ;  /* 0x00780000c86c783b */ /* 0x000ea40000004200 */
[----:B------:R4:W5:Y:S03]  /*5830*/  MUFU.EX2 R18, R2 ;  /* 0x0000000200127308 */ /* 0x0009660000000800 */
[----:B---3--:R-:W-:Y:S01]  /*5840*/  HMMA.16816.F32 R36, R4, R12, R36 ;  /* 0x0000000c0424723c */ /* 0x008fe20000001824 */
[----:B-1----:R-:W-:-:S07]  /*5850*/  FADD.FTZ R3, R238, R235 ;  /* 0x000000ebee037221 */ /* 0x002fce0000010000 */
[----:B------:R-:W-:Y:S01]  /*5860*/  HMMA.16816.F32 R32, R4, R14, R32 ;  /* 0x0000000e0420723c */ /* 0x000fe20000001820 */
[----:B------:R-:W-:Y:S01]  /*5870*/  LDSM.16.MT88.4 R12, [R206+0x7800] ;  /* 0x00780000ce0c783b */ /* 0x000fe20000004200 */
[----:B----4-:R-:W-:Y:S01]  /*5880*/  FFMA.FTZ R2, R240, c[0x0][0x2d0], -R0 ;  /* 0x0000b400f0027a23 */ /* 0x010fe20000010800 */
[----:B-----5:R-:W-:-:S04]  /*5890*/  F2FP.PACK_AB R134, R18, R19 ;  /* 0x000000131286723e */ /* 0x020fc800000000ff */
[----:B------:R-:W-:Y:S01]  /*58a0*/  IMAD.MOV.U32 R5, RZ, RZ, c[0x0][0x168] ;  /* 0x00005a00ff057624 */ /* 0x000fe200078e00ff */
[----:B------:R1:W-:Y:S02]  /*58b0*/  MUFU.EX2 R16, R2 ;  /* 0x0000000200107308 */ /* 0x0003e40000000800 */
[----:B-1----:R-:W-:-:S06]  /*58c0*/  FFMA.FTZ R2, R239, c[0x0][0x2d0], -R0 ;  /* 0x0000b400ef027a23 */ /* 0x002fcc0000010800 */
[----:B------:R1:W3:Y:S02]  /*58d0*/  MUFU.EX2 R9, R2 ;  /* 0x0000000200097308 */ /* 0x0002e40000000800 */
[--C-:B-1----:R-:W-:Y:S01]  /*58e0*/  FFMA.FTZ R2, R245, c[0x0][0x2d0], -R0.reuse ;  /* 0x0000b400f5027a23 */ /* 0x102fe20000010800 */
[----:B---3--:R-:W-:Y:S01]  /*58f0*/  F2FP.PACK_AB R133, R9, R16 ;  /* 0x000000100985723e */ /* 0x008fe200000000ff */
[----:B------:R-:W-:-:S04]  /*5900*/  FFMA.FTZ R0, R244, c[0x0][0x2d0], -R0 ;  /* 0x0000b400f4007a23 */ /* 0x000fc80000010800 */
[----:B------:R1:W-:Y:S08]  /*5910*/  MUFU.EX2 R10, R2 ;  /* 0x00000002000a7308 */ /* 0x0003f00000000800 */
        /* <DEDUP_REMOVED lines=12> */
[----:B------:R-:W-:Y:S01]  /*59e0*/  FADD.FTZ R2, R248, R2 ;  /* 0x00000002f8027221 */ /* 0x000fe20000010000 */
[----:B------:R-:W1:Y:S01]  /*59f0*/  LDSM.16.MT88.4 R116, [R204+0x7800] ;  /* 0x00780000cc74783b */ /* 0x000e620000004200 */
[----:B------:R-:W-:Y:S01]  /*5a00*/  FADD.FTZ R0, R251, R0 ;  /* 0x00000000fb007221 */ /* 0x000fe20000010000 */
[C---:B------:R-:W-:Y:S01]  /*5a10*/  HMMA.16816.F32 R100, R132.reuse, R102, R104 ;  /* 0x000000668464723c */ /* 0x040fe20000001868 */
[----:B------:R-:W-:Y:S02]  /*5a20*/  FADD.FTZ R2, R250, R2 ;  /* 0x00000002fa027221 */ /* 0x000fe40000010000 */
[----:B------:R-:W-:Y:S02]  /*5a30*/  FADD.FTZ R0, R126, R0 ;  /* 0x000000007e007221 */ /* 0x000fe40000010000 */
[----:B------:R-:W-:Y:S01]  /*5a40*/  FADD.FTZ R2, R197, R2 ;  /* 0x00000002c5027221 */ /* 0x000fe20000010000 */
[----:B------:R-:W3:Y:S01]  /*5a50*/  LDSM.16.MT88.4 R124, [R203+0x7800] ;  /* 0x00780000cb7c783b */ /* 0x000ee20000004200 */
[----:B------:R-:W-:Y:S01]  /*5a60*/  FADD.FTZ R0, R198, R0 ;  /* 0x00000000c6007221 */ /* 0x000fe20000010000 */
[----:B--2---:R-:W-:Y:S01]  /*5a70*/  HMMA.16816.F32 R104, R132, R108, R112 ;  /* 0x0000006c8468723c */ /* 0x004fe20000001870 */
[----:B------:R-:W-:-:S02]  /*5a80*/  FADD.FTZ R2, R195, R2 ;  /* 0x00000002c3027221 */ /* 0x000fc40000010000 */
[----:B------:R-:W-:Y:S01]  /*5a90*/  FADD.FTZ R0, R229, R0 ;  /* 0x00000000e5007221 */ /* 0x000fe20000010000 */
[----:B------:R-:W-:Y:S01]  /*5aa0*/  IADD3 R229, R231, -0x2, RZ ;  /* 0xfffffffee7e57810 */ /* 0x000fe20007ffe0ff */
        /* <DEDUP_REMOVED lines=29> */
[----:B------:R-:W-:Y:S02]  /*5c80*/  FADD.FTZ R4, R150, R0 ;  /* 0x0000000096047221 */ /* 0x000fe40000010000 */
[----:B------:R-:W-:Y:S01]  /*5c90*/  FADD.FTZ R3, R148, R3 ;  /* 0x0000000394037221 */ /* 0x000fe20000010000 */
[C---:B---3--:R-:W-:Y:S01]  /*5ca0*/  HMMA.16816.F32 R120, R132.reuse, R124, R28 ;  /* 0x0000007c8478723c */ /* 0x048fe2000000181c */
[----:B------:R-:W-:Y:S02]  /*5cb0*/  FADD.FTZ R4, R152, R4 ;  /* 0x0000000498047221 */ /* 0x000fe40000010000 */
[----:B------:R-:W-:Y:S01]  /*5cc0*/  IMAD.MOV.U32 R0, RZ, RZ, R232 ;  /* 0x000000ffff007224 */ /* 0x000fe200078e00e8 */
[----:B------:R-:W-:Y:S01]  /*5cd0*/  @P4 SHF.R.U32.HI R0, RZ, c[0x0][0x2cc], R2 ;  /* 0x0000b300ff004a19 */ /* 0x000fe20000011602 */
[----:B------:R-:W-:Y:S02]  /*5ce0*/  FADD.FTZ R3, R130, R3 ;  /* 0x0000000382037221 */ /* 0x000fe40000010000 */
[----:B------:R-:W-:Y:S01]  /*5cf0*/  FADD.FTZ R2, R151, R4 ;  /* 0x0000000497027221 */ /* 0x000fe20000010000 */
[----:B------:R-:W-:Y:S01]  /*5d00*/  IADD3 R0, R0, c[0x0][0x1d0], -R5 ;  /* 0x0000740000007a10 */ /* 0x000fe20007ffe805 */
[----:B------:R-:W-:Y:S01]  /*5d10*/  FADD.FTZ R3, R131, R3 ;  /* 0x0000000383037221 */ /* 0x000fe20000010000 */
[----:B------:R-:W-:Y:S01]  /*5d20*/  HMMA.16816.F32 R92, R132, R94, R52 ;  /* 0x0000005e845c723c */ /* 0x000fe20000001834 */
[----:B------:R-:W-:-:S02]  /*5d30*/  FADD.FTZ R4, R129, R2 ;  /* 0x0000000281047221 */ /* 0x000fc40000010000 */
[----:B------:R-:W-:Y:S02]  /*5d40*/  FADD.FTZ R2, R128, R3 ;  /* 0x0000000380027221 */ /* 0x000fe40000010000 */
[----:B------:R-:W-:Y:S01]  /*5d50*/  FADD.FTZ R3, R137, R4 ;  /* 0x0000000489037221 */ /* 0x000fe20000010000 */
[----:B------:R-:W-:Y:S01]  /*5d60*/  SHF.R.S32.HI R4, RZ, 0x1f, R0 ;  /* 0x0000001fff047819 */ /* 0x000fe20000011400 */
[----:B------:R-:W-:Y:S01]  /*5d70*/  FADD.FTZ R2, R71, R2 ;  /* 0x0000000247027221 */ /* 0x000fe20000010000 */
[C---:B------:R-:W-:Y:S01]  /*5d80*/  HMMA.16816.F32 R108, R132.reuse, R110, R64 ;  /* 0x0000006e846c723c */ /* 0x040fe20000001840 */
[----:B------:R-:W-:Y:S01]  /*5d90*/  FADD.FTZ R3, R139, R3 ;  /* 0x000000038b037221 */ /* 0x000fe20000010000 */
[----:B------:R-:W-:Y:S01]  /*5da0*/  LEA.HI R4, R4, R0, RZ, 0x7 ;  /* 0x0000000004047211 */ /* 0x000fe200078f38ff */
[----:B------:R-:W-:Y:S02]  /*5db0*/  FADD.FTZ R0, R70, R2 ;  /* 0x0000000246007221 */ /* 0x000fe40000010000 */
[----:B------:R-:W-:Y:S01]  /*5dc0*/  FADD.FTZ R2, R138, R3 ;  /* 0x000000038a027221 */ /* 0x000fe20000010000 */
[----:B------:R-:W-:Y:S01]  /*5dd0*/  SHF.R.S32.HI R3, RZ, 0x7, R4 ;  /* 0x00000007ff037819 */ /* 0x000fe20000011404 */
[----:B------:R-:W-:Y:S01]  /*5de0*/  FADD.FTZ R0, R136, R0 ;  /* 0x0000000088007221 */ /* 0x000fe20000010000 */
[----:B------:R-:W-:Y:S01]  /*5df0*/  HMMA.16816.F32 R116, R132, R118, R40 ;  /* 0x000000768474723c */ /* 0x000fe20000001828 */
[----:B------:R-:W-:Y:S01]  /*5e00*/  FADD.FTZ R2, R20, R2 ;  /* 0x0000000214027221 */ /* 0x000fe20000010000 */
[----:B------:R-:W-:Y:S01]  /*5e10*/  IMNMX R3, RZ, R3, !PT ;  /* 0x00000003ff037217 */ /* 0x000fe20007800200 */
[----:B------:R-:W-:-:S02]  /*5e20*/  FADD.FTZ R0, R16, R0 ;  /* 0x0000000010007221 */ /* 0x000fc40000010000 */
[----:B------:R-:W-:Y:S01]  /*5e30*/  FADD.FTZ R2, R17, R2 ;  /* 0x0000000211027221 */ /* 0x000fe20000010000 */
[----:B------:R-:W-:Y:S01]  /*5e40*/  ISETP.GE.AND P0, PT, R229, R3, PT ;  /* 0x00000003e500720c */ /* 0x000fe20003f06270 */
[----:B------:R-:W-:Y:S01]  /*5e50*/  FADD.FTZ R0, R9, R0 ;  /* 0x0000000009007221 */ /* 0x000fe20000010000 */
[----:B------:R1:W-:Y:S01]  /*5e60*/  STL [R1], R3 ;  /* 0x0000000301007387 */ /* 0x0003e20000100800 */
[----:B------:R-:W-:Y:S01]  /*5e70*/  FADD.FTZ R2, R19, R2 ;  /* 0x0000000213027221 */ /* 0x000fe20000010000 */
[----:B------:R-:W-:Y:S01]  /*5e80*/  HMMA.16816.F32 R124, R132, R126, R24 ;  /* 0x0000007e847c723c */ /* 0x000fe20000001818 */
[----:B------:R-:W-:Y:S02]  /*5e90*/  FADD.FTZ R0, R10, R0 ;  /* 0x000000000a007221 */ /* 0x000fe40000010000 */
[----:B------:R-:W-:Y:S02]  /*5ea0*/  FADD.FTZ R2, R18, R2 ;  /* 0x0000000212027221 */ /* 0x000fe40000010000 */
[----:B------:R-:W-:-:S03]  /*5eb0*/  FADD.FTZ R0, R8, R0 ;  /* 0x0000000008007221 */ /* 0x000fc60000010000 */
[C---:B------:R-:W-:Y:S02]  /*5ec0*/  HMMA.16816.F32 R128, R132.reuse, R12, R36 ;  /* 0x0000000c8480723c */ /* 0x040fe40000001824 */
[----:B------:R1:W-:Y:S04]  /*5ed0*/  STL [R1+0x10], R0 ;  /* 0x0000100001007387 */ /* 0x0003e80000100800 */
[----:B------:R1:W-:Y:S02]  /*5ee0*/  STL [R1+0x4], R2 ;  /* 0x0000040201007387 */ /* 0x0003e40000100800 */
[----:B------:R-:W-:Y:S01]  /*5ef0*/  HMMA.16816.F32 R132, R132, R14, R32 ;  /* 0x0000000e8484723c */ /* 0x000fe20000001820 */
[----:B------:R-:W-:Y:S01]  /*5f00*/  @!UPT UIADD3 URZ, URZ, URZ, URZ ;  /* 0x0000003f3f3ff290 */ /* 0x000fe2000fffe03f */
[----:B------:R-:W-:Y:S11]  /*5f10*/  @!P0 BRA `(.L_x_443) ;  /* 0x000048c000008947 */ /* 0x000ff60003800000 */
[----:B------:R-:W-:Y:S02]  /*5f20*/  MOV R70, R68 ;  /* 0x0000004400467202 */ /* 0x000fe40000000f00 */
[----:B-1----:R-:W-:-:S02]  /*5f30*/  MOV R3, R69 ;  /* 0x0000004500037202 */ /* 0x002fc40000000f00 */
[----:B------:R-:W-:-:S07]  /*5f40*/  MOV R192, R229 ;  /* 0x000000e500c07202 */ /* 0x000fce0000000f00 */
.L_x_444:
[----:B------:R-:W2:Y:S01]  /*5f50*/  LDL.64 R170, [R1+0x20] ;  /* 0x0000200001aa7983 */ /* 0x000ea20000100a00 */
[----:B------:R-:W-:Y:S04]  /*5f60*/  DEPBAR.LE SB0, 0x0 ;  /* 0x000080000000791a */ /* 0x000fe80000000000 */
[----:B------:R-:W-:Y:S01]  /*5f70*/  WARPSYNC 0xffffffff ;  /* 0xffffffff00007948 */ /* 0x000fe20003800000 */
[----:B------:R-:W3:Y:S04]  /*5f80*/  LDL R168, [R1+0x28] ;  /* 0x0000280001a87983 */ /* 0x000ee80000100800 */
[----:B------:R-:W-:Y:S01]  /*5f90*/  BAR.SYNC.DEFER_BLOCKING 0x0 ;  /* 0x0000000000007b1d */ /* 0x000fe20000010000 */
[C---:B------:R-:W-:Y:S02]  /*5fa0*/  ISETP.GE.AND P5, PT, R192.reuse, RZ, PT ;  /* 0x000000ffc000720c */ /* 0x040fe40003fa6270 */
[C---:B------:R-:W-:Y:S11]  /*5fb0*/  IADD3 R229, R192.reuse, -0x1, RZ ;  /* 0xffffffffc0e57810 */ /* 0x040ff60007ffe0ff */
[----:B------:R-:W-:Y:S01]  /*5fc0*/  @P5 SHF.R.S32.HI R0, RZ, 0x1f, R192 ;  /* 0x0000001fff005819 */ /* 0x000fe200000114c0 */
[----:B------:R-:W-:Y:S04]  /*5fd0*/  @P5 IMAD.WIDE.U32 R68, R192, c[0x0][0x208], RZ ;  /* 0x00008200c0445a25 */ /* 0x000fe800078e00ff */
[----:B------:R-:W-:Y:S01]  /*5fe0*/  @P5 IMAD R0, R0, c[0x0][0x208], RZ ;  /* 0x0000820000005a24 */ /* 0x000fe200078e02ff */
[----:B------:R-:W-:Y:S03]  /*5ff0*/  @P5 SHF.L.U32 R2, R68, 0x7, RZ ;  /* 0x0000000744025819 */ /* 0x000fe600000006ff */
[----:B------:R-:W-:Y:S01]  /*6000*/  @P5 IMAD R0, R192, c[0x0][0x20c], R0 ;  /* 0x00008300c0005a24 */ /* 0x000fe200078e0200 */
[----:B------:R-:W3:Y:S03]  /*6010*/  LDL.64 R232, [R1+0x8] ;  /* 0x0000080001e87983 */ /* 0x000ee60000100a00 */
[----:B------:R-:W-:Y:S03]  /*6020*/  @P5 IMAD.IADD R69, R69, 0x1, R0 ;  /* 0x0000000145455824 */ /* 0x000fe600078e0200 */
[----:B------:R-:W1:Y:S02]  /*6030*/  LDSM.16.M88.4 R8, [R201] ;  /* 0x00000000c908783b */ /* 0x000e640000000200 */
[----:B------:R-:W-:Y:S06]  /*6040*/  @P5 SHF.L.U64.HI R68, R68, 0x7, R69 ;  /* 0x0000000744445819 */ /* 0x000fec0000010245 */
[----:B------:R-:W5:Y:S08]  /*6050*/  LDSM.16.M88.4 R16, [R201+0x800] ;  /* 0x00080000c910783b */ /* 0x000f700000000200 */
[----:B------:R-:W5:Y:S08]  /*6060*/  LDSM.16.M88.4 R24, [R201+0x1000] ;  /* 0x00100000c918783b */ /* 0x000f700000000200 */
[----:B------:R-:W5:Y:S08]  /*6070*/  LDSM.16.M88.4 R32, [R201+0x1800] ;  /* 0x00180000c920783b */ /* 0x000f700000000200 */
[----:B------:R-:W5:Y:S01]  /*6080*/  LDSM.16.M88.4 R40, [R201+0x2000] ;  /* 0x00200000c928783b */ /* 0x000f620000000200 */
[C---:B-1----:R-:W-:Y:S07]  /*6090*/  HMMA.16816.F32 R4, R140.reuse, R8, RZ ;  /* 0x000000088c04723c */ /* 0x042fee00000018ff */
[----:B------:R-:W1:Y:S01]  /*60a0*/  LDSM.16.M88.4 R48, [R201+0x2800] ;  /* 0x00280000c930783b */ /* 0x000e620000000200 */
[C---:B------:R-:W-:Y:S07]  /*60b0*/  HMMA.16816.F32 R8, R140.reuse, R10, RZ ;  /* 0x0000000a8c08723c */ /* 0x040fee00000018ff */
[----:B------:R-:W1:Y:S01]  /*60c0*/  LDSM.16.M88.4 R56, [R201+0x3000] ;  /* 0x00300000c938783b */ /* 0x000e620000000200 */
[C---:B-----5:R-:W-:Y:S07]  /*60d0*/  HMMA.16816.F32 R12, R140.reuse, R16, RZ ;  /* 0x000000108c0c723c */ /* 0x060fee00000018ff */
[----:B------:R-:W5:Y:S01]  /*60e0*/  LDSM.16.M88.4 R64, [R201+0x3800] ;  /* 0x00380000c940783b */ /* 0x000f620000000200 */
[C---:B------:R-:W-:Y:S07]  /*60f0*/  HMMA.16816.F32 R16, R140.reuse, R18, RZ ;  /* 0x000000128c10723c */ /* 0x040fee00000018ff */
[----:B------:R-:W1:Y:S01]  /*6100*/  LDSM.16.M88.4 R136, [R207] ;  /* 0x00000000cf88783b */ /* 0x000e620000000200 */
[C---:B------:R-:W-:Y:S07]  /*6110*/  HMMA.16816.F32 R20, R140.reuse, R24, RZ ;  /* 0x000000188c14723c */ /* 0x040fee00000018ff */
[----:B------:R-:W1:Y:S01]  /*6120*/  LDSM.16.M88.4 R148, [R222] ;  /* 0x00000000de94783b */ /* 0x000e620000000200 */
[C---:B------:R-:W-:Y:S07]  /*6130*/  HMMA.16816.F32 R24, R140.reuse, R26, RZ ;  /* 0x0000001a8c18723c */ /* 0x040fee00000018ff */
[----:B------:R-:W5:Y:S01]  /*6140*/  LDSM.16.M88.4 R152, [R221] ;  /* 0x00000000dd98783b */ /* 0x000f620000000200 */
[C---:B------:R-:W-:Y:S07]  /*6150*/  HMMA.16816.F32 R28, R140.reuse, R32, RZ ;  /* 0x000000208c1c723c */ /* 0x040fee00000018ff */
[----:B------:R-:W5:Y:S01]  /*6160*/  LDSM.16.M88.4 R156, [R220] ;  /* 0x00000000dc9c783b */ /* 0x000f620000000200 */
[C---:B------:R-:W-:Y:S07]  /*6170*/  HMMA.16816.F32 R32, R140.reuse, R34, RZ ;  /* 0x000000228c20723c */ /* 0x040fee00000018ff */
[----:B------:R-:W5:Y:S01]  /*6180*/  LDSM.16.M88.4 R160, [R219] ;  /* 0x00000000dba0783b */ /* 0x000f620000000200 */
[C---:B------:R-:W-:Y:S07]  /*6190*/  HMMA.16816.F32 R36, R140.reuse, R40, RZ ;  /* 0x000000288c24723c */ /* 0x040fee00000018ff */
[----:B------:R-:W4:Y:S04]  /*61a0*/  LDL R195, [R1+0x30] ;  /* 0x0000300001c37983 */ /* 0x000f280000100800 */
[----:B------:R-:W4:Y:S01]  /*61b0*/  LDL R194, [R1+0x3c] ;  /* 0x00003c0001c27983 */ /* 0x000f220000100800 */
[C---:B------:R-:W-:Y:S03]  /*61c0*/  HMMA.16816.F32 R40, R140.reuse, R42, RZ ;  /* 0x0000002a8c28723c */ /* 0x040fe600000018ff */
[----:B------:R-:W4:Y:S05]  /*61d0*/  LDL R193, [R1+0x40] ;  /* 0x0000400001c17983 */ /* 0x000f2a0000100800 */
[C---:B-1----:R-:W-:Y:S08]  /*61e0*/  HMMA.16816.F32 R44, R140.reuse, R48, RZ ;  /* 0x000000308c2c723c */ /* 0x042ff000000018ff */
[C---:B------:R-:W-:Y:S08]  /*61f0*/  HMMA.16816.F32 R48, R140.reuse, R50, RZ ;  /* 0x000000328c30723c */ /* 0x040ff000000018ff */
[C---:B------:R-:W-:Y:S08]  /*6200*/  HMMA.16816.F32 R52, R140.reuse, R56, RZ ;  /* 0x000000388c34723c */ /* 0x040ff000000018ff */
[C---:B------:R-:W-:Y:S08]  /*6210*/  HMMA.16816.F32 R56, R140.reuse, R58, RZ ;  /* 0x0000003a8c38723c */ /* 0x040ff000000018ff */
[C---:B-----5:R-:W-:Y:S08]  /*6220*/  HMMA.16816.F32 R60, R140.reuse, R64, RZ ;  /* 0x000000408c3c723c */ /* 0x060ff000000018ff */
[----:B------:R-:W-:Y:S08]  /*6230*/  HMMA.16816.F32 R64, R140, R66, RZ ;  /* 0x000000428c40723c */ /* 0x000ff000000018ff */
[C---:B------:R-:W-:Y:S08]  /*6240*/  HMMA.16816.F32 R4, R144.reuse, R136, R4 ;  /* 0x000000889004723c */ /* 0x040ff00000001804 */
[C---:B------:R-:W-:Y:S01]  /*6250*/  HMMA.16816.F32 R8, R144.reuse, R138, R8 ;  /* 0x0000008a9008723c */ /* 0x040fe20000001808 */
[----:B------:R-:W1:Y:S07]  /*6260*/  LDSM.16.M88.4 R136, [R218] ;  /* 0x00000000da88783b */ /* 0x000e6e0000000200 */
[C---:B------:R-:W-:Y:S08]  /*6270*/  HMMA.16816.F32 R12, R144.reuse, R148, R12 ;  /* 0x00000094900c723c */ /* 0x040ff0000000180c */
[C---:B------:R-:W-:Y:S01]  /*6280*/  HMMA.16816.F32 R16, R144.reuse, R150, R16 ;  /* 0x000000969010723c */ /* 0x040fe20000001810 */
[----:B------:R-:W5:Y:S07]  /*6290*/  LDSM.16.M88.4 R148, [R217] ;  /* 0x00000000d994783b */ /* 0x000f6e0000000200 */
[C---:B------:R-:W-:Y:S07]  /*62a0*/  HMMA.16816.F32 R20, R144.reuse, R152, R20 ;  /* 0x000000989014723c */ /* 0x040fee0000001814 */
[----:B------:R-:W-:Y:S01]  /*62b0*/  @P5 IMAD.MOV.U32 R152, RZ, RZ, c[0x0][0x208] ;  /* 0x00008200ff985624 */ /* 0x000fe200078e00ff */
[C---:B------:R-:W-:Y:S04]  /*62c0*/  HMMA.16816.F32 R24, R144.reuse, R154, R24 ;  /* 0x0000009a9018723c */ /* 0x040fe80000001818 */
[----:B------:R-:W-:Y:S04]  /*62d0*/  @P5 IMAD.SHL.U32 R71, R152, 0x40, RZ ;  /* 0x0000004098475824 */ /* 0x000fe800078e00ff */
[C---:B------:R-:W-:Y:S08]  /*62e0*/  HMMA.16816.F32 R28, R144.reuse, R156, R28 ;  /* 0x0000009c901c723c */ /* 0x040ff0000000181c */
[C---:B------:R-:W-:Y:S08]  /*62f0*/  HMMA.16816.F32 R32, R144.reuse, R158, R32 ;  /* 0x0000009e9020723c */ /* 0x040ff00000001820 */
[C---:B------:R-:W-:Y:S08]  /*6300*/  HMMA.16816.F32 R36, R144.reuse, R160, R36 ;  /* 0x000000a09024723c */ /* 0x040ff00000001824 */
[C---:B------:R-:W-:Y:S08]  /*6310*/  HMMA.16816.F32 R40, R144.reuse, R162, R40 ;  /* 0x000000a29028723c */ /* 0x040ff00000001828 */
[C---:B-1----:R-:W-:Y:S08]  /*6320*/  HMMA.16816.F32 R44, R144.reuse, R136, R44 ;  /* 0x00000088902c723c */ /* 0x042ff0000000182c */
[C---:B------:R-:W-:Y:S04]  /*6330*/  HMMA.16816.F32 R48, R144.reuse, R138, R48 ;  /* 0x0000008a9030723c */ /* 0x040fe80000001830 */
[----:B--2---:R-:W-:Y:S04]  /*6340*/  @P5 IADD3 R0, P1, R2, R170, RZ ;  /* 0x000000aa02005210 */ /* 0x004fe80007f3e0ff */
[C---:B-----5:R-:W-:Y:S04]  /*6350*/  HMMA.16816.F32 R52, R144.reuse, R148, R52 ;  /* 0x000000949034723c */ /* 0x060fe80000001834 */
[----:B------:R-:W-:Y:S02]  /*6360*/  @P5 LEA R158, P0, R0, c[0x0][0x1f8], 0x1 ;  /* 0x00007e00009e5a11 */ /* 0x000fe400078008ff */
[----:B---3--:R-:W-:Y:S02]  /*6370*/  @P5 IADD3.X R69, R68, R168, RZ, P1, !PT ;  /* 0x000000a844455210 */ /* 0x008fe40000ffe4ff */
[C---:B------:R-:W-:Y:S04]  /*6380*/  HMMA.16816.F32 R56, R144.reuse, R150, R56 ;  /* 0x000000969038723c */ /* 0x040fe80000001838 */
[----:B------:R-:W-:Y:S02]  /*6390*/  @P5 LEA.HI.X R159, R0, c[0x0][0x1fc], R69, 0x1, P0 ;  /* 0x00007f00009f5a11 */ /* 0x000fe400000f0c45 */
[----:B------:R-:W-:Y:S02]  /*63a0*/  @P5 IADD3 R0, P3, P2, R2, 0x40, R170 ;  /* 0x0000004002005810 */ /* 0x000fe40007a7e0aa */
[----:B------:R-:W-:Y:S04]  /*63b0*/  @P5 MOV R2, 0x6 ;  /* 0x0000000600025802 */ /* 0x000fe80000000f00 */
[----:B------:R-:W-:Y:S02]  /*63c0*/  @P5 SHF.L.U64.HI R2, R152, R2, c[0x0][0x20c] ;  /* 0x0000830098025619 */ /* 0x000fe40000010202 */
[----:B------:R-:W1:Y:S01]  /*63d0*/  LDSM.16.M88.4 R152, [R216] ;  /* 0x00000000d898783b */ /* 0x000e620000000200 */
[----:B------:R-:W-:Y:S02]  /*63e0*/  @P5 LEA R160, P1, R0, c[0x0][0x1f8], 0x1 ;  /* 0x00007e0000a05a11 */ /* 0x000fe400078208ff */
[----:B------:R-:W-:Y:S02]  /*63f0*/  @P5 IADD3.X R69, R68, RZ, R168, P3, P2 ;  /* 0x000000ff44455210 */ /* 0x000fe40001fe44a8 */
[-C--:B------:R-:W-:Y:S02]  /*6400*/  @P5 IADD3 R68, P2, R158, R71.reuse, RZ ;  /* 0x000000479e445210 */ /* 0x080fe40007f5e0ff */
[----:B------:R-:W-:Y:S02]  /*6410*/  @P5 LEA.HI.X R161, R0, c[0x0][0x1fc], R69, 0x1, P1 ;  /* 0x00007f0000a15a11 */ /* 0x000fe400008f0c45 */
[----:B------:R-:W-:Y:S02]  /*6420*/  @P5 ISETP.GE.AND P0, PT, R232, c[0x0][0x1d4], PT ;  /* 0x00007500e8005a0c */ /* 0x000fe40003f06270 */
[-C--:B------:R-:W-:Y:S02]  /*6430*/  @P5 IADD3.X R69, R159, R2.reuse, RZ, P2, !PT ;  /* 0x000000029f455210 */ /* 0x080fe400017fe4ff */
[-C--:B------:R-:W-:Y:S04]  /*6440*/  @P5 IADD3 R156, P1, R68, R71.reuse, RZ ;  /* 0x00000047449c5210 */ /* 0x080fe80007f3e0ff */
[----:B------:R-:W-:Y:S01]  /*6450*/  @P5 IADD3 R136, P2, R156, R71, RZ ;  /* 0x000000479c885210 */ /* 0x000fe20007f5e0ff */
[----:B------:R-:W-:Y:S04]  /*6460*/  @P5 IMAD.X R157, R69, 0x1, R2, P1 ;  /* 0x00000001459d5824 */ /* 0x000fe800008e0602 */
[----:B------:R-:W-:Y:S01]  /*6470*/  @!PT LDS RZ, [RZ] ;  /* 0x00000000fffff984 */ /* 0x000fe20000000800 */
[----:B------:R-:W-:Y:S01]  /*6480*/  @!PT LDS RZ, [RZ] ;  /* 0x00000000fffff984 */ /* 0x000fe20000000800 */
[----:B------:R-:W-:Y:S01]  /*6490*/  @!PT LDS RZ, [RZ] ;  /* 0x00000000fffff984 */ /* 0x000fe20000000800 */
[----:B------:R2:W-:Y:S01]  /*64a0*/  @P5 LDGSTS.E.BYPASS.LTC128B.128 [R228+0x100], [R158.64], !P0 ;  /* 0x001000009ee45fae */ /* 0x0005e2000c101d46 */
[----:B------:R-:W-:Y:S07]  /*64b0*/  @P5 IADD3.X R137, R157, R2, RZ, P2, !PT ;  /* 0x000000029d895210 */ /* 0x000fee00017fe4ff */
[----:B------:R3:W-:Y:S08]  /*64c0*/  @P5 LDGSTS.E.BYPASS.LTC128B.128 [R228+0x4100], [R160.64], !P6 ;  /* 0x04100000a0e45fae */ /* 0x0007f0000f101d46 */
[----:B------:R5:W-:Y:S01]  /*64d0*/  @P5 LDGSTS.E.BYPASS.LTC128B.128 [R228+0x1100], [R68.64], !P0 ;  /* 0x0110000044e45fae */ /* 0x000be2000c101d46 */
[C---:B-1----:R-:W-:Y:S07]  /*64e0*/  HMMA.16816.F32 R60, R144.reuse, R152, R60 ;  /* 0x00000098903c723c */ /* 0x042fee000000183c */
[----:B------:R5:W-:Y:S01]  /*64f0*/  @P5 LDGSTS.E.BYPASS.LTC128B.128 [R228+0x5100], [R68.64+0x80], !P6 ;  /* 0x0510008044e45fae */ /* 0x000be2000f101d46 */
[----:B------:R-:W-:Y:S07]  /*6500*/  HMMA.16816.F32 R64, R144, R154, R64 ;  /* 0x0000009a9040723c */ /* 0x000fee0000001840 */
[----:B------:R2:W-:Y:S08]  /*6510*/  @P5 LDGSTS.E.BYPASS.LTC128B.128 [R228+0x2100], [R156.64], !P0 ;  /* 0x021000009ce45fae */ /* 0x0005f0000c101d46 */
[----:B------:R2:W-:Y:S08]  /*6520*/  @P5 LDGSTS.E.BYPASS.LTC128B.128 [R228+0x6100], [R156.64+0x80], !P6 ;  /* 0x061000809ce45fae */ /* 0x0005f0000f101d46 */
[----:B------:R1:W-:Y:S08]  /*6530*/  @P5 LDGSTS.E.BYPASS.LTC128B.128 [R228+0x3100], [R136.64], !P0 ;  /* 0x0310000088e45fae */ /* 0x0003f0000c101d46 */
[----:B------:R1:W-:Y:S08]  /*6540*/  @P5 LDGSTS.E.BYPASS.LTC128B.128 [R228+0x7100], [R136.64+0x80], !P6 ;  /* 0x0710008088e45fae */ /* 0x0003f0000f101d46 */
[----:B---3--:R-:W-:Y:S08]  /*6550*/  LDSM.16.M88.4 R160, [R205+0x1000] ;  /* 0x00100000cda0783b */ /* 0x008ff00000000200 */
[----:B--2---:R-:W-:Y:S08]  /*6560*/  LDSM.16.M88.4 R156, [R205+0x800] ;  /* 0x00080000cd9c783b */ /* 0x004ff00000000200 */
[----:B------:R-:W-:Y:S08]  /*6570*/  LDSM.16.M88.4 R168, [R205+0x1800] ;  /* 0x00180000cda8783b */ /* 0x000ff00000000200 */
[----:B-1----:R-:W1:Y:S08]  /*6580*/  LDSM.16.M88.4 R136, [R205] ;  /* 0x00000000cd88783b */ /* 0x002e700000000200 */
[----:B------:R-:W0:Y:S01]  /*6590*/  LDGDEPBAR ;  /* 0x00000000000079af */ /* 0x000e220000000000 */
[----:B----4-:R-:W-:Y:S07]  /*65a0*/  IMAD.IADD R0, R194, 0x1, R195 ;  /* 0x00000001c2007824 */ /* 0x010fee00078e02c3 */
[----:B------:R-:W2:Y:S01]  /*65b0*/  LDSM.16.M88.4 R148, [R205+0x2000] ;  /* 0x00200000cd94783b */ /* 0x000ea20000000200 */
[----:B------:R-:W-:Y:S05]  /*65c0*/  @P4 IMAD.HI.U32 R2, R0, c[0x0][0x2c8], RZ ;  /* 0x0000b20000024a27 */ /* 0x000fea00078e00ff */
[----:B------:R-:W-:Y:S02]  /*65d0*/  @P4 SHF.R.U32.HI R0, RZ, c[0x0][0x2cc], R2 ;  /* 0x0000b300ff004a19 */ /* 0x000fe40000011602 */
[----:B------:R-:W-:Y:S08]  /*65e0*/  LDSM.16.M88.4 R152, [R205+0x3000] ;  /* 0x00300000cd98783b */ /* 0x000ff00000000200 */
[----:B------:R-:W-:Y:S01]  /*65f0*/  SHFL.IDX PT, R2, R0, RZ, 0x1c1f ;  /* 0x001c1fff00027589 */ /* 0x000fe200000e0000 */
[C---:B-1----:R-:W-:Y:S08]  /*6600*/  HMMA.16816.F32 R4, R164.reuse, R136, R4 ;  /* 0x00000088a404723c */ /* 0x042ff00000001804 */
[C---:B------:R-:W-:Y:S01]  /*6610*/  HMMA.16816.F32 R8, R164.reuse, R138, R8 ;  /* 0x0000008aa408723c */ /* 0x040fe20000001808 */
[----:B------:R-:W1:Y:S07]  /*6620*/  LDSM.16.M88.4 R136, [R205+0x2800] ;  /* 0x00280000cd88783b */ /* 0x000e6e0000000200 */
[C---:B------:R-:W-:Y:S08]  /*6630*/  HMMA.16816.F32 R12, R164.reuse, R156, R12 ;  /* 0x0000009ca40c723c */ /* 0x040ff0000000180c */
[C---:B------:R-:W-:Y:S01]  /*6640*/  HMMA.16816.F32 R16, R164.reuse, R158, R16 ;  /* 0x0000009ea410723c */ /* 0x040fe20000001810 */
[----:B------:R-:W3:Y:S07]  /*6650*/  LDSM.16.M88.4 R156, [R205+0x3800] ;  /* 0x00380000cd9c783b */ /* 0x000eee0000000200 */
[C---:B------:R-:W-:Y:S08]  /*6660*/  HMMA.16816.F32 R20, R164.reuse, R160, R20 ;  /* 0x000000a0a414723c */ /* 0x040ff00000001814 */
[C---:B------:R-:W-:Y:S01]  /*6670*/  HMMA.16816.F32 R24, R164.reuse, R162, R24 ;  /* 0x000000a2a418723c */ /* 0x040fe20000001818 */
[----:B------:R-:W4:Y:S07]  /*6680*/  LDSM.16.M88.4 R160, [R202] ;  /* 0x00000000caa0783b */ /* 0x000f2e0000000200 */
[C---:B------:R-:W-:Y:S08]  /*6690*/  HMMA.16816.F32 R28, R164.reuse, R168, R28 ;  /* 0x000000a8a41c723c */ /* 0x040ff0000000181c */
[C---:B------:R-:W-:Y:S01]  /*66a0*/  HMMA.16816.F32 R32, R164.reuse, R170, R32 ;  /* 0x000000aaa420723c */ /* 0x040fe20000001820 */
[----:B------:R-:W3:Y:S07]  /*66b0*/  LDSM.16.M88.4 R168, [R202+0x800] ;  /* 0x00080000caa8783b */ /* 0x000eee0000000200 */
[C---:B--2---:R-:W-:Y:S08]  /*66c0*/  HMMA.16816.F32 R36, R164.reuse, R148, R36 ;  /* 0x00000094a424723c */ /* 0x044ff00000001824 */
        /* <DEDUP_REMOVED lines=9> */
[----:B------:R-:W-:Y:S01]  /*6760*/  HMMA.16816.F32 R64, R164, R158, R64 ;  /* 0x0000009ea440723c */ /* 0x000fe20000001840 */
[----:B------:R-:W3:Y:S07]  /*6770*/  LDSM.16.M88.4 R156, [R202+0x2800] ;  /* 0x00280000ca9c783b */ /* 0x000eee0000000200 */
[C---:B----4-:R-:W-:Y:S08]  /*6780*/  HMMA.16816.F32 R4, R172.reuse, R160, R4 ;  /* 0x000000a0ac04723c */ /* 0x050ff00000001804 */
[C---:B------:R-:W-:Y:S01]  /*6790*/  HMMA.16816.F32 R8, R172.reuse, R162, R8 ;  /* 0x000000a2ac08723c */ /* 0x040fe20000001808 */
[----:B------:R-:W4:Y:S07]  /*67a0*/  LDSM.16.M88.4 R160, [R202+0x3000] ;  /* 0x00300000caa0783b */ /* 0x000f2e0000000200 */
        /* <DEDUP_REMOVED lines=15> */
[C---:B----4-:R-:W-:Y:S08]  /*68a0*/  HMMA.16816.F32 R52, R172.reuse, R160, R52 ;  /* 0x000000a0ac34723c */ /* 0x050ff00000001834 */
[C---:B------:R-:W-:Y:S01]  /*68b0*/  HMMA.16816.F32 R56, R172.reuse, R162, R56 ;  /* 0x000000a2ac38723c */ /* 0x040fe20000001838 */
[----:B------:R-:W4:Y:S07]  /*68c0*/  LDSM.16.M88.4 R160, [R201+0x6000] ;  /* 0x00600000c9a0783b */ /* 0x000f2e0000000200 */
[C---:B------:R-:W-:Y:S08]  /*68d0*/  HMMA.16816.F32 R60, R172.reuse, R168, R60 ;  /* 0x000000a8ac3c723c */ /* 0x040ff0000000183c */
[----:B------:R-:W-:Y:S01]  /*68e0*/  HMMA.16816.F32 R64, R172, R170, R64 ;  /* 0x000000aaac40723c */ /* 0x000fe20000001840 */
        /* <DEDUP_REMOVED lines=9> */
[----:B------:R-:W1:Y:S07]  /*6980*/  LDSM.16.M88.4 R152, [R215] ;  /* 0x00000000d798783b */ /* 0x000e6e0000000200 */
[C---:B---3--:R-:W-:Y:S08]  /*6990*/  HMMA.16816.F32 R28, R176.reuse, R156, R28 ;  /* 0x0000009cb01c723c */ /* 0x048ff0000000181c */
[C---:B------:R-:W-:Y:S01]  /*69a0*/  HMMA.16816.F32 R32, R176.reuse, R158, R32 ;  /* 0x0000009eb020723c */ /* 0x040fe20000001820 */
[----:B------:R-:W3:Y:S07]  /*69b0*/  LDSM.16.M88.4 R156, [R214] ;  /* 0x00000000d69c783b */ /* 0x000eee0000000200 */
[C---:B----4-:R-:W-:Y:S08]  /*69c0*/  HMMA.16816.F32 R36, R176.reuse, R160, R36 ;  /* 0x000000a0b024723c */ /* 0x050ff00000001824 */
[C---:B------:R-:W-:Y:S01]  /*69d0*/  HMMA.16816.F32 R40, R176.reuse, R162, R40 ;  /* 0x000000a2b028723c */ /* 0x040fe20000001828 */
[----:B------:R-:W4:Y:S07]  /*69e0*/  LDSM.16.M88.4 R160, [R213] ;  /* 0x00000000d5a0783b */ /* 0x000f2e0000000200 */
[C---:B------:R-:W-:Y:S08]  /*69f0*/  HMMA.16816.F32 R44, R176.reuse, R168, R44 ;  /* 0x000000a8b02c723c */ /* 0x040ff0000000182c */
[C---:B------:R-:W-:Y:S01]  /*6a00*/  HMMA.16816.F32 R48, R176.reuse, R170, R48 ;  /* 0x000000aab030723c */ /* 0x040fe20000001830 */
[----:B------:R-:W3:Y:S07]  /*6a10*/  LDSM.16.M88.4 R168, [R212] ;  /* 0x00000000d4a8783b */ /* 0x000eee0000000200 */
[C---:B--2---:R-:W-:Y:S08]  /*6a20*/  HMMA.16816.F32 R52, R176.reuse, R148, R52 ;  /* 0x00000094b034723c */ /* 0x044ff00000001834 */
[C---:B------:R-:W-:Y:S01]  /*6a30*/  HMMA.16816.F32 R56, R176.reuse, R150, R56 ;  /* 0x00000096b038723c */ /* 0x040fe20000001838 */
[----:B------:R-:W2:Y:S07]  /*6a40*/  LDSM.16.M88.4 R148, [R211] ;  /* 0x00000000d394783b */ /* 0x000eae0000000200 */
[C---:B-1----:R-:W-:Y:S08]  /*6a50*/  HMMA.16816.F32 R60, R176.reuse, R136, R60 ;  /* 0x00000088b03c723c */ /* 0x042ff0000000183c */
[----:B------:R-:W-:Y:S01]  /*6a60*/  HMMA.16816.F32 R64, R176, R138, R64 ;  /* 0x0000008ab040723c */ /* 0x000fe20000001840 */
[----:B------:R-:W1:Y:S07]  /*6a70*/  LDSM.16.M88.4 R136, [R210] ;  /* 0x00000000d288783b */ /* 0x000e6e0000000200 */
        /* <DEDUP_REMOVED lines=37> */
[C---:B------:R-:W-:Y:S08]  /*6cd0*/  HMMA.16816.F32 R40, R184.reuse, R154, R40 ;  /* 0x0000009ab828723c */ /* 0x040ff00000001828 */
[C---:B---3--:R-:W-:Y:S08]  /*6ce0*/  HMMA.16816.F32 R44, R184.reuse, R156, R44 ;  /* 0x0000009cb82c723c */ /* 0x048ff0000000182c */
[C---:B------:R-:W-:Y:S08]  /*6cf0*/  HMMA.16816.F32 R48, R184.reuse, R158, R48 ;  /* 0x0000009eb830723c */ /* 0x040ff00000001830 */
[C---:B----4-:R-:W-:Y:S08]  /*6d00*/  HMMA.16816.F32 R52, R184.reuse, R160, R52 ;  /* 0x000000a0b834723c */ /* 0x050ff00000001834 */
[C---:B------:R-:W-:Y:S08]  /*6d10*/  HMMA.16816.F32 R56, R184.reuse, R162, R56 ;  /* 0x000000a2b838723c */ /* 0x040ff00000001838 */
[C---:B------:R-:W-:Y:S08]  /*6d20*/  HMMA.16816.F32 R60, R184.reuse, R168, R60 ;  /* 0x000000a8b83c723c */ /* 0x040ff0000000183c */
[----:B------:R-:W-:Y:S08]  /*6d30*/  HMMA.16816.F32 R64, R184, R170, R64 ;  /* 0x000000aab840723c */ /* 0x000ff00000001840 */
[C---:B--2---:R-:W-:Y:S08]  /*6d40*/  HMMA.16816.F32 R4, R188.reuse, R148, R4 ;  /* 0x00000094bc04723c */ /* 0x044ff00000001804 */
        /* <DEDUP_REMOVED lines=9> */
[----:B------:R-:W1:Y:S01]  /*6de0*/  MUFU.TANH R156, R5 ;  /* 0x00000005009c7308 */ /* 0x000e620000002400 */
        /* <DEDUP_REMOVED lines=11> */
[----:B------:R2:W-:Y:S01]  /*6ea0*/  MUFU.TANH R154, R7 ;  /* 0x00000007009a7308 */ /* 0x0005e20000002400 */
[----:B------:R-:W-:Y:S09]  /*6eb0*/  FMUL.FTZ R17, R17, c[0x0][0x320] ;  /* 0x0000c80011117a20 */ /* 0x000ff20000410000 */
[----:B------:R-:W-:Y:S10]  /*6ec0*/  MUFU.TANH R153, R8 ;  /* 0x0000000800997308 */ /* 0x000ff40000002400 */
[----:B------:R-:W-:Y:S01]  /*6ed0*/  MUFU.TANH R152, R9 ;  /* 0x0000000900987308 */ /* 0x000fe20000002400 */
[----:B--2---:R-:W2:Y:S09]  /*6ee0*/  LDSM.16.M88.4 R4, [R202+0x5000] ;  /* 0x00500000ca04783b */ /* 0x004eb20000000200 */
[----:B------:R-:W3:Y:S10]  /*6ef0*/  MUFU.TANH R149, R10 ;  /* 0x0000000a00957308 */ /* 0x000ef40000002400 */
[----:B------:R4:W-:Y:S10]  /*6f00*/  MUFU.TANH R148, R11 ;  /* 0x0000000b00947308 */ /* 0x0009f40000002400 */
[----:B------:R-:W-:Y:S10]  /*6f10*/  MUFU.TANH R137, R12 ;  /* 0x0000000c00897308 */ /* 0x000ff40000002400 */
[----:B------:R-:W-:Y:S01]  /*6f20*/  MUFU.TANH R136, R13 ;  /* 0x0000000d00887308 */ /* 0x000fe20000002400 */
[----:B----4-:R-:W4:Y:S01]  /*6f30*/  LDSM.16.M88.4 R8, [R202+0x5800] ;  /* 0x00580000ca08783b */ /* 0x010f220000000200 */
[C---:B--2---:R-:W-:Y:S08]  /*6f40*/  HMMA.16816.F32 R20, R188.reuse, R4, R20 ;  /* 0x00000004bc14723c */ /* 0x044ff00000001814 */
[----:B------:R-:W-:Y:S01]  /*6f50*/  MUFU.TANH R71, R14 ;  /* 0x0000000e00477308 */ /* 0x000fe20000002400 */
[C---:B------:R-:W-:Y:S01]  /*6f60*/  HMMA.16816.F32 R24, R188.reuse, R6, R24 ;  /* 0x00000006bc18723c */ /* 0x040fe20000001818 */
[----:B------:R-:W2:Y:S08]  /*6f70*/  LDSM.16.M88.4 R4, [R202+0x6000] ;  /* 0x00600000ca04783b */ /* 0x000eb00000000200 */
[----:B-----5:R5:W1:Y:S06]  /*6f80*/  MUFU.TANH R69, R15 ;  /* 0x0000000f00457308 */ /* 0x020a6c0000002400 */
[----:B------:R-:W-:Y:S04]  /*6f90*/  FMUL.FTZ R20, R20, c[0x0][0x320] ;  /* 0x0000c80014147a20 */ /* 0x000fe80000410000 */
[----:B------:R1:W-:Y:S01]  /*6fa0*/  MUFU.TANH R68, R16 ;  /* 0x0000001000447308 */ /* 0x0003e20000002400 */
[----:B------:R-:W-:Y:S02]  /*6fb0*/  FMUL.FTZ R21, R21, c[0x0][0x320] ;  /* 0x0000c80015157a20 */ /* 0x000fe40000410000 */
[----:B------:R-:W-:Y:S02]  /*6fc0*/  FMUL.FTZ R23, R23, c[0x0][0x320] ;  /* 0x0000c80017177a20 */ /* 0x000fe40000410000 */
[----:B------:R-:W-:Y:S02]  /*6fd0*/  FMUL.FTZ R22, R22, c[0x0][0x320] ;  /* 0x0000c80016167a20 */ /* 0x000fe40000410000 */
[----:B------:R-:W-:Y:S02]  /*6fe0*/  FMUL.FTZ R25, R25, c[0x0][0x320] ;  /* 0x0000c80019197a20 */ /* 0x000fe40000410000 */
[----:B------:R-:W-:Y:S01]  /*6ff0*/  FMUL.FTZ R24, R24, c[0x0][0x320] ;  /* 0x0000c80018187a20 */ /* 0x000fe20000410000 */
[----:B------:R-:W1:Y:S01]  /*7000*/  MUFU.TANH R20, R20 ;  /* 0x0000001400147308 */ /* 0x000e620000002400 */
[----:B------:R-:W-:Y:S02]  /*7010*/  FMUL.FTZ R27, R27, c[0x0][0x320] ;  /* 0x0000c8001b1b7a20 */ /* 0x000fe40000410000 */
[----:B------:R-:W-:Y:S01]  /*7020*/  FMUL.FTZ R26, R26, c[0x0][0x320] ;  /* 0x0000c8001a1a7a20 */ /* 0x000fe20000410000 */
[C---:B----4-:R-:W-:Y:S01]  /*7030*/  HMMA.16816.F32 R28, R188.reuse, R8, R28 ;  /* 0x00000008bc1c723c */ /* 0x050fe2000000181c */
[----:B-----5:R-:W-:Y:S05]  /*7040*/  LDSM.16.M88.4 R12, [R202+0x7800] ;  /* 0x00780000ca0c783b */ /* 0x020fea0000000200 */
[----:B------:R-:W4:Y:S02]  /*7050*/  MUFU.TANH R25, R25 ;  /* 0x0000001900197308 */ /* 0x000f240000002400 */
[C---:B------:R-:W-:Y:S01]  /*7060*/  HMMA.16816.F32 R32, R188.reuse, R10, R32 ;  /* 0x0000000abc20723c */ /* 0x040fe20000001820 */
[----:B------:R-:W5:Y:S07]  /*7070*/  LDSM.16.M88.4 R8, [R202+0x6800] ;  /* 0x00680000ca08783b */ /* 0x000f6e0000000200 */
[----:B------:R-:W-:Y:S01]  /*7080*/  MUFU.TANH R21, R21 ;  /* 0x0000001500157308 */ /* 0x000fe20000002400 */
[C---:B--2---:R-:W-:Y:S07]  /*7090*/  HMMA.16816.F32 R36, R188.reuse, R4, R36 ;  /* 0x00000004bc24723c */ /* 0x044fee0000001824 */
[----:B------:R-:W-:Y:S01]  /*70a0*/  FMUL.FTZ R30, R30, c[0x0][0x320] ;  /* 0x0000c8001e1e7a20 */ /* 0x000fe20000410000 */
[C---:B------:R-:W-:Y:S01]  /*70b0*/  HMMA.16816.F32 R40, R188.reuse, R6, R40 ;  /* 0x00000006bc28723c */ /* 0x040fe20000001828 */
[----:B------:R-:W-:Y:S01]  /*70c0*/  MUFU.TANH R150, R18 ;  /* 0x0000001200967308 */ /* 0x000fe20000002400 */
[----:B------:R-:W2:Y:S01]  /*70d0*/  LDSM.16.M88.4 R4, [R202+0x7000] ;  /* 0x00700000ca04783b */ /* 0x000ea20000000200 */
[----:B------:R-:W-:Y:S04]  /*70e0*/  DEPBAR.LE SB0, 0x0 ;  /* 0x000080000000791a */ /* 0x000fe80000000000 */
[----:B------:R-:W-:Y:S02]  /*70f0*/  FMUL.FTZ R35, R35, c[0x0][0x320] ;  /* 0x0000c80023237a20 */ /* 0x000fe40000410000 */
[----:B------:R-:W-:Y:S02]  /*7100*/  FMUL.FTZ R28, R28, c[0x0][0x320] ;  /* 0x0000c8001c1c7a20 */ /* 0x000fe40000410000 */
[----:B------:R-:W1:Y:S01]  /*7110*/  MUFU.TANH R30, R30 ;  /* 0x0000001e001e7308 */ /* 0x000e620000002400 */
[----:B------:R-:W-:Y:S01]  /*7120*/  BAR.SYNC.DEFER_BLOCKING 0x0 ;  /* 0x0000000000007b1d */ /* 0x000fe20000010000 */
[----:B------:R-:W-:Y:S02]  /*7130*/  FMUL.FTZ R29, R29, c[0x0][0x320] ;  /* 0x0000c8001d1d7a20 */ /* 0x000fe40000410000 */
[----:B------:R-:W-:Y:S02]  /*7140*/  FMUL.FTZ R31, R31, c[0x0][0x320] ;  /* 0x0000c8001f1f7a20 */ /* 0x000fe40000410000 */
[----:B------:R-:W-:Y:S02]  /*7150*/  FMUL.FTZ R36, R36, c[0x0][0x320] ;  /* 0x0000c80024247a20 */ /* 0x000fe40000410000 */
[----:B------:R-:W-:Y:S02]  /*7160*/  FMUL.FTZ R37, R37, c[0x0][0x320] ;  /* 0x0000c80025257a20 */ /* 0x000fe40000410000 */
[----:B------:R-:W1:Y:S01]  /*7170*/  MUFU.TANH R35, R35 ;  /* 0x0000002300237308 */ /* 0x000e620000002400 */
[----:B------:R-:W-:Y:S01]  /*7180*/  FMUL.FTZ R39, R39, c[0x0][0x320] ;  /* 0x0000c80027277a20 */ /* 0x000fe20000410000 */
[C---:B-----5:R-:W-:Y:S01]  /*7190*/  HMMA.16816.F32 R44, R188.reuse, R8, R44 ;  /* 0x00000008bc2c723c */ /* 0x060fe2000000182c */
[----:B------:R5:W1:Y:S04]  /*71a0*/  SHFL.IDX PT, R8, R0, 0x1, 0x1c1f ;  /* 0x003c1f0000087f89 */ /* 0x000a6800000e0000 */
[----:B------:R-:W-:Y:S03]  /*71b0*/  FMUL.FTZ R40, R40, c[0x0][0x320] ;  /* 0x0000c80028287a20 */ /* 0x000fe60000410000 */
[----:B------:R-:W-:Y:S01]  /*71c0*/  MUFU.TANH R17, R17 ;  /* 0x0000001100117308 */ /* 0x000fe20000002400 */
[C---:B------:R-:W-:Y:S03]  /*71d0*/  HMMA.16816.F32 R48, R188.reuse, R10, R48 ;  /* 0x0000000abc30723c */ /* 0x040fe60000001830 */
[----:B------:R-:W-:Y:S02]  /*71e0*/  FMUL.FTZ R38, R38, c[0x0][0x320] ;  /* 0x0000c80026267a20 */ /* 0x000fe40000410000 */
[----:B------:R-:W-:Y:S02]  /*71f0*/  FMUL.FTZ R41, R41, c[0x0][0x320] ;  /* 0x0000c80029297a20 */ /* 0x000fe40000410000 */
[----:B------:R-:W-:Y:S02]  /*7200*/  FMUL.FTZ R32, R32, c[0x0][0x320] ;  /* 0x0000c80020207a20 */ /* 0x000fe40000410000 */
[----:B------:R-:W1:Y:S01]  /*7210*/  MUFU.TANH R18, R40 ;  /* 0x0000002800127308 */ /* 0x000e620000002400 */
[C---:B--2---:R-:W-:Y:S03]  /*7220*/  HMMA.16816.F32 R52, R188.reuse, R4, R52 ;  /* 0x00000004bc34723c */ /* 0x044fe60000001834 */
[----:B------:R-:W-:Y:S02]  /*7230*/  FMUL.FTZ R34, R34, c[0x0][0x320] ;  /* 0x0000c80022227a20 */ /* 0x000fe40000410000 */
[----:B------:R-:W-:Y:S01]  /*7240*/  FMUL.FTZ R43, R43, c[0x0][0x320] ;  /* 0x0000c8002b2b7a20 */ /* 0x000fe20000410000 */
[----:B-----5:R-:W-:Y:S01]  /*7250*/  MOV R0, 0xffffff80 ;  /* 0xffffff8000007802 */ /* 0x020fe20000000f00 */
[----:B------:R-:W-:Y:S01]  /*7260*/  FMUL.FTZ R44, R44, c[0x0][0x320] ;  /* 0x0000c8002c2c7a20 */ /* 0x000fe20000410000 */
[C---:B------:R-:W-:Y:S01]  /*7270*/  HMMA.16816.F32 R56, R188.reuse, R6, R56 ;  /* 0x00000006bc38723c */ /* 0x040fe20000001838 */
[----:B------:R-:W2:Y:S03]  /*7280*/  MUFU.TANH R151, R19 ;  /* 0x0000001300977308 */ /* 0x000ea60000002400 */
[----:B------:R-:W-:Y:S02]  /*7290*/  IMAD R0, R192, R0, 0x1 ;  /* 0x00000001c0007424 */ /* 0x000fe400078e0200 */
[----:B------:R-:W-:Y:S02]  /*72a0*/  FMUL.FTZ R49, R49, c[0x0][0x320] ;  /* 0x0000c80031317a20 */ /* 0x000fe40000410000 */
[C---:B------:R-:W-:Y:S03]  /*72b0*/  HMMA.16816.F32 R60, R188.reuse, R12, R60 ;  /* 0x0000000cbc3c723c */ /* 0x040fe6000000183c */
[----:B------:R-:W-:Y:S01]  /*72c0*/  MUFU.TANH R19, R41 ;  /* 0x0000002900137308 */ /* 0x000fe20000002400 */
[----:B------:R-:W-:Y:S01]  /*72d0*/  IADD3 R0, R0, c[0x0][0x1d0], -R193 ;  /* 0x0000740000007a10 */ /* 0x000fe20007ffe8c1 */
[----:B------:R-:W-:Y:S02]  /*72e0*/  FMUL.FTZ R48, R48, c[0x0][0x320] ;  /* 0x0000c80030307a20 */ /* 0x000fe40000410000 */
[----:B------:R-:W-:Y:S01]  /*72f0*/  FMUL.FTZ R45, R45, c[0x0][0x320] ;  /* 0x0000c8002d2d7a20 */ /* 0x000fe20000410000 */
[----:B------:R-:W-:Y:S04]  /*7300*/  HMMA.16816.F32 R64, R188, R14, R64 ;  /* 0x0000000ebc40723c */ /* 0x000fe80000001840 */
[----:B------:R-:W-:Y:S01]  /*7310*/  FMUL.FTZ R46, R46, c[0x0][0x320] ;  /* 0x0000c8002e2e7a20 */ /* 0x000fe20000410000 */
[----:B------:R5:W-:Y:S01]  /*7320*/  MUFU.TANH R15, R49 ;  /* 0x00000031000f7308 */ /* 0x000be20000002400 */
[----:B------:R-:W-:Y:S01]  /*7330*/  IADD3 R0, R0, -c[0x0][0x168], RZ ;  /* 0x80005a0000007a10 */ /* 0x000fe20007ffe0ff */
[----:B------:R-:W-:Y:S02]  /*7340*/  FMUL.FTZ R47, R47, c[0x0][0x320] ;  /* 0x0000c8002f2f7a20 */ /* 0x000fe40000410000 */
[----:B------:R-:W-:Y:S03]  /*7350*/  FMUL.FTZ R5, R56, c[0x0][0x320] ;  /* 0x0000c80038057a20 */ /* 0x000fe60000410000 */
[C---:B------:R-:W-:Y:S01]  /*7360*/  IMAD.IADD R2, R0.reuse, 0x1, R2 ;  /* 0x0000000100027824 */ /* 0x040fe200078e0202 */
[----:B-1----:R-:W-:Y:S01]  /*7370*/  IADD3 R0, R0, R8, RZ ;  /* 0x0000000800007210 */ /* 0x002fe20007ffe0ff */
[----:B------:R-:W-:Y:S01]  /*7380*/  FMUL.FTZ R52, R52, c[0x0][0x320] ;  /* 0x0000c80034347a20 */ /* 0x000fe20000410000 */
[----:B------:R1:W-:Y:S01]  /*7390*/  MUFU.TANH R6, R48 ;  /* 0x0000003000067308 */ /* 0x0003e20000002400 */
[----:B------:R-:W-:Y:S01]  /*73a0*/  FMUL.FTZ R53, R53, c[0x0][0x320] ;  /* 0x0000c80035357a20 */ /* 0x000fe20000410000 */
[----:B------:R-:W-:Y:S01]  /*73b0*/  ISETP.GT.AND P0, PT, R2, 0x1, PT ;  /* 0x000000010200780c */ /* 0x000fe20003f04270 */
[----:B------:R-:W-:Y:S01]  /*73c0*/  FMUL.FTZ R60, R60, c[0x0][0x320] ;  /* 0x0000c8003c3c7a20 */ /* 0x000fe20000410000 */
[----:B------:R-:W-:Y:S01]  /*73d0*/  ISETP.GT.AND P1, PT, R2, RZ, PT ;  /* 0x000000ff0200720c */ /* 0x000fe20003f24270 */
[----:B------:R-:W-:Y:S01]  /*73e0*/  FMUL.FTZ R61, R61, c[0x0][0x320] ;  /* 0x0000c8003d3d7a20 */ /* 0x000fe20000410000 */
[----:B------:R-:W-:Y:S01]  /*73f0*/  FSEL R8, R156, -INF , P0 ;  /* 0xff8000009c087808 */ /* 0x000fe20000000000 */
[----:B------:R-:W-:Y:S01]  /*7400*/  FMUL.FTZ R54, R54, c[0x0][0x320] ;  /* 0x0000c80036367a20 */ /* 0x000fe20000410000 */
[C---:B------:R-:W-:Y:S01]  /*7410*/  ISETP.GT.AND P0, PT, R0.reuse, 0x8, PT ;  /* 0x000000080000780c */ /* 0x040fe20003f04270 */
[----:B------:R-:W-:Y:S01]  /*7420*/  FMUL.FTZ R55, R55, c[0x0][0x320] ;  /* 0x0000c80037377a20 */ /* 0x000fe20000410000 */
[----:B------:R-:W1:Y:S01]  /*7430*/  MUFU.TANH R24, R24 ;  /* 0x0000001800187308 */ /* 0x000e620000002400 */
[----:B------:R-:W-:Y:S01]  /*7440*/  ISETP.GT.AND P5, PT, R0, RZ, PT ;  /* 0x000000ff0000720c */ /* 0x000fe20003fa4270 */
[----:B------:R-:W-:Y:S01]  /*7450*/  FMUL.FTZ R16, R57, c[0x0][0x320] ;  /* 0x0000c80039107a20 */ /* 0x000fe20000410000 */
[----:B---3--:R-:W-:Y:S01]  /*7460*/  FSEL R13, R149, -INF , P0 ;  /* 0xff800000950d7808 */ /* 0x008fe20000000000 */
[----:B------:R-:W-:Y:S01]  /*7470*/  FMUL.FTZ R62, R62, c[0x0][0x320] ;  /* 0x0000c8003e3e7a20 */ /* 0x000fe20000410000 */
[----:B------:R-:W-:Y:S01]  /*7480*/  ISETP.GT.AND P0, PT, R0, 0x11, PT ;  /* 0x000000110000780c */ /* 0x000fe20003f04270 */
[----:B------:R-:W-:Y:S01]  /*7490*/  FMUL.FTZ R65, R65, c[0x0][0x320] ;  /* 0x0000c80041417a20 */ /* 0x000fe20000410000 */
[----:B------:R-:W-:Y:S01]  /*74a0*/  FSEL R7, R157, -INF , P1 ;  /* 0xff8000009d077808 */ /* 0x000fe20000800000 */
[----:B------:R-:W-:Y:S01]  /*74b0*/  FMUL.FTZ R42, R42, c[0x0][0x320] ;  /* 0x0000c8002a2a7a20 */ /* 0x000fe20000410000 */
[C---:B------:R-:W-:Y:S01]  /*74c0*/  ISETP.GT.AND P1, PT, R2.reuse, 0x9, PT ;  /* 0x000000090200780c */ /* 0x040fe20003f24270 */
[----:B------:R-:W3:Y:S01]  /*74d0*/  MUFU.TANH R23, R23 ;  /* 0x0000001700177308 */ /* 0x000ee20000002400 */
[----:B-----5:R-:W-:Y:S01]  /*74e0*/  FSEL R49, R69, -INF , P0 ;  /* 0xff80000045317808 */ /* 0x020fe20000000000 */
[----:B------:R-:W-:Y:S01]  /*74f0*/  FMUL.FTZ R59, R59, c[0x0][0x320] ;  /* 0x0000c8003b3b7a20 */ /* 0x000fe20000410000 */
[----:B------:R-:W-:Y:S01]  /*7500*/  ISETP.GT.AND P0, PT, R2, 0x20, PT ;  /* 0x000000200200780c */ /* 0x000fe20003f04270 */
[----:B------:R-:W-:Y:S01]  /*7510*/  FMUL.FTZ R50, R50, c[0x0][0x320] ;  /* 0x0000c80032327a20 */ /* 0x000fe20000410000 */
[----:B------:R-:W-:Y:S01]  /*7520*/  FSEL R11, R155, -INF , P5 ;  /* 0xff8000009b0b7808 */ /* 0x000fe20002800000 */
[----:B------:R-:W-:Y:S01]  /*7530*/  FMUL.FTZ R64, R64, c[0x0][0x320] ;  /* 0x0000c80040407a20 */ /* 0x000fe20000410000 */
[----:B------:R-:W-:Y:S01]  /*7540*/  ISETP.GT.AND P5, PT, R0, 0x9, PT ;  /* 0x000000090000780c */ /* 0x000fe20003fa4270 */
[----:B------:R-:W-:Y:S01]  /*7550*/  FMUL.FTZ R51, R51, c[0x0][0x320] ;  /* 0x0000c80033337a20 */ /* 0x000fe20000410000 */
[----:B------:R-:W-:Y:S01]  /*7560*/  FSEL R10, R152, -INF , P1 ;  /* 0xff800000980a7808 */ /* 0x000fe20000800000 */
[----:B------:R-:W-:Y:S01]  /*7570*/  MUFU.TANH R65, R65 ;  /* 0x0000004100417308 */ /* 0x000fe20000002400 */
[----:B------:R-:W-:Y:S01]  /*7580*/  FSEL R152, R20, -INF , P0 ;  /* 0xff80000014987808 */ /* 0x000fe20000000000 */
[----:B------:R-:W-:Y:S01]  /*7590*/  FMUL.FTZ R33, R33, c[0x0][0x320] ;  /* 0x0000c80021217a20 */ /* 0x000fe20000410000 */
[----:B------:R-:W-:Y:S01]  /*75a0*/  ISETP.GT.AND P0, PT, R2, 0x29, PT ;  /* 0x000000290200780c */ /* 0x000fe20003f04270 */
[----:B------:R-:W-:Y:S01]  /*75b0*/  FMUL.FTZ R67, R67, c[0x0][0x320] ;  /* 0x0000c80043437a20 */ /* 0x000fe20000410000 */
[----:B------:R-:W-:Y:S01]  /*75c0*/  FSEL R14, R148, -INF , P5 ;  /* 0xff800000940e7808 */ /* 0x000fe20002800000 */
[----:B------:R-:W-:Y:S01]  /*75d0*/  FMUL.FTZ R58, R58, c[0x0][0x320] ;  /* 0x0000c8003a3a7a20 */ /* 0x000fe20000410000 */
[----:B------:R-:W-:Y:S02]  /*75e0*/  ISETP.GT.AND P5, PT, R2, 0x18, PT ;  /* 0x000000180200780c */ /* 0x000fe40003fa4270 */
[----:B----4-:R-:W-:Y:S01]  /*75f0*/  FSEL R157, R25, -INF , P0 ;  /* 0xff800000199d7808 */ /* 0x010fe20000000000 */
[----:B------:R-:W4:Y:S01]  /*7600*/  MUFU.TANH R22, R22 ;  /* 0x0000001600167308 */ /* 0x000f220000002400 */
[----:B------:R-:W-:Y:S02]  /*7610*/  ISETP.GT.AND P0, PT, R0, 0x30, PT ;  /* 0x000000300000780c */ /* 0x000fe40003f04270 */
[----:B------:R-:W-:Y:S02]  /*7620*/  ISETP.GT.AND P2, PT, R2, 0x8, PT ;  /* 0x000000080200780c */ /* 0x000fe40003f44270 */
[----:B------:R-:W-:Y:S02]  /*7630*/  FSEL R56, R68, -INF , P5 ;  /* 0xff80000044387808 */ /* 0x000fe40002800000 */
[----:B------:R-:W-:Y:S02]  /*7640*/  ISETP.GT.AND P5, PT, R2, 0x21, PT ;  /* 0x000000210200780c */ /* 0x000fe40003fa4270 */
[----:B------:R-:W-:Y:S01]  /*7650*/  FSEL R162, R30, -INF , P0 ;  /* 0xff8000001ea27808 */ /* 0x000fe20000000000 */
[----:B------:R-:W2:Y:S01]  /*7660*/  MUFU.TANH R28, R28 ;  /* 0x0000001c001c7308 */ /* 0x000ea20000002400 */
[----:B------:R-:W-:Y:S02]  /*7670*/  ISETP.GT.AND P0, PT, R0, 0x39, PT ;  /* 0x000000390000780c */ /* 0x000fe40003f04270 */
[----:B------:R-:W-:Y:S02]  /*7680*/  FSEL R9, R153, -INF , P2 ;  /* 0xff80000099097808 */ /* 0x000fe40001000000 */
[----:B------:R-:W-:Y:S02]  /*7690*/  FSEL R153, R21, -INF , P5 ;  /* 0xff80000015997808 */ /* 0x000fe40002800000 */
[----:B------:R-:W-:Y:S01]  /*76a0*/  FSEL R171, R35, -INF , P0 ;  /* 0xff80000023ab7808 */ /* 0x000fe20000000000 */
[----:B------:R-:W5:Y:S01]  /*76b0*/  LDL.64 R20, [R1+0x18] ;  /* 0x0000180001147983 */ /* 0x000f620000100a00 */
[----:B------:R-:W-:Y:S01]  /*76c0*/  ISETP.GT.AND P0, PT, R2, 0x48, PT ;  /* 0x000000480200780c */ /* 0x000fe20003f04270 */
[----:B------:R-:W1:Y:S01]  /*76d0*/  MUFU.TANH R29, R29 ;  /* 0x0000001d001d7308 */ /* 0x000e620000002400 */
[----:B------:R-:W-:Y:S02]  /*76e0*/  FMNMX.FTZ R4, R7, R3, !PT ;  /* 0x0000000307047209 */ /* 0x000fe40007810000 */
[----:B------:R-:W-:Y:S02]  /*76f0*/  FSEL R198, R18, -INF , P0 ;  /* 0xff80000012c67808 */ /* 0x000fe40000000000 */
[----:B------:R-:W5:Y:S01]  /*7700*/  LDL R18, [R1+0x14] ;  /* 0x0000140001127983 */ /* 0x000f620000100800 */
[----:B------:R-:W-:Y:S02]  /*7710*/  ISETP.GT.AND P3, PT, R0, 0x1, PT ;  /* 0x000000010000780c */ /* 0x000fe40003f64270 */
[----:B------:R-:W-:Y:S02]  /*7720*/  FMNMX.FTZ R4, R8, R4, !PT ;  /* 0x0000000408047209 */ /* 0x000fe40007810000 */
[----:B------:R-:W-:Y:S01]  /*7730*/  FSEL R12, R154, -INF , P3 ;  /* 0xff8000009a0c7808 */ /* 0x000fe20001800000 */
[----:B------:R-:W2:Y:S01]  /*7740*/  MUFU.TANH R27, R27 ;  /* 0x0000001b001b7308 */ /* 0x000ea20000002400 */
[C---:B------:R-:W-:Y:S02]  /*7750*/  ISETP.GT.AND P3, PT, R2.reuse, 0x10, PT ;  /* 0x000000100200780c */ /* 0x040fe40003f64270 */
[----:B------:R-:W-:Y:S02]  /*7760*/  FMNMX.FTZ R4, R9, R4, !PT ;  /* 0x0000000409047209 */ /* 0x000fe40007810000 */
[----:B------:R-:W-:Y:S02]  /*7770*/  FSEL R40, R137, -INF , P3 ;  /* 0xff80000089287808 */ /* 0x000fe40001800000 */
[----:B------:R-:W-:Y:S02]  /*7780*/  ISETP.GT.AND P3, PT, R2, 0x19, PT ;  /* 0x000000190200780c */ /* 0x000fe40003f64270 */
[----:B------:R-:W-:Y:S01]  /*7790*/  FMNMX.FTZ R4, R10, R4, !PT ;  /* 0x000000040a047209 */ /* 0x000fe20007810000 */
[----:B------:R-:W3:Y:S01]  /*77a0*/  MUFU.TANH R32, R32 ;  /* 0x0000002000207308 */ /* 0x000ee20000002400 */
[----:B------:R-:W-:Y:S02]  /*77b0*/  ISETP.GT.AND P2, PT, R2, 0x11, PT ;  /* 0x000000110200780c */ /* 0x000fe40003f44270 */
[----:B------:R-:W-:Y:S02]  /*77c0*/  FSEL R57, R17, -INF , P3 ;  /* 0xff80000011397808 */ /* 0x000fe40001800000 */
[----:B------:R-:W-:Y:S02]  /*77d0*/  FSEL R41, R136, -INF , P2 ;  /* 0xff80000088297808 */ /* 0x000fe40001000000 */
[----:B------:R-:W-:Y:S02]  /*77e0*/  FMNMX.FTZ R4, R40, R4, !PT ;  /* 0x0000000428047209 */ /* 0x000fe40007810000 */
[----:B------:R-:W-:Y:S01]  /*77f0*/  ISETP.GT.AND P1, PT, R0, 0x10, PT ;  /* 0x000000100000780c */ /* 0x000fe20003f24270 */
[----:B------:R3:W-:Y:S01]  /*7800*/  MUFU.TANH R17, R5 ;  /* 0x0000000500117308 */ /* 0x0007e20000002400 */
[----:B------:R-:W-:Y:S02]  /*7810*/  FMNMX.FTZ R4, R41, R4, !PT ;  /* 0x0000000429047209 */ /* 0x000fe40007810000 */
[----:B-1----:R-:W-:Y:S02]  /*7820*/  FSEL R48, R71, -INF , P1 ;  /* 0xff80000047307808 */ /* 0x002fe40000800000 */
[----:B------:R-:W-:Y:S02]  /*7830*/  FMNMX.FTZ R4, R56, R4, !PT ;  /* 0x0000000438047209 */ /* 0x000fe40007810000 */
[C---:B------:R-:W-:Y:S02]  /*7840*/  ISETP.GT.AND P1, PT, R0.reuse, 0x19, PT ;  /* 0x000000190000780c */ /* 0x040fe40003f24270 */
[----:B------:R-:W-:Y:S01]  /*7850*/  FMNMX.FTZ R4, R57, R4, !PT ;  /* 0x0000000439047209 */ /* 0x000fe20007810000 */
[----:B------:R-:W1:Y:S01]  /*7860*/  MUFU.TANH R26, R26 ;  /* 0x0000001a001a7308 */ /* 0x000e620000002400 */
[----:B------:R-:W-:Y:S02]  /*7870*/  ISETP.GT.AND P2, PT, R0, 0x18, PT ;  /* 0x000000180000780c */ /* 0x000fe40003f44270 */
[----:B--2---:R-:W-:Y:S02]  /*7880*/  FSEL R151, R151, -INF , P1 ;  /* 0xff80000097977808 */ /* 0x004fe40000800000 */
[----:B------:R-:W-:Y:S02]  /*7890*/  ISETP.GT.AND P1, PT, R2, 0x28, PT ;  /* 0x000000280200780c */ /* 0x000fe40003f24270 */
[----:B------:R-:W-:Y:S02]  /*78a0*/  FMNMX.FTZ R4, R152, R4, !PT ;  /* 0x0000000498047209 */ /* 0x000fe40007810000 */
[----:B------:R-:W-:Y:S01]  /*78b0*/  FSEL R150, R150, -INF , P2 ;  /* 0xff80000096967808 */ /* 0x000fe20001000000 */
[----:B------:R-:W2:Y:S01]  /*78c0*/  MUFU.TANH R31, R31 ;  /* 0x0000001f001f7308 */ /* 0x000ea20000002400 */
[----:B------:R-:W-:Y:S02]  /*78d0*/  ISETP.GT.AND P2, PT, R0, 0x21, PT ;  /* 0x000000210000780c */ /* 0x000fe40003f44270 */
[----:B------:R-:W-:Y:S02]  /*78e0*/  FSEL R156, R24, -INF , P1 ;  /* 0xff800000189c7808 */ /* 0x000fe40000800000 */
[----:B------:R-:W-:Y:S02]  /*78f0*/  FMNMX.FTZ R4, R153, R4, !PT ;  /* 0x0000000499047209 */ /* 0x000fe40007810000 */
[----:B---3--:R-:W-:Y:S02]  /*7900*/  FSEL R155, R23, -INF , P2 ;  /* 0xff800000179b7808 */ /* 0x008fe40001000000 */
[----:B------:R-:W-:Y:S01]  /*7910*/  ISETP.GT.AND P3, PT, R0, 0x20, PT ;  /* 0x000000200000780c */ /* 0x000fe20003f64270 */
[----:B------:R-:W3:Y:S01]  /*7920*/  MUFU.TANH R33, R33 ;  /* 0x0000002100217308 */ /* 0x000ee20000002400 */
[----:B------:R-:W-:Y:S02]  /*7930*/  ISETP.GT.AND P2, PT, R2, 0x30, PT ;  /* 0x000000300200780c */ /* 0x000fe40003f44270 */
[----:B------:R-:W-:Y:S02]  /*7940*/  FMNMX.FTZ R5, R11, R70, !PT ;  /* 0x000000460b057209 */ /* 0x000fe40007810000 */
[----:B------:R-:W-:Y:S02]  /*7950*/  FMNMX.FTZ R4, R156, R4, !PT ;  /* 0x000000049c047209 */ /* 0x000fe40007810000 */
[----:B----4-:R-:W-:Y:S02]  /*7960*/  FSEL R154, R22, -INF , P3 ;  /* 0xff800000169a7808 */ /* 0x010fe40001800000 */
[----:B------:R-:W-:Y:S01]  /*7970*/  FSEL R160, R28, -INF , P2 ;  /* 0xff8000001ca07808 */ /* 0x000fe20001000000 */
[----:B------:R-:W4:Y:S01]  /*7980*/  MUFU.TANH R36, R36 ;  /* 0x0000002400247308 */ /* 0x000f220000002400 */
[----:B------:R-:W-:Y:S02]  /*7990*/  FMNMX.FTZ R5, R12, R5, !PT ;  /* 0x000000050c057209 */ /* 0x000fe40007810000 */
[----:B------:R-:W-:Y:S02]  /*79a0*/  ISETP.GT.AND P1, PT, R2, 0x31, PT ;  /* 0x000000310200780c */ /* 0x000fe40003f24270 */
[C---:B------:R-:W-:Y:S02]  /*79b0*/  ISETP.GT.AND P3, PT, R0.reuse, 0x29, PT ;  /* 0x000000290000780c */ /* 0x040fe40003f64270 */
[----:B------:R-:W-:Y:S02]  /*79c0*/  FMNMX.FTZ R4, R157, R4, !PT ;  /* 0x000000049d047209 */ /* 0x000fe40007810000 */
[----:B------:R-:W-:Y:S01]  /*79d0*/  FSEL R161, R29, -INF , P1 ;  /* 0xff8000001da17808 */ /* 0x000fe20000800000 */
[----:B------:R-:W3:Y:S01]  /*79e0*/  MUFU.TANH R37, R37 ;  /* 0x0000002500257308 */ /* 0x000ee20000002400 */
[----:B------:R-:W-:Y:S02]  /*79f0*/  FMNMX.FTZ R5, R13, R5, !PT ;  /* 0x000000050d057209 */ /* 0x000fe40007810000 */
[----:B------:R-:W-:Y:S02]  /*7a00*/  ISETP.GT.AND P5, PT, R0, 0x28, PT ;  /* 0x000000280000780c */ /* 0x000fe40003fa4270 */
[----:B------:R-:W-:Y:S02]  /*7a10*/  FSEL R159, R27, -INF , P3 ;  /* 0xff8000001b9f7808 */ /* 0x000fe40001800000 */
[----:B------:R-:W-:Y:S02]  /*7a20*/  ISETP.GT.AND P3, PT, R2, 0x38, PT ;  /* 0x000000380200780c */ /* 0x000fe40003f64270 */
[----:B------:R-:W-:Y:S01]  /*7a30*/  FMNMX.FTZ R4, R160, R4, !PT ;  /* 0x00000004a0047209 */ /* 0x000fe20007810000 */
[----:B------:R-:W4:Y:S01]  /*7a40*/  MUFU.TANH R34, R34 ;  /* 0x0000002200227308 */ /* 0x000f220000002400 */
[----:B------:R-:W-:Y:S02]  /*7a50*/  FSEL R168, R32, -INF , P3 ;  /* 0xff80000020a87808 */ /* 0x000fe40001800000 */
[----:B------:R-:W-:Y:S02]  /*7a60*/  FMNMX.FTZ R5, R14, R5, !PT ;  /* 0x000000050e057209 */ /* 0x000fe40007810000 */
[----:B------:R-:W-:Y:S02]  /*7a70*/  FMNMX.FTZ R4, R161, R4, !PT ;  /* 0x00000004a1047209 */ /* 0x000fe40007810000 */
[----:B-1----:R-:W-:Y:S02]  /*7a80*/  FSEL R158, R26, -INF , P5 ;  /* 0xff8000001a9e7808 */ /* 0x002fe40002800000 */
[----:B------:R-:W-:Y:S01]  /*7a90*/  ISETP.GT.AND P5, PT, R0, 0x31, PT ;  /* 0x000000310000780c */ /* 0x000fe20003fa4270 */
[----:B------:R-:W1:Y:S01]  /*7aa0*/  MUFU.TANH R39, R39 ;  /* 0x0000002700277308 */ /* 0x000e620000002400 */
[----:B------:R-:W-:Y:S02]  /*7ab0*/  ISETP.GT.AND P2, PT, R2, 0x39, PT ;  /* 0x000000390200780c */ /* 0x000fe40003f44270 */
[----:B--2---:R-:W-:Y:S02]  /*7ac0*/  FSEL R163, R31, -INF , P5 ;  /* 0xff8000001fa37808 */ /* 0x004fe40002800000 */
[----:B------:R-:W-:Y:S02]  /*7ad0*/  FMNMX.FTZ R4, R168, R4, !PT ;  /* 0x00000004a8047209 */ /* 0x000fe40007810000 */
[----:B------:R-:W-:Y:S02]  /*7ae0*/  ISETP.GT.AND P5, PT, R2, 0x40, PT ;  /* 0x000000400200780c */ /* 0x000fe40003fa4270 */
[----:B---3--:R-:W-:Y:S01]  /*7af0*/  FSEL R169, R33, -INF , P2 ;  /* 0xff80000021a97808 */ /* 0x008fe20001000000 */
[----:B------:R-:W2:Y:S01]  /*7b00*/  MUFU.TANH R38, R38 ;  /* 0x0000002600267308 */ /* 0x000ea20000002400 */
[----:B------:R-:W-:Y:S02]  /*7b10*/  FMNMX.FTZ R5, R48, R5, !PT ;  /* 0x0000000530057209 */ /* 0x000fe40007810000 */
[----:B----4-:R-:W-:Y:S02]  /*7b20*/  FSEL R194, R36, -INF , P5 ;  /* 0xff80000024c27808 */ /* 0x010fe40002800000 */
[----:B------:R-:W-:Y:S02]  /*7b30*/  ISETP.GT.AND P3, PT, R2, 0x41, PT ;  /* 0x000000410200780c */ /* 0x000fe40003f64270 */
[----:B------:R-:W-:Y:S02]  /*7b40*/  FMNMX.FTZ R5, R49, R5, !PT ;  /* 0x0000000531057209 */ /* 0x000fe40007810000 */
[----:B------:R-:W-:Y:S01]  /*7b50*/  FMNMX.FTZ R4, R169, R4, !PT ;  /* 0x00000004a9047209 */ /* 0x000fe20007810000 */
[----:B------:R-:W3:Y:S01]  /*7b60*/  MUFU.TANH R44, R44 ;  /* 0x0000002c002c7308 */ /* 0x000ee20000002400 */
[----:B------:R-:W-:Y:S02]  /*7b70*/  FSEL R195, R37, -INF , P3 ;  /* 0xff80000025c37808 */ /* 0x000fe40001800000 */
[----:B------:R-:W-:Y:S02]  /*7b80*/  ISETP.GT.AND P1, PT, R0, 0x38, PT ;  /* 0x000000380000780c */ /* 0x000fe40003f24270 */
[----:B------:R-:W-:Y:S02]  /*7b90*/  FMNMX.FTZ R5, R150, R5, !PT ;  /* 0x0000000596057209 */ /* 0x000fe40007810000 */
[----:B------:R-:W-:Y:S02]  /*7ba0*/  FMNMX.FTZ R4, R194, R4, !PT ;  /* 0x00000004c2047209 */ /* 0x000fe40007810000 */
[----:B------:R-:W-:Y:S01]  /*7bb0*/  FSEL R170, R34, -INF , P1 ;  /* 0xff80000022aa7808 */ /* 0x000fe20000800000 */
[----:B------:R-:W4:Y:S01]  /*7bc0*/  MUFU.TANH R45, R45 ;  /* 0x0000002d002d7308 */ /* 0x000f220000002400 */
[----:B------:R-:W-:Y:S02]  /*7bd0*/  ISETP.GT.AND P1, PT, R0, 0x41, PT ;  /* 0x000000410000780c */ /* 0x000fe40003f24270 */
[----:B------:R-:W-:Y:S02]  /*7be0*/  ISETP.GT.AND P5, PT, R2, 0x49, PT ;  /* 0x000000490200780c */ /* 0x000fe40003fa4270 */
[----:B------:R-:W-:Y:S02]  /*7bf0*/  FMNMX.FTZ R5, R151, R5, !PT ;  /* 0x0000000597057209 */ /* 0x000fe40007810000 */
[----:B------:R-:W-:Y:S02]  /*7c00*/  FMNMX.FTZ R4, R195, R4, !PT ;  /* 0x00000004c3047209 */ /* 0x000fe40007810000 */
[----:B-1----:R-:W-:Y:S01]  /*7c10*/  FSEL R197, R39, -INF , P1 ;  /* 0xff80000027c57808 */ /* 0x002fe20000800000 */
[----:B------:R-:W1:Y:S01]  /*7c20*/  MUFU.TANH R43, R43 ;  /* 0x0000002b002b7308 */ /* 0x000e620000002400 */
[----:B------:R-:W-:Y:S02]  /*7c30*/  ISETP.GT.AND P2, PT, R0, 0x40, PT ;  /* 0x000000400000780c */ /* 0x000fe40003f44270 */
[----:B------:R-:W-:Y:S02]  /*7c40*/  ISETP.GT.AND P1, PT, R2, 0x50, PT ;  /* 0x000000500200780c */ /* 0x000fe40003f24270 */
[----:B------:R-:W-:Y:S02]  /*7c50*/  FSEL R199, R19, -INF , P5 ;  /* 0xff80000013c77808 */ /* 0x000fe40002800000 */
[----:B------:R-:W-:Y:S02]  /*7c60*/  FMNMX.FTZ R5, R154, R5, !PT ;  /* 0x000000059a057209 */ /* 0x000fe40007810000 */
[----:B------:R-:W-:Y:S01]  /*7c70*/  FMNMX.FTZ R4, R198, R4, !PT ;  /* 0x00000004c6047209 */ /* 0x000fe20007810000 */
[----:B------:R-:W1:Y:S01]  /*7c80*/  MUFU.TANH R42, R42 ;  /* 0x0000002a002a7308 */ /* 0x000e620000002400 */
[----:B--2---:R-:W-:Y:S02]  /*7c90*/  FSEL R196, R38, -INF , P2 ;  /* 0xff80000026c47808 */ /* 0x004fe40001000000 */
[----:B---3--:R-:W-:Y:S02]  /*7ca0*/  FSEL R240, R44, -INF , P1 ;  /* 0xff8000002cf07808 */ /* 0x008fe40000800000 */
[----:B------:R-:W-:Y:S02]  /*7cb0*/  ISETP.GT.AND P0, PT, R2, 0x51, PT ;  /* 0x000000510200780c */ /* 0x000fe40003f04270 */
[C---:B------:R-:W-:Y:S02]  /*7cc0*/  ISETP.GT.AND P2, PT, R0.reuse, 0x49, PT ;  /* 0x000000490000780c */ /* 0x040fe40003f44270 */
[----:B------:R-:W-:Y:S01]  /*7cd0*/  FMNMX.FTZ R5, R155, R5, !PT ;  /* 0x000000059b057209 */ /* 0x000fe20007810000 */
[----:B------:R-:W2:Y:S01]  /*7ce0*/  MUFU.TANH R46, R46 ;  /* 0x0000002e002e7308 */ /* 0x000ea20000002400 */
[----:B------:R-:W-:Y:S02]  /*7cf0*/  FMNMX.FTZ R4, R199, R4, !PT ;  /* 0x00000004c7047209 */ /* 0x000fe40007810000 */
[----:B----4-:R-:W-:Y:S02]  /*7d00*/  FSEL R239, R45, -INF , P0 ;  /* 0xff8000002def7808 */ /* 0x010fe40000000000 */
[----:B------:R-:W-:Y:S02]  /*7d10*/  ISETP.GT.AND P3, PT, R0, 0x48, PT ;  /* 0x000000480000780c */ /* 0x000fe40003f64270 */
[----:B-1----:R-:W-:Y:S02]  /*7d20*/  FSEL R231, R43, -INF , P2 ;  /* 0xff8000002be77808 */ /* 0x002fe40001000000 */
[----:B------:R-:W-:Y:S01]  /*7d30*/  ISETP.GT.AND P2, PT, R2, 0x58, PT ;  /* 0x000000580200780c */ /* 0x000fe20003f44270 */
[----:B------:R-:W1:Y:S01]  /*7d40*/  MUFU.TANH R47, R47 ;  /* 0x0000002f002f7308 */ /* 0x000e620000002400 */
[----:B------:R-:W-:Y:S02]  /*7d50*/  FMNMX.FTZ R5, R158, R5, !PT ;  /* 0x000000059e057209 */ /* 0x000fe40007810000 */
[----:B------:R-:W-:Y:S02]  /*7d60*/  FMNMX.FTZ R4, R240, R4, !PT ;  /* 0x00000004f0047209 */ /* 0x000fe40007810000 */
[----:B------:R-:W-:Y:S02]  /*7d70*/  ISETP.GT.AND P5, PT, R0, 0x50, PT ;  /* 0x000000500000780c */ /* 0x000fe40003fa4270 */
[----:B------:R-:W-:Y:S02]  /*7d80*/  FSEL R230, R42, -INF , P3 ;  /* 0xff8000002ae67808 */ /* 0x000fe40001800000 */
[----:B------:R-:W-:Y:S01]  /*7d90*/  ISETP.GT.AND P3, PT, R0, 0x51, PT ;  /* 0x000000510000780c */ /* 0x000fe20003f64270 */
[----:B------:R-:W3:Y:S01]  /*7da0*/  MUFU.TANH R52, R52 ;  /* 0x0000003400347308 */ /* 0x000ee20000002400 */
[----:B------:R-:W-:Y:S02]  /*7db0*/  ISETP.GT.AND P1, PT, R2, 0x59, PT ;  /* 0x000000590200780c */ /* 0x000fe40003f24270 */
[----:B------:R-:W-:Y:S02]  /*7dc0*/  FMNMX.FTZ R4, R239, R4, !PT ;  /* 0x00000004ef047209 */ /* 0x000fe40007810000 */
[----:B------:R-:W-:Y:S02]  /*7dd0*/  FSEL R246, R6, -INF , P2 ;  /* 0xff80000006f67808 */ /* 0x000fe40001000000 */
[----:B------:R-:W-:Y:S02]  /*7de0*/  FMNMX.FTZ R6, R159, R5, !PT ;  /* 0x000000059f067209 */ /* 0x000fe40007810000 */
[----:B--2---:R-:W-:Y:S01]  /*7df0*/  FSEL R241, R46, -INF , P5 ;  /* 0xff8000002ef17808 */ /* 0x004fe20002800000 */
[----:B------:R-:W2:Y:S01]  /*7e00*/  MUFU.TANH R53, R53 ;  /* 0x0000003500357308 */ /* 0x000ea20000002400 */
[C---:B------:R-:W-:Y:S02]  /*7e10*/  ISETP.GT.AND P5, PT, R2.reuse, 0x60, PT ;  /* 0x000000600200780c */ /* 0x040fe40003fa4270 */
[----:B------:R-:W-:Y:S02]  /*7e20*/  FSEL R245, R15, -INF , P1 ;  /* 0xff8000000ff57808 */ /* 0x000fe40000800000 */
[----:B-1----:R-:W-:Y:S02]  /*7e30*/  FSEL R243, R47, -INF , P3 ;  /* 0xff8000002ff37808 */ /* 0x002fe40001800000 */
[C---:B------:R-:W-:Y:S02]  /*7e40*/  ISETP.GT.AND P3, PT, R2.reuse, 0x61, PT ;  /* 0x000000610200780c */ /* 0x040fe40003f64270 */
[----:B------:R-:W-:Y:S01]  /*7e50*/  ISETP.GT.AND P2, PT, R2, 0x68, PT ;  /* 0x000000680200780c */ /* 0x000fe20003f44270 */
[----:B------:R-:W1:Y:S01]  /*7e60*/  MUFU.TANH R50, R50 ;  /* 0x0000003200327308 */ /* 0x000e620000002400 */
[----:B------:R-:W-:Y:S02]  /*7e70*/  ISETP.GT.AND P0, PT, R0, 0x58, PT ;  /* 0x000000580000780c */ /* 0x000fe40003f04270 */
[----:B------:R-:W-:Y:S02]  /*7e80*/  FMNMX.FTZ R5, R246, R4, !PT ;  /* 0x00000004f6057209 */ /* 0x000fe40007810000 */
[----:B------:R-:W-:Y:S02]  /*7e90*/  FMNMX.FTZ R6, R162, R6, !PT ;  /* 0x00000006a2067209 */ /* 0x000fe40007810000 */
[----:B---3--:R-:W-:Y:S02]  /*7ea0*/  FSEL R193, R52, -INF , P5 ;  /* 0xff80000034c17808 */ /* 0x008fe40002800000 */
[C---:B------:R-:W-:Y:S01]  /*7eb0*/  ISETP.GT.AND P5, PT, R2.reuse, 0x71, PT ;  /* 0x000000710200780c */ /* 0x040fe20003fa4270 */
[----:B------:R-:W3:Y:S01]  /*7ec0*/  MUFU.TANH R16, R16 ;  /* 0x0000001000107308 */ /* 0x000ee20000002400 */
[----:B------:R-:W-:Y:S02]  /*7ed0*/  FSEL R251, R17, -INF , P2 ;  /* 0xff80000011fb7808 */ /* 0x000fe40001000000 */
[C---:B------:R-:W-:Y:S02]  /*7ee0*/  ISETP.GT.AND P2, PT, R2.reuse, 0x79, PT ;  /* 0x000000790200780c */ /* 0x040fe40003f44270 */
[----:B--2---:R-:W-:Y:S02]  /*7ef0*/  FSEL R252, R53, -INF , P3 ;  /* 0xff80000035fc7808 */ /* 0x004fe40001800000 */
[C---:B------:R-:W-:Y:S02]  /*7f00*/  ISETP.GT.AND P3, PT, R2.reuse, 0x78, PT ;  /* 0x000000780200780c */ /* 0x040fe40003f64270 */
[----:B------:R-:W-:Y:S01]  /*7f10*/  ISETP.GT.AND P1, PT, R2, 0x69, PT ;  /* 0x000000690200780c */ /* 0x000fe20003f24270 */
[----:B------:R-:W2:Y:S01]  /*7f20*/  MUFU.TANH R60, R60 ;  /* 0x0000003c003c7308 */ /* 0x000ea20000002400 */
[----:B------:R-:W-:Y:S02]  /*7f30*/  FMNMX.FTZ R6, R163, R6, !PT ;  /* 0x00000006a3067209 */ /* 0x000fe40007810000 */
[----:B------:R-:W-:Y:S02]  /*7f40*/  FSEL R242, R65, -INF , P2 ;  /* 0xff80000041f27808 */ /* 0x000fe40001000000 */
[----:B-1----:R-:W-:Y:S02]  /*7f50*/  FSEL R248, R50, -INF , P0 ;  /* 0xff80000032f87808 */ /* 0x002fe40000000000 */
[----:B------:R-:W-:Y:S02]  /*7f60*/  ISETP.GT.AND P0, PT, R2, 0x70, PT ;  /* 0x000000700200780c */ /* 0x000fe40003f04270 */
[----:B------:R-:W-:Y:S01]  /*7f70*/  FMNMX.FTZ R2, R245, R5, !PT ;  /* 0x00000005f5027209 */ /* 0x000fe20007810000 */
[----:B------:R-:W1:Y:S01]  /*7f80*/  MUFU.TANH R61, R61 ;  /* 0x0000003d003d7308 */ /* 0x000e620000002400 */
[----:B------:R-:W-:Y:S01]  /*7f90*/  FMNMX.FTZ R6, R170, R6, !PT ;  /* 0x00000006aa067209 */ /* 0x000fe20007810000 */
[----:B------:R-:W-:Y:S01]  /*7fa0*/  FMUL.FTZ R5, R66, c[0x0][0x320] ;  /* 0x0000c80042057a20 */ /* 0x000fe20000410000 */
[----:B------:R-:W-:Y:S02]  /*7fb0*/  FMNMX.FTZ R2, R193, R2, !PT ;  /* 0x00000002c1027209 */ /* 0x000fe40007810000 */
[----:B------:R-:W-:Y:S01]  /*7fc0*/  FMNMX.FTZ R4, R171, R6, !PT ;  /* 0x00000006ab047209 */ /* 0x000fe20007810000 */
[----:B------:R-:W-:Y:S01]  /*7fd0*/  FMUL.FTZ R6, R63, c[0x0][0x320] ;  /* 0x0000c8003f067a20 */ /* 0x000fe20000410000 */
[----:B------:R-:W-:Y:S02]  /*7fe0*/  FMNMX.FTZ R2, R252, R2, !PT ;  /* 0x00000002fc027209 */ /* 0x000fe40007810000 */
[----:B---3--:R-:W-:Y:S01]  /*7ff0*/  FSEL R250, R16, -INF , P1 ;  /* 0xff80000010fa7808 */ /* 0x008fe20000800000 */
[----:B------:R-:W3:Y:S01]  /*8000*/  MUFU.TANH R64, R64 ;  /* 0x0000004000407308 */ /* 0x000ee20000002400 */
[----:B------:R-:W-:Y:S02]  /*8010*/  FMNMX.FTZ R2, R251, R2, !PT ;  /* 0x00000002fb027209 */ /* 0x000fe40007810000 */
[----:B------:R-:W-:Y:S02]  /*8020*/  FMNMX.FTZ R4, R196, R4, !PT ;  /* 0x00000004c4047209 */ /* 0x000fe40007810000 */
[----:B--2---:R-:W-:Y:S02]  /*8030*/  FSEL R249, R60, -INF , P0 ;  /* 0xff8000003cf97808 */ /* 0x004fe40000000000 */
[----:B------:R-:W-:Y:S02]  /*8040*/  FMNMX.FTZ R2, R250, R2, !PT ;  /* 0x00000002fa027209 */ /* 0x000fe40007810000 */
[----:B------:R-:W-:Y:S01]  /*8050*/  FMNMX.FTZ R4, R197, R4, !PT ;  /* 0x00000004c5047209 */ /* 0x000fe20007810000 */
[----:B------:R-:W2:Y:S01]  /*8060*/  MUFU.TANH R54, R54 ;  /* 0x0000003600367308 */ /* 0x000ea20000002400 */
[----:B------:R-:W-:Y:S02]  /*8070*/  FMNMX.FTZ R2, R249, R2, !PT ;  /* 0x00000002f9027209 */ /* 0x000fe40007810000 */
[----:B------:R-:W-:Y:S02]  /*8080*/  FMNMX.FTZ R4, R230, R4, !PT ;  /* 0x00000004e6047209 */ /* 0x000fe40007810000 */
[----:B-1----:R-:W-:Y:S02]  /*8090*/  FSEL R247, R61, -INF , P5 ;  /* 0xff8000003df77808 */ /* 0x002fe40002800000 */
[----:B------:R-:W-:Y:S02]  /*80a0*/  FMNMX.FTZ R4, R231, R4, !PT ;  /* 0x00000004e7047209 */ /* 0x000fe40007810000 */
[----:B------:R-:W-:Y:S01]  /*80b0*/  FMNMX.FTZ R2, R247, R2, !PT ;  /* 0x00000002f7027209 */ /* 0x000fe20007810000 */
[----:B------:R-:W1:Y:S01]  /*80c0*/  MUFU.TANH R51, R51 ;  /* 0x0000003300337308 */ /* 0x000e620000002400 */
[----:B------:R-:W-:Y:S02]  /*80d0*/  FMNMX.FTZ R4, R241, R4, !PT ;  /* 0x00000004f1047209 */ /* 0x000fe40007810000 */
[----:B------:R-:W-:Y:S02]  /*80e0*/  ISETP.GT.AND P0, PT, R0, 0x60, PT ;  /* 0x000000600000780c */ /* 0x000fe40003f04270 */
[----:B---3--:R-:W-:Y:S02]  /*80f0*/  FSEL R244, R64, -INF , P3 ;  /* 0xff80000040f47808 */ /* 0x008fe40001800000 */
[----:B------:R-:W-:Y:S02]  /*8100*/  ISETP.GT.AND P1, PT, R0, 0x59, PT ;  /* 0x000000590000780c */ /* 0x000fe40003f24270 */
[----:B------:R-:W-:Y:S01]  /*8110*/  FMNMX.FTZ R2, R244, R2, !PT ;  /* 0x00000002f4027209 */ /* 0x000fe20007810000 */
[----:B------:R3:W-:Y:S01]  /*8120*/  MUFU.TANH R71, R67 ;  /* 0x0000004300477308 */ /* 0x0007e20000002400 */
[----:B------:R-:W-:Y:S02]  /*8130*/  FMNMX.FTZ R4, R243, R4, !PT ;  /* 0x00000004f3047209 */ /* 0x000fe40007810000 */
[----:B------:R-:W-:Y:S02]  /*8140*/  FMNMX.FTZ R2, R242, R2, !PT ;  /* 0x00000002f2027209 */ /* 0x000fe40007810000 */
[----:B--2---:R-:W-:Y:S02]  /*8150*/  FSEL R139, R54, -INF , P0 ;  /* 0xff800000368b7808 */ /* 0x004fe40000000000 */
[----:B------:R-:W-:Y:S01]  /*8160*/  FMNMX.FTZ R4, R248, R4, !PT ;  /* 0x00000004f8047209 */ /* 0x000fe20007810000 */
[----:B------:R-:W2:Y:S01]  /*8170*/  SHFL.BFLY PT, R69, R2, 0x2, 0x1f ;  /* 0x0c401f0002457f89 */ /* 0x000ea200000e0000 */
[----:B------:R-:W-:Y:S01]  /*8180*/  ISETP.GT.AND P0, PT, R0, 0x68, PT ;  /* 0x000000680000780c */ /* 0x000fe20003f04270 */
[----:B------:R-:W4:Y:S01]  /*8190*/  MUFU.TANH R55, R55 ;  /* 0x0000003700377308 */ /* 0x000f220000002400 */
[----:B------:R-:W-:Y:S02]  /*81a0*/  ISETP.GE.AND P5, PT, R192, 0x1, PT ;  /* 0x00000001c000780c */ /* 0x000fe40003fa6270 */
[----:B-1----:R-:W-:Y:S02]  /*81b0*/  FSEL R238, R51, -INF , P1 ;  /* 0xff80000033ee7808 */ /* 0x002fe40000800000 */
[----:B------:R-:W-:Y:S02]  /*81c0*/  ISETP.GT.AND P1, PT, R0, 0x61, PT ;  /* 0x000000610000780c */ /* 0x000fe40003f24270 */
[----:B------:R-:W-:Y:S03]  /*81d0*/  FMNMX.FTZ R4, R238, R4, !PT ;  /* 0x00000004ee047209 */ /* 0x000fe60007810000 */
[----:B------:R-:W1:Y:S01]  /*81e0*/  MUFU.TANH R58, R58 ;  /* 0x0000003a003a7308 */ /* 0x000e620000002400 */
[----:B---3--:R-:W-:Y:S01]  /*81f0*/  IMAD.MOV.U32 R67, RZ, RZ, R139 ;  /* 0x000000ffff437224 */ /* 0x008fe200078e008b */
[----:B------:R-:W-:Y:S04]  /*8200*/  MOV R139, R233 ;  /* 0x000000e9008b7202 */ /* 0x000fe80000000f00 */
[----:B------:R-:W-:Y:S04]  /*8210*/  FMNMX.FTZ R4, R67, R4, !PT ;  /* 0x0000000443047209 */ /* 0x000fe80007810000 */
[----:B------:R-:W3:Y:S01]  /*8220*/  MUFU.TANH R59, R59 ;  /* 0x0000003b003b7308 */ /* 0x000ee20000002400 */
[----:B--2---:R-:W-:Y:S02]  /*8230*/  FMNMX.FTZ R69, R2, R69, !PT ;  /* 0x0000004502457209 */ /* 0x004fe40007810000 */
[----:B----4-:R-:W-:Y:S02]  /*8240*/  FSEL R138, R55, -INF , P1 ;  /* 0xff800000378a7808 */ /* 0x010fe40000800000 */
[----:B------:R-:W-:Y:S05]  /*8250*/  ISETP.GT.AND P1, PT, R0, 0x69, PT ;  /* 0x000000690000780c */ /* 0x000fea0003f24270 */
[----:B------:R-:W2:Y:S01]  /*8260*/  MUFU.TANH R62, R62 ;  /* 0x0000003e003e7308 */ /* 0x000ea20000002400 */
[----:B-1----:R-:W-:Y:S02]  /*8270*/  FSEL R16, R58, -INF , P0 ;  /* 0xff8000003a107808 */ /* 0x002fe40000000000 */
[----:B------:R-:W-:Y:S01]  /*8280*/  MOV R58, R138 ;  /* 0x0000008a003a7202 */ /* 0x000fe20000000f00 */
[----:B------:R-:W-:Y:S01]  /*8290*/  IMAD.MOV.U32 R138, RZ, RZ, R232 ;  /* 0x000000ffff8a7224 */ /* 0x000fe200078e00e8 */
[----:B------:R-:W-:Y:S05]  /*82a0*/  ISETP.GT.AND P0, PT, R0, 0x70, PT ;  /* 0x000000700000780c */ /* 0x000fea0003f04270 */
[----:B------:R-:W1:Y:S01]  /*82b0*/  MUFU.TANH R6, R6 ;  /* 0x0000000600067308 */ /* 0x000e620000002400 */
[----:B------:R-:W-:Y:S02]  /*82c0*/  FMNMX.FTZ R4, R58, R4, !PT ;  /* 0x000000043a047209 */ /* 0x000fe40007810000 */
[----:B---3--:R-:W-:Y:S02]  /*82d0*/  FSEL R17, R59, -INF , P1 ;  /* 0xff8000003b117808 */ /* 0x008fe40000800000 */
[----:B------:R-:W-:Y:S02]  /*82e0*/  FMNMX.FTZ R4, R16, R4, !PT ;  /* 0x0000000410047209 */ /* 0x000fe40007810000 */
[----:B------:R-:W-:Y:S02]  /*82f0*/  ISETP.GT.AND P1, PT, R0, 0x71, PT ;  /* 0x000000710000780c */ /* 0x000fe40003f24270 */
[----:B------:R-:W-:Y:S01]  /*8300*/  FMNMX.FTZ R4, R17, R4, !PT ;  /* 0x0000000411047209 */ /* 0x000fe20007810000 */
[----:B------:R-:W3:Y:S01]  /*8310*/  MUFU.TANH R5, R5 ;  /* 0x0000000500057308 */ /* 0x000ee20000002400 */
[----:B--2---:R-:W-:Y:S02]  /*8320*/  FSEL R66, R62, -INF , P0 ;  /* 0xff8000003e427808 */ /* 0x004fe40000000000 */
[----:B------:R-:W-:Y:S02]  /*8330*/  ISETP.GT.AND P0, PT, R0, 0x78, PT ;  /* 0x000000780000780c */ /* 0x000fe40003f04270 */
[----:B------:R-:W-:Y:S02]  /*8340*/  FMNMX.FTZ R4, R66, R4, !PT ;  /* 0x0000000442047209 */ /* 0x000fe40007810000 */
[----:B-1----:R-:W-:Y:S02]  /*8350*/  FSEL R237, R6, -INF , P1 ;  /* 0xff80000006ed7808 */ /* 0x002fe40000800000 */
[----:B------:R-:W-:Y:S02]  /*8360*/  ISETP.GT.AND P1, PT, R0, 0x79, PT ;  /* 0x000000790000780c */ /* 0x000fe40003f24270 */
[----:B------:R-:W-:Y:S02]  /*8370*/  FMNMX.FTZ R0, R237, R4, !PT ;  /* 0x00000004ed007209 */ /* 0x000fe40007810000 */
[----:B------:R-:W1:Y:S01]  /*8380*/  SHFL.BFLY PT, R4, R69, 0x1, 0x1f ;  /* 0x0c201f0045047f89 */ /* 0x000e6200000e0000 */
[----:B------:R-:W-:Y:S02]  /*8390*/  FSEL R71, R71, -INF , P1 ;  /* 0xff80000047477808 */ /* 0x000fe40000800000 */
[----:B---3--:R-:W-:Y:S04]  /*83a0*/  FSEL R235, R5, -INF , P0 ;  /* 0xff80000005eb7808 */ /* 0x008fe80000000000 */
[----:B------:R-:W-:Y:S04]  /*83b0*/  FMNMX.FTZ R0, R235, R0, !PT ;  /* 0x00000000eb007209 */ /* 0x000fe80007810000 */
[----:B------:R-:W-:Y:S05]  /*83c0*/  FMNMX.FTZ R0, R71, R0, !PT ;  /* 0x0000000047007209 */ /* 0x000fea0007810000 */
[----:B------:R-:W2:Y:S01]  /*83d0*/  SHFL.BFLY PT, R2, R0, 0x2, 0x1f ;  /* 0x0c401f0000027f89 */ /* 0x000ea200000e0000 */
[----:B-1----:R-:W-:Y:S04]  /*83e0*/  FMNMX.FTZ R69, R69, R4, !PT ;  /* 0x0000000445457209 */ /* 0x002fe80007810000 */
[C---:B------:R-:W-:Y:S01]  /*83f0*/  FSETP.NEU.FTZ.AND P1, PT, R69.reuse, -INF , PT ;  /* 0xff8000004500780b */ /* 0x040fe20003f3d000 */
[----:B------:R-:W-:Y:S05]  /*8400*/  FMUL.FTZ R148, R69, c[0x0][0x2d0] ;  /* 0x0000b40045947a20 */ /* 0x000fea0000410000 */
[----:B------:R-:W-:Y:S05]  /*8410*/  FSEL R148, R148, RZ, P1 ;  /* 0x000000ff94947208 */ /* 0x000fea0000800000 */
[--C-:B------:R-:W-:Y:S02]  /*8420*/  FFMA.FTZ R6, R8, c[0x0][0x2d0], -R148.reuse ;  /* 0x0000b40008067a23 */ /* 0x100fe40000010894 */
[--C-:B------:R-:W-:Y:S01]  /*8430*/  FFMA.FTZ R4, R7, c[0x0][0x2d0], -R148.reuse ;  /* 0x0000b40007047a23 */ /* 0x100fe20000010894 */
[----:B--2---:R-:W-:Y:S01]  /*8440*/  FMNMX.FTZ R0, R0, R2, !PT ;  /* 0x0000000200007209 */ /* 0x004fe20007810000 */
[----:B------:R1:W-:Y:S01]  /*8450*/  MUFU.EX2 R236, R6 ;  /* 0x0000000600ec7308 */ /* 0x0003e20000000800 */
[----:B------:R-:W-:Y:S03]  /*8460*/  @P5 SHF.R.S32.HI R7, RZ, 0x1f, R229 ;  /* 0x0000001fff075819 */ /* 0x000fe600000114e5 */
[----:B------:R-:W2:Y:S02]  /*8470*/  SHFL.BFLY PT, R2, R0, 0x1, 0x1f ;  /* 0x0c201f0000027f89 */ /* 0x000ea400000e0000 */
[----:B------:R-:W-:Y:S04]  /*8480*/  @P5 IMAD R7, R7, c[0x0][0x1e0], RZ ;  /* 0x0000780007075a24 */ /* 0x000fe800078e02ff */
[----:B------:R-:W3:Y:S01]  /*8490*/  MUFU.EX2 R233, R4 ;  /* 0x0000000400e97308 */ /* 0x000ee20000000800 */
[----:B-1----:R-:W-:Y:S02]  /*84a0*/  @P5 IMAD R6, R229, c[0x0][0x1e4], R7 ;  /* 0x00007900e5065a24 */ /* 0x002fe400078e0207 */
[----:B------:R-:W-:Y:S01]  /*84b0*/  FFMA.FTZ R7, R9, c[0x0][0x2d0], -R148 ;  /* 0x0000b40009077a23 */ /* 0x000fe20000010894 */
[----:B--2---:R-:W-:Y:S06]  /*84c0*/  FMNMX.FTZ R68, R0, R2, !PT ;  /* 0x0000000200447209 */ /* 0x004fec0007810000 */
[----:B------:R1:W-:Y:S01]  /*84d0*/  MUFU.EX2 R15, R7 ;  /* 0x00000007000f7308 */ /* 0x0003e20000000800 */
[C---:B------:R-:W-:Y:S01]  /*84e0*/  FSETP.NEU.FTZ.AND P0, PT, R68.reuse, -INF , PT ;  /* 0xff8000004400780b */ /* 0x040fe20003f1d000 */
[----:B------:R-:W-:Y:S01]  /*84f0*/  FMUL.FTZ R149, R68, c[0x0][0x2d0] ;  /* 0x0000b40044957a20 */ /* 0x000fe20000410000 */
[----:B---3--:R-:W-:Y:S01]  /*8500*/  F2FP.PACK_AB R136, R236, R233 ;  /* 0x000000e9ec88723e */ /* 0x008fe200000000ff */
[----:B------:R-:W-:Y:S03]  /*8510*/  @P5 IMAD.WIDE.U32 R4, R229, c[0x0][0x1e0], RZ ;  /* 0x00007800e5045a25 */ /* 0x000fe600078e00ff */
[----:B------:R-:W-:Y:S01]  /*8520*/  FSEL R149, R149, RZ, P0 ;  /* 0x000000ff95957208 */ /* 0x000fe20000000000 */
[----:B------:R-:W-:Y:S01]  /*8530*/  @P5 IMAD.SHL.U32 R8, R4, 0x80, RZ ;  /* 0x0000008004085824 */ /* 0x000fe200078e00ff */
[----:B------:R-:W-:Y:S04]  /*8540*/  @P5 IADD3 R0, R5, R6, RZ ;  /* 0x0000000605005210 */ /* 0x000fe80007ffe0ff */
[----:B-----5:R-:W-:Y:S02]  /*8550*/  @P5 IADD3 R2, P3, R8, R20, RZ ;  /* 0x0000001408025210 */ /* 0x020fe40007f7e0ff */
[----:B------:R-:W-:Y:S01]  /*8560*/  @P5 SHF.L.U64.HI R0, R4, 0x7, R0 ;  /* 0x0000000704005819 */ /* 0x000fe20000010200 */
[----:B------:R-:W-:Y:S01]  /*8570*/  FFMA.FTZ R4, R10, c[0x0][0x2d0], -R148 ;  /* 0x0000b4000a047a23 */ /* 0x000fe20000010894 */
[----:B------:R-:W-:Y:S02]  /*8580*/  @P5 LEA R6, P2, R2, c[0x0][0x1c8], 0x1 ;  /* 0x0000720002065a11 */ /* 0x000fe400078408ff */
[----:B------:R-:W-:Y:S01]  /*8590*/  @P5 MOV R10, c[0x0][0x1e0] ;  /* 0x00007800000a5a02 */ /* 0x000fe20000000f00 */
[----:B------:R2:W-:Y:S01]  /*85a0*/  MUFU.EX2 R234, R4 ;  /* 0x0000000400ea7308 */ /* 0x0005e20000000800 */
[----:B------:R-:W-:Y:S05]  /*85b0*/  @P5 IMAD.X R5, R0, 0x1, R18, P3 ;  /* 0x0000000100055824 */ /* 0x000fea00018e0612 */
[----:B-1----:R-:W-:Y:S01]  /*85c0*/  @P5 LEA.HI.X R7, R2, c[0x0][0x1cc], R5, 0x1, P2 ;  /* 0x0000730002075a11 */ /* 0x002fe200010f0c05 */
[----:B------:R-:W-:Y:S01]  /*85d0*/  @P5 IMAD.MOV.U32 R5, RZ, RZ, 0x6 ;  /* 0x00000006ff055424 */ /* 0x000fe200078e00ff */
[----:B------:R-:W-:Y:S04]  /*85e0*/  @P5 IADD3 R2, P3, P2, R8, 0x40, R20 ;  /* 0x0000004008025810 */ /* 0x000fe80007a7e014 */
[----:B------:R-:W-:Y:S02]  /*85f0*/  @P5 IADD3.X R0, R0, RZ, R18, P3, P2 ;  /* 0x000000ff00005210 */ /* 0x000fe40001fe4412 */
[----:B------:R-:W-:Y:S02]  /*8600*/  @P5 LEA R8, P3, R2, c[0x0][0x1c8], 0x1 ;  /* 0x0000720002085a11 */ /* 0x000fe400078608ff */
[----:B------:R-:W-:Y:S02]  /*8610*/  @P5 ISETP.GE.AND P2, PT, R138, c[0x0][0x1d4], PT ;  /* 0x000075008a005a0c */ /* 0x000fe40003f46270 */
[----:B------:R-:W-:Y:S01]  /*8620*/  @P5 LEA.HI.X R9, R2, c[0x0][0x1cc], R0, 0x1, P3 ;  /* 0x0000730002095a11 */ /* 0x000fe200018f0c00 */
[--C-:B------:R-:W-:Y:S02]  /*8630*/  FFMA.FTZ R0, R13, c[0x0][0x2d0], -R149.reuse ;  /* 0x0000b4000d007a23 */ /* 0x100fe40000010895 */
[--C-:B------:R-:W-:Y:S02]  /*8640*/  FFMA.FTZ R2, R14, c[0x0][0x2d0], -R149.reuse ;  /* 0x0000b4000e027a23 */ /* 0x100fe40000010895 */
[----:B------:R1:W-:Y:S01]  /*8650*/  MUFU.EX2 R64, R0 ;  /* 0x0000000000407308 */ /* 0x0003e20000000800 */
[--C-:B--2---:R-:W-:Y:S01]  /*8660*/  FFMA.FTZ R4, R11, c[0x0][0x2d0], -R149.reuse ;  /* 0x0000b4000b047a23 */ /* 0x104fe20000010895 */
[C---:B------:R-:W-:Y:S02]  /*8670*/  @P5 SHF.L.U32 R11, R10.reuse, 0x6, RZ ;  /* 0x000000060a0b5819 */ /* 0x040fe400000006ff */
[----:B------:R-:W-:Y:S01]  /*8680*/  @P5 SHF.L.U64.HI R10, R10, R5, c[0x0][0x1e4] ;  /* 0x000079000a0a5619 */ /* 0x000fe20000010205 */
[----:B------:R-:W-:Y:S01]  /*8690*/  FFMA.FTZ R5, R12, c[0x0][0x2d0], -R149 ;  /* 0x0000b4000c057a23 */ /* 0x000fe20000010895 */
[----:B------:R2:W-:Y:S04]  /*86a0*/  @P5 LDGSTS.E.BYPASS.LTC128B.128 [R228+0x8100], [R6.64], !P2 ;  /* 0x0810000006e45fae */ /* 0x0005e8000d101d46 */
[----:B------:R3:W-:Y:S04]  /*86b0*/  MUFU.EX2 R232, R4 ;  /* 0x0000000400e87308 */ /* 0x0007e80000000800 */
[----:B------:R4:W-:Y:S06]  /*86c0*/  @P5 LDGSTS.E.BYPASS.LTC128B.128 [R228+0xc100], [R8.64], !P6 ;  /* 0x0c10000008e45fae */ /* 0x0009ec000f101d46 */
[----:B------:R5:W2:Y:S01]  /*86d0*/  MUFU.EX2 R59, R5 ;  /* 0x00000005003b7308 */ /* 0x000aa20000000800 */
[----:B-1----:R-:W-:Y:S05]  /*86e0*/  FSEL R0, R69, RZ, P1 ;  /* 0x000000ff45007208 */ /* 0x002fea0000800000 */
[----:B------:R-:W-:Y:S04]  /*86f0*/  FADD.FTZ R0, -R0, R3 ;  /* 0x0000000300007221 */ /* 0x000fe80000010100 */
[----:B------:R1:W1:Y:S01]  /*8700*/  MUFU.EX2 R65, R2 ;  /* 0x0000000200417308 */ /* 0x0002620000000800 */
[----:B------:R-:W-:Y:S01]  /*8710*/  FMUL.FTZ R0, R0, c[0x0][0x2d0] ;  /* 0x0000b40000007a20 */ /* 0x000fe20000410000 */
[-C--:B---3--:R-:W-:Y:S08]  /*8720*/  @P5 IADD3 R4, P3, R6, R11.reuse, RZ ;  /* 0x0000000b06045210 */ /* 0x088ff00007f7e0ff */
[----:B------:R3:W3:Y:S01]  /*8730*/  MUFU.EX2 R3, R0 ;  /* 0x0000000000037308 */ /* 0x0006e20000000800 */
[----:B-----5:R-:W-:Y:S01]  /*8740*/  @P5 IMAD.X R5, R10, 0x1, R7, P3 ;  /* 0x000000010a055824 */ /* 0x020fe200018e0607 */
[-C--:B--2---:R-:W-:Y:S02]  /*8750*/  @P5 IADD3 R6, P3, R4, R11.reuse, RZ ;  /* 0x0000000b04065210 */ /* 0x084fe40007f7e0ff */
[----:B------:R-:W-:Y:S02]  /*8760*/  F2FP.PACK_AB R137, R59, R232 ;  /* 0x000000e83b89723e */ /* 0x000fe400000000ff */
[----:B------:R2:W-:Y:S01]  /*8770*/  @P5 LDGSTS.E.BYPASS.LTC128B.128 [R228+0x9100], [R4.64], !P2 ;  /* 0x0910000004e45fae */ /* 0x0005e2000d101d46 */
[----:B------:R-:W-:Y:S02]  /*8780*/  @P5 IADD3.X R7, R5, R10, RZ, P3, !PT ;  /* 0x0000000a05075210 */ /* 0x000fe40001ffe4ff */
[----:B----4-:R-:W-:Y:S02]  /*8790*/  @P5 IADD3 R8, P1, R6, R11, RZ ;  /* 0x0000000b06085210 */ /* 0x010fe40007f3e0ff */
[----:B-1----:R-:W-:Y:S02]  /*87a0*/  FSEL R2, R68, RZ, P0 ;  /* 0x000000ff44027208 */ /* 0x002fe40000000000 */
[----:B------:R-:W-:Y:S01]  /*87b0*/  F2FP.PACK_AB R139, R65, R64 ;  /* 0x00000040418b723e */ /* 0x000fe200000000ff */
[----:B------:R2:W-:Y:S01]  /*87c0*/  @P5 LDGSTS.E.BYPASS.LTC128B.128 [R228+0xd100], [R4.64+0x80], !P6 ;  /* 0x0d10008004e45fae */ /* 0x0005e2000f101d46 */
[----:B------:R-:W-:Y:S02]  /*87d0*/  @P5 IMAD.X R9, R7, 0x1, R10, P1 ;  /* 0x0000000107095824 */ /* 0x000fe400008e060a */
[----:B---3--:R-:W-:Y:S05]  /*87e0*/  FADD.FTZ R0, -R2, R70 ;  /* 0x0000004602007221 */ /* 0x008fea0000010100 */
[----:B------:R1:W-:Y:S01]  /*87f0*/  @P5 LDGSTS.E.BYPASS.LTC128B.128 [R228+0xa100], [R6.64], !P2 ;  /* 0x0a10000006e45fae */ /* 0x0003e2000d101d46 */
[--C-:B------:R-:W-:Y:S01]  /*8800*/  FFMA.FTZ R2, R40, c[0x0][0x2d0], -R148.reuse ;  /* 0x0000b40028027a23 */ /* 0x100fe20000010894 */
[----:B------:R-:W-:Y:S01]  /*8810*/  MOV R70, R15 ;  /* 0x0000000f00467202 */ /* 0x000fe20000000f00 */
[----:B------:R-:W-:Y:S02]  /*8820*/  FMUL.FTZ R0, R0, c[0x0][0x2d0] ;  /* 0x0000b40000007a20 */ /* 0x000fe40000410000 */
[C---:B------:R-:W-:Y:S01]  /*8830*/  FMUL.FTZ R40, R3.reuse, R108 ;  /* 0x0000006c03287220 */ /* 0x040fe20000410000 */
[----:B------:R-:W-:Y:S01]  /*8840*/  F2FP.PACK_AB R138, R234, R70 ;  /* 0x00000046ea8a723e */ /* 0x000fe200000000ff */
[C---:B------:R-:W-:Y:S01]  /*8850*/  FMUL.FTZ R32, R3.reuse, R100 ;  /* 0x0000006403207220 */ /* 0x040fe20000410000 */
[----:B------:R1:W-:Y:S01]  /*8860*/  @P5 LDGSTS.E.BYPASS.LTC128B.128 [R228+0xe100], [R6.64+0x80], !P6 ;  /* 0x0e10008006e45fae */ /* 0x0003e2000f101d46 */
[----:B------:R-:W3:Y:S01]  /*8870*/  MUFU.EX2 R0, R0 ;  /* 0x0000000000007308 */ /* 0x000ee20000000800 */
[----:B------:R-:W-:Y:S02]  /*8880*/  IMAD.MOV.U32 R100, RZ, RZ, R235 ;  /* 0x000000ffff647224 */ /* 0x000fe400078e00eb */
[C---:B------:R-:W-:Y:S02]  /*8890*/  FMUL.FTZ R24, R3.reuse, R92 ;  /* 0x0000005c03187220 */ /* 0x040fe40000410000 */
[C---:B------:R-:W-:Y:S02]  /*88a0*/  FMUL.FTZ R25, R3.reuse, R93 ;  /* 0x0000005d03197220 */ /* 0x040fe40000410000 */
[----:B------:R4:W-:Y:S01]  /*88b0*/  @P5 LDGSTS.E.BYPASS.LTC128B.128 [R228+0xb100], [R8.64], !P2 ;  /* 0x0b10000008e45fae */ /* 0x0009e2000d101d46 */
[C---:B------:R-:W-:Y:S02]  /*88c0*/  FMUL.FTZ R33, R3.reuse, R101 ;  /* 0x0000006503217220 */ /* 0x040fe40000410000 */
[C---:B--2---:R-:W-:Y:S02]  /*88d0*/  FMUL.FTZ R4, R3.reuse, R72 ;  /* 0x0000004803047220 */ /* 0x044fe40000410000 */
[C---:B------:R-:W-:Y:S01]  /*88e0*/  FMUL.FTZ R5, R3.reuse, R73 ;  /* 0x0000004903057220 */ /* 0x040fe20000410000 */
[----:B------:R-:W-:Y:S01]  /*88f0*/  MOV R73, R16 ;  /* 0x0000001000497202 */ /* 0x000fe20000000f00 */
[----:B------:R-:W-:Y:S01]  /*8900*/  IMAD.MOV.U32 R72, RZ, RZ, R17 ;  /* 0x000000ffff487224 */ /* 0x000fe200078e0011 */
[----:B------:R4:W-:Y:S01]  /*8910*/  @P5 LDGSTS.E.BYPASS.LTC128B.128 [R228+0xf100], [R8.64+0x80], !P6 ;  /* 0x0f10008008e45fae */ /* 0x0009e2000f101d46 */
[C---:B------:R-:W-:Y:S02]  /*8920*/  FMUL.FTZ R16, R3.reuse, R84 ;  /* 0x0000005403107220 */ /* 0x040fe40000410000 */
[C---:B------:R-:W-:Y:S01]  /*8930*/  FMUL.FTZ R17, R3.reuse, R85 ;  /* 0x0000005503117220 */ /* 0x040fe20000410000 */
[----:B------:R-:W-:Y:S01]  /*8940*/  MOV R93, R72 ;  /* 0x00000048005d7202 */ /* 0x000fe20000000f00 */
[----:B------:R-:W-:Y:S02]  /*8950*/  IMAD.MOV.U32 R92, RZ, RZ, R73 ;  /* 0x000000ffff5c7224 */ /* 0x000fe400078e0049 */
[----:B------:R-:W-:Y:S01]  /*8960*/  FFMA.FTZ R100, R100, c[0x0][0x2d0], -R149 ;  /* 0x0000b40064647a23 */ /* 0x000fe20000010895 */
[----:B------:R-:W2:Y:S01]  /*8970*/  LDSM.16.MT88.4 R12, [R200] ;  /* 0x00000000c80c783b */ /* 0x000ea20000004200 */
[C---:B---3--:R-:W-:Y:S02]  /*8980*/  FMUL.FTZ R42, R0.reuse, R110 ;  /* 0x0000006e002a7220 */ /* 0x048fe40000410000 */
[C---:B-1----:R-:W-:Y:S02]  /*8990*/  FMUL.FTZ R6, R0.reuse, R74 ;  /* 0x0000004a00067220 */ /* 0x042fe40000410000 */
[----:B------:R1:W3:Y:S01]  /*89a0*/  MUFU.EX2 R74, R2 ;  /* 0x00000002004a7308 */ /* 0x0002e20000000800 */
[C---:B------:R-:W-:Y:S02]  /*89b0*/  FMUL.FTZ R35, R0.reuse, R103 ;  /* 0x0000006700237220 */ /* 0x040fe40000410000 */
[C---:B------:R-:W-:Y:S01]  /*89c0*/  FMUL.FTZ R34, R0.reuse, R102 ;  /* 0x0000006600227220 */ /* 0x040fe20000410000 */
[----:B------:R-:W5:Y:S01]  /*89d0*/  LDSM.16.MT88.4 R20, [R204] ;  /* 0x00000000cc14783b */ /* 0x000f620000004200 */
[C---:B------:R-:W-:Y:S02]  /*89e0*/  FMUL.FTZ R7, R0.reuse, R75 ;  /* 0x0000004b00077220 */ /* 0x040fe40000410000 */
[C---:B------:R-:W-:Y:S02]  /*89f0*/  FMUL.FTZ R43, R0.reuse, R111 ;  /* 0x0000006f002b7220 */ /* 0x040fe40000410000 */
[C---:B------:R-:W-:Y:S02]  /*8a00*/  FMUL.FTZ R10, R0.reuse, R78 ;  /* 0x0000004e000a7220 */ /* 0x040fe40000410000 */
[C---:B------:R-:W-:Y:S01]  /*8a10*/  FMUL.FTZ R11, R0.reuse, R79 ;  /* 0x0000004f000b7220 */ /* 0x040fe20000410000 */
[----:B------:R-:W5:Y:S01]  /*8a20*/  LDSM.16.MT88.4 R28, [R203] ;  /* 0x00000000cb1c783b */ /* 0x000f620000004200 */
[C---:B------:R-:W-:Y:S02]  /*8a30*/  FMUL.FTZ R18, R0.reuse, R86 ;  /* 0x0000005600127220 */ /* 0x040fe40000410000 */
[C---:B----4-:R-:W-:Y:S02]  /*8a40*/  FMUL.FTZ R8, R3.reuse, R76 ;  /* 0x0000004c03087220 */ /* 0x050fe40000410000 */
[----:B------:R-:W-:Y:S02]  /*8a50*/  FMUL.FTZ R9, R3, R77 ;  /* 0x0000004d03097220 */ /* 0x000fe40000410000 */
[C---:B------:R-:W-:Y:S01]  /*8a60*/  FMUL.FTZ R19, R0.reuse, R87 ;  /* 0x0000005700137220 */ /* 0x040fe20000410000 */
[----:B------:R-:W4:Y:S01]  /*8a70*/  LDSM.16.MT88.4 R36, [R223] ;  /* 0x00000000df24783b */ /* 0x000f220000004200 */
[C---:B------:R-:W-:Y:S02]  /*8a80*/  FMUL.FTZ R26, R0.reuse, R94 ;  /* 0x0000005e001a7220 */ /* 0x040fe40000410000 */
[----:B------:R-:W-:Y:S02]  /*8a90*/  IMAD.MOV.U32 R94, RZ, RZ, R59 ;  /* 0x000000ffff5e7224 */ /* 0x000fe400078e003b */
[----:B-1----:R-:W-:Y:S02]  /*8aa0*/  FFMA.FTZ R2, R41, c[0x0][0x2d0], -R148 ;  /* 0x0000b40029027a23 */ /* 0x002fe40000010894 */
[C---:B------:R-:W-:Y:S01]  /*8ab0*/  FMUL.FTZ R41, R3.reuse, R109 ;  /* 0x0000006d03297220 */ /* 0x040fe20000410000 */
[----:B------:R-:W1:Y:S01]  /*8ac0*/  LDSM.16.MT88.4 R44, [R200+0x4000] ;  /* 0x00400000c82c783b */ /* 0x000e620000004200 */
[----:B------:R5:W5:Y:S01]  /*8ad0*/  MUFU.EX2 R50, R2 ;  /* 0x0000000200327308 */ /* 0x000b620000000800 */
[C---:B------:R-:W-:Y:S02]  /*8ae0*/  FMUL.FTZ R59, R0.reuse, R127 ;  /* 0x0000007f003b7220 */ /* 0x040fe40000410000 */
[C---:B------:R-:W-:Y:S01]  /*8af0*/  FMUL.FTZ R27, R0.reuse, R95 ;  /* 0x0000005f001b7220 */ /* 0x040fe20000410000 */
[----:B------:R-:W-:Y:S01]  /*8b00*/  MOV R95, R58 ;  /* 0x0000003a005f7202 */ /* 0x000fe20000000f00 */
[C---:B------:R-:W-:Y:S01]  /*8b10*/  FMUL.FTZ R58, R0.reuse, R126 ;  /* 0x0000007e003a7220 */ /* 0x040fe20000410000 */
[C---:B--2---:R-:W-:Y:S01]  /*8b20*/  HMMA.16816.F32 R4, R136.reuse, R12, R4 ;  /* 0x0000000c8804723c */ /* 0x044fe20000001804 */
[----:B------:R-:W2:Y:S04]  /*8b30*/  LDSM.16.MT88.4 R52, [R204+0x4000] ;  /* 0x00400000cc34783b */ /* 0x000ea80000004200 */
[C---:B------:R-:W-:Y:S01]  /*8b40*/  FMUL.FTZ R51, R0.reuse, R119 ;  /* 0x0000007700337220 */ /* 0x040fe20000410000 */
[----:B---3--:R-:W-:Y:S01]  /*8b50*/  MOV R119, R74 ;  /* 0x0000004a00777202 */ /* 0x008fe20000000f00 */
[C---:B------:R-:W-:Y:S01]  /*8b60*/  FMUL.FTZ R12, R3.reuse, R80 ;  /* 0x00000050030c7220 */ /* 0x040fe20000410000 */
[C---:B------:R-:W-:Y:S01]  /*8b70*/  HMMA.16816.F32 R8, R136.reuse, R14, R8 ;  /* 0x0000000e8808723c */ /* 0x040fe20000001808 */
[----:B------:R-:W2:Y:S03]  /*8b80*/  LDSM.16.MT88.4 R60, [R203+0x4000] ;  /* 0x00400000cb3c783b */ /* 0x000ea60000004200 */
[C---:B------:R-:W-:Y:S02]  /*8b90*/  FMUL.FTZ R13, R3.reuse, R81 ;  /* 0x00000051030d7220 */ /* 0x040fe40000410000 */
[----:B------:R-:W-:Y:S02]  /*8ba0*/  IMAD.MOV.U32 R101, RZ, RZ, R64 ;  /* 0x000000ffff657224 */ /* 0x000fe400078e0040 */
[----:B------:R-:W-:Y:S01]  /*8bb0*/  FMUL.FTZ R14, R0, R82 ;  /* 0x00000052000e7220 */ /* 0x000fe20000410000 */
[----:B------:R-:W1:Y:S03]  /*8bc0*/  LDSM.16.MT88.4 R72, [R206+0x4000] ;  /* 0x00400000ce48783b */ /* 0x000e660000004200 */
[--C-:B-----5:R-:W-:Y:S02]  /*8bd0*/  FFMA.FTZ R2, R48, c[0x0][0x2d0], -R149.reuse ;  /* 0x0000b40030027a23 */ /* 0x120fe40000010895 */
[----:B------:R-:W-:Y:S02]  /*8be0*/  IMAD.MOV.U32 R111, RZ, RZ, R50 ;  /* 0x000000ffff6f7224 */ /* 0x000fe400078e0032 */
[----:B------:R5:W-:Y:S01]  /*8bf0*/  MUFU.EX2 R110, R2 ;  /* 0x00000002006e7308 */ /* 0x000be20000000800 */
[C---:B------:R-:W-:Y:S01]  /*8c00*/  FMUL.FTZ R50, R0.reuse, R118 ;  /* 0x0000007600327220 */ /* 0x040fe20000410000 */
[----:B------:R-:W1:Y:S01]  /*8c10*/  LDSM.16.MT88.4 R76, [R200+0x800] ;  /* 0x00080000c84c783b */ /* 0x000e620000004200 */
[C---:B------:R-:W-:Y:S02]  /*8c20*/  FMUL.FTZ R15, R0.reuse, R83 ;  /* 0x00000053000f7220 */ /* 0x040fe40000410000 */
[C---:B------:R-:W-:Y:S02]  /*8c30*/  FMUL.FTZ R48, R3.reuse, R116 ;  /* 0x0000007403307220 */ /* 0x040fe40000410000 */
[C---:B------:R-:W-:Y:S03]  /*8c40*/  FMUL.FTZ R64, R3.reuse, R132 ;  /* 0x0000008403407220 */ /* 0x040fe60000410000 */
[C---:B------:R-:W-:Y:S01]  /*8c50*/  HMMA.16816.F32 R12, R136.reuse, R20, R12 ;  /* 0x00000014880c723c */ /* 0x040fe2000000180c */
[----:B------:R-:W1:Y:S06]  /*8c60*/  LDSM.16.MT88.4 R80, [R204+0x800] ;  /* 0x00080000cc50783b */ /* 0x000e6c0000004200 */
[C---:B------:R-:W-:Y:S01]  /*8c70*/  FMUL.FTZ R20, R3.reuse, R88 ;  /* 0x0000005803147220 */ /* 0x040fe20000410000 */
[C---:B------:R-:W-:Y:S01]  /*8c80*/  HMMA.16816.F32 R16, R136.reuse, R22, R16 ;  /* 0x000000168810723c */ /* 0x040fe20000001810 */
[----:B------:R-:W1:Y:S03]  /*8c90*/  LDSM.16.MT88.4 R84, [R203+0x800] ;  /* 0x00080000cb54783b */ /* 0x000e660000004200 */
[----:B------:R-:W-:Y:S02]  /*8ca0*/  FMUL.FTZ R21, R3, R89 ;  /* 0x0000005903157220 */ /* 0x000fe40000410000 */
[--C-:B-----5:R-:W-:Y:S02]  /*8cb0*/  FFMA.FTZ R2, R49, c[0x0][0x2d0], -R149.reuse ;  /* 0x0000b40031027a23 */ /* 0x120fe40000010895 */
[C---:B------:R-:W-:Y:S01]  /*8cc0*/  FMUL.FTZ R49, R3.reuse, R117 ;  /* 0x0000007503317220 */ /* 0x040fe20000410000 */
[----:B------:R-:W0:Y:S01]  /*8cd0*/  LDGDEPBAR ;  /* 0x00000000000079af */ /* 0x000e220000000000 */
[----:B------:R5:W1:Y:S02]  /*8ce0*/  MUFU.EX2 R109, R2 ;  /* 0x00000002006d7308 */ /* 0x000a640000000800 */
[C---:B------:R-:W-:Y:S02]  /*8cf0*/  FMUL.FTZ R22, R0.reuse, R90 ;  /* 0x0000005a00167220 */ /* 0x040fe40000410000 */
[----:B------:R-:W-:Y:S03]  /*8d00*/  FMUL.FTZ R23, R0, R91 ;  /* 0x0000005b00177220 */ /* 0x000fe60000410000 */
[----:B------:R-:W1:Y:S04]  /*8d10*/  LDSM.16.MT88.4 R88, [R206+0x800] ;  /* 0x00080000ce58783b */ /* 0x000e680000004200 */
[C---:B------:R-:W-:Y:S07]  /*8d20*/  HMMA.16816.F32 R20, R136.reuse, R28, R20 ;  /* 0x0000001c8814723c */ /* 0x040fee0000001814 */
[C---:B------:R-:W-:Y:S01]  /*8d30*/  FMUL.FTZ R29, R3.reuse, R97 ;  /* 0x00000061031d7220 */ /* 0x040fe20000410000 */
[C---:B------:R-:W-:Y:S04]  /*8d40*/  HMMA.16816.F32 R24, R136.reuse, R30, R24 ;  /* 0x0000001e8818723c */ /* 0x040fe80000001818 */
[----:B------:R-:W-:Y:S01]  /*8d50*/  MOV R97, R237 ;  /* 0x000000ed00617202 */ /* 0x000fe20000000f00 */
[----:B-----5:R-:W-:Y:S02]  /*8d60*/  FFMA.FTZ R2, R56, c[0x0][0x2d0], -R148 ;  /* 0x0000b40038027a23 */ /* 0x020fe40000010894 */
[C---:B------:R-:W-:Y:S02]  /*8d70*/  FMUL.FTZ R30, R0.reuse, R98 ;  /* 0x00000062001e7220 */ /* 0x040fe40000410000 */
[----:B------:R5:W-:Y:S01]  /*8d80*/  MUFU.EX2 R103, R2 ;  /* 0x0000000200677308 */ /* 0x000be20000000800 */
[----:B------:R-:W3:Y:S02]  /*8d90*/  LDL.LU R98, [R1+0x10] ;  /* 0x0000100001627983 */ /* 0x000ee40000300800 */
[C---:B------:R-:W-:Y:S01]  /*8da0*/  FMUL.FTZ R31, R0.reuse, R99 ;  /* 0x00000063001f7220 */ /* 0x040fe20000410000 */
[----:B------:R-:W-:Y:S01]  /*8db0*/  MOV R99, R65 ;  /* 0x0000004100637202 */ /* 0x000fe20000000f00 */
[C---:B------:R-:W-:Y:S02]  /*8dc0*/  FMUL.FTZ R28, R3.reuse, R96 ;  /* 0x00000060031c7220 */ /* 0x040fe40000410000 */
[C---:B------:R-:W-:Y:S02]  /*8dd0*/  FMUL.FTZ R56, R3.reuse, R124 ;  /* 0x0000007c03387220 */ /* 0x040fe40000410000 */
[----:B------:R-:W-:Y:S02]  /*8de0*/  IMAD.MOV.U32 R96, RZ, RZ, R66 ;  /* 0x000000ffff607224 */ /* 0x000fe400078e0042 */
[----:B------:R-:W-:Y:S01]  /*8df0*/  FMUL.FTZ R65, R3, R133 ;  /* 0x0000008503417220 */ /* 0x000fe20000410000 */
[C---:B----4-:R-:W-:Y:S03]  /*8e00*/  HMMA.16816.F32 R28, R136.reuse, R36, R28 ;  /* 0x00000024881c723c */ /* 0x050fe6000000181c */
[----:B------:R-:W-:Y:S02]  /*8e10*/  IMAD.MOV.U32 R132, RZ, RZ, R96 ;  /* 0x000000ffff847224 */ /* 0x000fe400078e0060 */
[--C-:B------:R-:W-:Y:S02]  /*8e20*/  FFMA.FTZ R96, R251, c[0x0][0x2d0], -R148.reuse ;  /* 0x0000b400fb607a23 */ /* 0x100fe40000010894 */
[----:B------:R-:W-:Y:S01]  /*8e30*/  FMUL.FTZ R36, R3, R104 ;  /* 0x0000006803247220 */ /* 0x000fe20000410000 */
[C---:B------:R-:W-:Y:S04]  /*8e40*/  HMMA.16816.F32 R32, R136.reuse, R38, R32 ;  /* 0x000000268820723c */ /* 0x040fe80000001820 */
[----:B-----5:R-:W-:Y:S02]  /*8e50*/  FFMA.FTZ R2, R57, c[0x0][0x2d0], -R148 ;  /* 0x0000b40039027a23 */ /* 0x020fe40000010894 */
[C---:B------:R-:W-:Y:S02]  /*8e60*/  FMUL.FTZ R37, R3.reuse, R105 ;  /* 0x0000006903257220 */ /* 0x040fe40000410000 */
[----:B------:R4:W5:Y:S01]  /*8e70*/  MUFU.EX2 R108, R2 ;  /* 0x00000002006c7308 */ /* 0x0009620000000800 */
[C---:B------:R-:W-:Y:S03]  /*8e80*/  FMUL.FTZ R38, R0.reuse, R106 ;  /* 0x0000006a00267220 */ /* 0x040fe60000410000 */
[C---:B------:R-:W-:Y:S02]  /*8e90*/  FMUL.FTZ R39, R0.reuse, R107 ;  /* 0x0000006b00277220 */ /* 0x040fe40000410000 */
[C---:B------:R-:W-:Y:S02]  /*8ea0*/  FMUL.FTZ R57, R3.reuse, R125 ;  /* 0x0000007d03397220 */ /* 0x040fe40000410000 */
[----:B------:R-:W-:Y:S03]  /*8eb0*/  FMUL.FTZ R66, R0, R134 ;  /* 0x0000008600427220 */ /* 0x000fe60000410000 */
[C---:B-1----:R-:W-:Y:S07]  /*8ec0*/  HMMA.16816.F32 R36, R136.reuse, R44, R36 ;  /* 0x0000002c8824723c */ /* 0x042fee0000001824 */
[C---:B------:R-:W-:Y:S01]  /*8ed0*/  FMUL.FTZ R44, R3.reuse, R112 ;  /* 0x00000070032c7220 */ /* 0x040fe20000410000 */
[C---:B------:R-:W-:Y:S04]  /*8ee0*/  HMMA.16816.F32 R40, R136.reuse, R46, R40 ;  /* 0x0000002e8828723c */ /* 0x040fe80000001828 */
[C---:B------:R-:W-:Y:S02]  /*8ef0*/  FMUL.FTZ R45, R3.reuse, R113 ;  /* 0x00000071032d7220 */ /* 0x040fe40000410000 */
[--C-:B----4-:R-:W-:Y:S02]  /*8f00*/  FFMA.FTZ R2, R150, c[0x0][0x2d0], -R149.reuse ;  /* 0x0000b40096027a23 */ /* 0x110fe40000010895 */
[C---:B------:R-:W-:Y:S02]  /*8f10*/  FMUL.FTZ R46, R0.reuse, R114 ;  /* 0x00000072002e7220 */ /* 0x040fe40000410000 */
[----:B------:R1:W-:Y:S02]  /*8f20*/  MUFU.EX2 R102, R2 ;  /* 0x0000000200667308 */ /* 0x0003e40000000800 */
[C---:B------:R-:W-:Y:S02]  /*8f30*/  FMUL.FTZ R47, R0.reuse, R115 ;  /* 0x00000073002f7220 */ /* 0x040fe40000410000 */
[----:B------:R-:W-:Y:S01]  /*8f40*/  IMAD.MOV.U32 R150, RZ, RZ, R70 ;  /* 0x000000ffff967224 */ /* 0x000fe200078e0046 */
[----:B------:R-:W-:Y:S01]  /*8f50*/  MOV R70, R67 ;  /* 0x0000004300467202 */ /* 0x000fe20000000f00 */
[----:B------:R-:W-:Y:S01]  /*8f60*/  FMUL.FTZ R67, R0, R135 ;  /* 0x0000008700437220 */ /* 0x000fe20000410000 */
[----:B------:R-:W-:Y:S02]  /*8f70*/  MOV R135, R132 ;  /* 0x0000008400877202 */ /* 0x000fe40000000f00 */
[C---:B--2---:R-:W-:Y:S03]  /*8f80*/  HMMA.16816.F32 R44, R136.reuse, R52, R44 ;  /* 0x00000034882c723c */ /* 0x044fe6000000182c */
[----:B------:R-:W-:Y:S01]  /*8f90*/  MOV R133, R70 ;  /* 0x0000004600857202 */ /* 0x000fe20000000f00 */
[--C-:B------:R-:W-:Y:S03]  /*8fa0*/  FFMA.FTZ R70, R252, c[0x0][0x2d0], -R148.reuse ;  /* 0x0000b400fc467a23 */ /* 0x100fe60000010894 */
[C---:B------:R-:W-:Y:S01]  /*8fb0*/  FMUL.FTZ R52, R3.reuse, R120 ;  /* 0x0000007803347220 */ /* 0x040fe20000410000 */
[C---:B------:R-:W-:Y:S04]  /*8fc0*/  HMMA.16816.F32 R48, R136.reuse, R54, R48 ;  /* 0x000000368830723c */ /* 0x040fe80000001830 */
[----:B------:R-:W-:Y:S02]  /*8fd0*/  FMUL.FTZ R53, R3, R121 ;  /* 0x0000007903357220 */ /* 0x000fe40000410000 */
[----:B-1----:R-:W-:Y:S01]  /*8fe0*/  FFMA.FTZ R2, R151, c[0x0][0x2d0], -R149 ;  /* 0x0000b40097027a23 */ /* 0x002fe20000010895 */
[----:B------:R-:W-:Y:S01]  /*8ff0*/  MOV R151, R234 ;  /* 0x000000ea00977202 */ /* 0x000fe20000000f00 */
[C---:B------:R-:W-:Y:S02]  /*9000*/  FMUL.FTZ R54, R0.reuse, R122 ;  /* 0x0000007a00367220 */ /* 0x040fe40000410000 */
[----:B------:R1:W2:Y:S02]  /*9010*/  MUFU.EX2 R118, R2 ;  /* 0x0000000200767308 */ /* 0x0002a40000000800 */
[----:B------:R-:W-:Y:S07]  /*9020*/  FMUL.FTZ R55, R0, R123 ;  /* 0x0000007b00377220 */ /* 0x000fee0000410000 */
[C---:B------:R-:W-:Y:S07]  /*9030*/  HMMA.16816.F32 R52, R136.reuse, R60, R52 ;  /* 0x0000003c8834723c */ /* 0x040fee0000001834 */
[C---:B------:R-:W-:Y:S01]  /*9040*/  FMUL.FTZ R60, R3.reuse, R128 ;  /* 0x00000080033c7220 */ /* 0x040fe20000410000 */
[C---:B------:R-:W-:Y:S04]  /*9050*/  HMMA.16816.F32 R56, R136.reuse, R62, R56 ;  /* 0x0000003e8838723c */ /* 0x040fe80000001838 */
[----:B------:R-:W-:Y:S02]  /*9060*/  IMAD.MOV.U32 R128, RZ, RZ, R193 ;  /* 0x000000ffff807224 */ /* 0x000fe400078e00c1 */
[----:B------:R-:W-:Y:S02]  /*9070*/  FMUL.FTZ R61, R3, R129 ;  /* 0x00000081033d7220 */ /* 0x000fe40000410000 */
[--C-:B-1----:R-:W-:Y:S01]  /*9080*/  FFMA.FTZ R2, R152, c[0x0][0x2d0], -R148.reuse ;  /* 0x0000b40098027a23 */ /* 0x102fe20000010894 */
[----:B------:R-:W4:Y:S01]  /*9090*/  LDL.LU R129, [R1+0x4] ;  /* 0x0000040001817983 */ /* 0x000f220000300800 */
[----:B------:R1:W-:Y:S02]  /*90a0*/  MUFU.EX2 R152, R70 ;  /* 0x0000004600987308 */ /* 0x0003e40000000800 */
[C---:B------:R-:W-:Y:S02]  /*90b0*/  FMUL.FTZ R62, R0.reuse, R130 ;  /* 0x00000082003e7220 */ /* 0x040fe40000410000 */
[----:B------:R-:W-:Y:S01]  /*90c0*/  FMUL.FTZ R63, R0, R131 ;  /* 0x00000083003f7220 */ /* 0x000fe20000410000 */
[----:B------:R-:W-:Y:S01]  /*90d0*/  MOV R131, R97 ;  /* 0x0000006100837202 */ /* 0x000fe20000000f00 */
[--C-:B------:R-:W-:Y:S02]  /*90e0*/  FFMA.FTZ R97, R250, c[0x0][0x2d0], -R148.reuse ;  /* 0x0000b400fa617a23 */ /* 0x100fe40000010894 */
[----:B------:R-:W-:Y:S02]  /*90f0*/  IMAD.MOV.U32 R130, RZ, RZ, R101 ;  /* 0x000000ffff827224 */ /* 0x000fe400078e0065 */
[----:B------:R2:W-:Y:S01]  /*9100*/  MUFU.EX2 R117, R2 ;  /* 0x0000000200757308 */ /* 0x0005e20000000800 */
[C---:B------:R-:W-:Y:S03]  /*9110*/  HMMA.16816.F32 R60, R136.reuse, R72, R60 ;  /* 0x00000048883c723c */ /* 0x040fe6000000183c */
[----:B------:R-:W-:Y:S02]  /*9120*/  FFMA.FTZ R101, R244, c[0x0][0x2d0], -R148 ;  /* 0x0000b400f4657a23 */ /* 0x000fe40000010894 */
[----:B------:R-:W-:Y:S02]  /*9130*/  IMAD.MOV.U32 R134, RZ, RZ, R131 ;  /* 0x000000ffff867224 */ /* 0x000fe400078e0083 */
[----:B------:R-:W-:Y:S01]  /*9140*/  F2FP.PACK_AB R72, R111, R119 ;  /* 0x000000776f48723e */ /* 0x000fe200000000ff */
[----:B------:R-:W-:Y:S04]  /*9150*/  HMMA.16816.F32 R64, R136, R74, R64 ;  /* 0x0000004a8840723c */ /* 0x000fe80000001840 */
[----:B------:R-:W-:Y:S01]  /*9160*/  F2FP.PACK_AB R73, R109, R110 ;  /* 0x0000006e6d49723e */ /* 0x000fe200000000ff */
[--C-:B-1----:R-:W-:Y:S02]  /*9170*/  FFMA.FTZ R70, R134, c[0x0][0x2d0], -R149.reuse ;  /* 0x0000b40086467a23 */ /* 0x102fe40000010895 */
[----:B-----5:R-:W-:Y:S01]  /*9180*/  F2FP.PACK_AB R74, R108, R103 ;  /* 0x000000676c4a723e */ /* 0x020fe200000000ff */
[----:B------:R-:W-:Y:S01]  /*9190*/  IMAD.MOV.U32 R136, RZ, RZ, R94 ;  /* 0x000000ffff887224 */ /* 0x000fe200078e005e */
[----:B--2---:R-:W-:Y:S03]  /*91a0*/  F2FP.PACK_AB R75, R118, R102 ;  /* 0x00000066764b723e */ /* 0x004fe600000000ff */
[----:B------:R-:W-:Y:S01]  /*91b0*/  IMAD.MOV.U32 R137, RZ, RZ, R150 ;  /* 0x000000ffff897224 */ /* 0x000fe200078e0096 */
[----:B------:R-:W-:Y:S01]  /*91c0*/  MOV R150, R93 ;  /* 0x0000005d00967202 */ /* 0x000fe20000000f00 */
[--C-:B------:R-:W-:Y:S02]  /*91d0*/  FFMA.FTZ R139, R249, c[0x0][0x2d0], -R148.reuse ;  /* 0x0000b400f98b7a23 */ /* 0x100fe40000010894 */
[C---:B------:R-:W-:Y:S04]  /*91e0*/  HMMA.16816.F32 R4, R72.reuse, R76, R4 ;  /* 0x0000004c4804723c */ /* 0x040fe80000001804 */
[----:B------:R-:W-:Y:S01]  /*91f0*/  MUFU.EX2 R139, R139 ;  /* 0x0000008b008b7308 */ /* 0x000fe20000000800 */
[--C-:B------:R-:W-:Y:S02]  /*9200*/  FFMA.FTZ R2, R153, c[0x0][0x2d0], -R148.reuse ;  /* 0x0000b40099027a23 */ /* 0x100fe40000010894 */
[--C-:B------:R-:W-:Y:S01]  /*9210*/  FFMA.FTZ R138, R247, c[0x0][0x2d0], -R148.reuse ;  /* 0x0000b400f78a7a23 */ /* 0x100fe20000010894 */
[C---:B------:R-:W-:Y:S01]  /*9220*/  HMMA.16816.F32 R8, R72.reuse, R78, R8 ;  /* 0x0000004e4808723c */ /* 0x040fe20000001808 */
[----:B------:R-:W1:Y:S05]  /*9230*/  LDSM.16.MT88.4 R76, [R200+0x4800] ;  /* 0x00480000c84c783b */ /* 0x000e6a0000004200 */
[----:B------:R2:W5:Y:S02]  /*9240*/  MUFU.EX2 R237, R2 ;  /* 0x0000000200ed7308 */ /* 0x0005640000000800 */
[C---:B------:R-:W-:Y:S08]  /*9250*/  HMMA.16816.F32 R12, R72.reuse, R80, R12 ;  /* 0x00000050480c723c */ /* 0x040ff0000000180c */
[C---:B------:R-:W-:Y:S01]  /*9260*/  HMMA.16816.F32 R16, R72.reuse, R82, R16 ;  /* 0x000000524810723c */ /* 0x040fe20000001810 */
[----:B------:R-:W5:Y:S01]  /*9270*/  LDSM.16.MT88.4 R80, [R204+0x4800] ;  /* 0x00480000cc50783b */ /* 0x000f620000004200 */
[----:B------:R-:W-:Y:S06]  /*9280*/  MUFU.EX2 R138, R138 ;  /* 0x0000008a008a7308 */ /* 0x000fec0000000800 */
[C---:B------:R-:W-:Y:S04]  /*9290*/  HMMA.16816.F32 R20, R72.reuse, R84, R20 ;  /* 0x000000544814723c */ /* 0x040fe80000001814 */
[--C-:B--2---:R-:W-:Y:S04]  /*92a0*/  FFMA.FTZ R2, R154, c[0x0][0x2d0], -R149.reuse ;  /* 0x0000b4009a027a23 */ /* 0x104fe80000010895 */
[C---:B------:R-:W-:Y:S01]  /*92b0*/  HMMA.16816.F32 R24, R72.reuse, R86, R24 ;  /* 0x000000564818723c */ /* 0x040fe20000001818 */
[----:B------:R-:W2:Y:S01]  /*92c0*/  LDSM.16.MT88.4 R84, [R203+0x4800] ;  /* 0x00480000cb54783b */ /* 0x000ea20000004200 */
[----:B------:R5:W-:Y:S06]  /*92d0*/  MUFU.EX2 R116, R2 ;  /* 0x0000000200747308 */ /* 0x000bec0000000800 */
[C---:B------:R-:W-:Y:S08]  /*92e0*/  HMMA.16816.F32 R28, R72.reuse, R88, R28 ;  /* 0x00000058481c723c */ /* 0x040ff0000000181c */
[C---:B------:R-:W-:Y:S01]  /*92f0*/  HMMA.16816.F32 R32, R72.reuse, R90, R32 ;  /* 0x0000005a4820723c */ /* 0x040fe20000001820 */
[----:B------:R-:W2:Y:S07]  /*9300*/  LDSM.16.MT88.4 R88, [R206+0x4800] ;  /* 0x00480000ce58783b */ /* 0x000eae0000004200 */
[C---:B-1----:R-:W-:Y:S04]  /*9310*/  HMMA.16816.F32 R36, R72.reuse, R76, R36 ;  /* 0x0000004c4824723c */ /* 0x042fe80000001824 */
[--C-:B-----5:R-:W-:Y:S04]  /*9320*/  FFMA.FTZ R2, R155, c[0x0][0x2d0], -R149.reuse ;  /* 0x0000b4009b027a23 */ /* 0x120fe80000010895 */
[C---:B------:R-:W-:Y:S01]  /*9330*/  HMMA.16816.F32 R40, R72.reuse, R78, R40 ;  /* 0x0000004e4828723c */ /* 0x040fe20000001828 */
[----:B------:R1:W5:Y:S01]  /*9340*/  MUFU.EX2 R235, R2 ;  /* 0x0000000200eb7308 */ /* 0x0003620000000800 */
[----:B------:R-:W3:Y:S06]  /*9350*/  LDSM.16.MT88.4 R76, [R200+0x1000] ;  /* 0x00100000c84c783b */ /* 0x000eec0000004200 */
[C---:B------:R-:W-:Y:S08]  /*9360*/  HMMA.16816.F32 R44, R72.reuse, R80, R44 ;  /* 0x00000050482c723c */ /* 0x040ff0000000182c */
[C---:B------:R-:W-:Y:S01]  /*9370*/  HMMA.16816.F32 R48, R72.reuse, R82, R48 ;  /* 0x000000524830723c */ /* 0x040fe20000001830 */
[----:B------:R-:W3:Y:S07]  /*9380*/  LDSM.16.MT88.4 R80, [R204+0x1000] ;  /* 0x00100000cc50783b */ /* 0x000eee0000004200 */
[C---:B--2---:R-:W-:Y:S04]  /*9390*/  HMMA.16816.F32 R52, R72.reuse, R84, R52 ;  /* 0x000000544834723c */ /* 0x044fe80000001834 */
[--C-:B-1----:R-:W-:Y:S04]  /*93a0*/  FFMA.FTZ R2, R156, c[0x0][0x2d0], -R148.reuse ;  /* 0x0000b4009c027a23 */ /* 0x102fe80000010894 */
[C---:B------:R-:W-:Y:S01]  /*93b0*/  HMMA.16816.F32 R56, R72.reuse, R86, R56 ;  /* 0x000000564838723c */ /* 0x040fe20000001838 */
[----:B------:R1:W-:Y:S01]  /*93c0*/  MUFU.EX2 R234, R2 ;  /* 0x0000000200ea7308 */ /* 0x0003e20000000800 */
[----:B------:R-:W2:Y:S06]  /*93d0*/  LDSM.16.MT88.4 R84, [R203+0x1000] ;  /* 0x00100000cb54783b */ /* 0x000eac0000004200 */
[C---:B------:R-:W-:Y:S08]  /*93e0*/  HMMA.16816.F32 R60, R72.reuse, R88, R60 ;  /* 0x00000058483c723c */ /* 0x040ff0000000183c */
[----:B------:R-:W-:Y:S01]  /*93f0*/  HMMA.16816.F32 R64, R72, R90, R64 ;  /* 0x0000005a4840723c */ /* 0x000fe20000001840 */
[----:B------:R-:W2:Y:S06]  /*9400*/  LDSM.16.MT88.4 R88, [R206+0x1000] ;  /* 0x00100000ce58783b */ /* 0x000eac0000004200 */
[----:B------:R-:W-:Y:S01]  /*9410*/  F2FP.PACK_AB R72, R237, R117 ;  /* 0x00000075ed48723e */ /* 0x000fe200000000ff */
[----:B-1----:R-:W-:Y:S01]  /*9420*/  FFMA.FTZ R2, R157, c[0x0][0x2d0], -R148 ;  /* 0x0000b4009d027a23 */ /* 0x002fe20000010894 */
[----:B-----5:R-:W-:Y:S03]  /*9430*/  F2FP.PACK_AB R73, R235, R116 ;  /* 0x00000074eb49723e */ /* 0x020fe600000000ff */
[----:B------:R1:W5:Y:S01]  /*9440*/  MUFU.EX2 R127, R2 ;  /* 0x00000002007f7308 */ /* 0x0003620000000800 */
[----:B---3--:R-:W-:Y:S02]  /*9450*/  FFMA.FTZ R98, R0, R98, R232 ;  /* 0x0000006200627223 */ /* 0x008fe400000100e8 */
[--C-:B-1----:R-:W-:Y:S01]  /*9460*/  FFMA.FTZ R2, R158, c[0x0][0x2d0], -R149.reuse ;  /* 0x0000b4009e027a23 */ /* 0x102fe20000010895 */
[----:B-----5:R-:W-:Y:S01]  /*9470*/  F2FP.PACK_AB R74, R127, R234 ;  /* 0x000000ea7f4a723e */ /* 0x020fe200000000ff */
[--C-:B------:R-:W-:Y:S01]  /*9480*/  FFMA.FTZ R0, R133, c[0x0][0x2d0], -R149.reuse ;  /* 0x0000b40085007a23 */ /* 0x100fe20000010895 */
[----:B------:R-:W-:Y:S04]  /*9490*/  MOV R133, R130 ;  /* 0x0000008200857202 */ /* 0x000fe80000000f00 */
[----:B------:R1:W-:Y:S10]  /*94a0*/  MUFU.EX2 R126, R2 ;  /* 0x00000002007e7308 */ /* 0x0003f40000000800 */
[----:B------:R-:W-:Y:S01]  /*94b0*/  MUFU.EX2 R131, R0 ;  /* 0x0000000000837308 */ /* 0x000fe20000000800 */
[----:B-1----:R-:W-:Y:S09]  /*94c0*/  FFMA.FTZ R2, R159, c[0x0][0x2d0], -R149 ;  /* 0x0000b4009f027a23 */ /* 0x002ff20000010895 */
        /* <DEDUP_REMOVED lines=11> */
[----:B------:R-:W5:Y:S06]  /*9580*/  LDSM.16.MT88.4 R80, [R204+0x5000] ;  /* 0x00500000cc50783b */ /* 0x000f6c0000004200 */
[C---:B--2---:R-:W-:Y:S08]  /*9590*/  HMMA.16816.F32 R20, R72.reuse, R84, R20 ;  /* 0x000000544814723c */ /* 0x044ff00000001814 */
[C---:B------:R-:W-:Y:S01]  /*95a0*/  HMMA.16816.F32 R24, R72.reuse, R86, R24 ;  /* 0x000000564818723c */ /* 0x040fe20000001818 */
[----:B------:R-:W2:Y:S03]  /*95b0*/  LDSM.16.MT88.4 R84, [R203+0x5000] ;  /* 0x00500000cb54783b */ /* 0x000ea60000004200 */
[----:B----4-:R-:W-:Y:S01]  /*95c0*/  FFMA.FTZ R3, R3, R129, R233 ;  /* 0x0000008103037223 */ /* 0x010fe200000100e9 */
[----:B------:R-:W-:Y:S02]  /*95d0*/  MOV R129, R151 ;  /* 0x0000009700817202 */ /* 0x000fe40000000f00 */
[----:B------:R-:W-:Y:S01]  /*95e0*/  MOV R151, R95 ;  /* 0x0000005f00977202 */ /* 0x000fe20000000f00 */
[C---:B------:R-:W-:Y:S04]  /*95f0*/  HMMA.16816.F32 R28, R72.reuse, R88, R28 ;  /* 0x00000058481c723c */ /* 0x040fe8000000181c */
[--C-:B-1----:R-:W-:Y:S02]  /*9600*/  FFMA.FTZ R2, R162, c[0x0][0x2d0], -R149.reuse ;  /* 0x0000b400a2027a23 */ /* 0x102fe40000010895 */
[----:B------:R-:W-:Y:S02]  /*9610*/  FFMA.FTZ R0, R151, c[0x0][0x2d0], -R149 ;  /* 0x0000b40097007a23 */ /* 0x000fe40000010895 */
[C---:B------:R-:W-:Y:S01]  /*9620*/  HMMA.16816.F32 R32, R72.reuse, R90, R32 ;  /* 0x0000005a4820723c */ /* 0x040fe20000001820 */
[----:B------:R1:W-:Y:S01]  /*9630*/  MUFU.EX2 R106, R2 ;  /* 0x00000002006a7308 */ /* 0x0003e20000000800 */
[----:B------:R-:W4:Y:S02]  /*9640*/  LDSM.16.MT88.4 R88, [R206+0x5000] ;  /* 0x00500000ce58783b */ /* 0x000f240000004200 */
[----:B------:R-:W-:Y:S02]  /*9650*/  IMAD.MOV.U32 R132, RZ, RZ, R129 ;  /* 0x000000ffff847224 */ /* 0x000fe400078e0081 */
[----:B------:R-:W-:Y:S02]  /*9660*/  FADD.FTZ R3, R236, R3 ;  /* 0x00000003ec037221 */ /* 0x000fe40000010000 */
[C---:B---3--:R-:W-:Y:S03]  /*9670*/  HMMA.16816.F32 R36, R72.reuse, R76, R36 ;  /* 0x0000004c4824723c */ /* 0x048fe60000001824 */
[----:B------:R-:W-:Y:S05]  /*9680*/  MUFU.EX2 R129, R96 ;  /* 0x0000006000817308 */ /* 0x000fea0000000800 */
[C---:B------:R-:W-:Y:S01]  /*9690*/  HMMA.16816.F32 R40, R72.reuse, R78, R40 ;  /* 0x0000004e4828723c */ /* 0x040fe20000001828 */
[----:B------:R-:W3:Y:S04]  /*96a0*/  LDSM.16.MT88.4 R76, [R200+0x1800] ;  /* 0x00180000c84c783b */ /* 0x000ee80000004200 */
[----:B------:R-:W-:Y:S03]  /*96b0*/  MUFU.EX2 R151, R97 ;  /* 0x0000006100977308 */ /* 0x000fe60000000800 */
[C---:B-----5:R-:W-:Y:S04]  /*96c0*/  HMMA.16816.F32 R44, R72.reuse, R80, R44 ;  /* 0x00000050482c723c */ /* 0x060fe8000000182c */
[--C-:B-1----:R-:W-:Y:S03]  /*96d0*/  FFMA.FTZ R2, R163, c[0x0][0x2d0], -R149.reuse ;  /* 0x0000b400a3027a23 */ /* 0x102fe60000010895 */
[----:B------:R-:W-:Y:S01]  /*96e0*/  MUFU.EX2 R130, R0 ;  /* 0x0000000000827308 */ /* 0x000fe20000000800 */
[C---:B------:R-:W-:Y:S01]  /*96f0*/  HMMA.16816.F32 R48, R72.reuse, R82, R48 ;  /* 0x000000524830723c */ /* 0x040fe20000001830 */
[----:B------:R-:W1:Y:S07]  /*9700*/  LDSM.16.MT88.4 R80, [R204+0x1800] ;  /* 0x00180000cc50783b */ /* 0x000e6e0000004200 */
[C---:B--2---:R-:W-:Y:S01]  /*9710*/  HMMA.16816.F32 R52, R72.reuse, R84, R52 ;  /* 0x000000544834723c */ /* 0x044fe20000001834 */
[----:B------:R2:W5:Y:S07]  /*9720*/  MUFU.EX2 R107, R2 ;  /* 0x00000002006b7308 */ /* 0x00056e0000000800 */
[C---:B------:R-:W-:Y:S01]  /*9730*/  HMMA.16816.F32 R56, R72.reuse, R86, R56 ;  /* 0x000000564838723c */ /* 0x040fe20000001838 */
[----:B------:R-:W1:Y:S07]  /*9740*/  LDSM.16.MT88.4 R84, [R203+0x1800] ;  /* 0x00180000cb54783b */ /* 0x000e6e0000004200 */
[C---:B----4-:R-:W-:Y:S08]  /*9750*/  HMMA.16816.F32 R60, R72.reuse, R88, R60 ;  /* 0x00000058483c723c */ /* 0x050ff0000000183c */
[----:B------:R-:W-:Y:S01]  /*9760*/  HMMA.16816.F32 R64, R72, R90, R64 ;  /* 0x0000005a4840723c */ /* 0x000fe20000001840 */
[----:B------:R-:W4:Y:S03]  /*9770*/  LDSM.16.MT88.4 R88, [R206+0x1800] ;  /* 0x00180000ce58783b */ /* 0x000f260000004200 */
[--C-:B--2---:R-:W-:Y:S03]  /*9780*/  FFMA.FTZ R2, R168, c[0x0][0x2d0], -R148.reuse ;  /* 0x0000b400a8027a23 */ /* 0x104fe60000010894 */
[----:B------:R-:W-:Y:S01]  /*9790*/  F2FP.PACK_AB R72, R193, R124 ;  /* 0x0000007cc148723e */ /* 0x000fe200000000ff */
[----:B------:R2:W-:Y:S01]  /*97a0*/  MUFU.EX2 R105, R2 ;  /* 0x0000000200697308 */ /* 0x0005e20000000800 */
[----:B-----5:R-:W-:Y:S01]  /*97b0*/  F2FP.PACK_AB R73, R107, R106 ;  /* 0x0000006a6b49723e */ /* 0x020fe200000000ff */
[----:B------:R-:W5:Y:S02]  /*97c0*/  LDL R168, [R1] ;  /* 0x0000000001a87983 */ /* 0x000f640000100800 */
[--C-:B--2---:R-:W-:Y:S06]  /*97d0*/  FFMA.FTZ R2, R169, c[0x0][0x2d0], -R148.reuse ;  /* 0x0000b400a9027a23 */ /* 0x104fec0000010894 */
[----:B------:R2:W1:Y:S02]  /*97e0*/  MUFU.EX2 R163, R2 ;  /* 0x0000000200a37308 */ /* 0x0004640000000800 */
[--C-:B--2---:R-:W-:Y:S01]  /*97f0*/  FFMA.FTZ R2, R170, c[0x0][0x2d0], -R149.reuse ;  /* 0x0000b400aa027a23 */ /* 0x104fe20000010895 */
[----:B-1----:R-:W-:Y:S07]  /*9800*/  F2FP.PACK_AB R74, R163, R105 ;  /* 0x00000069a34a723e */ /* 0x002fee00000000ff */
[----:B------:R1:W-:Y:S02]  /*9810*/  MUFU.EX2 R104, R2 ;  /* 0x0000000200687308 */ /* 0x0003e40000000800 */
[--C-:B-1----:R-:W-:Y:S08]  /*9820*/  FFMA.FTZ R2, R171, c[0x0][0x2d0], -R149.reuse ;  /* 0x0000b400ab027a23 */ /* 0x102ff00000010895 */
[----:B------:R1:W2:Y:S02]  /*9830*/  MUFU.EX2 R162, R2 ;  /* 0x0000000200a27308 */ /* 0x0002a40000000800 */
[--C-:B-1----:R-:W-:Y:S01]  /*9840*/  FFMA.FTZ R2, R194, c[0x0][0x2d0], -R148.reuse ;  /* 0x0000b400c2027a23 */ /* 0x102fe20000010894 */
[----:B--2---:R-:W-:Y:S07]  /*9850*/  F2FP.PACK_AB R75, R162, R104 ;  /* 0x00000068a24b723e */ /* 0x004fee00000000ff */
[----:B------:R1:W-:Y:S01]  /*9860*/  MUFU.EX2 R160, R2 ;  /* 0x0000000200a07308 */ /* 0x0003e20000000800 */
[C---:B---3--:R-:W-:Y:S08]  /*9870*/  HMMA.16816.F32 R4, R72.reuse, R76, R4 ;  /* 0x0000004c4804723c */ /* 0x048ff00000001804 */
[C---:B------:R-:W-:Y:S01]  /*9880*/  HMMA.16816.F32 R8, R72.reuse, R78, R8 ;  /* 0x0000004e4808723c */ /* 0x040fe20000001808 */
[----:B------:R-:W2:Y:S07]  /*9890*/  LDSM.16.MT88.4 R76, [R200+0x5800] ;  /* 0x00580000c84c783b */ /* 0x000eae0000004200 */
[C---:B------:R-:W-:Y:S04]  /*98a0*/  HMMA.16816.F32 R12, R72.reuse, R80, R12 ;  /* 0x00000050480c723c */ /* 0x040fe8000000180c */
[--C-:B-1----:R-:W-:Y:S04]  /*98b0*/  FFMA.FTZ R2, R195, c[0x0][0x2d0], -R148.reuse ;  /* 0x0000b400c3027a23 */ /* 0x102fe80000010894 */
[C---:B------:R-:W-:Y:S01]  /*98c0*/  HMMA.16816.F32 R16, R72.reuse, R82, R16 ;  /* 0x000000524810723c */ /* 0x040fe20000001810 */
[----:B------:R1:W3:Y:S01]  /*98d0*/  MUFU.EX2 R161, R2 ;  /* 0x0000000200a17308 */ /* 0x0002e20000000800 */
[----:B------:R-:W3:Y:S06]  /*98e0*/  LDSM.16.MT88.4 R80, [R204+0x5800] ;  /* 0x00580000cc50783b */ /* 0x000eec0000004200 */
[C---:B------:R-:W-:Y:S08]  /*98f0*/  HMMA.16816.F32 R20, R72.reuse, R84, R20 ;  /* 0x000000544814723c */ /* 0x040ff00000001814 */
[C---:B------:R-:W-:Y:S01]  /*9900*/  HMMA.16816.F32 R24, R72.reuse, R86, R24 ;  /* 0x000000564818723c */ /* 0x040fe20000001818 */
[----:B------:R-:W3:Y:S07]  /*9910*/  LDSM.16.MT88.4 R84, [R203+0x5800] ;  /* 0x00580000cb54783b */ /* 0x000eee0000004200 */
        /* <DEDUP_REMOVED lines=8> */
[C---:B---3--:R-:W-:Y:S04]  /*99a0*/  HMMA.16816.F32 R44, R72.reuse, R80, R44 ;  /* 0x00000050482c723c */ /* 0x048fe8000000182c */
[--C-:B-1----:R-:W-:Y:S04]  /*99b0*/  FFMA.FTZ R2, R197, c[0x0][0x2d0], -R149.reuse ;  /* 0x0000b400c5027a23 */ /* 0x102fe80000010895 */
[C---:B------:R-:W-:Y:S01]  /*99c0*/  HMMA.16816.F32 R48, R72.reuse, R82, R48 ;  /* 0x000000524830723c */ /* 0x040fe20000001830 */
[----:B------:R1:W3:Y:S01]  /*99d0*/  MUFU.EX2 R115, R2 ;  /* 0x0000000200737308 */ /* 0x0002e20000000800 */
[----:B------:R-:W2:Y:S06]  /*99e0*/  LDSM.16.MT88.4 R80, [R204+0x2000] ;  /* 0x00200000cc50783b */ /* 0x000eac0000004200 */
[C---:B------:R-:W-:Y:S08]  /*99f0*/  HMMA.16816.F32 R52, R72.reuse, R84, R52 ;  /* 0x000000544834723c */ /* 0x040ff00000001834 */
[C---:B------:R-:W-:Y:S01]  /*9a00*/  HMMA.16816.F32 R56, R72.reuse, R86, R56 ;  /* 0x000000564838723c */ /* 0x040fe20000001838 */
[----:B------:R-:W2:Y:S07]  /*9a10*/  LDSM.16.MT88.4 R84, [R203+0x2000] ;  /* 0x00200000cb54783b */ /* 0x000eae0000004200 */
[C---:B----4-:R-:W-:Y:S04]  /*9a20*/  HMMA.16816.F32 R60, R72.reuse, R88, R60 ;  /* 0x00000058483c723c */ /* 0x050fe8000000183c */
[--C-:B-1----:R-:W-:Y:S04]  /*9a30*/  FFMA.FTZ R2, R198, c[0x0][0x2d0], -R148.reuse ;  /* 0x0000b400c6027a23 */ /* 0x102fe80000010894 */
[----:B------:R-:W-:Y:S01]  /*9a40*/  HMMA.16816.F32 R64, R72, R90, R64 ;  /* 0x0000005a4840723c */ /* 0x000fe20000001840 */
[----:B------:R1:W-:Y:S01]  /*9a50*/  MUFU.EX2 R113, R2 ;  /* 0x0000000200717308 */ /* 0x0003e20000000800 */
[----:B------:R-:W4:Y:S05]  /*9a60*/  LDSM.16.MT88.4 R88, [R206+0x2000] ;  /* 0x00200000ce58783b */ /* 0x000f2a0000004200 */
[----:B------:R-:W-:Y:S02]  /*9a70*/  F2FP.PACK_AB R72, R161, R160 ;  /* 0x000000a0a148723e */ /* 0x000fe400000000ff */
[----:B---3--:R-:W-:Y:S03]  /*9a80*/  F2FP.PACK_AB R73, R115, R114 ;  /* 0x000000727349723e */ /* 0x008fe600000000ff */
[--C-:B-1----:R-:W-:Y:S04]  /*9a90*/  FFMA.FTZ R2, R199, c[0x0][0x2d0], -R148.reuse ;  /* 0x0000b400c7027a23 */ /* 0x102fe80000010894 */
[----:B------:R1:W3:Y:S02]  /*9aa0*/  MUFU.EX2 R159, R2 ;  /* 0x00000002009f7308 */ /* 0x0002e40000000800 */
[----:B-1----:R-:W-:Y:S01]  /*9ab0*/  FFMA.FTZ R2, R230, c[0x0][0x2d0], -R149 ;  /* 0x0000b400e6027a23 */ /* 0x002fe20000010895 */
[----:B---3--:R-:W-:Y:S07]  /*9ac0*/  F2FP.PACK_AB R74, R159, R113 ;  /* 0x000000719f4a723e */ /* 0x008fee00000000ff */
[----:B------:R1:W-:Y:S01]  /*9ad0*/  MUFU.EX2 R112, R2 ;  /* 0x0000000200707308 */ /* 0x0003e20000000800 */
[----:B-----5:R-:W-:Y:S01]  /*9ae0*/  ISETP.GT.AND P0, PT, R192, R168, PT ;  /* 0x000000a8c000720c */ /* 0x020fe20003f04270 */
[----:B------:R-:W-:Y:S02]  /*9af0*/  IMAD.MOV.U32 R192, RZ, RZ, R229 ;  /* 0x000000ffffc07224 */ /* 0x000fe400078e00e5 */
[--C-:B-1----:R-:W-:Y:S06]  /*9b00*/  FFMA.FTZ R2, R231, c[0x0][0x2d0], -R149.reuse ;  /* 0x0000b400e7027a23 */ /* 0x102fec0000010895 */
        /* <DEDUP_REMOVED lines=11> */
[----:B------:R-:W5:Y:S06]  /*9bc0*/  LDSM.16.MT88.4 R80, [R204+0x6000] ;  /* 0x00600000cc50783b */ /* 0x000f6c0000004200 */
        /* <DEDUP_REMOVED lines=11> */
[C---:B-----5:R-:W-:Y:S04]  /*9c80*/  HMMA.16816.F32 R44, R72.reuse, R80, R44 ;  /* 0x00000050482c723c */ /* 0x060fe8000000182c */
[--C-:B-1----:R-:W-:Y:S04]  /*9c90*/  FFMA.FTZ R2, R243, c[0x0][0x2d0], -R149.reuse ;  /* 0x0000b400f3027a23 */ /* 0x102fe80000010895 */
[C---:B------:R-:W-:Y:S01]  /*9ca0*/  HMMA.16816.F32 R48, R72.reuse, R82, R48 ;  /* 0x000000524830723c */ /* 0x040fe20000001830 */
[----:B------:R1:W5:Y:S01]  /*9cb0*/  MUFU.EX2 R122, R2 ;  /* 0x00000002007a7308 */ /* 0x0003620000000800 */
[----:B------:R-:W2:Y:S06]  /*9cc0*/  LDSM.16.MT88.4 R80, [R204+0x2800] ;  /* 0x00280000cc50783b */ /* 0x000eac0000004200 */
[C---:B---3--:R-:W-:Y:S08]  /*9cd0*/  HMMA.16816.F32 R52, R72.reuse, R84, R52 ;  /* 0x000000544834723c */ /* 0x048ff00000001834 */
[C---:B------:R-:W-:Y:S01]  /*9ce0*/  HMMA.16816.F32 R56, R72.reuse, R86, R56 ;  /* 0x000000564838723c */ /* 0x040fe20000001838 */
[----:B------:R-:W3:Y:S07]  /*9cf0*/  LDSM.16.MT88.4 R84, [R203+0x2800] ;  /* 0x00280000cb54783b */ /* 0x000eee0000004200 */
[C---:B----4-:R-:W-:Y:S04]  /*9d00*/  HMMA.16816.F32 R60, R72.reuse, R88, R60 ;  /* 0x00000058483c723c */ /* 0x050fe8000000183c */
[--C-:B-1----:R-:W-:Y:S04]  /*9d10*/  FFMA.FTZ R2, R246, c[0x0][0x2d0], -R148.reuse ;  /* 0x0000b400f6027a23 */ /* 0x102fe80000010894 */
[----:B------:R-:W-:Y:S01]  /*9d20*/  HMMA.16816.F32 R64, R72, R90, R64 ;  /* 0x0000005a4840723c */ /* 0x000fe20000001840 */
[----:B------:R1:W-:Y:S01]  /*9d30*/  MUFU.EX2 R121, R2 ;  /* 0x0000000200797308 */ /* 0x0003e20000000800 */
[----:B------:R-:W4:Y:S05]  /*9d40*/  LDSM.16.MT88.4 R88, [R206+0x2800] ;  /* 0x00280000ce58783b */ /* 0x000f2a0000004200 */
[----:B------:R-:W-:Y:S02]  /*9d50*/  F2FP.PACK_AB R72, R157, R156 ;  /* 0x0000009c9d48723e */ /* 0x000fe400000000ff */
[----:B-----5:R-:W-:Y:S03]  /*9d60*/  F2FP.PACK_AB R73, R122, R123 ;  /* 0x0000007b7a49723e */ /* 0x020fe600000000ff */
[--C-:B-1----:R-:W-:Y:S04]  /*9d70*/  FFMA.FTZ R2, R245, c[0x0][0x2d0], -R148.reuse ;  /* 0x0000b400f5027a23 */ /* 0x102fe80000010894 */
[----:B------:R1:W5:Y:S02]  /*9d80*/  MUFU.EX2 R155, R2 ;  /* 0x00000002009b7308 */ /* 0x0003640000000800 */
[--C-:B-1----:R-:W-:Y:S01]  /*9d90*/  FFMA.FTZ R2, R248, c[0x0][0x2d0], -R149.reuse ;  /* 0x0000b400f8027a23 */ /* 0x102fe20000010895 */
[----:B-----5:R-:W-:Y:S07]  /*9da0*/  F2FP.PACK_AB R74, R155, R121 ;  /* 0x000000799b4a723e */ /* 0x020fee00000000ff */
[----:B------:R1:W-:Y:S02]  /*9db0*/  MUFU.EX2 R120, R2 ;  /* 0x0000000200787308 */ /* 0x0003e40000000800 */
[--C-:B-1----:R-:W-:Y:S08]  /*9dc0*/  FFMA.FTZ R2, R238, c[0x0][0x2d0], -R149.reuse ;  /* 0x0000b400ee027a23 */ /* 0x102ff00000010895 */
[----:B------:R-:W1:Y:S02]  /*9dd0*/  MUFU.EX2 R154, R2 ;  /* 0x00000002009a7308 */ /* 0x000e640000000800 */
[----:B-1----:R-:W-:Y:S01]  /*9de0*/  F2FP.PACK_AB R75, R154, R120 ;  /* 0x000000789a4b723e */ /* 0x002fe200000000ff */
[----:B------:R-:W-:Y:S02]  /*9df0*/  FFMA.FTZ R2, R128, c[0x0][0x2d0], -R148 ;  /* 0x0000b40080027a23 */ /* 0x000fe40000010894 */
[----:B------:R-:W-:Y:S02]  /*9e00*/  IMAD.MOV.U32 R128, RZ, RZ, R92 ;  /* 0x000000ffff807224 */ /* 0x000fe400078e005c */
[----:B------:R-:W1:Y:S03]  /*9e10*/  LDSM.16.MT88.4 R92, [R200+0x6800] ;  /* 0x00680000c85c783b */ /* 0x000e660000004200 */
[----:B------:R5:W-:Y:S01]  /*9e20*/  MUFU.EX2 R153, R2 ;  /* 0x0000000200997308 */ /* 0x000be20000000800 */
[C---:B--2---:R-:W-:Y:S03]  /*9e30*/  HMMA.16816.F32 R4, R72.reuse, R76, R4 ;  /* 0x0000004c4804723c */ /* 0x044fe60000001804 */
[--C-:B------:R-:W-:Y:S02]  /*9e40*/  FFMA.FTZ R0, R128, c[0x0][0x2d0], -R149.reuse ;  /* 0x0000b40080007a23 */ /* 0x100fe40000010895 */
[----:B------:R-:W-:Y:S03]  /*9e50*/  FFMA.FTZ R148, R242, c[0x0][0x2d0], -R148 ;  /* 0x0000b400f2947a23 */ /* 0x000fe60000010894 */
[C---:B------:R-:W-:Y:S01]  /*9e60*/  HMMA.16816.F32 R8, R72.reuse, R78, R8 ;  /* 0x0000004e4808723c */ /* 0x040fe20000001808 */
[----:B------:R-:W2:Y:S01]  /*9e70*/  LDSM.16.MT88.4 R76, [R204+0x6800] ;  /* 0x00680000cc4c783b */ /* 0x000ea20000004200 */
[----:B------:R4:W-:Y:S06]  /*9e80*/  MUFU.EX2 R128, R0 ;  /* 0x0000000000807308 */ /* 0x0009ec0000000800 */
[C---:B------:R-:W-:Y:S04]  /*9e90*/  HMMA.16816.F32 R12, R72.reuse, R80, R12 ;  /* 0x00000050480c723c */ /* 0x040fe8000000180c */
[----:B------:R-:W-:Y:S01]  /*9ea0*/  MUFU.EX2 R148, R148 ;  /* 0x0000009400947308 */ /* 0x000fe20000000800 */
[----:B-----5:R-:W-:Y:S03]  /*9eb0*/  FADD.FTZ R2, R136, R98 ;  /* 0x0000006288027221 */ /* 0x020fe60000010000 */
[C---:B------:R-:W-:Y:S01]  /*9ec0*/  HMMA.16816.F32 R16, R72.reuse, R82, R16 ;  /* 0x000000524810723c */ /* 0x040fe20000001810 */
[----:B------:R-:W5:Y:S03]  /*9ed0*/  LDSM.16.MT88.4 R80, [R203+0x6800] ;  /* 0x00680000cb50783b */ /* 0x000f660000004200 */
[----:B------:R-:W-:Y:S02]  /*9ee0*/  FADD.FTZ R2, R133, R2 ;  /* 0x0000000285027221 */ /* 0x000fe40000010000 */
[----:B------:R-:W-:Y:S02]  /*9ef0*/  MUFU.EX2 R136, R70 ;  /* 0x0000004600887308 */ /* 0x000fe40000000800 */
[C---:B---3--:R-:W-:Y:S04]  /*9f00*/  HMMA.16816.F32 R20, R72.reuse, R84, R20 ;  /* 0x000000544814723c */ /* 0x048fe80000001814 */
[----:B----4-:R-:W-:Y:S04]  /*9f10*/  FFMA.FTZ R0, R150, c[0x0][0x2d0], -R149 ;  /* 0x0000b40096007a23 */ /* 0x010fe80000010895 */
[C---:B------:R-:W-:Y:S01]  /*9f20*/  HMMA.16816.F32 R24, R72.reuse, R86, R24 ;  /* 0x000000564818723c */ /* 0x040fe20000001818 */
[----:B------:R-:W3:Y:S01]  /*9f30*/  LDSM.16.MT88.4 R84, [R206+0x6800] ;  /* 0x00680000ce54783b */ /* 0x000ee20000004200 */
[----:B------:R-:W-:Y:S06]  /*9f40*/  MUFU.EX2 R70, R100 ;  /* 0x0000006400467308 */ /* 0x000fec0000000800 */
[C---:B------:R-:W-:Y:S04]  /*9f50*/  HMMA.16816.F32 R28, R72.reuse, R88, R28 ;  /* 0x00000058481c723c */ /* 0x040fe8000000181c */
[----:B------:R4:W-:Y:S04]  /*9f60*/  MUFU.EX2 R150, R0 ;  /* 0x0000000000967308 */ /* 0x0009e80000000800 */
[C---:B------:R-:W-:Y:S01]  /*9f70*/  HMMA.16816.F32 R32, R72.reuse, R90, R32 ;  /* 0x0000005a4820723c */ /* 0x040fe20000001820 */
[----:B------:R-:W-:Y:S07]  /*9f80*/  LDSM.16.MT88.4 R88, [R203+0x3000] ;  /* 0x00300000cb58783b */ /* 0x000fee0000004200 */
[C---:B-1----:R-:W-:Y:S08]  /*9f90*/  HMMA.16816.F32 R36, R72.reuse, R92, R36 ;  /* 0x0000005c4824723c */ /* 0x042ff00000001824 */
[C---:B------:R-:W-:Y:S01]  /*9fa0*/  HMMA.16816.F32 R40, R72.reuse, R94, R40 ;  /* 0x0000005e4828723c */ /* 0x040fe20000001828 */
[----:B------:R-:W-:Y:S03]  /*9fb0*/  LDSM.16.MT88.4 R92, [R206+0x3000] ;  /* 0x00300000ce5c783b */ /* 0x000fe60000004200 */
[----:B----4-:R-:W-:Y:S02]  /*9fc0*/  FADD.FTZ R0, R137, R3 ;  /* 0x0000000389007221 */ /* 0x010fe40000010000 */
[--C-:B------:R-:W-:Y:S02]  /*9fd0*/  FFMA.FTZ R3, R135, c[0x0][0x2d0], -R149.reuse ;  /* 0x0000b40087037a23 */ /* 0x100fe40000010895 */
[C---:B--2---:R-:W-:Y:S02]  /*9fe0*/  HMMA.16816.F32 R44, R72.reuse, R76, R44 ;  /* 0x0000004c482c723c */ /* 0x044fe4000000182c */
[----:B------:R1:W2:Y:S02]  /*9ff0*/  MUFU.EX2 R137, R3 ;  /* 0x0000000300897308 */ /* 0x0002a40000000800 */
[----:B------:R-:W-:Y:S01]  /*a000*/  FADD.FTZ R0, R132, R0 ;  /* 0x0000000084007221 */ /* 0x000fe20000010000 */
[----:B------:R-:W-:Y:S01]  /*a010*/  MOV R132, R99 ;  /* 0x0000006300847202 */ /* 0x000fe20000000f00 */
[----:B------:R-:W-:Y:S01]  /*a020*/  FFMA.FTZ R149, R71, c[0x0][0x2d0], -R149 ;  /* 0x0000b40047957a23 */ /* 0x000fe20000010895 */
[----:B------:R-:W-:Y:S01]  /*a030*/  LDSM.16.MT88.4 R96, [R204+0x7000] ;  /* 0x00700000cc60783b */ /* 0x000fe20000004200 */
[C---:B------:R-:W-:Y:S04]  /*a040*/  HMMA.16816.F32 R48, R72.reuse, R78, R48 ;  /* 0x0000004e4830723c */ /* 0x040fe80000001830 */
[----:B------:R-:W4:Y:S01]  /*a050*/  MUFU.EX2 R71, R101 ;  /* 0x0000006500477308 */ /* 0x000f220000000800 */
[----:B------:R-:W-:Y:S02]  /*a060*/  FADD.FTZ R0, R119, R0 ;  /* 0x0000000077007221 */ /* 0x000fe40000010000 */
[----:B------:R-:W4:Y:S01]  /*a070*/  LDSM.16.MT88.4 R76, [R200+0x3000] ;  /* 0x00300000c84c783b */ /* 0x000f220000004200 */
[C---:B-----5:R-:W-:Y:S04]  /*a080*/  HMMA.16816.F32 R52, R72.reuse, R80, R52 ;  /* 0x000000504834723c */ /* 0x060fe80000001834 */
[----:B------:R-:W-:Y:S01]  /*a090*/  FADD.FTZ R2, R132, R2 ;  /* 0x0000000284027221 */ /* 0x000fe20000010000 */
[----:B------:R-:W-:Y:S01]  /*a0a0*/  F2FP.PACK_AB R132, R138, R139 ;  /* 0x0000008b8a84723e */ /* 0x000fe200000000ff */
[----:B------:R-:W5:Y:S02]  /*a0b0*/  MUFU.EX2 R149, R149 ;  /* 0x0000009500957308 */ /* 0x000f640000000800 */
[C---:B------:R-:W-:Y:S01]  /*a0c0*/  HMMA.16816.F32 R56, R72.reuse, R82, R56 ;  /* 0x000000524838723c */ /* 0x040fe20000001838 */
[----:B------:R-:W5:Y:S03]  /*a0d0*/  LDSM.16.MT88.4 R80, [R204+0x3000] ;  /* 0x00300000cc50783b */ /* 0x000f660000004200 */
[----:B-1----:R-:W-:Y:S01]  /*a0e0*/  FADD.FTZ R3, R110, R2 ;  /* 0x000000026e037221 */ /* 0x002fe20000010000 */
[----:B--2---:R-:W-:Y:S01]  /*a0f0*/  F2FP.PACK_AB R133, R136, R137 ;  /* 0x000000898885723e */ /* 0x004fe200000000ff */
[----:B------:R-:W-:Y:S02]  /*a100*/  FADD.FTZ R2, R111, R0 ;  /* 0x000000006f027221 */ /* 0x000fe40000010000 */
[C---:B---3--:R-:W-:Y:S04]  /*a110*/  HMMA.16816.F32 R60, R72.reuse, R84, R60 ;  /* 0x00000054483c723c */ /* 0x048fe8000000183c */
[----:B------:R-:W-:Y:S01]  /*a120*/  FADD.FTZ R0, R109, R3 ;  /* 0x000000036d007221 */ /* 0x000fe20000010000 */
[----:B----4-:R-:W-:Y:S01]  /*a130*/  F2FP.PACK_AB R134, R148, R71 ;  /* 0x000000479486723e */ /* 0x010fe200000000ff */
[----:B------:R-:W-:Y:S02]  /*a140*/  FADD.FTZ R2, R103, R2 ;  /* 0x0000000267027221 */ /* 0x000fe40000010000 */
[----:B------:R-:W-:Y:S01]  /*a150*/  HMMA.16816.F32 R64, R72, R86, R64 ;  /* 0x000000564840723c */ /* 0x000fe20000001840 */
[----:B------:R-:W1:Y:S03]  /*a160*/  LDSM.16.MT88.4 R84, [R200+0x7000] ;  /* 0x00700000c854783b */ /* 0x000e660000004200 */
[----:B------:R-:W-:Y:S02]  /*a170*/  FADD.FTZ R0, R102, R0 ;  /* 0x0000000066007221 */ /* 0x000fe40000010000 */
[----:B------:R-:W-:Y:S01]  /*a180*/  FADD.FTZ R2, R108, R2 ;  /* 0x000000026c027221 */ /* 0x000fe20000010000 */
[----:B------:R-:W-:Y:S01]  /*a190*/  F2FP.PACK_AB R72, R152, R153 ;  /* 0x000000999848723e */ /* 0x000fe200000000ff */
[----:B------:R-:W-:Y:S01]  /*a1a0*/  FADD.FTZ R0, R118, R0 ;  /* 0x0000000076007221 */ /* 0x000fe20000010000 */
[----:B------:R-:W-:Y:S01]  /*a1b0*/  F2FP.PACK_AB R73, R130, R131 ;  /* 0x000000838249723e */ /* 0x000fe200000000ff */
[----:B------:R-:W-:Y:S02]  /*a1c0*/  LDSM.16.MT88.4 R100, [R206+0x3800] ;  /* 0x00380000ce64783b */ /* 0x000fe40000004200 */
[----:B------:R-:W-:Y:S01]  /*a1d0*/  F2FP.PACK_AB R74, R151, R129 ;  /* 0x00000081974a723e */ /* 0x000fe200000000ff */
[----:B------:R-:W-:Y:S01]  /*a1e0*/  FADD.FTZ R2, R117, R2 ;  /* 0x0000000275027221 */ /* 0x000fe20000010000 */
[----:B------:R-:W-:Y:S01]  /*a1f0*/  F2FP.PACK_AB R75, R150, R128 ;  /* 0x00000080964b723e */ /* 0x000fe200000000ff */
[----:B------:R-:W-:Y:S01]  /*a200*/  FADD.FTZ R0, R116, R0 ;  /* 0x0000000074007221 */ /* 0x000fe20000010000 */
[----:B-----5:R-:W-:Y:S01]  /*a210*/  F2FP.PACK_AB R135, R149, R70 ;  /* 0x000000469587723e */ /* 0x020fe200000000ff */
[----:B------:R-:W-:Y:S01]  /*a220*/  FADD.FTZ R2, R237, R2 ;  /* 0x00000002ed027221 */ /* 0x000fe20000010000 */
[----:B------:R-:W-:Y:S01]  /*a230*/  LDSM.16.MT88.4 R108, [R200+0x7800] ;  /* 0x00780000c86c783b */ /* 0x000fe20000004200 */
[----:B------:R-:W-:Y:S02]  /*a240*/  FADD.FTZ R0, R235, R0 ;  /* 0x00000000eb007221 */ /* 0x000fe40000010000 */
[C---:B------:R-:W-:Y:S03]  /*a250*/  HMMA.16816.F32 R4, R72.reuse, R76, R4 ;  /* 0x0000004c4804723c */ /* 0x040fe60000001804 */
[----:B------:R-:W-:Y:S02]  /*a260*/  FADD.FTZ R0, R126, R0 ;  /* 0x000000007e007221 */ /* 0x000fe40000010000 */
[----:B------:R-:W-:Y:S01]  /*a270*/  LDSM.16.MT88.4 R116, [R204+0x7800] ;  /* 0x00780000cc74783b */ /* 0x000fe20000004200 */
[----:B------:R-:W-:Y:S02]  /*a280*/  FADD.FTZ R2, R234, R2 ;  /* 0x00000002ea027221 */ /* 0x000fe40000010000 */
[C---:B------:R-:W-:Y:S04]  /*a290*/  HMMA.16816.F32 R8, R72.reuse, R78, R8 ;  /* 0x0000004e4808723c */ /* 0x040fe80000001808 */
[----:B------:R-:W-:Y:S01]  /*a2a0*/  FADD.FTZ R2, R127, R2 ;  /* 0x000000027f027221 */ /* 0x000fe20000010000 */
[----:B------:R-:W2:Y:S01]  /*a2b0*/  LDSM.16.MT88.4 R76, [R203+0x7000] ;  /* 0x00700000cb4c783b */ /* 0x000ea20000004200 */
[----:B------:R-:W-:Y:S02]  /*a2c0*/  FADD.FTZ R0, R125, R0 ;  /* 0x000000007d007221 */ /* 0x000fe40000010000 */
[C---:B------:R-:W-:Y:S04]  /*a2d0*/  HMMA.16816.F32 R12, R72.reuse, R80, R12 ;  /* 0x00000050480c723c */ /* 0x040fe8000000180c */
[----:B------:R-:W-:Y:S02]  /*a2e0*/  FADD.FTZ R2, R124, R2 ;  /* 0x000000027c027221 */ /* 0x000fe40000010000 */
[----:B------:R-:W-:Y:S01]  /*a2f0*/  LDSM.16.MT88.4 R124, [R203+0x7800] ;  /* 0x00780000cb7c783b */ /* 0x000fe20000004200 */
[----:B------:R-:W-:Y:S01]  /*a300*/  FADD.FTZ R0, R106, R0 ;  /* 0x000000006a007221 */ /* 0x000fe20000010000 */
[C---:B------:R-:W-:Y:S04]  /*a310*/  HMMA.16816.F32 R16, R72.reuse, R82, R16 ;  /* 0x000000524810723c */ /* 0x040fe80000001810 */
[----:B------:R-:W-:Y:S02]  /*a320*/  FADD.FTZ R2, R193, R2 ;  /* 0x00000002c1027221 */ /* 0x000fe40000010000 */
[----:B------:R-:W3:Y:S01]  /*a330*/  LDSM.16.MT88.4 R80, [R206+0x7000] ;  /* 0x00700000ce50783b */ /* 0x000ee20000004200 */
[----:B------:R-:W-:Y:S01]  /*a340*/  FADD.FTZ R0, R107, R0 ;  /* 0x000000006b007221 */ /* 0x000fe20000010000 */
[C---:B------:R-:W-:Y:S04]  /*a350*/  HMMA.16816.F32 R20, R72.reuse, R88, R20 ;  /* 0x000000584814723c */ /* 0x040fe80000001814 */
[----:B------:R-:W-:Y:S02]  /*a360*/  FADD.FTZ R2, R105, R2 ;  /* 0x0000000269027221 */ /* 0x000fe40000010000 */
[----:B------:R-:W-:Y:S02]  /*a370*/  FADD.FTZ R0, R104, R0 ;  /* 0x0000000068007221 */ /* 0x000fe40000010000 */
[C---:B------:R-:W-:Y:S01]  /*a380*/  HMMA.16816.F32 R24, R72.reuse, R90, R24 ;  /* 0x0000005a4818723c */ /* 0x040fe20000001818 */
[----:B------:R-:W-:Y:S03]  /*a390*/  LDSM.16.MT88.4 R88, [R204+0x3800] ;  /* 0x00380000cc58783b */ /* 0x000fe60000004200 */
[----:B------:R-:W-:Y:S02]  /*a3a0*/  FADD.FTZ R2, R163, R2 ;  /* 0x00000002a3027221 */ /* 0x000fe40000010000 */
[----:B------:R-:W-:Y:S02]  /*a3b0*/  FADD.FTZ R0, R162, R0 ;  /* 0x00000000a2007221 */ /* 0x000fe40000010000 */
[C---:B------:R-:W-:Y:S04]  /*a3c0*/  HMMA.16816.F32 R28, R72.reuse, R92, R28 ;  /* 0x0000005c481c723c */ /* 0x040fe8000000181c */
[----:B------:R-:W-:Y:S02]  /*a3d0*/  FADD.FTZ R2, R160, R2 ;  /* 0x00000002a0027221 */ /* 0x000fe40000010000 */
[----:B------:R-:W-:Y:S02]  /*a3e0*/  FADD.FTZ R0, R114, R0 ;  /* 0x0000000072007221 */ /* 0x000fe40000010000 */
[C---:B------:R-:W-:Y:S01]  /*a3f0*/  HMMA.16816.F32 R32, R72.reuse, R94, R32 ;  /* 0x0000005e4820723c */ /* 0x040fe20000001820 */
[----:B------:R-:W-:Y:S03]  /*a400*/  LDSM.16.MT88.4 R92, [R203+0x3800] ;  /* 0x00380000cb5c783b */ /* 0x000fe60000004200 */
[----:B------:R-:W-:Y:S02]  /*a410*/  FADD.FTZ R2, R161, R2 ;  /* 0x00000002a1027221 */ /* 0x000fe40000010000 */
[----:B------:R-:W-:Y:S02]  /*a420*/  FADD.FTZ R0, R115, R0 ;  /* 0x0000000073007221 */ /* 0x000fe40000010000 */
[C---:B-1----:R-:W-:Y:S04]  /*a430*/  HMMA.16816.F32 R36, R72.reuse, R84, R36 ;  /* 0x000000544824723c */ /* 0x042fe80000001824 */
[----:B------:R-:W-:Y:S02]  /*a440*/  FADD.FTZ R2, R113, R2 ;  /* 0x0000000271027221 */ /* 0x000fe40000010000 */
[----:B------:R-:W-:Y:S02]  /*a450*/  FADD.FTZ R0, R112, R0 ;  /* 0x0000000070007221 */ /* 0x000fe40000010000 */
[C---:B------:R-:W-:Y:S01]  /*a460*/  HMMA.16816.F32 R40, R72.reuse, R86, R40 ;  /* 0x000000564828723c */ /* 0x040fe20000001828 */
[----:B------:R-:W1:Y:S03]  /*a470*/  LDSM.16.MT88.4 R84, [R200+0x3800] ;  /* 0x00380000c854783b */ /* 0x000e660000004200 */
[----:B------:R-:W-:Y:S02]  /*a480*/  FADD.FTZ R2, R159, R2 ;  /* 0x000000029f027221 */ /* 0x000fe40000010000 */
[----:B------:R-:W-:Y:S02]  /*a490*/  FADD.FTZ R0, R158, R0 ;  /* 0x000000009e007221 */ /* 0x000fe40000010000 */
[C---:B------:R-:W-:Y:S04]  /*a4a0*/  HMMA.16816.F32 R44, R72.reuse, R96, R44 ;  /* 0x00000060482c723c */ /* 0x040fe8000000182c */
[----:B------:R-:W-:Y:S02]  /*a4b0*/  FADD.FTZ R2, R156, R2 ;  /* 0x000000029c027221 */ /* 0x000fe40000010000 */
[----:B------:R-:W-:Y:S02]  /*a4c0*/  FADD.FTZ R0, R123, R0 ;  /* 0x000000007b007221 */ /* 0x000fe40000010000 */
[C---:B------:R-:W-:Y:S04]  /*a4d0*/  HMMA.16816.F32 R48, R72.reuse, R98, R48 ;  /* 0x000000624830723c */ /* 0x040fe80000001830 */
[----:B------:R-:W-:Y:S02]  /*a4e0*/  FADD.FTZ R2, R157, R2 ;  /* 0x000000029d027221 */ /* 0x000fe40000010000 */
[----:B------:R-:W-:Y:S02]  /*a4f0*/  FADD.FTZ R0, R122, R0 ;  /* 0x000000007a007221 */ /* 0x000fe40000010000 */
[C---:B--2---:R-:W-:Y:S04]  /*a500*/  HMMA.16816.F32 R52, R72.reuse, R76, R52 ;  /* 0x0000004c4834723c */ /* 0x044fe80000001834 */
[----:B------:R-:W-:Y:S02]  /*a510*/  FADD.FTZ R2, R121, R2 ;  /* 0x0000000279027221 */ /* 0x000fe40000010000 */
[----:B------:R-:W-:Y:S02]  /*a520*/  FADD.FTZ R0, R120, R0 ;  /* 0x0000000078007221 */ /* 0x000fe40000010000 */
[C---:B------:R-:W-:Y:S04]  /*a530*/  HMMA.16816.F32 R56, R72.reuse, R78, R56 ;  /* 0x0000004e4838723c */ /* 0x040fe80000001838 */
[----:B------:R-:W-:Y:S02]  /*a540*/  FADD.FTZ R2, R155, R2 ;  /* 0x000000029b027221 */ /* 0x000fe40000010000 */
[----:B------:R-:W-:Y:S02]  /*a550*/  FADD.FTZ R0, R154, R0 ;  /* 0x000000009a007221 */ /* 0x000fe40000010000 */
[C---:B---3--:R-:W-:Y:S04]  /*a560*/  HMMA.16816.F32 R60, R72.reuse, R80, R60 ;  /* 0x00000050483c723c */ /* 0x048fe8000000183c */
[----:B------:R-:W-:Y:S02]  /*a570*/  FADD.FTZ R2, R153, R2 ;  /* 0x0000000299027221 */ /* 0x000fe40000010000 */
[----:B------:R-:W-:Y:S02]  /*a580*/  FADD.FTZ R0, R131, R0 ;  /* 0x0000000083007221 */ /* 0x000fe40000010000 */
[----:B------:R-:W-:Y:S04]  /*a590*/  HMMA.16816.F32 R64, R72, R82, R64 ;  /* 0x000000524840723c */ /* 0x000fe80000001840 */
[----:B------:R-:W-:Y:S02]  /*a5a0*/  FADD.FTZ R2, R152, R2 ;  /* 0x0000000298027221 */ /* 0x000fe40000010000 */
[----:B------:R-:W-:Y:S02]  /*a5b0*/  FADD.FTZ R0, R130, R0 ;  /* 0x0000000082007221 */ /* 0x000fe40000010000 */
[C---:B-1----:R-:W-:Y:S01]  /*a5c0*/  HMMA.16816.F32 R72, R132.reuse, R84, R4 ;  /* 0x000000548448723c */ /* 0x042fe20000001804 */
[----:B------:R-:W1:Y:S04]  /*a5d0*/  LDSM.16.MT88.4 R4, [R206+0x7800] ;  /* 0x00780000ce04783b */ /* 0x000e680000004200 */
[----:B------:R-:W-:Y:S02]  /*a5e0*/  FADD.FTZ R2, R129, R2 ;  /* 0x0000000281027221 */ /* 0x000fe40000010000 */
[----:B------:R-:W-:Y:S01]  /*a5f0*/  FADD.FTZ R0, R128, R0 ;  /* 0x0000000080007221 */ /* 0x000fe20000010000 */
[C---:B------:R-:W-:Y:S04]  /*a600*/  HMMA.16816.F32 R76, R132.reuse, R86, R8 ;  /* 0x00000056844c723c */ /* 0x040fe80000001808 */
        /* <DEDUP_REMOVED lines=10> */
[----:B------:R-:W-:Y:S01]  /*a6b0*/  FADD.FTZ R0, R70, R3 ;  /* 0x0000000346007221 */ /* 0x000fe20000010000 */
[----:B------:R-:W-:Y:S01]  /*a6c0*/  MOV R70, R68 ;  /* 0x0000004400467202 */ /* 0x000fe20000000f00 */
[C---:B------:R-:W-:Y:S04]  /*a6d0*/  HMMA.16816.F32 R92, R132.reuse, R94, R24 ;  /* 0x0000005e845c723c */ /* 0x040fe80000001818 */
[----:B------:R-:W-:Y:S01]  /*a6e0*/  FADD.FTZ R2, R148, R2 ;  /* 0x0000000294027221 */ /* 0x000fe20000010000 */
[----:B------:R-:W-:Y:S01]  /*a6f0*/  MOV R3, R69 ;  /* 0x0000004500037202 */ /* 0x000fe20000000f00 */
[----:B------:R-:W-:Y:S02]  /*a700*/  FADD.FTZ R0, R149, R0 ;  /* 0x0000000095007221 */ /* 0x000fe40000010000 */
[C---:B------:R-:W-:Y:S01]  /*a710*/  HMMA.16816.F32 R96, R132.reuse, R100, R28 ;  /* 0x000000648460723c */ /* 0x040fe2000000181c */
[----:B------:R2:W-:Y:S04]  /*a720*/  STL [R1+0x4], R2 ;  /* 0x0000040201007387 */ /* 0x0005e80000100800 */
[----:B------:R2:W-:Y:S03]  /*a730*/  STL [R1+0x10], R0 ;  /* 0x0000100001007387 */ /* 0x0005e60000100800 */
        /* <DEDUP_REMOVED lines=8> */
[----:B------:R-:W-:Y:S01]  /*a7c0*/  HMMA.16816.F32 R132, R132, R6, R64 ;  /* 0x000000068484723c */ /* 0x000fe20000001840 */
[----:B--2---:R-:W-:-:S07]  /*a7d0*/  @P0 BRA `(.L_x_444) ;  /* 0xffffb77000000947 */ /* 0x004fce000383ffff */
.L_x_443:
[----:B------:R-:W-:-:S13]  /*a7e0*/  ISETP.GE.AND P0, PT, R229, RZ, PT ;  /* 0x000000ffe500720c */ /* 0x000fda0003f06270 */
[----:B------:R-:W-:Y:S05]  /*a7f0*/  @!P0 BRA `(.L_x_445) ;  /* 0x00003f7000008947 */ /* 0x000fea0003800000 */
[----:B------:R-:W-:Y:S02]  /*a800*/  MOV R71, R68 ;  /* 0x0000004400477202 */ /* 0x000fe40000000f00 */
[----:B------:R-:W-:Y:S02]  /*a810*/  MOV R70, R69 ;  /* 0x0000004500467202 */ /* 0x000fe40000000f00 */
.L_x_446:
[----:B------:R-:W2:Y:S01]  /*a820*/  LDL.64 R38, [R1+0x20] ;  /* 0x0000200001267983 */ /* 0x000ea20000100a00 */
[----:B------:R-:W-:Y:S04]  /*a830*/  DEPBAR.LE SB0, 0x0 ;  /* 0x000080000000791a */ /* 0x000fe80000000000 */
[----:B------:R-:W-:Y:S01]  /*a840*/  WARPSYNC 0xffffffff ;  /* 0xffffffff00007948 */ /* 0x000fe20003800000 */
[----:B------:R-:W3:Y:S01]  /*a850*/  LDL R37, [R1+0x28] ;  /* 0x0000280001257983 */ /* 0x000ee20000100800 */
[----:B-1----:R-:W-:Y:S01]  /*a860*/  SHF.R.S32.HI R0, RZ, 0x1f, R229 ;  /* 0x0000001fff007819 */ /* 0x002fe200000114e5 */
[C---:B------:R-:W-:Y:S01]  /*a870*/  IMAD.WIDE.U32 R2, R229.reuse, c[0x0][0x208], RZ ;  /* 0x00008200e5027a25 */ /* 0x040fe200078e00ff */
[----:B------:R-:W-:Y:S01]  /*a880*/  MOV R230, 0x6 ;  /* 0x0000000600e67802 */ /* 0x000fe20000000f00 */
[----:B------:R-:W4:Y:S02]  /*a890*/  LDL.64 R46, [R1+0x8] ;  /* 0x00000800012e7983 */ /* 0x000f240000100a00 */
[----:B------:R-:W-:Y:S01]  /*a8a0*/  IMAD R0, R0, c[0x0][0x208], RZ ;  /* 0x0000820000007a24 */ /* 0x000fe200078e02ff */
[C---:B------:R-:W-:Y:S03]  /*a8b0*/  SHF.L.U32 R36, R2.reuse, 0x7, RZ ;  /* 0x0000000702247819 */ /* 0x040fe600000006ff */
[----:B------:R-:W-:Y:S01]  /*a8c0*/  BAR.SYNC.DEFER_BLOCKING 0x0 ;  /* 0x0000000000007b1d */ /* 0x000fe20000010000 */
[----:B------:R-:W-:Y:S05]  /*a8d0*/  IMAD R0, R229, c[0x0][0x20c], R0 ;  /* 0x00008300e5007a24 */ /* 0x000fea00078e0200 */
[----:B------:R-:W-:Y:S04]  /*a8e0*/  IADD3 R3, R3, R0, RZ ;  /* 0x0000000003037210 */ /* 0x000fe80007ffe0ff */
[----:B------:R-:W-:Y:S01]  /*a8f0*/  SHF.L.U64.HI R2, R2, 0x7, R3 ;  /* 0x0000000702027819 */ /* 0x000fe20000010203 */
[----:B------:R-:W1:Y:S08]  /*a900*/  LDSM.16.M88.4 R8, [R201] ;  /* 0x00000000c908783b */ /* 0x000e700000000200 */
[----:B------:R-:W5:Y:S08]  /*a910*/  LDSM.16.M88.4 R16, [R201+0x800] ;  /* 0x00080000c910783b */ /* 0x000f700000000200 */
[----:B------:R-:W5:Y:S08]  /*a920*/  LDSM.16.M88.4 R24, [R201+0x1000] ;  /* 0x00100000c918783b */ /* 0x000f700000000200 */
[----:B------:R-:W5:Y:S08]  /*a930*/  LDSM.16.M88.4 R32, [R201+0x1800] ;  /* 0x00180000c920783b */ /* 0x000f700000000200 */
[----:B------:R-:W2:Y:S01]  /*a940*/  LDSM.16.M88.4 R40, [R201+0x2000] ;  /* 0x00200000c928783b */ /* 0x000ea20000000200 */
        /* <DEDUP_REMOVED lines=11> */
[----:B------:R-:W1:Y:S01]  /*aa00*/  LDSM.16.M88.4 R152, [R221] ;  /* 0x00000000dd98783b */ /* 0x000e620000000200 */
[C---:B------:R-:W-:Y:S07]  /*aa10*/  HMMA.16816.F32 R28, R140.reuse, R32, RZ ;  /* 0x000000208c1c723c */ /* 0x040fee00000018ff */
[----:B------:R-:W1:Y:S01]  /*aa20*/  LDSM.16.M88.4 R156, [R220] ;  /* 0x00000000dc9c783b */ /* 0x000e620000000200 */
[C---:B------:R-:W-:Y:S07]  /*aa30*/  HMMA.16816.F32 R32, R140.reuse, R34, RZ ;  /* 0x000000228c20723c */ /* 0x040fee00000018ff */
[----:B------:R-:W1:Y:S08]  /*aa40*/  LDSM.16.M88.4 R160, [R219] ;  /* 0x00000000dba0783b */ /* 0x000e700000000200 */
[----:B------:R-:W1:Y:S08]  /*aa50*/  LDSM.16.M88.4 R168, [R218] ;  /* 0x00000000daa8783b */ /* 0x000e700000000200 */
[----:B------:R-:W1:Y:S08]  /*aa60*/  LDSM.16.M88.4 R192, [R217] ;  /* 0x00000000d9c0783b */ /* 0x000e700000000200 */
[----:B------:R-:W1:Y:S01]  /*aa70*/  LDSM.16.M88.4 R196, [R216] ;  /* 0x00000000d8c4783b */ /* 0x000e620000000200 */
[----:B--2---:R-:W-:Y:S04]  /*aa80*/  IADD3 R0, P1, R36, R38, RZ ;  /* 0x0000002624007210 */ /* 0x004fe80007f3e0ff */
[----:B------:R-:W-:Y:S02]  /*aa90*/  LEA R44, P0, R0, c[0x0][0x1f8], 0x1 ;  /* 0x00007e00002c7a11 */ /* 0x000fe400078008ff */
[----:B---3--:R-:W-:Y:S04]  /*aaa0*/  IADD3.X R3, R2, R37, RZ, P1, !PT ;  /* 0x0000002502037210 */ /* 0x008fe80000ffe4ff */
[----:B------:R-:W-:Y:S02]  /*aab0*/  LEA.HI.X R45, R0, c[0x0][0x1fc], R3, 0x1, P0 ;  /* 0x00007f00002d7a11 */ /* 0x000fe400000f0c03 */
[----:B----4-:R-:W-:Y:S02]  /*aac0*/  ISETP.GE.AND P0, PT, R46, c[0x0][0x1d4], PT ;  /* 0x000075002e007a0c */ /* 0x010fe40003f06270 */
[----:B------:R-:W-:Y:S02]  /*aad0*/  IADD3 R0, P3, P2, R36, 0x40, R38 ;  /* 0x0000004024007810 */ /* 0x000fe40007a7e026 */
[----:B------:R-:W-:Y:S02]  /*aae0*/  MOV R3, c[0x0][0x208] ;  /* 0x0000820000037a02 */ /* 0x000fe40000000f00 */
[----:B------:R-:W-:Y:S02]  /*aaf0*/  LEA R54, P1, R0, c[0x0][0x1f8], 0x1 ;  /* 0x00007e0000367a11 */ /* 0x000fe400078208ff */
[----:B------:R-:W-:Y:S02]  /*ab00*/  IADD3.X R2, R2, RZ, R37, P3, P2 ;  /* 0x000000ff02027210 */ /* 0x000fe40001fe4425 */
[C---:B------:R-:W-:Y:S01]  /*ab10*/  HMMA.16816.F32 R36, R140.reuse, R40, RZ ;  /* 0x000000288c24723c */ /* 0x040fe200000018ff */
[C---:B------:R-:W-:Y:S02]  /*ab20*/  SHF.L.U32 R60, R3.reuse, 0x6, RZ ;  /* 0x00000006033c7819 */ /* 0x040fe400000006ff */
[----:B------:R-:W-:Y:S01]  /*ab30*/  @!PT LDS RZ, [RZ] ;  /* 0x00000000fffff984 */ /* 0x000fe20000000800 */
[----:B------:R-:W-:Y:S01]  /*ab40*/  @!PT LDS RZ, [RZ] ;  /* 0x00000000fffff984 */ /* 0x000fe20000000800 */
[----:B------:R-:W-:Y:S01]  /*ab50*/  @!PT LDS RZ, [RZ] ;  /* 0x00000000fffff984 */ /* 0x000fe20000000800 */
[----:B------:R1:W-:Y:S01]  /*ab60*/  LDGSTS.E.BYPASS.LTC128B.128 [R228+0x100], [R44.64], !P0 ;  /* 0x001000002ce47fae */ /* 0x0003e2000c101d46 */
[----:B------:R-:W-:Y:S02]  /*ab70*/  LEA.HI.X R55, R0, c[0x0][0x1fc], R2, 0x1, P1 ;  /* 0x00007f0000377a11 */ /* 0x000fe400008f0c02 */
[----:B------:R-:W-:Y:S02]  /*ab80*/  IADD3 R2, P1, R44, R60, RZ ;  /* 0x0000003c2c027210 */ /* 0x000fe40007f3e0ff */
[C---:B------:R-:W-:Y:S01]  /*ab90*/  HMMA.16816.F32 R40, R140.reuse, R42, RZ ;  /* 0x0000002a8c28723c */ /* 0x040fe200000018ff */
[----:B------:R-:W-:Y:S02]  /*aba0*/  SHF.L.U64.HI R0, R3, R230, c[0x0][0x20c] ;  /* 0x0000830003007619 */ /* 0x000fe400000102e6 */
[----:B------:R2:W-:Y:S01]  /*abb0*/  LDGSTS.E.BYPASS.LTC128B.128 [R228+0x4100], [R54.64], !P6 ;  /* 0x0410000036e47fae */ /* 0x0005e2000f101d46 */
[----:B------:R-:W-:Y:S02]  /*abc0*/  IADD3 R52, P2, R2, R60, RZ ;  /* 0x0000003c02347210 */ /* 0x000fe40007f5e0ff */
[----:B------:R-:W-:Y:S02]  /*abd0*/  IADD3.X R3, R45, R0, RZ, P1, !PT ;  /* 0x000000002d037210 */ /* 0x000fe40000ffe4ff */
[----:B------:R-:W-:Y:S03]  /*abe0*/  IADD3 R60, P1, R52, R60, RZ ;  /* 0x0000003c343c7210 */ /* 0x000fe60007f3e0ff */
[----:B------:R3:W-:Y:S01]  /*abf0*/  LDGSTS.E.BYPASS.LTC128B.128 [R228+0x1100], [R2.64], !P0 ;  /* 0x0110000002e47fae */ /* 0x0007e2000c101d46 */
[-C--:B------:R-:W-:Y:S04]  /*ac00*/  IADD3.X R53, R3, R0.reuse, RZ, P2, !PT ;  /* 0x0000000003357210 */ /* 0x080fe800017fe4ff */
[----:B------:R-:W-:Y:S02]  /*ac10*/  IADD3.X R61, R53, R0, RZ, P1, !PT ;  /* 0x00000000353d7210 */ /* 0x000fe40000ffe4ff */
[C---:B------:R-:W-:Y:S01]  /*ac20*/  ISETP.GT.AND P1, PT, R229.reuse, RZ, PT ;  /* 0x000000ffe500720c */ /* 0x040fe20003f24270 */
[----:B------:R3:W-:Y:S01]  /*ac30*/  LDGSTS.E.BYPASS.LTC128B.128 [R228+0x5100], [R2.64+0x80], !P6 ;  /* 0x0510008002e47fae */ /* 0x0007e2000f101d46 */
[----:B------:R-:W-:Y:S01]  /*ac40*/  IADD3 R229, R229, -0x1, RZ ;  /* 0xffffffffe5e57810 */ /* 0x000fe20007ffe0ff */
[C---:B-1----:R-:W-:Y:S06]  /*ac50*/  HMMA.16816.F32 R44, R140.reuse, R48, RZ ;  /* 0x000000308c2c723c */ /* 0x042fec00000018ff */
[----:B------:R2:W-:Y:S02]  /*ac60*/  LDGSTS.E.BYPASS.LTC128B.128 [R228+0x2100], [R52.64], !P0 ;  /* 0x0210000034e47fae */ /* 0x0005e4000c101d46 */
[C---:B------:R-:W-:Y:S06]  /*ac70*/  HMMA.16816.F32 R48, R140.reuse, R50, RZ ;  /* 0x000000328c30723c */ /* 0x040fec00000018ff */
[----:B------:R2:W-:Y:S08]  /*ac80*/  LDGSTS.E.BYPASS.LTC128B.128 [R228+0x6100], [R52.64+0x80], !P6 ;  /* 0x0610008034e47fae */ /* 0x0005f0000f101d46 */
[----:B------:R5:W-:Y:S08]  /*ac90*/  LDGSTS.E.BYPASS.LTC128B.128 [R228+0x3100], [R60.64], !P0 ;  /* 0x031000003ce47fae */ /* 0x000bf0000c101d46 */
[----:B------:R5:W-:Y:S08]  /*aca0*/  LDGSTS.E.BYPASS.LTC128B.128 [R228+0x7100], [R60.64+0x80], !P6 ;  /* 0x071000803ce47fae */ /* 0x000bf0000f101d46 */
[----:B------:R-:W0:Y:S01]  /*acb0*/  LDGDEPBAR ;  /* 0x00000000000079af */ /* 0x000e220000000000 */
[C---:B--2---:R-:W-:Y:S08]  /*acc0*/  HMMA.16816.F32 R52, R140.reuse, R56, RZ ;  /* 0x000000388c34723c */ /* 0x044ff000000018ff */
        /* <DEDUP_REMOVED lines=8> */
[----:B------:R-:W2:Y:S07]  /*ad50*/  LDSM.16.M88.4 R148, [R205+0x800] ;  /* 0x00080000cd94783b */ /* 0x000eae0000000200 */
[C---:B------:R-:W-:Y:S08]  /*ad60*/  HMMA.16816.F32 R20, R144.reuse, R152, R20 ;  /* 0x000000989014723c */ /* 0x040ff00000001814 */
        /* <DEDUP_REMOVED lines=10> */
[----:B------:R-:W2:Y:S07]  /*ae10*/  LDSM.16.M88.4 R168, [R205+0x2800] ;  /* 0x00280000cda8783b */ /* 0x000eae0000000200 */
[C---:B------:R-:W-:Y:S08]  /*ae20*/  HMMA.16816.F32 R52, R144.reuse, R192, R52 ;  /* 0x000000c09034723c */ /* 0x040ff00000001834 */
[C---:B------:R-:W-:Y:S01]  /*ae30*/  HMMA.16816.F32 R56, R144.reuse, R194, R56 ;  /* 0x000000c29038723c */ /* 0x040fe20000001838 */
[----:B------:R-:W-:Y:S07]  /*ae40*/  LDSM.16.M88.4 R192, [R202+0x1000] ;  /* 0x00100000cac0783b */ /* 0x000fee0000000200 */
[C---:B------:R-:W-:Y:S08]  /*ae50*/  HMMA.16816.F32 R60, R144.reuse, R196, R60 ;  /* 0x000000c4903c723c */ /* 0x040ff0000000183c */
[----:B------:R-:W-:Y:S08]  /*ae60*/  HMMA.16816.F32 R64, R144, R198, R64 ;  /* 0x000000c69040723c */ /* 0x000ff00000001840 */
[C---:B-1----:R-:W-:Y:S08]  /*ae70*/  HMMA.16816.F32 R4, R164.reuse, R136, R4 ;  /* 0x00000088a404723c */ /* 0x042ff00000001804 */
[C---:B------:R-:W-:Y:S01]  /*ae80*/  HMMA.16816.F32 R8, R164.reuse, R138, R8 ;  /* 0x0000008aa408723c */ /* 0x040fe20000001808 */
[----:B------:R-:W1:Y:S07]  /*ae90*/  LDSM.16.M88.4 R136, [R205+0x3000] ;  /* 0x00300000cd88783b */ /* 0x000e6e0000000200 */
[C---:B--2---:R-:W-:Y:S08]  /*aea0*/  HMMA.16816.F32 R12, R164.reuse, R148, R12 ;  /* 0x00000094a40c723c */ /* 0x044ff0000000180c */
[C---:B------:R-:W-:Y:S01]  /*aeb0*/  HMMA.16816.F32 R16, R164.reuse, R150, R16 ;  /* 0x00000096a410723c */ /* 0x040fe20000001810 */
[----:B------:R-:W2:Y:S07]  /*aec0*/  LDSM.16.M88.4 R148, [R205+0x3800] ;  /* 0x00380000cd94783b */ /* 0x000eae0000000200 */
[C---:B----4-:R-:W-:Y:S08]  /*aed0*/  HMMA.16816.F32 R20, R164.reuse, R152, R20 ;  /* 0x00000098a414723c */ /* 0x050ff00000001814 */
[C---:B------:R-:W-:Y:S01]  /*aee0*/  HMMA.16816.F32 R24, R164.reuse, R154, R24 ;  /* 0x0000009aa418723c */ /* 0x040fe20000001818 */
[----:B------:R-:W4:Y:S07]  /*aef0*/  LDSM.16.M88.4 R152, [R202] ;  /* 0x00000000ca98783b */ /* 0x000f2e0000000200 */
[C---:B-----5:R-:W-:Y:S08]  /*af00*/  HMMA.16816.F32 R28, R164.reuse, R156, R28 ;  /* 0x0000009ca41c723c */ /* 0x060ff0000000181c */
[C---:B------:R-:W-:Y:S01]  /*af10*/  HMMA.16816.F32 R32, R164.reuse, R158, R32 ;  /* 0x0000009ea420723c */ /* 0x040fe20000001820 */
[----:B------:R-:W5:Y:S07]  /*af20*/  LDSM.16.M88.4 R156, [R202+0x800] ;  /* 0x00080000ca9c783b */ /* 0x000f6e0000000200 */
[C---:B------:R-:W-:Y:S08]  /*af30*/  HMMA.16816.F32 R36, R164.reuse, R160, R36 ;  /* 0x000000a0a424723c */ /* 0x040ff00000001824 */
[C---:B------:R-:W-:Y:S01]  /*af40*/  HMMA.16816.F32 R40, R164.reuse, R162, R40 ;  /* 0x000000a2a428723c */ /* 0x040fe20000001828 */
[----:B------:R-:W3:Y:S07]  /*af50*/  LDSM.16.M88.4 R160, [R202+0x1800] ;  /* 0x00180000caa0783b */ /* 0x000eee0000000200 */
[C---:B------:R-:W-:Y:S08]  /*af60*/  HMMA.16816.F32 R44, R164.reuse, R168, R44 ;  /* 0x000000a8a42c723c */ /* 0x040ff0000000182c */
[C---:B------:R-:W-:Y:S01]  /*af70*/  HMMA.16816.F32 R48, R164.reuse, R170, R48 ;  /* 0x000000aaa430723c */ /* 0x040fe20000001830 */
[----:B------:R-:W3:Y:S07]  /*af80*/  LDSM.16.M88.4 R168, [R202+0x2000] ;  /* 0x00200000caa8783b */ /* 0x000eee0000000200 */
[C---:B-1----:R-:W-:Y:S08]  /*af90*/  HMMA.16816.F32 R52, R164.reuse, R136, R52 ;  /* 0x00000088a434723c */ /* 0x042ff00000001834 */
[C---:B------:R-:W-:Y:S01]  /*afa0*/  HMMA.16816.F32 R56, R164.reuse, R138, R56 ;  /* 0x0000008aa438723c */ /* 0x040fe20000001838 */
[----:B------:R-:W1:Y:S07]  /*afb0*/  LDSM.16.M88.4 R136, [R202+0x2800] ;  /* 0x00280000ca88783b */ /* 0x000e6e0000000200 */
[C---:B--2---:R-:W-:Y:S08]  /*afc0*/  HMMA.16816.F32 R60, R164.reuse, R148, R60 ;  /* 0x00000094a43c723c */ /* 0x044ff0000000183c */
[----:B------:R-:W-:Y:S01]  /*afd0*/  HMMA.16816.F32 R64, R164, R150, R64 ;  /* 0x00000096a440723c */ /* 0x000fe20000001840 */
        /* <DEDUP_REMOVED lines=9> */
[----:B------:R-:W-:Y:S07]  /*b070*/  LDSM.16.M88.4 R192, [R201+0x5000] ;  /* 0x00500000c9c0783b */ /* 0x000fee0000000200 */
[C---:B---3--:R-:W-:Y:S08]  /*b080*/  HMMA.16816.F32 R28, R172.reuse, R160, R28 ;  /* 0x000000a0ac1c723c */ /* 0x048ff0000000181c */
        /* <DEDUP_REMOVED lines=9> */
[C---:B------:R-:W-:Y:S01]  /*b120*/  HMMA.16816.F32 R56, R172.reuse, R150, R56 ;  /* 0x00000096ac38723c */ /* 0x040fe20000001838 */
[----:B------:R-:W2:Y:S07]  /*b130*/  LDSM.16.M88.4 R148, [R201+0x6800] ;  /* 0x00680000c994783b */ /* 0x000eae0000000200 */
[C---:B----4-:R-:W-:Y:S08]  /*b140*/  HMMA.16816.F32 R60, R172.reuse, R152, R60 ;  /* 0x00000098ac3c723c */ /* 0x050ff0000000183c */
[----:B------:R-:W-:Y:S01]  /*b150*/  HMMA.16816.F32 R64, R172, R154, R64 ;  /* 0x0000009aac40723c */ /* 0x000fe20000001840 */
[----:B------:R-:W4:Y:S07]  /*b160*/  LDSM.16.M88.4 R152, [R201+0x7000] ;  /* 0x00700000c998783b */ /* 0x000f2e0000000200 */
[C---:B-----5:R-:W-:Y:S08]  /*b170*/  HMMA.16816.F32 R4, R176.reuse, R156, R4 ;  /* 0x0000009cb004723c */ /* 0x060ff00000001804 */
[C---:B------:R-:W-:Y:S01]  /*b180*/  HMMA.16816.F32 R8, R176.reuse, R158, R8 ;  /* 0x0000009eb008723c */ /* 0x040fe20000001808 */
[----:B------:R-:W5:Y:S07]  /*b190*/  LDSM.16.M88.4 R156, [R201+0x7800] ;  /* 0x00780000c99c783b */ /* 0x000f6e0000000200 */
[C---:B---3--:R-:W-:Y:S08]  /*b1a0*/  HMMA.16816.F32 R12, R176.reuse, R160, R12 ;  /* 0x000000a0b00c723c */ /* 0x048ff0000000180c */
[C---:B------:R-:W-:Y:S01]  /*b1b0*/  HMMA.16816.F32 R16, R176.reuse, R162, R16 ;  /* 0x000000a2b010723c */ /* 0x040fe20000001810 */
[----:B------:R-:W3:Y:S07]  /*b1c0*/  LDSM.16.M88.4 R160, [R215] ;  /* 0x00000000d7a0783b */ /* 0x000eee0000000200 */
[C---:B------:R-:W-:Y:S08]  /*b1d0*/  HMMA.16816.F32 R20, R176.reuse, R192, R20 ;  /* 0x000000c0b014723c */ /* 0x040ff00000001814 */
[C---:B------:R-:W-:Y:S01]  /*b1e0*/  HMMA.16816.F32 R24, R176.reuse, R194, R24 ;  /* 0x000000c2b018723c */ /* 0x040fe20000001818 */
        /* <DEDUP_REMOVED lines=9> */
[----:B------:R-:W2:Y:S07]  /*b280*/  LDSM.16.M88.4 R148, [R211] ;  /* 0x00000000d394783b */ /* 0x000eae0000000200 */
[C---:B----4-:R-:W-:Y:S08]  /*b290*/  HMMA.16816.F32 R52, R176.reuse, R152, R52 ;  /* 0x00000098b034723c */ /* 0x050ff00000001834 */
[C---:B------:R-:W-:Y:S01]  /*b2a0*/  HMMA.16816.F32 R56, R176.reuse, R154, R56 ;  /* 0x0000009ab038723c */ /* 0x040fe20000001838 */
[----:B------:R-:W4:Y:S07]  /*b2b0*/  LDSM.16.M88.4 R152, [R210] ;  /* 0x00000000d298783b */ /* 0x000f2e0000000200 */
[C---:B-----5:R-:W-:Y:S08]  /*b2c0*/  HMMA.16816.F32 R60, R176.reuse, R156, R60 ;  /* 0x0000009cb03c723c */ /* 0x060ff0000000183c */
[----:B------:R-:W-:Y:S01]  /*b2d0*/  HMMA.16816.F32 R64, R176, R158, R64 ;  /* 0x0000009eb040723c */ /* 0x000fe20000001840 */
[----:B------:R-:W5:Y:S07]  /*b2e0*/  LDSM.16.M88.4 R156, [R209] ;  /* 0x00000000d19c783b */ /* 0x000f6e0000000200 */
[C---:B---3--:R-:W-:Y:S08]  /*b2f0*/  HMMA.16816.F32 R4, R180.reuse, R160, R4 ;  /* 0x000000a0b404723c */ /* 0x048ff00000001804 */
[C---:B------:R-:W-:Y:S01]  /*b300*/  HMMA.16816.F32 R8, R180.reuse, R162, R8 ;  /* 0x000000a2b408723c */ /* 0x040fe20000001808 */
[----:B------:R-:W3:Y:S07]  /*b310*/  LDSM.16.M88.4 R160, [R208] ;  /* 0x00000000d0a0783b */ /* 0x000eee0000000200 */
        /* <DEDUP_REMOVED lines=18> */
[C---:B---3--:R-:W-:Y:S08]  /*b440*/  HMMA.16816.F32 R60, R180.reuse, R160, R60 ;  /* 0x000000a0b43c723c */ /* 0x048ff0000000183c */
[----:B------:R-:W-:Y:S01]  /*b450*/  HMMA.16816.F32 R64, R180, R162, R64 ;  /* 0x000000a2b440723c */ /* 0x000fe20000001840 */
[----:B------:R-:W3:Y:S07]  /*b460*/  LDSM.16.M88.4 R160, [R205+0x7000] ;  /* 0x00700000cda0783b */ /* 0x000eee0000000200 */
        /* <DEDUP_REMOVED lines=10> */
[C---:B------:R-:W-:Y:S08]  /*b510*/  HMMA.16816.F32 R32, R184.reuse, R150, R32 ;  /* 0x00000096b820723c */ /* 0x040ff00000001820 */
[C---:B----4-:R-:W-:Y:S08]  /*b520*/  HMMA.16816.F32 R36, R184.reuse, R152, R36 ;  /* 0x00000098b824723c */ /* 0x050ff00000001824 */
[C---:B------:R-:W-:Y:S08]  /*b530*/  HMMA.16816.F32 R40, R184.reuse, R154, R40 ;  /* 0x0000009ab828723c */ /* 0x040ff00000001828 */
[C---:B-----5:R-:W-:Y:S08]  /*b540*/  HMMA.16816.F32 R44, R184.reuse, R156, R44 ;  /* 0x0000009cb82c723c */ /* 0x060ff0000000182c */
[C---:B------:R-:W-:Y:S08]  /*b550*/  HMMA.16816.F32 R48, R184.reuse, R158, R48 ;  /* 0x0000009eb830723c */ /* 0x040ff00000001830 */
[C---:B---3--:R-:W-:Y:S08]  /*b560*/  HMMA.16816.F32 R52, R184.reuse, R160, R52 ;  /* 0x000000a0b834723c */ /* 0x048ff00000001834 */
        /* <DEDUP_REMOVED lines=38> */
[----:B------:R3:W-:Y:S01]  /*b7d0*/  MUFU.TANH R156, R13 ;  /* 0x0000000d009c7308 */ /* 0x0007e20000002400 */
[----:B----4-:R-:W-:Y:S09]  /*b7e0*/  FMNMX.FTZ R2, R152, R2, !PT ;  /* 0x0000000298027209 */ /* 0x010ff20007810000 */
[----:B------:R-:W4:Y:S01]  /*b7f0*/  MUFU.TANH R139, R12 ;  /* 0x0000000c008b7308 */ /* 0x000f220000002400 */
[----:B--2---:R-:W2:Y:S01]  /*b800*/  LDSM.16.M88.4 R8, [R202+0x5800] ;  /* 0x00580000ca08783b */ /* 0x004ea20000000200 */
[C---:B-1----:R-:W-:Y:S03]  /*b810*/  HMMA.16816.F32 R20, R188.reuse, R4, R20 ;  /* 0x00000004bc14723c */ /* 0x042fe60000001814 */
[----:B-----5:R-:W-:Y:S05]  /*b820*/  FMNMX.FTZ R2, R153, R2, !PT ;  /* 0x0000000299027209 */ /* 0x020fea0007810000 */
[----:B------:R-:W1:Y:S01]  /*b830*/  MUFU.TANH R157, R14 ;  /* 0x0000000e009d7308 */ /* 0x000e620000002400 */
[C---:B------:R-:W-:Y:S01]  /*b840*/  HMMA.16816.F32 R24, R188.reuse, R6, R24 ;  /* 0x00000006bc18723c */ /* 0x040fe20000001818 */
[----:B------:R-:W5:Y:S08]  /*b850*/  LDSM.16.M88.4 R4, [R202+0x6000] ;  /* 0x00600000ca04783b */ /* 0x000f700000000200 */
[----:B------:R-:W2:Y:S01]  /*b860*/  MUFU.TANH R159, R16 ;  /* 0x00000010009f7308 */ /* 0x000ea20000002400 */
[----:B---3--:R-:W3:Y:S02]  /*b870*/  LDL R13, [R1+0x14] ;  /* 0x00001400010d7983 */ /* 0x008ee40000100800 */
[----:B----4-:R-:W-:Y:S03]  /*b880*/  FMNMX.FTZ R0, R139, R0, !PT ;  /* 0x000000008b007209 */ /* 0x010fe60007810000 */
[----:B------:R-:W-:Y:S04]  /*b890*/  FMUL.FTZ R20, R20, c[0x0][0x320] ;  /* 0x0000c80014147a20 */ /* 0x000fe80000410000 */
[----:B------:R-:W4:Y:S01]  /*b8a0*/  MUFU.TANH R158, R15 ;  /* 0x0000000f009e7308 */ /* 0x000f220000002400 */
[----:B------:R-:W-:Y:S01]  /*b8b0*/  FMUL.FTZ R21, R21, c[0x0][0x320] ;  /* 0x0000c80015157a20 */ /* 0x000fe20000410000 */
[----:B------:R-:W-:Y:S01]  /*b8c0*/  FMNMX.FTZ R0, R156, R0, !PT ;  /* 0x000000009c007209 */ /* 0x000fe20007810000 */
[----:B------:R-:W-:Y:S01]  /*b8d0*/  FMUL.FTZ R22, R22, c[0x0][0x320] ;  /* 0x0000c80016167a20 */ /* 0x000fe20000410000 */
[----:B-1----:R-:W-:Y:S01]  /*b8e0*/  FMNMX.FTZ R2, R157, R2, !PT ;  /* 0x000000029d027209 */ /* 0x002fe20007810000 */
[----:B------:R-:W-:Y:S02]  /*b8f0*/  FMUL.FTZ R23, R23, c[0x0][0x320] ;  /* 0x0000c80017177a20 */ /* 0x000fe40000410000 */
[----:B------:R-:W-:Y:S02]  /*b900*/  FMUL.FTZ R24, R24, c[0x0][0x320] ;  /* 0x0000c80018187a20 */ /* 0x000fe40000410000 */
[----:B------:R-:W-:Y:S01]  /*b910*/  FMUL.FTZ R25, R25, c[0x0][0x320] ;  /* 0x0000c80019197a20 */ /* 0x000fe20000410000 */
[----:B------:R-:W1:Y:S01]  /*b920*/  MUFU.TANH R160, R17 ;  /* 0x0000001100a07308 */ /* 0x000e620000002400 */
[----:B------:R-:W-:Y:S02]  /*b930*/  FMUL.FTZ R26, R26, c[0x0][0x320] ;  /* 0x0000c8001a1a7a20 */ /* 0x000fe40000410000 */
[----:B------:R-:W-:Y:S01]  /*b940*/  FMUL.FTZ R27, R27, c[0x0][0x320] ;  /* 0x0000c8001b1b7a20 */ /* 0x000fe20000410000 */
[C---:B--2---:R-:W-:Y:S03]  /*b950*/  HMMA.16816.F32 R28, R188.reuse, R8, R28 ;  /* 0x00000008bc1c723c */ /* 0x044fe6000000181c */
[----:B------:R-:W-:Y:S03]  /*b960*/  FMNMX.FTZ R0, R159, R0, !PT ;  /* 0x000000009f007209 */ /* 0x000fe60007810000 */
[----:B------:R-:W2:Y:S02]  /*b970*/  MUFU.TANH R171, R18 ;  /* 0x0000001200ab7308 */ /* 0x000ea40000002400 */
[C---:B------:R-:W-:Y:S01]  /*b980*/  HMMA.16816.F32 R32, R188.reuse, R10, R32 ;  /* 0x0000000abc20723c */ /* 0x040fe20000001820 */
[----:B------:R-:W2:Y:S03]  /*b990*/  LDSM.16.M88.4 R8, [R202+0x6800] ;  /* 0x00680000ca08783b */ /* 0x000ea60000000200 */
[----:B----4-:R-:W-:Y:S04]  /*b9a0*/  FMNMX.FTZ R2, R158, R2, !PT ;  /* 0x000000029e027209 */ /* 0x010fe80007810000 */
[----:B------:R-:W4:Y:S01]  /*b9b0*/  MUFU.TANH R193, R20 ;  /* 0x0000001400c17308 */ /* 0x000f220000002400 */
[C---:B-----5:R-:W-:Y:S03]  /*b9c0*/  HMMA.16816.F32 R36, R188.reuse, R4, R36 ;  /* 0x00000004bc24723c */ /* 0x060fe60000001824 */
[----:B-1----:R-:W-:Y:S04]  /*b9d0*/  FMNMX.FTZ R0, R160, R0, !PT ;  /* 0x00000000a0007209 */ /* 0x002fe80007810000 */
[----:B------:R-:W-:Y:S01]  /*b9e0*/  FMUL.FTZ R28, R28, c[0x0][0x320] ;  /* 0x0000c8001c1c7a20 */ /* 0x000fe20000410000 */
[C---:B------:R-:W-:Y:S01]  /*b9f0*/  HMMA.16816.F32 R40, R188.reuse, R6, R40 ;  /* 0x00000006bc28723c */ /* 0x040fe20000001828 */
[----:B------:R-:W1:Y:S01]  /*ba00*/  MUFU.TANH R192, R19 ;  /* 0x0000001300c07308 */ /* 0x000e620000002400 */
[----:B------:R-:W5:Y:S02]  /*ba10*/  LDSM.16.M88.4 R4, [R202+0x7000] ;  /* 0x00700000ca04783b */ /* 0x000f640000000200 */
[----:B------:R-:W-:Y:S01]  /*ba20*/  FMUL.FTZ R29, R29, c[0x0][0x320] ;  /* 0x0000c8001d1d7a20 */ /* 0x000fe20000410000 */
[----:B--2---:R-:W-:Y:S01]  /*ba30*/  FMNMX.FTZ R2, R171, R2, !PT ;  /* 0x00000002ab027209 */ /* 0x004fe20007810000 */
[----:B------:R-:W-:Y:S02]  /*ba40*/  FMUL.FTZ R30, R30, c[0x0][0x320] ;  /* 0x0000c8001e1e7a20 */ /* 0x000fe40000410000 */
[----:B------:R-:W-:Y:S03]  /*ba50*/  FMUL.FTZ R31, R31, c[0x0][0x320] ;  /* 0x0000c8001f1f7a20 */ /* 0x000fe60000410000 */
[----:B------:R-:W2:Y:S01]  /*ba60*/  MUFU.TANH R194, R21 ;  /* 0x0000001500c27308 */ /* 0x000ea20000002400 */
[----:B------:R-:W-:Y:S02]  /*ba70*/  FMUL.FTZ R33, R33, c[0x0][0x320] ;  /* 0x0000c80021217a20 */ /* 0x000fe40000410000 */
[----:B------:R-:W-:Y:S01]  /*ba80*/  FMUL.FTZ R34, R34, c[0x0][0x320] ;  /* 0x0000c80022227a20 */ /* 0x000fe20000410000 */
[----:B----4-:R-:W-:Y:S01]  /*ba90*/  FMNMX.FTZ R0, R193, R0, !PT ;  /* 0x00000000c1007209 */ /* 0x010fe20007810000 */
[----:B------:R-:W-:Y:S02]  /*baa0*/  FMUL.FTZ R36, R36, c[0x0][0x320] ;  /* 0x0000c80024247a20 */ /* 0x000fe40000410000 */
[----:B------:R-:W-:Y:S02]  /*bab0*/  FMUL.FTZ R37, R37, c[0x0][0x320] ;  /* 0x0000c80025257a20 */ /* 0x000fe40000410000 */
[----:B------:R-:W-:Y:S01]  /*bac0*/  FMUL.FTZ R38, R38, c[0x0][0x320] ;  /* 0x0000c80026267a20 */ /* 0x000fe20000410000 */
[----:B------:R-:W4:Y:S01]  /*bad0*/  MUFU.TANH R195, R22 ;  /* 0x0000001600c37308 */ /* 0x000f220000002400 */
[----:B------:R-:W-:Y:S01]  /*bae0*/  FMUL.FTZ R39, R39, c[0x0][0x320] ;  /* 0x0000c80027277a20 */ /* 0x000fe20000410000 */
[C---:B------:R-:W-:Y:S03]  /*baf0*/  HMMA.16816.F32 R44, R188.reuse, R8, R44 ;  /* 0x00000008bc2c723c */ /* 0x040fe6000000182c */
[----:B------:R-:W-:Y:S01]  /*bb00*/  FMUL.FTZ R35, R35, c[0x0][0x320] ;  /* 0x0000c80023237a20 */ /* 0x000fe20000410000 */
[----:B-1----:R-:W-:Y:S01]  /*bb10*/  FMNMX.FTZ R2, R192, R2, !PT ;  /* 0x00000002c0027209 */ /* 0x002fe20007810000 */
[----:B------:R-:W-:Y:S03]  /*bb20*/  FMUL.FTZ R41, R41, c[0x0][0x320] ;  /* 0x0000c80029297a20 */ /* 0x000fe60000410000 */
[----:B------:R-:W1:Y:S01]  /*bb30*/  MUFU.TANH R197, R24 ;  /* 0x0000001800c57308 */ /* 0x000e620000002400 */
[C---:B------:R-:W-:Y:S01]  /*bb40*/  HMMA.16816.F32 R48, R188.reuse, R10, R48 ;  /* 0x0000000abc30723c */ /* 0x040fe20000001830 */
[----:B------:R-:W1:Y:S01]  /*bb50*/  LDSM.16.M88.4 R8, [R202+0x7800] ;  /* 0x00780000ca08783b */ /* 0x000e620000000200 */
[----:B------:R-:W-:Y:S04]  /*bb60*/  DEPBAR.LE SB0, 0x0 ;  /* 0x000080000000791a */ /* 0x000fe80000000000 */
[----:B------:R-:W-:Y:S01]  /*bb70*/  FMUL.FTZ R42, R42, c[0x0][0x320] ;  /* 0x0000c8002a2a7a20 */ /* 0x000fe20000410000 */
[----:B--2---:R-:W-:Y:S01]  /*bb80*/  FMNMX.FTZ R0, R194, R0, !PT ;  /* 0x00000000c2007209 */ /* 0x004fe20007810000 */
[----:B------:R-:W-:Y:S01]  /*bb90*/  FMUL.FTZ R43, R43, c[0x0][0x320] ;  /* 0x0000c8002b2b7a20 */ /* 0x000fe20000410000 */
[----:B------:R-:W2:Y:S01]  /*bba0*/  MUFU.TANH R196, R23 ;  /* 0x0000001700c47308 */ /* 0x000ea20000002400 */
[C---:B-----5:R-:W-:Y:S01]  /*bbb0*/  HMMA.16816.F32 R52, R188.reuse, R4, R52 ;  /* 0x00000004bc34723c */ /* 0x060fe20000001834 */
[----:B------:R-:W-:Y:S04]  /*bbc0*/  BAR.SYNC.DEFER_BLOCKING 0x0 ;  /* 0x0000000000007b1d */ /* 0x000fe80000010000 */
[----:B------:R-:W-:Y:S01]  /*bbd0*/  FMUL.FTZ R32, R32, c[0x0][0x320] ;  /* 0x0000c80020207a20 */ /* 0x000fe20000410000 */
[----:B----4-:R-:W-:Y:S01]  /*bbe0*/  FMNMX.FTZ R2, R195, R2, !PT ;  /* 0x00000002c3027209 */ /* 0x010fe20007810000 */
[----:B------:R-:W-:Y:S01]  /*bbf0*/  FMUL.FTZ R44, R44, c[0x0][0x320] ;  /* 0x0000c8002c2c7a20 */ /* 0x000fe20000410000 */
[C---:B------:R-:W-:Y:S01]  /*bc00*/  HMMA.16816.F32 R56, R188.reuse, R6, R56 ;  /* 0x00000006bc38723c */ /* 0x040fe20000001838 */
[----:B------:R-:W4:Y:S03]  /*bc10*/  MUFU.TANH R198, R25 ;  /* 0x0000001900c67308 */ /* 0x000f260000002400 */
[----:B------:R-:W-:Y:S01]  /*bc20*/  FMUL.FTZ R45, R45, c[0x0][0x320] ;  /* 0x0000c8002d2d7a20 */ /* 0x000fe20000410000 */
[----:B-1----:R-:W-:Y:S01]  /*bc30*/  FMNMX.FTZ R0, R197, R0, !PT ;  /* 0x00000000c5007209 */ /* 0x002fe20007810000 */
[----:B------:R-:W-:Y:S02]  /*bc40*/  FMUL.FTZ R46, R46, c[0x0][0x320] ;  /* 0x0000c8002e2e7a20 */ /* 0x000fe40000410000 */
[----:B------:R-:W-:Y:S03]  /*bc50*/  FMUL.FTZ R47, R47, c[0x0][0x320] ;  /* 0x0000c8002f2f7a20 */ /* 0x000fe60000410000 */
[----:B------:R-:W1:Y:S01]  /*bc60*/  MUFU.TANH R231, R26 ;  /* 0x0000001a00e77308 */ /* 0x000e620000002400 */
[----:B------:R-:W-:Y:S02]  /*bc70*/  FMUL.FTZ R50, R50, c[0x0][0x320] ;  /* 0x0000c80032327a20 */ /* 0x000fe40000410000 */
[----:B------:R-:W-:Y:S01]  /*bc80*/  FMUL.FTZ R48, R48, c[0x0][0x320] ;  /* 0x0000c80030307a20 */ /* 0x000fe20000410000 */
[----:B--2---:R-:W-:Y:S01]  /*bc90*/  FMNMX.FTZ R2, R196, R2, !PT ;  /* 0x00000002c4027209 */ /* 0x004fe20007810000 */
[----:B------:R-:W-:Y:S02]  /*bca0*/  FMUL.FTZ R52, R52, c[0x0][0x320] ;  /* 0x0000c80034347a20 */ /* 0x000fe40000410000 */
[----:B------:R-:W-:Y:S02]  /*bcb0*/  FMUL.FTZ R53, R53, c[0x0][0x320] ;  /* 0x0000c80035357a20 */ /* 0x000fe40000410000 */
[----:B------:R-:W-:Y:S01]  /*bcc0*/  FMUL.FTZ R54, R54, c[0x0][0x320] ;  /* 0x0000c80036367a20 */ /* 0x000fe20000410000 */
[----:B------:R-:W2:Y:S01]  /*bcd0*/  MUFU.TANH R236, R28 ;  /* 0x0000001c00ec7308 */ /* 0x000ea20000002400 */
[----:B------:R-:W-:Y:S01]  /*bce0*/  FMUL.FTZ R55, R55, c[0x0][0x320] ;  /* 0x0000c80037377a20 */ /* 0x000fe20000410000 */
[C---:B------:R-:W-:Y:S03]  /*bcf0*/  HMMA.16816.F32 R60, R188.reuse, R8, R60 ;  /* 0x00000008bc3c723c */ /* 0x040fe6000000183c */
[----:B------:R-:W-:Y:S01]  /*bd00*/  FMUL.FTZ R58, R58, c[0x0][0x320] ;  /* 0x0000c8003a3a7a20 */ /* 0x000fe20000410000 */
[----:B----4-:R-:W-:Y:S01]  /*bd10*/  FMNMX.FTZ R0, R198, R0, !PT ;  /* 0x00000000c6007209 */ /* 0x010fe20007810000 */
[----:B------:R-:W-:Y:S02]  /*bd20*/  FMUL.FTZ R59, R59, c[0x0][0x320] ;  /* 0x0000c8003b3b7a20 */ /* 0x000fe40000410000 */
[----:B------:R-:W-:Y:S01]  /*bd30*/  FMUL.FTZ R49, R49, c[0x0][0x320] ;  /* 0x0000c80031317a20 */ /* 0x000fe20000410000 */
[----:B------:R-:W4:Y:S01]  /*bd40*/  MUFU.TANH R232, R27 ;  /* 0x0000001b00e87308 */ /* 0x000f220000002400 */
[----:B------:R-:W-:Y:S01]  /*bd50*/  HMMA.16816.F32 R64, R188, R10, R64 ;  /* 0x0000000abc40723c */ /* 0x000fe20000001840 */
[----:B------:R-:W5:Y:S02]  /*bd60*/  LDL.64 R10, [R1+0x18] ;  /* 0x00001800010a7983 */ /* 0x000f640000100a00 */
[----:B------:R-:W-:Y:S01]  /*bd70*/  FMUL.FTZ R40, R40, c[0x0][0x320] ;  /* 0x0000c80028287a20 */ /* 0x000fe20000410000 */
[----:B-1----:R-:W-:Y:S01]  /*bd80*/  FMNMX.FTZ R2, R231, R2, !PT ;  /* 0x00000002e7027209 */ /* 0x002fe20007810000 */
[----:B------:R-:W-:Y:S02]  /*bd90*/  FMUL.FTZ R56, R56, c[0x0][0x320] ;  /* 0x0000c80038387a20 */ /* 0x000fe40000410000 */
[----:B------:R-:W-:Y:S02]  /*bda0*/  FMUL.FTZ R51, R51, c[0x0][0x320] ;  /* 0x0000c80033337a20 */ /* 0x000fe40000410000 */
[----:B------:R-:W1:Y:S03]  /*bdb0*/  MUFU.TANH R237, R29 ;  /* 0x0000001d00ed7308 */ /* 0x000e660000002400 */
[----:B------:R-:W-:Y:S01]  /*bdc0*/  FMUL.FTZ R57, R57, c[0x0][0x320] ;  /* 0x0000c80039397a20 */ /* 0x000fe20000410000 */
[----:B--2---:R-:W-:Y:S02]  /*bdd0*/  FMNMX.FTZ R0, R236, R0, !PT ;  /* 0x00000000ec007209 */ /* 0x004fe40007810000 */
[----:B------:R-:W-:Y:S02]  /*bde0*/  FMUL.FTZ R61, R61, c[0x0][0x320] ;  /* 0x0000c8003d3d7a20 */ /* 0x000fe40000410000 */
[----:B------:R-:W-:Y:S02]  /*bdf0*/  FMUL.FTZ R62, R62, c[0x0][0x320] ;  /* 0x0000c8003e3e7a20 */ /* 0x000fe40000410000 */
[----:B------:R-:W2:Y:S01]  /*be00*/  MUFU.TANH R238, R30 ;  /* 0x0000001e00ee7308 */ /* 0x000ea20000002400 */
[----:B------:R-:W-:Y:S02]  /*be10*/  FMUL.FTZ R63, R63, c[0x0][0x320] ;  /* 0x0000c8003f3f7a20 */ /* 0x000fe40000410000 */
[----:B------:R-:W-:Y:S01]  /*be20*/  FMUL.FTZ R60, R60, c[0x0][0x320] ;  /* 0x0000c8003c3c7a20 */ /* 0x000fe20000410000 */
[----:B----4-:R-:W-:Y:S01]  /*be30*/  FMNMX.FTZ R2, R232, R2, !PT ;  /* 0x00000002e8027209 */ /* 0x010fe20007810000 */
[----:B------:R-:W-:Y:S02]  /*be40*/  FMUL.FTZ R64, R64, c[0x0][0x320] ;  /* 0x0000c80040407a20 */ /* 0x000fe40000410000 */
[----:B------:R-:W-:Y:S02]  /*be50*/  FMUL.FTZ R66, R66, c[0x0][0x320] ;  /* 0x0000c80042427a20 */ /* 0x000fe40000410000 */
[----:B------:R-:W-:Y:S01]  /*be60*/  FMUL.FTZ R65, R65, c[0x0][0x320] ;  /* 0x0000c80041417a20 */ /* 0x000fe20000410000 */
[----:B------:R-:W-:Y:S01]  /*be70*/  MUFU.TANH R3, R64 ;  /* 0x0000004000037308 */ /* 0x000fe20000002400 */
[----:B-1----:R-:W-:Y:S09]  /*be80*/  FMNMX.FTZ R0, R237, R0, !PT ;  /* 0x00000000ed007209 */ /* 0x002ff20007810000 */
[----:B------:R-:W1:Y:S01]  /*be90*/  MUFU.TANH R241, R32 ;  /* 0x0000002000f17308 */ /* 0x000e620000002400 */
[----:B--2---:R-:W-:Y:S09]  /*bea0*/  FMNMX.FTZ R2, R238, R2, !PT ;  /* 0x00000002ee027209 */ /* 0x004ff20007810000 */
[----:B------:R-:W2:Y:S10]  /*beb0*/  MUFU.TANH R239, R31 ;  /* 0x0000001f00ef7308 */ /* 0x000eb40000002400 */
[----:B------:R-:W4:Y:S01]  /*bec0*/  MUFU.TANH R240, R33 ;  /* 0x0000002100f07308 */ /* 0x000f220000002400 */
[----:B-1----:R-:W-:Y:S09]  /*bed0*/  FMNMX.FTZ R0, R241, R0, !PT ;  /* 0x00000000f1007209 */ /* 0x002ff20007810000 */
        /* <DEDUP_REMOVED lines=18> */
[----:B------:R4:W-:Y:S01]  /*c000*/  MUFU.TANH R162, R56 ;  /* 0x0000003800a27308 */ /* 0x0009e20000002400 */
[----:B--2---:R-:W-:Y:S09]  /*c010*/  FMNMX.FTZ R0, R199, R0, !PT ;  /* 0x00000000c7007209 */ /* 0x004ff20007810000 */
[----:B------:R-:W1:Y:S10]  /*c020*/  MUFU.TANH R163, R44 ;  /* 0x0000002c00a37308 */ /* 0x000e740000002400 */
[----:B------:R-:W2:Y:S01]  /*c030*/  MUFU.TANH R244, R43 ;  /* 0x0000002b00f47308 */ /* 0x000ea20000002400 */
[----:B----4-:R-:W-:Y:S04]  /*c040*/  MOV R56, R245 ;  /* 0x000000f500387202 */ /* 0x010fe80000000f00 */
[----:B------:R-:W-:Y:S05]  /*c050*/  FMNMX.FTZ R2, R56, R2, !PT ;  /* 0x0000000238027209 */ /* 0x000fea0007810000 */
[----:B------:R-:W-:Y:S01]  /*c060*/  MUFU.TANH R235, R51 ;  /* 0x0000003300eb7308 */ /* 0x000fe20000002400 */
[----:B-1----:R-:W-:Y:S09]  /*c070*/  FMNMX.FTZ R0, R163, R0, !PT ;  /* 0x00000000a3007209 */ /* 0x002ff20007810000 */
[----:B------:R2:W-:Y:S10]  /*c080*/  MUFU.TANH R51, R57 ;  /* 0x0000003900337308 */ /* 0x0005f40000002400 */
[----:B------:R-:W1:Y:S10]  /*c090*/  MUFU.TANH R247, R45 ;  /* 0x0000002d00f77308 */ /* 0x000e740000002400 */
[----:B------:R-:W4:Y:S01]  /*c0a0*/  MUFU.TANH R69, R48 ;  /* 0x0000003000457308 */ /* 0x000f220000002400 */
[----:B--2---:R-:W-:Y:S04]  /*c0b0*/  MOV R57, R244 ;  /* 0x000000f400397202 */ /* 0x004fe80000000f00 */
[----:B------:R-:W-:Y:S05]  /*c0c0*/  FMNMX.FTZ R2, R57, R2, !PT ;  /* 0x0000000239027209 */ /* 0x000fea0007810000 */
[----:B------:R4:W2:Y:S01]  /*c0d0*/  MUFU.TANH R233, R49 ;  /* 0x0000003100e97308 */ /* 0x0008a20000002400 */
[----:B-1----:R-:W-:Y:S09]  /*c0e0*/  FMNMX.FTZ R0, R247, R0, !PT ;  /* 0x00000000f7007209 */ /* 0x002ff20007810000 */
[----:B------:R-:W1:Y:S10]  /*c0f0*/  MUFU.TANH R234, R46 ;  /* 0x0000002e00ea7308 */ /* 0x000e740000002400 */
[----:B------:R-:W3:Y:S01]  /*c100*/  MUFU.TANH R68, R47 ;  /* 0x0000002f00447308 */ /* 0x000ee20000002400 */
[----:B----4-:R-:W-:Y:S04]  /*c110*/  MOV R49, R69 ;  /* 0x0000004500317202 */ /* 0x010fe80000000f00 */
[----:B------:R-:W-:Y:S05]  /*c120*/  FMNMX.FTZ R0, R49, R0, !PT ;  /* 0x0000000031007209 */ /* 0x000fea0007810000 */
[----:B------:R3:W-:Y:S01]  /*c130*/  MUFU.TANH R9, R60 ;  /* 0x0000003c00097308 */ /* 0x0007e20000002400 */
[----:B--2---:R-:W-:Y:S02]  /*c140*/  FMNMX.FTZ R0, R233, R0, !PT ;  /* 0x00000000e9007209 */ /* 0x004fe40007810000 */
[----:B-1----:R-:W-:Y:S07]  /*c150*/  FMNMX.FTZ R2, R234, R2, !PT ;  /* 0x00000002ea027209 */ /* 0x002fee0007810000 */
[----:B------:R-:W1:Y:S10]  /*c160*/  MUFU.TANH R161, R50 ;  /* 0x0000003200a17308 */ /* 0x000e740000002400 */
[----:B------:R-:W2:Y:S01]  /*c170*/  MUFU.TANH R50, R52 ;  /* 0x0000003400327308 */ /* 0x000ea20000002400 */
[----:B---3--:R-:W-:Y:S04]  /*c180*/  MOV R60, R68 ;  /* 0x00000044003c7202 */ /* 0x008fe80000000f00 */
[----:B------:R-:W-:Y:S05]  /*c190*/  FMNMX.FTZ R2, R60, R2, !PT ;  /* 0x000000023c027209 */ /* 0x000fea0007810000 */
[----:B------:R-:W3:Y:S01]  /*c1a0*/  MUFU.TANH R168, R53 ;  /* 0x0000003500a87308 */ /* 0x000ee20000002400 */
[----:B-1----:R-:W-:Y:S09]  /*c1b0*/  FMNMX.FTZ R2, R161, R2, !PT ;  /* 0x00000002a1027209 */ /* 0x002ff20007810000 */
[----:B------:R1:W-:Y:S01]  /*c1c0*/  MUFU.TANH R137, R66 ;  /* 0x0000004200897308 */ /* 0x0003e20000002400 */
[----:B--2---:R-:W-:Y:S09]  /*c1d0*/  FMNMX.FTZ R0, R50, R0, !PT ;  /* 0x0000000032007209 */ /* 0x004ff20007810000 */
[----:B------:R-:W2:Y:S10]  /*c1e0*/  MUFU.TANH R4, R61 ;  /* 0x0000003d00047308 */ /* 0x000eb40000002400 */
[----:B------:R-:W4:Y:S01]  /*c1f0*/  MUFU.TANH R243, R54 ;  /* 0x0000003600f37308 */ /* 0x000f220000002400 */
[----:B-1----:R-:W-:Y:S02]  /*c200*/  MOV R66, R3 ;  /* 0x0000000300427202 */ /* 0x002fe40000000f00 */
[----:B------:R-:W-:Y:S02]  /*c210*/  FMNMX.FTZ R3, R235, R2, !PT ;  /* 0x00000002eb037209 */ /* 0x000fe40007810000 */
[----:B---3--:R-:W-:Y:S01]  /*c220*/  FMNMX.FTZ R2, R168, R0, !PT ;  /* 0x00000000a8027209 */ /* 0x008fe20007810000 */
[----:B------:R-:W-:Y:S04]  /*c230*/  FMUL.FTZ R0, R67, c[0x0][0x320] ;  /* 0x0000c80043007a20 */ /* 0x000fe80000410000 */
[----:B------:R4:W-:Y:S01]  /*c240*/  MUFU.TANH R12, R58 ;  /* 0x0000003a000c7308 */ /* 0x0009e20000002400 */
[----:B------:R-:W-:Y:S02]  /*c250*/  FMNMX.FTZ R2, R162, R2, !PT ;  /* 0x00000002a2027209 */ /* 0x000fe40007810000 */
[----:B--2---:R-:W-:Y:S07]  /*c260*/  MOV R67, R4 ;  /* 0x0000000400437202 */ /* 0x004fee0000000f00 */
[----:B------:R1:W-:Y:S10]  /*c270*/  MUFU.TANH R136, R0 ;  /* 0x0000000000887308 */ /* 0x0003f40000002400 */
[----:B------:R-:W2:Y:S01]  /*c280*/  MUFU.TANH R169, R55 ;  /* 0x0000003700a97308 */ /* 0x000ea20000002400 */
[----:B----4-:R-:W-:Y:S04]  /*c290*/  MOV R58, R243 ;  /* 0x000000f3003a7202 */ /* 0x010fe80000000f00 */
[----:B------:R-:W-:Y:S05]  /*c2a0*/  FMNMX.FTZ R3, R58, R3, !PT ;  /* 0x000000033a037209 */ /* 0x000fea0007810000 */
[----:B------:R-:W3:Y:S01]  /*c2b0*/  MUFU.TANH R65, R65 ;  /* 0x0000004100417308 */ /* 0x000ee20000002400 */
[----:B-1----:R-:W-:Y:S04]  /*c2c0*/  FMNMX.FTZ R0, R51, R2, !PT ;  /* 0x0000000233007209 */ /* 0x002fe80007810000 */
[----:B------:R-:W-:Y:S05]  /*c2d0*/  FMNMX.FTZ R0, R9, R0, !PT ;  /* 0x0000000009007209 */ /* 0x000fea0007810000 */
[----:B------:R-:W1:Y:S01]  /*c2e0*/  MUFU.TANH R5, R62 ;  /* 0x0000003e00057308 */ /* 0x000e620000002400 */
[----:B------:R-:W-:Y:S02]  /*c2f0*/  FMNMX.FTZ R0, R67, R0, !PT ;  /* 0x0000000043007209 */ /* 0x000fe40007810000 */
[----:B--2---:R-:W-:Y:S02]  /*c300*/  FMNMX.FTZ R3, R169, R3, !PT ;  /* 0x00000003a9037209 */ /* 0x004fe40007810000 */
[----:B------:R-:W-:Y:S02]  /*c310*/  FMNMX.FTZ R69, R66, R0, !PT ;  /* 0x0000000042457209 */ /* 0x000fe40007810000 */
[----:B------:R-:W-:Y:S03]  /*c320*/  FMNMX.FTZ R2, R12, R3, !PT ;  /* 0x000000030c027209 */ /* 0x000fe60007810000 */
[----:B------:R-:W2:Y:S01]  /*c330*/  MUFU.TANH R48, R59 ;  /* 0x0000003b00307308 */ /* 0x000ea20000002400 */
[----:B---3--:R-:W-:Y:S05]  /*c340*/  FMNMX.FTZ R69, R65, R69, !PT ;  /* 0x0000004541457209 */ /* 0x008fea0007810000 */
[----:B------:R-:W3:Y:S04]  /*c350*/  SHFL.BFLY PT, R3, R69, 0x2, 0x1f ;  /* 0x0c401f0045037f89 */ /* 0x000ee800000e0000 */
[----:B------:R-:W4:Y:S01]  /*c360*/  MUFU.TANH R59, R63 ;  /* 0x0000003f003b7308 */ /* 0x000f220000002400 */
[----:B-1----:R-:W-:Y:S02]  /*c370*/  MOV R64, R5 ;  /* 0x0000000500407202 */ /* 0x002fe40000000f00 */
[----:B--2---:R-:W-:Y:S04]  /*c380*/  FMNMX.FTZ R2, R48, R2, !PT ;  /* 0x0000000230027209 */ /* 0x004fe80007810000 */
[----:B------:R-:W-:Y:S02]  /*c390*/  FMNMX.FTZ R2, R64, R2, !PT ;  /* 0x0000000240027209 */ /* 0x000fe40007810000 */
[----:B---3--:R-:W-:Y:S02]  /*c3a0*/  FMNMX.FTZ R69, R69, R3, !PT ;  /* 0x0000000345457209 */ /* 0x008fe40007810000 */
[----:B----4-:R-:W-:Y:S03]  /*c3b0*/  FMNMX.FTZ R0, R59, R2, !PT ;  /* 0x000000023b007209 */ /* 0x010fe60007810000 */
[----:B------:R-:W1:Y:S01]  /*c3c0*/  SHFL.BFLY PT, R4, R69, 0x1, 0x1f ;  /* 0x0c201f0045047f89 */ /* 0x000e6200000e0000 */
[----:B------:R-:W-:Y:S04]  /*c3d0*/  FMNMX.FTZ R0, R137, R0, !PT ;  /* 0x0000000089007209 */ /* 0x000fe80007810000 */
[----:B------:R-:W-:Y:S05]  /*c3e0*/  FMNMX.FTZ R0, R136, R0, !PT ;  /* 0x0000000088007209 */ /* 0x000fea0007810000 */
[----:B------:R-:W2:Y:S01]  /*c3f0*/  SHFL.BFLY PT, R2, R0, 0x2, 0x1f ;  /* 0x0c401f0000027f89 */ /* 0x000ea200000e0000 */
[----:B-1----:R-:W-:Y:S05]  /*c400*/  FMNMX.FTZ R69, R69, R4, !PT ;  /* 0x0000000445457209 */ /* 0x002fea0007810000 */
[----:B------:R-:W-:Y:S04]  /*c410*/  FMUL.FTZ R138, R69, c[0x0][0x2d0] ;  /* 0x0000b400458a7a20 */ /* 0x000fe80000410000 */
[--C-:B------:R-:W-:Y:S01]  /*c420*/  FFMA.FTZ R4, R148, c[0x0][0x2d0], -R138.reuse ;  /* 0x0000b40094047a23 */ /* 0x100fe2000001088a */
[----:B--2---:R-:W-:Y:S01]  /*c430*/  FMNMX.FTZ R0, R0, R2, !PT ;  /* 0x0000000200007209 */ /* 0x004fe20007810000 */
[--C-:B------:R-:W-:Y:S01]  /*c440*/  FFMA.FTZ R7, R150, c[0x0][0x2d0], -R138.reuse ;  /* 0x0000b40096077a23 */ /* 0x100fe2000001088a */
[----:B------:R-:W-:Y:S01]  /*c450*/  MOV R150, R169 ;  /* 0x000000a900967202 */ /* 0x000fe20000000f00 */
[----:B------:R1:W-:Y:S01]  /*c460*/  MUFU.EX2 R244, R4 ;  /* 0x0000000400f47308 */ /* 0x0003e20000000800 */
[----:B------:R-:W-:Y:S01]  /*c470*/  FFMA.FTZ R8, R149, c[0x0][0x2d0], -R138 ;  /* 0x0000b40095087a23 */ /* 0x000fe2000001088a */
[----:B------:R-:W2:Y:S01]  /*c480*/  SHFL.BFLY PT, R3, R0, 0x1, 0x1f ;  /* 0x0c201f0000037f89 */ /* 0x000ea200000e0000 */
[----:B------:R-:W-:Y:S01]  /*c490*/  FADD.FTZ R2, -R69, R70 ;  /* 0x0000004645027221 */ /* 0x000fe20000010100 */
[----:B------:R-:W-:Y:S01]  /*c4a0*/  MOV R70, R9 ;  /* 0x0000000900467202 */ /* 0x000fe20000000f00 */
[--C-:B------:R-:W-:Y:S01]  /*c4b0*/  FFMA.FTZ R32, R139, c[0x0][0x2d0], -R138.reuse ;  /* 0x0000b4008b207a23 */ /* 0x100fe2000001088a */
[----:B------:R-:W-:Y:S02]  /*c4c0*/  MOV R148, R12 ;  /* 0x0000000c00947202 */ /* 0x000fe40000000f00 */
[----:B------:R-:W-:Y:S02]  /*c4d0*/  MOV R149, R162 ;  /* 0x000000a200957202 */ /* 0x000fe40000000f00 */
[----:B------:R3:W-:Y:S01]  /*c4e0*/  MUFU.EX2 R245, R7 ;  /* 0x0000000700f57308 */ /* 0x0007e20000000800 */
[----:B------:R-:W-:Y:S01]  /*c4f0*/  MOV R139, R48 ;  /* 0x00000030008b7202 */ /* 0x000fe20000000f00 */
[----:B------:R-:W-:Y:S08]  /*c500*/  FFMA.FTZ R48, R159, c[0x0][0x2d0], -R138 ;  /* 0x0000b4009f307a23 */ /* 0x000ff0000001088a */
[----:B------:R4:W-:Y:S01]  /*c510*/  MUFU.EX2 R243, R8 ;  /* 0x0000000800f37308 */ /* 0x0009e20000000800 */
[----:B-1----:R-:W-:Y:S01]  /*c520*/  @P1 IMAD.WIDE.U32 R4, R229, c[0x0][0x1e0], RZ ;  /* 0x00007800e5041a25 */ /* 0x002fe200078e00ff */
[----:B--2---:R-:W-:Y:S02]  /*c530*/  FMNMX.FTZ R68, R0, R3, !PT ;  /* 0x0000000300447209 */ /* 0x004fe40007810000 */
[----:B------:R-:W-:Y:S01]  /*c540*/  @P1 SHF.R.S32.HI R3, RZ, 0x1f, R229 ;  /* 0x0000001fff031819 */ /* 0x000fe200000114e5 */
[----:B------:R-:W-:Y:S01]  /*c550*/  FMUL.FTZ R0, R2, c[0x0][0x2d0] ;  /* 0x0000b40002007a20 */ /* 0x000fe20000410000 */
[----:B------:R-:W-:Y:S03]  /*c560*/  @P1 SHF.L.U32 R6, R4, 0x7, RZ ;  /* 0x0000000704061819 */ /* 0x000fe600000006ff */
[----:B------:R-:W-:Y:S01]  /*c570*/  @P1 IMAD R3, R3, c[0x0][0x1e0], RZ ;  /* 0x0000780003031a24 */ /* 0x000fe200078e02ff */
[----:B------:R1:W2:Y:S03]  /*c580*/  MUFU.EX2 R2, R0 ;  /* 0x0000000000027308 */ /* 0x0002a60000000800 */
[----:B------:R-:W-:Y:S05]  /*c590*/  @P1 IMAD R3, R229, c[0x0][0x1e4], R3 ;  /* 0x00007900e5031a24 */ /* 0x000fea00078e0203 */
[----:B------:R-:W-:Y:S02]  /*c5a0*/  @P1 IADD3 R3, R5, R3, RZ ;  /* 0x0000000305031210 */ /* 0x000fe40007ffe0ff */
[----:B-----5:R-:W-:Y:S02]  /*c5b0*/  @P1 IADD3 R5, P3, R6, R10, RZ ;  /* 0x0000000a06051210 */ /* 0x020fe40007f7e0ff */
[----:B------:R-:W-:Y:S02]  /*c5c0*/  @P1 SHF.L.U64.HI R3, R4, 0x7, R3 ;  /* 0x0000000704031819 */ /* 0x000fe40000010203 */
[----:B------:R-:W-:Y:S02]  /*c5d0*/  @P1 LEA R4, P2, R5, c[0x0][0x1c8], 0x1 ;  /* 0x0000720005041a11 */ /* 0x000fe400078408ff */
[----:B---3--:R-:W-:Y:S02]  /*c5e0*/  @P1 IADD3.X R7, R3, R13, RZ, P3, !PT ;  /* 0x0000000d03071210 */ /* 0x008fe40001ffe4ff */
[----:B------:R-:W-:Y:S02]  /*c5f0*/  @P1 IADD3 R6, P4, P3, R6, 0x40, R10 ;  /* 0x0000004006061810 */ /* 0x000fe40007b9e00a */
[----:B------:R-:W-:Y:S01]  /*c600*/  @P1 LEA.HI.X R5, R5, c[0x0][0x1cc], R7, 0x1, P2 ;  /* 0x0000730005051a11 */ /* 0x000fe200010f0c07 */
[--C-:B------:R-:W-:Y:S01]  /*c610*/  FFMA.FTZ R7, R151, c[0x0][0x2d0], -R138.reuse ;  /* 0x0000b40097077a23 */ /* 0x100fe2000001088a */
[----:B------:R-:W-:Y:S02]  /*c620*/  MOV R151, R247 ;  /* 0x000000f700977202 */ /* 0x000fe40000000f00 */
[----:B------:R-:W-:Y:S01]  /*c630*/  @P1 LEA R10, P2, R6, c[0x0][0x1c8], 0x1 ;  /* 0x00007200060a1a11 */ /* 0x000fe200078408ff */
[----:B------:R3:W-:Y:S01]  /*c640*/  MUFU.EX2 R247, R7 ;  /* 0x0000000700f77308 */ /* 0x0007e20000000800 */
[----:B------:R-:W-:Y:S01]  /*c650*/  @P1 IADD3.X R3, R3, RZ, R13, P4, P3 ;  /* 0x000000ff03031210 */ /* 0x000fe200027e640d */
[----:B------:R5:W-:Y:S01]  /*c660*/  @P1 LDGSTS.E.BYPASS.LTC128B.128 [R228+0x8100], [R4.64], !P0 ;  /* 0x0810000004e41fae */ /* 0x000be2000c101d46 */
[----:B----4-:R-:W-:Y:S01]  /*c670*/  @P1 MOV R8, c[0x0][0x1e0] ;  /* 0x0000780000081a02 */ /* 0x010fe20000000f00 */
[----:B-1----:R-:W-:Y:S01]  /*c680*/  FADD.FTZ R0, -R68, R71 ;  /* 0x0000004744007221 */ /* 0x002fe20000010100 */
[----:B------:R-:W-:Y:S01]  /*c690*/  @P1 LEA.HI.X R11, R6, c[0x0][0x1cc], R3, 0x1, P2 ;  /* 0x00007300060b1a11 */ /* 0x000fe200010f0c03 */
[----:B------:R-:W-:Y:S01]  /*c6a0*/  FMUL.FTZ R3, R68, c[0x0][0x2d0] ;  /* 0x0000b40044037a20 */ /* 0x000fe20000410000 */
[----:B------:R-:W-:Y:S01]  /*c6b0*/  @P1 SHF.L.U64.HI R9, R8, R230, c[0x0][0x1e4] ;  /* 0x0000790008091619 */ /* 0x000fe200000102e6 */
[----:B------:R-:W-:Y:S01]  /*c6c0*/  FMUL.FTZ R0, R0, c[0x0][0x2d0] ;  /* 0x0000b40000007a20 */ /* 0x000fe20000410000 */
[----:B------:R-:W-:Y:S01]  /*c6d0*/  @P1 SHF.L.U32 R8, R8, 0x6, RZ ;  /* 0x0000000608081819 */ /* 0x000fe200000006ff */
[----:B------:R1:W-:Y:S01]  /*c6e0*/  @P1 LDGSTS.E.BYPASS.LTC128B.128 [R228+0xc100], [R10.64], !P6 ;  /* 0x0c1000000ae41fae */ /* 0x0003e2000f101d46 */
[----:B------:R-:W-:Y:S01]  /*c6f0*/  MOV R230, R163 ;  /* 0x000000a300e67202 */ /* 0x000fe20000000f00 */
[----:B--2---:R-:W-:Y:S01]  /*c700*/  FMUL.FTZ R16, R2, R84 ;  /* 0x0000005402107220 */ /* 0x004fe20000410000 */
[----:B------:R-:W-:Y:S01]  /*c710*/  @P1 IADD3 R6, P2, R4, R8, RZ ;  /* 0x0000000804061210 */ /* 0x000fe20007f5e0ff */
[----:B------:R-:W2:Y:S01]  /*c720*/  MUFU.EX2 R0, R0 ;  /* 0x0000000000007308 */ /* 0x000ea20000000800 */
[----:B------:R-:W-:Y:S01]  /*c730*/  MOV R71, R168 ;  /* 0x000000a800477202 */ /* 0x000fe20000000f00 */
[C---:B------:R-:W-:Y:S01]  /*c740*/  FMUL.FTZ R17, R2.reuse, R85 ;  /* 0x0000005502117220 */ /* 0x040fe20000410000 */
[----:B------:R-:W-:Y:S01]  /*c750*/  MOV R159, R151 ;  /* 0x00000097009f7202 */ /* 0x000fe20000000f00 */
[C---:B------:R-:W-:Y:S01]  /*c760*/  FMUL.FTZ R24, R2.reuse, R92 ;  /* 0x0000005c02187220 */ /* 0x040fe20000410000 */
[----:B------:R-:W-:Y:S01]  /*c770*/  MOV R151, R65 ;  /* 0x0000004100977202 */ /* 0x000fe20000000f00 */
[C---:B------:R-:W-:Y:S02]  /*c780*/  FMUL.FTZ R25, R2.reuse, R93 ;  /* 0x0000005d02197220 */ /* 0x040fe40000410000 */
[----:B------:R-:W-:Y:S01]  /*c790*/  FMUL.FTZ R33, R2, R101 ;  /* 0x0000006502217220 */ /* 0x000fe20000410000 */
[----:B------:R-:W-:Y:S01]  /*c7a0*/  MOV R101, R71 ;  /* 0x0000004700657202 */ /* 0x000fe20000000f00 */
[--C-:B---3--:R-:W-:Y:S01]  /*c7b0*/  FFMA.FTZ R7, R154, c[0x0][0x2d0], -R3.reuse ;  /* 0x0000b4009a077a23 */ /* 0x108fe20000010803 */
[----:B------:R-:W-:Y:S01]  /*c7c0*/  MOV R154, R235 ;  /* 0x000000eb009a7202 */ /* 0x000fe20000000f00 */
[--C-:B------:R-:W-:Y:S01]  /*c7d0*/  FFMA.FTZ R40, R157, c[0x0][0x2d0], -R3.reuse ;  /* 0x0000b4009d287a23 */ /* 0x100fe20000010803 */
[----:B------:R3:W-:Y:S01]  /*c7e0*/  MUFU.EX2 R235, R32 ;  /* 0x0000002000eb7308 */ /* 0x0007e20000000800 */
[----:B------:R-:W-:Y:S01]  /*c7f0*/  FMUL.FTZ R41, R2, R109 ;  /* 0x0000006d02297220 */ /* 0x000fe20000410000 */
[----:B-----5:R-:W-:Y:S01]  /*c800*/  @P1 IADD3 R4, P3, R6, R8, RZ ;  /* 0x0000000806041210 */ /* 0x020fe20007f7e0ff */
[----:B------:R-:W-:Y:S01]  /*c810*/  FMUL.FTZ R65, R2, R133 ;  /* 0x0000008502417220 */ /* 0x000fe20000410000 */
[----:B------:R-:W-:Y:S01]  /*c820*/  MOV R109, R161 ;  /* 0x000000a1006d7202 */ /* 0x000fe20000000f00 */
[--C-:B------:R-:W-:Y:S01]  /*c830*/  FFMA.FTZ R71, R241, c[0x0][0x2d0], -R138.reuse ;  /* 0x0000b400f1477a23 */ /* 0x100fe2000001088a */
[----:B------:R-:W-:Y:S01]  /*c840*/  MOV R157, R233 ;  /* 0x000000e9009d7202 */ /* 0x000fe20000000f00 */
[--C-:B------:R-:W-:Y:S03]  /*c850*/  FFMA.FTZ R137, R137, c[0x0][0x2d0], -R3.reuse ;  /* 0x0000b40089897a23 */ /* 0x100fe60000010803 */
[----:B------:R4:W-:Y:S01]  /*c860*/  MUFU.EX2 R169, R7 ;  /* 0x0000000700a97308 */ /* 0x0009e20000000800 */
[--C-:B-1----:R-:W-:Y:S01]  /*c870*/  FFMA.FTZ R10, R155, c[0x0][0x2d0], -R3.reuse ;  /* 0x0000b4009b0a7a23 */ /* 0x102fe20000010803 */
[----:B------:R-:W-:Y:S01]  /*c880*/  MOV R155, R234 ;  /* 0x000000ea009b7202 */ /* 0x000fe20000000f00 */
[C---:B--2---:R-:W-:Y:S02]  /*c890*/  FMUL.FTZ R11, R0.reuse, R79 ;  /* 0x0000004f000b7220 */ /* 0x044fe40000410000 */
[C---:B------:R-:W-:Y:S02]  /*c8a0*/  FMUL.FTZ R18, R0.reuse, R86 ;  /* 0x0000005600127220 */ /* 0x040fe40000410000 */
[C---:B------:R-:W-:Y:S02]  /*c8b0*/  FMUL.FTZ R19, R0.reuse, R87 ;  /* 0x0000005700137220 */ /* 0x040fe40000410000 */
[C---:B------:R-:W-:Y:S01]  /*c8c0*/  FMUL.FTZ R26, R0.reuse, R94 ;  /* 0x0000005e001a7220 */ /* 0x040fe20000410000 */
[----:B------:R1:W2:Y:S01]  /*c8d0*/  MUFU.EX2 R168, R10 ;  /* 0x0000000a00a87308 */ /* 0x0002a20000000800 */
[C---:B------:R-:W-:Y:S02]  /*c8e0*/  FMUL.FTZ R27, R0.reuse, R95 ;  /* 0x0000005f001b7220 */ /* 0x040fe40000410000 */
[----:B------:R-:W-:Y:S01]  /*c8f0*/  FMUL.FTZ R34, R0, R102 ;  /* 0x0000006600227220 */ /* 0x000fe20000410000 */
[----:B------:R-:W-:Y:S01]  /*c900*/  MOV R102, R150 ;  /* 0x0000009600667202 */ /* 0x000fe20000000f00 */
[----:B---3--:R-:W-:Y:S01]  /*c910*/  FMUL.FTZ R32, R2, R100 ;  /* 0x0000006402207220 */ /* 0x008fe20000410000 */
[----:B------:R-:W-:Y:S01]  /*c920*/  MOV R100, R70 ;  /* 0x0000004600647202 */ /* 0x000fe20000000f00 */
[C---:B------:R-:W-:Y:S01]  /*c930*/  FMUL.FTZ R35, R0.reuse, R103 ;  /* 0x0000006700237220 */ /* 0x040fe20000410000 */
[----:B------:R-:W-:Y:S01]  /*c940*/  MOV R150, R59 ;  /* 0x0000003b00967202 */ /* 0x000fe20000000f00 */
[--C-:B------:R-:W-:Y:S01]  /*c950*/  FFMA.FTZ R70, R193, c[0x0][0x2d0], -R138.reuse ;  /* 0x0000b400c1467a23 */ /* 0x100fe2000001088a */
[----:B------:R3:W-:Y:S01]  /*c960*/  MUFU.EX2 R162, R40 ;  /* 0x0000002800a27308 */ /* 0x0007e20000000800 */
[C---:B------:R-:W-:Y:S01]  /*c970*/  FMUL.FTZ R42, R0.reuse, R110 ;  /* 0x0000006e002a7220 */ /* 0x040fe20000410000 */
[----:B------:R-:W-:Y:S01]  /*c980*/  MOV R110, R49 ;  /* 0x00000031006e7202 */ /* 0x000fe20000000f00 */
[----:B------:R-:W-:Y:S01]  /*c990*/  FMUL.FTZ R43, R0, R111 ;  /* 0x0000006f002b7220 */ /* 0x000fe20000410000 */
[----:B----4-:R-:W-:Y:S01]  /*c9a0*/  @P1 IADD3.X R7, R5, R9, RZ, P2, !PT ;  /* 0x0000000905071210 */ /* 0x010fe200017fe4ff */
[----:B------:R-:W-:Y:S01]  /*c9b0*/  FMUL.FTZ R49, R2, R117 ;  /* 0x0000007502317220 */ /* 0x000fe20000410000 */
[----:B------:R-:W-:Y:S01]  /*c9c0*/  @P1 IADD3 R8, P2, R4, R8, RZ ;  /* 0x0000000804081210 */ /* 0x000fe20007f5e0ff */
[C---:B------:R-:W-:Y:S01]  /*c9d0*/  FMUL.FTZ R59, R0.reuse, R127 ;  /* 0x0000007f003b7220 */ /* 0x040fe20000410000 */
[-C--:B------:R-:W-:Y:S01]  /*c9e0*/  @P1 IADD3.X R5, R7, R9.reuse, RZ, P3, !PT ;  /* 0x0000000907051210 */ /* 0x080fe20001ffe4ff */
[----:B------:R4:W-:Y:S01]  /*c9f0*/  @P1 LDGSTS.E.BYPASS.LTC128B.128 [R228+0x9100], [R6.64], !P0 ;  /* 0x0910000006e41fae */ /* 0x0009e2000c101d46 */
[----:B------:R-:W-:Y:S01]  /*ca00*/  MOV R103, R58 ;  /* 0x0000003a00677202 */ /* 0x000fe20000000f00 */
[C---:B------:R-:W-:Y:S01]  /*ca10*/  FMUL.FTZ R58, R0.reuse, R126 ;  /* 0x0000007e003a7220 */ /* 0x040fe20000410000 */
[----:B------:R-:W-:Y:S01]  /*ca20*/  @P1 IADD3.X R9, R5, R9, RZ, P2, !PT ;  /* 0x0000000905091210 */ /* 0x000fe200017fe4ff */
[----:B------:R5:W-:Y:S01]  /*ca30*/  MUFU.EX2 R233, R48 ;  /* 0x0000003000e97308 */ /* 0x000be20000000800 */
[----:B-1----:R-:W-:Y:S01]  /*ca40*/  FMUL.FTZ R10, R0, R78 ;  /* 0x0000004e000a7220 */ /* 0x002fe20000410000 */
[----:B------:R-:W-:Y:S01]  /*ca50*/  MOV R111, R60 ;  /* 0x0000003c006f7202 */ /* 0x000fe20000000f00 */
[--C-:B------:R-:W-:Y:S01]  /*ca60*/  FFMA.FTZ R100, R100, c[0x0][0x2d0], -R138.reuse ;  /* 0x0000b40064647a23 */ /* 0x100fe2000001088a */
[----:B------:R4:W-:Y:S01]  /*ca70*/  @P1 LDGSTS.E.BYPASS.LTC128B.128 [R228+0xd100], [R6.64+0x80], !P6 ;  /* 0x0d10008006e41fae */ /* 0x0009e2000f101d46 */
[C---:B---3--:R-:W-:Y:S07]  /*ca80*/  FMUL.FTZ R40, R2.reuse, R108 ;  /* 0x0000006c02287220 */ /* 0x048fee0000410000 */
[----:B------:R1:W-:Y:S01]  /*ca90*/  @P1 LDGSTS.E.BYPASS.LTC128B.128 [R228+0xa100], [R4.64], !P0 ;  /* 0x0a10000004e41fae */ /* 0x0003e2000c101d46 */
[----:B------:R-:W-:Y:S02]  /*caa0*/  MOV R108, R154 ;  /* 0x0000009a006c7202 */ /* 0x000fe40000000f00 */
[----:B------:R-:W-:Y:S02]  /*cab0*/  MOV R154, R149 ;  /* 0x00000095009a7202 */ /* 0x000fe40000000f00 */
[----:B------:R-:W-:Y:S01]  /*cac0*/  MOV R149, R64 ;  /* 0x0000004000957202 */ /* 0x000fe20000000f00 */
[C---:B------:R-:W-:Y:S02]  /*cad0*/  FMUL.FTZ R64, R2.reuse, R132 ;  /* 0x0000008402407220 */ /* 0x040fe40000410000 */
[----:B------:R1:W-:Y:S01]  /*cae0*/  @P1 LDGSTS.E.BYPASS.LTC128B.128 [R228+0xe100], [R4.64+0x80], !P6 ;  /* 0x0e10008004e41fae */ /* 0x0003e2000f101d46 */
[----:B-----5:R-:W-:Y:S07]  /*caf0*/  FMUL.FTZ R48, R2, R116 ;  /* 0x0000007402307220 */ /* 0x020fee0000410000 */
[----:B------:R3:W-:Y:S01]  /*cb00*/  @P1 LDGSTS.E.BYPASS.LTC128B.128 [R228+0xb100], [R8.64], !P0 ;  /* 0x0b10000008e41fae */ /* 0x0007e2000c101d46 */
[C---:B----4-:R-:W-:Y:S01]  /*cb10*/  FMUL.FTZ R6, R0.reuse, R74 ;  /* 0x0000004a00067220 */ /* 0x050fe20000410000 */
[----:B------:R-:W-:Y:S01]  /*cb20*/  F2FP.PACK_AB R74, R247, R243 ;  /* 0x000000f3f74a723e */ /* 0x000fe200000000ff */
[----:B------:R-:W-:Y:S05]  /*cb30*/  FMUL.FTZ R7, R0, R75 ;  /* 0x0000004b00077220 */ /* 0x000fea0000410000 */
[----:B------:R3:W-:Y:S08]  /*cb40*/  @P1 LDGSTS.E.BYPASS.LTC128B.128 [R228+0xf100], [R8.64+0x80], !P6 ;  /* 0x0f10008008e41fae */ /* 0x0007f0000f101d46 */
[----:B------:R-:W4:Y:S01]  /*cb50*/  LDSM.16.MT88.4 R12, [R200] ;  /* 0x00000000c80c783b */ /* 0x000f220000004200 */
[--C-:B-1----:R-:W-:Y:S01]  /*cb60*/  FFMA.FTZ R4, R152, c[0x0][0x2d0], -R3.reuse ;  /* 0x0000b40098047a23 */ /* 0x102fe20000010803 */
[----:B------:R-:W-:Y:S01]  /*cb70*/  MOV R152, R67 ;  /* 0x0000004300987202 */ /* 0x000fe20000000f00 */
[----:B------:R-:W-:Y:S01]  /*cb80*/  FMUL.FTZ R5, R2, R73 ;  /* 0x0000004902057220 */ /* 0x000fe20000410000 */
[----:B--2---:R-:W-:Y:S01]  /*cb90*/  F2FP.PACK_AB R73, R168, R169 ;  /* 0x000000a9a849723e */ /* 0x004fe200000000ff */
[----:B------:R1:W-:Y:S03]  /*cba0*/  MUFU.EX2 R163, R4 ;  /* 0x0000000400a37308 */ /* 0x0003e60000000800 */
[----:B------:R-:W2:Y:S01]  /*cbb0*/  LDSM.16.MT88.4 R20, [R204] ;  /* 0x00000000cc14783b */ /* 0x000ea20000004200 */
[----:B------:R-:W-:Y:S07]  /*cbc0*/  FMUL.FTZ R67, R0, R135 ;  /* 0x0000008700437220 */ /* 0x000fee0000410000 */
[----:B------:R-:W5:Y:S01]  /*cbd0*/  LDSM.16.MT88.4 R28, [R203] ;  /* 0x00000000cb1c783b */ /* 0x000f620000004200 */
[C---:B---3--:R-:W-:Y:S02]  /*cbe0*/  FMUL.FTZ R8, R2.reuse, R76 ;  /* 0x0000004c02087220 */ /* 0x048fe40000410000 */
[----:B------:R-:W-:Y:S05]  /*cbf0*/  FMUL.FTZ R9, R2, R77 ;  /* 0x0000004d02097220 */ /* 0x000fea0000410000 */
[----:B------:R-:W3:Y:S01]  /*cc00*/  LDSM.16.MT88.4 R36, [R223] ;  /* 0x00000000df24783b */ /* 0x000ee20000004200 */
[--C-:B-1----:R-:W-:Y:S07]  /*cc10*/  FFMA.FTZ R4, R153, c[0x0][0x2d0], -R3.reuse ;  /* 0x0000b40099047a23 */ /* 0x102fee0000010803 */
[----:B------:R-:W1:Y:S01]  /*cc20*/  LDSM.16.MT88.4 R44, [R200+0x4000] ;  /* 0x00400000c82c783b */ /* 0x000e620000004200 */
[----:B------:R-:W-:Y:S01]  /*cc30*/  MOV R153, R51 ;  /* 0x0000003300997202 */ /* 0x000fe20000000f00 */
[----:B------:R-:W-:Y:S01]  /*cc40*/  FMUL.FTZ R51, R0, R119 ;  /* 0x0000007700337220 */ /* 0x000fe20000410000 */
[----:B------:R2:W2:Y:S01]  /*cc50*/  MUFU.EX2 R170, R4 ;  /* 0x0000000400aa7308 */ /* 0x0004a20000000800 */
[----:B------:R-:W-:Y:S04]  /*cc60*/  MOV R119, R230 ;  /* 0x000000e600777202 */ /* 0x000fe80000000f00 */
[----:B------:R-:W1:Y:S05]  /*cc70*/  LDSM.16.MT88.4 R52, [R204+0x4000] ;  /* 0x00400000cc34783b */ /* 0x000e6a0000004200 */
[----:B------:R3:W-:Y:S03]  /*cc80*/  MUFU.EX2 R230, R70 ;  /* 0x0000004600e67308 */ /* 0x0007e60000000800 */
[----:B------:R-:W1:Y:S08]  /*cc90*/  LDSM.16.MT88.4 R60, [R203+0x4000] ;  /* 0x00400000cb3c783b */ /* 0x000e700000004200 */
[----:B------:R-:W1:Y:S01]  /*cca0*/  LDSM.16.MT88.4 R76, [R206+0x4000] ;  /* 0x00400000ce4c783b */ /* 0x000e620000004200 */
[----:B--2---:R-:W-:Y:S01]  /*ccb0*/  FMUL.FTZ R4, R2, R72 ;  /* 0x0000004802047220 */ /* 0x004fe20000410000 */
[----:B------:R-:W-:Y:S02]  /*ccc0*/  F2FP.PACK_AB R72, R245, R244 ;  /* 0x000000f4f548723e */ /* 0x000fe400000000ff */
[----:B------:R-:W-:Y:S04]  /*ccd0*/  F2FP.PACK_AB R75, R170, R163 ;  /* 0x000000a3aa4b723e */ /* 0x000fe800000000ff */
[----:B------:R-:W-:Y:S03]  /*cce0*/  LDSM.16.MT88.4 R84, [R204+0x800] ;  /* 0x00080000cc54783b */ /* 0x000fe60000004200 */
[C---:B----4-:R-:W-:Y:S05]  /*ccf0*/  HMMA.16816.F32 R4, R72.reuse, R12, R4 ;  /* 0x0000000c4804723c */ /* 0x050fea0000001804 */
[----:B------:R-:W-:Y:S01]  /*cd00*/  LDSM.16.MT88.4 R92, [R206+0x4800] ;  /* 0x00480000ce5c783b */ /* 0x000fe20000004200 */
[--C-:B---3--:R-:W-:Y:S02]  /*cd10*/  FFMA.FTZ R70, R194, c[0x0][0x2d0], -R138.reuse ;  /* 0x0000b400c2467a23 */ /* 0x108fe4000001088a */
[C---:B------:R-:W-:Y:S01]  /*cd20*/  FMUL.FTZ R12, R2.reuse, R80 ;  /* 0x00000050020c7220 */ /* 0x040fe20000410000 */
[C---:B------:R-:W-:Y:S04]  /*cd30*/  HMMA.16816.F32 R8, R72.reuse, R14, R8 ;  /* 0x0000000e4808723c */ /* 0x040fe80000001808 */
[----:B------:R-:W0:Y:S01]  /*cd40*/  LDGDEPBAR ;  /* 0x00000000000079af */ /* 0x000e220000000000 */
[----:B------:R-:W-:Y:S02]  /*cd50*/  FMUL.FTZ R13, R2, R81 ;  /* 0x00000051020d7220 */ /* 0x000fe40000410000 */
[C---:B------:R-:W-:Y:S02]  /*cd60*/  FMUL.FTZ R14, R0.reuse, R82 ;  /* 0x00000052000e7220 */ /* 0x040fe40000410000 */
[----:B------:R-:W-:Y:S03]  /*cd70*/  FMUL.FTZ R15, R0, R83 ;  /* 0x00000053000f7220 */ /* 0x000fe60000410000 */
[----:B------:R-:W2:Y:S04]  /*cd80*/  LDSM.16.MT88.4 R80, [R200+0x800] ;  /* 0x00080000c850783b */ /* 0x000ea80000004200 */
[C---:B------:R-:W-:Y:S07]  /*cd90*/  HMMA.16816.F32 R12, R72.reuse, R20, R12 ;  /* 0x00000014480c723c */ /* 0x040fee000000180c */
[C---:B------:R-:W-:Y:S01]  /*cda0*/  FMUL.FTZ R20, R2.reuse, R88 ;  /* 0x0000005802147220 */ /* 0x040fe20000410000 */
[C---:B------:R-:W-:Y:S04]  /*cdb0*/  HMMA.16816.F32 R16, R72.reuse, R22, R16 ;  /* 0x000000164810723c */ /* 0x040fe80000001810 */
[----:B------:R-:W-:Y:S03]  /*cdc0*/  FMUL.FTZ R21, R2, R89 ;  /* 0x0000005902157220 */ /* 0x000fe60000410000 */
[C---:B------:R-:W-:Y:S02]  /*cdd0*/  FMUL.FTZ R22, R0.reuse, R90 ;  /* 0x0000005a00167220 */ /* 0x040fe40000410000 */
[----:B------:R-:W-:Y:S02]  /*cde0*/  FMUL.FTZ R23, R0, R91 ;  /* 0x0000005b00177220 */ /* 0x000fe40000410000 */
[----:B------:R-:W3:Y:S05]  /*cdf0*/  LDSM.16.MT88.4 R88, [R203+0x800] ;  /* 0x00080000cb58783b */ /* 0x000eea0000004200 */
[C---:B-----5:R-:W-:Y:S07]  /*ce00*/  HMMA.16816.F32 R20, R72.reuse, R28, R20 ;  /* 0x0000001c4814723c */ /* 0x060fee0000001814 */
        /* <DEDUP_REMOVED lines=15> */
[----:B----4-:R-:W-:Y:S07]  /*cf00*/  FMUL.FTZ R36, R2, R104 ;  /* 0x0000006802247220 */ /* 0x010fee0000410000 */
[C---:B-1----:R-:W-:Y:S07]  /*cf10*/  HMMA.16816.F32 R36, R72.reuse, R44, R36 ;  /* 0x0000002c4824723c */ /* 0x042fee0000001824 */
[--C-:B------:R-:W-:Y:S01]  /*cf20*/  FFMA.FTZ R44, R158, c[0x0][0x2d0], -R3.reuse ;  /* 0x0000b4009e2c7a23 */ /* 0x100fe20000010803 */
[C---:B------:R-:W-:Y:S03]  /*cf30*/  HMMA.16816.F32 R40, R72.reuse, R46, R40 ;  /* 0x0000002e4828723c */ /* 0x040fe60000001828 */
[----:B------:R1:W-:Y:S01]  /*cf40*/  MUFU.EX2 R161, R44 ;  /* 0x0000002c00a17308 */ /* 0x0003e20000000800 */
[----:B------:R-:W-:Y:S01]  /*cf50*/  FMUL.FTZ R45, R2, R113 ;  /* 0x00000071022d7220 */ /* 0x000fe20000410000 */
[----:B------:R-:W-:Y:S02]  /*cf60*/  MOV R158, R155 ;  /* 0x0000009b009e7202 */ /* 0x000fe40000000f00 */
[C---:B------:R-:W-:Y:S01]  /*cf70*/  FMUL.FTZ R46, R0.reuse, R114 ;  /* 0x00000072002e7220 */ /* 0x040fe20000410000 */
[----:B------:R-:W-:Y:S01]  /*cf80*/  MOV R155, R66 ;  /* 0x00000042009b7202 */ /* 0x000fe20000000f00 */
[C---:B------:R-:W-:Y:S03]  /*cf90*/  FMUL.FTZ R47, R0.reuse, R115 ;  /* 0x00000073002f7220 */ /* 0x040fe60000410000 */
[----:B------:R-:W-:Y:S02]  /*cfa0*/  FMUL.FTZ R66, R0, R134 ;  /* 0x0000008600427220 */ /* 0x000fe40000410000 */
[----:B-1----:R-:W-:Y:S07]  /*cfb0*/  FMUL.FTZ R44, R2, R112 ;  /* 0x00000070022c7220 */ /* 0x002fee0000410000 */
[C---:B------:R-:W-:Y:S07]  /*cfc0*/  HMMA.16816.F32 R44, R72.reuse, R52, R44 ;  /* 0x00000034482c723c */ /* 0x040fee000000182c */
[--C-:B------:R-:W-:Y:S01]  /*cfd0*/  FFMA.FTZ R52, R160, c[0x0][0x2d0], -R138.reuse ;  /* 0x0000b400a0347a23 */ /* 0x100fe2000001088a */
[C---:B------:R-:W-:Y:S03]  /*cfe0*/  HMMA.16816.F32 R48, R72.reuse, R54, R48 ;  /* 0x000000364830723c */ /* 0x040fe60000001830 */
[----:B------:R1:W4:Y:S01]  /*cff0*/  MUFU.EX2 R118, R52 ;  /* 0x0000003400767308 */ /* 0x0003220000000800 */
[C---:B------:R-:W-:Y:S01]  /*d000*/  FMUL.FTZ R53, R2.reuse, R121 ;  /* 0x0000007902357220 */ /* 0x040fe20000410000 */
[----:B------:R-:W-:Y:S02]  /*d010*/  MOV R121, R199 ;  /* 0x000000c700797202 */ /* 0x000fe40000000f00 */
[----:B------:R-:W-:Y:S01]  /*d020*/  MOV R160, R57 ;  /* 0x0000003900a07202 */ /* 0x000fe20000000f00 */
[----:B------:R-:W-:Y:S04]  /*d030*/  FMUL.FTZ R57, R2, R125 ;  /* 0x0000007d02397220 */ /* 0x000fe80000410000 */
[C---:B------:R-:W-:Y:S01]  /*d040*/  FMUL.FTZ R54, R0.reuse, R122 ;  /* 0x0000007a00367220 */ /* 0x040fe20000410000 */
[----:B------:R5:W-:Y:S01]  /*d050*/  MUFU.EX2 R199, R70 ;  /* 0x0000004600c77308 */ /* 0x000be20000000800 */
[----:B------:R-:W-:Y:S02]  /*d060*/  FMUL.FTZ R55, R0, R123 ;  /* 0x0000007b00377220 */ /* 0x000fe40000410000 */
[----:B-1----:R-:W-:Y:S01]  /*d070*/  FMUL.FTZ R52, R2, R120 ;  /* 0x0000007802347220 */ /* 0x002fe20000410000 */
[----:B------:R-:W-:Y:S01]  /*d080*/  MOV R120, R56 ;  /* 0x0000003800787202 */ /* 0x000fe20000000f00 */
[--C-:B------:R-:W-:Y:S05]  /*d090*/  FFMA.FTZ R56, R171, c[0x0][0x2d0], -R3.reuse ;  /* 0x0000b400ab387a23 */ /* 0x100fea0000010803 */
[----:B------:R1:W-:Y:S01]  /*d0a0*/  MUFU.EX2 R117, R56 ;  /* 0x0000003800757308 */ /* 0x0003e20000000800 */
[C---:B------:R-:W-:Y:S03]  /*d0b0*/  HMMA.16816.F32 R52, R72.reuse, R60, R52 ;  /* 0x0000003c4834723c */ /* 0x040fe60000001834 */
[--C-:B-----5:R-:W-:Y:S04]  /*d0c0*/  FFMA.FTZ R70, R195, c[0x0][0x2d0], -R3.reuse ;  /* 0x0000b400c3467a23 */ /* 0x120fe80000010803 */
[--C-:B------:R-:W-:Y:S02]  /*d0d0*/  FFMA.FTZ R60, R192, c[0x0][0x2d0], -R3.reuse ;  /* 0x0000b400c03c7a23 */ /* 0x100fe40000010803 */
[----:B------:R5:W-:Y:S03]  /*d0e0*/  MUFU.EX2 R125, R70 ;  /* 0x00000046007d7308 */ /* 0x000be60000000800 */
[C---:B------:R-:W-:Y:S07]  /*d0f0*/  FMUL.FTZ R61, R2.reuse, R129 ;  /* 0x00000081023d7220 */ /* 0x040fee0000410000 */
[----:B------:R2:W2:Y:S01]  /*d100*/  MUFU.EX2 R116, R60 ;  /* 0x0000003c00747308 */ /* 0x0004a20000000800 */
[----:B-1----:R-:W-:Y:S07]  /*d110*/  FMUL.FTZ R56, R2, R124 ;  /* 0x0000007c02387220 */ /* 0x002fee0000410000 */
[C---:B------:R-:W-:Y:S03]  /*d120*/  HMMA.16816.F32 R56, R72.reuse, R62, R56 ;  /* 0x0000003e4838723c */ /* 0x040fe60000001838 */
[--C-:B-----5:R-:W-:Y:S02]  /*d130*/  FFMA.FTZ R70, R196, c[0x0][0x2d0], -R3.reuse ;  /* 0x0000b400c4467a23 */ /* 0x120fe40000010803 */
[----:B------:R1:W-:Y:S02]  /*d140*/  MUFU.EX2 R196, R71 ;  /* 0x0000004700c47308 */ /* 0x0003e40000000800 */
[C---:B------:R-:W-:Y:S02]  /*d150*/  FMUL.FTZ R62, R0.reuse, R130 ;  /* 0x00000082003e7220 */ /* 0x040fe40000410000 */
[----:B------:R-:W-:Y:S03]  /*d160*/  FMUL.FTZ R63, R0, R131 ;  /* 0x00000083003f7220 */ /* 0x000fe60000410000 */
[----:B--2---:R-:W-:Y:S03]  /*d170*/  FMUL.FTZ R60, R2, R128 ;  /* 0x00000080023c7220 */ /* 0x004fe60000410000 */
[----:B------:R2:W5:Y:S04]  /*d180*/  MUFU.EX2 R124, R70 ;  /* 0x00000046007c7308 */ /* 0x0005680000000800 */
[C---:B------:R-:W-:Y:S08]  /*d190*/  HMMA.16816.F32 R60, R72.reuse, R76, R60 ;  /* 0x0000004c483c723c */ /* 0x040ff0000000183c */
[----:B------:R-:W-:Y:S01]  /*d1a0*/  HMMA.16816.F32 R64, R72, R78, R64 ;  /* 0x0000004e4840723c */ /* 0x000fe20000001840 */
[----:B------:R-:W3:Y:S03]  /*d1b0*/  LDSM.16.MT88.4 R76, [R206+0x800] ;  /* 0x00080000ce4c783b */ /* 0x000ee60000004200 */
[--C-:B-1----:R-:W-:Y:S03]  /*d1c0*/  FFMA.FTZ R71, R150, c[0x0][0x2d0], -R3.reuse ;  /* 0x0000b40096477a23 */ /* 0x102fe60000010803 */
[----:B----4-:R-:W-:Y:S02]  /*d1d0*/  F2FP.PACK_AB R74, R118, R233 ;  /* 0x000000e9764a723e */ /* 0x010fe400000000ff */
[----:B------:R-:W-:Y:S03]  /*d1e0*/  F2FP.PACK_AB R75, R116, R117 ;  /* 0x00000075744b723e */ /* 0x000fe600000000ff */
[--C-:B--2---:R-:W-:Y:S01]  /*d1f0*/  FFMA.FTZ R70, R197, c[0x0][0x2d0], -R138.reuse ;  /* 0x0000b400c5467a23 */ /* 0x104fe2000001088a */
[----:B------:R-:W-:Y:S02]  /*d200*/  F2FP.PACK_AB R72, R234, R235 ;  /* 0x000000ebea48723e */ /* 0x000fe400000000ff */
[----:B------:R-:W-:Y:S01]  /*d210*/  F2FP.PACK_AB R73, R161, R162 ;  /* 0x000000a2a149723e */ /* 0x000fe200000000ff */
[----:B------:R1:W-:Y:S06]  /*d220*/  MUFU.EX2 R127, R70 ;  /* 0x00000046007f7308 */ /* 0x0003ec0000000800 */
[C---:B------:R-:W-:Y:S08]  /*d230*/  HMMA.16816.F32 R4, R72.reuse, R80, R4 ;  /* 0x000000504804723c */ /* 0x040ff00000001804 */
[C---:B------:R-:W-:Y:S01]  /*d240*/  HMMA.16816.F32 R8, R72.reuse, R82, R8 ;  /* 0x000000524808723c */ /* 0x040fe20000001808 */
[----:B------:R-:W2:Y:S07]  /*d250*/  LDSM.16.MT88.4 R80, [R200+0x4800] ;  /* 0x00480000c850783b */ /* 0x000eae0000004200 */
[C---:B------:R-:W-:Y:S04]  /*d260*/  HMMA.16816.F32 R12, R72.reuse, R84, R12 ;  /* 0x00000054480c723c */ /* 0x040fe8000000180c */
[--C-:B-1----:R-:W-:Y:S04]  /*d270*/  FFMA.FTZ R70, R198, c[0x0][0x2d0], -R138.reuse ;  /* 0x0000b400c6467a23 */ /* 0x102fe8000001088a */
[C---:B------:R-:W-:Y:S01]  /*d280*/  HMMA.16816.F32 R16, R72.reuse, R86, R16 ;  /* 0x000000564810723c */ /* 0x040fe20000001810 */
[----:B------:R1:W4:Y:S01]  /*d290*/  MUFU.EX2 R126, R70 ;  /* 0x00000046007e7308 */ /* 0x0003220000000800 */
[----:B------:R-:W4:Y:S06]  /*d2a0*/  LDSM.16.MT88.4 R84, [R204+0x4800] ;  /* 0x00480000cc54783b */ /* 0x000f2c0000004200 */
[C---:B---3--:R-:W-:Y:S08]  /*d2b0*/  HMMA.16816.F32 R20, R72.reuse, R88, R20 ;  /* 0x000000584814723c */ /* 0x048ff00000001814 */
[C---:B------:R-:W-:Y:S01]  /*d2c0*/  HMMA.16816.F32 R24, R72.reuse, R90, R24 ;  /* 0x0000005a4818723c */ /* 0x040fe20000001818 */
[----:B------:R-:W3:Y:S07]  /*d2d0*/  LDSM.16.MT88.4 R88, [R203+0x4800] ;  /* 0x00480000cb58783b */ /* 0x000eee0000004200 */
[C---:B------:R-:W-:Y:S04]  /*d2e0*/  HMMA.16816.F32 R28, R72.reuse, R76, R28 ;  /* 0x0000004c481c723c */ /* 0x040fe8000000181c */
[--C-:B-1----:R-:W-:Y:S04]  /*d2f0*/  FFMA.FTZ R70, R231, c[0x0][0x2d0], -R3.reuse ;  /* 0x0000b400e7467a23 */ /* 0x102fe80000010803 */
[C---:B------:R-:W-:Y:S01]  /*d300*/  HMMA.16816.F32 R32, R72.reuse, R78, R32 ;  /* 0x0000004e4820723c */ /* 0x040fe20000001820 */
[----:B------:R1:W-:Y:S01]  /*d310*/  MUFU.EX2 R107, R70 ;  /* 0x00000046006b7308 */ /* 0x0003e20000000800 */
[----:B------:R-:W5:Y:S06]  /*d320*/  LDSM.16.MT88.4 R76, [R200+0x1000] ;  /* 0x00100000c84c783b */ /* 0x000f6c0000004200 */
[C---:B--2---:R-:W-:Y:S08]  /*d330*/  HMMA.16816.F32 R36, R72.reuse, R80, R36 ;  /* 0x000000504824723c */ /* 0x044ff00000001824 */
[C---:B------:R-:W-:Y:S01]  /*d340*/  HMMA.16816.F32 R40, R72.reuse, R82, R40 ;  /* 0x000000524828723c */ /* 0x040fe20000001828 */
[----:B------:R-:W2:Y:S07]  /*d350*/  LDSM.16.MT88.4 R80, [R203+0x1000] ;  /* 0x00100000cb50783b */ /* 0x000eae0000004200 */
[C---:B----4-:R-:W-:Y:S04]  /*d360*/  HMMA.16816.F32 R44, R72.reuse, R84, R44 ;  /* 0x00000054482c723c */ /* 0x050fe8000000182c */
[--C-:B-1----:R-:W-:Y:S04]  /*d370*/  FFMA.FTZ R70, R232, c[0x0][0x2d0], -R3.reuse ;  /* 0x0000b400e8467a23 */ /* 0x102fe80000010803 */
[C---:B------:R-:W-:Y:S01]  /*d380*/  HMMA.16816.F32 R48, R72.reuse, R86, R48 ;  /* 0x000000564830723c */ /* 0x040fe20000001830 */
[----:B------:R1:W4:Y:S01]  /*d390*/  MUFU.EX2 R106, R70 ;  /* 0x00000046006a7308 */ /* 0x0003220000000800 */
[----:B------:R-:W2:Y:S06]  /*d3a0*/  LDSM.16.MT88.4 R84, [R206+0x1000] ;  /* 0x00100000ce54783b */ /* 0x000eac0000004200 */
[C---:B---3--:R-:W-:Y:S08]  /*d3b0*/  HMMA.16816.F32 R52, R72.reuse, R88, R52 ;  /* 0x000000584834723c */ /* 0x048ff00000001834 */
[C---:B------:R-:W-:Y:S01]  /*d3c0*/  HMMA.16816.F32 R56, R72.reuse, R90, R56 ;  /* 0x0000005a4838723c */ /* 0x040fe20000001838 */
[----:B------:R-:W-:Y:S07]  /*d3d0*/  LDSM.16.MT88.4 R88, [R204+0x5000] ;  /* 0x00500000cc58783b */ /* 0x000fee0000004200 */
[C---:B------:R-:W-:Y:S04]  /*d3e0*/  HMMA.16816.F32 R60, R72.reuse, R92, R60 ;  /* 0x0000005c483c723c */ /* 0x040fe8000000183c */
[--C-:B-1----:R-:W-:Y:S04]  /*d3f0*/  FFMA.FTZ R70, R236, c[0x0][0x2d0], -R138.reuse ;  /* 0x0000b400ec467a23 */ /* 0x102fe8000001088a */
[----:B------:R-:W-:Y:S01]  /*d400*/  HMMA.16816.F32 R64, R72, R94, R64 ;  /* 0x0000005e4840723c */ /* 0x000fe20000001840 */
[----:B------:R1:W-:Y:S01]  /*d410*/  MUFU.EX2 R198, R70 ;  /* 0x0000004600c67308 */ /* 0x0003e20000000800 */
[----:B------:R-:W-:Y:S05]  /*d420*/  LDSM.16.MT88.4 R92, [R206+0x5800] ;  /* 0x00580000ce5c783b */ /* 0x000fea0000004200 */
[----:B-----5:R-:W-:Y:S02]  /*d430*/  F2FP.PACK_AB R73, R124, R125 ;  /* 0x0000007d7c49723e */ /* 0x020fe400000000ff */
[----:B------:R-:W-:Y:S03]  /*d440*/  F2FP.PACK_AB R74, R126, R127 ;  /* 0x0000007f7e4a723e */ /* 0x000fe600000000ff */
[----:B------:R-:W-:Y:S02]  /*d450*/  F2FP.PACK_AB R72, R199, R230 ;  /* 0x000000e6c748723e */ /* 0x000fe400000000ff */
[----:B----4-:R-:W-:Y:S07]  /*d460*/  F2FP.PACK_AB R75, R106, R107 ;  /* 0x0000006b6a4b723e */ /* 0x010fee00000000ff */
[C---:B------:R-:W-:Y:S03]  /*d470*/  HMMA.16816.F32 R4, R72.reuse, R76, R4 ;  /* 0x0000004c4804723c */ /* 0x040fe60000001804 */
[--C-:B-1----:R-:W-:Y:S05]  /*d480*/  FFMA.FTZ R70, R237, c[0x0][0x2d0], -R138.reuse ;  /* 0x0000b400ed467a23 */ /* 0x102fea000001088a */
[C---:B------:R-:W-:Y:S01]  /*d490*/  HMMA.16816.F32 R8, R72.reuse, R78, R8 ;  /* 0x0000004e4808723c */ /* 0x040fe20000001808 */
[----:B------:R1:W3:Y:S01]  /*d4a0*/  MUFU.EX2 R197, R70 ;  /* 0x0000004600c57308 */ /* 0x0002e20000000800 */
[----:B------:R-:W4:Y:S06]  /*d4b0*/  LDSM.16.MT88.4 R76, [R200+0x5000] ;  /* 0x00500000c84c783b */ /* 0x000f2c0000004200 */
[C---:B------:R-:W-:Y:S08]  /*d4c0*/  HMMA.16816.F32 R12, R72.reuse, R96, R12 ;  /* 0x00000060480c723c */ /* 0x040ff0000000180c */
[C---:B------:R-:W-:Y:S01]  /*d4d0*/  HMMA.16816.F32 R16, R72.reuse, R98, R16 ;  /* 0x000000624810723c */ /* 0x040fe20000001810 */
[----:B------:R-:W-:Y:S07]  /*d4e0*/  LDSM.16.MT88.4 R96, [R204+0x2000] ;  /* 0x00200000cc60783b */ /* 0x000fee0000004200 */
[C---:B--2---:R-:W-:Y:S04]  /*d4f0*/  HMMA.16816.F32 R20, R72.reuse, R80, R20 ;  /* 0x000000504814723c */ /* 0x044fe80000001814 */
[--C-:B-1----:R-:W-:Y:S04]  /*d500*/  FFMA.FTZ R70, R238, c[0x0][0x2d0], -R3.reuse ;  /* 0x0000b400ee467a23 */ /* 0x102fe80000010803 */
[C---:B------:R-:W-:Y:S01]  /*d510*/  HMMA.16816.F32 R24, R72.reuse, R82, R24 ;  /* 0x000000524818723c */ /* 0x040fe20000001818 */
[----:B------:R1:W-:Y:S01]  /*d520*/  MUFU.EX2 R105, R70 ;  /* 0x0000004600697308 */ /* 0x0003e20000000800 */
[----:B------:R-:W2:Y:S06]  /*d530*/  LDSM.16.MT88.4 R80, [R203+0x5000] ;  /* 0x00500000cb50783b */ /* 0x000eac0000004200 */
[C---:B------:R-:W-:Y:S08]  /*d540*/  HMMA.16816.F32 R28, R72.reuse, R84, R28 ;  /* 0x00000054481c723c */ /* 0x040ff0000000181c */
[C---:B------:R-:W-:Y:S01]  /*d550*/  HMMA.16816.F32 R32, R72.reuse, R86, R32 ;  /* 0x000000564820723c */ /* 0x040fe20000001820 */
[----:B------:R-:W5:Y:S07]  /*d560*/  LDSM.16.MT88.4 R84, [R206+0x5000] ;  /* 0x00500000ce54783b */ /* 0x000f6e0000004200 */
[C---:B----4-:R-:W-:Y:S04]  /*d570*/  HMMA.16816.F32 R36, R72.reuse, R76, R36 ;  /* 0x0000004c4824723c */ /* 0x050fe80000001824 */
[--C-:B-1----:R-:W-:Y:S04]  /*d580*/  FFMA.FTZ R70, R239, c[0x0][0x2d0], -R3.reuse ;  /* 0x0000b400ef467a23 */ /* 0x102fe80000010803 */
[C---:B------:R-:W-:Y:S01]  /*d590*/  HMMA.16816.F32 R40, R72.reuse, R78, R40 ;  /* 0x0000004e4828723c */ /* 0x040fe20000001828 */
[----:B------:R1:W4:Y:S01]  /*d5a0*/  MUFU.EX2 R104, R70 ;  /* 0x0000004600687308 */ /* 0x0003220000000800 */
[----:B------:R-:W3:Y:S06]  /*d5b0*/  LDSM.16.MT88.4 R76, [R200+0x1800] ;  /* 0x00180000c84c783b */ /* 0x000eec0000004200 */
[C---:B------:R-:W-:Y:S08]  /*d5c0*/  HMMA.16816.F32 R44, R72.reuse, R88, R44 ;  /* 0x00000058482c723c */ /* 0x040ff0000000182c */
[C---:B------:R-:W-:Y:S01]  /*d5d0*/  HMMA.16816.F32 R48, R72.reuse, R90, R48 ;  /* 0x0000005a4830723c */ /* 0x040fe20000001830 */
[----:B------:R-:W4:Y:S07]  /*d5e0*/  LDSM.16.MT88.4 R88, [R204+0x1800] ;  /* 0x00180000cc58783b */ /* 0x000f2e0000004200 */
[C---:B--2---:R-:W-:Y:S04]  /*d5f0*/  HMMA.16816.F32 R52, R72.reuse, R80, R52 ;  /* 0x000000504834723c */ /* 0x044fe80000001834 */
[--C-:B-1----:R-:W-:Y:S04]  /*d600*/  FFMA.FTZ R70, R240, c[0x0][0x2d0], -R138.reuse ;  /* 0x0000b400f0467a23 */ /* 0x102fe8000001088a */
[C---:B------:R-:W-:Y:S01]  /*d610*/  HMMA.16816.F32 R56, R72.reuse, R82, R56 ;  /* 0x000000524838723c */ /* 0x040fe20000001838 */
[----:B------:R1:W2:Y:S01]  /*d620*/  MUFU.EX2 R195, R70 ;  /* 0x0000004600c37308 */ /* 0x0002a20000000800 */
[----:B------:R-:W2:Y:S06]  /*d630*/  LDSM.16.MT88.4 R80, [R203+0x1800] ;  /* 0x00180000cb50783b */ /* 0x000eac0000004200 */
[C---:B-----5:R-:W-:Y:S08]  /*d640*/  HMMA.16816.F32 R60, R72.reuse, R84, R60 ;  /* 0x00000054483c723c */ /* 0x060ff0000000183c */
[----:B------:R-:W-:Y:S01]  /*d650*/  HMMA.16816.F32 R64, R72, R86, R64 ;  /* 0x000000564840723c */ /* 0x000fe20000001840 */
[----:B------:R-:W5:Y:S06]  /*d660*/  LDSM.16.MT88.4 R84, [R206+0x1800] ;  /* 0x00180000ce54783b */ /* 0x000f6c0000004200 */
[----:B---3--:R-:W-:Y:S01]  /*d670*/  F2FP.PACK_AB R72, R197, R198 ;  /* 0x000000c6c548723e */ /* 0x008fe200000000ff */
[--C-:B-1----:R-:W-:Y:S01]  /*d680*/  FFMA.FTZ R70, R242, c[0x0][0x2d0], -R3.reuse ;  /* 0x0000b400f2467a23 */ /* 0x102fe20000010803 */
[----:B----4-:R-:W-:Y:S03]  /*d690*/  F2FP.PACK_AB R73, R104, R105 ;  /* 0x000000696849723e */ /* 0x010fe600000000ff */
[----:B------:R1:W-:Y:S01]  /*d6a0*/  MUFU.EX2 R115, R70 ;  /* 0x0000004600737308 */ /* 0x0003e20000000800 */
[----:B--2---:R-:W-:Y:S01]  /*d6b0*/  F2FP.PACK_AB R74, R195, R196 ;  /* 0x000000c4c34a723e */ /* 0x004fe200000000ff */
[--C-:B-1----:R-:W-:Y:S08]  /*d6c0*/  FFMA.FTZ R70, R246, c[0x0][0x2d0], -R3.reuse ;  /* 0x0000b400f6467a23 */ /* 0x102ff00000010803 */
        /* <DEDUP_REMOVED lines=11> */
[----:B------:R-:W4:Y:S06]  /*d780*/  LDSM.16.MT88.4 R88, [R204+0x5800] ;  /* 0x00580000cc58783b */ /* 0x000f2c0000004200 */
[C---:B------:R-:W-:Y:S08]  /*d790*/  HMMA.16816.F32 R20, R72.reuse, R80, R20 ;  /* 0x000000504814723c */ /* 0x040ff00000001814 */
[C---:B------:R-:W-:Y:S01]  /*d7a0*/  HMMA.16816.F32 R24, R72.reuse, R82, R24 ;  /* 0x000000524818723c */ /* 0x040fe20000001818 */
[----:B------:R-:W3:Y:S07]  /*d7b0*/  LDSM.16.MT88.4 R80, [R203+0x5800] ;  /* 0x00580000cb50783b */ /* 0x000eee0000004200 */
[C---:B-----5:R-:W-:Y:S04]  /*d7c0*/  HMMA.16816.F32 R28, R72.reuse, R84, R28 ;  /* 0x00000054481c723c */ /* 0x060fe8000000181c */
        /* <DEDUP_REMOVED lines=11> */
[----:B------:R-:W-:Y:S06]  /*d880*/  LDSM.16.MT88.4 R88, [R204+0x6000] ;  /* 0x00600000cc58783b */ /* 0x000fec0000004200 */
[C---:B---3--:R-:W-:Y:S08]  /*d890*/  HMMA.16816.F32 R52, R72.reuse, R80, R52 ;  /* 0x000000504834723c */ /* 0x048ff00000001834 */
[C---:B------:R-:W-:Y:S01]  /*d8a0*/  HMMA.16816.F32 R56, R72.reuse, R82, R56 ;  /* 0x000000524838723c */ /* 0x040fe20000001838 */
[----:B------:R-:W3:Y:S07]  /*d8b0*/  LDSM.16.MT88.4 R80, [R206+0x2000] ;  /* 0x00200000ce50783b */ /* 0x000eee0000004200 */
[C---:B------:R-:W-:Y:S04]  /*d8c0*/  HMMA.16816.F32 R60, R72.reuse, R92, R60 ;  /* 0x0000005c483c723c */ /* 0x040fe8000000183c */
[--C-:B-1----:R-:W-:Y:S04]  /*d8d0*/  FFMA.FTZ R70, R252, c[0x0][0x2d0], -R138.reuse ;  /* 0x0000b400fc467a23 */ /* 0x102fe8000001088a */
[----:B------:R-:W-:Y:S01]  /*d8e0*/  HMMA.16816.F32 R64, R72, R94, R64 ;  /* 0x0000005e4840723c */ /* 0x000fe20000001840 */
[----:B------:R1:W-:Y:S01]  /*d8f0*/  MUFU.EX2 R192, R70 ;  /* 0x0000004600c07308 */ /* 0x0003e20000000800 */
[----:B------:R-:W-:Y:S05]  /*d900*/  LDSM.16.MT88.4 R92, [R206+0x6000] ;  /* 0x00600000ce5c783b */ /* 0x000fea0000004200 */
[----:B------:R-:W-:Y:S02]  /*d910*/  F2FP.PACK_AB R72, R193, R194 ;  /* 0x000000c2c148723e */ /* 0x000fe400000000ff */
[----:B----4-:R-:W-:Y:S03]  /*d920*/  F2FP.PACK_AB R73, R112, R113 ;  /* 0x000000717049723e */ /* 0x010fe600000000ff */
[--C-:B-1----:R-:W-:Y:S04]  /*d930*/  FFMA.FTZ R70, R121, c[0x0][0x2d0], -R138.reuse ;  /* 0x0000b40079467a23 */ /* 0x102fe8000001088a */
[----:B------:R1:W4:Y:S02]  /*d940*/  MUFU.EX2 R171, R70 ;  /* 0x0000004600ab7308 */ /* 0x0003240000000800 */
[--C-:B-1----:R-:W-:Y:S01]  /*d950*/  FFMA.FTZ R70, R120, c[0x0][0x2d0], -R3.reuse ;  /* 0x0000b40078467a23 */ /* 0x102fe20000010803 */
[----:B----4-:R-:W-:Y:S07]  /*d960*/  F2FP.PACK_AB R74, R171, R192 ;  /* 0x000000c0ab4a723e */ /* 0x010fee00000000ff */
[----:B------:R1:W-:Y:S02]  /*d970*/  MUFU.EX2 R123, R70 ;  /* 0x00000046007b7308 */ /* 0x0003e40000000800 */
[--C-:B-1----:R-:W-:Y:S08]  /*d980*/  FFMA.FTZ R70, R160, c[0x0][0x2d0], -R3.reuse ;  /* 0x0000b400a0467a23 */ /* 0x102ff00000010803 */
[----:B------:R1:W4:Y:S02]  /*d990*/  MUFU.EX2 R122, R70 ;  /* 0x00000046007a7308 */ /* 0x0003240000000800 */
[--C-:B-1----:R-:W-:Y:S01]  /*d9a0*/  FFMA.FTZ R70, R119, c[0x0][0x2d0], -R138.reuse ;  /* 0x0000b40077467a23 */ /* 0x102fe2000001088a */
[----:B----4-:R-:W-:Y:S07]  /*d9b0*/  F2FP.PACK_AB R75, R122, R123 ;  /* 0x0000007b7a4b723e */ /* 0x010fee00000000ff */
[----:B------:R1:W-:Y:S01]  /*d9c0*/  MUFU.EX2 R160, R70 ;  /* 0x0000004600a07308 */ /* 0x0003e20000000800 */
[C---:B-----5:R-:W-:Y:S08]  /*d9d0*/  HMMA.16816.F32 R4, R72.reuse, R84, R4 ;  /* 0x000000544804723c */ /* 0x060ff00000001804 */
        /* <DEDUP_REMOVED lines=19> */
[--C-:B-1----:R-:W-:Y:S04]  /*db10*/  FFMA.FTZ R70, R111, c[0x0][0x2d0], -R3.reuse ;  /* 0x0000b4006f467a23 */ /* 0x102fe80000010803 */
[C---:B------:R-:W-:Y:S01]  /*db20*/  HMMA.16816.F32 R48, R72.reuse, R90, R48 ;  /* 0x0000005a4830723c */ /* 0x040fe20000001830 */
[----:B------:R1:W1:Y:S01]  /*db30*/  MUFU.EX2 R120, R70 ;  /* 0x0000004600787308 */ /* 0x0002620000000800 */
[----:B------:R-:W-:Y:S06]  /*db40*/  LDSM.16.MT88.4 R88, [R200+0x6800] ;  /* 0x00680000c858783b */ /* 0x000fec0000004200 */
[C---:B--2---:R-:W-:Y:S08]  /*db50*/  HMMA.16816.F32 R52, R72.reuse, R76, R52 ;  /* 0x0000004c4834723c */ /* 0x044ff00000001834 */
[C---:B------:R-:W-:Y:S01]  /*db60*/  HMMA.16816.F32 R56, R72.reuse, R78, R56 ;  /* 0x0000004e4838723c */ /* 0x040fe20000001838 */
[----:B------:R-:W2:Y:S07]  /*db70*/  LDSM.16.MT88.4 R76, [R206+0x2800] ;  /* 0x00280000ce4c783b */ /* 0x000eae0000004200 */
[C---:B------:R-:W-:Y:S04]  /*db80*/  HMMA.16816.F32 R60, R72.reuse, R92, R60 ;  /* 0x0000005c483c723c */ /* 0x040fe8000000183c */
[--C-:B-1----:R-:W-:Y:S04]  /*db90*/  FFMA.FTZ R70, R110, c[0x0][0x2d0], -R138.reuse ;  /* 0x0000b4006e467a23 */ /* 0x102fe8000001088a */
[----:B------:R-:W-:Y:S01]  /*dba0*/  HMMA.16816.F32 R64, R72, R94, R64 ;  /* 0x0000005e4840723c */ /* 0x000fe20000001840 */
[----:B------:R1:W-:Y:S01]  /*dbb0*/  MUFU.EX2 R158, R70 ;  /* 0x00000046009e7308 */ /* 0x0003e20000000800 */
[----:B------:R-:W-:Y:S05]  /*dbc0*/  LDSM.16.MT88.4 R92, [R206+0x3000] ;  /* 0x00300000ce5c783b */ /* 0x000fea0000004200 */
[----:B-----5:R-:W-:Y:S02]  /*dbd0*/  F2FP.PACK_AB R72, R159, R160 ;  /* 0x000000a09f48723e */ /* 0x020fe400000000ff */
[----:B------:R-:W-:Y:S03]  /*dbe0*/  F2FP.PACK_AB R73, R120, R121 ;  /* 0x000000797849723e */ /* 0x000fe600000000ff */
[--C-:B-1----:R-:W-:Y:S04]  /*dbf0*/  FFMA.FTZ R70, R157, c[0x0][0x2d0], -R138.reuse ;  /* 0x0000b4009d467a23 */ /* 0x102fe8000001088a */
[----:B------:R1:W5:Y:S02]  /*dc00*/  MUFU.EX2 R157, R70 ;  /* 0x00000046009d7308 */ /* 0x0003640000000800 */
[--C-:B-1----:R-:W-:Y:S01]  /*dc10*/  FFMA.FTZ R70, R109, c[0x0][0x2d0], -R3.reuse ;  /* 0x0000b4006d467a23 */ /* 0x102fe20000010803 */
[----:B-----5:R-:W-:Y:S01]  /*dc20*/  F2FP.PACK_AB R74, R157, R158 ;  /* 0x0000009e9d4a723e */ /* 0x020fe200000000ff */
[----:B------:R-:W5:Y:S06]  /*dc30*/  LDL.LU R109, [R1+0x4] ;  /* 0x00000400016d7983 */ /* 0x000f6c0000300800 */
[----:B------:R1:W-:Y:S02]  /*dc40*/  MUFU.EX2 R131, R70 ;  /* 0x0000004600837308 */ /* 0x0003e40000000800 */
[--C-:B-1----:R-:W-:Y:S02]  /*dc50*/  FFMA.FTZ R70, R108, c[0x0][0x2d0], -R3.reuse ;  /* 0x0000b4006c467a23 */ /* 0x102fe40000010803 */
[----:B------:R-:W5:Y:S06]  /*dc60*/  LDL.LU R108, [R1+0x10] ;  /* 0x00001000016c7983 */ /* 0x000f6c0000300800 */
        /* <DEDUP_REMOVED lines=8> */
[--C-:B-1----:R-:W-:Y:S01]  /*dcf0*/  FFMA.FTZ R70, R101, c[0x0][0x2d0], -R138.reuse ;  /* 0x0000b40065467a23 */ /* 0x102fe2000001088a */
[----:B------:R-:W-:Y:S02]  /*dd00*/  MOV R101, R152 ;  /* 0x0000009800657202 */ /* 0x000fe40000000f00 */
[----:B------:R-:W-:Y:S01]  /*dd10*/  MOV R152, R155 ;  /* 0x0000009b00987202 */ /* 0x000fe20000000f00 */
[C---:B------:R-:W-:Y:S01]  /*dd20*/  HMMA.16816.F32 R16, R72.reuse, R86, R16 ;  /* 0x000000564810723c */ /* 0x040fe20000001810 */
[----:B------:R1:W-:Y:S01]  /*dd30*/  MUFU.EX2 R155, R70 ;  /* 0x00000046009b7308 */ /* 0x0003e20000000800 */
[----:B------:R-:W4:Y:S02]  /*dd40*/  LDSM.16.MT88.4 R84, [R203+0x6800] ;  /* 0x00680000cb54783b */ /* 0x000f240000004200 */
[--C-:B------:R-:W-:Y:S04]  /*dd50*/  FFMA.FTZ R101, R101, c[0x0][0x2d0], -R138.reuse ;  /* 0x0000b40065657a23 */ /* 0x100fe8000001088a */
[C---:B------:R-:W-:Y:S08]  /*dd60*/  HMMA.16816.F32 R20, R72.reuse, R96, R20 ;  /* 0x000000604814723c */ /* 0x040ff00000001814 */
[C---:B------:R-:W-:Y:S01]  /*dd70*/  HMMA.16816.F32 R24, R72.reuse, R98, R24 ;  /* 0x000000624818723c */ /* 0x040fe20000001818 */
[----:B------:R-:W-:Y:S07]  /*dd80*/  LDSM.16.MT88.4 R96, [R204+0x7000] ;  /* 0x00700000cc60783b */ /* 0x000fee0000004200 */
[C---:B--2---:R-:W-:Y:S04]  /*dd90*/  HMMA.16816.F32 R28, R72.reuse, R76, R28 ;  /* 0x0000004c481c723c */ /* 0x044fe8000000181c */
[--C-:B-1----:R-:W-:Y:S02]  /*dda0*/  FFMA.FTZ R70, R103, c[0x0][0x2d0], -R3.reuse ;  /* 0x0000b40067467a23 */ /* 0x102fe40000010803 */
[--C-:B------:R-:W-:Y:S02]  /*ddb0*/  FFMA.FTZ R103, R151, c[0x0][0x2d0], -R138.reuse ;  /* 0x0000b40097677a23 */ /* 0x100fe4000001088a */
[C---:B------:R-:W-:Y:S01]  /*ddc0*/  HMMA.16816.F32 R32, R72.reuse, R78, R32 ;  /* 0x0000004e4820723c */ /* 0x040fe20000001820 */
[----:B------:R1:W-:Y:S01]  /*ddd0*/  MUFU.EX2 R129, R70 ;  /* 0x0000004600817308 */ /* 0x0003e20000000800 */
[----:B------:R-:W2:Y:S06]  /*dde0*/  LDSM.16.MT88.4 R76, [R206+0x6800] ;  /* 0x00680000ce4c783b */ /* 0x000eac0000004200 */
[C---:B------:R-:W-:Y:S03]  /*ddf0*/  HMMA.16816.F32 R36, R72.reuse, R88, R36 ;  /* 0x000000584824723c */ /* 0x040fe60000001824 */
[----:B------:R-:W-:Y:S05]  /*de00*/  MUFU.EX2 R151, R101 ;  /* 0x0000006500977308 */ /* 0x000fea0000000800 */
[C---:B------:R-:W-:Y:S01]  /*de10*/  HMMA.16816.F32 R40, R72.reuse, R90, R40 ;  /* 0x0000005a4828723c */ /* 0x040fe20000001828 */
[----:B------:R-:W-:Y:S07]  /*de20*/  LDSM.16.MT88.4 R88, [R203+0x3000] ;  /* 0x00300000cb58783b */ /* 0x000fee0000004200 */
[C---:B---3--:R-:W-:Y:S04]  /*de30*/  HMMA.16816.F32 R44, R72.reuse, R80, R44 ;  /* 0x00000050482c723c */ /* 0x048fe8000000182c */
[--C-:B-1----:R-:W-:Y:S02]  /*de40*/  FFMA.FTZ R70, R102, c[0x0][0x2d0], -R3.reuse ;  /* 0x0000b40066467a23 */ /* 0x102fe40000010803 */
[--C-:B------:R-:W-:Y:S02]  /*de50*/  FFMA.FTZ R102, R152, c[0x0][0x2d0], -R138.reuse ;  /* 0x0000b40098667a23 */ /* 0x100fe4000001088a */
[C---:B------:R-:W-:Y:S01]  /*de60*/  HMMA.16816.F32 R48, R72.reuse, R82, R48 ;  /* 0x000000524830723c */ /* 0x040fe20000001830 */
[----:B------:R1:W-:Y:S01]  /*de70*/  MUFU.EX2 R128, R70 ;  /* 0x0000004600807308 */ /* 0x0003e20000000800 */
[----:B------:R-:W3:Y:S06]  /*de80*/  LDSM.16.MT88.4 R80, [R200+0x3000] ;  /* 0x00300000c850783b */ /* 0x000eec0000004200 */
[C---:B----4-:R-:W-:Y:S03]  /*de90*/  HMMA.16816.F32 R52, R72.reuse, R84, R52 ;  /* 0x000000544834723c */ /* 0x050fe60000001834 */
[----:B------:R-:W4:Y:S05]  /*dea0*/  MUFU.EX2 R152, R100 ;  /* 0x0000006400987308 */ /* 0x000f2a0000000800 */
[C---:B------:R-:W-:Y:S01]  /*deb0*/  HMMA.16816.F32 R56, R72.reuse, R86, R56 ;  /* 0x000000564838723c */ /* 0x040fe20000001838 */
[----:B------:R-:W3:Y:S04]  /*dec0*/  LDSM.16.MT88.4 R84, [R204+0x3000] ;  /* 0x00300000cc54783b */ /* 0x000ee80000004200 */
[----:B------:R-:W-:Y:S03]  /*ded0*/  MUFU.EX2 R150, R102 ;  /* 0x0000006600967308 */ /* 0x000fe60000000800 */
[C---:B--2---:R-:W-:Y:S04]  /*dee0*/  HMMA.16816.F32 R60, R72.reuse, R76, R60 ;  /* 0x0000004c483c723c */ /* 0x044fe8000000183c */
[--C-:B-1----:R-:W-:Y:S04]  /*def0*/  FFMA.FTZ R70, R154, c[0x0][0x2d0], -R138.reuse ;  /* 0x0000b4009a467a23 */ /* 0x102fe8000001088a */
[----:B------:R-:W-:Y:S01]  /*df00*/  HMMA.16816.F32 R64, R72, R78, R64 ;  /* 0x0000004e4840723c */ /* 0x000fe20000001840 */
[----:B------:R1:W-:Y:S01]  /*df10*/  MUFU.EX2 R154, R70 ;  /* 0x00000046009a7308 */ /* 0x0003e20000000800 */
[----:B------:R-:W2:Y:S02]  /*df20*/  LDSM.16.MT88.4 R76, [R200+0x7000] ;  /* 0x00700000c84c783b */ /* 0x000ea40000004200 */
[----:B----4-:R-:W-:Y:S03]  /*df30*/  F2FP.PACK_AB R132, R151, R152 ;  /* 0x000000989784723e */ /* 0x010fe600000000ff */
[----:B------:R-:W-:Y:S02]  /*df40*/  F2FP.PACK_AB R72, R155, R156 ;  /* 0x0000009c9b48723e */ /* 0x000fe400000000ff */
[----:B------:R-:W-:Y:S03]  /*df50*/  F2FP.PACK_AB R73, R128, R129 ;  /* 0x000000818049723e */ /* 0x000fe600000000ff */
[----:B-1----:R-:W-:Y:S04]  /*df60*/  FFMA.FTZ R70, R153, c[0x0][0x2d0], -R138 ;  /* 0x0000b40099467a23 */ /* 0x002fe8000001088a */
[----:B------:R1:W4:Y:S02]  /*df70*/  MUFU.EX2 R153, R70 ;  /* 0x0000004600997308 */ /* 0x0003240000000800 */
[--C-:B-1----:R-:W-:Y:S01]  /*df80*/  FFMA.FTZ R70, R148, c[0x0][0x2d0], -R3.reuse ;  /* 0x0000b40094467a23 */ /* 0x102fe20000010803 */
[----:B----4-:R-:W-:Y:S07]  /*df90*/  F2FP.PACK_AB R74, R153, R154 ;  /* 0x0000009a994a723e */ /* 0x010fee00000000ff */
[----:B------:R1:W-:Y:S02]  /*dfa0*/  MUFU.EX2 R148, R70 ;  /* 0x0000004600947308 */ /* 0x0003e40000000800 */
[--C-:B-1----:R-:W-:Y:S08]  /*dfb0*/  FFMA.FTZ R70, R139, c[0x0][0x2d0], -R3.reuse ;  /* 0x0000b4008b467a23 */ /* 0x102ff00000010803 */
[----:B------:R-:W1:Y:S02]  /*dfc0*/  MUFU.EX2 R139, R70 ;  /* 0x00000046008b7308 */ /* 0x000e640000000800 */
[----:B-1----:R-:W-:Y:S01]  /*dfd0*/  F2FP.PACK_AB R75, R139, R148 ;  /* 0x000000948b4b723e */ /* 0x002fe200000000ff */
[--C-:B------:R-:W-:Y:S07]  /*dfe0*/  FFMA.FTZ R70, R149, c[0x0][0x2d0], -R3.reuse ;  /* 0x0000b40095467a23 */ /* 0x100fee0000010803 */
[----:B------:R1:W4:Y:S01]  /*dff0*/  MUFU.EX2 R149, R103 ;  /* 0x0000006700957308 */ /* 0x0003220000000800 */
[----:B------:R-:W-:Y:S01]  /*e000*/  FFMA.FTZ R3, R136, c[0x0][0x2d0], -R3 ;  /* 0x0000b40088037a23 */ /* 0x000fe20000010803 */
[C---:B---3--:R-:W-:Y:S03]  /*e010*/  HMMA.16816.F32 R4, R72.reuse, R80, R4 ;  /* 0x000000504804723c */ /* 0x048fe60000001804 */
[----:B-----5:R-:W-:Y:S05]  /*e020*/  FFMA.FTZ R2, R2, R109, R244 ;  /* 0x0000006d02027223 */ /* 0x020fea00000100f4 */
[----:B------:R-:W-:Y:S01]  /*e030*/  MUFU.EX2 R138, R70 ;  /* 0x00000046008a7308 */ /* 0x000fe20000000800 */
[----:B------:R-:W-:Y:S01]  /*e040*/  FADD.FTZ R2, R245, R2 ;  /* 0x00000002f5027221 */ /* 0x000fe20000010000 */
[C---:B------:R-:W-:Y:S01]  /*e050*/  HMMA.16816.F32 R8, R72.reuse, R82, R8 ;  /* 0x000000524808723c */ /* 0x040fe20000001808 */
[----:B------:R-:W3:Y:S02]  /*e060*/  LDSM.16.MT88.4 R80, [R203+0x7000] ;  /* 0x00700000cb50783b */ /* 0x000ee40000004200 */
[----:B------:R-:W-:Y:S05]  /*e070*/  FADD.FTZ R2, R243, R2 ;  /* 0x00000002f3027221 */ /* 0x000fea0000010000 */
[C---:B------:R-:W-:Y:S01]  /*e080*/  HMMA.16816.F32 R12, R72.reuse, R84, R12 ;  /* 0x00000054480c723c */ /* 0x040fe2000000180c */
[----:B------:R-:W-:Y:S01]  /*e090*/  MUFU.EX2 R70, R3 ;  /* 0x0000000300467308 */ /* 0x000fe20000000800 */
[----:B-1----:R-:W-:Y:S02]  /*e0a0*/  LDSM.16.MT88.4 R100, [R206+0x3800] ;  /* 0x00380000ce64783b */ /* 0x002fe40000004200 */
[----:B----4-:R-:W-:Y:S01]  /*e0b0*/  F2FP.PACK_AB R134, R149, R150 ;  /* 0x000000969586723e */ /* 0x010fe200000000ff */
[----:B------:R-:W-:Y:S03]  /*e0c0*/  FADD.FTZ R2, R247, R2 ;  /* 0x00000002f7027221 */ /* 0x000fe60000010000 */
[C---:B------:R-:W-:Y:S03]  /*e0d0*/  HMMA.16816.F32 R16, R72.reuse, R86, R16 ;  /* 0x000000564810723c */ /* 0x040fe60000001810 */
[----:B------:R-:W1:Y:S01]  /*e0e0*/  MUFU.EX2 R136, R71 ;  /* 0x0000004700887308 */ /* 0x000e620000000800 */
[----:B------:R-:W4:Y:S01]  /*e0f0*/  LDSM.16.MT88.4 R84, [R206+0x7000] ;  /* 0x00700000ce54783b */ /* 0x000f220000004200 */
[----:B------:R-:W-:Y:S02]  /*e100*/  FADD.FTZ R2, R235, R2 ;  /* 0x00000002eb027221 */ /* 0x000fe40000010000 */
[----:B------:R-:W-:Y:S01]  /*e110*/  FFMA.FTZ R0, R0, R108, R169 ;  /* 0x0000006c00007223 */ /* 0x000fe200000100a9 */
[C---:B------:R-:W-:Y:S04]  /*e120*/  HMMA.16816.F32 R20, R72.reuse, R88, R20 ;  /* 0x000000584814723c */ /* 0x040fe80000001814 */
[----:B------:R-:W-:Y:S01]  /*e130*/  LDSM.16.MT88.4 R108, [R200+0x7800] ;  /* 0x00780000c86c783b */ /* 0x000fe20000004200 */
[----:B------:R-:W5:Y:S01]  /*e140*/  MUFU.EX2 R71, R137 ;  /* 0x0000008900477308 */ /* 0x000f620000000800 */
[----:B------:R-:W-:Y:S02]  /*e150*/  FADD.FTZ R2, R234, R2 ;  /* 0x00000002ea027221 */ /* 0x000fe40000010000 */
[C---:B------:R-:W-:Y:S04]  /*e160*/  HMMA.16816.F32 R24, R72.reuse, R90, R24 ;  /* 0x0000005a4818723c */ /* 0x040fe80000001818 */
[----:B------:R-:W-:Y:S01]  /*e170*/  LDSM.16.MT88.4 R88, [R204+0x3800] ;  /* 0x00380000cc58783b */ /* 0x000fe20000004200 */
[----:B------:R-:W-:Y:S02]  /*e180*/  FADD.FTZ R2, R233, R2 ;  /* 0x00000002e9027221 */ /* 0x000fe40000010000 */
[----:B------:R-:W-:Y:S01]  /*e190*/  FADD.FTZ R0, R168, R0 ;  /* 0x00000000a8007221 */ /* 0x000fe20000010000 */
[C---:B------:R-:W-:Y:S04]  /*e1a0*/  HMMA.16816.F32 R28, R72.reuse, R92, R28 ;  /* 0x0000005c481c723c */ /* 0x040fe8000000181c */
[----:B------:R-:W-:Y:S01]  /*e1b0*/  FADD.FTZ R2, R118, R2 ;  /* 0x0000000276027221 */ /* 0x000fe20000010000 */
[----:B-1----:R-:W-:Y:S01]  /*e1c0*/  F2FP.PACK_AB R133, R136, R138 ;  /* 0x0000008a8885723e */ /* 0x002fe200000000ff */
[----:B------:R-:W-:Y:S02]  /*e1d0*/  FADD.FTZ R0, R163, R0 ;  /* 0x00000000a3007221 */ /* 0x000fe40000010000 */
[C---:B------:R-:W-:Y:S01]  /*e1e0*/  HMMA.16816.F32 R32, R72.reuse, R94, R32 ;  /* 0x0000005e4820723c */ /* 0x040fe20000001820 */
[----:B------:R-:W-:Y:S03]  /*e1f0*/  LDSM.16.MT88.4 R92, [R203+0x3800] ;  /* 0x00380000cb5c783b */ /* 0x000fe60000004200 */
[----:B------:R-:W-:Y:S01]  /*e200*/  FADD.FTZ R2, R230, R2 ;  /* 0x00000002e6027221 */ /* 0x000fe20000010000 */
[----:B-----5:R-:W-:Y:S01]  /*e210*/  F2FP.PACK_AB R135, R70, R71 ;  /* 0x000000474687723e */ /* 0x020fe200000000ff */
[----:B------:R-:W-:Y:S02]  /*e220*/  FADD.FTZ R0, R170, R0 ;  /* 0x00000000aa007221 */ /* 0x000fe40000010000 */
[C---:B--2---:R-:W-:Y:S04]  /*e230*/  HMMA.16816.F32 R36, R72.reuse, R76, R36 ;  /* 0x0000004c4824723c */ /* 0x044fe80000001824 */
        /* <DEDUP_REMOVED lines=11> */
[----:B------:R-:W2:Y:S01]  /*e2f0*/  LDSM.16.MT88.4 R116, [R204+0x7800] ;  /* 0x00780000cc74783b */ /* 0x000ea20000004200 */
[----:B------:R-:W-:Y:S01]  /*e300*/  FADD.FTZ R2, R198, R2 ;  /* 0x00000002c6027221 */ /* 0x000fe20000010000 */
[C---:B---3--:R-:W-:Y:S04]  /*e310*/  HMMA.16816.F32 R52, R72.reuse, R80, R52 ;  /* 0x000000504834723c */ /* 0x048fe80000001834 */
[----:B------:R-:W-:Y:S02]  /*e320*/  FADD.FTZ R0, R125, R0 ;  /* 0x000000007d007221 */ /* 0x000fe40000010000 */
[----:B------:R-:W-:Y:S02]  /*e330*/  FADD.FTZ R2, R197, R2 ;  /* 0x00000002c5027221 */ /* 0x000fe40000010000 */
[C---:B------:R-:W-:Y:S04]  /*e340*/  HMMA.16816.F32 R56, R72.reuse, R82, R56 ;  /* 0x000000524838723c */ /* 0x040fe80000001838 */
[----:B------:R-:W-:Y:S02]  /*e350*/  FADD.FTZ R0, R124, R0 ;  /* 0x000000007c007221 */ /* 0x000fe40000010000 */
[----:B------:R-:W3:Y:S01]  /*e360*/  LDSM.16.MT88.4 R124, [R203+0x7800] ;  /* 0x00780000cb7c783b */ /* 0x000ee20000004200 */
[----:B------:R-:W-:Y:S01]  /*e370*/  FADD.FTZ R2, R196, R2 ;  /* 0x00000002c4027221 */ /* 0x000fe20000010000 */
[C---:B----4-:R-:W-:Y:S04]  /*e380*/  HMMA.16816.F32 R60, R72.reuse, R84, R60 ;  /* 0x00000054483c723c */ /* 0x050fe8000000183c */
        /* <DEDUP_REMOVED lines=40> */
[----:B------:R-:W-:Y:S04]  /*e610*/  FADD.FTZ R0, R130, R0 ;  /* 0x0000000082007221 */ /* 0x000fe80000010000 */
[C---:B---3--:R-:W-:Y:S04]  /*e620*/  HMMA.16816.F32 R120, R132.reuse, R124, R52 ;  /* 0x0000007c8478723c */ /* 0x048fe80000001834 */
[----:B------:R-:W-:Y:S04]  /*e630*/  FADD.FTZ R0, R129, R0 ;  /* 0x0000000081007221 */ /* 0x000fe80000010000 */
[C---:B------:R-:W-:Y:S04]  /*e640*/  HMMA.16816.F32 R124, R132.reuse, R126, R56 ;  /* 0x0000007e847c723c */ /* 0x040fe80000001838 */
[----:B------:R-:W-:Y:S04]  /*e650*/  FADD.FTZ R0, R128, R0 ;  /* 0x0000000080007221 */ /* 0x000fe80000010000 */
        /* <DEDUP_REMOVED lines=10> */
[----:B------:R-:W-:Y:S01]  /*e700*/  FADD.FTZ R0, R71, R3 ;  /* 0x0000000347007221 */ /* 0x000fe20000010000 */
[----:B------:R-:W-:Y:S02]  /*e710*/  MOV R71, R68 ;  /* 0x0000004400477202 */ /* 0x000fe40000000f00 */
[----:B------:R1:W-:Y:S01]  /*e720*/  STL [R1+0x4], R2 ;  /* 0x0000040201007387 */ /* 0x0003e20000100800 */
[----:B------:R-:W-:Y:S01]  /*e730*/  FADD.FTZ R0, R70, R0 ;  /* 0x0000000046007221 */ /* 0x000fe20000010000 */
[----:B------:R-:W-:Y:S04]  /*e740*/  MOV R70, R69 ;  /* 0x0000004500467202 */ /* 0x000fe80000000f00 */
[----:B------:R1:W-:Y:S01]  /*e750*/  STL [R1+0x10], R0 ;  /* 0x0000100001007387 */ /* 0x0003e20000100800 */
[----:B------:R-:W-:-:S05]  /*e760*/  @P1 BRA `(.L_x_446) ;  /* 0xffffc0b000001947 */ /* 0x000fca000383ffff */
.L_x_445:
[----:B------:R-:W-:Y:S02]  /*e770*/  MOV R7, 0x1f ;  /* 0x0000001f00077802 */ /* 0x000fe40000000f00 */
[----:B------:R-:W-:Y:S01]  /*e780*/  MOV R6, 0xffffffff ;  /* 0xffffffff00067802 */ /* 0x000fe20000000f00 */
[----:B------:R-:W-:Y:S05]  /*e790*/  BRA.DIV ~URZ, `(.L_x_447) ;  /* 0x000021327f007947 */ /* 0x000fea000b800000 */
[----:B-1----:R-:W2:Y:S04]  /*e7a0*/  LDL R0, [R1+0x4] ;  /* 0x0000040001007983 */ /* 0x002ea80000100800 */
[----:B--2---:R1:W2:Y:S02]  /*e7b0*/  SHFL.BFLY PT, R4, R0, 0x2, 0x1f ;  /* 0x0c401f0000047f89 */ /* 0x0042a400000e0000 */
.L_x_479:
[----:B-1----:R-:W3:Y:S02]  /*e7c0*/  LDL.LU R0, [R1+0x4] ;  /* 0x0000040001007983 */ /* 0x002ee40000300800 */
[----:B--23--:R-:W-:Y:S01]  /*e7d0*/  FADD.FTZ R4, R4, R0 ;  /* 0x0000000004047221 */ /* 0x00cfe20000010000 */
[----:B------:R-:W-:Y:S05]  /*e7e0*/  BRA.DIV ~URZ, `(.L_x_448) ;  /* 0x000021427f007947 */ /* 0x000fea000b800000 */
[----:B------:R-:W2:Y:S04]  /*e7f0*/  LDL.LU R5, [R1+0x10] ;  /* 0x0000100001057983 */ /* 0x000ea80000300800 */
[----:B------:R-:W1:Y:S02]  /*e800*/  SHFL.BFLY PT, R2, R4, 0x1, 0x1f ;  /* 0x0c201f0004027f89 */ /* 0x000e6400000e0000 */
[----:B-1----:R-:W-:-:S02]  /*e810*/  FADD.FTZ R4, R4, R2 ;  /* 0x0000000204047221 */ /* 0x002fc40000010000 */
[----:B--2---:R-:W1:Y:S02]  /*e820*/  SHFL.BFLY PT, R0, R5, 0x2, 0x1f ;  /* 0x0c401f0005007f89 */ /* 0x004e6400000e0000 */
[----:B-1----:R-:W-:-:S05]  /*e830*/  FADD.FTZ R0, R0, R5 ;  /* 0x0000000500007221 */ /* 0x002fca0000010000 */
[----:B------:R1:W2:Y:S02]  /*e840*/  SHFL.BFLY PT, R3, R0, 0x1, 0x1f ;  /* 0x0c201f0000037f89 */ /* 0x0002a400000e0000 */
.L_x_480:
[----:B------:R-:W-:Y:S01]  /*e850*/  FSETP.NE.FTZ.AND P1, PT, R4, RZ, PT ;  /* 0x000000ff0400720b */ /* 0x000fe20003f35000 */
[----:B--2---:R-:W-:Y:S01]  /*e860*/  FADD.FTZ R3, R3, R0 ;  /* 0x0000000003037221 */ /* 0x004fe20000010000 */
[----:B------:R-:W-:Y:S02]  /*e870*/  MOV R2, RZ ;  /* 0x000000ff00027202 */ /* 0x000fe40000000f00 */
[----:B-1----:R-:W-:Y:S02]  /*e880*/  MOV R0, RZ ;  /* 0x000000ff00007202 */ /* 0x002fe40000000f00 */
[----:B------:R-:W-:Y:S02]  /*e890*/  FSETP.NE.FTZ.AND P0, PT, R3, RZ, PT ;  /* 0x000000ff0300720b */ /* 0x000fe40003f15000 */
[----:B------:R-:W-:Y:S02]  /*e8a0*/  MOV R35, 0x1 ;  /* 0x0000000100237802 */ /* 0x000fe40000000f00 */
[----:B------:R-:W-:-:S02]  /*e8b0*/  MOV R34, 0xff800000 ;  /* 0xff80000000227802 */ /* 0x000fc40000000f00 */
[----:B------:R-:W-:Y:S01]  /*e8c0*/  MOV R33, 0xff800000 ;  /* 0xff80000000217802 */ /* 0x000fe20000000f00 */
[----:B------:R-:W1:Y:S01]  /*e8d0*/  @P1 MUFU.RCP R2, R4 ;  /* 0x0000000400021308 */ /* 0x000e620000001000 */
[----:B------:R-:W-:-:S05]  /*e8e0*/  @P1 MOV R5, 0x3f317218 ;  /* 0x3f31721800051802 */ /* 0x000fca0000000f00 */
[----:B------:R-:W-:Y:S02]  /*e8f0*/  @P1 FMUL.FTZ R5, R5, c[0x0][0x2d0] ;  /* 0x0000b40005051a20 */ /* 0x000fe40000410000 */
[----:B------:R-:W2:Y:S01]  /*e900*/  @P1 MUFU.LG2 R4, R4 ;  /* 0x0000000400041308 */ /* 0x000ea20000000c00 */
[----:B-1----:R-:W-:-:S07]  /*e910*/  FMUL.FTZ R72, R2, R72 ;  /* 0x0000004802487220 */ /* 0x002fce0000410000 */
[----:B------:R-:W1:Y:S01]  /*e920*/  @P0 MUFU.RCP R0, R3 ;  /* 0x0000000300000308 */ /* 0x000e620000001000 */
[C---:B------:R-:W-:Y:S02]  /*e930*/  FMUL.FTZ R32, R2.reuse, R73 ;  /* 0x0000004902207220 */ /* 0x040fe40000410000 */
[C---:B------:R-:W-:Y:S02]  /*e940*/  FMUL.FTZ R76, R2.reuse, R76 ;  /* 0x0000004c024c7220 */ /* 0x040fe40000410000 */
[----:B------:R-:W-:Y:S02]  /*e950*/  FMUL.FTZ R30, R2, R77 ;  /* 0x0000004d021e7220 */ /* 0x000fe40000410000 */
[----:B--2---:R-:W-:Y:S02]  /*e960*/  @P1 FMUL.FTZ R7, R4, 0.69314718246459960938 ;  /* 0x3f31721804071820 */ /* 0x004fe40000410000 */
        /* <DEDUP_REMOVED lines=27> */
[----:B------:R-:W-:Y:S02]  /*eb20*/  FMUL.FTZ R133, R2, R133 ;  /* 0x0000008502857220 */ /* 0x000fe40000410000 */
[----:B------:R2:W3:Y:S01]  /*eb30*/  @P0 MUFU.LG2 R2, R3 ;  /* 0x0000000300020308 */ /* 0x0004e20000000c00 */
[----:B------:R-:W-:Y:S02]  /*eb40*/  @P1 FFMA.FTZ R34, R5, R69, R7 ;  /* 0x0000004505221223 */ /* 0x000fe40000010007 */
[C---:B-1----:R-:W-:Y:S02]  /*eb50*/  FMUL.FTZ R74, R0.reuse, R74 ;  /* 0x0000004a004a7220 */ /* 0x042fe40000410000 */
[C---:B------:R-:W-:Y:S02]  /*eb60*/  FMUL.FTZ R31, R0.reuse, R75 ;  /* 0x0000004b001f7220 */ /* 0x040fe40000410000 */
[----:B------:R-:W-:-:S02]  /*eb70*/  FMUL.FTZ R78, R0, R78 ;  /* 0x0000004e004e7220 */ /* 0x000fc40000410000 */
[C---:B------:R-:W-:Y:S02]  /*eb80*/  FMUL.FTZ R29, R0.reuse, R79 ;  /* 0x0000004f001d7220 */ /* 0x040fe40000410000 */
[C---:B------:R-:W-:Y:S02]  /*eb90*/  FMUL.FTZ R82, R0.reuse, R82 ;  /* 0x0000005200527220 */ /* 0x040fe40000410000 */
[C---:B------:R-:W-:Y:S02]  /*eba0*/  FMUL.FTZ R27, R0.reuse, R83 ;  /* 0x00000053001b7220 */ /* 0x040fe40000410000 */
[----:B------:R-:W-:Y:S01]  /*ebb0*/  FMUL.FTZ R86, R0, R86 ;  /* 0x0000005600567220 */ /* 0x000fe20000410000 */
[----:B--2---:R-:W-:Y:S01]  /*ebc0*/  @P0 MOV R3, 0x3f317218 ;  /* 0x3f31721800030802 */ /* 0x004fe20000000f00 */
[----:B---3--:R-:W-:Y:S02]  /*ebd0*/  @P0 FMUL.FTZ R2, R2, 0.69314718246459960938 ;  /* 0x3f31721802020820 */ /* 0x008fe40000410000 */
[----:B------:R-:W-:-:S02]  /*ebe0*/  FMUL.FTZ R25, R0, R87 ;  /* 0x0000005700197220 */ /* 0x000fc40000410000 */
[----:B------:R-:W-:Y:S02]  /*ebf0*/  @P0 FMUL.FTZ R3, R3, c[0x0][0x2d0] ;  /* 0x0000b40003030a20 */ /* 0x000fe40000410000 */
        /* <DEDUP_REMOVED lines=24> */
[----:B------:R-:W-:Y:S01]  /*ed80*/  PRMT R0, R35, 0x7610, R0 ;  /* 0x0000761023007816 */ /* 0x000fe20000000000 */
[----:B------:R-:W-:Y:S02]  /*ed90*/  @P0 FFMA.FTZ R33, R3, R68, R2 ;  /* 0x0000004403210223 */ /* 0x000fe40000010002 */
.L_x_440:
[----:B-1----:R1:W5:Y:S01]  /*eda0*/  LDL R39, [R1+0x48] ;  /* 0x0000480001277983 */ /* 0x0023620000100800 */
[----:B------:R-:W-:Y:S03]  /*edb0*/  BSSY B0, `(.L_x_449) ;  /* 0x0000012000007945 */ /* 0x000fe60003800000 */
[----:B------:R-:W2:Y:S02]  /*edc0*/  S2R R38, SR_TID.X ;  /* 0x0000000000267919 */ /* 0x000ea40000002100 */
[----:B--2---:R-:W-:-:S13]  /*edd0*/  LOP3.LUT P4, RZ, R38, 0xff, RZ, 0xc0, !PT ;  /* 0x000000ff26ff7812 */ /* 0x004fda000788c0ff */
[----:B------:R-:W-:Y:S05]  /*ede0*/  @P4 BRA `(.L_x_450) ;  /* 0x000000e000004947 */ /* 0x000fea0003800000 */
[----:B-1----:R-:W1:Y:S01]  /*edf0*/  S2R R35, SR_LANEID ;  /* 0x0000000000237919 */ /* 0x002e620000000000 */
[----:B------:R-:W-:Y:S01]  /*ee00*/  VOTEU.ANY UR4, UPT, PT ;  /* 0x0000000000047886 */ /* 0x000fe200038e0100 */
[----:B------:R-:W-:Y:S01]  /*ee10*/  IMAD.MOV.U32 R36, RZ, RZ, c[0x0][0x580] ;  /* 0x00016000ff247624 */ /* 0x000fe200078e00ff */
[----:B------:R-:W1:Y:S01]  /*ee20*/  FLO.U32 R3, UR4 ;  /* 0x0000000400037d00 */ /* 0x000e6200080e0000 */
[----:B------:R-:W-:-:S07]  /*ee30*/  IMAD.MOV.U32 R37, RZ, RZ, c[0x0][0x584] ;  /* 0x00016100ff257624 */ /* 0x000fce00078e00ff */
[----:B------:R-:W2:Y:S01]  /*ee40*/  POPC R2, UR4 ;  /* 0x0000000400027d09 */ /* 0x000ea20008000000 */
[----:B-1----:R-:W-:-:S13]  /*ee50*/  ISETP.EQ.U32.AND P0, PT, R3, R35, PT ;  /* 0x000000230300720c */ /* 0x002fda0003f02070 */
[----:B--2---:R-:W2:Y:S04]  /*ee60*/  @P0 ATOMG.E.ADD.STRONG.GPU PT, R2, [R36.64], R2 ;  /* 0x00000002240209a8 */ /* 0x004ea800081ee1c6 */
[----:B------:R-:W1:Y:S04]  /*ee70*/  S2R R35, SR_LTMASK ;  /* 0x0000000000237919 */ /* 0x000e680000003900 */
[----:B--2---:R1:W2:Y:S02]  /*ee80*/  SHFL.IDX PT, R3, R2, R3, 0x1f ;  /* 0x00001f0302037589 */ /* 0x0042a400000e0000 */
[----:B-1----:R-:W-:-:S06]  /*ee90*/  LOP3.LUT R2, R35, UR4, RZ, 0xc0, !PT ;  /* 0x0000000423027c12 */ /* 0x002fcc000f8ec0ff */
[----:B------:R-:W2:Y:S02]  /*eea0*/  POPC R2, R2 ;  /* 0x0000000200027309 */ /* 0x000ea40000000000 */
[----:B--2--5:R-:W-:-:S05]  /*eeb0*/  IADD3 R39, R3, c[0x0][0xc], R2 ;  /* 0x0000030003277a10 */ /* 0x024fca0007ffe002 */
[----:B------:R1:W-:Y:S02]  /*eec0*/  STL [R1+0x48], R39 ;  /* 0x0000482701007387 */ /* 0x0003e40000100800 */
.L_x_450:
[----:B-1----:R-:W-:Y:S05]  /*eed0*/  BSYNC B0 ;  /* 0x0000000000007941 */ /* 0x002fea0003800000 */
.L_x_449:
[----:B------:R-:W-:Y:S01]  /*eee0*/  PRMT R0, R0, 0x9910, RZ ;  /* 0x0000991000007816 */ /* 0x000fe200000000ff */
[----:B------:R-:W-:Y:S01]  /*eef0*/  BSSY B1, `(.L_x_451) ;  /* 0x0000189000017945 */ /* 0x000fe20003800000 */
[----:B-----5:R-:W-:Y:S02]  /*ef00*/  IMAD.MOV.U32 R40, RZ, RZ, R39 ;  /* 0x000000ffff287224 */ /* 0x020fe400078e0027 */
[----:B------:R-:W-:Y:S01]  /*ef10*/  ISETP.NE.AND P0, PT, R0, RZ, PT ;  /* 0x000000ff0000720c */ /* 0x000fe20003f05270 */
[----:B------:R-:W-:-:S12]  /*ef20*/  IMAD.MOV.U32 R41, RZ, RZ, -0x1 ;  /* 0xffffffffff297424 */ /* 0x000fd800078e00ff */
[----:B------:R-:W-:Y:S05]  /*ef30*/  @!P0 BRA `(.L_x_452) ;  /* 0x00000ed000008947 */ /* 0x000fea0003800000 */
[----:B------:R-:W2:Y:S04]  /*ef40*/  LDL R45, [R1+0x4c] ;  /* 0x00004c00012d7983 */ /* 0x000ea80000100800 */
[----:B------:R-:W3:Y:S04]  /*ef50*/  LDL R44, [R1+0x50] ;  /* 0x00005000012c7983 */ /* 0x000ee80000100800 */
[----:B------:R-:W4:Y:S04]  /*ef60*/  LDL R43, [R1+0x58] ;  /* 0x00005800012b7983 */ /* 0x000f280000100800 */
[----:B------:R-:W5:Y:S04]  /*ef70*/  LDL R42, [R1+0x54] ;  /* 0x00005400012a7983 */ /* 0x000f680000100800 */
[----:B------:R-:W4:Y:S04]  /*ef80*/  LDL R39, [R1+0x68] ;  /* 0x0000680001277983 */ /* 0x000f280000100800 */
[----:B------:R-:W5:Y:S04]  /*ef90*/  LDL R37, [R1+0x60] ;  /* 0x0000600001257983 */ /* 0x000f680000100800 */
[----:B------:R-:W5:Y:S04]  /*efa0*/  LDL R36, [R1+0x64] ;  /* 0x0000640001247983 */ /* 0x000f680000100800 */
[----:B------:R-:W5:Y:S01]  /*efb0*/  LDL R35, [R1+0x5c] ;  /* 0x00005c0001237983 */ /* 0x000f620000100800 */
[----:B------:R-:W-:Y:S01]  /*efc0*/  WARPSYNC 0xffffffff ;  /* 0xffffffff00007948 */ /* 0x000fe20003800000 */
[----:B------:R-:W-:-:S02]  /*efd0*/  F2FP.PACK_AB R32, R32, R72 ;  /* 0x000000482020723e */ /* 0x000fc400000000ff */
[----:B------:R-:W-:Y:S01]  /*efe0*/  BAR.SYNC.DEFER_BLOCKING 0x1, 0x100 ;  /* 0x0044000000007b1d */ /* 0x000fe20000010000 */
        /* <DEDUP_REMOVED lines=30> */
[----:B------:R-:W-:Y:S01]  /*f1d0*/  F2FP.PACK_AB R0, R135, R134 ;  /* 0x000000868700723e */ /* 0x000fe200000000ff */
[----:B--2---:R1:W-:Y:S04]  /*f1e0*/  STS [R45], R32 ;  /* 0x000000202d007388 */ /* 0x0043e80000000800 */
[----:B------:R1:W-:Y:S04]  /*f1f0*/  STS [R45+0x400], R31 ;  /* 0x0004001f2d007388 */ /* 0x0003e80000000800 */
[----:B---3--:R1:W-:Y:S04]  /*f200*/  STS [R44], R30 ;  /* 0x0000001e2c007388 */ /* 0x0083e80000000800 */
[----:B------:R1:W-:Y:S04]  /*f210*/  STS [R44+0x400], R29 ;  /* 0x0004001d2c007388 */ /* 0x0003e80000000800 */
[----:B----4-:R1:W-:Y:S04]  /*f220*/  STS [R43], R28 ;  /* 0x0000001c2b007388 */ /* 0x0103e80000000800 */
[----:B------:R1:W-:Y:S04]  /*f230*/  STS [R43+0x400], R27 ;  /* 0x0004001b2b007388 */ /* 0x0003e80000000800 */
[----:B-----5:R1:W-:Y:S04]  /*f240*/  STS [R42], R26 ;  /* 0x0000001a2a007388 */ /* 0x0203e80000000800 */
[----:B------:R1:W-:Y:S04]  /*f250*/  STS [R42+0x400], R25 ;  /* 0x000400192a007388 */ /* 0x0003e80000000800 */
[----:B------:R1:W-:Y:S04]  /*f260*/  STS [R39], R24 ;  /* 0x0000001827007388 */ /* 0x0003e80000000800 */
[----:B------:R1:W-:Y:S04]  /*f270*/  STS [R39+0x400], R23 ;  /* 0x0004001727007388 */ /* 0x0003e80000000800 */
[----:B------:R1:W-:Y:S04]  /*f280*/  STS [R37], R22 ;  /* 0x0000001625007388 */ /* 0x0003e80000000800 */
[----:B------:R1:W-:Y:S04]  /*f290*/  STS [R37+0x400], R21 ;  /* 0x0004001525007388 */ /* 0x0003e80000000800 */
[----:B------:R1:W-:Y:S04]  /*f2a0*/  STS [R36], R20 ;  /* 0x0000001424007388 */ /* 0x0003e80000000800 */
[----:B------:R1:W-:Y:S04]  /*f2b0*/  STS [R36+0x400], R19 ;  /* 0x0004001324007388 */ /* 0x0003e80000000800 */
[----:B------:R1:W-:Y:S04]  /*f2c0*/  STS [R35], R18 ;  /* 0x0000001223007388 */ /* 0x0003e80000000800 */
[----:B------:R1:W-:Y:S04]  /*f2d0*/  STS [R35+0x400], R17 ;  /* 0x0004001123007388 */ /* 0x0003e80000000800 */
        /* <DEDUP_REMOVED lines=16> */
[----:B------:R-:W-:Y:S06]  /*f3e0*/  BAR.SYNC.DEFER_BLOCKING 0x1, 0x100 ;  /* 0x0044000000007b1d */ /* 0x000fec0000010000 */
[----:B------:R-:W-:Y:S05]  /*f3f0*/  BRA.CONV ~URZ, `(.L_x_453) ;  /* 0x000000737f007947 */ /* 0x000fea000b800000 */
[----:B-1----:R-:W-:Y:S01]  /*f400*/  SHF.R.S32.HI R8, RZ, 0x1f, R38 ;  /* 0x0000001fff087819 */ /* 0x002fe20000011426 */
[----:B------:R-:W-:Y:S01]  /*f410*/  IMAD.MOV.U32 R7, RZ, RZ, RZ ;  /* 0x000000ffff077224 */ /* 0x000fe200078e00ff */
[----:B------:R-:W-:Y:S01]  /*f420*/  MOV R9, 0xf470 ;  /* 0x0000f47000097802 */ /* 0x000fe20000000f00 */
[----:B------:R-:W-:Y:S01]  /*f430*/  IMAD.MOV.U32 R4, RZ, RZ, 0x1f ;  /* 0x0000001fff047424 */ /* 0x000fe200078e00ff */
[----:B------:R-:W-:-:S04]  /*f440*/  LEA.HI R8, R8, R38, RZ, 0x7 ;  /* 0x0000002608087211 */ /* 0x000fc800078f38ff */
[----:B------:R-:W-:Y:S02]  /*f450*/  SHF.R.S32.HI R8, RZ, 0x7, R8 ;  /* 0x00000007ff087819 */ /* 0x000fe40000011408 */
[----:B------:R-:W-:Y:S05]  /*f460*/  CALL.REL.NOINC `($__internal_1_$__cuda_sm70_shflsync_idx_p) ;  /* 0x000019a000007944 */ /* 0x000fea0003c00000 */
.L_x_453:
[----:B-1----:R-:W2:Y:S04]  /*f470*/  LDL R2, [R1+0x3c] ;  /* 0x00003c0001027983 */ /* 0x002ea80000100800 */
[----:B------:R-:W3:Y:S04]  /*f480*/  LDL R15, [R1+0x6c] ;  /* 0x00006c00010f7983 */ /* 0x000ee80000100800 */
[----:B------:R-:W4:Y:S04]  /*f490*/  LDL.LU R11, [R1+0x34] ;  /* 0x00003400010b7983 */ /* 0x000f280000300800 */
[----:B------:R-:W2:Y:S04]  /*f4a0*/  LDL.LU R12, [R1+0x38] ;  /* 0x00003800010c7983 */ /* 0x000ea80000300800 */
[----:B------:R-:W2:Y:S01]  /*f4b0*/  LDL.LU R14, [R1+0x30] ;  /* 0x00003000010e7983 */ /* 0x000ea20000300800 */
[----:B------:R-:W-:-:S03]  /*f4c0*/  IMAD.MOV.U32 R0, RZ, RZ, 0x1 ;  /* 0x00000001ff007424 */ /* 0x000fc600078e00ff */
[----:B------:R-:W3:Y:S02]  /*f4d0*/  LDL R13, [R1+0x74] ;  /* 0x00007400010d7983 */ /* 0x000ee40000100800 */
[----:B------:R-:W-:Y:S02]  /*f4e0*/  ISETP.NE.AND P1, PT, R0, c[0x0][0x4e8], PT ;  /* 0x00013a0000007a0c */ /* 0x000fe40003f25270 */
[----:B------:R1:W5:Y:S04]  /*f4f0*/  LDL.64 R44, [R1+0x8] ;  /* 0x00000800012c7983 */ /* 0x0003680000100a00 */
[----:B------:R1:W5:Y:S04]  /*f500*/  LDL R43, [R1+0x44] ;  /* 0x00004400012b7983 */ /* 0x0003680000100800 */
[----:B------:R1:W5:Y:S04]  /*f510*/  LDL R42, [R1+0x2c] ;  /* 0x00002c00012a7983 */ /* 0x0003680000100800 */
[----:B------:R-:W1:Y:S01]  /*f520*/  S2R R16, SR_TID.X ;  /* 0x0000000000107919 */ /* 0x000e620000002100 */
[----:B------:R-:W-:-:S02]  /*f530*/  ULDC UR5, c[0x0][0x4e8] ;  /* 0x00013a0000057ab9 */ /* 0x000fc40000000800 */
[----:B------:R-:W-:Y:S02]  /*f540*/  ULDC UR4, c[0x0][0x388] ;  /* 0x0000e20000047ab9 */ /* 0x000fe40000000800 */
[----:B------:R-:W-:Y:S01]  /*f550*/  UIMAD UR4, UR5, UR4, URZ ;  /* 0x00000004050472a4 */ /* 0x000fe2000f8e023f */
[----:B------:R-:W-:Y:S01]  /*f560*/  BSSY B0, `(.L_x_454) ;  /* 0x000005d000007945 */ /* 0x000fe20003800000 */
[----:B----4-:R-:W-:Y:S02]  /*f570*/  SHF.R.S32.HI R5, RZ, 0x1f, R11 ;  /* 0x0000001fff057819 */ /* 0x010fe4000001140b */
[----:B--2---:R-:W-:-:S03]  /*f580*/  IADD3 R4, R2, R14, RZ ;  /* 0x0000000e02047210 */ /* 0x004fc60007ffe0ff */
[----:B------:R-:W-:Y:S02]  /*f590*/  IMAD R6, R5, c[0x0][0x490], RZ ;  /* 0x0001240005067a24 */ /* 0x000fe400078e02ff */
[----:B------:R-:W-:-:S04]  /*f5a0*/  @P1 IMAD.HI.U32 R7, R4, c[0x0][0x4ec], RZ ;  /* 0x00013b0004071a27 */ /* 0x000fc800078e00ff */
[----:B------:R-:W-:-:S04]  /*f5b0*/  IMAD.WIDE.U32 R2, R11, c[0x0][0x490], RZ ;  /* 0x000124000b027a25 */ /* 0x000fc800078e00ff */
[----:B------:R-:W-:Y:S02]  /*f5c0*/  IMAD R6, R11, c[0x0][0x494], R6 ;  /* 0x000125000b067a24 */ /* 0x000fe400078e0206 */
[----:B------:R-:W-:Y:S01]  /*f5d0*/  IMAD.MOV.U32 R0, RZ, RZ, R4 ;  /* 0x000000ffff007224 */ /* 0x000fe200078e0004 */
[----:B------:R-:W-:Y:S02]  /*f5e0*/  @P1 SHF.R.U32.HI R0, RZ, c[0x0][0x4f0], R7 ;  /* 0x00013c00ff001a19 */ /* 0x000fe40000011607 */
[----:B------:R-:W-:Y:S02]  /*f5f0*/  IADD3 R3, R3, R6, RZ ;  /* 0x0000000603037210 */ /* 0x000fe40007ffe0ff */
[----:B------:R-:W-:Y:S01]  /*f600*/  SHF.R.S32.HI R10, RZ, 0x1f, R12 ;  /* 0x0000001fff0a7819 */ /* 0x000fe2000001140c */
[----:B------:R-:W-:Y:S02]  /*f610*/  IMAD.MOV R8, RZ, RZ, -R0 ;  /* 0x000000ffff087224 */ /* 0x000fe400078e0a00 */
[----:B------:R-:W-:-:S04]  /*f620*/  IMAD.WIDE.U32 R6, R12, c[0x0][0x498], R2 ;  /* 0x000126000c067a25 */ /* 0x000fc800078e0002 */
[----:B------:R-:W-:Y:S02]  /*f630*/  IMAD R9, R10, c[0x0][0x498], RZ ;  /* 0x000126000a097a24 */ /* 0x000fe400078e02ff */
[----:B------:R-:W-:Y:S01]  /*f640*/  IMAD R2, R8, c[0x0][0x4e8], R4 ;  /* 0x00013a0008027a24 */ /* 0x000fe200078e0204 */
[----:B------:R-:W-:Y:S01]  /*f650*/  SHF.R.S32.HI R8, RZ, 0x1f, R0 ;  /* 0x0000001fff087819 */ /* 0x000fe20000011400 */
[----:B------:R-:W-:Y:S01]  /*f660*/  IMAD R3, R12, c[0x0][0x49c], R9 ;  /* 0x000127000c037a24 */ /* 0x000fe200078e0209 */
[----:B------:R-:W-:Y:S02]  /*f670*/  IADD3 R4, P0, R0, R6, RZ ;  /* 0x0000000600047210 */ /* 0x000fe40007f1e0ff */
[----:B------:R-:W-:Y:S01]  /*f680*/  SHF.R.S32.HI R9, RZ, 0x1f, R2 ;  /* 0x0000001fff097819 */ /* 0x000fe20000011402 */
[----:B------:R-:W-:Y:S01]  /*f690*/  IMAD R0, R5, c[0x0][0x3e8], RZ ;  /* 0x0000fa0005007a24 */ /* 0x000fe200078e02ff */
[----:B------:R-:W-:Y:S02]  /*f6a0*/  IADD3.X R5, R8, R7, R3, P0, !PT ;  /* 0x0000000708057210 */ /* 0x000fe400007fe403 */
[----:B---3--:R-:W-:Y:S01]  /*f6b0*/  IADD3 R6, R15, R14, RZ ;  /* 0x0000000e0f067210 */ /* 0x008fe20007ffe0ff */
[----:B------:R-:W-:-:S02]  /*f6c0*/  IMAD R3, R9, c[0x0][0x488], RZ ;  /* 0x0001220009037a24 */ /* 0x000fc400078e02ff */
[C---:B------:R-:W-:Y:S02]  /*f6d0*/  IMAD R7, R11.reuse, c[0x0][0x3ec], R0 ;  /* 0x0000fb000b077a24 */ /* 0x040fe400078e0200 */
[----:B------:R-:W-:Y:S01]  /*f6e0*/  IMAD.WIDE.U32 R8, R11, c[0x0][0x3e8], RZ ;  /* 0x0000fa000b087a25 */ /* 0x000fe200078e00ff */
[----:B-1----:R-:W-:-:S03]  /*f6f0*/  SHF.R.S32.HI R15, RZ, 0x1f, R16 ;  /* 0x0000001fff0f7819 */ /* 0x002fc60000011410 */
[C---:B------:R-:W-:Y:S02]  /*f700*/  IMAD R11, R2.reuse, c[0x0][0x48c], R3 ;  /* 0x00012300020b7a24 */ /* 0x040fe400078e0203 */
[----:B------:R-:W-:Y:S01]  /*f710*/  IMAD.WIDE.U32 R4, R2, c[0x0][0x488], R4 ;  /* 0x0001220002047a25 */ /* 0x000fe200078e0004 */
[----:B------:R-:W-:-:S03]  /*f720*/  IADD3 R3, R9, R7, RZ ;  /* 0x0000000709037210 */ /* 0x000fc60007ffe0ff */
[----:B------:R-:W-:Y:S01]  /*f730*/  @P1 IMAD.HI.U32 R2, R6, c[0x0][0x4ec], RZ ;  /* 0x00013b0006021a27 */ /* 0x000fe200078e00ff */
[----:B------:R-:W-:Y:S02]  /*f740*/  LEA R9, P0, R4, c[0x0][0x450], 0x2 ;  /* 0x0001140004097a11 */ /* 0x000fe400078010ff */
[----:B------:R-:W-:Y:S01]  /*f750*/  LEA.HI R15, R15, R16, RZ, 0x5 ;  /* 0x000000100f0f7211 */ /* 0x000fe200078f28ff */
[----:B------:R-:W-:Y:S02]  /*f760*/  IMAD.IADD R5, R5, 0x1, R11 ;  /* 0x0000000105057824 */ /* 0x000fe400078e020b */
[----:B------:R-:W-:Y:S01]  /*f770*/  IMAD.MOV.U32 R0, RZ, RZ, R6 ;  /* 0x000000ffff007224 */ /* 0x000fe200078e0006 */
[----:B------:R-:W-:Y:S01]  /*f780*/  @P1 SHF.R.U32.HI R0, RZ, c[0x0][0x4f0], R2 ;  /* 0x00013c00ff001a19 */ /* 0x000fe20000011602 */
[----:B------:R-:W-:Y:S01]  /*f790*/  IMAD R10, R10, c[0x0][0x3f0], RZ ;  /* 0x0000fc000a0a7a24 */ /* 0x000fe200078e02ff */
[----:B------:R-:W-:Y:S02]  /*f7a0*/  MOV R2, R8 ;  /* 0x0000000800027202 */ /* 0x000fe40000000f00 */
[----:B------:R-:W-:-:S02]  /*f7b0*/  LEA.HI.X R4, R4, c[0x0][0x454], R5, 0x2, P0 ;  /* 0x0001150004047a11 */ /* 0x000fc400000f1405 */
[----:B------:R-:W-:Y:S01]  /*f7c0*/  LOP3.LUT R15, R15, 0xffffffe0, RZ, 0xc0, !PT ;  /* 0xffffffe00f0f7812 */ /* 0x000fe200078ec0ff */
[C---:B------:R-:W-:Y:S01]  /*f7d0*/  IMAD R5, R12.reuse, c[0x0][0x3f4], R10 ;  /* 0x0000fd000c057a24 */ /* 0x040fe200078e020a */
[----:B------:R-:W-:Y:S01]  /*f7e0*/  SHFL.IDX PT, R8, R9, 0x1, 0x1c1f ;  /* 0x003c1f0009087f89 */ /* 0x000fe200000e0000 */
[----:B------:R-:W-:Y:S01]  /*f7f0*/  IMAD.WIDE.U32 R2, R12, c[0x0][0x3f0], R2 ;  /* 0x0000fc000c027a25 */ /* 0x000fe200078e0002 */
[----:B------:R-:W-:Y:S02]  /*f800*/  IADD3 R15, -R15, R16, RZ ;  /* 0x000000100f0f7210 */ /* 0x000fe40007ffe1ff */
[----:B------:R-:W-:Y:S01]  /*f810*/  SHFL.IDX PT, R10, R9, RZ, 0x1c1f ;  /* 0x001c1fff090a7589 */ /* 0x000fe200000e0000 */
[----:B------:R-:W-:-:S03]  /*f820*/  IMAD.MOV R7, RZ, RZ, -R0 ;  /* 0x000000ffff077224 */ /* 0x000fc600078e0a00 */
[----:B------:R-:W1:Y:S01]  /*f830*/  SHFL.IDX PT, R11, R4, RZ, 0x1c1f ;  /* 0x001c1fff040b7589 */ /* 0x000e6200000e0000 */
[----:B------:R-:W-:-:S03]  /*f840*/  IMAD.IADD R3, R3, 0x1, R5 ;  /* 0x0000000103037824 */ /* 0x000fc600078e0205 */
[----:B------:R2:W3:Y:S01]  /*f850*/  SHFL.IDX PT, R9, R4, 0x1, 0x1c1f ;  /* 0x003c1f0004097f89 */ /* 0x0004e200000e0000 */
[----:B------:R-:W-:Y:S02]  /*f860*/  LOP3.LUT P0, RZ, R15, 0x3, RZ, 0xc0, !PT ;  /* 0x000000030fff7812 */ /* 0x000fe4000780c0ff */
[----:B------:R-:W-:Y:S01]  /*f870*/  IADD3 R5, R13, R14, RZ ;  /* 0x0000000e0d057210 */ /* 0x000fe20007ffe0ff */
[----:B------:R-:W4:Y:S01]  /*f880*/  S2R R15, SR_TID.X ;  /* 0x00000000000f7919 */ /* 0x000f220000002100 */
[----:B------:R-:W-:Y:S02]  /*f890*/  SHF.R.S32.HI R12, RZ, 0x1f, R0 ;  /* 0x0000001fff0c7819 */ /* 0x000fe40000011400 */
[----:B------:R-:W-:Y:S01]  /*f8a0*/  ISETP.GE.OR P1, PT, R5, UR4, P0 ;  /* 0x0000000405007c0c */ /* 0x000fe20008726670 */
[----:B------:R-:W-:-:S04]  /*f8b0*/  IMAD.WIDE.U32 R2, R0, c[0x0][0x3e0], R2 ;  /* 0x0000f80000027a25 */ /* 0x000fc800078e0002 */
[----:B--2---:R-:W-:Y:S01]  /*f8c0*/  IMAD R4, R7, c[0x0][0x4e8], R6 ;  /* 0x00013a0007047a24 */ /* 0x004fe200078e0206 */
[----:B------:R-:W-:-:S04]  /*f8d0*/  IADD3 R7, R5, 0x8, RZ ;  /* 0x0000000805077810 */ /* 0x000fc80007ffe0ff */
[----:B------:R-:W-:Y:S01]  /*f8e0*/  ISETP.GE.OR P0, PT, R7, UR4, P0 ;  /* 0x0000000407007c0c */ /* 0x000fe20008706670 */
[----:B------:R-:W-:Y:S02]  /*f8f0*/  IMAD R6, R12, c[0x0][0x3e0], RZ ;  /* 0x0000f8000c067a24 */ /* 0x000fe400078e02ff */
[----:B-1----:R1:W-:Y:S02]  /*f900*/  @!P1 ST.E [R10.64], R34 ;  /* 0x000000220a009985 */ /* 0x0023e4000c101906 */
[----:B------:R-:W-:Y:S01]  /*f910*/  IMAD R5, R0, c[0x0][0x3e4], R6 ;  /* 0x0000f90000057a24 */ /* 0x000fe200078e0206 */
[----:B------:R-:W-:-:S03]  /*f920*/  SHF.R.S32.HI R0, RZ, 0x1f, R4 ;  /* 0x0000001fff007819 */ /* 0x000fc60000011404 */
[----:B------:R-:W-:Y:S02]  /*f930*/  IMAD.IADD R3, R3, 0x1, R5 ;  /* 0x0000000103037824 */ /* 0x000fe400078e0205 */
[----:B------:R-:W-:Y:S02]  /*f940*/  IMAD R0, R0, c[0x0][0x3d8], RZ ;  /* 0x0000f60000007a24 */ /* 0x000fe400078e02ff */
[----:B---3--:R1:W-:Y:S01]  /*f950*/  @!P0 ST.E [R8.64], R33 ;  /* 0x0000002108008985 */ /* 0x0083e2000c101906 */
[----:B----4-:R-:W-:-:S03]  /*f960*/  SHF.R.S32.HI R13, RZ, 0x1f, R15 ;  /* 0x0000001fff0d7819 */ /* 0x010fc6000001140f */
[----:B------:R1:W2:Y:S04]  /*f970*/  LDS.128 R20, [R228+0x1080] ;  /* 0x00108000e4147984 */ /* 0x0002a80000000c00 */
[----:B------:R1:W3:Y:S04]  /*f980*/  LDS.128 R28, [R228+0x2080] ;  /* 0x00208000e41c7984 */ /* 0x0002e80000000c00 */
[----:B------:R1:W4:Y:S04]  /*f990*/  LDS.128 R32, [R228+0x3080] ;  /* 0x00308000e4207984 */ /* 0x0003280000000c00 */
[----:B------:R1:W1:Y:S04]  /*f9a0*/  LDS.128 R16, [R228+0x5080] ;  /* 0x00508000e4107984 */ /* 0x0002680000000c00 */
[----:B------:R1:W1:Y:S04]  /*f9b0*/  LDS.128 R24, [R228+0x6080] ;  /* 0x00608000e4187984 */ /* 0x0002680000000c00 */
[----:B------:R1:W1:Y:S01]  /*f9c0*/  LDS.128 R36, [R228+0x7080] ;  /* 0x00708000e4247984 */ /* 0x0002620000000c00 */
[----:B------:R-:W-:-:S02]  /*f9d0*/  IMAD R0, R4, c[0x0][0x3dc], R0 ;  /* 0x0000f70004007a24 */ /* 0x000fc400078e0200 */
[----:B------:R-:W-:Y:S01]  /*f9e0*/  IMAD.WIDE.U32 R2, R4, c[0x0][0x3d8], R2 ;  /* 0x0000f60004027a25 */ /* 0x000fe200078e0002 */
[----:B------:R-:W-:-:S04]  /*f9f0*/  LEA.HI R13, R13, R15, RZ, 0x3 ;  /* 0x0000000f0d0d7211 */ /* 0x000fc800078f18ff */
[----:B------:R-:W-:Y:S02]  /*fa00*/  IADD3 R0, R3, R0, RZ ;  /* 0x0000000003007210 */ /* 0x000fe40007ffe0ff */
[C---:B------:R-:W-:Y:S02]  /*fa10*/  LEA R3, P0, R2.reuse, c[0x0][0x380], 0x1 ;  /* 0x0000e00002037a11 */ /* 0x040fe400078008ff */
[----:B------:R-:W-:Y:S02]  /*fa20*/  SHF.R.S32.HI R13, RZ, 0x3, R13 ;  /* 0x00000003ff0d7819 */ /* 0x000fe4000001140d */
[----:B------:R-:W-:-:S03]  /*fa30*/  LEA.HI.X R2, R2, c[0x0][0x384], R0, 0x1, P0 ;  /* 0x0000e10002027a11 */ /* 0x000fc600000f0c00 */
[----:B------:R-:W-:-:S05]  /*fa40*/  IMAD.IADD R0, R13, 0x1, R14 ;  /* 0x000000010d007824 */ /* 0x000fca00078e020e */
[----:B------:R-:W-:Y:S01]  /*fa50*/  ISETP.GE.AND P0, PT, R0, UR4, PT ;  /* 0x0000000400007c0c */ /* 0x000fe2000bf06270 */
[----:B------:R1:W1:Y:S04]  /*fa60*/  SHFL.IDX PT, R4, R3, RZ, 0x181f ;  /* 0x00181fff03047589 */ /* 0x00026800000e0000 */
[----:B------:R1:W1:Y:S08]  /*fa70*/  SHFL.IDX PT, R5, R2, RZ, 0x181f ;  /* 0x00181fff02057589 */ /* 0x00027000000e0000 */
[----:B------:R-:W-:Y:S05]  /*fa80*/  @P0 BRA `(.L_x_455) ;  /* 0x000000a000000947 */ /* 0x000fea0003800000 */
[----:B--234-:R-:W2:Y:S01]  /*fa90*/  LDS.128 R12, [R228+0x80] ;  /* 0x00008000e40c7984 */ /* 0x01cea20000000c00 */
[----:B-----5:R-:W-:-:S02]  /*faa0*/  ISETP.GE.AND P3, PT, R44, c[0x0][0x3c8], PT ;  /* 0x0000f2002c007a0c */ /* 0x020fc40003f66270 */
[----:B------:R-:W-:Y:S01]  /*fab0*/  ISETP.GE.AND P2, PT, R42, c[0x0][0x3c8], PT ;  /* 0x0000f2002a007a0c */ /* 0x000fe20003f46270 */
[----:B-1----:R-:W1:Y:S10]  /*fac0*/  LDS.128 R8, [R228+0x4080] ;  /* 0x00408000e4087984 */ /* 0x002e740000000c00 */
[----:B------:R-:W-:-:S02]  /*fad0*/  @!P3 LEA R6, P1, R44, R4, 0x1 ;  /* 0x000000042c06b211 */ /* 0x000fc400078208ff */
[----:B------:R-:W-:Y:S02]  /*fae0*/  @!P2 LEA R4, P0, R42, R4, 0x1 ;  /* 0x000000042a04a211 */ /* 0x000fe400078008ff */
[-C--:B------:R-:W-:Y:S02]  /*faf0*/  @!P3 LEA.HI.X R7, R44, R5.reuse, R45, 0x1, P1 ;  /* 0x000000052c07b211 */ /* 0x080fe400008f0c2d */
[----:B------:R-:W-:-:S03]  /*fb00*/  @!P2 LEA.HI.X R5, R42, R5, R43, 0x1, P0 ;  /* 0x000000052a05a211 */ /* 0x000fc600000f0c2b */
[----:B--2---:R2:W-:Y:S04]  /*fb10*/  @!P3 ST.E.128 [R6.64], R12 ;  /* 0x0000000c0600b985 */ /* 0x0045e8000c101d06 */
[----:B-1----:R2:W-:Y:S02]  /*fb20*/  @!P2 ST.E.128 [R4.64], R8 ;  /* 0x000000080400a985 */ /* 0x0025e4000c101d06 */
.L_x_455:
[----:B--234-:R-:W-:Y:S05]  /*fb30*/  BSYNC B0 ;  /* 0x0000000000007941 */ /* 0x01cfea0003800000 */
.L_x_454:
[----:B------:R-:W-:Y:S01]  /*fb40*/  IADD3 R6, R0, 0x20, RZ ;  /* 0x0000002000067810 */ /* 0x000fe20007ffe0ff */
[----:B-1----:R1:W2:Y:S01]  /*fb50*/  SHFL.IDX PT, R5, R2, 0x1, 0x181f ;  /* 0x00381f0002057f89 */ /* 0x0022a200000e0000 */
[----:B------:R-:W-:Y:S02]  /*fb60*/  BSSY B0, `(.L_x_456) ;  /* 0x000000c000007945 */ /* 0x000fe40003800000 */
[----:B------:R-:W-:Y:S01]  /*fb70*/  ISETP.GE.AND P0, PT, R6, UR4, PT ;  /* 0x0000000406007c0c */ /* 0x000fe2000bf06270 */
[----:B------:R1:W3:-:S12]  /*fb80*/  SHFL.IDX PT, R4, R3, 0x1, 0x181f ;  /* 0x00381f0003047f89 */ /* 0x0002d800000e0000 */
[----:B------:R-:W-:Y:S05]  /*fb90*/  @P0 BRA `(.L_x_457) ;  /* 0x0000008000000947 */ /* 0x000fea0003800000 */
[----:B-----5:R-:W-:Y:S02]  /*fba0*/  ISETP.GE.AND P1, PT, R44, c[0x0][0x3c8], PT ;  /* 0x0000f2002c007a0c */ /* 0x020fe40003f26270 */
[----:B------:R-:W-:-:S11]  /*fbb0*/  ISETP.GE.AND P0, PT, R42, c[0x0][0x3c8], PT ;  /* 0x0000f2002a007a0c */ /* 0x000fd60003f06270 */
[-C--:B---3--:R-:W-:Y:S02]  /*fbc0*/  @!P1 LEA R6, P3, R44, R4.reuse, 0x1 ;  /* 0x000000042c069211 */ /* 0x088fe400078608ff */
[----:B------:R-:W-:Y:S02]  /*fbd0*/  @!P0 LEA R4, P2, R42, R4, 0x1 ;  /* 0x000000042a048211 */ /* 0x000fe400078408ff */
[-C--:B--2---:R-:W-:Y:S02]  /*fbe0*/  @!P1 LEA.HI.X R7, R44, R5.reuse, R45, 0x1, P3 ;  /* 0x000000052c079211 */ /* 0x084fe400018f0c2d */
[----:B------:R-:W-:-:S03]  /*fbf0*/  @!P0 LEA.HI.X R5, R42, R5, R43, 0x1, P2 ;  /* 0x000000052a058211 */ /* 0x000fc600010f0c2b */
[----:B------:R2:W-:Y:S04]  /*fc00*/  @!P1 ST.E.128 [R6.64], R20 ;  /* 0x0000001406009985 */ /* 0x0005e8000c101d06 */
[----:B------:R2:W-:Y:S02]  /*fc10*/  @!P0 ST.E.128 [R4.64], R16 ;  /* 0x0000001004008985 */ /* 0x0005e4000c101d06 */
.L_x_457:
[----:B------:R-:W-:Y:S05]  /*fc20*/  BSYNC B0 ;  /* 0x0000000000007941 */ /* 0x000fea0003800000 */
.L_x_456:
[----:B--2---:R-:W-:Y:S01]  /*fc30*/  IADD3 R6, R0, 0x40, RZ ;  /* 0x0000004000067810 */ /* 0x004fe20007ffe0ff */
[----:B------:R2:W4:Y:S01]  /*fc40*/  SHFL.IDX PT, R5, R2, 0x2, 0x181f ;  /* 0x00581f0002057f89 */ /* 0x00052200000e0000 */
[----:B------:R-:W-:Y:S02]  /*fc50*/  BSSY B0, `(.L_x_458) ;  /* 0x000000c000007945 */ /* 0x000fe40003800000 */
[----:B------:R-:W-:Y:S01]  /*fc60*/  ISETP.GE.AND P0, PT, R6, UR4, PT ;  /* 0x0000000406007c0c */ /* 0x000fe2000bf06270 */
[----:B---3--:R2:W3:-:S12]  /*fc70*/  SHFL.IDX PT, R4, R3, 0x2, 0x181f ;  /* 0x00581f0003047f89 */ /* 0x0084d800000e0000 */
[----:B------:R-:W-:Y:S05]  /*fc80*/  @P0 BRA `(.L_x_459) ;  /* 0x0000008000000947 */ /* 0x000fea0003800000 */
[----:B-----5:R-:W-:Y:S02]  /*fc90*/  ISETP.GE.AND P1, PT, R44, c[0x0][0x3c8], PT ;  /* 0x0000f2002c007a0c */ /* 0x020fe40003f26270 */
[----:B------:R-:W-:-:S11]  /*fca0*/  ISETP.GE.AND P0, PT, R42, c[0x0][0x3c8], PT ;  /* 0x0000f2002a007a0c */ /* 0x000fd60003f06270 */
[-C--:B---3--:R-:W-:Y:S02]  /*fcb0*/  @!P1 LEA R6, P3, R44, R4.reuse, 0x1 ;  /* 0x000000042c069211 */ /* 0x088fe400078608ff */
[----:B------:R-:W-:Y:S02]  /*fcc0*/  @!P0 LEA R4, P2, R42, R4, 0x1 ;  /* 0x000000042a048211 */ /* 0x000fe400078408ff */
[-C--:B----4-:R-:W-:Y:S02]  /*fcd0*/  @!P1 LEA.HI.X R7, R44, R5.reuse, R45, 0x1, P3 ;  /* 0x000000052c079211 */ /* 0x090fe400018f0c2d */
[----:B------:R-:W-:-:S03]  /*fce0*/  @!P0 LEA.HI.X R5, R42, R5, R43, 0x1, P2 ;  /* 0x000000052a058211 */ /* 0x000fc600010f0c2b */
[----:B------:R3:W-:Y:S04]  /*fcf0*/  @!P1 ST.E.128 [R6.64], R28 ;  /* 0x0000001c06009985 */ /* 0x0007e8000c101d06 */
[----:B------:R3:W-:Y:S02]  /*fd00*/  @!P0 ST.E.128 [R4.64], R24 ;  /* 0x0000001804008985 */ /* 0x0007e4000c101d06 */
.L_x_459:
[----:B------:R-:W-:Y:S05]  /*fd10*/  BSYNC B0 ;  /* 0x0000000000007941 */ /* 0x000fea0003800000 */
.L_x_458:
[----:B------:R-:W-:Y:S01]  /*fd20*/  IADD3 R0, R0, 0x60, RZ ;  /* 0x0000006000007810 */ /* 0x000fe20007ffe0ff */
[----:B---34-:R3:W4:Y:S03]  /*fd30*/  SHFL.IDX PT, R5, R2, 0x3, 0x181f ;  /* 0x00781f0002057f89 */ /* 0x01872600000e0000 */
[----:B------:R-:W-:Y:S01]  /*fd40*/  ISETP.GE.AND P0, PT, R0, UR4, PT ;  /* 0x0000000400007c0c */ /* 0x000fe2000bf06270 */
[----:B------:R3:W1:-:S12]  /*fd50*/  SHFL.IDX PT, R4, R3, 0x3, 0x181f ;  /* 0x00781f0003047f89 */ /* 0x00065800000e0000 */
[----:B------:R-:W-:Y:S05]  /*fd60*/  @P0 BRA `(.L_x_460) ;  /* 0x00000a1000000947 */ /* 0x000fea0003800000 */
[----:B-----5:R-:W-:-:S13]  /*fd70*/  ISETP.GE.AND P0, PT, R44, c[0x0][0x3c8], PT ;  /* 0x0000f2002c007a0c */ /* 0x020fda0003f06270 */
[----:B-123--:R-:W-:-:S04]  /*fd80*/  @!P0 LEA R2, P1, R44, R4, 0x1 ;  /* 0x000000042c028211 */ /* 0x00efc800078208ff */
[----:B----4-:R-:W-:-:S05]  /*fd90*/  @!P0 LEA.HI.X R3, R44, R5, R45, 0x1, P1 ;  /* 0x000000052c038211 */ /* 0x010fca00008f0c2d */
[----:B------:R1:W-:Y:S01]  /*fda0*/  @!P0 ST.E.128 [R2.64], R32 ;  /* 0x0000002002008985 */ /* 0x0003e2000c101d06 */
[----:B------:R-:W-:-:S13]  /*fdb0*/  ISETP.GE.AND P0, PT, R42, c[0x0][0x3c8], PT ;  /* 0x0000f2002a007a0c */ /* 0x000fda0003f06270 */
[----:B------:R-:W-:Y:S05]  /*fdc0*/  @P0 BRA `(.L_x_460) ;  /* 0x000009b000000947 */ /* 0x000fea0003800000 */
[----:B-1----:R-:W-:-:S04]  /*fdd0*/  LEA R2, P0, R42, R4, 0x1 ;  /* 0x000000042a027211 */ /* 0x002fc800078008ff */
[----:B------:R-:W-:-:S05]  /*fde0*/  LEA.HI.X R3, R42, R5, R43, 0x1, P0 ;  /* 0x000000052a037211 */ /* 0x000fca00000f0c2b */
[----:B------:R1:W-:Y:S01]  /*fdf0*/  ST.E.128 [R2.64], R36 ;  /* 0x0000002402007985 */ /* 0x0003e2000c101d06 */
[----:B------:R-:W-:Y:S05]  /*fe00*/  BRA `(.L_x_460) ;  /* 0x0000097000007947 */ /* 0x000fea0003800000 */
.L_x_452:
[----:B------:R-:W2:Y:S04]  /*fe10*/  LDL R0, [R1+0x30] ;  /* 0x0000300001007983 */ /* 0x000ea80000100800 */
[----:B------:R-:W3:Y:S04]  /*fe20*/  LDL R14, [R1+0x34] ;  /* 0x00003400010e7983 */ /* 0x000ee80000100800 */
[----:B------:R-:W4:Y:S01]  /*fe30*/  LDL R13, [R1+0x38] ;  /* 0x00003800010d7983 */ /* 0x000f220000100800 */
[----:B------:R-:W-:Y:S03]  /*fe40*/  BSSY B0, `(.L_x_461) ;  /* 0x0000025000007945 */ /* 0x000fe60003800000 */
[----:B------:R-:W1:Y:S02]  /*fe50*/  S2R R12, SR_TID.X ;  /* 0x00000000000c7919 */ /* 0x000e640000002100 */
[----:B-1----:R-:W-:Y:S01]  /*fe60*/  ISETP.GE.AND P0, PT, R12, 0x80, PT ;  /* 0x000000800c00780c */ /* 0x002fe20003f06270 */
[----:B--2---:R-:W-:Y:S01]  /*fe70*/  IMAD.MOV.U32 R11, RZ, RZ, R0 ;  /* 0x000000ffff0b7224 */ /* 0x004fe200078e0000 */
[----:B---3--:R-:W-:-:S02]  /*fe80*/  SHF.R.S32.HI R7, RZ, 0x1f, R14 ;  /* 0x0000001fff077819 */ /* 0x008fc4000001140e */
[----:B----4-:R-:W-:-:S09]  /*fe90*/  SHF.R.S32.HI R8, RZ, 0x1f, R13 ;  /* 0x0000001fff087819 */ /* 0x010fd2000001140d */
[----:B------:R-:W-:Y:S05]  /*fea0*/  @P0 BRA `(.L_x_462) ;  /* 0x000001e000000947 */ /* 0x000fea0003800000 */
[----:B------:R-:W-:Y:S02]  /*feb0*/  MOV R2, c[0x0][0x4e8] ;  /* 0x00013a0000027a02 */ /* 0x000fe40000000f00 */
[----:B------:R-:W-:-:S03]  /*fec0*/  IADD3 R6, R11, R12, RZ ;  /* 0x0000000c0b067210 */ /* 0x000fc60007ffe0ff */
[----:B------:R-:W-:-:S05]  /*fed0*/  IMAD R0, R2, c[0x0][0x388], RZ ;  /* 0x0000e20002007a24 */ /* 0x000fca00078e02ff */
[----:B------:R-:W-:-:S13]  /*fee0*/  ISETP.GE.AND P0, PT, R6, R0, PT ;  /* 0x000000000600720c */ /* 0x000fda0003f06270 */
[----:B------:R-:W-:Y:S05]  /*fef0*/  @P0 BRA `(.L_x_462) ;  /* 0x0000019000000947 */ /* 0x000fea0003800000 */
[----:B------:R-:W-:Y:S01]  /*ff00*/  ISETP.NE.AND P0, PT, R2, 0x1, PT ;  /* 0x000000010200780c */ /* 0x000fe20003f05270 */
[----:B------:R-:W-:Y:S01]  /*ff10*/  IMAD R4, R7, c[0x0][0x490], RZ ;  /* 0x0001240007047a24 */ /* 0x000fe200078e02ff */
[----:B------:R-:W-:Y:S01]  /*ff20*/  MOV R0, R6 ;  /* 0x0000000600007202 */ /* 0x000fe20000000f00 */
[----:B------:R-:W-:-:S04]  /*ff30*/  IMAD.WIDE.U32 R2, R14, c[0x0][0x490], RZ ;  /* 0x000124000e027a25 */ /* 0x000fc800078e00ff */
[----:B------:R-:W-:Y:S02]  /*ff40*/  IMAD R4, R14, c[0x0][0x494], R4 ;  /* 0x000125000e047a24 */ /* 0x000fe400078e0204 */
[----:B------:R-:W-:-:S03]  /*ff50*/  IMAD R10, R8, c[0x0][0x498], RZ ;  /* 0x00012600080a7a24 */ /* 0x000fc600078e02ff */
[----:B------:R-:W-:Y:S01]  /*ff60*/  IADD3 R3, R3, R4, RZ ;  /* 0x0000000403037210 */ /* 0x000fe20007ffe0ff */
[----:B------:R-:W-:-:S05]  /*ff70*/  @P0 IMAD.HI.U32 R5, R6, c[0x0][0x4ec], RZ ;  /* 0x00013b0006050a27 */ /* 0x000fca00078e00ff */
[----:B------:R-:W-:Y:S01]  /*ff80*/  @P0 SHF.R.U32.HI R0, RZ, c[0x0][0x4f0], R5 ;  /* 0x00013c00ff000a19 */ /* 0x000fe20000011605 */
[----:B------:R-:W-:-:S03]  /*ff90*/  IMAD.WIDE.U32 R4, R13, c[0x0][0x498], R2 ;  /* 0x000126000d047a25 */ /* 0x000fc600078e0002 */
[C---:B------:R-:W-:Y:S01]  /*ffa0*/  IADD3 R9, -R0.reuse, RZ, RZ ;  /* 0x000000ff00097210 */ /* 0x040fe20007ffe1ff */
[----:B------:R-:W-:Y:S01]  /*ffb0*/  IMAD R3, R13, c[0x0][0x49c], R10 ;  /* 0x000127000d037a24 */ /* 0x000fe200078e020a */
[----:B------:R-:W-:-:S03]  /*ffc0*/  IADD3 R4, P0, R0, R4, RZ ;  /* 0x0000000400047210 */ /* 0x000fc60007f1e0ff */
[----:B------:R-:W-:Y:S01]  /*ffd0*/  IMAD R2, R9, c[0x0][0x4e8], R6 ;  /* 0x00013a0009027a24 */ /* 0x000fe200078e0206 */
[----:B------:R-:W-:-:S04]  /*ffe0*/  SHF.R.S32.HI R6, RZ, 0x1f, R0 ;  /* 0x0000001fff067819 */ /* 0x000fc80000011400 */
[----:B------:R-:W-:Y:S02]  /*fff0*/  SHF.R.S32.HI R0, RZ, 0x1f, R2 ;  /* 0x0000001fff007819 */ /* 0x000fe40000011402 */
[----:B------:R-:W-:-:S03]  /*10000*/  IADD3.X R5, R6, R5, R3, P0, !PT ;  /* 0x0000000506057210 */ /* 0x000fc600007fe403 */
[----:B------:R-:W-:-:S04]  /*10010*/  IMAD R0, R0, c[0x0][0x488], RZ ;  /* 0x0001220000007a24 */ /* 0x000fc800078e02ff */
[C---:B------:R-:W-:Y:S02]  /*10020*/  IMAD R0, R2.reuse, c[0x0][0x48c], R0 ;  /* 0x0001230002007a24 */ /* 0x040fe400078e0200 */
[----:B------:R-:W-:-:S05]  /*10030*/  IMAD.WIDE.U32 R2, R2, c[0x0][0x488], R4 ;  /* 0x0001220002027a25 */ /* 0x000fca00078e0004 */
[----:B------:R-:W-:Y:S02]  /*10040*/  IADD3 R0, R3, R0, RZ ;  /* 0x0000000003007210 */ /* 0x000fe40007ffe0ff */
[----:B------:R-:W-:-:S04]  /*10050*/  LEA R4, P0, R2, c[0x0][0x450], 0x2 ;  /* 0x0001140002047a11 */ /* 0x000fc800078010ff */
[----:B------:R-:W-:Y:S02]  /*10060*/  LEA.HI.X R5, R2, c[0x0][0x454], R0, 0x2, P0 ;  /* 0x0001150002057a11 */ /* 0x000fe400000f1400 */
[----:B------:R-:W-:-:S05]  /*10070*/  MOV R0, 0xff800000 ;  /* 0xff80000000007802 */ /* 0x000fca0000000f00 */
[----:B------:R1:W-:Y:S02]  /*10080*/  STG.E [R4.64], R0 ;  /* 0x0000000004007986 */ /* 0x0003e4000c101906 */
.L_x_462:
[----:B------:R-:W-:Y:S05]  /*10090*/  BSYNC B0 ;  /* 0x0000000000007941 */ /* 0x000fea0003800000 */
.L_x_461:
[----:B------:R-:W2:Y:S01]  /*100a0*/  LDL R2, [R1+0x6c] ;  /* 0x00006c0001027983 */ /* 0x000ea20000100800 */
[----:B-1----:R-:W-:Y:S01]  /*100b0*/  MOV R0, c[0x0][0x4e8] ;  /* 0x00013a0000007a02 */ /* 0x002fe20000000f00 */
[----:B------:R-:W-:Y:S01]  /*100c0*/  IMAD R7, R7, c[0x0][0x3e8], RZ ;  /* 0x0000fa0007077a24 */ /* 0x000fe200078e02ff */
[----:B------:R-:W-:Y:S01]  /*100d0*/  SHF.R.S32.HI R9, RZ, 0x1f, R12 ;  /* 0x0000001fff097819 */ /* 0x000fe2000001140c */
[----:B------:R-:W-:Y:S01]  /*100e0*/  IMAD R5, R8, c[0x0][0x3f0], RZ ;  /* 0x0000fc0008057a24 */ /* 0x000fe200078e02ff */
[----:B------:R-:W-:Y:S01]  /*100f0*/  ISETP.NE.AND P0, PT, R0, 0x1, PT ;  /* 0x000000010000780c */ /* 0x000fe20003f05270 */
[----:B------:R-:W-:Y:S01]  /*10100*/  IMAD R7, R14, c[0x0][0x3ec], R7 ;  /* 0x0000fb000e077a24 */ /* 0x000fe200078e0207 */
[----:B------:R-:W-:-:S04]  /*10110*/  LEA.HI R9, R9, R12, RZ, 0x3 ;  /* 0x0000000c09097211 */ /* 0x000fc800078f18ff */
[----:B------:R-:W-:Y:S02]  /*10120*/  SHF.R.S32.HI R9, RZ, 0x3, R9 ;  /* 0x00000003ff097819 */ /* 0x000fe40000011409 */
[----:B--2---:R-:W-:Y:S01]  /*10130*/  IADD3 R4, R2, R11, RZ ;  /* 0x0000000b02047210 */ /* 0x004fe20007ffe0ff */
[----:B------:R-:W-:-:S03]  /*10140*/  IMAD.WIDE.U32 R2, R14, c[0x0][0x3e8], RZ ;  /* 0x0000fa000e027a25 */ /* 0x000fc600078e00ff */
[----:B------:R-:W-:Y:S01]  /*10150*/  MOV R0, R4 ;  /* 0x0000000400007202 */ /* 0x000fe20000000f00 */
[----:B------:R-:W-:-:S04]  /*10160*/  @P0 IMAD.HI.U32 R6, R4, c[0x0][0x4ec], RZ ;  /* 0x00013b0004060a27 */ /* 0x000fc800078e00ff */
[----:B------:R-:W-:Y:S01]  /*10170*/  IMAD.IADD R3, R3, 0x1, R7 ;  /* 0x0000000103037824 */ /* 0x000fe200078e0207 */
[----:B------:R-:W-:Y:S01]  /*10180*/  @P0 SHF.R.U32.HI R0, RZ, c[0x0][0x4f0], R6 ;  /* 0x00013c00ff000a19 */ /* 0x000fe20000011606 */
[C---:B------:R-:W-:Y:S02]  /*10190*/  IMAD R7, R13.reuse, c[0x0][0x3f4], R5 ;  /* 0x0000fd000d077a24 */ /* 0x040fe400078e0205 */
[----:B------:R-:W-:Y:S01]  /*101a0*/  IMAD.WIDE.U32 R2, R13, c[0x0][0x3f0], R2 ;  /* 0x0000fc000d027a25 */ /* 0x000fe200078e0002 */
[----:B------:R-:W-:Y:S02]  /*101b0*/  SHF.R.S32.HI R5, RZ, 0x1f, R0 ;  /* 0x0000001fff057819 */ /* 0x000fe40000011400 */
[----:B------:R-:W-:Y:S02]  /*101c0*/  IADD3 R6, -R0, RZ, RZ ;  /* 0x000000ff00067210 */ /* 0x000fe40007ffe1ff */
[----:B------:R-:W-:Y:S01]  /*101d0*/  IADD3 R3, R3, R7, RZ ;  /* 0x0000000703037210 */ /* 0x000fe20007ffe0ff */
[----:B------:R-:W-:-:S02]  /*101e0*/  IMAD R5, R5, c[0x0][0x3e0], RZ ;  /* 0x0000f80005057a24 */ /* 0x000fc400078e02ff */
[----:B------:R-:W-:Y:S02]  /*101f0*/  IMAD R6, R6, c[0x0][0x4e8], R4 ;  /* 0x00013a0006067a24 */ /* 0x000fe400078e0204 */
[C---:B------:R-:W-:Y:S02]  /*10200*/  IMAD R4, R0.reuse, c[0x0][0x3e4], R5 ;  /* 0x0000f90000047a24 */ /* 0x040fe400078e0205 */
[----:B------:R-:W-:Y:S01]  /*10210*/  IMAD.WIDE.U32 R2, R0, c[0x0][0x3e0], R2 ;  /* 0x0000f80000027a25 */ /* 0x000fe200078e0002 */
[----:B------:R-:W-:-:S03]  /*10220*/  SHF.R.S32.HI R0, RZ, 0x1f, R6 ;  /* 0x0000001fff007819 */ /* 0x000fc60000011406 */
[----:B------:R-:W-:Y:S02]  /*10230*/  IMAD.IADD R3, R3, 0x1, R4 ;  /* 0x0000000103037824 */ /* 0x000fe400078e0204 */
[----:B------:R-:W-:Y:S02]  /*10240*/  IMAD R0, R0, c[0x0][0x3d8], RZ ;  /* 0x0000f60000007a24 */ /* 0x000fe400078e02ff */
[----:B------:R-:W-:-:S04]  /*10250*/  IMAD.WIDE.U32 R4, R6, c[0x0][0x3d8], R2 ;  /* 0x0000f60006047a25 */ /* 0x000fc800078e0002 */
[----:B------:R-:W-:Y:S01]  /*10260*/  IMAD R6, R6, c[0x0][0x3dc], R0 ;  /* 0x0000f70006067a24 */ /* 0x000fe200078e0200 */
[----:B------:R-:W-:Y:S02]  /*10270*/  LEA R3, P0, R4, c[0x0][0x380], 0x1 ;  /* 0x0000e00004037a11 */ /* 0x000fe400078008ff */
[----:B------:R-:W-:Y:S02]  /*10280*/  IADD3 R0, R9, R11, RZ ;  /* 0x0000000b09007210 */ /* 0x000fe40007ffe0ff */
[----:B------:R-:W-:-:S04]  /*10290*/  IADD3 R2, R5, R6, RZ ;  /* 0x0000000605027210 */ /* 0x000fc80007ffe0ff */
[----:B------:R-:W-:Y:S01]  /*102a0*/  LEA.HI.X R2, R4, c[0x0][0x384], R2, 0x1, P0 ;  /* 0x0000e10004027a11 */ /* 0x000fe200000f0c02 */
[----:B------:R-:W-:Y:S05]  /*102b0*/  BRA.DIV ~URZ, `(.L_x_463) ;  /* 0x000007727f007947 */ /* 0x000fea000b800000 */
[----:B------:R1:W2:Y:S02]  /*102c0*/  SHFL.IDX PT, R5, R2, RZ, 0x181f ;  /* 0x00181fff02057589 */ /* 0x0002a400000e0000 */
.L_x_481:
[----:B------:R-:W-:Y:S05]  /*102d0*/  BRA.DIV ~URZ, `(.L_x_464) ;  /* 0x000007c27f007947 */ /* 0x000fea000b800000 */
[----:B------:R3:W4:Y:S02]  /*102e0*/  SHFL.IDX PT, R4, R3, RZ, 0x181f ;  /* 0x00181fff03047589 */ /* 0x00072400000e0000 */
.L_x_482:
[----:B------:R-:W-:Y:S01]  /*102f0*/  MOV R10, c[0x0][0x4e8] ;  /* 0x00013a00000a7a02 */ /* 0x000fe20000000f00 */
[----:B------:R-:W-:Y:S04]  /*10300*/  BSSY B0, `(.L_x_465) ;  /* 0x000000f000007945 */ /* 0x000fe80003800000 */
[----:B------:R-:W-:-:S05]  /*10310*/  IMAD R10, R10, c[0x0][0x388], RZ ;  /* 0x0000e2000a0a7a24 */ /* 0x000fca00078e02ff */
[----:B------:R-:W-:-:S13]  /*10320*/  ISETP.GE.AND P0, PT, R0, R10, PT ;  /* 0x0000000a0000720c */ /* 0x000fda0003f06270 */
[----:B------:R-:W-:Y:S05]  /*10330*/  @P0 BRA `(.L_x_466) ;  /* 0x000000b000000947 */ /* 0x000fea0003800000 */
[----:B------:R-:W5:Y:S04]  /*10340*/  LDL.64 R12, [R1+0x8] ;  /* 0x00000800010c7983 */ /* 0x000f680000100a00 */
[----:B---3--:R-:W3:Y:S04]  /*10350*/  LDL R8, [R1+0x2c] ;  /* 0x00002c0001087983 */ /* 0x008ee80000100800 */
[----:B----4-:R-:W4:Y:S01]  /*10360*/  LDL R9, [R1+0x44] ;  /* 0x0000440001097983 */ /* 0x010f220000100800 */
[----:B-----5:R-:W-:Y:S02]  /*10370*/  ISETP.GE.AND P1, PT, R12, c[0x0][0x3c8], PT ;  /* 0x0000f2000c007a0c */ /* 0x020fe40003f26270 */
[----:B---3--:R-:W-:-:S11]  /*10380*/  ISETP.GE.AND P0, PT, R8, c[0x0][0x3c8], PT ;  /* 0x0000f20008007a0c */ /* 0x008fd60003f06270 */
[-C--:B------:R-:W-:Y:S02]  /*10390*/  @!P1 LEA R6, P3, R12, R4.reuse, 0x1 ;  /* 0x000000040c069211 */ /* 0x080fe400078608ff */
[----:B------:R-:W-:Y:S02]  /*103a0*/  @!P0 LEA R4, P2, R8, R4, 0x1 ;  /* 0x0000000408048211 */ /* 0x000fe400078408ff */
[-C--:B--2---:R-:W-:Y:S02]  /*103b0*/  @!P1 LEA.HI.X R7, R12, R5.reuse, R13, 0x1, P3 ;  /* 0x000000050c079211 */ /* 0x084fe400018f0c0d */
[----:B----4-:R-:W-:-:S03]  /*103c0*/  @!P0 LEA.HI.X R5, R8, R5, R9, 0x1, P2 ;  /* 0x0000000508058211 */ /* 0x010fc600010f0c09 */
[----:B------:R2:W-:Y:S04]  /*103d0*/  @!P1 ST.E.128 [R6.64], RZ ;  /* 0x000000ff06009985 */ /* 0x0005e8000c101d06 */
[----:B------:R2:W-:Y:S02]  /*103e0*/  @!P0 ST.E.128 [R4.64], RZ ;  /* 0x000000ff04008985 */ /* 0x0005e4000c101d06 */
.L_x_466:
[----:B------:R-:W-:Y:S05]  /*103f0*/  BSYNC B0 ;  /* 0x0000000000007941 */ /* 0x000fea0003800000 */
.L_x_465:
[----:B------:R-:W-:Y:S05]  /*10400*/  BRA.DIV ~URZ, `(.L_x_467) ;  /* 0x000006f27f007947 */ /* 0x000fea000b800000 */
[----:B--2---:R2:W1:Y:S04]  /*10410*/  SHFL.IDX PT, R5, R2, 0x1, 0x181f ;  /* 0x00381f0002057f89 */ /* 0x00446800000e0000 */
[----:B----4-:R2:W4:Y:S02]  /*10420*/  SHFL.IDX PT, R4, R3, 0x1, 0x181f ;  /* 0x00381f0003047f89 */ /* 0x01052400000e0000 */
.L_x_483:
[----:B------:R-:W-:Y:S01]  /*10430*/  IADD3 R6, R0, 0x20, RZ ;  /* 0x0000002000067810 */ /* 0x000fe20007ffe0ff */
[----:B------:R-:W-:Y:S03]  /*10440*/  BSSY B0, `(.L_x_468) ;  /* 0x000000e000007945 */ /* 0x000fe60003800000 */
[----:B------:R-:W-:-:S13]  /*10450*/  ISETP.GE.AND P0, PT, R6, R10, PT ;  /* 0x0000000a0600720c */ /* 0x000fda0003f06270 */
[----:B------:R-:W-:Y:S05]  /*10460*/  @P0 BRA `(.L_x_469) ;  /* 0x000000b000000947 */ /* 0x000fea0003800000 */
[----:B------:R-:W5:Y:S04]  /*10470*/  LDL.64 R12, [R1+0x8] ;  /* 0x00000800010c7983 */ /* 0x000f680000100a00 */
[----:B--2---:R-:W2:Y:S04]  /*10480*/  LDL R8, [R1+0x2c] ;  /* 0x00002c0001087983 */ /* 0x004ea80000100800 */
[----:B---3--:R-:W3:Y:S01]  /*10490*/  LDL R9, [R1+0x44] ;  /* 0x0000440001097983 */ /* 0x008ee20000100800 */
[----:B-----5:R-:W-:Y:S02]  /*104a0*/  ISETP.GE.AND P1, PT, R12, c[0x0][0x3c8], PT ;  /* 0x0000f2000c007a0c */ /* 0x020fe40003f26270 */
[----:B--2---:R-:W-:-:S11]  /*104b0*/  ISETP.GE.AND P0, PT, R8, c[0x0][0x3c8], PT ;  /* 0x0000f20008007a0c */ /* 0x004fd60003f06270 */
[-C--:B----4-:R-:W-:Y:S02]  /*104c0*/  @!P1 LEA R6, P3, R12, R4.reuse, 0x1 ;  /* 0x000000040c069211 */ /* 0x090fe400078608ff */
[----:B------:R-:W-:Y:S02]  /*104d0*/  @!P0 LEA R4, P2, R8, R4, 0x1 ;  /* 0x0000000408048211 */ /* 0x000fe400078408ff */
[-C--:B-1----:R-:W-:Y:S02]  /*104e0*/  @!P1 LEA.HI.X R7, R12, R5.reuse, R13, 0x1, P3 ;  /* 0x000000050c079211 */ /* 0x082fe400018f0c0d */
[----:B---3--:R-:W-:-:S03]  /*104f0*/  @!P0 LEA.HI.X R5, R8, R5, R9, 0x1, P2 ;  /* 0x0000000508058211 */ /* 0x008fc600010f0c09 */
[----:B------:R1:W-:Y:S04]  /*10500*/  @!P1 ST.E.128 [R6.64], RZ ;  /* 0x000000ff06009985 */ /* 0x0003e8000c101d06 */
[----:B------:R1:W-:Y:S02]  /*10510*/  @!P0 ST.E.128 [R4.64], RZ ;  /* 0x000000ff04008985 */ /* 0x0003e4000c101d06 */
.L_x_469:
[----:B------:R-:W-:Y:S05]  /*10520*/  BSYNC B0 ;  /* 0x0000000000007941 */ /* 0x000fea0003800000 */
.L_x_468:
[----:B------:R-:W-:Y:S05]  /*10530*/  BRA.DIV ~URZ, `(.L_x_470) ;  /* 0x000006827f007947 */ /* 0x000fea000b800000 */
[----:B-1----:R1:W2:Y:S02]  /*10540*/  SHFL.IDX PT, R5, R2, 0x2, 0x181f ;  /* 0x00581f0002057f89 */ /* 0x0022a400000e0000 */
.L_x_484:
[----:B------:R-:W-:Y:S05]  /*10550*/  BRA.DIV ~URZ, `(.L_x_471) ;  /* 0x000006d27f007947 */ /* 0x000fea000b800000 */
[----:B----4-:R4:W1:Y:S02]  /*10560*/  SHFL.IDX PT, R4, R3, 0x2, 0x181f ;  /* 0x00581f0003047f89 */ /* 0x01086400000e0000 */
.L_x_485:
[----:B------:R-:W-:Y:S01]  /*10570*/  IADD3 R6, R0, 0x40, RZ ;  /* 0x0000004000067810 */ /* 0x000fe20007ffe0ff */
[----:B------:R-:W-:Y:S03]  /*10580*/  BSSY B0, `(.L_x_472) ;  /* 0x000000e000007945 */ /* 0x000fe60003800000 */
[----:B------:R-:W-:-:S13]  /*10590*/  ISETP.GE.AND P0, PT, R6, R10, PT ;  /* 0x0000000a0600720c */ /* 0x000fda0003f06270 */
[----:B------:R-:W-:Y:S05]  /*105a0*/  @P0 BRA `(.L_x_473) ;  /* 0x000000b000000947 */ /* 0x000fea0003800000 */
[----:B------:R-:W5:Y:S04]  /*105b0*/  LDL.64 R12, [R1+0x8] ;  /* 0x00000800010c7983 */ /* 0x000f680000100a00 */
[----:B---3--:R-:W3:Y:S04]  /*105c0*/  LDL R8, [R1+0x2c] ;  /* 0x00002c0001087983 */ /* 0x008ee80000100800 */
[----:B----4-:R-:W4:Y:S01]  /*105d0*/  LDL R9, [R1+0x44] ;  /* 0x0000440001097983 */ /* 0x010f220000100800 */
[----:B-----5:R-:W-:Y:S02]  /*105e0*/  ISETP.GE.AND P1, PT, R12, c[0x0][0x3c8], PT ;  /* 0x0000f2000c007a0c */ /* 0x020fe40003f26270 */
[----:B---3--:R-:W-:-:S11]  /*105f0*/  ISETP.GE.AND P0, PT, R8, c[0x0][0x3c8], PT ;  /* 0x0000f20008007a0c */ /* 0x008fd60003f06270 */
[-C--:B-1----:R-:W-:Y:S02]  /*10600*/  @!P1 LEA R6, P3, R12, R4.reuse, 0x1 ;  /* 0x000000040c069211 */ /* 0x082fe400078608ff */
[----:B------:R-:W-:Y:S02]  /*10610*/  @!P0 LEA R4, P2, R8, R4, 0x1 ;  /* 0x0000000408048211 */ /* 0x000fe400078408ff */
[-C--:B--2---:R-:W-:Y:S02]  /*10620*/  @!P1 LEA.HI.X R7, R12, R5.reuse, R13, 0x1, P3 ;  /* 0x000000050c079211 */ /* 0x084fe400018f0c0d */
[----:B----4-:R-:W-:-:S03]  /*10630*/  @!P0 LEA.HI.X R5, R8, R5, R9, 0x1, P2 ;  /* 0x0000000508058211 */ /* 0x010fc600010f0c09 */
[----:B------:R1:W-:Y:S04]  /*10640*/  @!P1 ST.E.128 [R6.64], RZ ;  /* 0x000000ff06009985 */ /* 0x0003e8000c101d06 */
[----:B------:R1:W-:Y:S02]  /*10650*/  @!P0 ST.E.128 [R4.64], RZ ;  /* 0x000000ff04008985 */ /* 0x0003e4000c101d06 */
.L_x_473:
[----:B------:R-:W-:Y:S05]  /*10660*/  BSYNC B0 ;  /* 0x0000000000007941 */ /* 0x000fea0003800000 */
.L_x_472:
[----:B------:R-:W-:Y:S05]  /*10670*/  BRA.DIV ~URZ, `(.L_x_474) ;  /* 0x000006127f007947 */ /* 0x000fea000b800000 */
[----:B-1----:R1:W3:Y:S04]  /*10680*/  SHFL.IDX PT, R6, R2, 0x3, 0x181f ;  /* 0x00781f0002067f89 */ /* 0x0022e800000e0000 */
[----:B--234-:R-:W2:Y:S02]  /*10690*/  SHFL.IDX PT, R3, R3, 0x3, 0x181f ;  /* 0x00781f0003037f89 */ /* 0x01cea400000e0000 */
.L_x_486:
[----:B------:R-:W-:-:S04]  /*106a0*/  IADD3 R0, R0, 0x60, RZ ;  /* 0x0000006000007810 */ /* 0x000fc80007ffe0ff */
[----:B------:R-:W-:-:S13]  /*106b0*/  ISETP.GE.AND P0, PT, R0, R10, PT ;  /* 0x0000000a0000720c */ /* 0x000fda0003f06270 */
[----:B------:R-:W-:Y:S05]  /*106c0*/  @P0 BRA `(.L_x_460) ;  /* 0x000000b000000947 */ /* 0x000fea0003800000 */
[----:B------:R-:W3:Y:S04]  /*106d0*/  LDL.64 R12, [R1+0x8] ;  /* 0x00000800010c7983 */ /* 0x000ee80000100a00 */
[----:B------:R-:W4:Y:S04]  /*106e0*/  LDL R7, [R1+0x2c] ;  /* 0x00002c0001077983 */ /* 0x000f280000100800 */
[----:B------:R-:W5:Y:S01]  /*106f0*/  LDL R8, [R1+0x44] ;  /* 0x0000440001087983 */ /* 0x000f620000100800 */
[----:B---3--:R-:W-:Y:S02]  /*10700*/  ISETP.GE.AND P1, PT, R12, c[0x0][0x3c8], PT ;  /* 0x0000f2000c007a0c */ /* 0x008fe40003f26270 */
[----:B----4-:R-:W-:-:S11]  /*10710*/  ISETP.GE.AND P0, PT, R7, c[0x0][0x3c8], PT ;  /* 0x0000f20007007a0c */ /* 0x010fd60003f06270 */
[CC--:B--2---:R-:W-:Y:S02]  /*10720*/  @!P1 LEA R4, P3, R12.reuse, R3.reuse, 0x1 ;  /* 0x000000030c049211 */ /* 0x0c4fe400078608ff */
[C---:B-1----:R-:W-:Y:S02]  /*10730*/  @!P0 LEA R2, P2, R7.reuse, R3, 0x1 ;  /* 0x0000000307028211 */ /* 0x042fe400078408ff */
[-C--:B------:R-:W-:Y:S02]  /*10740*/  @!P1 LEA.HI.X R5, R12, R6.reuse, R13, 0x1, P3 ;  /* 0x000000060c059211 */ /* 0x080fe400018f0c0d */
[----:B-----5:R-:W-:-:S03]  /*10750*/  @!P0 LEA.HI.X R3, R7, R6, R8, 0x1, P2 ;  /* 0x0000000607038211 */ /* 0x020fc600010f0c08 */
[----:B------:R1:W-:Y:S04]  /*10760*/  @!P1 ST.E.128 [R4.64], RZ ;  /* 0x000000ff04009985 */ /* 0x0003e8000c101d06 */
[----:B------:R1:W-:Y:S02]  /*10770*/  @!P0 ST.E.128 [R2.64], RZ ;  /* 0x000000ff02008985 */ /* 0x0003e4000c101d06 */
.L_x_460:
[----:B------:R-:W-:Y:S05]  /*10780*/  BSYNC B1 ;  /* 0x0000000000017941 */ /* 0x000fea0003800000 */
.L_x_451:
[----:B---3--:R-:W3:Y:S02]  /*10790*/  LDL R0, [R1+0x70] ;  /* 0x0000700001007983 */ /* 0x008ee40000100800 */
[----:B---3--:R-:W-:-:S13]  /*107a0*/  ISETP.NE.AND P0, PT, R0, RZ, PT ;  /* 0x000000ff0000720c */ /* 0x008fda0003f05270 */
[----:B------:R-:W-:Y:S01]  /*107b0*/  @P0 WARPSYNC 0xffffffff ;  /* 0xffffffff00000948 */ /* 0x000fe20003800000 */
[----:B------:R-:W-:Y:S06]  /*107c0*/  @P0 BAR.SYNC.DEFER_BLOCKING 0x5, 0x100 ;  /* 0x0144000000000b1d */ /* 0x000fec0000010000 */
[----:B------:R-:W3:Y:S04]  /*107d0*/  @P0 LDS R0, [0x10100] ;  /* 0x01010000ff000984 */ /* 0x000ee80000000800 */
[----:B---3--:R3:W-:Y:S04]  /*107e0*/  @P0 STL [R1+0x48], R0 ;  /* 0x0000480001000387 */ /* 0x0087e80000100800 */
[----:B------:R-:W-:Y:S06]  /*107f0*/  @P0 BAR.ARV 0x4, 0x100 ;  /* 0x0104000000000b1d */ /* 0x000fec0000002000 */
[----:B------:R-:W-:Y:S05]  /*10800*/  @P0 BRA `(.L_x_475) ;  /* 0x0000007000000947 */ /* 0x000fea0003800000 */
[----:B------:R-:W-:Y:S05]  /*10810*/  BRA.DIV ~URZ, `(.L_x_476) ;  /* 0x000005427f007947 */ /* 0x000fea000b800000 */
[----:B---3--:R3:W4:Y:S02]  /*10820*/  SHFL.IDX PT, R0, R40, RZ, 0x1f ;  /* 0x00001fff28007589 */ /* 0x00872400000e0000 */
.L_x_487:
[----:B------:R-:W-:Y:S01]  /*10830*/  WARPSYNC 0xffffffff ;  /* 0xffffffff00007948 */ /* 0x000fe20003800000 */
[----:B------:R-:W-:Y:S06]  /*10840*/  BAR.SYNC.DEFER_BLOCKING 0x4, 0x100 ;  /* 0x0104000000007b1d */ /* 0x000fec0000010000 */
[----:B----4-:R4:W-:Y:S04]  /*10850*/  STL [R1+0x48], R0 ;  /* 0x0000480001007387 */ /* 0x0109e80000100800 */
[----:B------:R4:W-:Y:S04]  /*10860*/  @!P4 STS [0x10100], R40 ;  /* 0x01010028ff00c388 */ /* 0x0009e80000000800 */
[----:B------:R-:W-:Y:S06]  /*10870*/  BAR.ARV 0x5, 0x100 ;  /* 0x0144000000007b1d */ /* 0x000fec0000002000 */
.L_x_475:
[----:B---34-:R-:W3:Y:S02]  /*10880*/  LDL R0, [R1+0x48] ;  /* 0x0000480001007983 */ /* 0x018ee40000100800 */
[----:B---3--:R-:W-:-:S13]  /*10890*/  ISETP.GE.AND P0, PT, R0, c[0x0][0x538], PT ;  /* 0x00014e0000007a0c */ /* 0x008fda0003f06270 */
[----:B-12--5:R-:W-:Y:S01]  /*108a0*/  @P0 CALL.REL.NOINC `(.L_x_477) ;  /* 0x0000001000000944 */ /* 0x026fe20003c00000 */
[----:B------:R-:W-:Y:S05]  /*108b0*/  BRA `(.L_x_478) ;  /* 0xffff014000007947 */ /* 0x000fea000383ffff */
.L_x_477:
[----:B------:R-:W-:Y:S05]  /*108c0*/  EXIT ;  /* 0x000000000000794d */ /* 0x000fea0003800000 */
.L_x_447:
[----:B-1----:R1:W5:Y:S01]  /*108d0*/  LDL R0, [R1+0x4] ;  /* 0x0000040001007983 */ /* 0x0023620000100800 */
[----:B------:R-:W-:Y:S02]  /*108e0*/  MOV R3, 0x2 ;  /* 0x0000000200037802 */ /* 0x000fe40000000f00 */
[----:B------:R-:W-:Y:S02]  /*108f0*/  MOV R2, 0x10910 ;  /* 0x0001091000027802 */ /* 0x000fe40000000f00 */
[----:B-1---5:R-:W-:Y:S05]  /*10900*/  CALL.REL.NOINC `($__internal_0_$__cuda_sm70_shflsync_bfly_p) ;  /* 0x000004c000007944 */ /* 0x022fea0003c00000 */
[----:B------:R-:W-:Y:S01]  /*10910*/  MOV R4, R5 ;  /* 0x0000000500047202 */ /* 0x000fe20000000f00 */
[----:B------:R-:W-:Y:S05]  /*10920*/  BRA `(.L_x_479) ;  /* 0xffffde9000007947 */ /* 0x000fea000383ffff */
.L_x_448:
[----:B------:R-:W-:Y:S01]  /*10930*/  IMAD.MOV.U32 R0, RZ, RZ, R4 ;  /* 0x000000ffff007224 */ /* 0x000fe200078e0004 */
[----:B------:R-:W-:Y:S02]  /*10940*/  MOV R3, 0x1 ;  /* 0x0000000100037802 */ /* 0x000fe40000000f00 */
[----:B------:R-:W-:Y:S02]  /*10950*/  MOV R2, 0x10970 ;  /* 0x0001097000027802 */ /* 0x000fe40000000f00 */
[----:B------:R-:W-:Y:S05]  /*10960*/  CALL.REL.NOINC `($__internal_0_$__cuda_sm70_shflsync_bfly_p) ;  /* 0x0000046000007944 */ /* 0x000fea0003c00000 */
[----:B------:R1:W5:Y:S01]  /*10970*/  LDL R0, [R1+0x10] ;  /* 0x0000100001007983 */ /* 0x0003620000100800 */
[----:B------:R-:W-:Y:S01]  /*10980*/  FADD.FTZ R4, R4, R5 ;  /* 0x0000000504047221 */ /* 0x000fe20000010000 */
[----:B------:R-:W-:Y:S02]  /*10990*/  MOV R3, 0x2 ;  /* 0x0000000200037802 */ /* 0x000fe40000000f00 */
[----:B------:R-:W-:-:S02]  /*109a0*/  MOV R2, 0x109c0 ;  /* 0x000109c000027802 */ /* 0x000fc40000000f00 */
[----:B-1---5:R-:W-:Y:S05]  /*109b0*/  CALL.REL.NOINC `($__internal_0_$__cuda_sm70_shflsync_bfly_p) ;  /* 0x0000041000007944 */ /* 0x022fea0003c00000 */
[----:B------:R-:W2:Y:S01]  /*109c0*/  LDL.LU R0, [R1+0x10] ;  /* 0x0000100001007983 */ /* 0x000ea20000300800 */
[----:B------:R-:W-:-:S02]  /*109d0*/  MOV R3, 0x1 ;  /* 0x0000000100037802 */ /* 0x000fc40000000f00 */
[----:B------:R-:W-:Y:S01]  /*109e0*/  MOV R2, 0x10a10 ;  /* 0x00010a1000027802 */ /* 0x000fe20000000f00 */
[----:B--2---:R-:W-:Y:S02]  /*109f0*/  FADD.FTZ R0, R0, R5 ;  /* 0x0000000500007221 */ /* 0x004fe40000010000 */
[----:B------:R-:W-:Y:S05]  /*10a00*/  CALL.REL.NOINC `($__internal_0_$__cuda_sm70_shflsync_bfly_p) ;  /* 0x000003c000007944 */ /* 0x000fea0003c00000 */
[----:B------:R-:W-:Y:S01]  /*10a10*/  MOV R3, R5 ;  /* 0x0000000500037202 */ /* 0x000fe20000000f00 */
[----:B------:R-:W-:Y:S05]  /*10a20*/  BRA `(.L_x_480) ;  /* 0xffffde2000007947 */ /* 0x000fea000383ffff */
.L_x_463:
[----:B------:R-:W-:Y:S01]  /*10a30*/  IMAD.MOV.U32 R8, RZ, RZ, R2 ;  /* 0x000000ffff087224 */ /* 0x000fe200078e0002 */
[----:B------:R-:W-:Y:S01]  /*10a40*/  MOV R7, RZ ;  /* 0x000000ff00077202 */ /* 0x000fe20000000f00 */
[----:B------:R-:W-:Y:S01]  /*10a50*/  IMAD.MOV.U32 R4, RZ, RZ, 0x181f ;  /* 0x0000181fff047424 */ /* 0x000fe200078e00ff */
[----:B------:R-:W-:Y:S02]  /*10a60*/  MOV R9, 0x10a80 ;  /* 0x00010a8000097802 */ /* 0x000fe40000000f00 */
[----:B------:R-:W-:Y:S05]  /*10a70*/  CALL.REL.NOINC `($__internal_1_$__cuda_sm70_shflsync_idx_p) ;  /* 0x0000039000007944 */ /* 0x000fea0003c00000 */
[----:B------:R-:W-:Y:S01]  /*10a80*/  MOV R5, R4 ;  /* 0x0000000400057202 */ /* 0x000fe20000000f00 */
[----:B------:R-:W-:Y:S05]  /*10a90*/  BRA `(.L_x_481) ;  /* 0xfffff83000007947 */ /* 0x000fea000383ffff */
.L_x_464:
[----:B------:R-:W-:Y:S01]  /*10aa0*/  IMAD.MOV.U32 R8, RZ, RZ, R3 ;  /* 0x000000ffff087224 */ /* 0x000fe200078e0003 */
[----:B------:R-:W-:Y:S01]  /*10ab0*/  MOV R7, RZ ;  /* 0x000000ff00077202 */ /* 0x000fe20000000f00 */
[----:B------:R-:W-:Y:S01]  /*10ac0*/  IMAD.MOV.U32 R4, RZ, RZ, 0x181f ;  /* 0x0000181fff047424 */ /* 0x000fe200078e00ff */
[----:B------:R-:W-:Y:S02]  /*10ad0*/  MOV R9, 0x10af0 ;  /* 0x00010af000097802 */ /* 0x000fe40000000f00 */
[----:B-12---:R-:W-:Y:S05]  /*10ae0*/  CALL.REL.NOINC `($__internal_1_$__cuda_sm70_shflsync_idx_p) ;  /* 0x0000032000007944 */ /* 0x006fea0003c00000 */
[----:B------:R-:W-:Y:S05]  /*10af0*/  BRA `(.L_x_482) ;  /* 0xfffff7f000007947 */ /* 0x000fea000383ffff */
.L_x_467:
[----:B------:R-:W-:Y:S01]  /*10b00*/  IMAD.MOV.U32 R8, RZ, RZ, R2 ;  /* 0x000000ffff087224 */ /* 0x000fe200078e0002 */
[----:B--2---:R-:W-:Y:S01]  /*10b10*/  MOV R7, 0x1 ;  /* 0x0000000100077802 */ /* 0x004fe20000000f00 */
[----:B----4-:R-:W-:Y:S01]  /*10b20*/  IMAD.MOV.U32 R4, RZ, RZ, 0x181f ;  /* 0x0000181fff047424 */ /* 0x010fe200078e00ff */
[----:B------:R-:W-:-:S02]  /*10b30*/  MOV R9, 0x10b50 ;  /* 0x00010b5000097802 */ /* 0x000fc40000000f00 */
[----:B-1-3--:R-:W-:Y:S05]  /*10b40*/  CALL.REL.NOINC `($__internal_1_$__cuda_sm70_shflsync_idx_p) ;  /* 0x000002c000007944 */ /* 0x00afea0003c00000 */
[----:B------:R-:W-:Y:S01]  /*10b50*/  IMAD.MOV.U32 R5, RZ, RZ, R4 ;  /* 0x000000ffff057224 */ /* 0x000fe200078e0004 */
[----:B------:R-:W-:Y:S01]  /*10b60*/  MOV R7, 0x1 ;  /* 0x0000000100077802 */ /* 0x000fe20000000f00 */
[----:B------:R-:W-:Y:S01]  /*10b70*/  IMAD.MOV.U32 R8, RZ, RZ, R3 ;  /* 0x000000ffff087224 */ /* 0x000fe200078e0003 */
[----:B------:R-:W-:-:S02]  /*10b80*/  MOV R4, 0x181f ;  /* 0x0000181f00047802 */ /* 0x000fc40000000f00 */
[----:B------:R-:W-:Y:S02]  /*10b90*/  MOV R9, 0x10bb0 ;  /* 0x00010bb000097802 */ /* 0x000fe40000000f00 */
[----:B------:R-:W-:Y:S05]  /*10ba0*/  CALL.REL.NOINC `($__internal_1_$__cuda_sm70_shflsync_idx_p) ;  /* 0x0000026000007944 */ /* 0x000fea0003c00000 */
[----:B------:R-:W-:Y:S05]  /*10bb0*/  BRA `(.L_x_483) ;  /* 0xfffff87000007947 */ /* 0x000fea000383ffff */
.L_x_470:
[----:B------:R-:W-:Y:S01]  /*10bc0*/  IMAD.MOV.U32 R8, RZ, RZ, R2 ;  /* 0x000000ffff087224 */ /* 0x000fe200078e0002 */
[----:B-1----:R-:W-:Y:S01]  /*10bd0*/  MOV R7, 0x2 ;  /* 0x0000000200077802 */ /* 0x002fe20000000f00 */
[----:B----4-:R-:W-:Y:S01]  /*10be0*/  IMAD.MOV.U32 R4, RZ, RZ, 0x181f ;  /* 0x0000181fff047424 */ /* 0x010fe200078e00ff */
[----:B------:R-:W-:Y:S02]  /*10bf0*/  MOV R9, 0x10c10 ;  /* 0x00010c1000097802 */ /* 0x000fe40000000f00 */
[----:B--23--:R-:W-:Y:S05]  /*10c00*/  CALL.REL.NOINC `($__internal_1_$__cuda_sm70_shflsync_idx_p) ;  /* 0x0000020000007944 */ /* 0x00cfea0003c00000 */
[----:B------:R-:W-:Y:S01]  /*10c10*/  MOV R5, R4 ;  /* 0x0000000400057202 */ /* 0x000fe20000000f00 */
[----:B------:R-:W-:Y:S05]  /*10c20*/  BRA `(.L_x_484) ;  /* 0xfffff92000007947 */ /* 0x000fea000383ffff */
.L_x_471:
[----:B------:R-:W-:Y:S01]  /*10c30*/  IMAD.MOV.U32 R8, RZ, RZ, R3 ;  /* 0x000000ffff087224 */ /* 0x000fe200078e0003 */
[----:B------:R-:W-:Y:S01]  /*10c40*/  MOV R7, 0x2 ;  /* 0x0000000200077802 */ /* 0x000fe20000000f00 */
[----:B----4-:R-:W-:Y:S01]  /*10c50*/  IMAD.MOV.U32 R4, RZ, RZ, 0x181f ;  /* 0x0000181fff047424 */ /* 0x010fe200078e00ff */
[----:B------:R-:W-:Y:S02]  /*10c60*/  MOV R9, 0x10c80 ;  /* 0x00010c8000097802 */ /* 0x000fe40000000f00 */
[----:B-123--:R-:W-:Y:S05]  /*10c70*/  CALL.REL.NOINC `($__internal_1_$__cuda_sm70_shflsync_idx_p) ;  /* 0x0000019000007944 */ /* 0x00efea0003c00000 */
[----:B------:R-:W-:Y:S05]  /*10c80*/  BRA `(.L_x_485) ;  /* 0xfffff8e000007947 */ /* 0x000fea000383ffff */
.L_x_474:
[----:B------:R-:W-:Y:S01]  /*10c90*/  IMAD.MOV.U32 R8, RZ, RZ, R2 ;  /* 0x000000ffff087224 */ /* 0x000fe200078e0002 */
[----:B-1----:R-:W-:Y:S01]  /*10ca0*/  MOV R7, 0x3 ;  /* 0x0000000300077802 */ /* 0x002fe20000000f00 */
[----:B------:R-:W-:Y:S01]  /*10cb0*/  IMAD.MOV.U32 R4, RZ, RZ, 0x181f ;  /* 0x0000181fff047424 */ /* 0x000fe200078e00ff */
[----:B------:R-:W-:-:S02]  /*10cc0*/  MOV R9, 0x10ce0 ;  /* 0x00010ce000097802 */ /* 0x000fc40000000f00 */
[----:B--234-:R-:W-:Y:S05]  /*10cd0*/  CALL.REL.NOINC `($__internal_1_$__cuda_sm70_shflsync_idx_p) ;  /* 0x0000013000007944 */ /* 0x01cfea0003c00000 */
[----:B------:R-:W-:Y:S01]  /*10ce0*/  IMAD.MOV.U32 R6, RZ, RZ, R4 ;  /* 0x000000ffff067224 */ /* 0x000fe200078e0004 */
[----:B------:R-:W-:Y:S01]  /*10cf0*/  MOV R7, 0x3 ;  /* 0x0000000300077802 */ /* 0x000fe20000000f00 */
[----:B------:R-:W-:Y:S01]  /*10d00*/  IMAD.MOV.U32 R8, RZ, RZ, R3 ;  /* 0x000000ffff087224 */ /* 0x000fe200078e0003 */
[----:B------:R-:W-:-:S02]  /*10d10*/  MOV R4, 0x181f ;  /* 0x0000181f00047802 */ /* 0x000fc40000000f00 */
[----:B------:R-:W-:Y:S02]  /*10d20*/  MOV R9, 0x10d40 ;  /* 0x00010d4000097802 */ /* 0x000fe40000000f00 */
[----:B------:R-:W-:Y:S05]  /*10d30*/  CALL.REL.NOINC `($__internal_1_$__cuda_sm70_shflsync_idx_p) ;  /* 0x000000d000007944 */ /* 0x000fea0003c00000 */
[----:B------:R-:W-:Y:S01]  /*10d40*/  MOV R3, R4 ;  /* 0x0000000400037202 */ /* 0x000fe20000000f00 */
[----:B------:R-:W-:Y:S05]  /*10d50*/  BRA `(.L_x_486) ;  /* 0xfffff94000007947 */ /* 0x000fea000383ffff */
.L_x_476:
[----:B------:R-:W-:Y:S01]  /*10d60*/  IMAD.MOV.U32 R8, RZ, RZ, R40 ;  /* 0x000000ffff087224 */ /* 0x000fe200078e0028 */
[----:B------:R-:W-:Y:S01]  /*10d70*/  MOV R7, RZ ;  /* 0x000000ff00077202 */ /* 0x000fe20000000f00 */
[----:B-1----:R-:W-:Y:S01]  /*10d80*/  IMAD.MOV.U32 R4, RZ, RZ, 0x1f ;  /* 0x0000001fff047424 */ /* 0x002fe200078e00ff */
[----:B------:R-:W-:Y:S02]  /*10d90*/  MOV R9, 0x10db0 ;  /* 0x00010db000097802 */ /* 0x000fe40000000f00 */
[----:B--2345:R-:W-:Y:S05]  /*10da0*/  CALL.REL.NOINC `($__internal_1_$__cuda_sm70_shflsync_idx_p) ;  /* 0x0000006000007944 */ /* 0x03cfea0003c00000 */
[----:B------:R-:W-:Y:S01]  /*10db0*/  MOV R0, R4 ;  /* 0x0000000400007202 */ /* 0x000fe20000000f00 */
[----:B------:R-:W-:Y:S05]  /*10dc0*/  BRA `(.L_x_487) ;  /* 0xfffffa6000007947 */ /* 0x000fea000383ffff */
        .weak           $__internal_0_$__cuda_sm70_shflsync_bfly_p
        .type           $__internal_0_$__cuda_sm70_shflsync_bfly_p,@function
        .size           $__internal_0_$__cuda_sm70_shflsync_bfly_p,($__internal_1_$__cuda_sm70_shflsync_idx_p - $__internal_0_$__cuda_sm70_shflsync_bfly_p)
$__internal_0_$__cuda_sm70_shflsync_bfly_p:
[----:B------:R-:W-:Y:S04]  /*10dd0*/  WARPSYNC R6 ;  /* 0x0000000600007348 */ /* 0x000fe80003800000 */
[----:B------:R1:W2:Y:S02]  /*10de0*/  SHFL.BFLY PT, R5, R0, R3, R7 ;  /* 0x0c00000300057389 */ /* 0x0002a400000e0007 */
[----:B-1----:R-:W-:-:S04]  /*10df0*/  MOV R3, 0x0 ;  /* 0x0000000000037802 */ /* 0x002fc80000000f00 */
[----:B--2---:R-:W-:Y:S05]  /*10e00*/  RET.REL.NODEC R2 `(_ZN7cutlass13device_kernelIN5flash19enable_sm80_to_sm89INS1_16FlashAttnFwdSm80INS1_25CollectiveMainloopFwdSm80ILi8ELi1ELb1EN4cute5tupleIJNS5_1CILi128EEES8_S8_EEELi128ENS_6half_tEfNS_4arch4Sm80ELb1ELb0ELb1ELb0ELb0ELb0ELb1ELb0EEENS1_21CollectiveEpilogueFwdIS9_NS6_IJNS7_ILi1EEESF_SF_EEESA_SC_Li256ELb0ELb1ELb0ELb0EEENS1_30DynamicPersistentTileSchedulerILi256ELi256ELb0ELb1ELb0EEEEEEEEEvNT_6ParamsE) ;  /* 0xfffef1f002007950 */ /* 0x004fea0003c3ffff */
        .weak           $__internal_1_$__cuda_sm70_shflsync_idx_p
        .type           $__internal_1_$__cuda_sm70_shflsync_idx_p,@function
        .size           $__internal_1_$__cuda_sm70_shflsync_idx_p,(.L_x_1718 - $__internal_1_$__cuda_sm70_shflsync_idx_p)
$__internal_1_$__cuda_sm70_shflsync_idx_p:
[----:B------:R-:W-:Y:S04]  /*10e10*/  WARPSYNC R41 ;  /* 0x0000002900007348 */ /* 0x000fe80003800000 */
[----:B------:R1:W2:Y:S02]  /*10e20*/  SHFL.IDX PT, R4, R8, R7, R4 ;  /* 0x0000000708047389 */ /* 0x0002a400000e0004 */
[----:B-1----:R-:W-:Y:S02]  /*10e30*/  MOV R8, R9 ;  /* 0x0000000900087202 */ /* 0x002fe40000000f00 */
[----:B------:R-:W-:-:S04]  /*10e40*/  MOV R9, 0x0 ;  /* 0x0000000000097802 */ /* 0x000fc80000000f00 */
[----:B--2---:R-:W-:Y:S05]  /*10e50*/  RET.REL.NODEC R8 `(_ZN7cutlass13device_kernelIN5flash19enable_sm80_to_sm89INS1_16FlashAttnFwdSm80INS1_25CollectiveMainloopFwdSm80ILi8ELi1ELb1EN4cute5tupleIJNS5_1CILi128EEES8_S8_EEELi128ENS_6half_tEfNS_4arch4Sm80ELb1ELb0ELb1ELb0ELb0ELb0ELb1ELb0EEENS1_21CollectiveEpilogueFwdIS9_NS6_IJNS7_ILi1EEESF_SF_EEESA_SC_Li256ELb0ELb1ELb0ELb0EEENS1_30DynamicPersistentTileSchedulerILi256ELi256ELb0ELb1ELb0EEEEEEEEEvNT_6ParamsE) ;  /* 0xfffef1a008007950 */ /* 0x004fea0003c3ffff */
.L_x_488:
        /* <DEDUP_REMOVED lines=10> */
.L_x_1718:


//--------------------- .text._ZN7cutlass13device_kernelIN5flash19enable_sm80_to_sm89INS1_16FlashAttnFwdSm80INS1_25CollectiveMainloopFwdSm80ILi8ELi1ELb1EN4cute5tupleIJNS5_1CILi128EEES8_S8_EEELi128ENS_6half_tEfNS_4arch4Sm80ELb1ELb0ELb1ELb1ELb0ELb0ELb1ELb0EEENS1_21CollectiveEpilogueFwdIS9_NS6_IJNS7_ILi1EEESF_SF_EEESA_SC_Li256ELb1ELb1ELb0ELb0EEENS1_19SingleTileSchedulerILb1ELb0ELb1ELi128EEEEEEEEEvNT_6ParamsE --------------------------
	.section	.text._ZN7cutlass13device_kernelIN5flash19enable_sm80_to_sm89INS1_16FlashAttnFwdSm80INS1_25CollectiveMainloopFwdSm80ILi8ELi1ELb1EN4cute5tupleIJNS5_1CILi128EEES8_S8_EEELi128ENS_6half_tEfNS_4arch4Sm80ELb1ELb0ELb1ELb1ELb0ELb0ELb1ELb0EEENS1_21CollectiveEpilogueFwdIS9_NS6_IJNS7_ILi1EEESF_SF_EEESA_SC_Li256ELb1ELb1ELb0ELb0EEENS1_19SingleTileSchedulerILb1ELb0ELb1ELi128EEEEEEEEEvNT_6ParamsE,"ax",@progbits
	.sectioninfo	@"SHI_REGISTERS=255"
	.align	128
.text._ZN7cutlass13device_kernelIN5flash19enable_sm80_to_sm89INS1_16FlashAttnFwdSm80INS1_25CollectiveMainloopFwdSm80ILi8ELi1ELb1EN4cute5tupleIJNS5_1CILi128EEES8_S8_EEELi128ENS_6half_tEfNS_4arch4Sm80ELb1ELb0ELb1ELb1ELb0ELb0ELb1ELb0EEENS1_21CollectiveEpilogueFwdIS9_NS6_IJNS7_ILi1EEESF_SF_EEESA_SC_Li256ELb1ELb1ELb0ELb0EEENS1_19SingleTileSchedulerILb1ELb0ELb1ELi128EEEEEEEEEvNT_6ParamsE:
        .type           _ZN7cutlass13device_kernelIN5flash19enable_sm80_to_sm89INS1_16FlashAttnFwdSm80INS1_25CollectiveMainloopFwdSm80ILi8ELi1ELb1EN4cute5tupleIJNS5_1CILi128EEES8_S8_EEELi128ENS_6half_tEfNS_4arch4Sm80ELb1ELb0ELb1ELb1ELb0ELb0ELb1ELb0EEENS1_21CollectiveEpilogueFwdIS9_NS6_IJNS7_ILi1EEESF_SF_EEESA_SC_Li256ELb1ELb1ELb0ELb0EEENS1_19SingleTileSchedulerILb1ELb0ELb1ELi128EEEEEEEEEvNT_6ParamsE,@function
        .size           _ZN7cutlass13device_kernelIN5flash19enable_sm80_to_sm89INS1_16FlashAttnFwdSm80INS1_25CollectiveMainloopFwdSm80ILi8ELi1ELb1EN4cute5tupleIJNS5_1CILi128EEES8_S8_EEELi128ENS_6half_tEfNS_4arch4Sm80ELb1ELb0ELb1ELb1ELb0ELb0ELb1ELb0EEENS1_21CollectiveEpilogueFwdIS9_NS6_IJNS7_ILi1EEESF_SF_EEESA_SC_Li256ELb1ELb1ELb0ELb0EEENS1_19SingleTileSchedulerILb1ELb0ELb1ELi128EEEEEEEEEvNT_6ParamsE,(.L_x_1721 - _ZN7cutlass13device_kernelIN5flash19enable_sm80_to_sm89INS1_16FlashAttnFwdSm80INS1_25CollectiveMainloopFwdSm80ILi8ELi1ELb1EN4cute5tupleIJNS5_1CILi128EEES8_S8_EEELi128ENS_6half_tEfNS_4arch4Sm80ELb1ELb0ELb1ELb1ELb0ELb0ELb1ELb0EEENS1_21CollectiveEpilogueFwdIS9_NS6_IJNS7_ILi1EEESF_SF_EEESA_SC_Li256ELb1ELb1ELb0ELb0EEENS1_19SingleTileSchedulerILb1ELb0ELb1ELi128EEEEEEEEEvNT_6ParamsE)
        .other          _ZN7cutlass13device_kernelIN5flash19enable_sm80_to_sm89INS1_16FlashAttnFwdSm80INS1_25CollectiveMainloopFwdSm80ILi8ELi1ELb1EN4cute5tupleIJNS5_1CILi128EEES8_S8_EEELi128ENS_6half_tEfNS_4arch4Sm80ELb1ELb0ELb1ELb1ELb0ELb0ELb1ELb0EEENS1_21CollectiveEpilogueFwdIS9_NS6_IJNS7_ILi1EEESF_SF_EEESA_SC_Li256ELb1ELb1ELb0ELb0EEENS1_19SingleTileSchedulerILb1ELb0ELb1ELi128EEEEEEEEEvNT_6ParamsE,@"STO_CUDA_ENTRY STV_DEFAULT"
_ZN7cutlass13device_kernelIN5flash19enable_sm80_to_sm89INS1_16FlashAttnFwdSm80INS1_25CollectiveMainloopFwdSm80ILi8ELi1ELb1EN4cute5tupleIJNS5_1CILi128EEES8_S8_EEELi128ENS_6half_tEfNS_4arch4Sm80ELb1ELb0ELb1ELb1ELb0ELb0ELb1ELb0EEENS1_21CollectiveEpilogueFwdIS9_NS6_IJNS7_ILi1EEESF_SF_EEESA_SC_Li256ELb1ELb1ELb0ELb0EEENS1_19SingleTileSchedulerILb1ELb0ELb1ELi128EEEEEEEEEvNT_6ParamsE:
[----:B------:R-:W-:Y:S02]  /*0000*/  MOV R1, c[0x0][0x28] ;  /* 0x00000a0000017a02 */ /* 0x000fe40000000f00 */
[----:B------:R-:W1:Y:S01]  /*0010*/  S2R R189, SR_TID.X ;  /* 0x0000000000bd7919 */ /* 0x000e620000002100 */
[----:B------:R-:W-:Y:S01]  /*0020*/  IMAD.MOV.U32 R23, RZ, RZ, 0x4 ;  /* 0x00000004ff177424 */ /* 0x000fe200078e00ff */
[----:B------:R-:W2:Y:S01]  /*0030*/  S2UR UR4, SR_CTAID.X ;  /* 0x00000000000479c3 */ /* 0x000ea20000002500 */
[----:B------:R-:W-:Y:S01]  /*0040*/  ULDC.64 UR18, c[0x0][0x118] ;  /* 0x0000460000127ab9 */ /* 0x000fe20000000a00 */
[----:B------:R-:W3:Y:S01]  /*0050*/  S2R R5, SR_CTAID.Z ;  /* 0x0000000000057919 */ /* 0x000ee20000002700 */
[----:B------:R-:W-:Y:S02]  /*0060*/  IADD3 R1, R1, -0x58, RZ ;  /* 0xffffffa801017810 */ /* 0x000fe40007ffe0ff */
        /* <DEDUP_REMOVED lines=10> */
.L_x_490:
        /* <DEDUP_REMOVED lines=8> */
.L_x_492:
[----:B------:R-:W-:-:S04]  /*0190*/  MOV R0, c[0x0][0x54c] ;  /* 0x0001530000007a02 */ /* 0x000fc80000000f00 */
.L_x_491:
[----:B------:R-:W-:Y:S01]  /*01a0*/  USHF.L.U32 UR4, UR4, 0x7, URZ ;  /* 0x0000000704047899 */ /* 0x000fe2000800063f */
[----:B-----5:R-:W-:-:S05]  /*01b0*/  IMAD R0, R0, c[0x0][0x548], RZ ;  /* 0x0001520000007a24 */ /* 0x020fca00078e02ff */
[----:B-1----:R-:W-:-:S04]  /*01c0*/  MOV R2, UR4 ;  /* 0x0000000400027c02 */ /* 0x002fc80008000f00 */
[----:B------:R-:W-:Y:S01]  /*01d0*/  ISETP.GE.AND P0, PT, R2, R0, PT ;  /* 0x000000000200720c */ /* 0x000fe20003f06270 */
[----:B------:R1:W-:Y:S03]  /*01e0*/  STL [R1], R2 ;  /* 0x0000000201007387 */ /* 0x0003e60000100800 */
[----:B------:R-:W-:-:S05]  /*01f0*/  SEL R0, R5, 0xffffffff, !P0 ;  /* 0xffffffff05007807 */ /* 0x000fca0004000000 */
[----:B------:R1:W-:Y:S01]  /*0200*/  STL [R1+0x50], R0 ;  /* 0x0000500001007387 */ /* 0x0003e20000100800 */
[----:B------:R-:W-:Y:S05]  /*0210*/  BRA `(.L_x_493) ;  /* 0x0000015000007947 */ /* 0x000fea0003800000 */
.L_x_489:
[----:B------:R-:W-:-:S04]  /*0220*/  ISETP.NE.U32.AND P0, PT, RZ, c[0x0][0x568], PT ;  /* 0x00015a00ff007a0c */ /* 0x000fc80003f05070 */
[----:B------:R-:W-:-:S13]  /*0230*/  ISETP.NE.AND.EX P0, PT, RZ, c[0x0][0x56c], PT, P0 ;  /* 0x00015b00ff007a0c */ /* 0x000fda0003f05300 */
[----:B------:R-:W-:Y:S05]  /*0240*/  @!P0 BRA `(.L_x_494) ;  /* 0x0000002000008947 */ /* 0x000fea0003800000 */
[----:B------:R1:W5:Y:S01]  /*0250*/  LDG.E R0, [R2.64] ;  /* 0x0000001202007981 */ /* 0x000362000c1e1900 */
[----:B------:R-:W-:Y:S05]  /*0260*/  BRA `(.L_x_495) ;  /* 0x0000009000007947 */ /* 0x000fea0003800000 */
.L_x_494:
        /* <DEDUP_REMOVED lines=8> */
.L_x_496:
[----:B------:R-:W-:-:S04]  /*02f0*/  MOV R0, c[0x0][0x54c] ;  /* 0x0001530000007a02 */ /* 0x000fc80000000f00 */
.L_x_495:
[----:B------:R-:W-:Y:S01]  /*0300*/  USHF.L.U32 UR4, UR4, 0x7, URZ ;  /* 0x0000000704047899 */ /* 0x000fe2000800063f */
[----:B-----5:R-:W-:-:S05]  /*0310*/  IMAD R0, R0, c[0x0][0x548], RZ ;  /* 0x0001520000007a24 */ /* 0x020fca00078e02ff */
[----:B-1----:R-:W-:-:S04]  /*0320*/  MOV R2, UR4 ;  /* 0x0000000400027c02 */ /* 0x002fc80008000f00 */
[----:B------:R-:W-:Y:S01]  /*0330*/  ISETP.GE.AND P0, PT, R2, R0, PT ;  /* 0x000000000200720c */ /* 0x000fe20003f06270 */
[----:B------:R1:W-:Y:S03]  /*0340*/  STL [R1], R2 ;  /* 0x0000000201007387 */ /* 0x0003e60000100800 */
[----:B------:R-:W-:-:S05]  /*0350*/  SEL R0, R5, 0xffffffff, !P0 ;  /* 0xffffffff05007807 */ /* 0x000fca0004000000 */
[----:B------:R1:W-:Y:S04]  /*0360*/  STL [R1+0x50], R0 ;  /* 0x0000500001007387 */ /* 0x0003e80000100800 */
.L_x_493:
[----:B------:R-:W2:Y:S02]  /*0370*/  LDL R28, [R1+0x50] ;  /* 0x00005000011c7983 */ /* 0x000ea40000100800 */
[----:B--2---:R-:W-:-:S13]  /*0380*/  ISETP.GE.AND P0, PT, R28, RZ, PT ;  /* 0x000000ff1c00720c */ /* 0x004fda0003f06270 */
        /* <DEDUP_REMOVED lines=9> */
[----:B------:R-:W-:-:S04]  /*0420*/  @P2 IMAD.WIDE R4, R28, R23, c[0x0][0x370] ;  /* 0x0000dc001c042625 */ /* 0x000fc800078e0217 */
[CC--:B-1----:R-:W-:Y:S01]  /*0430*/  @P1 IMAD.WIDE R2, R28.reuse, R23.reuse, c[0x0][0x360] ;  /* 0x0000d8001c021625 */ /* 0x0c2fe200078e0217 */
[----:B------:R1:W2:Y:S03]  /*0440*/  @P2 LDG.E R7, [R4.64] ;  /* 0x0000001204072981 */ /* 0x0002a6000c1e1900 */
[----:B------:R-:W-:Y:S01]  /*0450*/  IMAD.MOV.U32 R6, RZ, RZ, RZ ;  /* 0x000000ffff067224 */ /* 0x000fe200078e00ff */
[----:B------:R3:W4:Y:S01]  /*0460*/  @P1 LDG.E R0, [R2.64] ;  /* 0x0000001202001981 */ /* 0x000722000c1e1900 */
[----:B------:R-:W-:Y:S02]  /*0470*/  IMAD.MOV.U32 R8, RZ, RZ, RZ ;  /* 0x000000ffff087224 */ /* 0x000fe400078e00ff */
[----:B-1----:R-:W-:-:S04]  /*0480*/  IMAD.WIDE R4, R28, R23, c[0x0][0x348] ;  /* 0x0000d2001c047625 */ /* 0x002fc800078e0217 */
[----:B---3--:R-:W-:Y:S01]  /*0490*/  IMAD.WIDE R2, R28, R23, c[0x0][0x350] ;  /* 0x0000d4001c027625 */ /* 0x008fe200078e0217 */
[----:B------:R1:W5:Y:S04]  /*04a0*/  @P0 LDG.E R6, [R4.64] ;  /* 0x0000001204060981 */ /* 0x000368000c1e1900 */
[----:B------:R1:W5:Y:S01]  /*04b0*/  @P6 LDG.E R8, [R2.64] ;  /* 0x0000001202086981 */ /* 0x000362000c1e1900 */
[----:B------:R-:W-:Y:S02]  /*04c0*/  UMOV UR4, URZ ;  /* 0x0000003f00047c82 */ /* 0x000fe40008000000 */
[----:B------:R-:W-:Y:S02]  /*04d0*/  ULDC UR11, c[0x0][0x168] ;  /* 0x00005a00000b7ab9 */ /* 0x000fe40000000800 */
[----:B------:R-:W-:Y:S01]  /*04e0*/  ULDC UR8, c[0x0][0x1d0] ;  /* 0x0000740000087ab9 */ /* 0x000fe20000000800 */
[----:B--2---:R1:W2:Y:S08]  /*04f0*/  @P2 R2UR UR4, R7 ;  /* 0x00000000070423c2 */ /* 0x0042b000000e0000 */
[----:B----4-:R1:W3:Y:S02]  /*0500*/  @P1 R2UR UR11, R0 ;  /* 0x00000000000b13c2 */ /* 0x0102e400000e0000 */
[----:B-123--:R-:W-:Y:S05]  /*0510*/  @P1 BRA `(.L_x_497) ;  /* 0x0000006000001947 */ /* 0x00efea0003800000 */
[----:B------:R-:W-:Y:S05]  /*0520*/  @!P0 BRA `(.L_x_497) ;  /* 0x0000005000008947 */ /* 0x000fea0003800000 */
[----:B------:R1:W2:Y:S04]  /*0530*/  LDG.E R0, [R4.64] ;  /* 0x0000001204007981 */ /* 0x0002a8000c1e1900 */
[----:B-1----:R-:W3:Y:S01]  /*0540*/  LDG.E R4, [R4.64+0x4] ;  /* 0x0000041204047981 */ /* 0x002ee2000c1e1900 */
[----:B--2---:R-:W1:Y:S08]  /*0550*/  R2UR UR11, R0 ;  /* 0x00000000000b73c2 */ /* 0x004e7000000e0000 */
[----:B---3--:R-:W1:Y:S02]  /*0560*/  R2UR UR5, R4 ;  /* 0x00000000040573c2 */ /* 0x008e6400000e0000 */
[----:B-1----:R-:W-:-:S06]  /*0570*/  UIADD3 UR11, -UR11, UR5, URZ ;  /* 0x000000050b0b7290 */ /* 0x002fcc000fffe13f */
.L_x_497:
[----:B------:R-:W-:-:S04]  /*0580*/  ISETP.NE.U32.AND P1, PT, RZ, c[0x0][0x368], PT ;  /* 0x0000da00ff007a0c */ /* 0x000fc80003f25070 */
[----:B------:R-:W-:-:S13]  /*0590*/  ISETP.NE.AND.EX P1, PT, RZ, c[0x0][0x36c], PT, P1 ;  /* 0x0000db00ff007a0c */ /* 0x000fda0003f25310 */
[----:B------:R-:W-:Y:S05]  /*05a0*/  @!P1 BRA `(.L_x_498) ;  /* 0x0000004000009947 */ /* 0x000fea0003800000 */
[----:B------:R-:W-:-:S05]  /*05b0*/  IMAD.WIDE R2, R28, R23, c[0x0][0x368] ;  /* 0x0000da001c027625 */ /* 0x000fca00078e0217 */
[----:B------:R-:W2:Y:S02]  /*05c0*/  LDG.E R0, [R2.64] ;  /* 0x0000001202007981 */ /* 0x000ea4000c1e1900 */
[----:B--2---:R1:W2:Y:S02]  /*05d0*/  R2UR UR8, R0 ;  /* 0x00000000000873c2 */ /* 0x0042a400000e0000 */
[----:B-12---:R-:W-:Y:S05]  /*05e0*/  BRA `(.L_x_499) ;  /* 0x0000006000007947 */ /* 0x006fea0003800000 */
.L_x_498:
[----:B------:R-:W-:Y:S05]  /*05f0*/  @!P6 BRA `(.L_x_499) ;  /* 0x000000500000e947 */ /* 0x000fea0003800000 */
[----:B------:R1:W2:Y:S04]  /*0600*/  LDG.E R0, [R2.64] ;  /* 0x0000001202007981 */ /* 0x0002a8000c1e1900 */
[----:B-1----:R-:W3:Y:S01]  /*0610*/  LDG.E R2, [R2.64+0x4] ;  /* 0x0000041202027981 */ /* 0x002ee2000c1e1900 */
[----:B--2---:R-:W1:Y:S08]  /*0620*/  R2UR UR8, R0 ;  /* 0x00000000000873c2 */ /* 0x004e7000000e0000 */
[----:B---3--:R-:W1:Y:S02]  /*0630*/  R2UR UR5, R2 ;  /* 0x00000000020573c2 */ /* 0x008e6400000e0000 */
[----:B-1----:R-:W-:-:S06]  /*0640*/  UIADD3 UR8, -UR8, UR5, URZ ;  /* 0x0000000508087290 */ /* 0x002fcc000fffe13f */
.L_x_499:
[----:B------:R-:W2:Y:S01]  /*0650*/  LDL R197, [R1] ;  /* 0x0000000001c57983 */ /* 0x000ea20000100800 */
[----:B------:R-:W-:Y:S01]  /*0660*/  ULDC UR5, c[0x0][0x2c4] ;  /* 0x0000b10000057ab9 */ /* 0x000fe20000000800 */
[----:B-----5:R-:W-:Y:S01]  /*0670*/  IADD3 R10, R8, UR4, RZ ;  /* 0x00000004080a7c10 */ /* 0x020fe2000fffe0ff */
[----:B------:R-:W-:Y:S01]  /*0680*/  UISETP.NE.AND UP0, UPT, UR5, 0x1, UPT ;  /* 0x000000010500788c */ /* 0x000fe2000bf05270 */
[----:B------:R-:W-:Y:S01]  /*0690*/  PLOP3.LUT P2, PT, PT, PT, PT, 0x80, 0x0 ;  /* 0x000000000000781c */ /* 0x000fe20003f4f070 */
[----:B------:R-:W-:Y:S01]  /*06a0*/  ULDC UR12, c[0x0][0x2c8] ;  /* 0x0000b200000c7ab9 */ /* 0x000fe20000000800 */
[----:B------:R-:W-:Y:S01]  /*06b0*/  CS2R R134, SRZ ;  /* 0x0000000000867805 */ /* 0x000fe2000001ff00 */
[----:B------:R-:W-:Y:S01]  /*06c0*/  UIADD3 UR8, -UR4, UR8, URZ ;  /* 0x0000000804087290 */ /* 0x000fe2000fffe13f */
[----:B------:R-:W-:Y:S01]  /*06d0*/  CS2R R14, SRZ ;  /* 0x00000000000e7805 */ /* 0x000fe2000001ff00 */
[----:B------:R-:W-:Y:S01]  /*06e0*/  PLOP3.LUT P3, PT, PT, PT, UP0, 0x80, 0x0 ;  /* 0x000000000000781c */ /* 0x000fe20003f6f008 */
[----:B------:R-:W-:Y:S01]  /*06f0*/  ULDC UR4, c[0x0][0x2cc] ;  /* 0x0000b30000047ab9 */ /* 0x000fe20000000800 */
[----:B------:R-:W-:Y:S01]  /*0700*/  PLOP3.LUT P1, PT, PT, PT, UP0, 0x80, 0x0 ;  /* 0x000000000000781c */ /* 0x000fe20003f2f008 */
[----:B------:R-:W-:Y:S01]  /*0710*/  UIADD3 UR5, UR8, 0x80, -UR11 ;  /* 0x0000008008057890 */ /* 0x000fe2000fffe80b */
[----:B------:R-:W-:Y:S01]  /*0720*/  IMAD.MOV.U32 R132, RZ, RZ, RZ ;  /* 0x000000ffff847224 */ /* 0x000fe200078e00ff */
[----:B------:R-:W-:Y:S01]  /*0730*/  MOV R130, RZ ;  /* 0x000000ff00827202 */ /* 0x000fe20000000f00 */
[----:B------:R-:W-:Y:S01]  /*0740*/  CS2R R8, SRZ ;  /* 0x0000000000087805 */ /* 0x000fe2000001ff00 */
[----:B------:R-:W-:Y:S01]  /*0750*/  IMAD.MOV.U32 R128, RZ, RZ, RZ ;  /* 0x000000ffff807224 */ /* 0x000fe200078e00ff */
[----:B------:R-:W-:Y:S01]  /*0760*/  MOV R126, RZ ;  /* 0x000000ff007e7202 */ /* 0x000fe20000000f00 */
[----:B------:R-:W-:Y:S01]  /*0770*/  IMAD.MOV.U32 R11, RZ, RZ, RZ ;  /* 0x000000ffff0b7224 */ /* 0x000fe200078e00ff */
[----:B------:R-:W-:Y:S01]  /*0780*/  CS2R R12, SRZ ;  /* 0x00000000000c7805 */ /* 0x000fe2000001ff00 */
[----:B------:R-:W-:Y:S01]  /*0790*/  IMAD.MOV.U32 R124, RZ, RZ, RZ ;  /* 0x000000ffff7c7224 */ /* 0x000fe200078e00ff */
[----:B------:R-:W-:Y:S01]  /*07a0*/  CS2R R16, SRZ ;  /* 0x0000000000107805 */ /* 0x000fe2000001ff00 */
[----:B------:R-:W-:Y:S01]  /*07b0*/  IMAD.MOV.U32 R122, RZ, RZ, RZ ;  /* 0x000000ffff7a7224 */ /* 0x000fe200078e00ff */
[----:B------:R-:W-:Y:S01]  /*07c0*/  MOV R120, RZ ;  /* 0x000000ff00787202 */ /* 0x000fe20000000f00 */
[----:B------:R-:W-:Y:S01]  /*07d0*/  IMAD.MOV.U32 R118, RZ, RZ, RZ ;  /* 0x000000ffff767224 */ /* 0x000fe200078e00ff */
[----:B------:R-:W-:Y:S01]  /*07e0*/  CS2R R18, SRZ ;  /* 0x0000000000127805 */ /* 0x000fe2000001ff00 */
[----:B------:R-:W-:Y:S01]  /*07f0*/  MOV R116, RZ ;  /* 0x000000ff00747202 */ /* 0x000fe20000000f00 */
[----:B------:R-:W-:Y:S01]  /*0800*/  IMAD.MOV.U32 R114, RZ, RZ, RZ ;  /* 0x000000ffff727224 */ /* 0x000fe200078e00ff */
[----:B------:R-:W-:Y:S01]  /*0810*/  CS2R R20, SRZ ;  /* 0x0000000000147805 */ /* 0x000fe2000001ff00 */
[----:B------:R-:W-:Y:S01]  /*0820*/  MOV R112, RZ ;  /* 0x000000ff00707202 */ /* 0x000fe20000000f00 */
[----:B------:R-:W-:Y:S01]  /*0830*/  CS2R R110, SRZ ;  /* 0x00000000006e7805 */ /* 0x000fe2000001ff00 */
[----:B------:R-:W-:Y:S01]  /*0840*/  IMAD.MOV.U32 R108, RZ, RZ, RZ ;  /* 0x000000ffff6c7224 */ /* 0x000fe200078e00ff */
[----:B------:R-:W-:Y:S01]  /*0850*/  CS2R R106, SRZ ;  /* 0x00000000006a7805 */ /* 0x000fe2000001ff00 */
[----:B------:R-:W-:Y:S01]  /*0860*/  MOV R22, RZ ;  /* 0x000000ff00167202 */ /* 0x000fe20000000f00 */
[----:B------:R-:W-:Y:S01]  /*0870*/  IMAD.MOV.U32 R104, RZ, RZ, RZ ;  /* 0x000000ffff687224 */ /* 0x000fe200078e00ff */
[----:B------:R-:W-:Y:S01]  /*0880*/  CS2R R102, SRZ ;  /* 0x0000000000667805 */ /* 0x000fe2000001ff00 */
[----:B------:R-:W-:Y:S01]  /*0890*/  CS2R R24, SRZ ;  /* 0x0000000000187805 */ /* 0x000fe2000001ff00 */
[----:B------:R-:W-:Y:S01]  /*08a0*/  MOV R100, RZ ;  /* 0x000000ff00647202 */ /* 0x000fe20000000f00 */
[----:B------:R-:W-:Y:S01]  /*08b0*/  CS2R R98, SRZ ;  /* 0x0000000000627805 */ /* 0x000fe2000001ff00 */
[----:B------:R-:W-:Y:S01]  /*08c0*/  IMAD.MOV.U32 R96, RZ, RZ, RZ ;  /* 0x000000ffff607224 */ /* 0x000fe200078e00ff */
[----:B------:R-:W-:Y:S01]  /*08d0*/  CS2R R94, SRZ ;  /* 0x00000000005e7805 */ /* 0x000fe2000001ff00 */
[----:B------:R-:W-:Y:S01]  /*08e0*/  CS2R R26, SRZ ;  /* 0x00000000001a7805 */ /* 0x000fe2000001ff00 */
[----:B------:R-:W-:Y:S01]  /*08f0*/  MOV R92, RZ ;  /* 0x000000ff005c7202 */ /* 0x000fe20000000f00 */
[----:B------:R-:W-:Y:S01]  /*0900*/  CS2R R90, SRZ ;  /* 0x00000000005a7805 */ /* 0x000fe2000001ff00 */
[----:B------:R-:W-:Y:S01]  /*0910*/  IMAD.MOV.U32 R7, RZ, RZ, RZ ;  /* 0x000000ffff077224 */ /* 0x000fe200078e00ff */
[----:B------:R-:W-:Y:S01]  /*0920*/  MOV R88, RZ ;  /* 0x000000ff00587202 */ /* 0x000fe20000000f00 */
[----:B------:R-:W-:Y:S01]  /*0930*/  CS2R R86, SRZ ;  /* 0x0000000000567805 */ /* 0x000fe2000001ff00 */
[----:B------:R-:W-:Y:S01]  /*0940*/  CS2R R84, SRZ ;  /* 0x0000000000547805 */ /* 0x000fe2000001ff00 */
[----:B------:R-:W-:Y:S01]  /*0950*/  CS2R R82, SRZ ;  /* 0x0000000000527805 */ /* 0x000fe2000001ff00 */
[----:B------:R-:W-:Y:S01]  /*0960*/  CS2R R80, SRZ ;  /* 0x0000000000507805 */ /* 0x000fe2000001ff00 */
[----:B------:R-:W-:Y:S01]  /*0970*/  CS2R R78, SRZ ;  /* 0x00000000004e7805 */ /* 0x000fe2000001ff00 */
[----:B------:R-:W-:Y:S01]  /*0980*/  IMAD.MOV.U32 R76, RZ, RZ, RZ ;  /* 0x000000ffff4c7224 */ /* 0x000fe200078e00ff */
[----:B------:R-:W-:Y:S01]  /*0990*/  CS2R R74, SRZ ;  /* 0x00000000004a7805 */ /* 0x000fe2000001ff00 */
[----:B------:R-:W-:Y:S01]  /*09a0*/  MOV R72, RZ ;  /* 0x000000ff00487202 */ /* 0x000fe20000000f00 */
[----:B------:R-:W-:Y:S01]  /*09b0*/  CS2R R30, SRZ ;  /* 0x00000000001e7805 */ /* 0x000fe2000001ff00 */
[----:B--2---:R-:W1:Y:S08]  /*09c0*/  R2UR UR23, R197 ;  /* 0x00000000c51773c2 */ /* 0x004e7000000e0000 */
[----:B------:R-:W2:Y:S01]  /*09d0*/  R2UR UR6, R197 ;  /* 0x00000000c50673c2 */ /* 0x000ea200000e0000 */
[----:B-1----:R-:W-:-:S05]  /*09e0*/  IMAD.U32 R0, RZ, RZ, UR23 ;  /* 0x00000017ff007e24 */ /* 0x002fca000f8e00ff */
[----:B------:R-:W-:Y:S01]  /*09f0*/  @P3 IADD3 R0, R0, 0x7f, RZ ;  /* 0x0000007f00003810 */ /* 0x000fe20007ffe0ff */
[----:B--2---:R-:W-:-:S03]  /*0a00*/  UIADD3 UR6, UR6, 0x7f, URZ ;  /* 0x0000007f06067890 */ /* 0x004fc6000fffe03f */
[----:B------:R-:W1:Y:S02]  /*0a10*/  @P1 R2UR UR13, R0 ;  /* 0x00000000000d13c2 */ /* 0x000e6400000e0000 */
[----:B-1----:R-:W-:-:S04]  /*0a20*/  UIMAD.WIDE.U32 UR12, UR13, UR12, URZ ;  /* 0x0000000c0d0c72a5 */ /* 0x002fc8000f8e003f */
[----:B------:R-:W-:Y:S02]  /*0a30*/  @UP0 USHF.R.U32.HI UR6, URZ, UR4, UR13 ;  /* 0x000000043f060299 */ /* 0x000fe4000801160d */
[----:B------:R-:W-:Y:S02]  /*0a40*/  UIADD3 UR4, UR8, 0x7f, URZ ;  /* 0x0000007f08047890 */ /* 0x000fe4000fffe03f */
[----:B------:R-:W-:Y:S02]  /*0a50*/  UIADD3 UR6, UR5, UR6, URZ ;  /* 0x0000000605067290 */ /* 0x000fe4000fffe03f */
[----:B------:R-:W-:Y:S02]  /*0a60*/  USHF.R.S32.HI UR7, URZ, 0x1f, UR4 ;  /* 0x0000001f3f077899 */ /* 0x000fe40008011404 */
[----:B------:R-:W-:Y:S02]  /*0a70*/  USHF.R.S32.HI UR5, URZ, 0x1f, UR6 ;  /* 0x0000001f3f057899 */ /* 0x000fe40008011406 */
[----:B------:R-:W-:-:S02]  /*0a80*/  ULEA.HI UR7, UR7, UR4, URZ, 0x7 ;  /* 0x0000000407077291 */ /* 0x000fc4000f8f383f */
[----:B------:R-:W-:Y:S02]  /*0a90*/  ULEA.HI UR5, UR5, UR6, URZ, 0x7 ;  /* 0x0000000605057291 */ /* 0x000fe4000f8f383f */
[----:B------:R-:W-:Y:S02]  /*0aa0*/  USHF.R.S32.HI UR7, URZ, 0x7, UR7 ;  /* 0x000000073f077899 */ /* 0x000fe40008011407 */
[----:B------:R-:W-:-:S04]  /*0ab0*/  USHF.R.S32.HI UR5, URZ, 0x7, UR5 ;  /* 0x000000073f057899 */ /* 0x000fc80008011405 */
[----:B------:R-:W-:-:S04]  /*0ac0*/  UISETP.LT.AND UP0, UPT, UR7, UR5, UPT ;  /* 0x000000050700728c */ /* 0x000fc8000bf01270 */
[----:B------:R-:W-:-:S04]  /*0ad0*/  USEL UR25, UR7, UR5, UP0 ;  /* 0x0000000507197287 */ /* 0x000fc80008000000 */
[----:B------:R-:W-:-:S06]  /*0ae0*/  UISETP.GE.AND UP0, UPT, UR25, 0x1, UPT ;  /* 0x000000011900788c */ /* 0x000fcc000bf06270 */
[----:B------:R-:W-:-:S13]  /*0af0*/  PLOP3.LUT P1, PT, PT, PT, UP0, 0x80, 0x0 ;  /* 0x000000000000781c */ /* 0x000fda0003f2f008 */
[----:B------:R-:W-:Y:S05]  /*0b00*/  @!P1 BRA `(.L_x_500) ;  /* 0x0000e7b000009947 */ /* 0x000fea0003800000 */
[----:B------:R-:W-:Y:S01]  /*0b10*/  ISETP.NE.U32.AND P1, PT, RZ, c[0x0][0x340], PT ;  /* 0x0000d000ff007a0c */ /* 0x000fe20003f25070 */
[----:B------:R-:W1:Y:S01]  /*0b20*/  S2R R71, SR_CTAID.Y ;  /* 0x0000000000477919 */ /* 0x000e620000002600 */
[----:B------:R-:W-:Y:S02]  /*0b30*/  SHF.R.S32.HI R190, RZ, 0x1f, R189 ;  /* 0x0000001fffbe7819 */ /* 0x000fe400000114bd */
[----:B------:R-:W-:Y:S02]  /*0b40*/  SHF.R.S32.HI R0, RZ, 0x1f, R6 ;  /* 0x0000001fff007819 */ /* 0x000fe40000011406 */
[----:B------:R-:W-:Y:S01]  /*0b50*/  SHF.R.S32.HI R11, RZ, 0x1f, R28 ;  /* 0x0000001fff0b7819 */ /* 0x000fe2000001141c */
[----:B------:R-:W-:Y:S01]  /*0b60*/  UIADD3 UR20, UR25, -0x1, URZ ;  /* 0xffffffff19147890 */ /* 0x000fe2000fffe03f */
[----:B------:R-:W-:Y:S01]  /*0b70*/  ISETP.NE.AND.EX P1, PT, RZ, c[0x0][0x344], PT, P1 ;  /* 0x0000d100ff007a0c */ /* 0x000fe20003f25310 */
[----:B------:R-:W-:Y:S02]  /*0b80*/  ULDC UR4, c[0x0][0x2c4] ;  /* 0x0000b10000047ab9 */ /* 0x000fe40000000800 */
[----:B------:R-:W-:-:S02]  /*0b90*/  UMOV UR21, 0x7 ;  /* 0x0000000700157882 */ /* 0x000fc40000000000 */
[----:B------:R-:W-:-:S08]  /*0ba0*/  ULDC.64 UR6, c[0x0][0x1e0] ;  /* 0x0000780000067ab9 */ /* 0x000fd00000000a00 */
[----:B------:R-:W-:-:S05]  /*0bb0*/  @P1 IMAD.WIDE R2, R28, R23, c[0x0][0x340] ;  /* 0x0000d0001c021625 */ /* 0x000fca00078e0217 */
[----:B------:R2:W3:Y:S01]  /*0bc0*/  @P1 LDG.E R13, [R2.64] ;  /* 0x00000012020d1981 */ /* 0x0004e2000c1e1900 */
[-C--:B------:R-:W-:Y:S01]  /*0bd0*/  LEA.HI R5, R190, R189.reuse, RZ, 0x3 ;  /* 0x000000bdbe057211 */ /* 0x080fe200078f18ff */
[----:B------:R-:W-:Y:S01]  /*0be0*/  IMAD R0, R0, c[0x0][0x178], RZ ;  /* 0x00005e0000007a24 */ /* 0x000fe200078e02ff */
[----:B-1----:R-:W-:Y:S01]  /*0bf0*/  SHF.R.S32.HI R72, RZ, 0x1f, R71 ;  /* 0x0000001fff487819 */ /* 0x002fe20000011447 */
[----:B------:R-:W-:Y:S01]  /*0c00*/  UIMAD UR4, UR11, UR4, URZ ;  /* 0x000000040b0472a4 */ /* 0x000fe2000f8e023f */
[----:B------:R-:W-:Y:S01]  /*0c10*/  LOP3.LUT R4, R5, 0xfffffff8, RZ, 0xc0, !PT ;  /* 0xfffffff805047812 */ /* 0x000fe200078ec0ff */
[----:B------:R-:W-:Y:S01]  /*0c20*/  IMAD R0, R6, c[0x0][0x17c], R0 ;  /* 0x00005f0006007a24 */ /* 0x000fe200078e0200 */
[----:B------:R-:W-:Y:S01]  /*0c30*/  SHF.R.S32.HI R20, RZ, 0x3, R5 ;  /* 0x00000003ff147819 */ /* 0x000fe20000011405 */
[----:B------:R-:W-:Y:S01]  /*0c40*/  USHF.L.U64.HI UR21, UR6, UR21, UR7 ;  /* 0x0000001506157299 */ /* 0x000fe20008010207 */
[----:B------:R-:W-:Y:S01]  /*0c50*/  SEL R5, R11, RZ, !P0 ;  /* 0x000000ff0b057207 */ /* 0x000fe20004000000 */
[----:B------:R-:W-:Y:S01]  /*0c60*/  IMAD.IADD R22, R189, 0x1, -R4 ;  /* 0x00000001bd167824 */ /* 0x000fe200078e0a04 */
[----:B------:R-:W-:Y:S01]  /*0c70*/  SEL R4, R28, RZ, !P0 ;  /* 0x000000ff1c047207 */ /* 0x000fe20004000000 */
[----:B------:R-:W-:Y:S01]  /*0c80*/  USHF.L.U32 UR22, UR6, 0x7, URZ ;  /* 0x0000000706167899 */ /* 0x000fe2000800063f */
[----:B------:R-:W-:Y:S01]  /*0c90*/  IADD3 R9, R20, UR23, RZ ;  /* 0x0000001714097c10 */ /* 0x000fe2000fffe0ff */
[----:B------:R-:W-:Y:S01]  /*0ca0*/  IMAD R7, R22, 0x20, R20 ;  /* 0x0000002016077824 */ /* 0x000fe200078e0214 */
[----:B------:R-:W-:Y:S01]  /*0cb0*/  IADD3 R23, P0, R10, R20, RZ ;  /* 0x000000140a177210 */ /* 0x000fe20007f1e0ff */
[----:B------:R-:W-:Y:S01]  /*0cc0*/  IMAD R5, R5, c[0x0][0x1c0], RZ ;  /* 0x0000700005057a24 */ /* 0x000fe200078e02ff */
[----:B------:R-:W-:Y:S01]  /*0cd0*/  USHF.R.S32.HI UR10, URZ, 0x1f, UR20 ;  /* 0x0000001f3f0a7899 */ /* 0x000fe20008011414 */
[----:B------:R-:W-:Y:S01]  /*0ce0*/  IMAD.SHL.U32 R16, R22, 0x8, RZ ;  /* 0x0000000816107824 */ /* 0x000fe200078e00ff */
[----:B------:R-:W-:Y:S01]  /*0cf0*/  IADD3 R7, R7, UR23, RZ ;  /* 0x0000001707077c10 */ /* 0x000fe2000fffe0ff */
[----:B------:R-:W-:Y:S01]  /*0d00*/  IMAD R5, R4, c[0x0][0x1c4], R5 ;  /* 0x0000710004057a24 */ /* 0x000fe200078e0205 */
[----:B------:R-:W-:Y:S01]  /*0d10*/  UIMAD.WIDE.U32 UR12, UR6, 0x40, URZ ;  /* 0x00000040060c78a5 */ /* 0x000fe2000f8e003f */
[----:B------:R-:W-:Y:S01]  /*0d20*/  LEA.HI R188, R190, R189, RZ, 0x5 ;  /* 0x000000bdbebc7211 */ /* 0x000fe200078f28ff */
[----:B------:R-:W-:Y:S01]  /*0d30*/  USHF.L.U32 UR9, UR7, 0x6, URZ ;  /* 0x0000000607097899 */ /* 0x000fe2000800063f */
[----:B------:R-:W-:Y:S01]  /*0d40*/  SHF.R.S32.HI R17, RZ, 0x1f, R16 ;  /* 0x0000001fff117819 */ /* 0x000fe20000011410 */
[----:B--2---:R-:W-:Y:S01]  /*0d50*/  IMAD.WIDE.U32 R2, R6, c[0x0][0x178], RZ ;  /* 0x00005e0006027a25 */ /* 0x004fe200078e00ff */
[----:B------:R-:W-:Y:S01]  /*0d60*/  IADD3 R21, R16, 0x40, RZ ;  /* 0x0000004010157810 */ /* 0x000fe20007ffe0ff */
[----:B------:R-:W-:Y:S01]  /*0d70*/  UIADD3 UR9, UR13, UR9, URZ ;  /* 0x000000090d097290 */ /* 0x000fe2000fffe03f */
[----:B------:R-:W-:Y:S01]  /*0d80*/  SHF.R.S32.HI R171, RZ, 0x5, R188 ;  /* 0x00000005ffab7819 */ /* 0x000fe200000114bc */
[----:B------:R-:W-:Y:S01]  /*0d90*/  IMAD.IADD R3, R3, 0x1, R0 ;  /* 0x0000000103037824 */ /* 0x000fe200078e0200 */
[----:B------:R-:W-:Y:S01]  /*0da0*/  UIMAD UR17, UR20, -0x80, UR8 ;  /* 0xffffff80141178a4 */ /* 0x000fe2000f8e0208 */
[----:B------:R-:W-:-:S02]  /*0db0*/  IMAD R0, R72, c[0x0][0x1b8], RZ ;  /* 0x00006e0048007a24 */ /* 0x000fc400078e02ff */
[----:B------:R-:W-:-:S04]  /*0dc0*/  IMAD.WIDE.U32 R2, R71, c[0x0][0x1b8], R2 ;  /* 0x00006e0047027a25 */ /* 0x000fc800078e0002 */
[----:B------:R-:W-:Y:S02]  /*0dd0*/  IMAD R0, R71, c[0x0][0x1bc], R0 ;  /* 0x00006f0047007a24 */ /* 0x000fe400078e0200 */
[----:B------:R-:W-:-:S04]  /*0de0*/  @P3 IMAD.HI.U32 R6, R7, c[0x0][0x2c8], RZ ;  /* 0x0000b20007063a27 */ /* 0x000fc800078e00ff */
[----:B------:R-:W-:Y:S02]  /*0df0*/  IMAD.IADD R3, R3, 0x1, R0 ;  /* 0x0000000103037824 */ /* 0x000fe400078e0200 */
[----:B------:R-:W-:Y:S01]  /*0e00*/  IMAD.MOV.U32 R0, RZ, RZ, R7 ;  /* 0x000000ffff007224 */ /* 0x000fe200078e0007 */
[----:B------:R-:W-:Y:S01]  /*0e10*/  @P3 SHF.R.U32.HI R0, RZ, c[0x0][0x2cc], R6 ;  /* 0x0000b300ff003a19 */ /* 0x000fe20000011606 */
[----:B------:R-:W-:Y:S01]  /*0e20*/  IMAD.WIDE.U32 R2, R4, c[0x0][0x1c0], R2 ;  /* 0x0000700004027a25 */ /* 0x000fe200078e0002 */
[----:B------:R-:W-:Y:S02]  /*0e30*/  IADD3 R6, -R20, UR8, RZ ;  /* 0x0000000814067c10 */ /* 0x000fe4000fffe1ff */
[----:B------:R-:W-:Y:S01]  /*0e40*/  SHF.R.S32.HI R4, RZ, 0x1f, R0 ;  /* 0x0000001fff047819 */ /* 0x000fe20000011400 */
[----:B------:R-:W-:Y:S02]  /*0e50*/  IMAD.IADD R3, R3, 0x1, R5 ;  /* 0x0000000103037824 */ /* 0x000fe400078e0205 */
[----:B------:R-:W-:-:S02]  /*0e60*/  IMAD.U32 R5, RZ, RZ, UR20 ;  /* 0x00000014ff057e24 */ /* 0x000fc4000f8e00ff */
[----:B------:R-:W-:Y:S02]  /*0e70*/  IMAD R4, R4, c[0x0][0x1b0], RZ ;  /* 0x00006c0004047a24 */ /* 0x000fe400078e02ff */
[----:B------:R-:W-:-:S04]  /*0e80*/  IMAD.WIDE.U32 R2, R0, c[0x0][0x1b0], R2 ;  /* 0x00006c0000027a25 */ /* 0x000fc800078e0002 */
[----:B------:R-:W-:Y:S01]  /*0e90*/  IMAD R8, R0, c[0x0][0x1b4], R4 ;  /* 0x00006d0000087a24 */ /* 0x000fe200078e0204 */
[----:B------:R-:W-:Y:S01]  /*0ea0*/  IADD3 R4, R9, 0x20, RZ ;  /* 0x0000002009047810 */ /* 0x000fe20007ffe0ff */
[----:B------:R-:W-:Y:S02]  /*0eb0*/  IMAD.MOV R0, RZ, RZ, -R0 ;  /* 0x000000ffff007224 */ /* 0x000fe400078e0a00 */
[----:B------:R-:W-:Y:S01]  /*0ec0*/  IMAD R19, R5, -0x80, R6 ;  /* 0xffffff8005137824 */ /* 0x000fe200078e0206 */
[----:B------:R-:W-:Y:S01]  /*0ed0*/  BAR.SYNC.DEFER_BLOCKING 0x0 ;  /* 0x0000000000007b1d */ /* 0x000fe20000010000 */
[----:B------:R-:W-:Y:S01]  /*0ee0*/  IMAD R0, R0, c[0x0][0x2c4], R7 ;  /* 0x0000b10000007a24 */ /* 0x000fe200078e0207 */
[----:B------:R-:W-:Y:S01]  /*0ef0*/  ISETP.GE.AND P5, PT, R4, UR4, PT ;  /* 0x0000000404007c0c */ /* 0x000fe2000bfa6270 */
[----:B------:R-:W-:Y:S01]  /*0f00*/  IMAD.IADD R3, R3, 0x1, R8 ;  /* 0x0000000103037824 */ /* 0x000fe200078e0208 */
[----:B------:R-:W-:Y:S01]  /*0f10*/  SHF.R.S32.HI R8, RZ, 0x1f, R10 ;  /* 0x0000001fff087819 */ /* 0x000fe2000001140a */
[----:B------:R-:W-:Y:S01]  /*0f20*/  IMAD.SHL.U32 R4, R20, 0x40, RZ ;  /* 0x0000004014047824 */ /* 0x000fe200078e00ff */
[----:B------:R-:W-:Y:S01]  /*0f30*/  SHF.R.S32.HI R5, RZ, 0x1f, R0 ;  /* 0x0000001fff057819 */ /* 0x000fe20000011400 */
[----:B------:R-:W-:Y:S01]  /*0f40*/  IMAD.WIDE.U32 R2, R0, c[0x0][0x1a8], R2 ;  /* 0x00006a0000027a25 */ /* 0x000fe200078e0002 */
[----:B------:R-:W-:-:S02]  /*0f50*/  LEA.HI.X.SX32 R70, R20, R8, 0x1, P0 ;  /* 0x0000000814467211 */ /* 0x000fc400000f0eff */
[----:B------:R-:W-:Y:S01]  /*0f60*/  LOP3.LUT R4, R4, 0x1c0, RZ, 0xc0, !PT ;  /* 0x000001c004047812 */ /* 0x000fe200078ec0ff */
[----:B------:R-:W-:Y:S01]  /*0f70*/  IMAD R5, R5, c[0x0][0x1a8], RZ ;  /* 0x00006a0005057a24 */ /* 0x000fe200078e02ff */
[----:B------:R-:W-:Y:S02]  /*0f80*/  LEA R18, P0, R2, c[0x0][0x160], 0x1 ;  /* 0x0000580002127a11 */ /* 0x000fe400078008ff */
[----:B------:R-:W-:Y:S01]  /*0f90*/  IADD3 R7, R9, 0x40, RZ ;  /* 0x0000004009077810 */ /* 0x000fe20007ffe0ff */
[----:B------:R-:W-:Y:S01]  /*0fa0*/  IMAD R6, R0, c[0x0][0x1ac], R5 ;  /* 0x00006b0000067a24 */ /* 0x000fe200078e0205 */
[----:B------:R-:W-:Y:S01]  /*0fb0*/  LOP3.LUT R5, R4, 0x38, R16, 0xf8, !PT ;  /* 0x0000003804057812 */ /* 0x000fe200078ef810 */
[----:B------:R-:W1:Y:S01]  /*0fc0*/  SHFL.IDX PT, R8, R18, RZ, 0x181f ;  /* 0x00181fff12087589 */ /* 0x000e6200000e0000 */
[----:B------:R-:W-:Y:S01]  /*0fd0*/  SHF.R.U32.HI R4, RZ, 0x3, R4 ;  /* 0x00000003ff047819 */ /* 0x000fe20000011604 */
[----:B------:R-:W-:Y:S01]  /*0fe0*/  IMAD.IADD R0, R3, 0x1, R6 ;  /* 0x0000000103007824 */ /* 0x000fe200078e0206 */
[----:B------:R-:W-:Y:S01]  /*0ff0*/  ISETP.GE.AND P4, PT, R7, UR4, PT ;  /* 0x0000000407007c0c */ /* 0x000fe2000bf86270 */
[----:B------:R-:W-:Y:S01]  /*1000*/  IMAD R3, R70, c[0x0][0x1e0], RZ ;  /* 0x0000780046037a24 */ /* 0x000fe200078e02ff */
[----:B------:R-:W-:-:S02]  /*1010*/  LOP3.LUT R7, R5, R4, RZ, 0x3c, !PT ;  /* 0x0000000405077212 */ /* 0x000fc400078e3cff */
[----:B------:R-:W-:Y:S01]  /*1020*/  LEA.HI.X R12, R2, c[0x0][0x164], R0, 0x1, P0 ;  /* 0x00005900020c7a11 */ /* 0x000fe200000f0c00 */
[----:B------:R-:W-:Y:S01]  /*1030*/  IMAD R4, R23, c[0x0][0x1e4], R3 ;  /* 0x0000790017047a24 */ /* 0x000fe200078e0203 */
[----:B------:R-:W-:Y:S01]  /*1040*/  ISETP.GE.AND P0, PT, R9, UR4, PT ;  /* 0x0000000409007c0c */ /* 0x000fe2000bf06270 */
[----:B------:R-:W-:Y:S01]  /*1050*/  IMAD.WIDE.U32 R2, R23, c[0x0][0x1e0], R16 ;  /* 0x0000780017027a25 */ /* 0x000fe200078e0010 */
[----:B------:R-:W-:Y:S02]  /*1060*/  IADD3 R0, R9, 0x60, RZ ;  /* 0x0000006009007810 */ /* 0x000fe40007ffe0ff */
[----:B------:R-:W2:Y:S01]  /*1070*/  SHFL.IDX PT, R9, R12, RZ, 0x181f ;  /* 0x00181fff0c097589 */ /* 0x000ea200000e0000 */
[----:B------:R-:W-:Y:S01]  /*1080*/  LEA.HI R6, R190, R189, RZ, 0x6 ;  /* 0x000000bdbe067211 */ /* 0x000fe200078f30ff */
[----:B------:R-:W-:Y:S01]  /*1090*/  IMAD.IADD R5, R3, 0x1, R4 ;  /* 0x0000000103057824 */ /* 0x000fe200078e0204 */
[----:B------:R-:W-:Y:S01]  /*10a0*/  ISETP.GE.AND P2, PT, R0, UR4, PT ;  /* 0x0000000400007c0c */ /* 0x000fe2000bf46270 */
[----:B------:R-:W-:Y:S01]  /*10b0*/  IMAD.MOV.U32 R4, RZ, RZ, R2 ;  /* 0x000000ffff047224 */ /* 0x000fe200078e0002 */
[----:B------:R-:W-:Y:S01]  /*10c0*/  UIMAD UR4, UR21, UR20, URZ ;  /* 0x00000014150472a4 */ /* 0x000fe2000f8e023f */
[----:B------:R-:W-:-:S02]  /*10d0*/  IMAD R0, R72, c[0x0][0x1e8], RZ ;  /* 0x00007a0048007a24 */ /* 0x000fc400078e02ff */
[----:B------:R-:W-:Y:S01]  /*10e0*/  IMAD.SHL.U32 R6, R6, 0x8, RZ ;  /* 0x0000000806067824 */ /* 0x000fe200078e00ff */
[----:B------:R-:W-:Y:S01]  /*10f0*/  UIMAD UR4, UR10, UR22, UR4 ;  /* 0x000000160a0472a4 */ /* 0x000fe2000f8e0204 */
[----:B------:R-:W-:-:S03]  /*1100*/  IMAD R0, R71, c[0x0][0x1ec], R0 ;  /* 0x00007b0047007a24 */ /* 0x000fc600078e0200 */
[----:B------:R-:W-:Y:S02]  /*1110*/  LOP3.LUT R243, R7, 0xfffffe00, R6, 0xf8, !PT ;  /* 0xfffffe0007f37812 */ /* 0x000fe400078ef806 */
[----:B------:R-:W-:Y:S03]  /*1120*/  SHFL.IDX PT, R6, R18, 0x1, 0x181f ;  /* 0x00381f0012067f89 */ /* 0x000fe600000e0000 */
[----:B------:R-:W-:Y:S01]  /*1130*/  IMAD.SHL.U32 R243, R243, 0x2, RZ ;  /* 0x00000002f3f37824 */ /* 0x000fe200078e00ff */
[----:B------:R-:W4:Y:S01]  /*1140*/  SHFL.IDX PT, R7, R12, 0x1, 0x181f ;  /* 0x00381f000c077f89 */ /* 0x000f2200000e0000 */
[--C-:B---3--:R-:W-:Y:S01]  /*1150*/  @P1 SHF.R.S32.HI R3, RZ, 0x1f, R13.reuse ;  /* 0x0000001fff031819 */ /* 0x108fe2000001140d */
[----:B------:R-:W-:Y:S01]  /*1160*/  @P1 IMAD.MOV.U32 R2, RZ, RZ, R13 ;  /* 0x000000ffff021224 */ /* 0x000fe200078e000d */
[----:B------:R-:W-:Y:S01]  /*1170*/  @!P0 SHF.R.S32.HI R13, RZ, 0x1f, R21 ;  /* 0x0000001fff0d8819 */ /* 0x000fe20000011415 */
[----:B------:R-:W-:-:S02]  /*1180*/  @!P1 IMAD.MOV.U32 R2, RZ, RZ, R28 ;  /* 0x000000ffff029224 */ /* 0x000fc400078e001c */
[----:B------:R-:W-:Y:S01]  /*1190*/  @!P1 IMAD.MOV.U32 R3, RZ, RZ, R11 ;  /* 0x000000ffff039224 */ /* 0x000fe200078e000b */
[----:B------:R-:W-:Y:S01]  /*11a0*/  ISETP.GE.AND P1, PT, R16, c[0x0][0x198], PT ;  /* 0x0000660010007a0c */ /* 0x000fe20003f26270 */
[----:B------:R-:W-:Y:S01]  /*11b0*/  IMAD.WIDE.U32 R10, R71, c[0x0][0x1e8], R4 ;  /* 0x00007a00470a7a25 */ /* 0x000fe200078e0004 */
[----:B------:R-:W-:Y:S02]  /*11c0*/  SEL R68, R2, RZ, !P6 ;  /* 0x000000ff02447207 */ /* 0x000fe40007000000 */
[----:B------:R-:W-:Y:S01]  /*11d0*/  SEL R69, R3, RZ, !P6 ;  /* 0x000000ff03457207 */ /* 0x000fe20007000000 */
[----:B------:R-:W-:Y:S01]  /*11e0*/  IMAD.IADD R11, R11, 0x1, R0 ;  /* 0x000000010b0b7824 */ /* 0x000fe200078e0200 */
[----:B------:R-:W-:Y:S01]  /*11f0*/  @!P5 SHF.R.S32.HI R5, RZ, 0x1f, R21 ;  /* 0x0000001fff05d819 */ /* 0x000fe20000011415 */
[----:B------:R-:W3:Y:S01]  /*1200*/  SHFL.IDX PT, R2, R18, 0x2, 0x181f ;  /* 0x00581f0012027f89 */ /* 0x000ee200000e0000 */
[----:B-1----:R-:W-:Y:S01]  /*1210*/  @!P0 LEA R4, P6, R16, R8, 0x1 ;  /* 0x0000000810048211 */ /* 0x002fe200078c08ff */
[----:B------:R-:W-:Y:S01]  /*1220*/  IMAD.WIDE.U32 R24, R68, c[0x0][0x1f0], R10 ;  /* 0x00007c0044187a25 */ /* 0x000fe200078e000a */
[-C--:B------:R-:W-:Y:S01]  /*1230*/  @!P5 LEA.HI R0, R5, R21.reuse, RZ, 0x3 ;  /* 0x000000150500d211 */ /* 0x080fe200078f18ff */
[----:B------:R-:W1:Y:S01]  /*1240*/  SHFL.IDX PT, R3, R12, 0x2, 0x181f ;  /* 0x00581f000c037f89 */ /* 0x000e6200000e0000 */
[----:B------:R-:W-:Y:S01]  /*1250*/  @!P0 LEA.HI R13, R13, R21, RZ, 0x3 ;  /* 0x000000150d0d8211 */ /* 0x000fe200078f18ff */
[----:B------:R-:W-:Y:S01]  /*1260*/  IMAD.MOV.U32 R168, RZ, RZ, R24 ;  /* 0x000000ffffa87224 */ /* 0x000fe200078e0018 */
[----:B--2---:R-:W-:Y:S01]  /*1270*/  @!P0 LEA.HI.X R5, R16, R9, R17, 0x1, P6 ;  /* 0x0000000910058211 */ /* 0x004fe200030f0c11 */
[----:B------:R-:W-:Y:S01]  /*1280*/  STL.64 [R1+0x40], R24 ;  /* 0x0000401801007387 */ /* 0x000fe20000100a00 */
[----:B------:R-:W-:-:S02]  /*1290*/  ISETP.GE.AND P6, PT, R21, c[0x0][0x198], PT ;  /* 0x0000660015007a0c */ /* 0x000fc40003fc6270 */
[----:B------:R-:W-:Y:S01]  /*12a0*/  @!P0 LOP3.LUT R13, R13, 0xfffffff8, RZ, 0xc0, !PT ;  /* 0xfffffff80d0d8812 */ /* 0x000fe200078ec0ff */
[----:B------:R3:W-:Y:S01]  /*12b0*/  @!P0 LDGSTS.E.BYPASS.LTC128B.128 [R243+0x100], [R4.64], !P1 ;  /* 0x0010000004f38fae */ /* 0x0007e2000c901d52 */
[----:B------:R-:W-:Y:S02]  /*12c0*/  @!P5 LOP3.LUT R14, R0, 0xfffffff8, RZ, 0xc0, !PT ;  /* 0xfffffff8000ed812 */ /* 0x000fe400078ec0ff */
[----:B------:R-:W-:Y:S01]  /*12d0*/  @!P4 SHF.R.S32.HI R0, RZ, 0x1f, R21 ;  /* 0x0000001fff00c819 */ /* 0x000fe20000011415 */
[----:B------:R-:W-:-:S03]  /*12e0*/  @!P0 IMAD.WIDE R8, R13, 0x2, R8 ;  /* 0x000000020d088825 */ /* 0x000fc600078e0208 */
[----:B------:R-:W-:Y:S01]  /*12f0*/  @!P4 LEA.HI R0, R0, R21, RZ, 0x3 ;  /* 0x000000150000c211 */ /* 0x000fe200078f18ff */
[----:B----4-:R-:W-:Y:S02]  /*1300*/  @!P5 IMAD.WIDE R14, R14, 0x2, R6 ;  /* 0x000000020e0ed825 */ /* 0x010fe400078e0206 */
[----:B------:R2:W-:Y:S01]  /*1310*/  @!P0 LDGSTS.E.BYPASS.LTC128B.128 [R243+0x4100], [R8.64], !P6 ;  /* 0x0410000008f38fae */ /* 0x0005e2000f101d52 */
[----:B------:R-:W-:Y:S02]  /*1320*/  @!P5 LEA R6, P0, R16, R6, 0x1 ;  /* 0x000000061006d211 */ /* 0x000fe400078008ff */
[----:B------:R-:W-:Y:S01]  /*1330*/  @!P4 LOP3.LUT R13, R0, 0xfffffff8, RZ, 0xc0, !PT ;  /* 0xfffffff8000dc812 */ /* 0x000fe200078ec0ff */
[----:B------:R-:W-:Y:S01]  /*1340*/  IMAD R0, R69, c[0x0][0x1f0], RZ ;  /* 0x00007c0045007a24 */ /* 0x000fe200078e02ff */
[----:B------:R-:W-:-:S05]  /*1350*/  @!P5 LEA.HI.X R7, R16, R7, R17, 0x1, P0 ;  /* 0x000000071007d211 */ /* 0x000fca00000f0c11 */
[----:B------:R4:W-:Y:S04]  /*1360*/  @!P5 LDGSTS.E.BYPASS.LTC128B.128 [R243+0x1100], [R6.64], !P1 ;  /* 0x0110000006f3dfae */ /* 0x0009e8000c901d52 */
[----:B------:R5:W-:Y:S01]  /*1370*/  @!P5 LDGSTS.E.BYPASS.LTC128B.128 [R243+0x5100], [R14.64], !P6 ;  /* 0x051000000ef3dfae */ /* 0x000be2000f101d52 */
[C---:B------:R-:W-:Y:S02]  /*1380*/  ISETP.GE.AND P5, PT, R16.reuse, c[0x0][0x1d4], PT ;  /* 0x0000750010007a0c */ /* 0x040fe40003fa6270 */
[----:B---3--:R-:W-:-:S04]  /*1390*/  @!P4 LEA R4, P0, R16, R2, 0x1 ;  /* 0x000000021004c211 */ /* 0x008fc800078008ff */
[----:B-1----:R-:W-:Y:S02]  /*13a0*/  @!P4 LEA.HI.X R5, R16, R3, R17, 0x1, P0 ;  /* 0x000000031005c211 */ /* 0x002fe400000f0c11 */
[----:B------:R-:W-:-:S03]  /*13b0*/  ISETP.GE.AND P0, PT, R19, 0x1, PT ;  /* 0x000000011300780c */ /* 0x000fc60003f06270 */
[----:B------:R1:W-:Y:S04]  /*13c0*/  @!P4 LDGSTS.E.BYPASS.LTC128B.128 [R243+0x2100], [R4.64], !P1 ;  /* 0x0210000004f3cfae */ /* 0x0003e8000c901d52 */
[----:B--2---:R-:W1:Y:S04]  /*13d0*/  SHFL.IDX PT, R8, R18, 0x3, 0x181f ;  /* 0x00781f0012087f89 */ /* 0x004e6800000e0000 */
[----:B------:R2:W3:Y:S01]  /*13e0*/  SHFL.IDX PT, R9, R12, 0x3, 0x181f ;  /* 0x00781f000c097f89 */ /* 0x0004e200000e0000 */
[----:B----4-:R-:W-:Y:S01]  /*13f0*/  LEA.HI R6, R190, R189, RZ, 0x4 ;  /* 0x000000bdbe067211 */ /* 0x010fe200078f20ff */
[----:B------:R-:W-:-:S02]  /*1400*/  IMAD.U32 R7, RZ, RZ, UR6 ;  /* 0x00000006ff077e24 */ /* 0x000fc4000f8e00ff */
[----:B--2---:R-:W-:-:S04]  /*1410*/  @!P4 IMAD.WIDE R12, R13, 0x2, R2 ;  /* 0x000000020d0cc825 */ /* 0x004fc800078e0202 */
[----:B------:R-:W-:Y:S01]  /*1420*/  IMAD R2, R68, c[0x0][0x1f4], R0 ;  /* 0x00007d0044027a24 */ /* 0x000fe200078e0200 */
[----:B------:R2:W-:Y:S01]  /*1430*/  @!P4 LDGSTS.E.BYPASS.LTC128B.128 [R243+0x6100], [R12.64], !P6 ;  /* 0x061000000cf3cfae */ /* 0x0005e2000f101d52 */
[----:B------:R-:W-:Y:S01]  /*1440*/  @!P2 SHF.R.S32.HI R0, RZ, 0x1f, R21 ;  /* 0x0000001fff00a819 */ /* 0x000fe20000011415 */
[----:B------:R-:W-:Y:S01]  /*1450*/  IMAD.U32 R3, RZ, RZ, UR20 ;  /* 0x00000014ff037e24 */ /* 0x000fe2000f8e00ff */
[----:B-1----:R-:W-:Y:S01]  /*1460*/  @!P2 LEA R4, P4, R16, R8, 0x1 ;  /* 0x000000081004a211 */ /* 0x002fe200078808ff */
[----:B------:R-:W-:Y:S01]  /*1470*/  IMAD.IADD R169, R25, 0x1, R2 ;  /* 0x0000000119a97824 */ /* 0x000fe200078e0202 */
[----:B------:R-:W-:Y:S02]  /*1480*/  @!P2 LEA.HI R0, R0, R21, RZ, 0x3 ;  /* 0x000000150000a211 */ /* 0x000fe400078f18ff */
[----:B---3--:R-:W-:Y:S01]  /*1490*/  @!P2 LEA.HI.X R5, R16, R9, R17, 0x1, P4 ;  /* 0x000000091005a211 */ /* 0x008fe200020f0c11 */
[----:B------:R-:W-:Y:S01]  /*14a0*/  IMAD.WIDE.U32 R2, R3, UR22, R168 ;  /* 0x0000001603027c25 */ /* 0x000fe2000f8e00a8 */
[----:B------:R-:W-:Y:S01]  /*14b0*/  ISETP.GE.AND P4, PT, R21, c[0x0][0x1d4], PT ;  /* 0x0000750015007a0c */ /* 0x000fe20003f86270 */
[----:B------:R-:W-:Y:S01]  /*14c0*/  STL.64 [R1+0x30], R168 ;  /* 0x000030a801007387 */ /* 0x000fe20000100a00 */
[----:B------:R-:W-:-:S02]  /*14d0*/  @!P2 LOP3.LUT R0, R0, 0xfffffff8, RZ, 0xc0, !PT ;  /* 0xfffffff80000a812 */ /* 0x000fc400078ec0ff */
[----:B------:R-:W-:Y:S01]  /*14e0*/  IADD3 R3, R3, UR4, RZ ;  /* 0x0000000403037c10 */ /* 0x000fe2000fffe0ff */
[----:B------:R1:W-:Y:S02]  /*14f0*/  @!P2 LDGSTS.E.BYPASS.LTC128B.128 [R243+0x3100], [R4.64], !P1 ;  /* 0x0310000004f3afae */ /* 0x0003e4000c901d52 */
[----:B------:R-:W-:Y:S01]  /*1500*/  @!P2 IMAD.WIDE R8, R0, 0x2, R8 ;  /* 0x000000020008a825 */ /* 0x000fe200078e0208 */
[----:B------:R-:W-:-:S04]  /*1510*/  LOP3.LUT R0, R6, 0xfffffff0, RZ, 0xc0, !PT ;  /* 0xfffffff006007812 */ /* 0x000fc800078ec0ff */
[----:B------:R3:W-:Y:S01]  /*1520*/  @!P2 LDGSTS.E.BYPASS.LTC128B.128 [R243+0x7100], [R8.64], !P6 ;  /* 0x0710000008f3afae */ /* 0x0007e2000f101d52 */
[----:B------:R-:W-:Y:S01]  /*1530*/  ISETP.GE.AND P6, PT, R19, 0x21, PT ;  /* 0x000000211300780c */ /* 0x000fe20003fc6270 */
[----:B------:R-:W-:Y:S01]  /*1540*/  IMAD.IADD R0, R189, 0x1, -R0 ;  /* 0x00000001bd007824 */ /* 0x000fe200078e0a00 */
[----:B------:R-:W-:Y:S01]  /*1550*/  ISETP.GE.AND P2, PT, R19, 0x41, PT ;  /* 0x000000411300780c */ /* 0x000fe20003f46270 */
[----:B------:R-:W0:Y:S03]  /*1560*/  LDGDEPBAR ;  /* 0x00000000000079af */ /* 0x000e260000000000 */
[----:B------:R-:W-:-:S04]  /*1570*/  SHF.R.S32.HI R11, RZ, 0x1f, R0 ;  /* 0x0000001fff0b7819 */ /* 0x000fc80000011400 */
[----:B------:R-:W-:Y:S02]  /*1580*/  LEA.HI R11, R11, R0, RZ, 0x3 ;  /* 0x000000000b0b7211 */ /* 0x000fe400078f18ff */
[----:B-1----:R-:W-:-:S04]  /*1590*/  @P0 LEA R4, P1, R2, c[0x0][0x1c8], 0x1 ;  /* 0x0000720002040a11 */ /* 0x002fc800078208ff */
[----:B------:R-:W-:Y:S02]  /*15a0*/  @P0 LEA.HI.X R5, R2, c[0x0][0x1cc], R3, 0x1, P1 ;  /* 0x0000730002050a11 */ /* 0x000fe400008f0c03 */
[----:B------:R-:W-:Y:S01]  /*15b0*/  ISETP.GE.AND P1, PT, R19, 0x61, PT ;  /* 0x000000611300780c */ /* 0x000fe20003f26270 */
[----:B---3--:R-:W-:Y:S02]  /*15c0*/  IMAD.U32 R9, RZ, RZ, UR6 ;  /* 0x00000006ff097e24 */ /* 0x008fe4000f8e00ff */
[----:B------:R1:W-:Y:S01]  /*15d0*/  @P0 LDGSTS.E.BYPASS.LTC128B.128 [R243+0x8100], [R4.64], !P5 ;  /* 0x0810000004f30fae */ /* 0x0003e2000e901d52 */
[----:B------:R-:W-:-:S03]  /*15e0*/  IMAD.U32 R8, RZ, RZ, UR7 ;  /* 0x00000007ff087e24 */ /* 0x000fc6000f8e00ff */
[----:B------:R1:W-:Y:S06]  /*15f0*/  @P0 LDGSTS.E.BYPASS.LTC128B.128 [R243+0xc100], [R4.64+0x80], !P4 ;  /* 0x0c10008004f30fae */ /* 0x0003ec000e101d52 */
[----:B------:R-:W-:-:S05]  /*1600*/  VOTEU.ANY UP0, P1 ;  /* 0x00000000003f7886 */ /* 0x000fca0000800100 */
[----:B------:R-:W-:Y:S01]  /*1610*/  @UP0 UIMAD UR4, UR7, 0x60, URZ ;  /* 0x00000060070408a4 */ /* 0x000fe2000f8e023f */
[----:B-1----:R-:W-:-:S04]  /*1620*/  SHF.R.S32.HI R4, RZ, 0x4, R6 ;  /* 0x00000004ff047819 */ /* 0x002fc80000011406 */
[----:B------:R-:W-:-:S04]  /*1630*/  LEA.HI R5, R6, R4, RZ, 0x1 ;  /* 0x0000000406057211 */ /* 0x000fc800078f08ff */
[----:B------:R-:W-:Y:S02]  /*1640*/  LOP3.LUT R6, R5, 0xfffffffe, RZ, 0xc0, !PT ;  /* 0xfffffffe05067812 */ /* 0x000fe400078ec0ff */
[----:B------:R-:W-:-:S03]  /*1650*/  @P6 LEA R5, P0, R7, R2, 0x5 ;  /* 0x0000000207056211 */ /* 0x000fc600078028ff */
[----:B--2---:R-:W-:Y:S01]  /*1660*/  IMAD.IADD R13, R4, 0x1, -R6 ;  /* 0x00000001040d7824 */ /* 0x004fe200078e0a06 */
[----:B------:R-:W-:Y:S02]  /*1670*/  LOP3.LUT R6, R11, 0xfffffff8, RZ, 0xc0, !PT ;  /* 0xfffffff80b067812 */ /* 0x000fe400078ec0ff */
[----:B------:R-:W-:Y:S01]  /*1680*/  @P6 LEA.HI.X R4, R9, R3, R8, 0x5, P0 ;  /* 0x0000000309046211 */ /* 0x000fe200000f2c08 */
[----:B------:R-:W-:Y:S01]  /*1690*/  IMAD.SHL.U32 R10, R13, 0x8, RZ ;  /* 0x000000080d0a7824 */ /* 0x000fe200078e00ff */
[----:B------:R-:W-:Y:S01]  /*16a0*/  @P6 LEA R8, P0, R5, c[0x0][0x1c8], 0x1 ;  /* 0x0000720005086a11 */ /* 0x000fe200078008ff */
[----:B------:R-:W-:-:S03]  /*16b0*/  IMAD.IADD R12, R0, 0x1, -R6 ;  /* 0x00000001000c7824 */ /* 0x000fc600078e0a06 */
[----:B------:R-:W-:Y:S01]  /*16c0*/  @P6 LEA.HI.X R9, R5, c[0x0][0x1cc], R4, 0x1, P0 ;  /* 0x0000730005096a11 */ /* 0x000fe200000f0c04 */
[----:B------:R-:W-:Y:S01]  /*16d0*/  IMAD.SHL.U32 R0, R12, 0x40, RZ ;  /* 0x000000400c007824 */ /* 0x000fe200078e00ff */
[----:B------:R-:W-:Y:S01]  /*16e0*/  @P2 IADD3 R4, P0, R2, UR12, RZ ;  /* 0x0000000c02042c10 */ /* 0x000fe2000ff1e0ff */
[----:B------:R-:W-:Y:S02]  /*16f0*/  IMAD.U32 R5, RZ, RZ, UR6 ;  /* 0x00000006ff057e24 */ /* 0x000fe4000f8e00ff */
[----:B------:R1:W-:Y:S01]  /*1700*/  @P6 LDGSTS.E.BYPASS.LTC128B.128 [R243+0x9100], [R8.64], !P5 ;  /* 0x0910000008f36fae */ /* 0x0003e2000e901d52 */
[----:B------:R-:W-:Y:S01]  /*1710*/  @P2 IADD3.X R7, R3, UR9, RZ, P0, !PT ;  /* 0x0000000903072c10 */ /* 0x000fe200087fe4ff */
[----:B------:R-:W-:Y:S01]  /*1720*/  @P1 IMAD.WIDE.U32 R2, R5, 0x60, R2 ;  /* 0x0000006005021825 */ /* 0x000fe200078e0002 */
[----:B------:R-:W-:Y:S01]  /*1730*/  @P2 LEA R6, P0, R4, c[0x0][0x1c8], 0x1 ;  /* 0x0000720004062a11 */ /* 0x000fe200078008ff */
[----:B------:R1:W-:Y:S01]  /*1740*/  @P6 LDGSTS.E.BYPASS.LTC128B.128 [R243+0xd100], [R8.64+0x80], !P4 ;  /* 0x0d10008008f36fae */ /* 0x0003e2000e101d52 */
[----:B------:R-:W-:-:S02]  /*1750*/  LOP3.LUT R0, R0, 0x1c0, RZ, 0xc0, !PT ;  /* 0x000001c000007812 */ /* 0x000fc400078ec0ff */
[----:B------:R-:W-:Y:S02]  /*1760*/  @P2 LEA.HI.X R7, R4, c[0x0][0x1cc], R7, 0x1, P0 ;  /* 0x0000730004072a11 */ /* 0x000fe400000f0c07 */
[----:B------:R-:W-:Y:S02]  /*1770*/  LOP3.LUT R10, R0, 0x8, R10, 0xf8, !PT ;  /* 0x00000008000a7812 */ /* 0x000fe400078ef80a */
[----:B------:R-:W-:Y:S01]  /*1780*/  SHF.R.U32.HI R5, RZ, 0x3, R0 ;  /* 0x00000003ff057819 */ /* 0x000fe20000011600 */
[----:B------:R2:W-:Y:S01]  /*1790*/  @P2 LDGSTS.E.BYPASS.LTC128B.128 [R243+0xa100], [R6.64], !P5 ;  /* 0x0a10000006f32fae */ /* 0x0005e2000e901d52 */
[----:B------:R-:W-:Y:S01]  /*17a0*/  @P1 IADD3 R0, R3, UR4, RZ ;  /* 0x0000000403001c10 */ /* 0x000fe2000fffe0ff */
[----:B------:R-:W-:Y:S01]  /*17b0*/  IMAD.SHL.U32 R3, R11, 0x40, RZ ;  /* 0x000000400b037824 */ /* 0x000fe200078e00ff */
[----:B------:R-:W-:Y:S01]  /*17c0*/  @P1 LEA R4, P0, R2, c[0x0][0x1c8], 0x1 ;  /* 0x0000720002041a11 */ /* 0x000fe200078008ff */
[----:B------:R2:W-:Y:S01]  /*17d0*/  @P2 LDGSTS.E.BYPASS.LTC128B.128 [R243+0xe100], [R6.64+0x80], !P4 ;  /* 0x0e10008006f32fae */ /* 0x0005e2000e101d52 */
[----:B------:R-:W-:Y:S01]  /*17e0*/  LOP3.LUT R10, R10, R5, RZ, 0x3c, !PT ;  /* 0x000000050a0a7212 */ /* 0x000fe200078e3cff */
[----:B------:R-:W-:Y:S01]  /*17f0*/  ULDC.64 UR4, c[0x0][0x208] ;  /* 0x0000820000047ab9 */ /* 0x000fe20000000a00 */
[----:B------:R-:W-:Y:S01]  /*1800*/  @P1 LEA.HI.X R5, R2, c[0x0][0x1cc], R0, 0x1, P0 ;  /* 0x0000730002051a11 */ /* 0x000fe200000f0c00 */
[----:B------:R-:W-:Y:S01]  /*1810*/  IMAD.SHL.U32 R0, R22, 0x40, RZ ;  /* 0x0000004016007824 */ /* 0x000fe200078e00ff */
[----:B------:R-:W-:Y:S01]  /*1820*/  LOP3.LUT R3, R10, 0xfffffe00, R3, 0xf8, !PT ;  /* 0xfffffe000a037812 */ /* 0x000fe200078ef803 */
[----:B------:R-:W-:Y:S01]  /*1830*/  IMAD.SHL.U32 R2, R20, 0x8, RZ ;  /* 0x0000000814027824 */ /* 0x000fe200078e00ff */
[----:B------:R-:W-:Y:S01]  /*1840*/  UIMAD UR10, UR10, UR4, URZ ;  /* 0x000000040a0a72a4 */ /* 0x000fe2000f8e023f */
[----:B------:R3:W-:Y:S01]  /*1850*/  @P1 LDGSTS.E.BYPASS.LTC128B.128 [R243+0xb100], [R4.64], !P5 ;  /* 0x0b10000004f31fae */ /* 0x0007e2000e901d52 */
[----:B------:R-:W-:Y:S01]  /*1860*/  LOP3.LUT R0, R0, 0x1c0, RZ, 0xc0, !PT ;  /* 0x000001c000007812 */ /* 0x000fe200078ec0ff */
[----:B------:R-:W-:Y:S01]  /*1870*/  IMAD R180, R171, 0x400, R3 ;  /* 0x00000400abb47824 */ /* 0x000fe200078e0203 */
[----:B------:R-:W-:Y:S01]  /*1880*/  UIMAD.WIDE.U32 UR14, UR20, UR4, URZ ;  /* 0x00000004140e72a5 */ /* 0x000fe2000f8e003f */
[----:B------:R3:W-:Y:S01]  /*1890*/  @P1 LDGSTS.E.BYPASS.LTC128B.128 [R243+0xf100], [R4.64+0x80], !P4 ;  /* 0x0f10008004f31fae */ /* 0x0007e2000e101d52 */
[----:B------:R-:W-:Y:S01]  /*18a0*/  LOP3.LUT R2, R0, 0x8, R2, 0xf8, !PT ;  /* 0x0000000800027812 */ /* 0x000fe200078ef802 */
[----:B------:R-:W-:Y:S01]  /*18b0*/  UIMAD UR10, UR20, UR5, UR10 ;  /* 0x00000005140a72a4 */ /* 0x000fe2000f8e020a */
[----:B------:R-:W-:Y:S01]  /*18c0*/  SHF.R.U32.HI R0, RZ, 0x3, R0 ;  /* 0x00000003ff007819 */ /* 0x000fe20000011600 */
[----:B------:R-:W0:Y:S01]  /*18d0*/  LDGDEPBAR ;  /* 0x00000000000079af */ /* 0x000e220000000000 */
[----:B------:R-:W-:Y:S01]  /*18e0*/  R2P PR, R12, 0x6 ;  /* 0x000000060c007804 */ /* 0x000fe20000000000 */
[----:B------:R-:W-:Y:S01]  /*18f0*/  UIADD3 UR10, UR15, UR10, URZ ;  /* 0x0000000a0f0a7290 */ /* 0x000fe2000fffe03f */
[----:B------:R-:W-:Y:S01]  /*1900*/  LOP3.LUT R0, R2, R0, RZ, 0x3c, !PT ;  /* 0x0000000002007212 */ /* 0x000fe200078e3cff */
[----:B------:R-:W-:Y:S01]  /*1910*/  IMAD.MOV.U32 R2, RZ, RZ, 0x20 ;  /* 0x00000020ff027424 */ /* 0x000fe200078e00ff */
[C---:B------:R-:W-:Y:S01]  /*1920*/  LEA R192, R180.reuse, 0x100, 0x1 ;  /* 0x00000100b4c07811 */ /* 0x040fe200078e08ff */
[----:B------:R-:W-:Y:S01]  /*1930*/  IMAD.SHL.U32 R180, R180, 0x2, RZ ;  /* 0x00000002b4b47824 */ /* 0x000fe200078e00ff */
[----:B------:R-:W-:Y:S01]  /*1940*/  LOP3.LUT P0, RZ, R22, 0x2, RZ, 0xc0, !PT ;  /* 0x0000000216ff7812 */ /* 0x000fe2000780c0ff */
[----:B------:R-:W-:Y:S01]  /*1950*/  IMAD R0, R13, 0x200, R0 ;  /* 0x000002000d007824 */ /* 0x000fe200078e0200 */
[----:B------:R-:W-:Y:S01]  /*1960*/  SEL R2, R2, 0xffffffe0, !P2 ;  /* 0xffffffe002027807 */ /* 0x000fe20005000000 */
[----:B--2---:R-:W-:-:S04]  /*1970*/  IMAD.WIDE.U32 R6, R23, c[0x0][0x208], R16 ;  /* 0x0000820017067a25 */ /* 0x004fc800078e0010 */
[----:B------:R-:W-:-:S05]  /*1980*/  IMAD.SHL.U32 R220, R0, 0x2, RZ ;  /* 0x0000000200dc7824 */ /* 0x000fca00078e00ff */
[C---:B------:R-:W-:Y:S02]  /*1990*/  IADD3 R0, R220.reuse, 0x8100, RZ ;  /* 0x00008100dc007810 */ /* 0x040fe40007ffe0ff */
[----:B------:R-:W-:Y:S01]  /*19a0*/  IADD3 R227, R220, 0x8120, RZ ;  /* 0x00008120dce37810 */ /* 0x000fe20007ffe0ff */
[----:B---3--:R-:W-:Y:S01]  /*19b0*/  IMAD.MOV.U32 R4, RZ, RZ, 0x10 ;  /* 0x00000010ff047424 */ /* 0x008fe200078e00ff */
[----:B------:R-:W-:-:S04]  /*19c0*/  DEPBAR.LE SB0, 0x1 ;  /* 0x000080400000791a */ /* 0x000fc80000000000 */
[----:B------:R-:W-:Y:S01]  /*19d0*/  BAR.SYNC.DEFER_BLOCKING 0x0 ;  /* 0x0000000000007b1d */ /* 0x000fe20000010000 */
[----:B------:R-:W-:Y:S01]  /*19e0*/  SEL R4, R4, 0xfffffff0, !P1 ;  /* 0xfffffff004047807 */ /* 0x000fe20004800000 */
[----:B------:R-:W-:Y:S01]  /*19f0*/  IMAD.U32 R5, RZ, RZ, UR10 ;  /* 0x0000000aff057e24 */ /* 0x000fe2000f8e00ff */
[----:B------:R-:W-:Y:S01]  /*1a00*/  @P0 IADD3 R227, R0, -0x20, RZ ;  /* 0xffffffe000e30810 */ /* 0x000fe20007ffe0ff */
[----:B------:R-:W-:Y:S01]  /*1a10*/  IMAD R0, R70, c[0x0][0x208], RZ ;  /* 0x0000820046007a24 */ /* 0x000fe200078e02ff */
[----:B------:R-:W-:Y:S01]  /*1a20*/  USHF.L.U32 UR10, UR4, 0x6, URZ ;  /* 0x00000006040a7899 */ /* 0x000fe2000800063f */
[--C-:B------:R-:W-:Y:S01]  /*1a30*/  IMAD R184, R4, 0x2, R192.reuse ;  /* 0x0000000204b87824 */ /* 0x100fe200078e02c0 */
[C---:B------:R-:W-:Y:S01]  /*1a40*/  IADD3 R242, R227.reuse, 0x800, RZ ;  /* 0x00000800e3f27810 */ /* 0x040fe20007ffe0ff */
[C---:B------:R-:W-:Y:S01]  /*1a50*/  IMAD R192, R2.reuse, 0x2, R192 ;  /* 0x0000000202c07824 */ /* 0x040fe200078e02c0 */
[----:B------:R-:W-:Y:S01]  /*1a60*/  UIADD3 UR16, UP0, UR10, 0x80, URZ ;  /* 0x000000800a107890 */ /* 0x000fe2000ff1e03f */
[----:B------:R-:W-:Y:S01]  /*1a70*/  IMAD R208, R2, 0x2, R184 ;  /* 0x0000000202d07824 */ /* 0x000fe200078e02b8 */
[----:B------:R-:W-:Y:S01]  /*1a80*/  IADD3 R241, R227, 0x1000, RZ ;  /* 0x00001000e3f17810 */ /* 0x000fe20007ffe0ff */
[----:B------:R-:W-:Y:S01]  /*1a90*/  IMAD R0, R23, c[0x0][0x20c], R0 ;  /* 0x0000830017007a24 */ /* 0x000fe200078e0200 */
[----:B------:R-:W-:-:S02]  /*1aa0*/  IADD3 R240, R227, 0x1800, RZ ;  /* 0x00001800e3f07810 */ /* 0x000fc40007ffe0ff */
[----:B------:R-:W-:Y:S01]  /*1ab0*/  IADD3 R239, R227, 0x2000, RZ ;  /* 0x00002000e3ef7810 */ /* 0x000fe20007ffe0ff */
[----:B------:R-:W-:Y:S01]  /*1ac0*/  IMAD.IADD R7, R7, 0x1, R0 ;  /* 0x0000000107077824 */ /* 0x000fe200078e0200 */
[C---:B------:R-:W-:Y:S01]  /*1ad0*/  IADD3 R238, R227.reuse, 0x2800, RZ ;  /* 0x00002800e3ee7810 */ /* 0x040fe20007ffe0ff */
[----:B------:R-:W-:Y:S01]  /*1ae0*/  IMAD R0, R72, c[0x0][0x210], RZ ;  /* 0x0000840048007a24 */ /* 0x000fe200078e02ff */
[----:B------:R-:W-:Y:S01]  /*1af0*/  IADD3 R237, R227, 0x3000, RZ ;  /* 0x00003000e3ed7810 */ /* 0x000fe20007ffe0ff */
[----:B------:R-:W-:Y:S01]  /*1b00*/  IMAD.WIDE.U32 R6, R71, c[0x0][0x210], R6 ;  /* 0x0000840047067a25 */ /* 0x000fe200078e0006 */
[C---:B------:R-:W-:Y:S02]  /*1b10*/  IADD3 R236, R227.reuse, 0x3800, RZ ;  /* 0x00003800e3ec7810 */ /* 0x040fe40007ffe0ff */
[----:B------:R-:W-:Y:S01]  /*1b20*/  IADD3 R235, R227, 0x4000, RZ ;  /* 0x00004000e3eb7810 */ /* 0x000fe20007ffe0ff */
[----:B------:R-:W-:Y:S01]  /*1b30*/  LDSM.16.M88.4 R140, [R180+0x100] ;  /* 0x00010000b48c783b */ /* 0x000fe20000000200 */
[----:B------:R-:W-:Y:S01]  /*1b40*/  IMAD R0, R71, c[0x0][0x214], R0 ;  /* 0x0000850047007a24 */ /* 0x000fe200078e0200 */
[----:B------:R-:W-:-:S02]  /*1b50*/  IADD3 R234, R227, 0x4800, RZ ;  /* 0x00004800e3ea7810 */ /* 0x000fc40007ffe0ff */
[----:B------:R-:W-:Y:S01]  /*1b60*/  LDSM.16.M88.4 R144, [R184] ;  /* 0x00000000b890783b */ /* 0x000fe20000000200 */
[----:B------:R-:W-:Y:S01]  /*1b70*/  IMAD.IADD R7, R7, 0x1, R0 ;  /* 0x0000000107077824 */ /* 0x000fe200078e0200 */
[----:B------:R-:W-:Y:S01]  /*1b80*/  IADD3 R233, R227, 0x5000, RZ ;  /* 0x00005000e3e97810 */ /* 0x000fe20007ffe0ff */
[----:B------:R-:W-:Y:S01]  /*1b90*/  IMAD R0, R69, c[0x0][0x218], RZ ;  /* 0x0000860045007a24 */ /* 0x000fe200078e02ff */
[----:B------:R-:W-:Y:S01]  /*1ba0*/  LDSM.16.M88.4 R172, [R192] ;  /* 0x00000000c0ac783b */ /* 0x000fe20000000200 */
[C---:B------:R-:W-:Y:S01]  /*1bb0*/  IMAD.WIDE.U32 R88, R68.reuse, c[0x0][0x218], R6 ;  /* 0x0000860044587a25 */ /* 0x040fe200078e0006 */
[C---:B------:R-:W-:Y:S02]  /*1bc0*/  IADD3 R232, R227.reuse, 0x5800, RZ ;  /* 0x00005800e3e87810 */ /* 0x040fe40007ffe0ff */
[----:B------:R-:W-:Y:S01]  /*1bd0*/  LDSM.16.M88.4 R176, [R208] ;  /* 0x00000000d0b0783b */ /* 0x000fe20000000200 */
[----:B------:R-:W-:Y:S01]  /*1be0*/  IMAD R0, R68, c[0x0][0x21c], R0 ;  /* 0x0000870044007a24 */ /* 0x000fe200078e0200 */
[----:B------:R-:W-:Y:S01]  /*1bf0*/  IADD3 R231, R227, 0x6000, RZ ;  /* 0x00006000e3e77810 */ /* 0x000fe20007ffe0ff */
[----:B------:R-:W-:Y:S01]  /*1c00*/  IMAD.U32 R6, RZ, RZ, UR14 ;  /* 0x0000000eff067e24 */ /* 0x000fe2000f8e00ff */
[----:B------:R-:W-:Y:S01]  /*1c10*/  LDSM.16.M88.4 R180, [R180+0x4100] ;  /* 0x00410000b4b4783b */ /* 0x000fe20000000200 */
[----:B------:R-:W-:Y:S01]  /*1c20*/  IMAD.IADD R75, R89, 0x1, R0 ;  /* 0x00000001594b7824 */ /* 0x000fe200078e0200 */
[----:B------:R-:W-:Y:S01]  /*1c30*/  UMOV UR14, 0x6 ;  /* 0x00000006000e7882 */ /* 0x000fe20000000000 */
[----:B------:R-:W-:Y:S01]  /*1c40*/  IMAD.U32 R7, RZ, RZ, UR15 ;  /* 0x0000000fff077e24 */ /* 0x000fe2000f8e00ff */
[----:B------:R-:W-:Y:S01]  /*1c50*/  LDSM.16.M88.4 R184, [R184+0x4000] ;  /* 0x00400000b8b8783b */ /* 0x000fe20000000200 */
[C---:B------:R-:W-:Y:S01]  /*1c60*/  LEA R0, P0, R6.reuse, R88, 0x7 ;  /* 0x0000005806007211 */ /* 0x040fe200078038ff */
[----:B------:R-:W-:Y:S01]  /*1c70*/  USHF.L.U64.HI UR14, UR4, UR14, UR5 ;  /* 0x0000000e040e7299 */ /* 0x000fe20008010205 */
[C---:B------:R-:W-:Y:S01]  /*1c80*/  IADD3 R230, R227.reuse, 0x6800, RZ ;  /* 0x00006800e3e67810 */ /* 0x040fe20007ffe0ff */
[----:B------:R-:W-:Y:S01]  /*1c90*/  LDSM.16.M88.4 R192, [R192+0x4000] ;  /* 0x00400000c0c0783b */ /* 0x000fe20000000200 */
[----:B------:R-:W-:Y:S01]  /*1ca0*/  LEA.HI.X R5, R6, R75, R5, 0x7, P0 ;  /* 0x0000004b06057211 */ /* 0x000fe200000f3c05 */
[----:B------:R-:W-:Y:S01]  /*1cb0*/  UIADD3.X UR15, URZ, UR14, URZ, UP0, !UPT ;  /* 0x0000000e3f0f7290 */ /* 0x000fe200087fe43f */
[----:B------:R-:W-:Y:S01]  /*1cc0*/  LEA R6, P0, R0, c[0x0][0x1f8], 0x1 ;  /* 0x00007e0000067a11 */ /* 0x000fe200078008ff */
[----:B------:R-:W-:Y:S01]  /*1cd0*/  LDSM.16.M88.4 R208, [R208+0x4000] ;  /* 0x00400000d0d0783b */ /* 0x000fe20000000200 */
[----:B------:R-:W-:Y:S01]  /*1ce0*/  UISETP.GE.AND UP0, UPT, UR25, 0x2, UPT ;  /* 0x000000021900788c */ /* 0x000fe2000bf06270 */
[----:B------:R-:W-:-:S02]  /*1cf0*/  IADD3 R229, R227, 0x7000, RZ ;  /* 0x00007000e3e57810 */ /* 0x000fc40007ffe0ff */
[----:B------:R-:W-:Y:S01]  /*1d00*/  BAR.SYNC.DEFER_BLOCKING 0x0 ;  /* 0x0000000000007b1d */ /* 0x000fe20000010000 */
[----:B------:R-:W-:Y:S01]  /*1d10*/  LEA.HI.X R7, R0, c[0x0][0x1fc], R5, 0x1, P0 ;  /* 0x00007f0000077a11 */ /* 0x000fe200000f0c05 */
[----:B------:R-:W-:Y:S01]  /*1d20*/  IMAD.U32 R5, RZ, RZ, UR10 ;  /* 0x0000000aff057e24 */ /* 0x000fe2000f8e00ff */
[----:B------:R-:W-:Y:S02]  /*1d30*/  IADD3 R0, -R20, UR17, RZ ;  /* 0x0000001114007c10 */ /* 0x000fe4000fffe1ff */
[----:B------:R-:W-:Y:S01]  /*1d40*/  IADD3 R228, R227, 0x7800, RZ ;  /* 0x00007800e3e47810 */ /* 0x000fe20007ffe0ff */
[----:B------:R-:W-:Y:S01]  /*1d50*/  STL.64 [R1+0x48], R88 ;  /* 0x0000485801007387 */ /* 0x000fe20000100a00 */
[----:B------:R-:W-:-:S03]  /*1d60*/  ISETP.LT.OR P6, PT, R0, 0x1, P5 ;  /* 0x000000010000780c */ /* 0x000fc60002fc1670 */
[----:B------:R-:W-:Y:S01]  /*1d70*/  STL [R1+0x3c], R75 ;  /* 0x00003c4b01007387 */ /* 0x000fe20000100800 */
[----:B------:R-:W-:-:S04]  /*1d80*/  DEPBAR.LE SB0, 0x0 ;  /* 0x000080000000791a */ /* 0x000fc80000000000 */
[----:B------:R-:W-:Y:S06]  /*1d90*/  BAR.SYNC.DEFER_BLOCKING 0x0 ;  /* 0x0000000000007b1d */ /* 0x000fec0000010000 */
[----:B-1----:R-:W1:Y:S04]  /*1da0*/  LDSM.16.M88.4 R8, [R220+0x8900] ;  /* 0x00890000dc08783b */ /* 0x002e680000000200 */
[----:B------:R-:W2:Y:S04]  /*1db0*/  LDSM.16.M88.4 R28, [R220+0x9100] ;  /* 0x00910000dc1c783b */ /* 0x000ea80000000200 */
[----:B------:R-:W-:Y:S04]  /*1dc0*/  LDSM.16.M88.4 R40, [R227+0x1000] ;  /* 0x00100000e328783b */ /* 0x000fe80000000200 */
[----:B------:R-:W-:Y:S04]  /*1dd0*/  LDSM.16.M88.4 R56, [R220+0x9900] ;  /* 0x00990000dc38783b */ /* 0x000fe80000000200 */
[----:B-----5:R-:W3:Y:S04]  /*1de0*/  LDSM.16.M88.4 R12, [R220+0x8100] ;  /* 0x00810000dc0c783b */ /* 0x020ee80000000200 */
[----:B------:R-:W4:Y:S04]  /*1df0*/  LDSM.16.M88.4 R48, [R227+0x800] ;  /* 0x00080000e330783b */ /* 0x000f280000000200 */
[----:B------:R-:W5:Y:S04]  /*1e00*/  LDSM.16.M88.4 R60, [R227+0x1800] ;  /* 0x00180000e33c783b */ /* 0x000f680000000200 */
[----:B------:R-:W4:Y:S04]  /*1e10*/  LDSM.16.M88.4 R64, [R220+0xa100] ;  /* 0x00a10000dc40783b */ /* 0x000f280000000200 */
[----:B------:R-:W-:Y:S01]  /*1e20*/  LDSM.16.M88.4 R52, [R227] ;  /* 0x00000000e334783b */ /* 0x000fe20000000200 */
[C---:B-1----:R-:W-:Y:S08]  /*1e30*/  HMMA.16816.F32 R32, R140.reuse, R8, RZ ;  /* 0x000000088c20723c */ /* 0x042ff000000018ff */
[C---:B------:R-:W-:Y:S08]  /*1e40*/  HMMA.16816.F32 R24, R140.reuse, R10, RZ ;  /* 0x0000000a8c18723c */ /* 0x040ff000000018ff */
[C---:B--2---:R-:W-:Y:S08]  /*1e50*/  HMMA.16816.F32 R8, R140.reuse, R30, RZ ;  /* 0x0000001e8c08723c */ /* 0x044ff000000018ff */
[C---:B---3--:R-:W-:Y:S08]  /*1e60*/  HMMA.16816.F32 R44, R140.reuse, R12, RZ ;  /* 0x0000000c8c2c723c */ /* 0x048ff000000018ff */
[----:B------:R-:W-:Y:S08]  /*1e70*/  HMMA.16816.F32 R36, R140, R14, RZ ;  /* 0x0000000e8c24723c */ /* 0x000ff000000018ff */
[----:B------:R-:W-:Y:S08]  /*1e80*/  HMMA.16816.F32 R100, R144, R42, R8 ;  /* 0x0000002a9064723c */ /* 0x000ff00000001808 */
[C---:B------:R-:W-:Y:S08]  /*1e90*/  HMMA.16816.F32 R8, R140.reuse, R58, RZ ;  /* 0x0000003a8c08723c */ /* 0x040ff000000018ff */
[----:B------:R-:W-:Y:S08]  /*1ea0*/  HMMA.16816.F32 R12, R140, R28, RZ ;  /* 0x0000001c8c0c723c */ /* 0x000ff000000018ff */
[C---:B----4-:R-:W-:Y:S01]  /*1eb0*/  HMMA.16816.F32 R112, R144.reuse, R48, R32 ;  /* 0x000000309070723c */ /* 0x050fe20000001820 */
[----:B------:R-:W1:Y:S07]  /*1ec0*/  LDSM.16.M88.4 R32, [R227+0x2000] ;  /* 0x00200000e320783b */ /* 0x000e6e0000000200 */
[----:B-----5:R-:W-:Y:S08]  /*1ed0*/  HMMA.16816.F32 R80, R144, R62, R8 ;  /* 0x0000003e9050723c */ /* 0x020ff00000001808 */
[----:B------:R-:W-:Y:S08]  /*1ee0*/  HMMA.16816.F32 R8, R140, R66, RZ ;  /* 0x000000428c08723c */ /* 0x000ff000000018ff */
[----:B------:R-:W-:Y:S01]  /*1ef0*/  HMMA.16816.F32 R96, R144, R40, R12 ;  /* 0x000000289060723c */ /* 0x000fe2000000180c */
[----:B------:R-:W-:Y:S07]  /*1f00*/  LDSM.16.M88.4 R40, [R220+0xa900] ;  /* 0x00a90000dc28783b */ /* 0x000fee0000000200 */
[C---:B------:R-:W-:Y:S01]  /*1f10*/  HMMA.16816.F32 R28, R140.reuse, R56, RZ ;  /* 0x000000388c1c723c */ /* 0x040fe200000018ff */
[----:B------:R-:W-:Y:S07]  /*1f20*/  LDSM.16.M88.4 R56, [R227+0x3800] ;  /* 0x00380000e338783b */ /* 0x000fee0000000200 */
[----:B------:R-:W-:Y:S08]  /*1f30*/  HMMA.16816.F32 R12, R140, R64, RZ ;  /* 0x000000408c0c723c */ /* 0x000ff000000018ff */
[C---:B-1----:R-:W-:Y:S07]  /*1f40*/  HMMA.16816.F32 R92, R144.reuse, R34, R8 ;  /* 0x00000022905c723c */ /* 0x042fee0000001808 */
[----:B------:R-:W-:Y:S01]  /*1f50*/  IADD3 R10, P2, R6, UR10, RZ ;  /* 0x0000000a060a7c10 */ /* 0x000fe2000ff5e0ff */
[----:B------:R-:W-:Y:S01]  /*1f60*/  HMMA.16816.F32 R76, R144, R60, R28 ;  /* 0x0000003c904c723c */ /* 0x000fe2000000181c */
[----:B------:R-:W1:Y:S02]  /*1f70*/  LDSM.16.M88.4 R28, [R220+0xb100] ;  /* 0x00b10000dc1c783b */ /* 0x000e640000000200 */
[----:B------:R-:W-:-:S02]  /*1f80*/  IADD3.X R11, R7, UR14, RZ, P2, !PT ;  /* 0x0000000e070b7c10 */ /* 0x000fc400097fe4ff */
[----:B------:R-:W-:-:S03]  /*1f90*/  ISETP.LT.OR P2, PT, R0, 0x1, P4 ;  /* 0x000000010000780c */ /* 0x000fc60002741670 */
[C---:B------:R-:W-:Y:S01]  /*1fa0*/  HMMA.16816.F32 R84, R144.reuse, R32, R12 ;  /* 0x000000209054723c */ /* 0x040fe2000000180c */
[----:B------:R-:W2:Y:S06]  /*1fb0*/  LDSM.16.M88.4 R32, [R220+0xb900] ;  /* 0x00b90000dc20783b */ /* 0x000eac0000000200 */
[----:B------:R-:W-:Y:S01]  /*1fc0*/  IADD3 R12, P1, P0, R5, 0x80, R6 ;  /* 0x00000080050c7810 */ /* 0x000fe2000783e006 */
[----:B------:R-:W-:Y:S01]  /*1fd0*/  HMMA.16816.F32 R116, R144, R52, R44 ;  /* 0x000000349074723c */ /* 0x000fe2000000182c */
[----:B------:R-:W-:Y:S02]  /*1fe0*/  LDSM.16.M88.4 R44, [R227+0x3000] ;  /* 0x00300000e32c783b */ /* 0x000fe40000000200 */
[----:B------:R-:W-:-:S02]  /*1ff0*/  IADD3.X R13, RZ, UR14, R7, P1, P0 ;  /* 0x0000000eff0d7c10 */ /* 0x000fc40008fe0407 */
[----:B------:R-:W-:Y:S02]  /*2000*/  IADD3 R8, P0, R10, UR10, RZ ;  /* 0x0000000a0a087c10 */ /* 0x000fe4000ff1e0ff */
[----:B------:R-:W-:Y:S01]  /*2010*/  ISETP.LT.OR P1, PT, R0, 0x21, P5 ;  /* 0x000000210000780c */ /* 0x000fe20002f21670 */
[C---:B------:R-:W-:Y:S01]  /*2020*/  HMMA.16816.F32 R104, R144.reuse, R50, R24 ;  /* 0x000000329068723c */ /* 0x040fe20000001818 */
[----:B------:R-:W3:Y:S01]  /*2030*/  LDSM.16.M88.4 R48, [R227+0x2800] ;  /* 0x00280000e330783b */ /* 0x000ee20000000200 */
[C---:B------:R-:W-:Y:S02]  /*2040*/  IADD3.X R9, R11.reuse, UR14, RZ, P0, !PT ;  /* 0x0000000e0b097c10 */ /* 0x040fe400087fe4ff */
[----:B------:R-:W-:Y:S01]  /*2050*/  IADD3 R16, P0, R10, UR16, RZ ;  /* 0x000000100a107c10 */ /* 0x000fe2000ff1e0ff */
[----:B------:R-:W-:Y:S01]  /*2060*/  @!PT LDS RZ, [RZ] ;  /* 0x00000000fffff984 */ /* 0x000fe20000000800 */
[----:B------:R-:W-:Y:S01]  /*2070*/  @!PT LDS RZ, [RZ] ;  /* 0x00000000fffff984 */ /* 0x000fe20000000800 */
[----:B------:R-:W-:Y:S01]  /*2080*/  @!PT LDS RZ, [RZ] ;  /* 0x00000000fffff984 */ /* 0x000fe20000000800 */
[----:B------:R4:W-:Y:S01]  /*2090*/  LDGSTS.E.BYPASS.LTC128B.128 [R243+0x100], [R6.64], !P6 ;  /* 0x0010000006f37fae */ /* 0x0009e2000f101d52 */
[C---:B------:R-:W-:Y:S02]  /*20a0*/  ISETP.LT.OR P6, PT, R0.reuse, 0x21, P4 ;  /* 0x000000210000780c */ /* 0x040fe400027c1670 */
[----:B------:R-:W-:Y:S01]  /*20b0*/  IADD3.X R17, R11, UR15, RZ, P0, !PT ;  /* 0x0000000f0b117c10 */ /* 0x000fe200087fe4ff */
[----:B------:R4:W-:Y:S01]  /*20c0*/  LDGSTS.E.BYPASS.LTC128B.128 [R243+0x4100], [R6.64+0x80], !P2 ;  /* 0x0410008006f37fae */ /* 0x0009e2000d101d52 */
[----:B------:R-:W-:Y:S01]  /*20d0*/  ISETP.LT.OR P2, PT, R0, 0x41, P5 ;  /* 0x000000410000780c */ /* 0x000fe20002f41670 */
[----:B------:R-:W-:Y:S01]  /*20e0*/  HMMA.16816.F32 R108, R144, R54, R36 ;  /* 0x00000036906c723c */ /* 0x000fe20000001824 */
[----:B------:R-:W-:Y:S01]  /*20f0*/  IADD3 R14, P0, R8, UR10, RZ ;  /* 0x0000000a080e7c10 */ /* 0x000fe2000ff1e0ff */
[----:B------:R2:W-:Y:S01]  /*2100*/  LDGSTS.E.BYPASS.LTC128B.128 [R243+0x1100], [R10.64], !P1 ;  /* 0x011000000af37fae */ /* 0x0005e2000c901d52 */
[----:B------:R-:W-:-:S02]  /*2110*/  LOP3.LUT P1, RZ, R22, 0x4, RZ, 0xc0, !PT ;  /* 0x0000000416ff7812 */ /* 0x000fc4000782c0ff */
[----:B------:R-:W-:-:S03]  /*2120*/  IADD3.X R15, R9, UR14, RZ, P0, !PT ;  /* 0x0000000e090f7c10 */ /* 0x000fc600087fe4ff */
[----:B------:R5:W-:Y:S01]  /*2130*/  LDGSTS.E.BYPASS.LTC128B.128 [R243+0x5100], [R12.64], !P6 ;  /* 0x051000000cf37fae */ /* 0x000be2000f101d52 */
[C---:B------:R-:W-:Y:S01]  /*2140*/  ISETP.LT.OR P6, PT, R0.reuse, 0x41, P4 ;  /* 0x000000410000780c */ /* 0x040fe200027c1670 */
[----:B-1----:R-:W-:Y:S02]  /*2150*/  HMMA.16816.F32 R36, R140, R28, RZ ;  /* 0x0000001c8c24723c */ /* 0x002fe400000018ff */
[----:B------:R2:W-:Y:S01]  /*2160*/  LDGSTS.E.BYPASS.LTC128B.128 [R243+0x2100], [R8.64], !P2 ;  /* 0x0210000008f37fae */ /* 0x0005e2000d101d52 */
[----:B------:R-:W-:-:S05]  /*2170*/  ISETP.LT.OR P2, PT, R0, 0x61, P4 ;  /* 0x000000610000780c */ /* 0x000fca0002741670 */
[----:B------:R-:W-:Y:S04]  /*2180*/  HMMA.16816.F32 R20, R140, R30, RZ ;  /* 0x0000001e8c14723c */ /* 0x000fe800000018ff */
[----:B------:R1:W-:Y:S01]  /*2190*/  LDGSTS.E.BYPASS.LTC128B.128 [R243+0x6100], [R16.64], !P6 ;  /* 0x0610000010f37fae */ /* 0x0003e2000f101d52 */
[----:B----4-:R-:W-:-:S03]  /*21a0*/  IADD3 R6, P0, R8, UR16, RZ ;  /* 0x0000001008067c10 */ /* 0x010fc6000ff1e0ff */
[----:B------:R-:W-:Y:S01]  /*21b0*/  HMMA.16816.F32 R24, R140, R40, RZ ;  /* 0x000000288c18723c */ /* 0x000fe200000018ff */
[----:B------:R-:W-:Y:S02]  /*21c0*/  IADD3.X R7, R9, UR15, RZ, P0, !PT ;  /* 0x0000000f09077c10 */ /* 0x000fe400087fe4ff */
[----:B------:R-:W-:Y:S01]  /*21d0*/  ISETP.LT.OR P0, PT, R0, 0x61, P5 ;  /* 0x000000610000780c */ /* 0x000fe20002f01670 */
[----:B------:R-:W-:-:S04]  /*21e0*/  IMAD.MOV.U32 R0, RZ, RZ, 0x40 ;  /* 0x00000040ff007424 */ /* 0x000fc800078e00ff */
[----:B------:R-:W-:Y:S01]  /*21f0*/  HMMA.16816.F32 R40, R140, R42, RZ ;  /* 0x0000002a8c28723c */ /* 0x000fe200000018ff */
[----:B------:R-:W-:-:S05]  /*2200*/  SEL R0, R0, 0xffffffc0, !P1 ;  /* 0xffffffc000007807 */ /* 0x000fca0004800000 */
[----:B------:R-:W-:Y:S02]  /*2210*/  IMAD.IADD R226, R220, 0x1, R0 ;  /* 0x00000001dce27824 */ /* 0x000fe400078e0200 */
[----:B--2---:R-:W-:Y:S01]  /*2220*/  HMMA.16816.F32 R8, R140, R34, RZ ;  /* 0x000000228c08723c */ /* 0x004fe200000018ff */
[----:B------:R5:W-:Y:S01]  /*2230*/  LDGSTS.E.BYPASS.LTC128B.128 [R243+0x3100], [R14.64], !P0 ;  /* 0x031000000ef37fae */ /* 0x000be2000c101d52 */
[----:B------:R-:W-:Y:S01]  /*2240*/  IMAD.IADD R223, R0, 0x1, R227 ;  /* 0x0000000100df7824 */ /* 0x000fe200078e02e3 */
[----:B------:R-:W-:Y:S02]  /*2250*/  PLOP3.LUT P0, PT, PT, PT, UP0, 0x80, 0x0 ;  /* 0x000000000000781c */ /* 0x000fe40003f0f008 */
[----:B------:R2:W-:Y:S03]  /*2260*/  LDGSTS.E.BYPASS.LTC128B.128 [R243+0x7100], [R6.64], !P2 ;  /* 0x0710000006f37fae */ /* 0x0005e6000d101d52 */
[C---:B---3--:R-:W-:Y:S01]  /*2270*/  HMMA.16816.F32 R88, R144.reuse, R48, R24 ;  /* 0x000000309058723c */ /* 0x048fe20000001818 */
[----:B------:R-:W3:Y:S04]  /*2280*/  LDSM.16.M88.4 R28, [R226+0x8900] ;  /* 0x00890000e21c783b */ /* 0x000ee80000000200 */
[----:B------:R-:W4:Y:S03]  /*2290*/  LDSM.16.M88.4 R24, [R226+0x8100] ;  /* 0x00810000e218783b */ /* 0x000f260000000200 */
[C---:B------:R-:W-:Y:S01]  /*22a0*/  HMMA.16816.F32 R72, R144.reuse, R50, R40 ;  /* 0x000000329048723c */ /* 0x040fe20000001828 */
[----:B-1----:R-:W-:Y:S04]  /*22b0*/  LDSM.16.M88.4 R16, [R226+0x9900] ;  /* 0x00990000e210783b */ /* 0x002fe80000000200 */
[----:B------:R-:W-:Y:S03]  /*22c0*/  LDSM.16.M88.4 R164, [R226+0xc100] ;  /* 0x00c10000e2a4783b */ /* 0x000fe60000000200 */
[----:B------:R-:W-:Y:S01]  /*22d0*/  HMMA.16816.F32 R64, R144, R46, R20 ;  /* 0x0000002e9040723c */ /* 0x000fe20000001814 */
[----:B------:R-:W-:Y:S04]  /*22e0*/  LDSM.16.M88.4 R20, [R226+0xb100] ;  /* 0x00b10000e214783b */ /* 0x000fe80000000200 */
[----:B------:R-:W0:Y:S03]  /*22f0*/  LDGDEPBAR ;  /* 0x00000000000079af */ /* 0x000e260000000000 */
[----:B-----5:R-:W-:Y:S01]  /*2300*/  HMMA.16816.F32 R12, R140, R32, RZ ;  /* 0x000000208c0c723c */ /* 0x020fe200000018ff */
[----:B------:R-:W1:Y:S07]  /*2310*/  LDSM.16.M88.4 R32, [R226+0x9100] ;  /* 0x00910000e220783b */ /* 0x000e6e0000000200 */
[----:B------:R-:W-:Y:S08]  /*2320*/  HMMA.16816.F32 R68, R144, R44, R36 ;  /* 0x0000002c9044723c */ /* 0x000ff00000001824 */
[----:B---3--:R-:W-:Y:S08]  /*2330*/  HMMA.16816.F32 R48, R172, R28, R112 ;  /* 0x0000001cac30723c */ /* 0x008ff00000001870 */
[C---:B------:R-:W-:Y:S01]  /*2340*/  HMMA.16816.F32 R60, R144.reuse, R56, R12 ;  /* 0x00000038903c723c */ /* 0x040fe2000000180c */
[----:B------:R-:W-:Y:S07]  /*2350*/  LDSM.16.M88.4 R12, [R226+0xa900] ;  /* 0x00a90000e20c783b */ /* 0x000fee0000000200 */
[----:B------:R-:W-:Y:S01]  /*2360*/  HMMA.16816.F32 R56, R144, R58, R8 ;  /* 0x0000003a9038723c */ /* 0x000fe20000001808 */
[----:B------:R-:W3:Y:S07]  /*2370*/  LDSM.16.M88.4 R8, [R226+0xa100] ;  /* 0x00a10000e208783b */ /* 0x000eee0000000200 */
[C---:B------:R-:W-:Y:S01]  /*2380*/  HMMA.16816.F32 R40, R172.reuse, R30, R104 ;  /* 0x0000001eac28723c */ /* 0x040fe20000001868 */
[----:B------:R-:W5:Y:S07]  /*2390*/  LDSM.16.M88.4 R28, [R226+0xb900] ;  /* 0x00b90000e21c783b */ /* 0x000f6e0000000200 */
[C---:B----4-:R-:W-:Y:S08]  /*23a0*/  HMMA.16816.F32 R52, R172.reuse, R24, R116 ;  /* 0x00000018ac34723c */ /* 0x050ff00000001874 */
[C---:B------:R-:W-:Y:S01]  /*23b0*/  HMMA.16816.F32 R44, R172.reuse, R26, R108 ;  /* 0x0000001aac2c723c */ /* 0x040fe2000000186c */
[----:B------:R-:W4:Y:S07]  /*23c0*/  LDSM.16.M88.4 R24, [R223] ;  /* 0x00000000df18783b */ /* 0x000f2e0000000200 */
[C---:B-1----:R-:W-:Y:S08]  /*23d0*/  HMMA.16816.F32 R36, R172.reuse, R32, R96 ;  /* 0x00000020ac24723c */ /* 0x042ff00000001860 */
[C---:B------:R-:W-:Y:S08]  /*23e0*/  HMMA.16816.F32 R32, R172.reuse, R34, R100 ;  /* 0x00000022ac20723c */ /* 0x040ff00000001864 */
[C---:B---3--:R-:W-:Y:S08]  /*23f0*/  HMMA.16816.F32 R84, R172.reuse, R8, R84 ;  /* 0x00000008ac54723c */ /* 0x048ff00000001854 */
[C---:B------:R-:W-:Y:S01]  /*2400*/  HMMA.16816.F32 R92, R172.reuse, R10, R92 ;  /* 0x0000000aac5c723c */ /* 0x040fe2000000185c */
[----:B------:R-:W1:Y:S07]  /*2410*/  LDSM.16.M88.4 R8, [R223+0x800] ;  /* 0x00080000df08783b */ /* 0x000e6e0000000200 */
[C---:B------:R-:W-:Y:S08]  /*2420*/  HMMA.16816.F32 R76, R172.reuse, R16, R76 ;  /* 0x00000010ac4c723c */ /* 0x040ff0000000184c */
[C---:B------:R-:W-:Y:S01]  /*2430*/  HMMA.16816.F32 R80, R172.reuse, R18, R80 ;  /* 0x00000012ac50723c */ /* 0x040fe20000001850 */
[----:B------:R-:W3:Y:S07]  /*2440*/  LDSM.16.M88.4 R16, [R223+0x1000] ;  /* 0x00100000df10783b */ /* 0x000eee0000000200 */
[C---:B------:R-:W-:Y:S08]  /*2450*/  HMMA.16816.F32 R96, R172.reuse, R12, R88 ;  /* 0x0000000cac60723c */ /* 0x040ff00000001858 */
[C---:B------:R-:W-:Y:S01]  /*2460*/  HMMA.16816.F32 R108, R172.reuse, R14, R72 ;  /* 0x0000000eac6c723c */ /* 0x040fe20000001848 */
[----:B------:R-:W-:Y:S07]  /*2470*/  LDSM.16.M88.4 R12, [R223+0x3000] ;  /* 0x00300000df0c783b */ /* 0x000fee0000000200 */
[C---:B------:R-:W-:Y:S08]  /*2480*/  HMMA.16816.F32 R100, R172.reuse, R20, R68 ;  /* 0x00000014ac64723c */ /* 0x040ff00000001844 */
[C---:B------:R-:W-:Y:S01]  /*2490*/  HMMA.16816.F32 R88, R172.reuse, R22, R64 ;  /* 0x00000016ac58723c */ /* 0x040fe20000001840 */
[----:B------:R-:W2:Y:S07]  /*24a0*/  LDSM.16.M88.4 R20, [R223+0x1800] ;  /* 0x00180000df14783b */ /* 0x000eae0000000200 */
[C---:B-----5:R-:W-:Y:S08]  /*24b0*/  HMMA.16816.F32 R72, R172.reuse, R28, R60 ;  /* 0x0000001cac48723c */ /* 0x060ff0000000183c */
[----:B------:R-:W-:Y:S01]  /*24c0*/  HMMA.16816.F32 R68, R172, R30, R56 ;  /* 0x0000001eac44723c */ /* 0x000fe20000001838 */
[----:B------:R-:W5:Y:S07]  /*24d0*/  LDSM.16.M88.4 R28, [R223+0x2000] ;  /* 0x00200000df1c783b */ /* 0x000f6e0000000200 */
[C---:B----4-:R-:W-:Y:S08]  /*24e0*/  HMMA.16816.F32 R64, R176.reuse, R24, R52 ;  /* 0x00000018b040723c */ /* 0x050ff00000001834 */
[C---:B-1----:R-:W-:Y:S08]  /*24f0*/  HMMA.16816.F32 R56, R176.reuse, R8, R48 ;  /* 0x00000008b038723c */ /* 0x042ff00000001830 */
[C---:B------:R-:W-:Y:S01]  /*2500*/  HMMA.16816.F32 R60, R176.reuse, R26, R44 ;  /* 0x0000001ab03c723c */ /* 0x040fe2000000182c */
[----:B------:R-:W1:Y:S07]  /*2510*/  LDSM.16.M88.4 R24, [R223+0x2800] ;  /* 0x00280000df18783b */ /* 0x000e6e0000000200 */
[C---:B------:R-:W-:Y:S01]  /*2520*/  HMMA.16816.F32 R52, R176.reuse, R10, R40 ;  /* 0x0000000ab034723c */ /* 0x040fe20000001828 */
[----:B------:R-:W4:Y:S07]  /*2530*/  LDSM.16.M88.4 R8, [R223+0x3800] ;  /* 0x00380000df08783b */ /* 0x000f2e0000000200 */
[C---:B---3--:R-:W-:Y:S08]  /*2540*/  HMMA.16816.F32 R48, R176.reuse, R16, R36 ;  /* 0x00000010b030723c */ /* 0x048ff00000001824 */
[C---:B------:R-:W-:Y:S01]  /*2550*/  HMMA.16816.F32 R44, R176.reuse, R18, R32 ;  /* 0x00000012b02c723c */ /* 0x040fe20000001820 */
[----:B------:R-:W-:Y:S07]  /*2560*/  LDSM.16.M88.4 R16, [R220+0xd900] ;  /* 0x00d90000dc10783b */ /* 0x000fee0000000200 */
[C---:B--2---:R-:W-:Y:S01]  /*2570*/  HMMA.16816.F32 R40, R176.reuse, R20, R76 ;  /* 0x00000014b028723c */ /* 0x044fe2000000184c */
[----:B------:R-:W-:Y:S07]  /*2580*/  LDSM.16.M88.4 R76, [R227+0x4800] ;  /* 0x00480000e34c783b */ /* 0x000fee0000000200 */
[C---:B------:R-:W-:Y:S01]  /*2590*/  HMMA.16816.F32 R36, R176.reuse, R22, R80 ;  /* 0x00000016b024723c */ /* 0x040fe20000001850 */
[----:B------:R-:W2:Y:S07]  /*25a0*/  LDSM.16.M88.4 R20, [R220+0xc100] ;  /* 0x00c10000dc14783b */ /* 0x000eae0000000200 */
[C---:B-----5:R-:W-:Y:S08]  /*25b0*/  HMMA.16816.F32 R32, R176.reuse, R28, R84 ;  /* 0x0000001cb020723c */ /* 0x060ff00000001854 */
[C---:B------:R-:W-:Y:S01]  /*25c0*/  HMMA.16816.F32 R92, R176.reuse, R30, R92 ;  /* 0x0000001eb05c723c */ /* 0x040fe2000000185c */
[----:B------:R-:W3:Y:S07]  /*25d0*/  LDSM.16.M88.4 R28, [R220+0xc900] ;  /* 0x00c90000dc1c783b */ /* 0x000eee0000000200 */
[C---:B------:R-:W-:Y:S08]  /*25e0*/  HMMA.16816.F32 R136, R176.reuse, R12, R100 ;  /* 0x0000000cb088723c */ /* 0x040ff00000001864 */
[C---:B------:R-:W-:Y:S01]  /*25f0*/  HMMA.16816.F32 R132, R176.reuse, R14, R88 ;  /* 0x0000000eb084723c */ /* 0x040fe20000001858 */
[----:B------:R-:W5:Y:S07]  /*2600*/  LDSM.16.M88.4 R12, [R220+0xe100] ;  /* 0x00e10000dc0c783b */ /* 0x000f6e0000000200 */
[C---:B-1----:R-:W-:Y:S08]  /*2610*/  HMMA.16816.F32 R96, R176.reuse, R24, R96 ;  /* 0x00000018b060723c */ /* 0x042ff00000001860 */
[C---:B------:R-:W-:Y:S01]  /*2620*/  HMMA.16816.F32 R108, R176.reuse, R26, R108 ;  /* 0x0000001ab06c723c */ /* 0x040fe2000000186c */
[----:B------:R-:W1:Y:S07]  /*2630*/  LDSM.16.M88.4 R24, [R220+0xd100] ;  /* 0x00d10000dc18783b */ /* 0x000e6e0000000200 */
[C---:B----4-:R-:W-:Y:S01]  /*2640*/  HMMA.16816.F32 R128, R176.reuse, R8, R72 ;  /* 0x00000008b080723c */ /* 0x050fe20000001848 */
[----:B------:R-:W-:Y:S07]  /*2650*/  LDSM.16.M88.4 R72, [R227+0x5000] ;  /* 0x00500000e348783b */ /* 0x000fee0000000200 */
[----:B------:R-:W-:Y:S01]  /*2660*/  HMMA.16816.F32 R124, R176, R10, R68 ;  /* 0x0000000ab07c723c */ /* 0x000fe20000001844 */
[----:B------:R-:W4:Y:S04]  /*2670*/  LDSM.16.M88.4 R8, [R220+0xe900] ;  /* 0x00e90000dc08783b */ /* 0x000f280000000200 */
[----:B------:R-:W-:Y:S03]  /*2680*/  LDSM.16.M88.4 R68, [R227+0x5800] ;  /* 0x00580000e344783b */ /* 0x000fe60000000200 */
[C---:B--2---:R-:W-:Y:S01]  /*2690*/  HMMA.16816.F32 R116, R180.reuse, R22, R60 ;  /* 0x00000016b474723c */ /* 0x044fe2000000183c */
[----:B------:R-:W2:Y:S07]  /*26a0*/  LDSM.16.M88.4 R60, [R220+0xf100] ;  /* 0x00f10000dc3c783b */ /* 0x000eae0000000200 */
[C---:B---3--:R-:W-:Y:S01]  /*26b0*/  HMMA.16816.F32 R104, R180.reuse, R30, R52 ;  /* 0x0000001eb468723c */ /* 0x048fe20000001834 */
[----:B------:R-:W3:Y:S07]  /*26c0*/  LDSM.16.M88.4 R52, [R220+0xf900] ;  /* 0x00f90000dc34783b */ /* 0x000eee0000000200 */
[C---:B------:R-:W-:Y:S01]  /*26d0*/  HMMA.16816.F32 R112, R180.reuse, R28, R56 ;  /* 0x0000001cb470723c */ /* 0x040fe20000001838 */
[----:B------:R-:W2:Y:S04]  /*26e0*/  LDSM.16.M88.4 R56, [R227+0x4000] ;  /* 0x00400000e338783b */ /* 0x000ea80000000200 */
[----:B------:R-:W-:Y:S03]  /*26f0*/  LDSM.16.M88.4 R28, [R227+0x7800] ;  /* 0x00780000e31c783b */ /* 0x000fe60000000200 */
[C---:B------:R-:W-:Y:S08]  /*2700*/  HMMA.16816.F32 R120, R180.reuse, R20, R64 ;  /* 0x00000014b478723c */ /* 0x040ff00000001840 */
[C---:B-----5:R-:W-:Y:S01]  /*2710*/  HMMA.16816.F32 R64, R180.reuse, R12, R32 ;  /* 0x0000000cb440723c */ /* 0x060fe20000001820 */
[----:B------:R-:W5:Y:S07]  /*2720*/  LDSM.16.M88.4 R32, [R227+0x7000] ;  /* 0x00700000e320783b */ /* 0x000f6e0000000200 */
[C---:B------:R-:W-:Y:S01]  /*2730*/  HMMA.16816.F32 R80, R180.reuse, R18, R36 ;  /* 0x00000012b450723c */ /* 0x040fe20000001824 */
[----:B------:R-:W2:Y:S07]  /*2740*/  LDSM.16.M88.4 R36, [R227+0x6800] ;  /* 0x00680000e324783b */ /* 0x000eae0000000200 */
[C---:B-1----:R-:W-:Y:S08]  /*2750*/  HMMA.16816.F32 R100, R180.reuse, R24, R48 ;  /* 0x00000018b464723c */ /* 0x042ff00000001830 */
[C---:B------:R-:W-:Y:S01]  /*2760*/  HMMA.16816.F32 R88, R180.reuse, R26, R44 ;  /* 0x0000001ab458723c */ /* 0x040fe2000000182c */
[----:B------:R-:W1:Y:S07]  /*2770*/  LDSM.16.M88.4 R44, [R227+0x6000] ;  /* 0x00600000e32c783b */ /* 0x000e6e0000000200 */
[C---:B------:R-:W-:Y:S08]  /*2780*/  HMMA.16816.F32 R84, R180.reuse, R16, R40 ;  /* 0x00000010b454723c */ /* 0x040ff00000001828 */
[C---:B------:R-:W-:Y:S08]  /*2790*/  HMMA.16816.F32 R48, R180.reuse, R14, R92 ;  /* 0x0000000eb430723c */ /* 0x040ff0000000185c */
[C---:B----4-:R-:W-:Y:S01]  /*27a0*/  HMMA.16816.F32 R40, R180.reuse, R8, R96 ;  /* 0x00000008b428723c */ /* 0x050fe20000001860 */
[----:B------:R-:W-:Y:S07]  /*27b0*/  LDSM.16.M88.4 R96, [R223+0x4000] ;  /* 0x00400000df60783b */ /* 0x000fee0000000200 */
[C---:B------:R-:W-:Y:S08]  /*27c0*/  HMMA.16816.F32 R24, R180.reuse, R10, R108 ;  /* 0x0000000ab418723c */ /* 0x040ff0000000186c */
[C---:B--2---:R-:W-:Y:S08]  /*27d0*/  HMMA.16816.F32 R16, R180.reuse, R62, R132 ;  /* 0x0000003eb410723c */ /* 0x044ff00000001884 */
[C---:B---3--:R-:W-:Y:S08]  /*27e0*/  HMMA.16816.F32 R12, R180.reuse, R52, R128 ;  /* 0x00000034b40c723c */ /* 0x048ff00000001880 */
[C---:B------:R-:W-:Y:S08]  /*27f0*/  HMMA.16816.F32 R8, R180.reuse, R54, R124 ;  /* 0x00000036b408723c */ /* 0x040ff0000000187c */
[----:B------:R-:W-:Y:S01]  /*2800*/  HMMA.16816.F32 R20, R180, R60, R136 ;  /* 0x0000003cb414723c */ /* 0x000fe20000001888 */
[----:B------:R-:W2:Y:S07]  /*2810*/  LDSM.16.M88.4 R60, [R226+0xc900] ;  /* 0x00c90000e23c783b */ /* 0x000eae0000000200 */
[C---:B------:R-:W-:Y:S08]  /*2820*/  HMMA.16816.F32 R52, R184.reuse, R56, R120 ;  /* 0x00000038b834723c */ /* 0x040ff00000001878 */
[C---:B------:R-:W-:Y:S01]  /*2830*/  HMMA.16816.F32 R56, R184.reuse, R58, R116 ;  /* 0x0000003ab838723c */ /* 0x040fe20000001874 */
[----:B------:R-:W3:Y:S07]  /*2840*/  LDSM.16.M88.4 R116, [R226+0xd100] ;  /* 0x00d10000e274783b */ /* 0x000eee0000000200 */
[C---:B------:R-:W-:Y:S08]  /*2850*/  HMMA.16816.F32 R132, R184.reuse, R76, R112 ;  /* 0x0000004cb884723c */ /* 0x040ff00000001870 */
[C---:B------:R-:W-:Y:S08]  /*2860*/  HMMA.16816.F32 R128, R184.reuse, R72, R100 ;  /* 0x00000048b880723c */ /* 0x040ff00000001864 */
[C---:B-----5:R-:W-:Y:S01]  /*2870*/  HMMA.16816.F32 R112, R184.reuse, R34, R16 ;  /* 0x00000022b870723c */ /* 0x060fe20000001810 */
[----:B------:R-:W4:Y:S07]  /*2880*/  LDSM.16.M88.4 R16, [R226+0xd900] ;  /* 0x00d90000e210783b */ /* 0x000f2e0000000200 */
[C---:B------:R-:W-:Y:S01]  /*2890*/  HMMA.16816.F32 R108, R184.reuse, R28, R12 ;  /* 0x0000001cb86c723c */ /* 0x040fe2000000180c */
[----:B------:R-:W5:Y:S07]  /*28a0*/  LDSM.16.M88.4 R12, [R226+0xe100] ;  /* 0x00e10000e20c783b */ /* 0x000f6e0000000200 */
[C---:B------:R-:W-:Y:S01]  /*28b0*/  HMMA.16816.F32 R100, R184.reuse, R30, R8 ;  /* 0x0000001eb864723c */ /* 0x040fe20000001808 */
[----:B------:R-:W1:Y:S07]  /*28c0*/  LDSM.16.M88.4 R8, [R226+0xe900] ;  /* 0x00e90000e208783b */ /* 0x000e6e0000000200 */
[C---:B------:R-:W-:Y:S08]  /*28d0*/  HMMA.16816.F32 R104, R184.reuse, R78, R104 ;  /* 0x0000004eb868723c */ /* 0x040ff00000001868 */
[C---:B------:R-:W-:Y:S01]  /*28e0*/  HMMA.16816.F32 R160, R184.reuse, R74, R88 ;  /* 0x0000004ab8a0723c */ /* 0x040fe20000001858 */
[----:B------:R-:W-:Y:S04]  /*28f0*/  LDSM.16.M88.4 R88, [R223+0x4800] ;  /* 0x00480000df58783b */ /* 0x000fe80000000200 */
[----:B------:R-:W-:Y:S03]  /*2900*/  LDSM.16.M88.4 R72, [R223+0x5000] ;  /* 0x00500000df48783b */ /* 0x000fe60000000200 */
[C---:B------:R-:W-:Y:S01]  /*2910*/  HMMA.16816.F32 R152, R184.reuse, R70, R80 ;  /* 0x00000046b898723c */ /* 0x040fe20000001850 */
[----:B------:R-:W-:Y:S07]  /*2920*/  LDSM.16.M88.4 R80, [R226+0xf900] ;  /* 0x00f90000e250783b */ /* 0x000fee0000000200 */
[C---:B------:R-:W-:Y:S01]  /*2930*/  HMMA.16816.F32 R120, R184.reuse, R38, R24 ;  /* 0x00000026b878723c */ /* 0x040fe20000001818 */
[----:B------:R-:W2:Y:S07]  /*2940*/  LDSM.16.M88.4 R24, [R226+0xf100] ;  /* 0x00f10000e218783b */ /* 0x000eae0000000200 */
[C---:B------:R-:W-:Y:S01]  /*2950*/  HMMA.16816.F32 R156, R184.reuse, R68, R84 ;  /* 0x00000044b89c723c */ /* 0x040fe20000001854 */
[----:B------:R-:W2:Y:S07]  /*2960*/  LDSM.16.M88.4 R68, [R223+0x5800] ;  /* 0x00580000df44783b */ /* 0x000eae0000000200 */
[C---:B-1----:R-:W-:Y:S01]  /*2970*/  HMMA.16816.F32 R148, R184.reuse, R44, R64 ;  /* 0x0000002cb894723c */ /* 0x042fe20000001840 */
[----:B------:R-:W1:Y:S07]  /*2980*/  LDSM.16.M88.4 R64, [R223+0x6000] ;  /* 0x00600000df40783b */ /* 0x000e6e0000000200 */
[C---:B------:R-:W-:Y:S08]  /*2990*/  HMMA.16816.F32 R136, R184.reuse, R46, R48 ;  /* 0x0000002eb888723c */ /* 0x040ff00000001830 */
[C---:B------:R-:W-:Y:S08]  /*29a0*/  HMMA.16816.F32 R124, R184.reuse, R36, R40 ;  /* 0x00000024b87c723c */ /* 0x040ff00000001828 */
[----:B------:R-:W-:Y:S08]  /*29b0*/  HMMA.16816.F32 R20, R184, R32, R20 ;  /* 0x00000020b814723c */ /* 0x000ff00000001814 */
[C---:B------:R-:W-:Y:S08]  /*29c0*/  HMMA.16816.F32 R92, R192.reuse, R164, R52 ;  /* 0x000000a4c05c723c */ /* 0x040ff00000001834 */
[C---:B------:R-:W-:Y:S08]  /*29d0*/  HMMA.16816.F32 R84, R192.reuse, R166, R56 ;  /* 0x000000a6c054723c */ /* 0x040ff00000001838 */
[C---:B--2---:R-:W-:Y:S08]  /*29e0*/  HMMA.16816.F32 R76, R192.reuse, R60, R132 ;  /* 0x0000003cc04c723c */ /* 0x044ff00000001884 */
[C---:B------:R-:W-:Y:S01]  /*29f0*/  HMMA.16816.F32 R60, R192.reuse, R62, R104 ;  /* 0x0000003ec03c723c */ /* 0x040fe20000001868 */
[----:B------:R-:W2:Y:S07]  /*2a00*/  LDSM.16.M88.4 R104, [R223+0x6800] ;  /* 0x00680000df68783b */ /* 0x000eae0000000200 */
[C---:B---3--:R-:W-:Y:S01]  /*2a10*/  HMMA.16816.F32 R56, R192.reuse, R116, R128 ;  /* 0x00000074c038723c */ /* 0x048fe20000001880 */
[----:B------:R-:W3:Y:S07]  /*2a20*/  LDSM.16.M88.4 R128, [R223+0x7000] ;  /* 0x00700000df80783b */ /* 0x000eee0000000200 */
[----:B------:R-:W-:Y:S01]  /*2a30*/  HMMA.16816.F32 R52, R192, R118, R160 ;  /* 0x00000076c034723c */ /* 0x000fe200000018a0 */
[----:B------:R-:W1:Y:S01]  /*2a40*/  LDSM.16.M88.4 R116, [R223+0x7800] ;  /* 0x00780000df74783b */ /* 0x000e620000000200 */
[----:B------:R-:W-:-:S06]  /*2a50*/  DEPBAR.LE SB0, 0x0 ;  /* 0x000080000000791a */ /* 0x000fcc0000000000 */
[C---:B----4-:R-:W-:Y:S08]  /*2a60*/  HMMA.16816.F32 R48, R192.reuse, R16, R156 ;  /* 0x00000010c030723c */ /* 0x050ff0000000189c */
[C---:B------:R-:W-:Y:S08]  /*2a70*/  HMMA.16816.F32 R44, R192.reuse, R18, R152 ;  /* 0x00000012c02c723c */ /* 0x040ff00000001898 */
[C---:B-----5:R-:W-:Y:S08]  /*2a80*/  HMMA.16816.F32 R40, R192.reuse, R12, R148 ;  /* 0x0000000cc028723c */ /* 0x060ff00000001894 */
        /* <DEDUP_REMOVED lines=21> */
[C---:B------:R-:W-:Y:S08]  /*2be0*/  HMMA.16816.F32 R24, R208.reuse, R116, R12 ;  /* 0x00000074d018723c */ /* 0x040ff0000000180c */
[----:B------:R-:W-:Y:S01]  /*2bf0*/  HMMA.16816.F32 R44, R208, R118, R8 ;  /* 0x00000076d02c723c */ /* 0x000fe20000001808 */
[----:B------:R-:W-:Y:S06]  /*2c00*/  BAR.SYNC.DEFER_BLOCKING 0x0 ;  /* 0x0000000000007b1d */ /* 0x000fec0000010000 */
[----:B------:R-:W-:Y:S05]  /*2c10*/  @!P0 BRA `(.L_x_501) ;  /* 0x0000025000008947 */ /* 0x000fea0003800000 */
[----:B------:R-:W-:-:S04]  /*2c20*/  UIADD3 UR5, UR25, -0x2, URZ ;  /* 0xfffffffe19057890 */ /* 0x000fc8000fffe03f */
        /* <DEDUP_REMOVED lines=36> */
.L_x_501:
[----:B------:R-:W-:Y:S01]  /*2e70*/  FMUL.FTZ R0, R40, c[0x0][0x320] ;  /* 0x0000c80028007a20 */ /* 0x000fe20000410000 */
[----:B---3--:R-:W-:Y:S01]  /*2e80*/  LEA.HI R6, R190, R189, RZ, 0x2 ;  /* 0x000000bdbe067211 */ /* 0x008fe200078f10ff */
[----:B------:R-:W-:Y:S01]  /*2e90*/  FMUL.FTZ R5, R50, c[0x0][0x320] ;  /* 0x0000c80032057a20 */ /* 0x000fe20000410000 */
[----:B------:R-:W-:Y:S01]  /*2ea0*/  SHF.R.S32.HI R7, RZ, 0x1f, R171 ;  /* 0x0000001fff077819 */ /* 0x000fe200000114ab */
[----:B------:R1:W-:Y:S01]  /*2eb0*/  MUFU.TANH R160, R0 ;  /* 0x0000000000a07308 */ /* 0x0003e20000002400 */
[----:B------:R-:W-:Y:S01]  /*2ec0*/  FMUL.FTZ R8, R18, c[0x0][0x320] ;  /* 0x0000c80012087a20 */ /* 0x000fe20000410000 */
[----:B------:R-:W-:Y:S01]  /*2ed0*/  UMOV UR4, 0xffffff80 ;  /* 0xffffff8000047882 */ /* 0x000fe20000000000 */
[----:B------:R-:W-:Y:S01]  /*2ee0*/  LEA.HI R7, R7, R171, RZ, 0x3 ;  /* 0x000000ab07077211 */ /* 0x000fe200078f18ff */
[----:B------:R-:W-:Y:S01]  /*2ef0*/  UIMAD UR4, UR20, UR4, 0x1 ;  /* 0x00000001140474a4 */ /* 0x000fe2000f8e0204 */
[----:B------:R-:W-:Y:S01]  /*2f00*/  FMUL.FTZ R10, R19, c[0x0][0x320] ;  /* 0x0000c800130a7a20 */ /* 0x000fe20000410000 */
[----:B------:R-:W-:Y:S01]  /*2f10*/  UIADD3 UR25, UR25, -0x2, URZ ;  /* 0xfffffffe19197890 */ /* 0x000fe2000fffe03f */
[----:B------:R-:W-:Y:S01]  /*2f20*/  LOP3.LUT R7, R7, 0xffffff8, RZ, 0xc0, !PT ;  /* 0x0ffffff807077812 */ /* 0x000fe200078ec0ff */
[----:B------:R-:W-:Y:S01]  /*2f30*/  IMAD.SHL.U32 R221, R3, 0x2, RZ ;  /* 0x0000000203dd7824 */ /* 0x000fe200078e00ff */
[----:B------:R-:W0:Y:S03]  /*2f40*/  LDGDEPBAR ;  /* 0x00000000000079af */ /* 0x000e260000000000 */
[----:B------:R-:W-:-:S02]  /*2f50*/  IMAD.IADD R9, R171, 0x1, -R7 ;  /* 0x00000001ab097824 */ /* 0x000fc400078e0a07 */
[--C-:B------:R-:W-:Y:S02]  /*2f60*/  IMAD R222, R4, 0x2, R221.reuse ;  /* 0x0000000204de7824 */ /* 0x100fe400078e02dd */
[----:B-1----:R-:W-:Y:S02]  /*2f70*/  FMUL.FTZ R0, R92, c[0x0][0x320] ;  /* 0x0000c8005c007a20 */ /* 0x002fe40000410000 */
[C---:B------:R-:W-:Y:S02]  /*2f80*/  IMAD R225, R2.reuse, 0x2, R221 ;  /* 0x0000000202e17824 */ /* 0x040fe400078e02dd */
[----:B------:R1:W2:Y:S01]  /*2f90*/  MUFU.TANH R82, R0 ;  /* 0x0000000000527308 */ /* 0x0002a20000002400 */
[----:B------:R-:W-:Y:S02]  /*2fa0*/  IMAD R224, R2, 0x2, R222 ;  /* 0x0000000202e07824 */ /* 0x000fe400078e02de */
[----:B-1----:R-:W-:-:S05]  /*2fb0*/  FMUL.FTZ R0, R93, c[0x0][0x320] ;  /* 0x0000c8005d007a20 */ /* 0x002fca0000410000 */
[----:B------:R1:W3:Y:S02]  /*2fc0*/  MUFU.TANH R81, R0 ;  /* 0x0000000000517308 */ /* 0x0002e40000002400 */
[----:B-1----:R-:W-:-:S06]  /*2fd0*/  FMUL.FTZ R0, R84, c[0x0][0x320] ;  /* 0x0000c80054007a20 */ /* 0x002fcc0000410000 */
[----:B------:R1:W4:Y:S02]  /*2fe0*/  MUFU.TANH R80, R0 ;  /* 0x0000000000507308 */ /* 0x0003240000002400 */
[----:B-1----:R-:W-:-:S06]  /*2ff0*/  FMUL.FTZ R0, R85, c[0x0][0x320] ;  /* 0x0000c80055007a20 */ /* 0x002fcc0000410000 */
[----:B------:R1:W-:Y:S02]  /*3000*/  MUFU.TANH R11, R0 ;  /* 0x00000000000b7308 */ /* 0x0003e40000002400 */
[----:B-1----:R-:W-:-:S06]  /*3010*/  FMUL.FTZ R0, R76, c[0x0][0x320] ;  /* 0x0000c8004c007a20 */ /* 0x002fcc0000410000 */
[----:B------:R1:W5:Y:S02]  /*3020*/  MUFU.TANH R76, R0 ;  /* 0x00000000004c7308 */ /* 0x0003640000002400 */
[----:B-1----:R-:W-:-:S06]  /*3030*/  FMUL.FTZ R0, R77, c[0x0][0x320] ;  /* 0x0000c8004d007a20 */ /* 0x002fcc0000410000 */
[----:B------:R1:W1:Y:S02]  /*3040*/  MUFU.TANH R75, R0 ;  /* 0x00000000004b7308 */ /* 0x0002640000002400 */
[----:B-1----:R-:W-:-:S06]  /*3050*/  FMUL.FTZ R0, R60, c[0x0][0x320] ;  /* 0x0000c8003c007a20 */ /* 0x002fcc0000410000 */
[----:B------:R1:W1:Y:S02]  /*3060*/  MUFU.TANH R74, R0 ;  /* 0x00000000004a7308 */ /* 0x0002640000002400 */
[----:B-1----:R-:W-:-:S06]  /*3070*/  FMUL.FTZ R0, R61, c[0x0][0x320] ;  /* 0x0000c8003d007a20 */ /* 0x002fcc0000410000 */
[----:B------:R1:W-:Y:S02]  /*3080*/  MUFU.TANH R73, R0 ;  /* 0x0000000000497308 */ /* 0x0003e40000002400 */
[----:B-1----:R-:W-:-:S06]  /*3090*/  FMUL.FTZ R0, R56, c[0x0][0x320] ;  /* 0x0000c80038007a20 */ /* 0x002fcc0000410000 */
[----:B------:R1:W1:Y:S02]  /*30a0*/  MUFU.TANH R66, R0 ;  /* 0x0000000000427308 */ /* 0x0002640000002400 */
        /* <DEDUP_REMOVED lines=29> */
[----:B------:R1:W-:Y:S08]  /*3280*/  MUFU.TANH R20, R5 ;  /* 0x0000000500147308 */ /* 0x0003f00000002400 */
[----:B------:R2:W2:Y:S01]  /*3290*/  MUFU.TANH R49, R0 ;  /* 0x0000000000317308 */ /* 0x0004a20000002400 */
[----:B-1----:R-:W-:-:S05]  /*32a0*/  LOP3.LUT R5, R6, 0xfffffffc, RZ, 0xc0, !PT ;  /* 0xfffffffc06057812 */ /* 0x002fca00078ec0ff */
[----:B------:R-:W-:Y:S02]  /*32b0*/  IMAD.IADD R5, R189, 0x1, -R5 ;  /* 0x00000001bd057824 */ /* 0x000fe400078e0a05 */
[----:B--2---:R-:W-:-:S04]  /*32c0*/  FMUL.FTZ R0, R21, c[0x0][0x320] ;  /* 0x0000c80015007a20 */ /* 0x004fc80000410000 */
[----:B------:R1:W2:Y:S02]  /*32d0*/  MUFU.TANH R48, R0 ;  /* 0x0000000000307308 */ /* 0x0002a40000002400 */
        /* <DEDUP_REMOVED lines=15> */
[----:B------:R1:W-:Y:S02]  /*33d0*/  MUFU.TANH R156, R0 ;  /* 0x00000000009c7308 */ /* 0x0003e40000002400 */
        /* <DEDUP_REMOVED lines=15> */
[----:B------:R1:W-:Y:S08]  /*34d0*/  MUFU.TANH R34, R8 ;  /* 0x0000000800227308 */ /* 0x0003f00000002400 */
[----:B------:R2:W-:Y:S01]  /*34e0*/  MUFU.TANH R167, R0 ;  /* 0x0000000000a77308 */ /* 0x0005e20000002400 */
[----:B-1----:R-:W-:-:S04]  /*34f0*/  LEA.HI R8, R5, R5, RZ, 0x1 ;  /* 0x0000000505087211 */ /* 0x002fc800078f08ff */
[----:B------:R-:W-:Y:S01]  /*3500*/  LOP3.LUT R8, R8, 0x1ffffffe, RZ, 0xc0, !PT ;  /* 0x1ffffffe08087812 */ /* 0x000fe200078ec0ff */
[----:B--2---:R-:W-:-:S04]  /*3510*/  FMUL.FTZ R0, R35, c[0x0][0x320] ;  /* 0x0000c80023007a20 */ /* 0x004fc80000410000 */
        /* <DEDUP_REMOVED lines=12> */
[----:B------:R1:W2:Y:S02]  /*35e0*/  MUFU.TANH R13, R0 ;  /* 0x00000000000d7308 */ /* 0x0002a40000002400 */
[----:B-1----:R-:W-:-:S06]  /*35f0*/  FMUL.FTZ R0, R22, c[0x0][0x320] ;  /* 0x0000c80016007a20 */ /* 0x002fcc0000410000 */
[----:B------:R1:W-:Y:S02]  /*3600*/  MUFU.TANH R38, R0 ;  /* 0x0000000000267308 */ /* 0x0003e40000002400 */
[----:B-1----:R-:W-:-:S06]  /*3610*/  FMUL.FTZ R0, R23, c[0x0][0x320] ;  /* 0x0000c80017007a20 */ /* 0x002fcc0000410000 */
[----:B------:R-:W-:Y:S08]  /*3620*/  MUFU.TANH R23, R10 ;  /* 0x0000000a00177308 */ /* 0x000ff00000002400 */
[----:B------:R1:W-:Y:S02]  /*3630*/  MUFU.TANH R35, R0 ;  /* 0x0000000000237308 */ /* 0x0003e40000002400 */
[----:B-1----:R-:W-:-:S06]  /*3640*/  FMUL.FTZ R0, R87, c[0x0][0x320] ;  /* 0x0000c80057007a20 */ /* 0x002fcc0000410000 */
[----:B------:R1:W1:Y:S02]  /*3650*/  MUFU.TANH R14, R0 ;  /* 0x00000000000e7308 */ /* 0x0002640000002400 */
[----:B-1----:R-:W-:-:S05]  /*3660*/  LOP3.LUT R0, R188, 0xffffffe0, RZ, 0xc0, !PT ;  /* 0xffffffe0bc007812 */ /* 0x002fca00078ec0ff */
[----:B------:R-:W-:-:S05]  /*3670*/  IMAD.IADD R0, R189, 0x1, -R0 ;  /* 0x00000001bd007824 */ /* 0x000fca00078e0a00 */
[----:B------:R-:W-:-:S04]  /*3680*/  SHF.R.S32.HI R6, RZ, 0x1f, R0 ;  /* 0x0000001fff067819 */ /* 0x000fc80000011400 */
[----:B------:R-:W-:-:S04]  /*3690*/  LEA.HI R6, R6, R0, RZ, 0x2 ;  /* 0x0000000006067211 */ /* 0x000fc800078f10ff */
[----:B------:R-:W-:-:S05]  /*36a0*/  LEA.HI.SX32 R7, R6, UR23, 0x1e ;  /* 0x0000001706077c11 */ /* 0x000fca000f8ff2ff */
[----:B------:R-:W-:Y:S02]  /*36b0*/  IMAD R9, R9, 0x10, R7 ;  /* 0x0000001009097824 */ /* 0x000fe400078e0207 */
[----:B------:R-:W-:Y:S02]  /*36c0*/  IMAD.IADD R7, R5, 0x1, -R8 ;  /* 0x0000000105077824 */ /* 0x000fe400078e0a08 */
[----:B------:R-:W-:Y:S02]  /*36d0*/  FMUL.FTZ R5, R51, c[0x0][0x320] ;  /* 0x0000c80033057a20 */ /* 0x000fe40000410000 */
[----:B------:R-:W-:Y:S02]  /*36e0*/  IMAD R15, R7, 0x8, R9 ;  /* 0x00000008070f7824 */ /* 0x000fe400078e0209 */
[----:B------:R1:W-:Y:S01]  /*36f0*/  MUFU.TANH R17, R5 ;  /* 0x0000000500117308 */ /* 0x0003e20000002400 */
[----:B------:R-:W-:Y:S02]  /*3700*/  FMUL.FTZ R7, R62, c[0x0][0x320] ;  /* 0x0000c8003e077a20 */ /* 0x000fe40000410000 */
[----:B------:R-:W-:Y:S01]  /*3710*/  @P3 IMAD.HI.U32 R8, R15, c[0x0][0x2c8], RZ ;  /* 0x0000b2000f083a27 */ /* 0x000fe200078e00ff */
[----:B------:R2:W-:Y:S04]  /*3720*/  STL [R1+0x20], R15 ;  /* 0x0000200f01007387 */ /* 0x0005e80000100800 */
[----:B------:R3:W2:Y:S01]  /*3730*/  MUFU.TANH R64, R7 ;  /* 0x0000000700407308 */ /* 0x0006a20000002400 */
[----:B-1----:R-:W-:Y:S01]  /*3740*/  IMAD.MOV.U32 R5, RZ, RZ, R15 ;  /* 0x000000ffff057224 */ /* 0x002fe200078e000f */
[----:B------:R-:W-:-:S05]  /*3750*/  @P3 SHF.R.U32.HI R5, RZ, c[0x0][0x2cc], R8 ;  /* 0x0000b300ff053a19 */ /* 0x000fca0000011608 */
[----:B------:R-:W1:Y:S01]  /*3760*/  SHFL.IDX PT, R9, R5, RZ, 0x1c1f ;  /* 0x001c1fff05097589 */ /* 0x000e6200000e0000 */
[----:B---3--:R-:W-:-:S03]  /*3770*/  FMUL.FTZ R7, R26, c[0x0][0x320] ;  /* 0x0000c8001a077a20 */ /* 0x008fc60000410000 */
[----:B------:R3:W1:Y:S01]  /*3780*/  SHFL.IDX PT, R8, R5, 0x1, 0x1c1f ;  /* 0x003c1f0005087f89 */ /* 0x00066200000e0000 */
[----:B------:R4:W-:Y:S01]  /*3790*/  MUFU.TANH R22, R7 ;  /* 0x0000000700167308 */ /* 0x0009e20000002400 */
[----:B--2---:R-:W-:-:S07]  /*37a0*/  FMUL.FTZ R15, R47, c[0x0][0x320] ;  /* 0x0000c8002f0f7a20 */ /* 0x004fce0000410000 */
[----:B------:R-:W-:Y:S01]  /*37b0*/  MUFU.TANH R15, R15 ;  /* 0x0000000f000f7308 */ /* 0x000fe20000002400 */
[----:B----4-:R-:W-:-:S07]  /*37c0*/  FMUL.FTZ R7, R27, c[0x0][0x320] ;  /* 0x0000c8001b077a20 */ /* 0x010fce0000410000 */
[----:B------:R2:W-:Y:S01]  /*37d0*/  MUFU.TANH R19, R7 ;  /* 0x0000000700137308 */ /* 0x0005e20000002400 */
[----:B---3--:R-:W-:Y:S01]  /*37e0*/  LOP3.LUT R5, R6, 0x7ffffffc, RZ, 0xc0, !PT ;  /* 0x7ffffffc06057812 */ /* 0x008fe200078ec0ff */
[----:B------:R-:W-:-:S04]  /*37f0*/  IMAD.U32 R6, RZ, RZ, UR4 ;  /* 0x00000004ff067e24 */ /* 0x000fc8000f8e00ff */
[----:B------:R-:W-:Y:S02]  /*3800*/  IMAD.IADD R5, R0, 0x1, -R5 ;  /* 0x0000000100057824 */ /* 0x000fe400078e0a05 */
[----:B------:R-:W-:Y:S02]  /*3810*/  FMUL.FTZ R0, R63, c[0x0][0x320] ;  /* 0x0000c8003f007a20 */ /* 0x000fe40000410000 */
[----:B------:R-:W-:Y:S02]  /*3820*/  IMAD.SHL.U32 R10, R5, 0x2, RZ ;  /* 0x00000002050a7824 */ /* 0x000fe400078e00ff */
[----:B------:R3:W4:Y:S01]  /*3830*/  MUFU.TANH R65, R0 ;  /* 0x0000000000417308 */ /* 0x0007220000002400 */
[----:B------:R-:W-:Y:S02]  /*3840*/  FMUL.FTZ R5, R70, c[0x0][0x320] ;  /* 0x0000c80046057a20 */ /* 0x000fe40000410000 */
[----:B------:R4:W-:Y:S01]  /*3850*/  STL [R1+0x24], R10 ;  /* 0x0000240a01007387 */ /* 0x0009e20000100800 */
[----:B--2---:R-:W-:-:S04]  /*3860*/  FMUL.FTZ R7, R46, c[0x0][0x320] ;  /* 0x0000c8002e077a20 */ /* 0x004fc80000410000 */
[----:B------:R1:W2:Y:S01]  /*3870*/  MUFU.TANH R16, R5 ;  /* 0x0000000500107308 */ /* 0x0002a20000002400 */
[----:B---3--:R-:W-:-:S07]  /*3880*/  IADD3 R0, -R10, UR8, R6 ;  /* 0x000000080a007c10 */ /* 0x008fce000fffe106 */
[----:B------:R3:W-:Y:S01]  /*3890*/  MUFU.TANH R18, R7 ;  /* 0x0000000700127308 */ /* 0x0007e20000002400 */
[----:B------:R-:W-:Y:S02]  /*38a0*/  IADD3 R6, -R10, UR17, RZ ;  /* 0x000000110a067c10 */ /* 0x000fe4000fffe1ff */
[----:B------:R-:W-:-:S05]  /*38b0*/  IADD3 R0, R0, -UR11, RZ ;  /* 0x8000000b00007c10 */ /* 0x000fca000fffe0ff */
[C---:B-1----:R-:W-:Y:S02]  /*38c0*/  IMAD.IADD R5, R0.reuse, 0x1, R9 ;  /* 0x0000000100057824 */ /* 0x042fe400078e0209 */
[----:B------:R-:W-:Y:S02]  /*38d0*/  IMAD.IADD R0, R0, 0x1, R8 ;  /* 0x0000000100007824 */ /* 0x000fe400078e0208 */
[----:B------:R-:W-:Y:S01]  /*38e0*/  FMUL.FTZ R8, R71, c[0x0][0x320] ;  /* 0x0000c80047087a20 */ /* 0x000fe20000410000 */
[C---:B------:R-:W-:Y:S02]  /*38f0*/  IMNMX R5, R6.reuse, R5, PT ;  /* 0x0000000506057217 */ /* 0x040fe40003800200 */
[----:B------:R-:W-:Y:S02]  /*3900*/  IMNMX R0, R6, R0, PT ;  /* 0x0000000006007217 */ /* 0x000fe40003800200 */
[C---:B------:R-:W-:Y:S01]  /*3910*/  ISETP.GT.AND P2, PT, R5.reuse, RZ, PT ;  /* 0x000000ff0500720c */ /* 0x040fe20003f44270 */
[----:B------:R1:W1:Y:S01]  /*3920*/  MUFU.TANH R6, R8 ;  /* 0x0000000800067308 */ /* 0x0002620000002400 */
[----:B------:R-:W-:-:S02]  /*3930*/  ISETP.GT.AND P1, PT, R5, 0x1, PT ;  /* 0x000000010500780c */ /* 0x000fc40003f24270 */
[----:B------:R-:W-:Y:S02]  /*3940*/  ISETP.GT.AND P0, PT, R5, 0x8, PT ;  /* 0x000000080500780c */ /* 0x000fe40003f04270 */
[----:B---3--:R-:W-:Y:S02]  /*3950*/  FSEL R7, R82, -INF , P2 ;  /* 0xff80000052077808 */ /* 0x008fe40001000000 */
[----:B------:R-:W-:Y:S02]  /*3960*/  FSEL R9, R81, -INF , P1 ;  /* 0xff80000051097808 */ /* 0x000fe40000800000 */
[C---:B------:R-:W-:Y:S02]  /*3970*/  ISETP.GT.AND P2, PT, R5.reuse, 0x10, PT ;  /* 0x000000100500780c */ /* 0x040fe40003f44270 */
[----:B------:R-:W-:Y:S02]  /*3980*/  ISETP.GT.AND P1, PT, R5, 0x11, PT ;  /* 0x000000110500780c */ /* 0x000fe40003f24270 */
[----:B----4-:R-:W-:-:S02]  /*3990*/  FSEL R10, R80, -INF , P0 ;  /* 0xff800000500a7808 */ /* 0x010fc40000000000 */
[----:B------:R-:W-:Y:S02]  /*39a0*/  ISETP.GT.AND P0, PT, R5, 0x18, PT ;  /* 0x000000180500780c */ /* 0x000fe40003f04270 */
[----:B-----5:R-:W-:Y:S02]  /*39b0*/  FSEL R28, R76, -INF , P2 ;  /* 0xff8000004c1c7808 */ /* 0x020fe40001000000 */
[----:B------:R-:W-:Y:S02]  /*39c0*/  FSEL R29, R75, -INF , P1 ;  /* 0xff8000004b1d7808 */ /* 0x000fe40000800000 */
[C---:B------:R-:W-:Y:S02]  /*39d0*/  ISETP.GT.AND P2, PT, R5.reuse, 0x20, PT ;  /* 0x000000200500780c */ /* 0x040fe40003f44270 */
[C---:B------:R-:W-:Y:S02]  /*39e0*/  ISETP.GT.AND P1, PT, R5.reuse, 0x21, PT ;  /* 0x000000210500780c */ /* 0x040fe40003f24270 */
[----:B------:R-:W-:-:S02]  /*39f0*/  ISETP.GT.AND P6, PT, R5, 0x9, PT ;  /* 0x000000090500780c */ /* 0x000fc40003fc4270 */
[----:B------:R-:W-:Y:S02]  /*3a00*/  FSEL R30, R74, -INF , P0 ;  /* 0xff8000004a1e7808 */ /* 0x000fe40000000000 */
[C---:B------:R-:W-:Y:S02]  /*3a10*/  ISETP.GT.AND P0, PT, R5.reuse, 0x28, PT ;  /* 0x000000280500780c */ /* 0x040fe40003f04270 */
[----:B------:R-:W-:Y:S02]  /*3a20*/  FSEL R66, R66, -INF , P2 ;  /* 0xff80000042427808 */ /* 0x000fe40001000000 */
[----:B------:R-:W-:Y:S02]  /*3a30*/  FSEL R71, R72, -INF , P1 ;  /* 0xff80000048477808 */ /* 0x000fe40000800000 */
[C---:B------:R-:W-:Y:S02]  /*3a40*/  ISETP.GT.AND P2, PT, R5.reuse, 0x30, PT ;  /* 0x000000300500780c */ /* 0x040fe40003f44270 */
[----:B------:R-:W-:-:S02]  /*3a50*/  ISETP.GT.AND P1, PT, R5, 0x31, PT ;  /* 0x000000310500780c */ /* 0x000fc40003f24270 */
[----:B------:R-:W-:Y:S02]  /*3a60*/  FSEL R11, R11, -INF , P6 ;  /* 0xff8000000b0b7808 */ /* 0x000fe40003000000 */
[C---:B------:R-:W-:Y:S02]  /*3a70*/  ISETP.GT.AND P6, PT, R5.reuse, 0x19, PT ;  /* 0x000000190500780c */ /* 0x040fe40003fc4270 */
[----:B------:R-:W-:Y:S02]  /*3a80*/  FSEL R92, R92, -INF , P0 ;  /* 0xff8000005c5c7808 */ /* 0x000fe40000000000 */
[----:B------:R-:W-:Y:S02]  /*3a90*/  ISETP.GT.AND P0, PT, R5, 0x38, PT ;  /* 0x000000380500780c */ /* 0x000fe40003f04270 */
[----:B------:R-:W-:Y:S02]  /*3aa0*/  FSEL R150, R150, -INF , P2 ;  /* 0xff80000096967808 */ /* 0x000fe40001000000 */
[----:B------:R-:W-:-:S02]  /*3ab0*/  FSEL R152, R152, -INF , P1 ;  /* 0xff80000098987808 */ /* 0x000fc40000800000 */
[C---:B------:R-:W-:Y:S02]  /*3ac0*/  ISETP.GT.AND P2, PT, R5.reuse, 0x40, PT ;  /* 0x000000400500780c */ /* 0x040fe40003f44270 */
[----:B------:R-:W-:Y:S02]  /*3ad0*/  ISETP.GT.AND P1, PT, R5, 0x41, PT ;  /* 0x000000410500780c */ /* 0x000fe40003f24270 */
[----:B------:R-:W-:Y:S02]  /*3ae0*/  FSEL R33, R73, -INF , P6 ;  /* 0xff80000049217808 */ /* 0x000fe40003000000 */
[----:B------:R-:W-:Y:S02]  /*3af0*/  ISETP.GT.AND P6, PT, R5, 0x29, PT ;  /* 0x000000290500780c */ /* 0x000fe40003fc4270 */
[----:B------:R-:W-:Y:S02]  /*3b00*/  FSEL R153, R153, -INF , P0 ;  /* 0xff80000099997808 */ /* 0x000fe40000000000 */
[----:B------:R-:W-:-:S02]  /*3b10*/  ISETP.GT.AND P0, PT, R5, 0x48, PT ;  /* 0x000000480500780c */ /* 0x000fc40003f04270 */
[----:B------:R-:W-:Y:S02]  /*3b20*/  FSEL R160, R160, -INF , P2 ;  /* 0xff800000a0a07808 */ /* 0x000fe40001000000 */
[----:B------:R-:W-:Y:S02]  /*3b30*/  FSEL R161, R161, -INF , P1 ;  /* 0xff800000a1a17808 */ /* 0x000fe40000800000 */
[C---:B------:R-:W-:Y:S02]  /*3b40*/  ISETP.GT.AND P2, PT, R5.reuse, 0x50, PT ;  /* 0x000000500500780c */ /* 0x040fe40003f44270 */
[----:B------:R-:W-:Y:S02]  /*3b50*/  ISETP.GT.AND P1, PT, R5, 0x51, PT ;  /* 0x000000510500780c */ /* 0x000fe40003f24270 */
[----:B------:R-:W-:Y:S02]  /*3b60*/  FSEL R94, R61, -INF , P6 ;  /* 0xff8000003d5e7808 */ /* 0x000fe40003000000 */
[----:B------:R-:W-:-:S02]  /*3b70*/  ISETP.GT.AND P6, PT, R5, 0x39, PT ;  /* 0x000000390500780c */ /* 0x000fc40003fc4270 */
[----:B------:R-:W-:Y:S02]  /*3b80*/  FSEL R162, R162, -INF , P0 ;  /* 0xff800000a2a27808 */ /* 0x000fe40000000000 */
[----:B------:R-:W-:Y:S02]  /*3b90*/  ISETP.GT.AND P0, PT, R5, 0x58, PT ;  /* 0x000000580500780c */ /* 0x000fe40003f04270 */
[----:B------:R-:W-:Y:S02]  /*3ba0*/  FSEL R171, R57, -INF , P2 ;  /* 0xff80000039ab7808 */ /* 0x000fe40001000000 */
[----:B------:R-:W-:Y:S02]  /*3bb0*/  FSEL R188, R56, -INF , P1 ;  /* 0xff80000038bc7808 */ /* 0x000fe40000800000 */
[C---:B------:R-:W-:Y:S02]  /*3bc0*/  ISETP.GT.AND P2, PT, R5.reuse, 0x60, PT ;  /* 0x000000600500780c */ /* 0x040fe40003f44270 */
[----:B------:R-:W-:-:S02]  /*3bd0*/  ISETP.GT.AND P1, PT, R5, 0x61, PT ;  /* 0x000000610500780c */ /* 0x000fc40003f24270 */
[----:B------:R-:W-:Y:S02]  /*3be0*/  FSEL R155, R155, -INF , P6 ;  /* 0xff8000009b9b7808 */ /* 0x000fe40003000000 */
[----:B------:R-:W-:Y:S02]  /*3bf0*/  ISETP.GT.AND P6, PT, R5, 0x49, PT ;  /* 0x000000490500780c */ /* 0x000fe40003fc4270 */
[----:B------:R-:W-:Y:S02]  /*3c00*/  FSEL R189, R53, -INF , P0 ;  /* 0xff80000035bd7808 */ /* 0x000fe40000000000 */
[----:B------:R-:W-:Y:S02]  /*3c10*/  ISETP.GT.AND P0, PT, R5, 0x68, PT ;  /* 0x000000680500780c */ /* 0x000fe40003f04270 */
[----:B------:R-:W-:Y:S02]  /*3c20*/  FSEL R207, R49, -INF , P2 ;  /* 0xff80000031cf7808 */ /* 0x000fe40001000000 */
[----:B------:R-:W-:-:S02]  /*3c30*/  FSEL R212, R48, -INF , P1 ;  /* 0xff80000030d47808 */ /* 0x000fc40000800000 */
[----:B------:R-:W-:Y:S02]  /*3c40*/  FMNMX.FTZ R69, R7, R9, !PT ;  /* 0x0000000907457209 */ /* 0x000fe40007810000 */
[C---:B------:R-:W-:Y:S02]  /*3c50*/  ISETP.GT.AND P2, PT, R5.reuse, 0x70, PT ;  /* 0x000000700500780c */ /* 0x040fe40003f44270 */
[C---:B------:R-:W-:Y:S02]  /*3c60*/  ISETP.GT.AND P1, PT, R5.reuse, 0x71, PT ;  /* 0x000000710500780c */ /* 0x040fe40003f24270 */
[----:B------:R-:W-:Y:S02]  /*3c70*/  FSEL R163, R60, -INF , P6 ;  /* 0xff8000003ca37808 */ /* 0x000fe40003000000 */
[----:B------:R-:W-:Y:S02]  /*3c80*/  ISETP.GT.AND P6, PT, R5, 0x59, PT ;  /* 0x000000590500780c */ /* 0x000fe40003fc4270 */
[----:B------:R-:W-:-:S02]  /*3c90*/  FSEL R216, R41, -INF , P0 ;  /* 0xff80000029d87808 */ /* 0x000fc40000000000 */
[----:B------:R-:W-:Y:S02]  /*3ca0*/  FMNMX.FTZ R69, R10, R69, !PT ;  /* 0x000000450a457209 */ /* 0x000fe40007810000 */
[----:B------:R-:W-:Y:S02]  /*3cb0*/  ISETP.GT.AND P0, PT, R5, 0x78, PT ;  /* 0x000000780500780c */ /* 0x000fe40003f04270 */
[----:B------:R-:W-:Y:S02]  /*3cc0*/  FSEL R26, R37, -INF , P2 ;  /* 0xff800000251a7808 */ /* 0x000fe40001000000 */
[----:B------:R-:W-:Y:S02]  /*3cd0*/  FSEL R27, R36, -INF , P1 ;  /* 0xff800000241b7808 */ /* 0x000fe40000800000 */
[C---:B------:R-:W-:Y:S02]  /*3ce0*/  ISETP.GT.AND P2, PT, R0.reuse, RZ, PT ;  /* 0x000000ff0000720c */ /* 0x040fe40003f44270 */
[----:B------:R-:W-:Y:S01]  /*3cf0*/  ISETP.GT.AND P1, PT, R0, 0x1, PT ;  /* 0x000000010000780c */ /* 0x000fe20003f24270 */
[----:B------:R-:W-:Y:S01]  /*3d00*/  IMAD.MOV.U32 R4, RZ, RZ, R27 ;  /* 0x000000ffff047224 */ /* 0x000fe200078e001b */
[----:B------:R-:W-:-:S02]  /*3d10*/  FSEL R191, R52, -INF , P6 ;  /* 0xff80000034bf7808 */ /* 0x000fc40003000000 */
[----:B------:R-:W-:Y:S02]  /*3d20*/  ISETP.GT.AND P6, PT, R5, 0x69, PT ;  /* 0x000000690500780c */ /* 0x000fe40003fc4270 */
[----:B------:R-:W-:Y:S02]  /*3d30*/  FMNMX.FTZ R69, R11, R69, !PT ;  /* 0x000000450b457209 */ /* 0x000fe40007810000 */
[----:B------:R-:W-:Y:S02]  /*3d40*/  FSEL R25, R25, -INF , P0 ;  /* 0xff80000019197808 */ /* 0x000fe40000000000 */
[----:B------:R-:W-:Y:S02]  /*3d50*/  ISETP.GT.AND P0, PT, R0, 0x8, PT ;  /* 0x000000080000780c */ /* 0x000fe40003f04270 */
[----:B-1----:R-:W-:Y:S02]  /*3d60*/  FSEL R8, R24, -INF , P2 ;  /* 0xff80000018087808 */ /* 0x002fe40001000000 */
[----:B------:R-:W-:-:S02]  /*3d70*/  FSEL R12, R12, -INF , P1 ;  /* 0xff8000000c0c7808 */ /* 0x000fc40000800000 */
[----:B------:R-:W-:Y:S02]  /*3d80*/  FSEL R218, R40, -INF , P6 ;  /* 0xff80000028da7808 */ /* 0x000fe40003000000 */
[----:B------:R-:W-:Y:S02]  /*3d90*/  FMNMX.FTZ R69, R28, R69, !PT ;  /* 0x000000451c457209 */ /* 0x000fe40007810000 */
[----:B------:R-:W-:Y:S02]  /*3da0*/  ISETP.GT.AND P6, PT, R5, 0x79, PT ;  /* 0x000000790500780c */ /* 0x000fe40003fc4270 */
[----:B------:R-:W-:Y:S02]  /*3db0*/  ISETP.GT.AND P2, PT, R0, 0x9, PT ;  /* 0x000000090000780c */ /* 0x000fe40003f44270 */
[----:B------:R-:W-:Y:S02]  /*3dc0*/  FSEL R13, R13, -INF , P0 ;  /* 0xff8000000d0d7808 */ /* 0x000fe40000000000 */
[----:B------:R-:W-:-:S02]  /*3dd0*/  FMNMX.FTZ R5, R8, R12, !PT ;  /* 0x0000000c08057209 */ /* 0x000fc40007810000 */
[----:B------:R-:W-:Y:S02]  /*3de0*/  FMNMX.FTZ R69, R29, R69, !PT ;  /* 0x000000451d457209 */ /* 0x000fe40007810000 */
[----:B------:R-:W-:Y:S02]  /*3df0*/  ISETP.GT.AND P1, PT, R0, 0x10, PT ;  /* 0x000000100000780c */ /* 0x000fe40003f24270 */
[----:B------:R-:W-:Y:S02]  /*3e00*/  FSEL R14, R14, -INF , P2 ;  /* 0xff8000000e0e7808 */ /* 0x000fe40001000000 */
[----:B------:R-:W-:Y:S02]  /*3e10*/  FMNMX.FTZ R5, R13, R5, !PT ;  /* 0x000000050d057209 */ /* 0x000fe40007810000 */
[----:B------:R-:W-:Y:S02]  /*3e20*/  FMNMX.FTZ R69, R30, R69, !PT ;  /* 0x000000451e457209 */ /* 0x000fe40007810000 */
[----:B------:R-:W-:-:S02]  /*3e30*/  ISETP.GT.AND P0, PT, R0, 0x11, PT ;  /* 0x000000110000780c */ /* 0x000fc40003f04270 */
[----:B------:R-:W-:Y:S02]  /*3e40*/  FSEL R31, R21, -INF , P1 ;  /* 0xff800000151f7808 */ /* 0x000fe40000800000 */
[----:B------:R-:W-:Y:S02]  /*3e50*/  FMNMX.FTZ R5, R14, R5, !PT ;  /* 0x000000050e057209 */ /* 0x000fe40007810000 */
[----:B------:R-:W-:Y:S02]  /*3e60*/  FMNMX.FTZ R69, R33, R69, !PT ;  /* 0x0000004521457209 */ /* 0x000fe40007810000 */
        /* <DEDUP_REMOVED lines=14> */
[----:B------:R-:W-:Y:S01]  /*3f50*/  FMNMX.FTZ R5, R65, R5, !PT ;  /* 0x0000000541057209 */ /* 0x000fe20007810000 */
[----:B------:R-:W-:Y:S01]  /*3f60*/  LDSM.16.MT88.4 R40, [R222+0x4100] ;  /* 0x00410000de28783b */ /* 0x000fe20000004200 */
        /* <DEDUP_REMOVED lines=22> */
[----:B--2---:R-:W-:Y:S02]  /*40d0*/  FSEL R151, R16, -INF , P0 ;  /* 0xff80000010977808 */ /* 0x004fe40000000000 */
        /* <DEDUP_REMOVED lines=41> */
[----:B------:R-:W-:Y:S01]  /*4370*/  LDSM.16.MT88.4 R36, [R221+0x900] ;  /* 0x00090000dd24783b */ /* 0x000fe20000004200 */
        /* <DEDUP_REMOVED lines=12> */
[----:B------:R-:W-:Y:S02]  /*4440*/  FSEL R244, R44, -INF , P6 ;  /* 0xff8000002cf47808 */ /* 0x000fe40003000000 */
[----:B------:R-:W-:Y:S02]  /*4450*/  FMNMX.FTZ R69, R25, R69, !PT ;  /* 0x0000004519457209 */ /* 0x000fe40007810000 */
[----:B------:R-:W-:-:S02]  /*4460*/  ISETP.GT.AND P1, PT, R0, 0x71, PT ;  /* 0x000000710000780c */ /* 0x000fc40003f24270 */
[----:B------:R-:W-:Y:S02]  /*4470*/  FSEL R219, R22, -INF , P0 ;  /* 0xff80000016db7808 */ /* 0x000fe40000000000 */
[----:B------:R-:W-:Y:S01]  /*4480*/  FMNMX.FTZ R5, R202, R5, !PT ;  /* 0x00000005ca057209 */ /* 0x000fe20007810000 */
[----:B------:R-:W-:Y:S01]  /*4490*/  LDSM.16.MT88.4 R20, [R221+0x100] ;  /* 0x00010000dd14783b */ /* 0x000fe20000004200 */
[----:B------:R-:W-:Y:S02]  /*44a0*/  FMNMX.FTZ R69, R244, R69, !PT ;  /* 0x00000045f4457209 */ /* 0x000fe40007810000 */
[----:B------:R-:W-:Y:S02]  /*44b0*/  ISETP.GT.AND P0, PT, R0, 0x78, PT ;  /* 0x000000780000780c */ /* 0x000fe40003f04270 */
[----:B------:R-:W-:Y:S01]  /*44c0*/  FSEL R246, R19, -INF , P1 ;  /* 0xff80000013f67808 */ /* 0x000fe20000800000 */
[----:B------:R-:W1:Y:S01]  /*44d0*/  SHFL.BFLY PT, R6, R69, 0x2, 0x1f ;  /* 0x0c401f0045067f89 */ /* 0x000e6200000e0000 */
[----:B------:R-:W-:-:S02]  /*44e0*/  FMNMX.FTZ R5, R219, R5, !PT ;  /* 0x00000005db057209 */ /* 0x000fc40007810000 */
[----:B------:R-:W-:Y:S02]  /*44f0*/  ISETP.GT.AND P1, PT, R0, 0x79, PT ;  /* 0x000000790000780c */ /* 0x000fe40003f24270 */
[----:B------:R-:W-:Y:S02]  /*4500*/  FSEL R245, R18, -INF , P0 ;  /* 0xff80000012f57808 */ /* 0x000fe40000000000 */
[----:B------:R-:W-:Y:S01]  /*4510*/  FMNMX.FTZ R0, R246, R5, !PT ;  /* 0x00000005f6007209 */ /* 0x000fe20007810000 */
[----:B------:R-:W-:Y:S01]  /*4520*/  LDSM.16.MT88.4 R16, [R222+0x100] ;  /* 0x00010000de10783b */ /* 0x000fe20000004200 */
        /* <DEDUP_REMOVED lines=12> */
[--C-:B------:R-:W-:Y:S02]  /*45f0*/  FFMA.FTZ R6, R7, c[0x0][0x2d0], -R5.reuse ;  /* 0x0000b40007067a23 */ /* 0x100fe40000010805 */
[--C-:B------:R-:W-:Y:S02]  /*4600*/  FFMA.FTZ R2, R28, c[0x0][0x2d0], -R5.reuse ;  /* 0x0000b4001c027a23 */ /* 0x100fe40000010805 */
[----:B------:R1:W-:Y:S01]  /*4610*/  MUFU.EX2 R117, R6 ;  /* 0x0000000600757308 */ /* 0x0003e20000000800 */
[----:B--2---:R-:W-:Y:S01]  /*4620*/  FMNMX.FTZ R68, R0, R68, !PT ;  /* 0x0000004400447209 */ /* 0x004fe20007810000 */
[----:B------:R-:W-:-:S03]  /*4630*/  FFMA.FTZ R0, R10, c[0x0][0x2d0], -R5 ;  /* 0x0000b4000a007a23 */ /* 0x000fc60000010805 */
[----:B------:R-:W-:-:S03]  /*4640*/  FSETP.NEU.FTZ.AND P0, PT, R68, -INF , PT ;  /* 0xff8000004400780b */ /* 0x000fc60003f1d000 */
[----:B------:R2:W-:Y:S01]  /*4650*/  MUFU.EX2 R164, R0 ;  /* 0x0000000000a47308 */ /* 0x0005e20000000800 */
[----:B-1----:R-:W-:-:S07]  /*4660*/  FFMA.FTZ R6, R9, c[0x0][0x2d0], -R5 ;  /* 0x0000b40009067a23 */ /* 0x002fce0000010805 */
[----:B------:R1:W-:Y:S01]  /*4670*/  MUFU.EX2 R196, R2 ;  /* 0x0000000200c47308 */ /* 0x0003e20000000800 */
[----:B--2---:R-:W-:-:S07]  /*4680*/  FMUL.FTZ R0, R68, c[0x0][0x2d0] ;  /* 0x0000b40044007a20 */ /* 0x004fce0000410000 */
[----:B------:R2:W3:Y:S01]  /*4690*/  MUFU.EX2 R118, R6 ;  /* 0x0000000600767308 */ /* 0x0004e20000000800 */
[----:B------:R-:W-:Y:S01]  /*46a0*/  FSEL R0, R0, RZ, P0 ;  /* 0x000000ff00007208 */ /* 0x000fe20000000000 */
[----:B-1----:R-:W-:-:S04]  /*46b0*/  FFMA.FTZ R2, R29, c[0x0][0x2d0], -R5 ;  /* 0x0000b4001d027a23 */ /* 0x002fc80000010805 */
[----:B------:R-:W-:Y:S02]  /*46c0*/  FFMA.FTZ R3, R8, c[0x0][0x2d0], -R0 ;  /* 0x0000b40008037a23 */ /* 0x000fe40000010800 */
[----:B------:R1:W-:Y:S01]  /*46d0*/  MUFU.EX2 R198, R2 ;  /* 0x0000000200c67308 */ /* 0x0003e20000000800 */
[----:B--2---:R-:W-:Y:S01]  /*46e0*/  FFMA.FTZ R6, R11, c[0x0][0x2d0], -R5 ;  /* 0x0000b4000b067a23 */ /* 0x004fe20000010805 */
[----:B---3--:R-:W-:-:S06]  /*46f0*/  F2FP.PACK_AB R8, R118, R117 ;  /* 0x000000757608723e */ /* 0x008fcc00000000ff */
[----:B------:R2:W-:Y:S08]  /*4700*/  MUFU.EX2 R119, R3 ;  /* 0x0000000300777308 */ /* 0x0005f00000000800 */
[----:B------:R3:W4:Y:S01]  /*4710*/  MUFU.EX2 R166, R6 ;  /* 0x0000000600a67308 */ /* 0x0007220000000800 */
[----:B-1----:R-:W-:Y:S02]  /*4720*/  FFMA.FTZ R2, R30, c[0x0][0x2d0], -R5 ;  /* 0x0000b4001e027a23 */ /* 0x002fe40000010805 */
[----:B--2---:R-:W-:-:S05]  /*4730*/  FFMA.FTZ R3, R12, c[0x0][0x2d0], -R0 ;  /* 0x0000b4000c037a23 */ /* 0x004fca0000010800 */
[----:B------:R1:W-:Y:S01]  /*4740*/  MUFU.EX2 R252, R2 ;  /* 0x0000000200fc7308 */ /* 0x0003e20000000800 */
[----:B---3--:R-:W-:-:S07]  /*4750*/  IMAD.MOV.U32 R6, RZ, RZ, R25 ;  /* 0x000000ffff067224 */ /* 0x008fce00078e0019 */
[----:B------:R2:W3:Y:S01]  /*4760*/  MUFU.EX2 R116, R3 ;  /* 0x0000000300747308 */ /* 0x0004e20000000800 */
[----:B----4-:R-:W-:Y:S01]  /*4770*/  F2FP.PACK_AB R10, R166, R164 ;  /* 0x000000a4a60a723e */ /* 0x010fe200000000ff */
[----:B-1----:R-:W-:-:S06]  /*4780*/  FFMA.FTZ R2, R33, c[0x0][0x2d0], -R5 ;  /* 0x0000b40021027a23 */ /* 0x002fcc0000010805 */
[----:B------:R1:W-:Y:S01]  /*4790*/  MUFU.EX2 R7, R2 ;  /* 0x0000000200077308 */ /* 0x0003e20000000800 */
[----:B--2---:R-:W-:Y:S01]  /*47a0*/  FFMA.FTZ R3, R13, c[0x0][0x2d0], -R0 ;  /* 0x0000b4000d037a23 */ /* 0x004fe20000010800 */
[----:B---3--:R-:W-:-:S06]  /*47b0*/  F2FP.PACK_AB R9, R116, R119 ;  /* 0x000000777409723e */ /* 0x008fcc00000000ff */
[----:B------:R2:W-:Y:S01]  /*47c0*/  MUFU.EX2 R165, R3 ;  /* 0x0000000300a57308 */ /* 0x0005e20000000800 */
[--C-:B-1----:R-:W-:Y:S02]  /*47d0*/  FFMA.FTZ R2, R31, c[0x0][0x2d0], -R0.reuse ;  /* 0x0000b4001f027a23 */ /* 0x102fe40000010800 */
[----:B------:R-:W-:Y:S05]  /*47e0*/  LDSM.16.MT88.4 R28, [R225+0x900] ;  /* 0x00090000e11c783b */ /* 0x000fea0000004200 */
[----:B------:R1:W-:Y:S01]  /*47f0*/  MUFU.EX2 R249, R2 ;  /* 0x0000000200f97308 */ /* 0x0003e20000000800 */
[--C-:B--2---:R-:W-:Y:S02]  /*4800*/  FFMA.FTZ R3, R14, c[0x0][0x2d0], -R0.reuse ;  /* 0x0000b4000e037a23 */ /* 0x104fe40000010800 */
[----:B------:R-:W2:Y:S05]  /*4810*/  LDSM.16.MT88.4 R12, [R225+0x100] ;  /* 0x00010000e10c783b */ /* 0x000eaa0000004200 */
[----:B------:R3:W4:Y:S01]  /*4820*/  MUFU.EX2 R190, R3 ;  /* 0x0000000300be7308 */ /* 0x0007220000000800 */
[----:B-1----:R-:W-:-:S02]  /*4830*/  FFMA.FTZ R2, R32, c[0x0][0x2d0], -R0 ;  /* 0x0000b40020027a23 */ /* 0x002fc40000010800 */
[----:B------:R-:W-:Y:S05]  /*4840*/  LDSM.16.MT88.4 R32, [R222+0x900] ;  /* 0x00090000de20783b */ /* 0x000fea0000004200 */
[----:B------:R1:W5:Y:S01]  /*4850*/  MUFU.EX2 R247, R2 ;  /* 0x0000000200f77308 */ /* 0x0003620000000800 */
[----:B---3--:R-:W-:Y:S01]  /*4860*/  IMAD.MOV.U32 R3, RZ, RZ, R26 ;  /* 0x000000ffff037224 */ /* 0x008fe200078e001a */
[----:B----4-:R-:W-:Y:S01]  /*4870*/  F2FP.PACK_AB R11, R190, R165 ;  /* 0x000000a5be0b723e */ /* 0x010fe200000000ff */
[----:B------:R-:W3:Y:S06]  /*4880*/  LDSM.16.MT88.4 R24, [R224+0x100] ;  /* 0x00010000e018783b */ /* 0x000eec0000004200 */
[----:B------:R-:W-:Y:S01]  /*4890*/  HMMA.16816.F32 R80, R8, R20, RZ ;  /* 0x000000140850723c */ /* 0x000fe200000018ff */
[----:B-1----:R-:W-:-:S07]  /*48a0*/  FFMA.FTZ R2, R64, c[0x0][0x2d0], -R0 ;  /* 0x0000b40040027a23 */ /* 0x002fce0000010800 */
[C---:B------:R-:W-:Y:S01]  /*48b0*/  HMMA.16816.F32 R76, R8.reuse, R22, RZ ;  /* 0x00000016084c723c */ /* 0x040fe200000018ff */
[----:B------:R-:W1:Y:S01]  /*48c0*/  LDSM.16.MT88.4 R20, [R221+0x4100] ;  /* 0x00410000dd14783b */ /* 0x000e620000004200 */
[----:B------:R4:W-:Y:S06]  /*48d0*/  MUFU.EX2 R248, R2 ;  /* 0x0000000200f87308 */ /* 0x0009ec0000000800 */
[C---:B------:R-:W-:Y:S08]  /*48e0*/  HMMA.16816.F32 R72, R8.reuse, R16, RZ ;  /* 0x000000100848723c */ /* 0x040ff000000018ff */
[----:B------:R-:W-:Y:S01]  /*48f0*/  HMMA.16816.F32 R60, R8, R18, RZ ;  /* 0x00000012083c723c */ /* 0x000fe200000018ff */
[----:B------:R-:W5:Y:S01]  /*4900*/  LDSM.16.MT88.4 R16, [R225+0x4100] ;  /* 0x00410000e110783b */ /* 0x000f620000004200 */
[----:B----4-:R-:W-:-:S04]  /*4910*/  FFMA.FTZ R2, R65, c[0x0][0x2d0], -R0 ;  /* 0x0000b40041027a23 */ /* 0x010fc80000010800 */
[----:B------:R4:W1:Y:S02]  /*4920*/  MUFU.EX2 R251, R2 ;  /* 0x0000000200fb7308 */ /* 0x0008640000000800 */
[C---:B--2---:R-:W-:Y:S08]  /*4930*/  HMMA.16816.F32 R56, R8.reuse, R12, RZ ;  /* 0x0000000c0838723c */ /* 0x044ff000000018ff */
[----:B------:R-:W-:Y:S01]  /*4940*/  HMMA.16816.F32 R44, R8, R14, RZ ;  /* 0x0000000e082c723c */ /* 0x000fe200000018ff */
[----:B------:R-:W2:Y:S01]  /*4950*/  LDSM.16.MT88.4 R12, [R224+0x4100] ;  /* 0x00410000e00c783b */ /* 0x000ea20000004200 */
[----:B----4-:R-:W-:-:S06]  /*4960*/  FFMA.FTZ R2, R66, c[0x0][0x2d0], -R5 ;  /* 0x0000b40042027a23 */ /* 0x010fcc0000010805 */
[C---:B---3--:R-:W-:Y:S01]  /*4970*/  HMMA.16816.F32 R52, R8.reuse, R24, RZ ;  /* 0x000000180834723c */ /* 0x048fe200000018ff */
[----:B------:R3:W-:Y:S07]  /*4980*/  MUFU.EX2 R217, R2 ;  /* 0x0000000200d97308 */ /* 0x0007ee0000000800 */
[C---:B------:R-:W-:Y:S01]  /*4990*/  HMMA.16816.F32 R48, R8.reuse, R26, RZ ;  /* 0x0000001a0830723c */ /* 0x040fe200000018ff */
[----:B------:R-:W4:Y:S07]  /*49a0*/  LDSM.16.MT88.4 R24, [R224+0x900] ;  /* 0x00090000e018783b */ /* 0x000f2e0000004200 */
[----:B-1----:R-:W-:Y:S01]  /*49b0*/  HMMA.16816.F32 R84, R8, R20, RZ ;  /* 0x000000140854723c */ /* 0x002fe200000018ff */
[----:B---3--:R-:W-:-:S02]  /*49c0*/  FFMA.FTZ R2, R71, c[0x0][0x2d0], -R5 ;  /* 0x0000b40047027a23 */ /* 0x008fc40000010805 */
[----:B------:R-:W-:Y:S02]  /*49d0*/  IMAD.MOV.U32 R71, RZ, RZ, R119 ;  /* 0x000000ffff477224 */ /* 0x000fe400078e0077 */
[----:B------:R1:W3:Y:S03]  /*49e0*/  MUFU.EX2 R215, R2 ;  /* 0x0000000200d77308 */ /* 0x0002e60000000800 */
[C---:B------:R-:W-:Y:S01]  /*49f0*/  HMMA.16816.F32 R88, R8.reuse, R22, RZ ;  /* 0x000000160858723c */ /* 0x040fe200000018ff */
[----:B------:R-:W3:Y:S07]  /*4a00*/  LDSM.16.MT88.4 R20, [R221+0x4900] ;  /* 0x00490000dd14783b */ /* 0x000eee0000004200 */
[----:B------:R-:W-:Y:S01]  /*4a10*/  HMMA.16816.F32 R100, R8, R40, RZ ;  /* 0x000000280864723c */ /* 0x000fe200000018ff */
[----:B-1----:R-:W-:-:S07]  /*4a20*/  FFMA.FTZ R2, R92, c[0x0][0x2d0], -R5 ;  /* 0x0000b4005c027a23 */ /* 0x002fce0000010805 */
[C---:B------:R-:W-:Y:S01]  /*4a30*/  HMMA.16816.F32 R112, R8.reuse, R42, RZ ;  /* 0x0000002a0870723c */ /* 0x040fe200000018ff */
[----:B------:R-:W1:Y:S01]  /*4a40*/  LDSM.16.MT88.4 R40, [R222+0x4900] ;  /* 0x00490000de28783b */ /* 0x000e620000004200 */
[----:B------:R2:W-:Y:S06]  /*4a50*/  MUFU.EX2 R213, R2 ;  /* 0x0000000200d57308 */ /* 0x0005ec0000000800 */
[C---:B-----5:R-:W-:Y:S08]  /*4a60*/  HMMA.16816.F32 R96, R8.reuse, R16, RZ ;  /* 0x000000100860723c */ /* 0x060ff000000018ff */
[----:B------:R-:W-:Y:S01]  /*4a70*/  HMMA.16816.F32 R108, R8, R18, RZ ;  /* 0x00000012086c723c */ /* 0x000fe200000018ff */
[----:B------:R-:W5:Y:S01]  /*4a80*/  LDSM.16.MT88.4 R16, [R225+0x4900] ;  /* 0x00490000e110783b */ /* 0x000f620000004200 */
[----:B--2---:R-:W-:-:S04]  /*4a90*/  FFMA.FTZ R2, R94, c[0x0][0x2d0], -R5 ;  /* 0x0000b4005e027a23 */ /* 0x004fc80000010805 */
[----:B------:R2:W-:Y:S02]  /*4aa0*/  MUFU.EX2 R214, R2 ;  /* 0x0000000200d67308 */ /* 0x0005e40000000800 */
[C---:B------:R-:W-:Y:S08]  /*4ab0*/  HMMA.16816.F32 R124, R8.reuse, R12, RZ ;  /* 0x0000000c087c723c */ /* 0x040ff000000018ff */
[----:B------:R-:W-:Y:S01]  /*4ac0*/  HMMA.16816.F32 R104, R8, R14, RZ ;  /* 0x0000000e0868723c */ /* 0x000fe200000018ff */
[----:B------:R-:W1:Y:S01]  /*4ad0*/  LDSM.16.MT88.4 R12, [R224+0x4900] ;  /* 0x00490000e00c783b */ /* 0x000e620000004200 */
[----:B--2---:R-:W-:-:S05]  /*4ae0*/  FFMA.FTZ R2, R70, c[0x0][0x2d0], -R0 ;  /* 0x0000b40046027a23 */ /* 0x004fca0000010800 */
[----:B------:R-:W-:Y:S01]  /*4af0*/  F2FP.PACK_AB R8, R198, R196 ;  /* 0x000000c4c608723e */ /* 0x000fe200000000ff */
[----:B------:R-:W-:Y:S01]  /*4b00*/  IMAD.MOV.U32 R70, RZ, RZ, R4 ;  /* 0x000000ffff467224 */ /* 0x000fe200078e0004 */
[----:B------:R-:W-:Y:S01]  /*4b10*/  F2FP.PACK_AB R9, R247, R249 ;  /* 0x000000f9f709723e */ /* 0x000fe200000000ff */
[----:B------:R2:W-:Y:S01]  /*4b20*/  MUFU.EX2 R206, R2 ;  /* 0x0000000200ce7308 */ /* 0x0005e20000000800 */
[----:B------:R-:W-:Y:S02]  /*4b30*/  F2FP.PACK_AB R10, R7, R252 ;  /* 0x000000fc070a723e */ /* 0x000fe400000000ff */
[----:B------:R-:W-:-:S07]  /*4b40*/  F2FP.PACK_AB R11, R251, R248 ;  /* 0x000000f8fb0b723e */ /* 0x000fce00000000ff */
[----:B------:R-:W-:Y:S01]  /*4b50*/  HMMA.16816.F32 R136, R8, R36, R80 ;  /* 0x000000240888723c */ /* 0x000fe20000001850 */
[----:B--2---:R-:W-:-:S07]  /*4b60*/  FFMA.FTZ R2, R67, c[0x0][0x2d0], -R0 ;  /* 0x0000b40043027a23 */ /* 0x004fce0000010800 */
[C---:B------:R-:W-:Y:S01]  /*4b70*/  HMMA.16816.F32 R132, R8.reuse, R38, R76 ;  /* 0x000000260884723c */ /* 0x040fe2000000184c */
[----:B------:R-:W2:Y:S01]  /*4b80*/  LDSM.16.MT88.4 R36, [R221+0x1100] ;  /* 0x00110000dd24783b */ /* 0x000ea20000004200 */
[----:B------:R1:W1:Y:S06]  /*4b90*/  MUFU.EX2 R205, R2 ;  /* 0x0000000200cd7308 */ /* 0x00026c0000000800 */
[C---:B------:R-:W-:Y:S08]  /*4ba0*/  HMMA.16816.F32 R76, R8.reuse, R28, R56 ;  /* 0x0000001c084c723c */ /* 0x040ff00000001838 */
[----:B------:R-:W-:Y:S01]  /*4bb0*/  HMMA.16816.F32 R56, R8, R30, R44 ;  /* 0x0000001e0838723c */ /* 0x000fe2000000182c */
[----:B------:R-:W-:Y:S01]  /*4bc0*/  LDSM.16.MT88.4 R28, [R224+0x1100] ;  /* 0x00110000e01c783b */ /* 0x000fe20000004200 */
[----:B-1----:R-:W-:-:S04]  /*4bd0*/  FFMA.FTZ R2, R93, c[0x0][0x2d0], -R0 ;  /* 0x0000b4005d027a23 */ /* 0x002fc80000010800 */
[----:B------:R1:W-:Y:S02]  /*4be0*/  MUFU.EX2 R204, R2 ;  /* 0x0000000200cc7308 */ /* 0x0003e40000000800 */
[C---:B------:R-:W-:Y:S08]  /*4bf0*/  HMMA.16816.F32 R120, R8.reuse, R32, R72 ;  /* 0x000000200878723c */ /* 0x040ff00000001848 */
[----:B------:R-:W-:Y:S01]  /*4c00*/  HMMA.16816.F32 R80, R8, R34, R60 ;  /* 0x000000220850723c */ /* 0x000fe2000000183c */
[----:B------:R-:W2:Y:S01]  /*4c10*/  LDSM.16.MT88.4 R32, [R222+0x1100] ;  /* 0x00110000de20783b */ /* 0x000ea20000004200 */
[----:B-1----:R-:W-:-:S06]  /*4c20*/  FFMA.FTZ R2, R95, c[0x0][0x2d0], -R0 ;  /* 0x0000b4005f027a23 */ /* 0x002fcc0000010800 */
[C---:B----4-:R-:W-:Y:S01]  /*4c30*/  HMMA.16816.F32 R52, R8.reuse, R24, R52 ;  /* 0x000000180834723c */ /* 0x050fe20000001834 */
[----:B------:R1:W4:Y:S07]  /*4c40*/  MUFU.EX2 R203, R2 ;  /* 0x0000000200cb7308 */ /* 0x00032e0000000800 */
[C---:B------:R-:W-:Y:S01]  /*4c50*/  HMMA.16816.F32 R44, R8.reuse, R26, R48 ;  /* 0x0000001a082c723c */ /* 0x040fe20000001830 */
[----:B------:R-:W2:Y:S07]  /*4c60*/  LDSM.16.MT88.4 R24, [R225+0x1100] ;  /* 0x00110000e118783b */ /* 0x000eae0000004200 */
[----:B---3--:R-:W-:Y:S01]  /*4c70*/  HMMA.16816.F32 R48, R8, R20, R84 ;  /* 0x000000140830723c */ /* 0x008fe20000001854 */
[----:B-1----:R-:W-:-:S02]  /*4c80*/  FFMA.FTZ R2, R150, c[0x0][0x2d0], -R5 ;  /* 0x0000b40096027a23 */ /* 0x002fc40000010805 */
[----:B------:R-:W-:-:S04]  /*4c90*/  IMAD.MOV.U32 R150, RZ, RZ, R196 ;  /* 0x000000ffff967224 */ /* 0x000fc800078e00c4 */
[----:B------:R-:W-:Y:S01]  /*4ca0*/  IMAD.MOV.U32 R85, RZ, RZ, R118 ;  /* 0x000000ffff557224 */ /* 0x000fe200078e0076 */
[----:B------:R-:W-:Y:S01]  /*4cb0*/  HMMA.16816.F32 R128, R8, R40, R100 ;  /* 0x000000280880723c */ /* 0x000fe20000001864 */
[----:B------:R-:W-:Y:S02]  /*4cc0*/  IMAD.MOV.U32 R86, RZ, RZ, R117 ;  /* 0x000000ffff567224 */ /* 0x000fe400078e0075 */
[----:B------:R-:W-:-:S05]  /*4cd0*/  IMAD.MOV.U32 R87, RZ, RZ, R116 ;  /* 0x000000ffff577224 */ /* 0x000fca00078e0074 */
[C---:B------:R-:W-:Y:S08]  /*4ce0*/  HMMA.16816.F32 R116, R8.reuse, R42, R112 ;  /* 0x0000002a0874723c */ /* 0x040ff00000001870 */
[C---:B------:R-:W-:Y:S01]  /*4cf0*/  HMMA.16816.F32 R60, R8.reuse, R22, R88 ;  /* 0x00000016083c723c */ /* 0x040fe20000001858 */
[----:B------:R-:W1:Y:S07]  /*4d00*/  LDSM.16.MT88.4 R20, [R221+0x5100] ;  /* 0x00510000dd14783b */ /* 0x000e6e0000004200 */
[C---:B-----5:R-:W-:Y:S08]  /*4d10*/  HMMA.16816.F32 R92, R8.reuse, R16, R96 ;  /* 0x00000010085c723c */ /* 0x060ff00000001860 */
[C---:B------:R-:W-:Y:S01]  /*4d20*/  HMMA.16816.F32 R72, R8.reuse, R18, R108 ;  /* 0x000000120848723c */ /* 0x040fe2000000186c */
[----:B------:R-:W-:Y:S07]  /*4d30*/  LDSM.16.MT88.4 R16, [R225+0x5100] ;  /* 0x00510000e110783b */ /* 0x000fee0000004200 */
[C---:B------:R-:W-:Y:S08]  /*4d40*/  HMMA.16816.F32 R64, R8.reuse, R12, R124 ;  /* 0x0000000c0840723c */ /* 0x040ff0000000187c */
[----:B------:R-:W-:Y:S01]  /*4d50*/  HMMA.16816.F32 R40, R8, R14, R104 ;  /* 0x0000000e0828723c */ /* 0x000fe20000001868 */
[----:B------:R-:W-:Y:S06]  /*4d60*/  LDSM.16.MT88.4 R12, [R224+0x5100] ;  /* 0x00510000e00c783b */ /* 0x000fec0000004200 */
[----:B------:R-:W-:-:S02]  /*4d70*/  F2FP.PACK_AB R8, R215, R217 ;  /* 0x000000d9d708723e */ /* 0x000fc400000000ff */
[----:B------:R-:W-:Y:S02]  /*4d80*/  F2FP.PACK_AB R9, R205, R206 ;  /* 0x000000cecd09723e */ /* 0x000fe400000000ff */
[----:B------:R-:W-:Y:S02]  /*4d90*/  F2FP.PACK_AB R10, R214, R213 ;  /* 0x000000d5d60a723e */ /* 0x000fe400000000ff */
[----:B----4-:R-:W-:-:S07]  /*4da0*/  F2FP.PACK_AB R11, R203, R204 ;  /* 0x000000cccb0b723e */ /* 0x010fce00000000ff */
[C---:B--2---:R-:W-:Y:S07]  /*4db0*/  HMMA.16816.F32 R88, R8.reuse, R36, R136 ;  /* 0x000000240858723c */ /* 0x044fee0000001888 */
[----:B------:R-:W-:Y:S01]  /*4dc0*/  IMAD.MOV.U32 R137, RZ, RZ, R198 ;  /* 0x000000ffff897224 */ /* 0x000fe200078e00c6 */
[----:B------:R-:W-:Y:S01]  /*4dd0*/  HMMA.16816.F32 R104, R8, R38, R132 ;  /* 0x000000260868723c */ /* 0x000fe20000001884 */
[----:B------:R2:W-:Y:S01]  /*4de0*/  MUFU.EX2 R198, R2 ;  /* 0x0000000200c67308 */ /* 0x0005e20000000800 */
[----:B------:R-:W-:Y:S01]  /*4df0*/  IMAD.MOV.U32 R136, RZ, RZ, R197 ;  /* 0x000000ffff887224 */ /* 0x000fe200078e00c5 */
[----:B------:R-:W3:Y:S01]  /*4e00*/  LDSM.16.MT88.4 R36, [R222+0x5100] ;  /* 0x00510000de24783b */ /* 0x000ee20000004200 */
[----:B------:R-:W-:-:S02]  /*4e10*/  IMAD.MOV.U32 R138, RZ, RZ, R7 ;  /* 0x000000ffff8a7224 */ /* 0x000fc400078e0007 */
[----:B------:R-:W-:Y:S02]  /*4e20*/  IMAD.MOV.U32 R139, RZ, RZ, R6 ;  /* 0x000000ffff8b7224 */ /* 0x000fe400078e0006 */
[----:B------:R-:W-:Y:S01]  /*4e30*/  IMAD.MOV.U32 R135, RZ, RZ, R85 ;  /* 0x000000ffff877224 */ /* 0x000fe200078e0055 */
[C---:B------:R-:W-:Y:S01]  /*4e40*/  HMMA.16816.F32 R100, R8.reuse, R34, R80 ;  /* 0x000000220864723c */ /* 0x040fe20000001850 */
[----:B------:R-:W-:Y:S02]  /*4e50*/  IMAD.MOV.U32 R134, RZ, RZ, R86 ;  /* 0x000000ffff867224 */ /* 0x000fe400078e0056 */
[----:B------:R-:W-:Y:S02]  /*4e60*/  IMAD.MOV.U32 R133, RZ, RZ, R87 ;  /* 0x000000ffff857224 */ /* 0x000fe400078e0057 */
[----:B------:R-:W-:Y:S02]  /*4e70*/  IMAD.MOV.U32 R132, RZ, RZ, R71 ;  /* 0x000000ffff847224 */ /* 0x000fe400078e0047 */
[----:B------:R-:W-:Y:S01]  /*4e80*/  IMAD.MOV.U32 R71, RZ, RZ, R3 ;  /* 0x000000ffff477224 */ /* 0x000fe200078e0003 */
[----:B------:R-:W-:Y:S01]  /*4e90*/  HMMA.16816.F32 R84, R8, R24, R76 ;  /* 0x000000180854723c */ /* 0x000fe2000000184c */
[----:B--2---:R-:W-:-:S02]  /*4ea0*/  FFMA.FTZ R2, R152, c[0x0][0x2d0], -R5 ;  /* 0x0000b40098027a23 */ /* 0x004fc40000010805 */
[----:B------:R-:W-:Y:S02]  /*4eb0*/  IMAD.MOV.U32 R152, RZ, RZ, R164 ;  /* 0x000000ffff987224 */ /* 0x000fe400078e00a4 */
[----:B------:R2:W4:Y:S03]  /*4ec0*/  MUFU.EX2 R197, R2 ;  /* 0x0000000200c57308 */ /* 0x0005260000000800 */
[C---:B------:R-:W-:Y:S08]  /*4ed0*/  HMMA.16816.F32 R80, R8.reuse, R28, R52 ;  /* 0x0000001c0850723c */ /* 0x040ff00000001834 */
[----:B------:R-:W-:Y:S01]  /*4ee0*/  HMMA.16816.F32 R76, R8, R30, R44 ;  /* 0x0000001e084c723c */ /* 0x000fe2000000182c */
[----:B------:R-:W5:Y:S01]  /*4ef0*/  LDSM.16.MT88.4 R28, [R221+0x1900] ;  /* 0x00190000dd1c783b */ /* 0x000f620000004200 */
[----:B--2---:R-:W-:-:S06]  /*4f00*/  FFMA.FTZ R2, R153, c[0x0][0x2d0], -R5 ;  /* 0x0000b40099027a23 */ /* 0x004fcc0000010805 */
[C---:B------:R-:W-:Y:S01]  /*4f10*/  HMMA.16816.F32 R56, R8.reuse, R26, R56 ;  /* 0x0000001a0838723c */ /* 0x040fe20000001838 */
[----:B------:R2:W-:Y:S01]  /*4f20*/  MUFU.EX2 R7, R2 ;  /* 0x0000000200077308 */ /* 0x0005e20000000800 */
[----:B------:R-:W4:Y:S06]  /*4f30*/  LDSM.16.MT88.4 R24, [R222+0x1900] ;  /* 0x00190000de18783b */ /* 0x000f2c0000004200 */
[C---:B------:R-:W-:Y:S01]  /*4f40*/  HMMA.16816.F32 R112, R8.reuse, R32, R120 ;  /* 0x000000200870723c */ /* 0x040fe20000001878 */
[----:B------:R-:W-:Y:S07]  /*4f50*/  LDSM.16.MT88.4 R32, [R224+0x1900] ;  /* 0x00190000e020783b */ /* 0x000fee0000004200 */
[----:B-1----:R-:W-:Y:S01]  /*4f60*/  HMMA.16816.F32 R108, R8, R20, R48 ;  /* 0x00000014086c723c */ /* 0x002fe20000001830 */
[----:B--2---:R-:W-:-:S04]  /*4f70*/  FFMA.FTZ R2, R155, c[0x0][0x2d0], -R5 ;  /* 0x0000b4009b027a23 */ /* 0x004fc80000010805 */
[----:B------:R1:W-:Y:S03]  /*4f80*/  MUFU.EX2 R196, R2 ;  /* 0x0000000200c47308 */ /* 0x0003e60000000800 */
[C---:B------:R-:W-:Y:S01]  /*4f90*/  HMMA.16816.F32 R96, R8.reuse, R22, R60 ;  /* 0x000000160860723c */ /* 0x040fe2000000183c */
[----:B------:R-:W2:Y:S07]  /*4fa0*/  LDSM.16.MT88.4 R20, [R225+0x1900] ;  /* 0x00190000e114783b */ /* 0x000eae0000004200 */
[----:B---3--:R-:W-:Y:S01]  /*4fb0*/  HMMA.16816.F32 R120, R8, R38, R116 ;  /* 0x000000260878723c */ /* 0x008fe20000001874 */
[----:B-1----:R-:W-:-:S02]  /*4fc0*/  FFMA.FTZ R2, R149, c[0x0][0x2d0], -R0 ;  /* 0x0000b40095027a23 */ /* 0x002fc40000010800 */
[----:B------:R-:W-:-:S05]  /*4fd0*/  IMAD.MOV.U32 R149, RZ, RZ, R190 ;  /* 0x000000ffff957224 */ /* 0x000fca00078e00be */
[C---:B------:R-:W-:Y:S01]  /*4fe0*/  HMMA.16816.F32 R124, R8.reuse, R16, R92 ;  /* 0x00000010087c723c */ /* 0x040fe2000000185c */
[----:B------:R1:W-:Y:S07]  /*4ff0*/  MUFU.EX2 R6, R2 ;  /* 0x0000000200067308 */ /* 0x0003ee0000000800 */
[C---:B------:R-:W-:Y:S08]  /*5000*/  HMMA.16816.F32 R128, R8.reuse, R36, R128 ;  /* 0x000000240880723c */ /* 0x040ff00000001880 */
[----:B------:R-:W-:Y:S01]  /*5010*/  HMMA.16816.F32 R116, R8, R18, R72 ;  /* 0x000000120874723c */ /* 0x000fe20000001848 */
[----:B-1----:R-:W-:Y:S01]  /*5020*/  FFMA.FTZ R2, R148, c[0x0][0x2d0], -R0 ;  /* 0x0000b40094027a23 */ /* 0x002fe20000010800 */
[----:B------:R-:W-:Y:S01]  /*5030*/  LDSM.16.MT88.4 R16, [R221+0x2100] ;  /* 0x00210000dd10783b */ /* 0x000fe20000004200 */
[----:B------:R-:W-:-:S02]  /*5040*/  IMAD.MOV.U32 R148, RZ, RZ, R166 ;  /* 0x000000ffff947224 */ /* 0x000fc400078e00a6 */
[----:B------:R1:W3:Y:S03]  /*5050*/  MUFU.EX2 R4, R2 ;  /* 0x0000000200047308 */ /* 0x0002e60000000800 */
[C---:B------:R-:W-:Y:S08]  /*5060*/  HMMA.16816.F32 R92, R8.reuse, R12, R64 ;  /* 0x0000000c085c723c */ /* 0x040ff00000001840 */
[----:B------:R-:W-:Y:S01]  /*5070*/  HMMA.16816.F32 R52, R8, R14, R40 ;  /* 0x0000000e0834723c */ /* 0x000fe20000001828 */
[----:B------:R-:W2:Y:S01]  /*5080*/  LDSM.16.MT88.4 R12, [R221+0x5900] ;  /* 0x00590000dd0c783b */ /* 0x000ea20000004200 */
[----:B-1----:R-:W-:-:S05]  /*5090*/  FFMA.FTZ R2, R151, c[0x0][0x2d0], -R0 ;  /* 0x0000b40097027a23 */ /* 0x002fca0000010800 */
[----:B----4-:R-:W-:Y:S01]  /*50a0*/  F2FP.PACK_AB R8, R197, R198 ;  /* 0x000000c6c508723e */ /* 0x010fe200000000ff */
[----:B------:R-:W-:Y:S01]  /*50b0*/  IMAD.MOV.U32 R151, RZ, RZ, R165 ;  /* 0x000000ffff977224 */ /* 0x000fe200078e00a5 */
[----:B------:R1:W-:Y:S01]  /*50c0*/  MUFU.EX2 R3, R2 ;  /* 0x0000000200037308 */ /* 0x0003e20000000800 */
[----:B---3--:R-:W-:Y:S02]  /*50d0*/  F2FP.PACK_AB R9, R4, R6 ;  /* 0x000000060409723e */ /* 0x008fe400000000ff */
[----:B------:R-:W-:Y:S01]  /*50e0*/  F2FP.PACK_AB R10, R196, R7 ;  /* 0x00000007c40a723e */ /* 0x000fe200000000ff */
[----:B-1----:R-:W-:-:S04]  /*50f0*/  FFMA.FTZ R2, R154, c[0x0][0x2d0], -R0 ;  /* 0x0000b4009a027a23 */ /* 0x002fc80000010800 */
[----:B------:R-:W1:Y:S02]  /*5100*/  MUFU.EX2 R190, R2 ;  /* 0x0000000200be7308 */ /* 0x000e640000000800 */
[----:B-1----:R-:W-:Y:S01]  /*5110*/  F2FP.PACK_AB R11, R190, R3 ;  /* 0x00000003be0b723e */ /* 0x002fe200000000ff */
[----:B------:R-:W-:-:S05]  /*5120*/  FFMA.FTZ R2, R160, c[0x0][0x2d0], -R5 ;  /* 0x0000b400a0027a23 */ /* 0x000fca0000010805 */
[----:B------:R1:W-:Y:S01]  /*5130*/  MUFU.EX2 R166, R2 ;  /* 0x0000000200a67308 */ /* 0x0003e20000000800 */
[C---:B-----5:R-:W-:Y:S08]  /*5140*/  HMMA.16816.F32 R72, R8.reuse, R28, R88 ;  /* 0x0000001c0848723c */ /* 0x060ff00000001858 */
[----:B------:R-:W-:Y:S01]  /*5150*/  HMMA.16816.F32 R64, R8, R30, R104 ;  /* 0x0000001e0840723c */ /* 0x000fe20000001868 */
[----:B------:R-:W3:Y:S01]  /*5160*/  LDSM.16.MT88.4 R28, [R222+0x5900] ;  /* 0x00590000de1c783b */ /* 0x000ee20000004200 */
[----:B-1----:R-:W-:-:S06]  /*5170*/  FFMA.FTZ R2, R161, c[0x0][0x2d0], -R5 ;  /* 0x0000b400a1027a23 */ /* 0x002fcc0000010805 */
[C---:B------:R-:W-:Y:S01]  /*5180*/  HMMA.16816.F32 R60, R8.reuse, R24, R112 ;  /* 0x00000018083c723c */ /* 0x040fe20000001870 */
[----:B------:R1:W4:Y:S07]  /*5190*/  MUFU.EX2 R165, R2 ;  /* 0x0000000200a57308 */ /* 0x00032e0000000800 */
[C---:B------:R-:W-:Y:S01]  /*51a0*/  HMMA.16816.F32 R48, R8.reuse, R26, R100 ;  /* 0x0000001a0830723c */ /* 0x040fe20000001864 */
[----:B------:R-:W5:Y:S07]  /*51b0*/  LDSM.16.MT88.4 R24, [R225+0x5900] ;  /* 0x00590000e118783b */ /* 0x000f6e0000004200 */
[----:B--2---:R-:W-:Y:S01]  /*51c0*/  HMMA.16816.F32 R40, R8, R20, R84 ;  /* 0x000000140828723c */ /* 0x004fe20000001854 */
[----:B-1----:R-:W-:-:S04]  /*51d0*/  FFMA.FTZ R2, R162, c[0x0][0x2d0], -R5 ;  /* 0x0000b400a2027a23 */ /* 0x002fc80000010805 */
[----:B------:R1:W-:Y:S03]  /*51e0*/  MUFU.EX2 R164, R2 ;  /* 0x0000000200a47308 */ /* 0x0003e60000000800 */
[C---:B------:R-:W-:Y:S01]  /*51f0*/  HMMA.16816.F32 R56, R8.reuse, R22, R56 ;  /* 0x000000160838723c */ /* 0x040fe20000001838 */
[----:B------:R-:W2:Y:S07]  /*5200*/  LDSM.16.MT88.4 R20, [R224+0x5900] ;  /* 0x00590000e014783b */ /* 0x000eae0000004200 */
[----:B------:R-:W-:Y:S01]  /*5210*/  HMMA.16816.F32 R44, R8, R32, R80 ;  /* 0x00000020082c723c */ /* 0x000fe20000001850 */
[----:B-1----:R-:W-:-:S07]  /*5220*/  FFMA.FTZ R2, R163, c[0x0][0x2d0], -R5 ;  /* 0x0000b400a3027a23 */ /* 0x002fce0000010805 */
[C---:B------:R-:W-:Y:S01]  /*5230*/  HMMA.16816.F32 R36, R8.reuse, R34, R76 ;  /* 0x000000220824723c */ /* 0x040fe2000000184c */
[----:B------:R-:W-:Y:S01]  /*5240*/  LDSM.16.MT88.4 R32, [R225+0x2100] ;  /* 0x00210000e120783b */ /* 0x000fe20000004200 */
[----:B------:R1:W-:Y:S06]  /*5250*/  MUFU.EX2 R163, R2 ;  /* 0x0000000200a37308 */ /* 0x0003ec0000000800 */
[C---:B------:R-:W-:Y:S08]  /*5260*/  HMMA.16816.F32 R76, R8.reuse, R12, R108 ;  /* 0x0000000c084c723c */ /* 0x040ff0000000186c */
[----:B------:R-:W-:Y:S01]  /*5270*/  HMMA.16816.F32 R80, R8, R14, R96 ;  /* 0x0000000e0850723c */ /* 0x000fe20000001860 */
[----:B------:R-:W4:Y:S01]  /*5280*/  LDSM.16.MT88.4 R12, [R222+0x2100] ;  /* 0x00210000de0c783b */ /* 0x000f220000004200 */
[----:B-1----:R-:W-:-:S04]  /*5290*/  FFMA.FTZ R2, R156, c[0x0][0x2d0], -R0 ;  /* 0x0000b4009c027a23 */ /* 0x002fc80000010800 */
[----:B------:R1:W-:Y:S02]  /*52a0*/  MUFU.EX2 R162, R2 ;  /* 0x0000000200a27308 */ /* 0x0003e40000000800 */
[C---:B---3--:R-:W-:Y:S07]  /*52b0*/  HMMA.16816.F32 R88, R8.reuse, R28, R128 ;  /* 0x0000001c0858723c */ /* 0x048fee0000001880 */
[----:B------:R-:W-:Y:S01]  /*52c0*/  IMAD.MOV.U32 R131, RZ, RZ, R152 ;  /* 0x000000ffff837224 */ /* 0x000fe200078e0098 */
[----:B------:R-:W-:Y:S01]  /*52d0*/  HMMA.16816.F32 R108, R8, R30, R120 ;  /* 0x0000001e086c723c */ /* 0x000fe20000001878 */
[----:B------:R-:W3:Y:S01]  /*52e0*/  LDSM.16.MT88.4 R28, [R224+0x2100] ;  /* 0x00210000e01c783b */ /* 0x000ee20000004200 */
[----:B-1----:R-:W-:-:S06]  /*52f0*/  FFMA.FTZ R2, R157, c[0x0][0x2d0], -R0 ;  /* 0x0000b4009d027a23 */ /* 0x002fcc0000010800 */
[C---:B-----5:R-:W-:Y:S01]  /*5300*/  HMMA.16816.F32 R124, R8.reuse, R24, R124 ;  /* 0x00000018087c723c */ /* 0x060fe2000000187c */
[----:B------:R1:W5:Y:S07]  /*5310*/  MUFU.EX2 R161, R2 ;  /* 0x0000000200a17308 */ /* 0x00036e0000000800 */
[C---:B------:R-:W-:Y:S01]  /*5320*/  HMMA.16816.F32 R116, R8.reuse, R26, R116 ;  /* 0x0000001a0874723c */ /* 0x040fe20000001874 */
[----:B------:R-:W3:Y:S07]  /*5330*/  LDSM.16.MT88.4 R24, [R221+0x6100] ;  /* 0x00610000dd18783b */ /* 0x000eee0000004200 */
[----:B--2---:R-:W-:Y:S01]  /*5340*/  HMMA.16816.F32 R112, R8, R20, R92 ;  /* 0x000000140870723c */ /* 0x004fe2000000185c */
[----:B-1----:R-:W-:-:S04]  /*5350*/  FFMA.FTZ R2, R159, c[0x0][0x2d0], -R0 ;  /* 0x0000b4009f027a23 */ /* 0x002fc80000010800 */
[----:B------:R1:W-:Y:S03]  /*5360*/  MUFU.EX2 R160, R2 ;  /* 0x0000000200a07308 */ /* 0x0003e60000000800 */
[----:B------:R-:W-:Y:S01]  /*5370*/  HMMA.16816.F32 R100, R8, R22, R52 ;  /* 0x000000160864723c */ /* 0x000fe20000001834 */
[----:B------:R-:W2:Y:S06]  /*5380*/  LDSM.16.MT88.4 R20, [R222+0x6100] ;  /* 0x00610000de14783b */ /* 0x000eac0000004200 */
[----:B----4-:R-:W-:-:S02]  /*5390*/  F2FP.PACK_AB R8, R165, R166 ;  /* 0x000000a6a508723e */ /* 0x010fc400000000ff */
[----:B-----5:R-:W-:Y:S02]  /*53a0*/  F2FP.PACK_AB R9, R161, R162 ;  /* 0x000000a2a109723e */ /* 0x020fe400000000ff */
[----:B------:R-:W-:Y:S01]  /*53b0*/  F2FP.PACK_AB R10, R163, R164 ;  /* 0x000000a4a30a723e */ /* 0x000fe200000000ff */
[----:B-1----:R-:W-:-:S04]  /*53c0*/  FFMA.FTZ R2, R158, c[0x0][0x2d0], -R0 ;  /* 0x0000b4009e027a23 */ /* 0x002fc80000010800 */
[----:B------:R-:W1:Y:S02]  /*53d0*/  MUFU.EX2 R159, R2 ;  /* 0x00000002009f7308 */ /* 0x000e640000000800 */
[----:B-1----:R-:W-:Y:S01]  /*53e0*/  F2FP.PACK_AB R11, R159, R160 ;  /* 0x000000a09f0b723e */ /* 0x002fe200000000ff */
[----:B------:R-:W-:Y:S02]  /*53f0*/  FFMA.FTZ R2, R171, c[0x0][0x2d0], -R5 ;  /* 0x0000b400ab027a23 */ /* 0x000fe40000010805 */
[----:B------:R-:W-:-:S03]  /*5400*/  IMAD.MOV.U32 R171, RZ, RZ, R136 ;  /* 0x000000ffffab7224 */ /* 0x000fc600078e0088 */
[----:B------:R1:W-:Y:S01]  /*5410*/  MUFU.EX2 R158, R2 ;  /* 0x00000002009e7308 */ /* 0x0003e20000000800 */
[C---:B------:R-:W-:Y:S08]  /*5420*/  HMMA.16816.F32 R104, R8.reuse, R16, R72 ;  /* 0x000000100868723c */ /* 0x040ff00000001848 */
[----:B------:R-:W-:Y:S01]  /*5430*/  HMMA.16816.F32 R96, R8, R18, R64 ;  /* 0x000000120860723c */ /* 0x000fe20000001840 */
[----:B------:R-:W4:Y:S01]  /*5440*/  LDSM.16.MT88.4 R16, [R225+0x6100] ;  /* 0x00610000e110783b */ /* 0x000f220000004200 */
[----:B-1----:R-:W-:-:S06]  /*5450*/  FFMA.FTZ R2, R188, c[0x0][0x2d0], -R5 ;  /* 0x0000b400bc027a23 */ /* 0x002fcc0000010805 */
[C---:B------:R-:W-:Y:S01]  /*5460*/  HMMA.16816.F32 R92, R8.reuse, R12, R60 ;  /* 0x0000000c085c723c */ /* 0x040fe2000000183c */
[----:B------:R-:W-:Y:S01]  /*5470*/  IMAD.MOV.U32 R188, RZ, RZ, R138 ;  /* 0x000000ffffbc7224 */ /* 0x000fe200078e008a */
[----:B------:R1:W5:Y:S06]  /*5480*/  MUFU.EX2 R157, R2 ;  /* 0x00000002009d7308 */ /* 0x00036c0000000800 */
[C---:B------:R-:W-:Y:S01]  /*5490*/  HMMA.16816.F32 R84, R8.reuse, R14, R48 ;  /* 0x0000000e0854723c */ /* 0x040fe20000001830 */
[----:B------:R-:W2:Y:S07]  /*54a0*/  LDSM.16.MT88.4 R12, [R224+0x6100] ;  /* 0x00610000e00c783b */ /* 0x000eae0000004200 */
[----:B------:R-:W-:Y:S01]  /*54b0*/  HMMA.16816.F32 R72, R8, R32, R40 ;  /* 0x000000200848723c */ /* 0x000fe20000001828 */
[----:B-1----:R-:W-:-:S02]  /*54c0*/  FFMA.FTZ R2, R189, c[0x0][0x2d0], -R5 ;  /* 0x0000b400bd027a23 */ /* 0x002fc40000010805 */
[----:B------:R-:W-:Y:S02]  /*54d0*/  IMAD.MOV.U32 R189, RZ, RZ, R137 ;  /* 0x000000ffffbd7224 */ /* 0x000fe400078e0089 */
[----:B------:R1:W-:Y:S03]  /*54e0*/  MUFU.EX2 R156, R2 ;  /* 0x00000002009c7308 */ /* 0x0003e60000000800 */
[C---:B------:R-:W-:Y:S01]  /*54f0*/  HMMA.16816.F32 R64, R8.reuse, R34, R56 ;  /* 0x000000220840723c */ /* 0x040fe20000001838 */
[----:B------:R-:W4:Y:S07]  /*5500*/  LDSM.16.MT88.4 R32, [R221+0x2900] ;  /* 0x00290000dd20783b */ /* 0x000f2e0000004200 */
[----:B---3--:R-:W-:Y:S01]  /*5510*/  HMMA.16816.F32 R60, R8, R28, R44 ;  /* 0x0000001c083c723c */ /* 0x008fe2000000182c */
[----:B-1----:R-:W-:-:S07]  /*5520*/  FFMA.FTZ R2, R191, c[0x0][0x2d0], -R5 ;  /* 0x0000b400bf027a23 */ /* 0x002fce0000010805 */
[C---:B------:R-:W-:Y:S01]  /*5530*/  HMMA.16816.F32 R44, R8.reuse, R24, R76 ;  /* 0x00000018082c723c */ /* 0x040fe2000000184c */
[----:B------:R-:W-:Y:S01]  /*5540*/  IMAD.MOV.U32 R191, RZ, RZ, R150 ;  /* 0x000000ffffbf7224 */ /* 0x000fe200078e0096 */
[----:B------:R1:W-:Y:S06]  /*5550*/  MUFU.EX2 R155, R2 ;  /* 0x00000002009b7308 */ /* 0x0003ec0000000800 */
[C---:B------:R-:W-:Y:S01]  /*5560*/  HMMA.16816.F32 R48, R8.reuse, R26, R80 ;  /* 0x0000001a0830723c */ /* 0x040fe20000001850 */
[----:B------:R-:W3:Y:S07]  /*5570*/  LDSM.16.MT88.4 R24, [R225+0x2900] ;  /* 0x00290000e118783b */ /* 0x000eee0000004200 */
[----:B------:R-:W-:Y:S01]  /*5580*/  HMMA.16816.F32 R52, R8, R30, R36 ;  /* 0x0000001e0834723c */ /* 0x000fe20000001824 */
[----:B------:R-:W3:Y:S01]  /*5590*/  LDSM.16.MT88.4 R28, [R222+0x2900] ;  /* 0x00290000de1c783b */ /* 0x000ee20000004200 */
[----:B-1----:R-:W-:-:S02]  /*55a0*/  FFMA.FTZ R2, R167, c[0x0][0x2d0], -R0 ;  /* 0x0000b400a7027a23 */ /* 0x002fc40000010800 */
[----:B------:R-:W-:Y:S02]  /*55b0*/  IMAD.MOV.U32 R167, RZ, RZ, R149 ;  /* 0x000000ffffa77224 */ /* 0x000fe400078e0095 */
[----:B------:R1:W-:Y:S02]  /*55c0*/  MUFU.EX2 R154, R2 ;  /* 0x00000002009a7308 */ /* 0x0003e40000000800 */
[C---:B--2---:R-:W-:Y:S08]  /*55d0*/  HMMA.16816.F32 R40, R8.reuse, R20, R88 ;  /* 0x000000140828723c */ /* 0x044ff00000001858 */
[----:B------:R-:W-:Y:S01]  /*55e0*/  HMMA.16816.F32 R36, R8, R22, R108 ;  /* 0x000000160824723c */ /* 0x000fe2000000186c */
[----:B------:R-:W2:Y:S01]  /*55f0*/  LDSM.16.MT88.4 R20, [R224+0x2900] ;  /* 0x00290000e014783b */ /* 0x000ea20000004200 */
[----:B-1----:R-:W-:-:S06]  /*5600*/  FFMA.FTZ R2, R169, c[0x0][0x2d0], -R0 ;  /* 0x0000b400a9027a23 */ /* 0x002fcc0000010800 */
[C---:B----4-:R-:W-:Y:S01]  /*5610*/  HMMA.16816.F32 R56, R8.reuse, R16, R124 ;  /* 0x000000100838723c */ /* 0x050fe2000000187c */
[----:B------:R-:W-:Y:S01]  /*5620*/  IMAD.MOV.U32 R169, RZ, RZ, R148 ;  /* 0x000000ffffa97224 */ /* 0x000fe200078e0094 */
[----:B------:R1:W4:Y:S05]  /*5630*/  MUFU.EX2 R153, R2 ;  /* 0x0000000200997308 */ /* 0x00032a0000000800 */
[----:B------:R-:W-:Y:S01]  /*5640*/  IMAD.MOV.U32 R127, RZ, RZ, R139 ;  /* 0x000000ffff7f7224 */ /* 0x000fe200078e008b */
[----:B------:R-:W-:Y:S01]  /*5650*/  HMMA.16816.F32 R76, R8, R18, R116 ;  /* 0x00000012084c723c */ /* 0x000fe20000001874 */
[----:B------:R-:W2:Y:S01]  /*5660*/  LDSM.16.MT88.4 R16, [R222+0x6900] ;  /* 0x00690000de10783b */ /* 0x000ea20000004200 */
[----:B------:R-:W-:-:S02]  /*5670*/  IMAD.MOV.U32 R126, RZ, RZ, R70 ;  /* 0x000000ffff7e7224 */ /* 0x000fc400078e0046 */
[----:B------:R-:W-:Y:S02]  /*5680*/  IMAD.MOV.U32 R70, RZ, RZ, R71 ;  /* 0x000000ffff467224 */ /* 0x000fe400078e0047 */
[----:B------:R-:W-:Y:S02]  /*5690*/  IMAD.MOV.U32 R125, RZ, RZ, R134 ;  /* 0x000000ffff7d7224 */ /* 0x000fe400078e0086 */
[C---:B------:R-:W-:Y:S01]  /*56a0*/  HMMA.16816.F32 R116, R8.reuse, R12, R112 ;  /* 0x0000000c0874723c */ /* 0x040fe20000001870 */
[----:B------:R-:W-:Y:S02]  /*56b0*/  IMAD.MOV.U32 R124, RZ, RZ, R135 ;  /* 0x000000ffff7c7224 */ /* 0x000fe400078e0087 */
[----:B-1----:R-:W-:Y:S02]  /*56c0*/  FFMA.FTZ R2, R168, c[0x0][0x2d0], -R0 ;  /* 0x0000b400a8027a23 */ /* 0x002fe40000010800 */
[----:B------:R-:W-:Y:S02]  /*56d0*/  IMAD.MOV.U32 R168, RZ, RZ, R151 ;  /* 0x000000ffffa87224 */ /* 0x000fe400078e0097 */
[----:B------:R1:W-:Y:S01]  /*56e0*/  MUFU.EX2 R152, R2 ;  /* 0x0000000200987308 */ /* 0x0003e20000000800 */
[----:B------:R-:W-:Y:S01]  /*56f0*/  HMMA.16816.F32 R80, R8, R14, R100 ;  /* 0x0000000e0850723c */ /* 0x000fe20000001864 */
[----:B------:R-:W2:Y:S06]  /*5700*/  LDSM.16.MT88.4 R12, [R221+0x6900] ;  /* 0x00690000dd0c783b */ /* 0x000eac0000004200 */
[----:B-----5:R-:W-:-:S02]  /*5710*/  F2FP.PACK_AB R8, R157, R158 ;  /* 0x0000009e9d08723e */ /* 0x020fc400000000ff */
[----:B----4-:R-:W-:Y:S02]  /*5720*/  F2FP.PACK_AB R9, R153, R154 ;  /* 0x0000009a9909723e */ /* 0x010fe400000000ff */
[----:B------:R-:W-:Y:S01]  /*5730*/  F2FP.PACK_AB R10, R155, R156 ;  /* 0x0000009c9b0a723e */ /* 0x000fe200000000ff */
[----:B-1----:R-:W-:Y:S02]  /*5740*/  FFMA.FTZ R2, R170, c[0x0][0x2d0], -R0 ;  /* 0x0000b400aa027a23 */ /* 0x002fe40000010800 */
[----:B------:R-:W-:Y:S02]  /*5750*/  IMAD.MOV.U32 R170, RZ, RZ, R131 ;  /* 0x000000ffffaa7224 */ /* 0x000fe400078e0083 */
[----:B------:R-:W1:Y:S02]  /*5760*/  MUFU.EX2 R151, R2 ;  /* 0x0000000200977308 */ /* 0x000e640000000800 */
[----:B-1----:R-:W-:Y:S01]  /*5770*/  F2FP.PACK_AB R11, R151, R152 ;  /* 0x00000098970b723e */ /* 0x002fe200000000ff */
[----:B------:R-:W-:-:S05]  /*5780*/  FFMA.FTZ R2, R207, c[0x0][0x2d0], -R5 ;  /* 0x0000b400cf027a23 */ /* 0x000fca0000010805 */
[----:B------:R1:W-:Y:S01]  /*5790*/  MUFU.EX2 R150, R2 ;  /* 0x0000000200967308 */ /* 0x0003e20000000800 */
[C---:B------:R-:W-:Y:S08]  /*57a0*/  HMMA.16816.F32 R120, R8.reuse, R34, R96 ;  /* 0x000000220878723c */ /* 0x040ff00000001860 */
[----:B---3--:R-:W-:Y:S01]  /*57b0*/  HMMA.16816.F32 R96, R8, R24, R72 ;  /* 0x000000180860723c */ /* 0x008fe20000001848 */
[----:B-1----:R-:W-:-:S07]  /*57c0*/  FFMA.FTZ R2, R212, c[0x0][0x2d0], -R5 ;  /* 0x0000b400d4027a23 */ /* 0x002fce0000010805 */
[C---:B------:R-:W-:Y:S01]  /*57d0*/  HMMA.16816.F32 R100, R8.reuse, R26, R64 ;  /* 0x0000001a0864723c */ /* 0x040fe20000001840 */
[----:B------:R-:W1:Y:S01]  /*57e0*/  LDSM.16.MT88.4 R24, [R225+0x6900] ;  /* 0x00690000e118783b */ /* 0x000e620000004200 */
[----:B------:R3:W4:Y:S06]  /*57f0*/  MUFU.EX2 R149, R2 ;  /* 0x0000000200957308 */ /* 0x00072c0000000800 */
[C---:B------:R-:W-:Y:S01]  /*5800*/  HMMA.16816.F32 R112, R8.reuse, R32, R104 ;  /* 0x000000200870723c */ /* 0x040fe20000001868 */
[----:B------:R-:W5:Y:S07]  /*5810*/  LDSM.16.MT88.4 R32, [R224+0x6900] ;  /* 0x00690000e020783b */ /* 0x000f6e0000004200 */
[----:B------:R-:W-:Y:S01]  /*5820*/  HMMA.16816.F32 R108, R8, R28, R92 ;  /* 0x0000001c086c723c */ /* 0x000fe2000000185c */
[----:B---3--:R-:W-:-:S04]  /*5830*/  FFMA.FTZ R2, R216, c[0x0][0x2d0], -R5 ;  /* 0x0000b400d8027a23 */ /* 0x008fc80000010805 */
[----:B------:R3:W-:Y:S03]  /*5840*/  MUFU.EX2 R148, R2 ;  /* 0x0000000200947308 */ /* 0x0007e60000000800 */
[C---:B--2---:R-:W-:Y:S08]  /*5850*/  HMMA.16816.F32 R92, R8.reuse, R20, R60 ;  /* 0x00000014085c723c */ /* 0x044ff0000000183c */
[----:B------:R-:W-:Y:S01]  /*5860*/  HMMA.16816.F32 R88, R8, R22, R52 ;  /* 0x000000160858723c */ /* 0x000fe20000001834 */
[----:B------:R-:W2:Y:S01]  /*5870*/  LDSM.16.MT88.4 R20, [R222+0x3100] ;  /* 0x00310000de14783b */ /* 0x000ea20000004200 */
[----:B---3--:R-:W-:-:S06]  /*5880*/  FFMA.FTZ R2, R218, c[0x0][0x2d0], -R5 ;  /* 0x0000b400da027a23 */ /* 0x008fcc0000010805 */
[C---:B------:R-:W-:Y:S01]  /*5890*/  HMMA.16816.F32 R60, R8.reuse, R16, R40 ;  /* 0x00000010083c723c */ /* 0x040fe20000001828 */
[----:B------:R3:W-:Y:S07]  /*58a0*/  MUFU.EX2 R139, R2 ;  /* 0x00000002008b7308 */ /* 0x0007ee0000000800 */
[C---:B------:R-:W-:Y:S01]  /*58b0*/  HMMA.16816.F32 R40, R8.reuse, R18, R36 ;  /* 0x000000120828723c */ /* 0x040fe20000001824 */
[----:B------:R-:W2:Y:S07]  /*58c0*/  LDSM.16.MT88.4 R16, [R225+0x3100] ;  /* 0x00310000e110783b */ /* 0x000eae0000004200 */
[----:B------:R-:W-:Y:S01]  /*58d0*/  HMMA.16816.F32 R64, R8, R14, R48 ;  /* 0x0000000e0840723c */ /* 0x000fe20000001830 */
[----:B---3--:R-:W-:-:S04]  /*58e0*/  FFMA.FTZ R2, R199, c[0x0][0x2d0], -R0 ;  /* 0x0000b400c7027a23 */ /* 0x008fc80000010800 */
[----:B------:R3:W-:Y:S03]  /*58f0*/  MUFU.EX2 R138, R2 ;  /* 0x00000002008a7308 */ /* 0x0007e60000000800 */
[C---:B-1----:R-:W-:Y:S08]  /*5900*/  HMMA.16816.F32 R48, R8.reuse, R24, R56 ;  /* 0x000000180830723c */ /* 0x042ff00000001838 */
[----:B------:R-:W-:Y:S01]  /*5910*/  HMMA.16816.F32 R52, R8, R26, R76 ;  /* 0x0000001a0834723c */ /* 0x000fe2000000184c */
[----:B------:R-:W1:Y:S04]  /*5920*/  LDSM.16.MT88.4 R24, [R221+0x7100] ;  /* 0x00710000dd18783b */ /* 0x000e680000004200 */
[----:B------:R-:W-:Y:S01]  /*5930*/  LDSM.16.MT88.4 R76, [R221+0x3900] ;  /* 0x00390000dd4c783b */ /* 0x000fe20000004200 */
[----:B---3--:R-:W-:-:S02]  /*5940*/  FFMA.FTZ R2, R200, c[0x0][0x2d0], -R0 ;  /* 0x0000b400c8027a23 */ /* 0x008fc40000010800 */
[C---:B------:R-:W-:Y:S01]  /*5950*/  HMMA.16816.F32 R104, R8.reuse, R30, R84 ;  /* 0x0000001e0868723c */ /* 0x040fe20000001854 */
[----:B------:R-:W3:Y:S01]  /*5960*/  LDSM.16.MT88.4 R28, [R221+0x3100] ;  /* 0x00310000dd1c783b */ /* 0x000ee20000004200 */
[----:B------:R2:W1:Y:S06]  /*5970*/  MUFU.EX2 R137, R2 ;  /* 0x0000000200897308 */ /* 0x00046c0000000800 */
[C---:B------:R-:W-:Y:S01]  /*5980*/  HMMA.16816.F32 R84, R8.reuse, R12, R44 ;  /* 0x0000000c0854723c */ /* 0x040fe2000000182c */
[----:B------:R-:W3:Y:S07]  /*5990*/  LDSM.16.MT88.4 R12, [R224+0x3100] ;  /* 0x00310000e00c783b */ /* 0x000eee0000004200 */
[----:B-----5:R-:W-:Y:S01]  /*59a0*/  HMMA.16816.F32 R44, R8, R32, R116 ;  /* 0x00000020082c723c */ /* 0x020fe20000001874 */
[----:B------:R-:W-:Y:S01]  /*59b0*/  LDSM.16.MT88.4 R116, [R222+0x7900] ;  /* 0x00790000de74783b */ /* 0x000fe20000004200 */
[----:B--2---:R-:W-:-:S04]  /*59c0*/  FFMA.FTZ R2, R201, c[0x0][0x2d0], -R0 ;  /* 0x0000b400c9027a23 */ /* 0x004fc80000010800 */
[----:B------:R2:W-:Y:S02]  /*59d0*/  MUFU.EX2 R136, R2 ;  /* 0x0000000200887308 */ /* 0x0005e40000000800 */
[----:B------:R-:W-:Y:S01]  /*59e0*/  HMMA.16816.F32 R36, R8, R34, R80 ;  /* 0x000000220824723c */ /* 0x000fe20000001850 */
[----:B------:R-:W-:Y:S06]  /*59f0*/  LDSM.16.MT88.4 R32, [R222+0x7100] ;  /* 0x00710000de20783b */ /* 0x000fec0000004200 */
[----:B----4-:R-:W-:Y:S02]  /*5a00*/  F2FP.PACK_AB R8, R149, R150 ;  /* 0x000000969508723e */ /* 0x010fe400000000ff */
[----:B-1----:R-:W-:-:S02]  /*5a10*/  F2FP.PACK_AB R9, R137, R138 ;  /* 0x0000008a8909723e */ /* 0x002fc400000000ff */
[----:B------:R-:W-:Y:S01]  /*5a20*/  F2FP.PACK_AB R10, R139, R148 ;  /* 0x000000948b0a723e */ /* 0x000fe200000000ff */
[----:B--2---:R-:W-:-:S04]  /*5a30*/  FFMA.FTZ R2, R202, c[0x0][0x2d0], -R0 ;  /* 0x0000b400ca027a23 */ /* 0x004fc80000010800 */
[----:B------:R-:W1:Y:S02]  /*5a40*/  MUFU.EX2 R71, R2 ;  /* 0x0000000200477308 */ /* 0x000e640000000800 */
[----:B-1----:R-:W-:Y:S01]  /*5a50*/  F2FP.PACK_AB R11, R71, R136 ;  /* 0x00000088470b723e */ /* 0x002fe200000000ff */
[----:B------:R-:W-:-:S05]  /*5a60*/  FFMA.FTZ R2, R70, c[0x0][0x2d0], -R5 ;  /* 0x0000b40046027a23 */ /* 0x000fca0000010805 */
[----:B------:R1:W-:Y:S01]  /*5a70*/  MUFU.EX2 R70, R2 ;  /* 0x0000000200467308 */ /* 0x0003e20000000800 */
[C---:B------:R-:W-:Y:S08]  /*5a80*/  HMMA.16816.F32 R56, R8.reuse, R22, R104 ;  /* 0x000000160838723c */ /* 0x040ff00000001868 */
[----:B------:R-:W-:Y:S01]  /*5a90*/  HMMA.16816.F32 R96, R8, R16, R96 ;  /* 0x000000100860723c */ /* 0x000fe20000001860 */
[----:B-1----:R-:W-:-:S07]  /*5aa0*/  FFMA.FTZ R2, R126, c[0x0][0x2d0], -R5 ;  /* 0x0000b4007e027a23 */ /* 0x002fce0000010805 */
[----:B------:R-:W-:Y:S01]  /*5ab0*/  HMMA.16816.F32 R104, R8, R18, R100 ;  /* 0x000000120868723c */ /* 0x000fe20000001864 */
[----:B------:R-:W1:Y:S01]  /*5ac0*/  LDSM.16.MT88.4 R16, [R225+0x7100] ;  /* 0x00710000e110783b */ /* 0x000e620000004200 */
[----:B------:R-:W-:-:S03]  /*5ad0*/  IMAD.MOV.U32 R126, RZ, RZ, R133 ;  /* 0x000000ffff7e7224 */ /* 0x000fc600078e0085 */
[----:B------:R-:W-:Y:S03]  /*5ae0*/  LDSM.16.MT88.4 R100, [R224+0x3900] ;  /* 0x00390000e064783b */ /* 0x000fe60000004200 */
[C---:B------:R-:W-:Y:S01]  /*5af0*/  HMMA.16816.F32 R128, R8.reuse, R24, R84 ;  /* 0x000000180880723c */ /* 0x040fe20000001854 */
[----:B------:R2:W4:Y:S01]  /*5b00*/  MUFU.EX2 R24, R2 ;  /* 0x0000000200187308 */ /* 0x0005220000000800 */
[----:B------:R-:W-:Y:S06]  /*5b10*/  LDSM.16.MT88.4 R84, [R222+0x3900] ;  /* 0x00390000de54783b */ /* 0x000fec0000004200 */
[C---:B------:R-:W-:Y:S01]  /*5b20*/  HMMA.16816.F32 R80, R8.reuse, R20, R108 ;  /* 0x000000140850723c */ /* 0x040fe2000000186c */
[----:B------:R-:W-:Y:S07]  /*5b30*/  LDSM.16.MT88.4 R108, [R221+0x7900] ;  /* 0x00790000dd6c783b */ /* 0x000fee0000004200 */
[----:B---3--:R-:W-:Y:S01]  /*5b40*/  HMMA.16816.F32 R72, R8, R28, R112 ;  /* 0x0000001c0848723c */ /* 0x008fe20000001870 */
[----:B--2---:R-:W-:-:S02]  /*5b50*/  FFMA.FTZ R2, R127, c[0x0][0x2d0], -R5 ;  /* 0x0000b4007f027a23 */ /* 0x004fc40000010805 */
[----:B------:R-:W-:Y:S01]  /*5b60*/  IMAD.MOV.U32 R127, RZ, RZ, R132 ;  /* 0x000000ffff7f7224 */ /* 0x000fe200078e0084 */
[----:B----4-:R-:W-:Y:S01]  /*5b70*/  F2FP.PACK_AB R132, R24, R70 ;  /* 0x000000461884723e */ /* 0x010fe200000000ff */
[----:B------:R2:W-:Y:S03]  /*5b80*/  MUFU.EX2 R23, R2 ;  /* 0x0000000200177308 */ /* 0x0005e60000000800 */
[C---:B------:R-:W-:Y:S08]  /*5b90*/  HMMA.16816.F32 R28, R8.reuse, R30, R120 ;  /* 0x0000001e081c723c */ /* 0x040ff00000001878 */
[----:B------:R-:W-:Y:S01]  /*5ba0*/  HMMA.16816.F32 R112, R8, R12, R92 ;  /* 0x0000000c0870723c */ /* 0x000fe2000000185c */
[----:B------:R-:W-:Y:S01]  /*5bb0*/  LDSM.16.MT88.4 R92, [R225+0x3900] ;  /* 0x00390000e15c783b */ /* 0x000fe20000004200 */
[----:B--2---:R-:W-:-:S06]  /*5bc0*/  FFMA.FTZ R2, R244, c[0x0][0x2d0], -R5 ;  /* 0x0000b400f4027a23 */ /* 0x004fcc0000010805 */
[C---:B-1----:R-:W-:Y:S01]  /*5bd0*/  HMMA.16816.F32 R48, R8.reuse, R16, R48 ;  /* 0x000000100830723c */ /* 0x042fe20000001830 */
[----:B------:R1:W2:Y:S07]  /*5be0*/  MUFU.EX2 R22, R2 ;  /* 0x0000000200167308 */ /* 0x0002ae0000000800 */
[C---:B------:R-:W-:Y:S01]  /*5bf0*/  HMMA.16816.F32 R120, R8.reuse, R14, R88 ;  /* 0x0000000e0878723c */ /* 0x040fe20000001858 */
[----:B------:R-:W3:Y:S07]  /*5c00*/  LDSM.16.MT88.4 R12, [R224+0x7100] ;  /* 0x00710000e00c783b */ /* 0x000eee0000004200 */
[----:B------:R-:W-:Y:S01]  /*5c10*/  HMMA.16816.F32 R64, R8, R26, R64 ;  /* 0x0000001a0840723c */ /* 0x000fe20000001840 */
[----:B-1----:R-:W-:Y:S01]  /*5c20*/  FFMA.FTZ R2, R219, c[0x0][0x2d0], -R0 ;  /* 0x0000b400db027a23 */ /* 0x002fe20000010800 */
[----:B--2---:R-:W-:-:S03]  /*5c30*/  F2FP.PACK_AB R134, R22, R23 ;  /* 0x000000171686723e */ /* 0x004fc600000000ff */
[----:B------:R1:W-:Y:S03]  /*5c40*/  MUFU.EX2 R21, R2 ;  /* 0x0000000200157308 */ /* 0x0003e60000000800 */
[C---:B------:R-:W-:Y:S08]  /*5c50*/  HMMA.16816.F32 R60, R8.reuse, R32, R60 ;  /* 0x00000020083c723c */ /* 0x040ff0000000183c */
[----:B------:R-:W-:Y:S01]  /*5c60*/  HMMA.16816.F32 R40, R8, R34, R40 ;  /* 0x000000220828723c */ /* 0x000fe20000001828 */
[----:B-1----:R-:W-:-:S07]  /*5c70*/  FFMA.FTZ R2, R246, c[0x0][0x2d0], -R0 ;  /* 0x0000b400f6027a23 */ /* 0x002fce0000010800 */
[C---:B------:R-:W-:Y:S01]  /*5c80*/  HMMA.16816.F32 R52, R8.reuse, R18, R52 ;  /* 0x000000120834723c */ /* 0x040fe20000001834 */
[----:B------:R1:W2:Y:S07]  /*5c90*/  MUFU.EX2 R20, R2 ;  /* 0x0000000200147308 */ /* 0x0002ae0000000800 */
[----:B---3--:R-:W-:Y:S01]  /*5ca0*/  HMMA.16816.F32 R44, R8, R12, R44 ;  /* 0x0000000c082c723c */ /* 0x008fe2000000182c */
[----:B-1----:R-:W-:-:S07]  /*5cb0*/  FFMA.FTZ R2, R245, c[0x0][0x2d0], -R0 ;  /* 0x0000b400f5027a23 */ /* 0x002fce0000010800 */
[----:B------:R-:W-:Y:S01]  /*5cc0*/  HMMA.16816.F32 R36, R8, R14, R36 ;  /* 0x0000000e0824723c */ /* 0x000fe20000001824 */
[----:B------:R-:W-:Y:S01]  /*5cd0*/  FFMA.FTZ R0, R250, c[0x0][0x2d0], -R0 ;  /* 0x0000b400fa007a23 */ /* 0x000fe20000010800 */
[----:B--2---:R-:W-:Y:S01]  /*5ce0*/  F2FP.PACK_AB R133, R20, R21 ;  /* 0x000000151485723e */ /* 0x004fe200000000ff */
[----:B------:R1:W-:Y:S08]  /*5cf0*/  MUFU.EX2 R17, R2 ;  /* 0x0000000200117308 */ /* 0x0003f00000000800 */
[----:B------:R2:W3:Y:S01]  /*5d00*/  MUFU.EX2 R16, R0 ;  /* 0x0000000000107308 */ /* 0x0004e20000000800 */
[----:B-1----:R-:W-:-:S04]  /*5d10*/  FADD.FTZ R2, R127, R126 ;  /* 0x0000007e7f027221 */ /* 0x002fc80000010000 */
[----:B------:R-:W-:Y:S02]  /*5d20*/  FADD.FTZ R2, R168, R2 ;  /* 0x00000002a8027221 */ /* 0x000fe40000010000 */
[----:B--2---:R-:W-:Y:S01]  /*5d30*/  FADD.FTZ R0, R125, R124 ;  /* 0x0000007c7d007221 */ /* 0x004fe20000010000 */
[----:B---3--:R-:W-:Y:S01]  /*5d40*/  F2FP.PACK_AB R135, R16, R17 ;  /* 0x000000111087723e */ /* 0x008fe200000000ff */
        /* <DEDUP_REMOVED lines=33> */
[----:B------:R-:W2:Y:S02]  /*5f60*/  LDSM.16.MT88.4 R4, [R224+0x7900] ;  /* 0x00790000e004783b */ /* 0x000ea40000004200 */
[----:B------:R-:W-:Y:S01]  /*5f70*/  FADD.FTZ R3, R196, R0 ;  /* 0x00000000c4037221 */ /* 0x000fe20000010000 */
[----:B------:R-:W-:Y:S01]  /*5f80*/  HMMA.16816.F32 R104, R132, R108, R128 ;  /* 0x0000006c8468723c */ /* 0x000fe20000001880 */
[----:B------:R-:W-:-:S04]  /*5f90*/  @P3 IMAD.HI.U32 R0, R171, c[0x0][0x2c8], RZ ;  /* 0x0000b200ab003a27 */ /* 0x000fc800078e00ff */
[----:B------:R-:W-:Y:S01]  /*5fa0*/  FADD.FTZ R3, R166, R3 ;  /* 0x00000003a6037221 */ /* 0x000fe20000010000 */
[----:B------:R-:W-:Y:S01]  /*5fb0*/  @P3 SHF.R.U32.HI R8, RZ, c[0x0][0x2cc], R0 ;  /* 0x0000b300ff083a19 */ /* 0x000fe20000011600 */
[----:B------:R-:W-:Y:S01]  /*5fc0*/  FADD.FTZ R0, R162, R2 ;  /* 0x00000002a2007221 */ /* 0x000fe20000010000 */
[C---:B------:R-:W-:Y:S01]  /*5fd0*/  HMMA.16816.F32 R112, R132.reuse, R116, R60 ;  /* 0x000000748470723c */ /* 0x040fe2000000183c */
[----:B------:R-:W-:Y:S01]  /*5fe0*/  FADD.FTZ R2, R165, R3 ;  /* 0x00000003a5027221 */ /* 0x000fe20000010000 */
[----:B------:R-:W3:Y:S01]  /*5ff0*/  @P3 R2UR UR23, R8 ;  /* 0x00000000081733c2 */ /* 0x000ee200000e0000 */
[----:B------:R-:W-:Y:S02]  /*6000*/  FADD.FTZ R0, R161, R0 ;  /* 0x00000000a1007221 */ /* 0x000fe40000010000 */
[----:B------:R-:W-:Y:S02]  /*6010*/  FADD.FTZ R2, R164, R2 ;  /* 0x00000002a4027221 */ /* 0x000fe40000010000 */
[----:B------:R-:W-:Y:S01]  /*6020*/  FADD.FTZ R0, R160, R0 ;  /* 0x00000000a0007221 */ /* 0x000fe20000010000 */
[----:B-1----:R-:W-:Y:S01]  /*6030*/  HMMA.16816.F32 R120, R132, R124, R48 ;  /* 0x0000007c8478723c */ /* 0x002fe20000001830 */
        /* <DEDUP_REMOVED lines=11> */
[----:B---3--:R-:W-:Y:S01]  /*60f0*/  UIADD3 UR23, UR23, UR8, -UR11 ;  /* 0x0000000817177290 */ /* 0x008fe2000fffe80b */
[----:B------:R-:W-:Y:S02]  /*6100*/  FADD.FTZ R0, R151, R0 ;  /* 0x0000000097007221 */ /* 0x000fe40000010000 */
[----:B------:R-:W-:Y:S01]  /*6110*/  FADD.FTZ R2, R150, R2 ;  /* 0x0000000296027221 */ /* 0x000fe20000010000 */
[----:B------:R-:W-:Y:S01]  /*6120*/  USHF.R.S32.HI UR4, URZ, 0x1f, UR23 ;  /* 0x0000001f3f047899 */ /* 0x000fe20008011417 */
[----:B------:R-:W-:Y:S01]  /*6130*/  FADD.FTZ R0, R138, R0 ;  /* 0x000000008a007221 */ /* 0x000fe20000010000 */
[----:B------:R-:W-:Y:S01]  /*6140*/  HMMA.16816.F32 R108, R132, R110, R64 ;  /* 0x0000006e846c723c */ /* 0x000fe20000001840 */
[----:B------:R-:W-:Y:S01]  /*6150*/  FADD.FTZ R2, R149, R2 ;  /* 0x0000000295027221 */ /* 0x000fe20000010000 */
[----:B------:R-:W-:Y:S01]  /*6160*/  ULEA.HI UR4, UR4, UR23, URZ, 0x7 ;  /* 0x0000001704047291 */ /* 0x000fe2000f8f383f */
[----:B------:R-:W-:-:S02]  /*6170*/  FADD.FTZ R0, R137, R0 ;  /* 0x0000000089007221 */ /* 0x000fc40000010000 */
[----:B------:R-:W-:Y:S01]  /*6180*/  FADD.FTZ R3, R148, R2 ;  /* 0x0000000294037221 */ /* 0x000fe20000010000 */
[----:B------:R-:W-:Y:S01]  /*6190*/  USHF.R.S32.HI UR24, URZ, 0x7, UR4 ;  /* 0x000000073f187899 */ /* 0x000fe20008011404 */
[----:B------:R-:W-:Y:S01]  /*61a0*/  FADD.FTZ R2, R136, R0 ;  /* 0x0000000088027221 */ /* 0x000fe20000010000 */
[C---:B------:R-:W-:Y:S01]  /*61b0*/  HMMA.16816.F32 R116, R132.reuse, R118, R40 ;  /* 0x000000768474723c */ /* 0x040fe20000001828 */
[----:B------:R-:W-:Y:S01]  /*61c0*/  FADD.FTZ R0, R139, R3 ;  /* 0x000000038b007221 */ /* 0x000fe20000010000 */
[----:B------:R-:W-:Y:S01]  /*61d0*/  UISETP.LT.AND UP0, UPT, URZ, UR24, UPT ;  /* 0x000000183f00728c */ /* 0x000fe2000bf01270 */
[----:B------:R-:W-:Y:S02]  /*61e0*/  FADD.FTZ R2, R71, R2 ;  /* 0x0000000247027221 */ /* 0x000fe40000010000 */
[----:B------:R-:W-:Y:S01]  /*61f0*/  FADD.FTZ R0, R70, R0 ;  /* 0x0000000046007221 */ /* 0x000fe20000010000 */
[----:B------:R-:W-:Y:S01]  /*6200*/  USEL UR24, URZ, UR24, !UP0 ;  /* 0x000000183f187287 */ /* 0x000fe2000c000000 */
[----:B------:R-:W-:Y:S01]  /*6210*/  FADD.FTZ R2, R21, R2 ;  /* 0x0000000215027221 */ /* 0x000fe20000010000 */
[----:B------:R-:W-:Y:S01]  /*6220*/  HMMA.16816.F32 R124, R132, R126, R52 ;  /* 0x0000007e847c723c */ /* 0x000fe20000001834 */
[----:B------:R-:W-:Y:S01]  /*6230*/  FADD.FTZ R0, R24, R0 ;  /* 0x0000000018007221 */ /* 0x000fe20000010000 */
[----:B------:R-:W-:Y:S01]  /*6240*/  UISETP.GE.AND UP0, UPT, UR25, UR24, UPT ;  /* 0x000000181900728c */ /* 0x000fe2000bf06270 */
[----:B------:R-:W-:-:S02]  /*6250*/  FADD.FTZ R2, R20, R2 ;  /* 0x0000000214027221 */ /* 0x000fc40000010000 */
[----:B------:R-:W-:Y:S02]  /*6260*/  FADD.FTZ R0, R23, R0 ;  /* 0x0000000017007221 */ /* 0x000fe40000010000 */
[----:B------:R-:W-:Y:S01]  /*6270*/  FADD.FTZ R2, R17, R2 ;  /* 0x0000000211027221 */ /* 0x000fe20000010000 */
[----:B------:R-:W-:Y:S01]  /*6280*/  PLOP3.LUT P0, PT, PT, PT, UP0, 0x80, 0x0 ;  /* 0x000000000000781c */ /* 0x000fe20003f0f008 */
[----:B------:R-:W-:Y:S01]  /*6290*/  FADD.FTZ R3, R22, R0 ;  /* 0x0000000016037221 */ /* 0x000fe20000010000 */
[----:B--2---:R-:W-:Y:S01]  /*62a0*/  HMMA.16816.F32 R128, R132, R4, R44 ;  /* 0x000000048480723c */ /* 0x004fe2000000182c */
        /* <DEDUP_REMOVED lines=8> */
[----:B------:R-:W5:Y:S04]  /*6330*/  LDL.64 R168, [R1+0x38] ;  /* 0x0000380001a87983 */ /* 0x000f680000100a00 */
[----:B------:R-:W5:Y:S01]  /*6340*/  LDL.64 R188, [R1+0x30] ;  /* 0x0000300001bc7983 */ /* 0x000f620000100a00 */
[----:B------:R-:W-:Y:S01]  /*6350*/  IMAD.MOV.U32 R70, RZ, RZ, R68 ;  /* 0x000000ffff467224 */ /* 0x000fe200078e0044 */
[----:B------:R-:W-:-:S02]  /*6360*/  UMOV UR26, UR25 ;  /* 0x00000019001a7c82 */ /* 0x000fc40008000000 */
[----:B------:R-:W-:Y:S02]  /*6370*/  UMOV UR17, 0xffffff80 ;  /* 0xffffff8000117882 */ /* 0x000fe40000000000 */
[----:B------:R-:W-:Y:S02]  /*6380*/  ULDC.64 UR6, c[0x0][0x208] ;  /* 0x0000820000067ab9 */ /* 0x000fe40000000a00 */
[----:B------:R-:W-:Y:S01]  /*6390*/  ULDC.64 UR4, c[0x0][0x1e0] ;  /* 0x0000780000047ab9 */ /* 0x000fe20000000a00 */
[----:B-12---:R-:W-:Y:S02]  /*63a0*/  IADD3 R3, P1, R200, 0x40, RZ ;  /* 0x00000040c8037810 */ /* 0x006fe40007f3e0ff */
[----:B---3--:R-:W-:Y:S01]  /*63b0*/  IADD3 R2, P0, R170, 0x40, RZ ;  /* 0x00000040aa027810 */ /* 0x008fe20007f1e0ff */
[----:B----4-:R-:W-:Y:S02]  /*63c0*/  @P3 IMAD.HI.U32 R0, R191, c[0x0][0x2c8], RZ ;  /* 0x0000b200bf003a27 */ /* 0x010fe400078e00ff */
[----:B------:R-:W-:Y:S04]  /*63d0*/  STL [R1+0x14], R3 ;  /* 0x0000140301007387 */ /* 0x000fe80000100800 */
[----:B------:R1:W-:Y:S01]  /*63e0*/  STL [R1+0x10], R2 ;  /* 0x0000100201007387 */ /* 0x0003e20000100800 */
[----:B------:R-:W-:Y:S01]  /*63f0*/  @P3 SHF.R.U32.HI R4, RZ, c[0x0][0x2cc], R0 ;  /* 0x0000b300ff043a19 */ /* 0x000fe20000011600 */
[----:B-----5:R-:W-:-:S04]  /*6400*/  IMAD.X R0, RZ, RZ, R189, P0 ;  /* 0x000000ffff007224 */ /* 0x020fc800000e06bd */
[----:B------:R2:W-:Y:S01]  /*6410*/  @P3 STL [R1+0x4], R4 ;  /* 0x0000040401003387 */ /* 0x0005e20000100800 */
[----:B-1----:R-:W-:-:S05]  /*6420*/  IADD3.X R2, RZ, R169, RZ, P1, !PT ;  /* 0x000000a9ff027210 */ /* 0x002fca0000ffe4ff */
[----:B------:R2:W-:Y:S04]  /*6430*/  STL [R1+0xc], R2 ;  /* 0x00000c0201007387 */ /* 0x0005e80000100800 */
[----:B------:R2:W-:Y:S01]  /*6440*/  STL [R1+0x8], R0 ;  /* 0x0000080001007387 */ /* 0x0005e20000100800 */
[----:B------:R-:W-:-:S03]  /*6450*/  IMAD.MOV.U32 R3, RZ, RZ, R69 ;  /* 0x000000ffff037224 */ /* 0x000fc600078e0045 */
.L_x_503:
[----:B------:R-:W3:Y:S01]  /*6460*/  LDL.64 R158, [R1+0x48] ;  /* 0x00004800019e7983 */ /* 0x000ee20000100a00 */
[----:B------:R-:W-:Y:S04]  /*6470*/  DEPBAR.LE SB0, 0x0 ;  /* 0x000080000000791a */ /* 0x000fe80000000000 */
[----:B------:R-:W-:Y:S01]  /*6480*/  UISETP.GE.AND UP0, UPT, UR26, URZ, UPT ;  /* 0x0000003f1a00728c */ /* 0x000fe2000bf06270 */
[----:B------:R-:W4:Y:S01]  /*6490*/  LDL.64 R156, [R1+0x38] ;  /* 0x00003800019c7983 */ /* 0x000f220000100a00 */
[----:B------:R-:W-:Y:S02]  /*64a0*/  UISETP.GE.AND UP1, UPT, UR26, 0x1, UPT ;  /* 0x000000011a00788c */ /* 0x000fe4000bf26270 */
[----:B------:R-:W-:Y:S03]  /*64b0*/  UIADD3 UR25, UR26, -0x1, URZ ;  /* 0xffffffff1a197890 */ /* 0x000fe6000fffe03f */
[----:B------:R-:W-:Y:S01]  /*64c0*/  BAR.SYNC.DEFER_BLOCKING 0x0 ;  /* 0x0000000000007b1d */ /* 0x000fe20000010000 */
[----:B------:R-:W-:Y:S03]  /*64d0*/  PLOP3.LUT P0, PT, PT, PT, UP0, 0x80, 0x0 ;  /* 0x000000000000781c */ /* 0x000fe60003f0f008 */
[----:B------:R-:W-:Y:S02]  /*64e0*/  @UP0 USHF.R.S32.HI UR20, URZ, 0x1f, UR26 ;  /* 0x0000001f3f140899 */ /* 0x000fe4000801141a */
[----:B------:R-:W-:Y:S02]  /*64f0*/  @UP0 UIMAD.WIDE.U32 UR22, UR26, UR6, URZ ;  /* 0x000000061a1602a5 */ /* 0x000fe4000f8e003f */
[----:B------:R-:W-:Y:S02]  /*6500*/  @UP0 UIMAD UR20, UR20, UR6, URZ ;  /* 0x00000006141402a4 */ /* 0x000fe4000f8e023f */
[----:B------:R-:W-:Y:S02]  /*6510*/  @UP0 USHF.L.U32 UR21, UR22, 0x7, URZ ;  /* 0x0000000716150899 */ /* 0x000fe4000800063f */
[----:B------:R-:W-:Y:S04]  /*6520*/  @UP0 UIMAD UR20, UR26, UR7, UR20 ;  /* 0x000000071a1402a4 */ /* 0x000fe8000f8e0214 */
[----:B------:R-:W-:Y:S04]  /*6530*/  @UP0 UIADD3 UR20, UR23, UR20, URZ ;  /* 0x0000001417140290 */ /* 0x000fe8000fffe03f */
[----:B------:R-:W-:Y:S02]  /*6540*/  @UP0 USHF.L.U64.HI UR20, UR22, 0x7, UR20 ;  /* 0x0000000716140899 */ /* 0x000fe40008010214 */
[----:B------:R-:W-:Y:S01]  /*6550*/  @UP1 UIMAD.WIDE.U32 UR22, UR25, UR4, URZ ;  /* 0x00000004191612a5 */ /* 0x000fe2000f8e003f */
[----:B-1----:R-:W1:Y:S08]  /*6560*/  LDSM.16.M88.4 R8, [R220+0x8100] ;  /* 0x00810000dc08783b */ /* 0x002e700000000200 */
[----:B--2---:R-:W2:Y:S04]  /*6570*/  LDL R2, [R1+0x14] ;  /* 0x0000140001027983 */ /* 0x004ea80000100800 */
[----:B------:R-:W2:Y:S04]  /*6580*/  LDL R69, [R1+0xc] ;  /* 0x00000c0001457983 */ /* 0x000ea80000100800 */
        /* <DEDUP_REMOVED lines=19> */
[C---:B-1----:R-:W-:Y:S06]  /*66c0*/  HMMA.16816.F32 R36, R140.reuse, R40, RZ ;  /* 0x000000288c24723c */ /* 0x042fec00000018ff */
[----:B------:R-:W-:Y:S02]  /*66d0*/  LDSM.16.M88.4 R164, [R237] ;  /* 0x00000000eda4783b */ /* 0x000fe40000000200 */
[C---:B------:R-:W-:Y:S06]  /*66e0*/  HMMA.16816.F32 R40, R140.reuse, R42, RZ ;  /* 0x0000002a8c28723c */ /* 0x040fec00000018ff */
[----:B------:R-:W-:Y:S02]  /*66f0*/  LDSM.16.M88.4 R168, [R236] ;  /* 0x00000000eca8783b */ /* 0x000fe40000000200 */
[C---:B------:R-:W-:Y:S06]  /*6700*/  HMMA.16816.F32 R44, R140.reuse, R48, RZ ;  /* 0x000000308c2c723c */ /* 0x040fec00000018ff */
[----:B------:R-:W5:Y:S04]  /*6710*/  LDL R217, [R1+0x4] ;  /* 0x0000040001d97983 */ /* 0x000f680000100800 */
[----:B------:R-:W5:Y:S01]  /*6720*/  LDL R216, [R1+0x24] ;  /* 0x0000240001d87983 */ /* 0x000f620000100800 */
        /* <DEDUP_REMOVED lines=14> */
[----:B---3--:R-:W-:Y:S04]  /*6810*/  @P0 IADD3 R0, P1, R158, UR21, RZ ;  /* 0x000000159e000c10 */ /* 0x008fe8000ff3e0ff */
[C---:B------:R-:W-:Y:S04]  /*6820*/  @P0 LEA R188, P6, R0.reuse, c[0x0][0x1f8], 0x1 ;  /* 0x00007e0000bc0a11 */ /* 0x040fe800078c08ff */
[----:B----4-:R-:W-:Y:S02]  /*6830*/  @P0 IADD3.X R68, R157, UR20, RZ, P1, !PT ;  /* 0x000000149d440c10 */ /* 0x010fe40008ffe4ff */
[----:B------:R-:W1:Y:S02]  /*6840*/  LDSM.16.M88.4 R156, [R239] ;  /* 0x00000000ef9c783b */ /* 0x000e640000000200 */
[----:B------:R-:W-:Y:S06]  /*6850*/  @P0 LEA.HI.X R189, R0, c[0x0][0x1fc], R68, 0x1, P6 ;  /* 0x00007f0000bd0a11 */ /* 0x000fec00030f0c44 */
[----:B------:R-:W-:Y:S01]  /*6860*/  @!PT LDS RZ, [RZ] ;  /* 0x00000000fffff984 */ /* 0x000fe20000000800 */
[----:B------:R-:W-:Y:S01]  /*6870*/  @!PT LDS RZ, [RZ] ;  /* 0x00000000fffff984 */ /* 0x000fe20000000800 */
[----:B------:R-:W-:Y:S01]  /*6880*/  @!PT LDS RZ, [RZ] ;  /* 0x00000000fffff984 */ /* 0x000fe20000000800 */
[----:B------:R3:W-:Y:S08]  /*6890*/  @P0 LDGSTS.E.BYPASS.LTC128B.128 [R243+0x100], [R188.64], !P5 ;  /* 0x00100000bcf30fae */ /* 0x0007f0000e901d52 */
[----:B------:R4:W5:Y:S01]  /*68a0*/  LDL R0, [R1+0x20] ;  /* 0x0000200001007983 */ /* 0x0009620000100800 */
[----:B--2---:R-:W-:Y:S01]  /*68b0*/  @P0 IADD3 R2, P2, R2, UR21, RZ ;  /* 0x0000001502020c10 */ /* 0x004fe2000ff5e0ff */
[----:B------:R-:W-:Y:S01]  /*68c0*/  @UP1 USHF.L.U32 UR21, UR22, 0x7, URZ ;  /* 0x0000000716151899 */ /* 0x000fe2000800063f */
[C---:B-1----:R-:W-:Y:S03]  /*68d0*/  HMMA.16816.F32 R36, R144.reuse, R156, R36 ;  /* 0x0000009c9024723c */ /* 0x042fe60000001824 */
[C---:B------:R-:W-:Y:S02]  /*68e0*/  @P0 LEA R190, P1, R2.reuse, c[0x0][0x1f8], 0x1 ;  /* 0x00007e0002be0a11 */ /* 0x040fe400078208ff */
[----:B------:R-:W-:Y:S01]  /*68f0*/  @P0 IADD3.X R69, R69, UR20, RZ, P2, !PT ;  /* 0x0000001445450c10 */ /* 0x000fe200097fe4ff */
[----:B------:R-:W-:Y:S02]  /*6900*/  UIMAD UR20, UR26, UR17, 0x1 ;  /* 0x000000011a1474a4 */ /* 0x000fe4000f8e0211 */
[C---:B------:R-:W-:Y:S04]  /*6910*/  HMMA.16816.F32 R40, R144.reuse, R158, R40 ;  /* 0x0000009e9028723c */ /* 0x040fe80000001828 */
[----:B------:R-:W-:Y:S02]  /*6920*/  @P0 LEA.HI.X R191, R2, c[0x0][0x1fc], R69, 0x1, P1 ;  /* 0x00007f0002bf0a11 */ /* 0x000fe400008f0c45 */
[----:B------:R-:W-:Y:S02]  /*6930*/  @P0 IADD3 R68, P1, R188, UR10, RZ ;  /* 0x0000000abc440c10 */ /* 0x000fe4000ff3e0ff */
[C---:B------:R-:W-:Y:S01]  /*6940*/  HMMA.16816.F32 R44, R144.reuse, R160, R44 ;  /* 0x000000a0902c723c */ /* 0x040fe2000000182c */
[----:B------:R1:W-:Y:S03]  /*6950*/  @P0 LDGSTS.E.BYPASS.LTC128B.128 [R243+0x4100], [R190.64], !P4 ;  /* 0x04100000bef30fae */ /* 0x0003e6000e101d52 */
[----:B------:R-:W-:Y:S02]  /*6960*/  @P0 IADD3.X R69, R189, UR14, RZ, P1, !PT ;  /* 0x0000000ebd450c10 */ /* 0x000fe40008ffe4ff */
[C---:B------:R-:W-:Y:S02]  /*6970*/  @P0 IADD3 R148, P1, R68.reuse, UR10, RZ ;  /* 0x0000000a44940c10 */ /* 0x040fe4000ff3e0ff */
[C---:B------:R-:W-:Y:S01]  /*6980*/  HMMA.16816.F32 R48, R144.reuse, R162, R48 ;  /* 0x000000a29030723c */ /* 0x040fe20000001830 */
[----:B------:R2:W-:Y:S03]  /*6990*/  @P0 LDGSTS.E.BYPASS.LTC128B.128 [R243+0x1100], [R68.64], !P5 ;  /* 0x0110000044f30fae */ /* 0x0005e6000e901d52 */
[C---:B------:R-:W-:Y:S02]  /*69a0*/  @P0 IADD3.X R149, R69.reuse, UR14, RZ, P1, !PT ;  /* 0x0000000e45950c10 */ /* 0x040fe40008ffe4ff */
[----:B---3--:R-:W-:Y:S02]  /*69b0*/  @P0 IADD3 R188, P6, R68, UR16, RZ ;  /* 0x0000001044bc0c10 */ /* 0x008fe4000ffde0ff */
[C---:B------:R-:W-:Y:S01]  /*69c0*/  HMMA.16816.F32 R52, R144.reuse, R164, R52 ;  /* 0x000000a49034723c */ /* 0x040fe20000001834 */
[----:B------:R2:W-:Y:S03]  /*69d0*/  @P0 LDGSTS.E.BYPASS.LTC128B.128 [R243+0x5100], [R68.64+0x80], !P4 ;  /* 0x0510008044f30fae */ /* 0x0005e6000e101d52 */
[----:B------:R-:W-:Y:S02]  /*69e0*/  @P0 IADD3.X R189, R69, UR15, RZ, P6, !PT ;  /* 0x0000000f45bd0c10 */ /* 0x000fe4000b7fe4ff */
[C---:B------:R-:W-:Y:S02]  /*69f0*/  @P0 IADD3 R150, P2, R148.reuse, UR10, RZ ;  /* 0x0000000a94960c10 */ /* 0x040fe4000ff5e0ff */
[C---:B------:R-:W-:Y:S01]  /*6a00*/  HMMA.16816.F32 R56, R144.reuse, R166, R56 ;  /* 0x000000a69038723c */ /* 0x040fe20000001838 */
[----:B------:R3:W-:Y:S03]  /*6a10*/  @P0 LDGSTS.E.BYPASS.LTC128B.128 [R243+0x2100], [R148.64], !P5 ;  /* 0x0210000094f30fae */ /* 0x0007e6000e901d52 */
[C---:B------:R-:W-:Y:S04]  /*6a20*/  @P0 IADD3.X R151, R149.reuse, UR14, RZ, P2, !PT ;  /* 0x0000000e95970c10 */ /* 0x040fe800097fe4ff */
[C---:B------:R-:W-:Y:S01]  /*6a30*/  HMMA.16816.F32 R60, R144.reuse, R168, R60 ;  /* 0x000000a8903c723c */ /* 0x040fe2000000183c */
[----:B------:R1:W-:Y:S07]  /*6a40*/  @P0 LDGSTS.E.BYPASS.LTC128B.128 [R243+0x6100], [R188.64], !P4 ;  /* 0x06100000bcf30fae */ /* 0x0003ee000e101d52 */
[----:B------:R-:W-:Y:S01]  /*6a50*/  HMMA.16816.F32 R64, R144, R170, R64 ;  /* 0x000000aa9040723c */ /* 0x000fe20000001840 */
[----:B------:R3:W-:Y:S03]  /*6a60*/  @P0 LDGSTS.E.BYPASS.LTC128B.128 [R243+0x3100], [R150.64], !P5 ;  /* 0x0310000096f30fae */ /* 0x0007e6000e901d52 */
[----:B--2---:R-:W-:Y:S04]  /*6a70*/  @P0 IADD3 R68, P1, R148, UR16, RZ ;  /* 0x0000001094440c10 */ /* 0x004fe8000ff3e0ff */
[----:B------:R-:W-:Y:S05]  /*6a80*/  @P0 IADD3.X R69, R149, UR15, RZ, P1, !PT ;  /* 0x0000000f95450c10 */ /* 0x000fea0008ffe4ff */
[----:B------:R2:W-:Y:S08]  /*6a90*/  @P0 LDGSTS.E.BYPASS.LTC128B.128 [R243+0x7100], [R68.64], !P4 ;  /* 0x0710000044f30fae */ /* 0x0005f0000e101d52 */
[----:B------:R-:W-:Y:S08]  /*6aa0*/  LDSM.16.M88.4 R136, [R226+0x8900] ;  /* 0x00890000e288783b */ /* 0x000ff00000000200 */
[----:B---3--:R-:W3:Y:S08]  /*6ab0*/  LDSM.16.M88.4 R148, [R226+0x8100] ;  /* 0x00810000e294783b */ /* 0x008ef00000000200 */
[----:B------:R-:W1:Y:S08]  /*6ac0*/  LDSM.16.M88.4 R152, [R226+0x9100] ;  /* 0x00910000e298783b */ /* 0x000e700000000200 */
[----:B------:R-:W0:Y:S08]  /*6ad0*/  LDGDEPBAR ;  /* 0x00000000000079af */ /* 0x000e300000000000 */
[----:B------:R-:W1:Y:S08]  /*6ae0*/  LDSM.16.M88.4 R156, [R226+0x9900] ;  /* 0x00990000e29c783b */ /* 0x000e700000000200 */
[----:B------:R-:W1:Y:S01]  /*6af0*/  LDSM.16.M88.4 R160, [R226+0xa100] ;  /* 0x00a10000e2a0783b */ /* 0x000e620000000200 */
[C---:B---3--:R-:W-:Y:S07]  /*6b00*/  HMMA.16816.F32 R4, R172.reuse, R148, R4 ;  /* 0x00000094ac04723c */ /* 0x048fee0000001804 */
[----:B------:R-:W-:Y:S01]  /*6b10*/  LDSM.16.M88.4 R164, [R220+0xc100] ;  /* 0x00c10000dca4783b */ /* 0x000fe20000000200 */
[C---:B------:R-:W-:Y:S07]  /*6b20*/  HMMA.16816.F32 R8, R172.reuse, R150, R8 ;  /* 0x00000096ac08723c */ /* 0x040fee0000001808 */
[----:B------:R-:W3:Y:S01]  /*6b30*/  LDSM.16.M88.4 R148, [R226+0xa900] ;  /* 0x00a90000e294783b */ /* 0x000ee20000000200 */
[C---:B------:R-:W-:Y:S07]  /*6b40*/  HMMA.16816.F32 R12, R172.reuse, R136, R12 ;  /* 0x00000088ac0c723c */ /* 0x040fee000000180c */
[----:B------:R-:W-:Y:S01]  /*6b50*/  LDSM.16.M88.4 R168, [R233] ;  /* 0x00000000e9a8783b */ /* 0x000fe20000000200 */
[C---:B------:R-:W-:Y:S07]  /*6b60*/  HMMA.16816.F32 R16, R172.reuse, R138, R16 ;  /* 0x0000008aac10723c */ /* 0x040fee0000001810 */
[----:B------:R-:W2:Y:S01]  /*6b70*/  LDSM.16.M88.4 R136, [R226+0xb100] ;  /* 0x00b10000e288783b */ /* 0x000ea20000000200 */
[C---:B-1----:R-:W-:Y:S07]  /*6b80*/  HMMA.16816.F32 R20, R172.reuse, R152, R20 ;  /* 0x00000098ac14723c */ /* 0x042fee0000001814 */
[----:B------:R-:W-:Y:S01]  /*6b90*/  LDSM.16.M88.4 R188, [R232] ;  /* 0x00000000e8bc783b */ /* 0x000fe20000000200 */
[C---:B------:R-:W-:Y:S07]  /*6ba0*/  HMMA.16816.F32 R24, R172.reuse, R154, R24 ;  /* 0x0000009aac18723c */ /* 0x040fee0000001818 */
[----:B------:R-:W1:Y:S01]  /*6bb0*/  LDSM.16.M88.4 R152, [R226+0xb900] ;  /* 0x00b90000e298783b */ /* 0x000e620000000200 */
[C---:B------:R-:W-:Y:S07]  /*6bc0*/  HMMA.16816.F32 R28, R172.reuse, R156, R28 ;  /* 0x0000009cac1c723c */ /* 0x040fee000000181c */
[----:B------:R-:W-:Y:S01]  /*6bd0*/  LDSM.16.M88.4 R196, [R226+0xe900] ;  /* 0x00e90000e2c4783b */ /* 0x000fe20000000200 */
[C---:B------:R-:W-:Y:S07]  /*6be0*/  HMMA.16816.F32 R32, R172.reuse, R158, R32 ;  /* 0x0000009eac20723c */ /* 0x040fee0000001820 */
[----:B------:R-:W1:Y:S01]  /*6bf0*/  LDSM.16.M88.4 R156, [R223] ;  /* 0x00000000df9c783b */ /* 0x000e620000000200 */
[C---:B------:R-:W-:Y:S07]  /*6c00*/  HMMA.16816.F32 R36, R172.reuse, R160, R36 ;  /* 0x000000a0ac24723c */ /* 0x040fee0000001824 */
[----:B------:R-:W-:Y:S01]  /*6c10*/  LDSM.16.M88.4 R200, [R226+0xf100] ;  /* 0x00f10000e2c8783b */ /* 0x000fe20000000200 */
[C---:B------:R-:W-:Y:S07]  /*6c20*/  HMMA.16816.F32 R40, R172.reuse, R162, R40 ;  /* 0x000000a2ac28723c */ /* 0x040fee0000001828 */
[----:B------:R-:W4:Y:S01]  /*6c30*/  LDSM.16.M88.4 R160, [R223+0x800] ;  /* 0x00080000dfa0783b */ /* 0x000f220000000200 */
[C---:B---3--:R-:W-:Y:S07]  /*6c40*/  HMMA.16816.F32 R44, R172.reuse, R148, R44 ;  /* 0x00000094ac2c723c */ /* 0x048fee000000182c */
[----:B------:R-:W-:Y:S01]  /*6c50*/  LDSM.16.M88.4 R204, [R226+0xf900] ;  /* 0x00f90000e2cc783b */ /* 0x000fe20000000200 */
[C---:B------:R-:W-:Y:S07]  /*6c60*/  HMMA.16816.F32 R48, R172.reuse, R150, R48 ;  /* 0x00000096ac30723c */ /* 0x040fee0000001830 */
[----:B------:R-:W3:Y:S01]  /*6c70*/  LDSM.16.M88.4 R148, [R223+0x1000] ;  /* 0x00100000df94783b */ /* 0x000ee20000000200 */
[C---:B--2---:R-:W-:Y:S07]  /*6c80*/  HMMA.16816.F32 R52, R172.reuse, R136, R52 ;  /* 0x00000088ac34723c */ /* 0x044fee0000001834 */
[----:B------:R-:W-:Y:S01]  /*6c90*/  LDSM.16.M88.4 R212, [R223+0x4000] ;  /* 0x00400000dfd4783b */ /* 0x000fe20000000200 */
[C---:B------:R-:W-:Y:S07]  /*6ca0*/  HMMA.16816.F32 R56, R172.reuse, R138, R56 ;  /* 0x0000008aac38723c */ /* 0x040fee0000001838 */
[----:B------:R-:W2:Y:S01]  /*6cb0*/  LDSM.16.M88.4 R136, [R223+0x1800] ;  /* 0x00180000df88783b */ /* 0x000ea20000000200 */
[C---:B-1----:R-:W-:Y:S08]  /*6cc0*/  HMMA.16816.F32 R60, R172.reuse, R152, R60 ;  /* 0x00000098ac3c723c */ /* 0x042ff0000000183c */
[----:B------:R-:W-:Y:S01]  /*6cd0*/  HMMA.16816.F32 R64, R172, R154, R64 ;  /* 0x0000009aac40723c */ /* 0x000fe20000001840 */
[----:B------:R-:W1:Y:S07]  /*6ce0*/  LDSM.16.M88.4 R152, [R223+0x2000] ;  /* 0x00200000df98783b */ /* 0x000e6e0000000200 */
[C---:B------:R-:W-:Y:S08]  /*6cf0*/  HMMA.16816.F32 R4, R176.reuse, R156, R4 ;  /* 0x0000009cb004723c */ /* 0x040ff00000001804 */
[C---:B------:R-:W-:Y:S01]  /*6d00*/  HMMA.16816.F32 R8, R176.reuse, R158, R8 ;  /* 0x0000009eb008723c */ /* 0x040fe20000001808 */
[----:B------:R-:W1:Y:S07]  /*6d10*/  LDSM.16.M88.4 R156, [R223+0x2800] ;  /* 0x00280000df9c783b */ /* 0x000e6e0000000200 */
[C---:B----4-:R-:W-:Y:S04]  /*6d20*/  HMMA.16816.F32 R12, R176.reuse, R160, R12 ;  /* 0x000000a0b00c723c */ /* 0x050fe8000000180c */
[----:B-----5:R-:W-:Y:S04]  /*6d30*/  @P3 IMAD.MOV.U32 R0, RZ, RZ, R217 ;  /* 0x000000ffff003224 */ /* 0x020fe800078e00d9 */
[C---:B------:R-:W-:Y:S01]  /*6d40*/  HMMA.16816.F32 R16, R176.reuse, R162, R16 ;  /* 0x000000a2b010723c */ /* 0x040fe20000001810 */
[----:B------:R-:W4:Y:S07]  /*6d50*/  LDSM.16.M88.4 R160, [R223+0x3000] ;  /* 0x00300000dfa0783b */ /* 0x000f2e0000000200 */
[C---:B---3--:R-:W-:Y:S01]  /*6d60*/  HMMA.16816.F32 R20, R176.reuse, R148, R20 ;  /* 0x00000094b014723c */ /* 0x048fe20000001814 */
[----:B------:R-:W-:Y:S07]  /*6d70*/  SHFL.IDX PT, R2, R0, RZ, 0x1c1f ;  /* 0x001c1fff00027589 */ /* 0x000fee00000e0000 */
        /* <DEDUP_REMOVED lines=10> */
[----:B------:R-:W-:Y:S07]  /*6e20*/  LDSM.16.M88.4 R156, [R220+0xe100] ;  /* 0x00e10000dc9c783b */ /* 0x000fee0000000200 */
[C---:B----4-:R-:W-:Y:S08]  /*6e30*/  HMMA.16816.F32 R52, R176.reuse, R160, R52 ;  /* 0x000000a0b034723c */ /* 0x050ff00000001834 */
[C---:B------:R-:W-:Y:S01]  /*6e40*/  HMMA.16816.F32 R56, R176.reuse, R162, R56 ;  /* 0x000000a2b038723c */ /* 0x040fe20000001838 */
[----:B------:R-:W-:Y:S07]  /*6e50*/  LDSM.16.M88.4 R160, [R220+0xe900] ;  /* 0x00e90000dca0783b */ /* 0x000fee0000000200 */
[C---:B---3--:R-:W-:Y:S08]  /*6e60*/  HMMA.16816.F32 R60, R176.reuse, R148, R60 ;  /* 0x00000094b03c723c */ /* 0x048ff0000000183c */
[----:B------:R-:W-:Y:S01]  /*6e70*/  HMMA.16816.F32 R64, R176, R150, R64 ;  /* 0x00000096b040723c */ /* 0x000fe20000001840 */
[----:B------:R-:W3:Y:S07]  /*6e80*/  LDSM.16.M88.4 R148, [R220+0xd900] ;  /* 0x00d90000dc94783b */ /* 0x000eee0000000200 */
[C---:B------:R-:W-:Y:S08]  /*6e90*/  HMMA.16816.F32 R4, R180.reuse, R164, R4 ;  /* 0x000000a4b404723c */ /* 0x040ff00000001804 */
[C---:B------:R-:W-:Y:S01]  /*6ea0*/  HMMA.16816.F32 R8, R180.reuse, R166, R8 ;  /* 0x000000a6b408723c */ /* 0x040fe20000001808 */
[----:B------:R-:W-:Y:S07]  /*6eb0*/  LDSM.16.M88.4 R164, [R220+0xf900] ;  /* 0x00f90000dca4783b */ /* 0x000fee0000000200 */
[C---:B--2---:R-:W-:Y:S08]  /*6ec0*/  HMMA.16816.F32 R12, R180.reuse, R136, R12 ;  /* 0x00000088b40c723c */ /* 0x044ff0000000180c */
[C---:B------:R-:W-:Y:S01]  /*6ed0*/  HMMA.16816.F32 R16, R180.reuse, R138, R16 ;  /* 0x0000008ab410723c */ /* 0x040fe20000001810 */
[----:B------:R-:W2:Y:S07]  /*6ee0*/  LDSM.16.M88.4 R136, [R220+0xf100] ;  /* 0x00f10000dc88783b */ /* 0x000eae0000000200 */
[C---:B-1----:R-:W-:Y:S08]  /*6ef0*/  HMMA.16816.F32 R20, R180.reuse, R152, R20 ;  /* 0x00000098b414723c */ /* 0x042ff00000001814 */
[C---:B------:R-:W-:Y:S01]  /*6f00*/  HMMA.16816.F32 R24, R180.reuse, R154, R24 ;  /* 0x0000009ab418723c */ /* 0x040fe20000001818 */
[----:B------:R-:W1:Y:S07]  /*6f10*/  LDSM.16.M88.4 R152, [R235] ;  /* 0x00000000eb98783b */ /* 0x000e6e0000000200 */
[C---:B---3--:R-:W-:Y:S08]  /*6f20*/  HMMA.16816.F32 R28, R180.reuse, R148, R28 ;  /* 0x00000094b41c723c */ /* 0x048ff0000000181c */
[C---:B------:R-:W-:Y:S01]  /*6f30*/  HMMA.16816.F32 R32, R180.reuse, R150, R32 ;  /* 0x00000096b420723c */ /* 0x040fe20000001820 */
[----:B------:R-:W3:Y:S07]  /*6f40*/  LDSM.16.M88.4 R148, [R234] ;  /* 0x00000000ea94783b */ /* 0x000eee0000000200 */
[C---:B------:R-:W-:Y:S08]  /*6f50*/  HMMA.16816.F32 R36, R180.reuse, R156, R36 ;  /* 0x0000009cb424723c */ /* 0x040ff00000001824 */
[C---:B------:R-:W-:Y:S01]  /*6f60*/  HMMA.16816.F32 R40, R180.reuse, R158, R40 ;  /* 0x0000009eb428723c */ /* 0x040fe20000001828 */
[----:B------:R-:W4:Y:S07]  /*6f70*/  LDSM.16.M88.4 R156, [R231] ;  /* 0x00000000e79c783b */ /* 0x000f2e0000000200 */
[C---:B------:R-:W-:Y:S08]  /*6f80*/  HMMA.16816.F32 R44, R180.reuse, R160, R44 ;  /* 0x000000a0b42c723c */ /* 0x040ff0000000182c */
[C---:B------:R-:W-:Y:S01]  /*6f90*/  HMMA.16816.F32 R48, R180.reuse, R162, R48 ;  /* 0x000000a2b430723c */ /* 0x040fe20000001830 */
[----:B------:R-:W-:Y:S07]  /*6fa0*/  LDSM.16.M88.4 R160, [R226+0xc100] ;  /* 0x00c10000e2a0783b */ /* 0x000fee0000000200 */
[C---:B--2---:R-:W-:Y:S08]  /*6fb0*/  HMMA.16816.F32 R52, R180.reuse, R136, R52 ;  /* 0x00000088b434723c */ /* 0x044ff00000001834 */
[C---:B------:R-:W-:Y:S01]  /*6fc0*/  HMMA.16816.F32 R56, R180.reuse, R138, R56 ;  /* 0x0000008ab438723c */ /* 0x040fe20000001838 */
[----:B------:R-:W2:Y:S07]  /*6fd0*/  LDSM.16.M88.4 R136, [R230] ;  /* 0x00000000e688783b */ /* 0x000eae0000000200 */
[C---:B------:R-:W-:Y:S08]  /*6fe0*/  HMMA.16816.F32 R60, R180.reuse, R164, R60 ;  /* 0x000000a4b43c723c */ /* 0x040ff0000000183c */
[----:B------:R-:W-:Y:S01]  /*6ff0*/  HMMA.16816.F32 R64, R180, R166, R64 ;  /* 0x000000a6b440723c */ /* 0x000fe20000001840 */
[----:B------:R-:W-:Y:S07]  /*7000*/  LDSM.16.M88.4 R164, [R226+0xc900] ;  /* 0x00c90000e2a4783b */ /* 0x000fee0000000200 */
[C---:B-1----:R-:W-:Y:S08]  /*7010*/  HMMA.16816.F32 R4, R184.reuse, R152, R4 ;  /* 0x00000098b804723c */ /* 0x042ff00000001804 */
[C---:B------:R-:W-:Y:S01]  /*7020*/  HMMA.16816.F32 R8, R184.reuse, R154, R8 ;  /* 0x0000009ab808723c */ /* 0x040fe20000001808 */
[----:B------:R-:W-:Y:S07]  /*7030*/  LDSM.16.M88.4 R152, [R228] ;  /* 0x00000000e498783b */ /* 0x000fee0000000200 */
[C---:B---3--:R-:W-:Y:S08]  /*7040*/  HMMA.16816.F32 R12, R184.reuse, R148, R12 ;  /* 0x00000094b80c723c */ /* 0x048ff0000000180c */
[C---:B------:R-:W-:Y:S01]  /*7050*/  HMMA.16816.F32 R16, R184.reuse, R150, R16 ;  /* 0x00000096b810723c */ /* 0x040fe20000001810 */
[----:B------:R-:W1:Y:S07]  /*7060*/  LDSM.16.M88.4 R148, [R229] ;  /* 0x00000000e594783b */ /* 0x000e6e0000000200 */
[C---:B------:R-:W-:Y:S08]  /*7070*/  HMMA.16816.F32 R20, R184.reuse, R168, R20 ;  /* 0x000000a8b814723c */ /* 0x040ff00000001814 */
[C---:B------:R-:W-:Y:S01]  /*7080*/  HMMA.16816.F32 R24, R184.reuse, R170, R24 ;  /* 0x000000aab818723c */ /* 0x040fe20000001818 */
[----:B------:R-:W3:Y:S07]  /*7090*/  LDSM.16.M88.4 R168, [R226+0xd100] ;  /* 0x00d10000e2a8783b */ /* 0x000eee0000000200 */
[C---:B------:R-:W-:Y:S08]  /*70a0*/  HMMA.16816.F32 R28, R184.reuse, R188, R28 ;  /* 0x000000bcb81c723c */ /* 0x040ff0000000181c */
[C---:B------:R-:W-:Y:S01]  /*70b0*/  HMMA.16816.F32 R32, R184.reuse, R190, R32 ;  /* 0x000000beb820723c */ /* 0x040fe20000001820 */
[----:B------:R-:W5:Y:S07]  /*70c0*/  LDSM.16.M88.4 R188, [R226+0xd900] ;  /* 0x00d90000e2bc783b */ /* 0x000f6e0000000200 */
[C---:B----4-:R-:W-:Y:S08]  /*70d0*/  HMMA.16816.F32 R36, R184.reuse, R156, R36 ;  /* 0x0000009cb824723c */ /* 0x050ff00000001824 */
[C---:B------:R-:W-:Y:S01]  /*70e0*/  HMMA.16816.F32 R40, R184.reuse, R158, R40 ;  /* 0x0000009eb828723c */ /* 0x040fe20000001828 */
[----:B------:R-:W4:Y:S07]  /*70f0*/  LDSM.16.M88.4 R156, [R226+0xe100] ;  /* 0x00e10000e29c783b */ /* 0x000f2e0000000200 */
[C---:B--2---:R-:W-:Y:S08]  /*7100*/  HMMA.16816.F32 R44, R184.reuse, R136, R44 ;  /* 0x00000088b82c723c */ /* 0x044ff0000000182c */
[C---:B------:R-:W-:Y:S01]  /*7110*/  HMMA.16816.F32 R48, R184.reuse, R138, R48 ;  /* 0x0000008ab830723c */ /* 0x040fe20000001830 */
[----:B------:R-:W2:Y:S07]  /*7120*/  LDSM.16.M88.4 R136, [R223+0x4800] ;  /* 0x00480000df88783b */ /* 0x000eae0000000200 */
[C---:B-1----:R-:W-:Y:S08]  /*7130*/  HMMA.16816.F32 R52, R184.reuse, R148, R52 ;  /* 0x00000094b834723c */ /* 0x042ff00000001834 */
[C---:B------:R-:W-:Y:S08]  /*7140*/  HMMA.16816.F32 R56, R184.reuse, R150, R56 ;  /* 0x00000096b838723c */ /* 0x040ff00000001838 */
[C---:B------:R-:W-:Y:S08]  /*7150*/  HMMA.16816.F32 R60, R184.reuse, R152, R60 ;  /* 0x00000098b83c723c */ /* 0x040ff0000000183c */
[----:B------:R-:W-:Y:S08]  /*7160*/  HMMA.16816.F32 R64, R184, R154, R64 ;  /* 0x0000009ab840723c */ /* 0x000ff00000001840 */
[C---:B------:R-:W-:Y:S08]  /*7170*/  HMMA.16816.F32 R4, R192.reuse, R160, R4 ;  /* 0x000000a0c004723c */ /* 0x040ff00000001804 */
[C---:B------:R-:W-:Y:S08]  /*7180*/  HMMA.16816.F32 R8, R192.reuse, R162, R8 ;  /* 0x000000a2c008723c */ /* 0x040ff00000001808 */
[C---:B------:R-:W-:Y:S08]  /*7190*/  HMMA.16816.F32 R12, R192.reuse, R164, R12 ;  /* 0x000000a4c00c723c */ /* 0x040ff0000000180c */
[C---:B------:R-:W-:Y:S08]  /*71a0*/  HMMA.16816.F32 R16, R192.reuse, R166, R16 ;  /* 0x000000a6c010723c */ /* 0x040ff00000001810 */
[C---:B---3--:R-:W-:Y:S08]  /*71b0*/  HMMA.16816.F32 R20, R192.reuse, R168, R20 ;  /* 0x000000a8c014723c */ /* 0x048ff00000001814 */
[C---:B------:R-:W-:Y:S08]  /*71c0*/  HMMA.16816.F32 R24, R192.reuse, R170, R24 ;  /* 0x000000aac018723c */ /* 0x040ff00000001818 */
[C---:B-----5:R-:W-:Y:S08]  /*71d0*/  HMMA.16816.F32 R28, R192.reuse, R188, R28 ;  /* 0x000000bcc01c723c */ /* 0x060ff0000000181c */
        /* <DEDUP_REMOVED lines=10> */
[C---:B------:R-:W-:Y:S01]  /*7280*/  HMMA.16816.F32 R8, R208.reuse, R214, R8 ;  /* 0x000000d6d008723c */ /* 0x040fe20000001808 */
[----:B------:R-:W3:Y:S07]  /*7290*/  LDL R214, [R1+0x10] ;  /* 0x0000100001d67983 */ /* 0x000eee0000100800 */
[C---:B--2---:R-:W-:Y:S08]  /*72a0*/  HMMA.16816.F32 R12, R208.reuse, R136, R12 ;  /* 0x00000088d00c723c */ /* 0x044ff0000000180c */
[----:B------:R-:W-:Y:S01]  /*72b0*/  FMUL.FTZ R4, R4, c[0x0][0x320] ;  /* 0x0000c80004047a20 */ /* 0x000fe20000410000 */
[C---:B------:R-:W-:Y:S01]  /*72c0*/  HMMA.16816.F32 R16, R208.reuse, R138, R16 ;  /* 0x0000008ad010723c */ /* 0x040fe20000001810 */
[----:B------:R-:W2:Y:S02]  /*72d0*/  LDL R139, [R1+0x8] ;  /* 0x00000800018b7983 */ /* 0x000ea40000100800 */
[----:B------:R-:W1:Y:S01]  /*72e0*/  MUFU.TANH R156, R4 ;  /* 0x00000004009c7308 */ /* 0x000e620000002400 */
[----:B------:R-:W-:Y:S02]  /*72f0*/  FMUL.FTZ R5, R5, c[0x0][0x320] ;  /* 0x0000c80005057a20 */ /* 0x000fe40000410000 */
[----:B------:R-:W-:Y:S02]  /*7300*/  FMUL.FTZ R6, R6, c[0x0][0x320] ;  /* 0x0000c80006067a20 */ /* 0x000fe40000410000 */
[----:B------:R-:W-:Y:S04]  /*7310*/  FMUL.FTZ R7, R7, c[0x0][0x320] ;  /* 0x0000c80007077a20 */ /* 0x000fe80000410000 */
[----:B------:R-:W-:Y:S01]  /*7320*/  FMUL.FTZ R8, R8, c[0x0][0x320] ;  /* 0x0000c80008087a20 */ /* 0x000fe20000410000 */
[----:B------:R-:W4:Y:S01]  /*7330*/  MUFU.TANH R155, R5 ;  /* 0x00000005009b7308 */ /* 0x000f220000002400 */
        /* <DEDUP_REMOVED lines=14> */
[----:B------:R-:W1:Y:S01]  /*7420*/  MUFU.TANH R152, R8 ;  /* 0x0000000800987308 */ /* 0x000e620000002400 */
[----:B-----5:R-:W5:Y:S09]  /*7430*/  LDSM.16.M88.4 R4, [R223+0x5000] ;  /* 0x00500000df04783b */ /* 0x020f720000000200 */
[----:B------:R-:W1:Y:S10]  /*7440*/  MUFU.TANH R151, R9 ;  /* 0x0000000900977308 */ /* 0x000e740000002400 */
[----:B------:R-:W-:Y:S10]  /*7450*/  MUFU.TANH R149, R10 ;  /* 0x0000000a00957308 */ /* 0x000ff40000002400 */
[----:B------:R1:W-:Y:S10]  /*7460*/  MUFU.TANH R148, R11 ;  /* 0x0000000b00947308 */ /* 0x0003f40000002400 */
[----:B------:R-:W-:Y:S01]  /*7470*/  MUFU.TANH R138, R12 ;  /* 0x0000000c008a7308 */ /* 0x000fe20000002400 */
[C---:B-----5:R-:W-:Y:S09]  /*7480*/  HMMA.16816.F32 R20, R208.reuse, R4, R20 ;  /* 0x00000004d014723c */ /* 0x060ff20000001814 */
[----:B------:R-:W5:Y:S01]  /*7490*/  MUFU.TANH R137, R13 ;  /* 0x0000000d00897308 */ /* 0x000f620000002400 */
[C---:B------:R-:W-:Y:S01]  /*74a0*/  HMMA.16816.F32 R24, R208.reuse, R6, R24 ;  /* 0x00000006d018723c */ /* 0x040fe20000001818 */
[----:B------:R-:W-:Y:S08]  /*74b0*/  LDSM.16.M88.4 R4, [R223+0x6000] ;  /* 0x00600000df04783b */ /* 0x000ff00000000200 */
[----:B------:R-:W-:Y:S01]  /*74c0*/  MUFU.TANH R136, R14 ;  /* 0x0000000e00887308 */ /* 0x000fe20000002400 */
[----:B-1----:R-:W1:Y:S04]  /*74d0*/  LDSM.16.M88.4 R8, [R223+0x5800] ;  /* 0x00580000df08783b */ /* 0x002e680000000200 */
[----:B------:R-:W-:Y:S05]  /*74e0*/  FMUL.FTZ R20, R20, c[0x0][0x320] ;  /* 0x0000c80014147a20 */ /* 0x000fea0000410000 */
[----:B------:R4:W-:Y:S01]  /*74f0*/  MUFU.TANH R71, R15 ;  /* 0x0000000f00477308 */ /* 0x0009e20000002400 */
[----:B------:R-:W-:Y:S02]  /*7500*/  FMUL.FTZ R21, R21, c[0x0][0x320] ;  /* 0x0000c80015157a20 */ /* 0x000fe40000410000 */
[----:B------:R-:W-:Y:S02]  /*7510*/  FMUL.FTZ R22, R22, c[0x0][0x320] ;  /* 0x0000c80016167a20 */ /* 0x000fe40000410000 */
[----:B------:R-:W-:Y:S02]  /*7520*/  FMUL.FTZ R23, R23, c[0x0][0x320] ;  /* 0x0000c80017177a20 */ /* 0x000fe40000410000 */
[----:B------:R-:W-:Y:S02]  /*7530*/  FMUL.FTZ R24, R24, c[0x0][0x320] ;  /* 0x0000c80018187a20 */ /* 0x000fe40000410000 */
[----:B------:R-:W-:Y:S01]  /*7540*/  FMUL.FTZ R25, R25, c[0x0][0x320] ;  /* 0x0000c80019197a20 */ /* 0x000fe20000410000 */
[----:B------:R-:W-:Y:S01]  /*7550*/  MUFU.TANH R17, R18 ;  /* 0x0000001200117308 */ /* 0x000fe20000002400 */
[----:B------:R-:W-:Y:S02]  /*7560*/  FMUL.FTZ R26, R26, c[0x0][0x320] ;  /* 0x0000c8001a1a7a20 */ /* 0x000fe40000410000 */
[----:B------:R-:W-:Y:S07]  /*7570*/  FMUL.FTZ R27, R27, c[0x0][0x320] ;  /* 0x0000c8001b1b7a20 */ /* 0x000fee0000410000 */
[----:B------:R5:W3:Y:S01]  /*7580*/  MUFU.TANH R69, R16 ;  /* 0x0000001000457308 */ /* 0x000ae20000002400 */
[----:B----4-:R-:W-:Y:S09]  /*7590*/  LDSM.16.M88.4 R12, [R223+0x7800] ;  /* 0x00780000df0c783b */ /* 0x010ff20000000200 */
[----:B------:R-:W4:Y:S01]  /*75a0*/  MUFU.TANH R20, R20 ;  /* 0x0000001400147308 */ /* 0x000f220000002400 */
[C---:B-1----:R-:W-:Y:S08]  /*75b0*/  HMMA.16816.F32 R28, R208.reuse, R8, R28 ;  /* 0x00000008d01c723c */ /* 0x042ff0000000181c */
[C---:B------:R-:W-:Y:S01]  /*75c0*/  HMMA.16816.F32 R32, R208.reuse, R10, R32 ;  /* 0x0000000ad020723c */ /* 0x040fe20000001820 */
[----:B------:R-:W1:Y:S01]  /*75d0*/  MUFU.TANH R21, R21 ;  /* 0x0000001500157308 */ /* 0x000e620000002400 */
[----:B------:R-:W1:Y:S06]  /*75e0*/  LDSM.16.M88.4 R8, [R223+0x6800] ;  /* 0x00680000df08783b */ /* 0x000e6c0000000200 */
[C---:B------:R-:W-:Y:S03]  /*75f0*/  HMMA.16816.F32 R36, R208.reuse, R4, R36 ;  /* 0x00000004d024723c */ /* 0x040fe60000001824 */
[----:B------:R-:W-:Y:S05]  /*7600*/  MUFU.TANH R150, R19 ;  /* 0x0000001300967308 */ /* 0x000fea0000002400 */
[C---:B------:R-:W-:Y:S01]  /*7610*/  HMMA.16816.F32 R40, R208.reuse, R6, R40 ;  /* 0x00000006d028723c */ /* 0x040fe20000001828 */
[----:B------:R-:W4:Y:S01]  /*7620*/  LDSM.16.M88.4 R4, [R223+0x7000] ;  /* 0x00700000df04783b */ /* 0x000f220000000200 */
[----:B------:R-:W-:Y:S04]  /*7630*/  DEPBAR.LE SB0, 0x0 ;  /* 0x000080000000791a */ /* 0x000fe80000000000 */
[----:B------:R-:W2:Y:S01]  /*7640*/  MUFU.TANH R24, R24 ;  /* 0x0000001800187308 */ /* 0x000ea20000002400 */
[----:B------:R-:W-:Y:S02]  /*7650*/  FMUL.FTZ R28, R28, c[0x0][0x320] ;  /* 0x0000c8001c1c7a20 */ /* 0x000fe40000410000 */
[----:B------:R-:W-:Y:S03]  /*7660*/  FMUL.FTZ R32, R32, c[0x0][0x320] ;  /* 0x0000c80020207a20 */ /* 0x000fe60000410000 */
[----:B------:R-:W-:Y:S02]  /*7670*/  FMUL.FTZ R29, R29, c[0x0][0x320] ;  /* 0x0000c8001d1d7a20 */ /* 0x000fe40000410000 */
[----:B------:R-:W-:Y:S02]  /*7680*/  FMUL.FTZ R30, R30, c[0x0][0x320] ;  /* 0x0000c8001e1e7a20 */ /* 0x000fe40000410000 */
[----:B------:R-:W-:Y:S01]  /*7690*/  MUFU.TANH R163, R32 ;  /* 0x0000002000a37308 */ /* 0x000fe20000002400 */
[----:B------:R-:W-:Y:S01]  /*76a0*/  BAR.SYNC.DEFER_BLOCKING 0x0 ;  /* 0x0000000000007b1d */ /* 0x000fe20000010000 */
[----:B------:R-:W-:Y:S02]  /*76b0*/  FMUL.FTZ R36, R36, c[0x0][0x320] ;  /* 0x0000c80024247a20 */ /* 0x000fe40000410000 */
[----:B------:R-:W-:Y:S02]  /*76c0*/  FMUL.FTZ R37, R37, c[0x0][0x320] ;  /* 0x0000c80025257a20 */ /* 0x000fe40000410000 */
[----:B------:R-:W-:Y:S02]  /*76d0*/  FMUL.FTZ R31, R31, c[0x0][0x320] ;  /* 0x0000c8001f1f7a20 */ /* 0x000fe40000410000 */
[----:B------:R-:W-:Y:S02]  /*76e0*/  FMUL.FTZ R40, R40, c[0x0][0x320] ;  /* 0x0000c80028287a20 */ /* 0x000fe40000410000 */
[----:B------:R-:W2:Y:S01]  /*76f0*/  MUFU.TANH R25, R25 ;  /* 0x0000001900197308 */ /* 0x000ea20000002400 */
[C---:B-1----:R-:W-:Y:S01]  /*7700*/  HMMA.16816.F32 R44, R208.reuse, R8, R44 ;  /* 0x00000008d02c723c */ /* 0x042fe2000000182c */
[----:B------:R1:W1:Y:S04]  /*7710*/  SHFL.IDX PT, R8, R0, 0x1, 0x1c1f ;  /* 0x003c1f0000087f89 */ /* 0x00026800000e0000 */
[----:B------:R-:W-:Y:S02]  /*7720*/  FMUL.FTZ R41, R41, c[0x0][0x320] ;  /* 0x0000c80029297a20 */ /* 0x000fe40000410000 */
[----:B------:R-:W-:Y:S01]  /*7730*/  FMUL.FTZ R38, R38, c[0x0][0x320] ;  /* 0x0000c80026267a20 */ /* 0x000fe20000410000 */
[C---:B------:R-:W-:Y:S01]  /*7740*/  HMMA.16816.F32 R48, R208.reuse, R10, R48 ;  /* 0x0000000ad030723c */ /* 0x040fe20000001830 */
[----:B------:R5:W-:Y:S03]  /*7750*/  MUFU.TANH R18, R40 ;  /* 0x0000002800127308 */ /* 0x000be60000002400 */
[----:B------:R-:W-:Y:S02]  /*7760*/  FMUL.FTZ R39, R39, c[0x0][0x320] ;  /* 0x0000c80027277a20 */ /* 0x000fe40000410000 */
[----:B------:R-:W-:Y:S02]  /*7770*/  FMUL.FTZ R33, R33, c[0x0][0x320] ;  /* 0x0000c80021217a20 */ /* 0x000fe40000410000 */
[C---:B----4-:R-:W-:Y:S03]  /*7780*/  HMMA.16816.F32 R52, R208.reuse, R4, R52 ;  /* 0x00000004d034723c */ /* 0x050fe60000001834 */
[----:B------:R-:W-:Y:S01]  /*7790*/  MUFU.TANH R19, R41 ;  /* 0x0000002900137308 */ /* 0x000fe20000002400 */
[----:B------:R-:W-:Y:S02]  /*77a0*/  FMUL.FTZ R34, R34, c[0x0][0x320] ;  /* 0x0000c80022227a20 */ /* 0x000fe40000410000 */
[----:B------:R-:W-:Y:S02]  /*77b0*/  FMUL.FTZ R35, R35, c[0x0][0x320] ;  /* 0x0000c80023237a20 */ /* 0x000fe40000410000 */
[C---:B------:R-:W-:Y:S01]  /*77c0*/  HMMA.16816.F32 R56, R208.reuse, R6, R56 ;  /* 0x00000006d038723c */ /* 0x040fe20000001838 */
[----:B-1----:R-:W-:Y:S03]  /*77d0*/  IMAD.U32 R0, RZ, RZ, UR8 ;  /* 0x00000008ff007e24 */ /* 0x002fe6000f8e00ff */
[----:B------:R-:W-:Y:S01]  /*77e0*/  FMUL.FTZ R44, R44, c[0x0][0x320] ;  /* 0x0000c8002c2c7a20 */ /* 0x000fe20000410000 */
[----:B------:R-:W1:Y:S01]  /*77f0*/  MUFU.TANH R28, R28 ;  /* 0x0000001c001c7308 */ /* 0x000e620000002400 */
[----:B------:R-:W-:Y:S01]  /*7800*/  IADD3 R0, R0, UR20, -R216 ;  /* 0x0000001400007c10 */ /* 0x000fe2000fffe8d8 */
[----:B------:R-:W-:Y:S01]  /*7810*/  FMUL.FTZ R45, R45, c[0x0][0x320] ;  /* 0x0000c8002d2d7a20 */ /* 0x000fe20000410000 */
[C---:B------:R-:W-:Y:S01]  /*7820*/  HMMA.16816.F32 R60, R208.reuse, R12, R60 ;  /* 0x0000000cd03c723c */ /* 0x040fe2000000183c */
[----:B------:R-:W-:Y:S03]  /*7830*/  @UP1 USHF.R.S32.HI UR20, URZ, 0x1f, UR25 ;  /* 0x0000001f3f141899 */ /* 0x000fe60008011419 */
[----:B------:R-:W-:Y:S01]  /*7840*/  FMUL.FTZ R49, R49, c[0x0][0x320] ;  /* 0x0000c80031317a20 */ /* 0x000fe20000410000 */
[----:B------:R-:W-:Y:S01]  /*7850*/  IADD3 R0, R0, -UR11, RZ ;  /* 0x8000000b00007c10 */ /* 0x000fe2000fffe0ff */
[----:B------:R-:W-:Y:S01]  /*7860*/  FMUL.FTZ R48, R48, c[0x0][0x320] ;  /* 0x0000c80030307a20 */ /* 0x000fe20000410000 */
[----:B------:R-:W4:Y:S01]  /*7870*/  MUFU.TANH R29, R29 ;  /* 0x0000001d001d7308 */ /* 0x000f220000002400 */
[----:B------:R-:W-:Y:S01]  /*7880*/  HMMA.16816.F32 R64, R208, R14, R64 ;  /* 0x0000000ed040723c */ /* 0x000fe20000001840 */
[----:B------:R-:W-:Y:S03]  /*7890*/  @UP1 UIMAD UR20, UR20, UR4, URZ ;  /* 0x00000004141412a4 */ /* 0x000fe6000f8e023f */
[----:B------:R-:W-:Y:S01]  /*78a0*/  FMUL.FTZ R46, R46, c[0x0][0x320] ;  /* 0x0000c8002e2e7a20 */ /* 0x000fe20000410000 */
[----:B------:R-:W-:Y:S01]  /*78b0*/  IADD3 R2, R0, R2, RZ ;  /* 0x0000000200027210 */ /* 0x000fe20007ffe0ff */
[----:B------:R-:W-:Y:S01]  /*78c0*/  FMUL.FTZ R47, R47, c[0x0][0x320] ;  /* 0x0000c8002f2f7a20 */ /* 0x000fe20000410000 */
[----:B------:R-:W-:Y:S01]  /*78d0*/  @UP1 UIMAD UR20, UR25, UR5, UR20 ;  /* 0x00000005191412a4 */ /* 0x000fe2000f8e0214 */
[----:B------:R-:W-:Y:S01]  /*78e0*/  FMUL.FTZ R52, R52, c[0x0][0x320] ;  /* 0x0000c80034347a20 */ /* 0x000fe20000410000 */
[----:B------:R3:W-:Y:S01]  /*78f0*/  MUFU.TANH R15, R49 ;  /* 0x00000031000f7308 */ /* 0x0007e20000002400 */
[C---:B------:R-:W-:Y:S01]  /*7900*/  ISETP.GT.AND P0, PT, R2.reuse, RZ, PT ;  /* 0x000000ff0200720c */ /* 0x040fe20003f04270 */
[----:B------:R-:W-:Y:S01]  /*7910*/  @UP1 UIADD3 UR20, UR23, UR20, URZ ;  /* 0x0000001417141290 */ /* 0x000fe2000fffe03f */
[----:B------:R-:W-:Y:S01]  /*7920*/  ISETP.GT.AND P6, PT, R2, 0x1, PT ;  /* 0x000000010200780c */ /* 0x000fe20003fc4270 */
[----:B------:R-:W-:Y:S01]  /*7930*/  IMAD.IADD R0, R0, 0x1, R8 ;  /* 0x0000000100007824 */ /* 0x000fe200078e0208 */
[----:B------:R-:W-:Y:S01]  /*7940*/  FSEL R6, R156, -INF , P0 ;  /* 0xff8000009c067808 */ /* 0x000fe20000000000 */
[----:B------:R-:W-:Y:S01]  /*7950*/  FMUL.FTZ R5, R56, c[0x0][0x320] ;  /* 0x0000c80038057a20 */ /* 0x000fe20000410000 */
[----:B------:R-:W-:Y:S01]  /*7960*/  FSEL R7, R155, -INF , P6 ;  /* 0xff8000009b077808 */ /* 0x000fe20003000000 */
[----:B-----5:R-:W-:Y:S01]  /*7970*/  FMUL.FTZ R16, R57, c[0x0][0x320] ;  /* 0x0000c80039107a20 */ /* 0x020fe20000410000 */
[C---:B------:R-:W-:Y:S01]  /*7980*/  ISETP.GT.AND P0, PT, R2.reuse, 0x8, PT ;  /* 0x000000080200780c */ /* 0x040fe20003f04270 */
[----:B------:R-:W-:Y:S01]  /*7990*/  MUFU.TANH R14, R48 ;  /* 0x00000030000e7308 */ /* 0x000fe20000002400 */
[----:B------:R-:W-:Y:S01]  /*79a0*/  ISETP.GT.AND P6, PT, R2, 0x9, PT ;  /* 0x000000090200780c */ /* 0x000fe20003fc4270 */
[----:B------:R-:W-:Y:S01]  /*79b0*/  FMUL.FTZ R53, R53, c[0x0][0x320] ;  /* 0x0000c80035357a20 */ /* 0x000fe20000410000 */
[----:B------:R-:W-:Y:S01]  /*79c0*/  FSEL R8, R152, -INF , P0 ;  /* 0xff80000098087808 */ /* 0x000fe20000000000 */
[----:B------:R-:W-:Y:S01]  /*79d0*/  FMUL.FTZ R61, R61, c[0x0][0x320] ;  /* 0x0000c8003d3d7a20 */ /* 0x000fe20000410000 */
[----:B------:R-:W-:Y:S01]  /*79e0*/  FSEL R9, R151, -INF , P6 ;  /* 0xff80000097097808 */ /* 0x000fe20003000000 */
[----:B------:R-:W-:Y:S01]  /*79f0*/  FMUL.FTZ R54, R54, c[0x0][0x320] ;  /* 0x0000c80036367a20 */ /* 0x000fe20000410000 */
[C---:B------:R-:W-:Y:S01]  /*7a00*/  ISETP.GT.AND P6, PT, R2.reuse, 0x11, PT ;  /* 0x000000110200780c */ /* 0x040fe20003fc4270 */
[----:B------:R-:W-:Y:S01]  /*7a10*/  FMUL.FTZ R55, R55, c[0x0][0x320] ;  /* 0x0000c80037377a20 */ /* 0x000fe20000410000 */
[----:B------:R-:W-:Y:S01]  /*7a20*/  ISETP.GT.AND P0, PT, R2, 0x10, PT ;  /* 0x000000100200780c */ /* 0x000fe20003f04270 */
[----:B------:R-:W5:Y:S01]  /*7a30*/  MUFU.TANH R33, R33 ;  /* 0x0000002100217308 */ /* 0x000f620000002400 */
[----:B------:R-:W-:Y:S01]  /*7a40*/  FSEL R40, R137, -INF , P6 ;  /* 0xff80000089287808 */ /* 0x000fe20003000000 */
[----:B------:R-:W-:Y:S01]  /*7a50*/  FMUL.FTZ R43, R43, c[0x0][0x320] ;  /* 0x0000c8002b2b7a20 */ /* 0x000fe20000410000 */
[----:B------:R-:W-:Y:S01]  /*7a60*/  ISETP.GT.AND P2, PT, R0, RZ, PT ;  /* 0x000000ff0000720c */ /* 0x000fe20003f44270 */
[----:B------:R-:W-:Y:S01]  /*7a70*/  FMUL.FTZ R42, R42, c[0x0][0x320] ;  /* 0x0000c8002a2a7a20 */ /* 0x000fe20000410000 */
[----:B------:R-:W-:Y:S01]  /*7a80*/  FSEL R32, R138, -INF , P0 ;  /* 0xff8000008a207808 */ /* 0x000fe20000000000 */
[----:B------:R-:W-:Y:S01]  /*7a90*/  FMUL.FTZ R50, R50, c[0x0][0x320] ;  /* 0x0000c80032327a20 */ /* 0x000fe20000410000 */
[----:B------:R-:W-:Y:S01]  /*7aa0*/  ISETP.GT.AND P0, PT, R2, 0x18, PT ;  /* 0x000000180200780c */ /* 0x000fe20003f04270 */
[----:B------:R-:W-:Y:S01]  /*7ab0*/  FMUL.FTZ R60, R60, c[0x0][0x320] ;  /* 0x0000c8003c3c7a20 */ /* 0x000fe20000410000 */
[----:B------:R-:W-:Y:S01]  /*7ac0*/  ISETP.GT.AND P6, PT, R2, 0x19, PT ;  /* 0x000000190200780c */ /* 0x000fe20003fc4270 */
[----:B------:R-:W1:Y:S01]  /*7ad0*/  MUFU.TANH R22, R22 ;  /* 0x0000001600167308 */ /* 0x000e620000002400 */
[----:B------:R-:W-:Y:S01]  /*7ae0*/  FSEL R10, R154, -INF , P2 ;  /* 0xff8000009a0a7808 */ /* 0x000fe20001000000 */
[----:B------:R-:W-:Y:S01]  /*7af0*/  FMUL.FTZ R64, R64, c[0x0][0x320] ;  /* 0x0000c80040407a20 */ /* 0x000fe20000410000 */
[----:B------:R-:W-:Y:S01]  /*7b00*/  ISETP.GT.AND P2, PT, R0, 0x8, PT ;  /* 0x000000080000780c */ /* 0x000fe20003f44270 */
[----:B------:R-:W-:Y:S01]  /*7b10*/  FMUL.FTZ R51, R51, c[0x0][0x320] ;  /* 0x0000c80033337a20 */ /* 0x000fe20000410000 */
[----:B---3--:R-:W-:Y:S01]  /*7b20*/  FSEL R49, R69, -INF , P0 ;  /* 0xff80000045317808 */ /* 0x008fe20000000000 */
[----:B------:R-:W-:Y:S01]  /*7b30*/  FMUL.FTZ R65, R65, c[0x0][0x320] ;  /* 0x0000c80041417a20 */ /* 0x000fe20000410000 */
[----:B------:R-:W-:Y:S01]  /*7b40*/  ISETP.GT.AND P0, PT, R2, 0x20, PT ;  /* 0x000000200200780c */ /* 0x000fe20003f04270 */
[----:B------:R-:W-:Y:S01]  /*7b50*/  FMUL.FTZ R58, R58, c[0x0][0x320] ;  /* 0x0000c8003a3a7a20 */ /* 0x000fe20000410000 */
[----:B------:R-:W-:Y:S01]  /*7b60*/  FSEL R56, R68, -INF , P6 ;  /* 0xff80000044387808 */ /* 0x000fe20003000000 */
[----:B------:R-:W2:Y:S01]  /*7b70*/  MUFU.TANH R36, R36 ;  /* 0x0000002400247308 */ /* 0x000ea20000002400 */
[----:B------:R-:W-:Y:S01]  /*7b80*/  ISETP.GT.AND P6, PT, R2, 0x21, PT ;  /* 0x000000210200780c */ /* 0x000fe20003fc4270 */
[----:B------:R-:W-:Y:S01]  /*7b90*/  FMUL.FTZ R59, R59, c[0x0][0x320] ;  /* 0x0000c8003b3b7a20 */ /* 0x000fe20000410000 */
[----:B------:R-:W-:Y:S01]  /*7ba0*/  FSEL R12, R149, -INF , P2 ;  /* 0xff800000950c7808 */ /* 0x000fe20001000000 */
[----:B------:R-:W-:Y:S01]  /*7bb0*/  FMUL.FTZ R62, R62, c[0x0][0x320] ;  /* 0x0000c8003e3e7a20 */ /* 0x000fe20000410000 */
[----:B------:R-:W-:Y:S01]  /*7bc0*/  FSEL R151, R20, -INF , P0 ;  /* 0xff80000014977808 */ /* 0x000fe20000000000 */
[----:B------:R-:W-:Y:S01]  /*7bd0*/  FMUL.FTZ R63, R63, c[0x0][0x320] ;  /* 0x0000c8003f3f7a20 */ /* 0x000fe20000410000 */
[----:B------:R-:W-:Y:S01]  /*7be0*/  FSEL R152, R21, -INF , P6 ;  /* 0xff80000015987808 */ /* 0x000fe20003000000 */
[----:B------:R-:W-:Y:S01]  /*7bf0*/  FMUL.FTZ R66, R66, c[0x0][0x320] ;  /* 0x0000c80042427a20 */ /* 0x000fe20000410000 */
[----:B------:R-:W-:Y:S01]  /*7c00*/  ISETP.GT.AND P2, PT, R0, 0x10, PT ;  /* 0x000000100000780c */ /* 0x000fe20003f44270 */
[----:B------:R-:W3:Y:S01]  /*7c10*/  LDL.64 R20, [R1+0x40] ;  /* 0x0000400001147983 */ /* 0x000ee20000100a00 */
[----:B------:R-:W-:Y:S01]  /*7c20*/  FMNMX.FTZ R4, R6, R3, !PT ;  /* 0x0000000306047209 */ /* 0x000fe20007810000 */
[----:B------:R-:W1:Y:S01]  /*7c30*/  MUFU.TANH R23, R23 ;  /* 0x0000001700177308 */ /* 0x000e620000002400 */
[----:B------:R-:W-:Y:S01]  /*7c40*/  FSEL R41, R136, -INF , P2 ;  /* 0xff80000088297808 */ /* 0x000fe20001000000 */
[----:B------:R-:W-:Y:S01]  /*7c50*/  FMUL.FTZ R67, R67, c[0x0][0x320] ;  /* 0x0000c80043437a20 */ /* 0x000fe20000410000 */
[----:B------:R-:W-:Y:S01]  /*7c60*/  ISETP.GT.AND P2, PT, R0, 0x18, PT ;  /* 0x000000180000780c */ /* 0x000fe20003f44270 */
[----:B------:R-:W3:Y:S01]  /*7c70*/  LDL.64 R136, [R1+0x30] ;  /* 0x0000300001887983 */ /* 0x000ee20000100a00 */
[----:B------:R-:W-:Y:S01]  /*7c80*/  FMNMX.FTZ R4, R7, R4, !PT ;  /* 0x0000000407047209 */ /* 0x000fe20007810000 */
[----:B------:R-:W-:Y:S01]  /*7c90*/  @UP1 USHF.L.U64.HI UR20, UR22, 0x7, UR20 ;  /* 0x0000000716141899 */ /* 0x000fe20008010214 */
[----:B------:R-:W-:Y:S01]  /*7ca0*/  FSEL R57, R17, -INF , P2 ;  /* 0xff80000011397808 */ /* 0x000fe20001000000 */
[----:B------:R-:W-:Y:S01]  /*7cb0*/  @UP1 USHF.L.U32 UR22, UR4, 0x6, URZ ;  /* 0x0000000604161899 */ /* 0x000fe2000800063f */
[----:B------:R-:W-:Y:S01]  /*7cc0*/  FMNMX.FTZ R4, R8, R4, !PT ;  /* 0x0000000408047209 */ /* 0x000fe20007810000 */
[----:B------:R1:W-:Y:S01]  /*7cd0*/  MUFU.TANH R17, R5 ;  /* 0x0000000500117308 */ /* 0x0003e20000002400 */
[----:B------:R-:W-:Y:S01]  /*7ce0*/  ISETP.GT.AND P1, PT, R0, 0x1, PT ;  /* 0x000000010000780c */ /* 0x000fe20003f24270 */
[----:B------:R-:W-:Y:S01]  /*7cf0*/  @UP1 USHF.L.U64.HI UR23, UR4, 0x6, UR5 ;  /* 0x0000000604171899 */ /* 0x000fe20008010205 */
[----:B------:R-:W-:Y:S02]  /*7d00*/  FMNMX.FTZ R4, R9, R4, !PT ;  /* 0x0000000409047209 */ /* 0x000fe40007810000 */
[----:B------:R-:W-:Y:S02]  /*7d10*/  FSEL R11, R153, -INF , P1 ;  /* 0xff800000990b7808 */ /* 0x000fe40000800000 */
[----:B------:R-:W-:Y:S02]  /*7d20*/  FMNMX.FTZ R4, R32, R4, !PT ;  /* 0x0000000420047209 */ /* 0x000fe40007810000 */
[----:B------:R-:W-:Y:S01]  /*7d30*/  ISETP.GT.AND P0, PT, R2, 0x28, PT ;  /* 0x000000280200780c */ /* 0x000fe20003f04270 */
[----:B------:R-:W4:Y:S01]  /*7d40*/  MUFU.TANH R37, R37 ;  /* 0x0000002500257308 */ /* 0x000f220000002400 */
[----:B------:R-:W-:Y:S02]  /*7d50*/  FMNMX.FTZ R4, R40, R4, !PT ;  /* 0x0000000428047209 */ /* 0x000fe40007810000 */
[----:B------:R-:W-:Y:S02]  /*7d60*/  ISETP.GT.AND P1, PT, R0, 0x9, PT ;  /* 0x000000090000780c */ /* 0x000fe40003f24270 */
[----:B------:R-:W-:Y:S02]  /*7d70*/  FMNMX.FTZ R4, R49, R4, !PT ;  /* 0x0000000431047209 */ /* 0x000fe40007810000 */
[----:B--2---:R-:W-:Y:S02]  /*7d80*/  FSEL R155, R24, -INF , P0 ;  /* 0xff800000189b7808 */ /* 0x004fe40000000000 */
[----:B------:R-:W-:Y:S01]  /*7d90*/  FMNMX.FTZ R4, R56, R4, !PT ;  /* 0x0000000438047209 */ /* 0x000fe20007810000 */
[----:B------:R-:W2:Y:S01]  /*7da0*/  MUFU.TANH R26, R26 ;  /* 0x0000001a001a7308 */ /* 0x000ea20000002400 */
[----:B------:R-:W-:Y:S02]  /*7db0*/  ISETP.GT.AND P6, PT, R2, 0x29, PT ;  /* 0x000000290200780c */ /* 0x000fe40003fc4270 */
[----:B------:R-:W-:Y:S02]  /*7dc0*/  FMNMX.FTZ R4, R151, R4, !PT ;  /* 0x0000000497047209 */ /* 0x000fe40007810000 */
[----:B-1----:R-:W-:Y:S02]  /*7dd0*/  FMNMX.FTZ R5, R10, R70, !PT ;  /* 0x000000460a057209 */ /* 0x002fe40007810000 */
[----:B------:R-:W-:Y:S02]  /*7de0*/  FMNMX.FTZ R4, R152, R4, !PT ;  /* 0x0000000498047209 */ /* 0x000fe40007810000 */
[----:B------:R-:W-:Y:S01]  /*7df0*/  FMNMX.FTZ R5, R11, R5, !PT ;  /* 0x000000050b057209 */ /* 0x000fe20007810000 */
[----:B------:R-:W1:Y:S01]  /*7e00*/  MUFU.TANH R27, R27 ;  /* 0x0000001b001b7308 */ /* 0x000e620000002400 */
[----:B------:R-:W-:Y:S02]  /*7e10*/  FSEL R13, R148, -INF , P1 ;  /* 0xff800000940d7808 */ /* 0x000fe40000800000 */
[----:B------:R-:W-:Y:S02]  /*7e20*/  FMNMX.FTZ R5, R12, R5, !PT ;  /* 0x000000050c057209 */ /* 0x000fe40007810000 */
[----:B------:R-:W-:Y:S02]  /*7e30*/  ISETP.GT.AND P0, PT, R2, 0x30, PT ;  /* 0x000000300200780c */ /* 0x000fe40003f04270 */
[----:B------:R-:W-:Y:S02]  /*7e40*/  FSEL R156, R25, -INF , P6 ;  /* 0xff800000199c7808 */ /* 0x000fe40003000000 */
[----:B------:R-:W-:Y:S01]  /*7e50*/  FMNMX.FTZ R4, R155, R4, !PT ;  /* 0x000000049b047209 */ /* 0x000fe20007810000 */
[----:B------:R-:W1:Y:S01]  /*7e60*/  MUFU.TANH R30, R30 ;  /* 0x0000001e001e7308 */ /* 0x000e620000002400 */
[----:B------:R-:W-:Y:S02]  /*7e70*/  FSEL R159, R28, -INF , P0 ;  /* 0xff8000001c9f7808 */ /* 0x000fe40000000000 */
[----:B------:R-:W-:Y:S02]  /*7e80*/  FMNMX.FTZ R5, R13, R5, !PT ;  /* 0x000000050d057209 */ /* 0x000fe40007810000 */
[----:B------:R-:W-:Y:S02]  /*7e90*/  ISETP.GT.AND P6, PT, R2, 0x31, PT ;  /* 0x000000310200780c */ /* 0x000fe40003fc4270 */
[----:B------:R-:W-:Y:S02]  /*7ea0*/  ISETP.GT.AND P1, PT, R0, 0x11, PT ;  /* 0x000000110000780c */ /* 0x000fe40003f24270 */
[----:B------:R-:W-:Y:S01]  /*7eb0*/  FMNMX.FTZ R4, R156, R4, !PT ;  /* 0x000000049c047209 */ /* 0x000fe20007810000 */
[----:B------:R-:W1:Y:S01]  /*7ec0*/  MUFU.TANH R31, R31 ;  /* 0x0000001f001f7308 */ /* 0x000e620000002400 */
[----:B----4-:R-:W-:Y:S02]  /*7ed0*/  FSEL R160, R29, -INF , P6 ;  /* 0xff8000001da07808 */ /* 0x010fe40003000000 */
[----:B------:R-:W-:Y:S02]  /*7ee0*/  FSEL R48, R71, -INF , P1 ;  /* 0xff80000047307808 */ /* 0x000fe40000800000 */
[----:B------:R-:W-:Y:S02]  /*7ef0*/  ISETP.GT.AND P0, PT, R2, 0x38, PT ;  /* 0x000000380200780c */ /* 0x000fe40003f04270 */
[----:B------:R-:W-:Y:S02]  /*7f00*/  FMNMX.FTZ R5, R41, R5, !PT ;  /* 0x0000000529057209 */ /* 0x000fe40007810000 */
[----:B------:R-:W-:Y:S01]  /*7f10*/  FMNMX.FTZ R4, R159, R4, !PT ;  /* 0x000000049f047209 */ /* 0x000fe20007810000 */
[----:B------:R-:W4:Y:S01]  /*7f20*/  MUFU.TANH R44, R44 ;  /* 0x0000002c002c7308 */ /* 0x000f220000002400 */
[----:B------:R-:W-:Y:S02]  /*7f30*/  ISETP.GT.AND P1, PT, R0, 0x19, PT ;  /* 0x000000190000780c */ /* 0x000fe40003f24270 */
[----:B------:R-:W-:Y:S02]  /*7f40*/  ISETP.GT.AND P6, PT, R2, 0x39, PT ;  /* 0x000000390200780c */ /* 0x000fe40003fc4270 */
[----:B------:R-:W-:Y:S02]  /*7f50*/  FSEL R163, R163, -INF , P0 ;  /* 0xff800000a3a37808 */ /* 0x000fe40000000000 */
[----:B------:R-:W-:Y:S02]  /*7f60*/  FMNMX.FTZ R5, R48, R5, !PT ;  /* 0x0000000530057209 */ /* 0x000fe40007810000 */
[----:B------:R-:W-:Y:S01]  /*7f70*/  FMNMX.FTZ R4, R160, R4, !PT ;  /* 0x00000004a0047209 */ /* 0x000fe20007810000 */
[----:B------:R-:W1:Y:S01]  /*7f80*/  MUFU.TANH R34, R34 ;  /* 0x0000002200227308 */ /* 0x000e620000002400 */
[----:B------:R-:W-:Y:S02]  /*7f90*/  ISETP.GT.AND P2, PT, R0, 0x20, PT ;  /* 0x000000200000780c */ /* 0x000fe40003f44270 */
[----:B------:R-:W-:Y:S02]  /*7fa0*/  ISETP.GT.AND P0, PT, R2, 0x40, PT ;  /* 0x000000400200780c */ /* 0x000fe40003f04270 */
[----:B------:R-:W-:Y:S02]  /*7fb0*/  FSEL R150, R150, -INF , P1 ;  /* 0xff80000096967808 */ /* 0x000fe40000800000 */
[----:B-----5:R-:W-:Y:S02]  /*7fc0*/  FSEL R164, R33, -INF , P6 ;  /* 0xff80000021a47808 */ /* 0x020fe40003000000 */
[----:B------:R-:W-:Y:S01]  /*7fd0*/  FMNMX.FTZ R5, R57, R5, !PT ;  /* 0x0000000539057209 */ /* 0x000fe20007810000 */
[----:B------:R-:W5:Y:S01]  /*7fe0*/  MUFU.TANH R35, R35 ;  /* 0x0000002300237308 */ /* 0x000f620000002400 */
[----:B------:R-:W-:Y:S02]  /*7ff0*/  FMNMX.FTZ R4, R163, R4, !PT ;  /* 0x00000004a3047209 */ /* 0x000fe40007810000 */
[----:B------:R-:W-:Y:S02]  /*8000*/  FSEL R153, R22, -INF , P2 ;  /* 0xff80000016997808 */ /* 0x000fe40001000000 */
[----:B------:R-:W-:Y:S02]  /*8010*/  FSEL R167, R36, -INF , P0 ;  /* 0xff80000024a77808 */ /* 0x000fe40000000000 */
[----:B------:R-:W-:Y:S02]  /*8020*/  ISETP.GT.AND P1, PT, R0, 0x21, PT ;  /* 0x000000210000780c */ /* 0x000fe40003f24270 */
[----:B------:R-:W-:Y:S01]  /*8030*/  ISETP.GT.AND P6, PT, R2, 0x41, PT ;  /* 0x000000410200780c */ /* 0x000fe20003fc4270 */
[----:B------:R-:W1:Y:S01]  /*8040*/  MUFU.TANH R38, R38 ;  /* 0x0000002600267308 */ /* 0x000e620000002400 */
[----:B------:R-:W-:Y:S02]  /*8050*/  FMNMX.FTZ R4, R164, R4, !PT ;  /* 0x00000004a4047209 */ /* 0x000fe40007810000 */
[----:B------:R-:W-:Y:S02]  /*8060*/  FMNMX.FTZ R5, R150, R5, !PT ;  /* 0x0000000596057209 */ /* 0x000fe40007810000 */
[----:B------:R-:W-:Y:S02]  /*8070*/  FSEL R154, R23, -INF , P1 ;  /* 0xff800000179a7808 */ /* 0x000fe40000800000 */
[----:B------:R-:W-:Y:S02]  /*8080*/  FSEL R168, R37, -INF , P6 ;  /* 0xff80000025a87808 */ /* 0x000fe40003000000 */
[----:B------:R-:W-:Y:S01]  /*8090*/  FMNMX.FTZ R4, R167, R4, !PT ;  /* 0x00000004a7047209 */ /* 0x000fe20007810000 */
[----:B------:R-:W4:Y:S01]  /*80a0*/  MUFU.TANH R39, R39 ;  /* 0x0000002700277308 */ /* 0x000f220000002400 */
[C---:B------:R-:W-:Y:S02]  /*80b0*/  ISETP.GT.AND P2, PT, R0.reuse, 0x28, PT ;  /* 0x000000280000780c */ /* 0x040fe40003f44270 */
[----:B------:R-:W-:Y:S02]  /*80c0*/  ISETP.GT.AND P1, PT, R0, 0x29, PT ;  /* 0x000000290000780c */ /* 0x000fe40003f24270 */
[----:B------:R-:W-:Y:S02]  /*80d0*/  ISETP.GT.AND P0, PT, R2, 0x48, PT ;  /* 0x000000480200780c */ /* 0x000fe40003f04270 */
[----:B------:R-:W-:Y:S02]  /*80e0*/  FMNMX.FTZ R5, R153, R5, !PT ;  /* 0x0000000599057209 */ /* 0x000fe40007810000 */
[----:B------:R-:W-:Y:S01]  /*80f0*/  FMNMX.FTZ R4, R168, R4, !PT ;  /* 0x00000004a8047209 */ /* 0x000fe20007810000 */
[----:B------:R-:W4:Y:S01]  /*8100*/  MUFU.TANH R45, R45 ;  /* 0x0000002d002d7308 */ /* 0x000f220000002400 */
[----:B--2---:R-:W-:Y:S02]  /*8110*/  FSEL R157, R26, -INF , P2 ;  /* 0xff8000001a9d7808 */ /* 0x004fe40001000000 */
[C---:B------:R-:W-:Y:S02]  /*8120*/  ISETP.GT.AND P2, PT, R0.reuse, 0x30, PT ;  /* 0x000000300000780c */ /* 0x040fe40003f44270 */
[----:B-1----:R-:W-:Y:S02]  /*8130*/  FSEL R158, R27, -INF , P1 ;  /* 0xff8000001b9e7808 */ /* 0x002fe40000800000 */
[----:B------:R-:W-:Y:S02]  /*8140*/  ISETP.GT.AND P1, PT, R0, 0x31, PT ;  /* 0x000000310000780c */ /* 0x000fe40003f24270 */
[----:B------:R-:W-:Y:S01]  /*8150*/  FSEL R171, R18, -INF , P0 ;  /* 0xff80000012ab7808 */ /* 0x000fe20000000000 */
[----:B------:R-:W-:Y:S01]  /*8160*/  MUFU.TANH R43, R43 ;  /* 0x0000002b002b7308 */ /* 0x000fe20000002400 */
[----:B------:R-:W-:Y:S02]  /*8170*/  ISETP.GT.AND P6, PT, R2, 0x49, PT ;  /* 0x000000490200780c */ /* 0x000fe40003fc4270 */
[----:B------:R-:W-:Y:S02]  /*8180*/  FMNMX.FTZ R5, R154, R5, !PT ;  /* 0x000000059a057209 */ /* 0x000fe40007810000 */
[----:B------:R-:W-:Y:S02]  /*8190*/  FSEL R161, R30, -INF , P2 ;  /* 0xff8000001ea17808 */ /* 0x000fe40001000000 */
[----:B------:R-:W-:Y:S02]  /*81a0*/  FSEL R162, R31, -INF , P1 ;  /* 0xff8000001fa27808 */ /* 0x000fe40000800000 */
[----:B------:R-:W-:Y:S01]  /*81b0*/  ISETP.GT.AND P0, PT, R2, 0x50, PT ;  /* 0x000000500200780c */ /* 0x000fe20003f04270 */
[----:B------:R-:W1:Y:S01]  /*81c0*/  MUFU.TANH R42, R42 ;  /* 0x0000002a002a7308 */ /* 0x000e620000002400 */
[----:B------:R-:W-:Y:S02]  /*81d0*/  FSEL R190, R19, -INF , P6 ;  /* 0xff80000013be7808 */ /* 0x000fe40003000000 */
[C---:B------:R-:W-:Y:S02]  /*81e0*/  ISETP.GT.AND P2, PT, R0.reuse, 0x38, PT ;  /* 0x000000380000780c */ /* 0x040fe40003f44270 */
[----:B------:R-:W-:Y:S02]  /*81f0*/  ISETP.GT.AND P1, PT, R0, 0x39, PT ;  /* 0x000000390000780c */ /* 0x000fe40003f24270 */
[----:B------:R-:W-:Y:S02]  /*8200*/  FMNMX.FTZ R4, R171, R4, !PT ;  /* 0x00000004ab047209 */ /* 0x000fe40007810000 */
[----:B------:R-:W-:Y:S01]  /*8210*/  FMNMX.FTZ R5, R157, R5, !PT ;  /* 0x000000059d057209 */ /* 0x000fe20007810000 */
[----:B------:R-:W2:Y:S01]  /*8220*/  MUFU.TANH R46, R46 ;  /* 0x0000002e002e7308 */ /* 0x000ea20000002400 */
[----:B----4-:R-:W-:Y:S02]  /*8230*/  FSEL R199, R44, -INF , P0 ;  /* 0xff8000002cc77808 */ /* 0x010fe40000000000 */
[----:B------:R-:W-:Y:S02]  /*8240*/  FSEL R165, R34, -INF , P2 ;  /* 0xff80000022a57808 */ /* 0x000fe40001000000 */
[C---:B------:R-:W-:Y:S02]  /*8250*/  ISETP.GT.AND P2, PT, R0.reuse, 0x40, PT ;  /* 0x000000400000780c */ /* 0x040fe40003f44270 */
[----:B-----5:R-:W-:Y:S02]  /*8260*/  FSEL R166, R35, -INF , P1 ;  /* 0xff80000023a67808 */ /* 0x020fe40000800000 */
[----:B------:R-:W-:Y:S01]  /*8270*/  ISETP.GT.AND P1, PT, R0, 0x41, PT ;  /* 0x000000410000780c */ /* 0x000fe20003f24270 */
[----:B------:R-:W4:Y:S01]  /*8280*/  MUFU.TANH R47, R47 ;  /* 0x0000002f002f7308 */ /* 0x000f220000002400 */
[----:B------:R-:W-:Y:S02]  /*8290*/  ISETP.GT.AND P6, PT, R2, 0x51, PT ;  /* 0x000000510200780c */ /* 0x000fe40003fc4270 */
[----:B------:R-:W-:Y:S02]  /*82a0*/  FMNMX.FTZ R5, R158, R5, !PT ;  /* 0x000000059e057209 */ /* 0x000fe40007810000 */
[----:B------:R-:W-:Y:S02]  /*82b0*/  FMNMX.FTZ R4, R190, R4, !PT ;  /* 0x00000004be047209 */ /* 0x000fe40007810000 */
[----:B------:R-:W-:Y:S02]  /*82c0*/  FSEL R169, R38, -INF , P2 ;  /* 0xff80000026a97808 */ /* 0x000fe40001000000 */
[----:B------:R-:W-:Y:S01]  /*82d0*/  FSEL R170, R39, -INF , P1 ;  /* 0xff80000027aa7808 */ /* 0x000fe20000800000 */
[----:B------:R-:W5:Y:S01]  /*82e0*/  MUFU.TANH R52, R52 ;  /* 0x0000003400347308 */ /* 0x000f620000002400 */
[----:B------:R-:W-:Y:S02]  /*82f0*/  FSEL R201, R45, -INF , P6 ;  /* 0xff8000002dc97808 */ /* 0x000fe40003000000 */
[C---:B------:R-:W-:Y:S02]  /*8300*/  ISETP.GT.AND P2, PT, R0.reuse, 0x48, PT ;  /* 0x000000480000780c */ /* 0x040fe40003f44270 */
[----:B------:R-:W-:Y:S02]  /*8310*/  ISETP.GT.AND P1, PT, R0, 0x49, PT ;  /* 0x000000490000780c */ /* 0x000fe40003f24270 */
[C---:B------:R-:W-:Y:S02]  /*8320*/  ISETP.GT.AND P0, PT, R2.reuse, 0x58, PT ;  /* 0x000000580200780c */ /* 0x040fe40003f04270 */
[----:B------:R-:W-:Y:S01]  /*8330*/  FMNMX.FTZ R5, R161, R5, !PT ;  /* 0x00000005a1057209 */ /* 0x000fe20007810000 */
[----:B------:R-:W5:Y:S01]  /*8340*/  MUFU.TANH R50, R50 ;  /* 0x0000003200327308 */ /* 0x000f620000002400 */
[----:B------:R-:W-:Y:S02]  /*8350*/  FMNMX.FTZ R4, R199, R4, !PT ;  /* 0x00000004c7047209 */ /* 0x000fe40007810000 */
[----:B------:R-:W-:Y:S02]  /*8360*/  ISETP.GT.AND P6, PT, R2, 0x59, PT ;  /* 0x000000590200780c */ /* 0x000fe40003fc4270 */
[----:B------:R-:W-:Y:S02]  /*8370*/  FSEL R204, R14, -INF , P0 ;  /* 0xff8000000ecc7808 */ /* 0x000fe40000000000 */
[----:B-1----:R-:W-:Y:S02]  /*8380*/  FSEL R191, R42, -INF , P2 ;  /* 0xff8000002abf7808 */ /* 0x002fe40001000000 */
[C---:B------:R-:W-:Y:S01]  /*8390*/  ISETP.GT.AND P2, PT, R0.reuse, 0x50, PT ;  /* 0x000000500000780c */ /* 0x040fe20003f44270 */
[----:B------:R-:W1:Y:S01]  /*83a0*/  MUFU.TANH R53, R53 ;  /* 0x0000003500357308 */ /* 0x000e620000002400 */
[----:B------:R-:W-:Y:S02]  /*83b0*/  FSEL R197, R43, -INF , P1 ;  /* 0xff8000002bc57808 */ /* 0x000fe40000800000 */
[----:B------:R-:W-:Y:S02]  /*83c0*/  ISETP.GT.AND P1, PT, R0, 0x51, PT ;  /* 0x000000510000780c */ /* 0x000fe40003f24270 */
[----:B------:R-:W-:Y:S02]  /*83d0*/  FMNMX.FTZ R5, R162, R5, !PT ;  /* 0x00000005a2057209 */ /* 0x000fe40007810000 */
[----:B------:R-:W-:Y:S02]  /*83e0*/  FMNMX.FTZ R4, R201, R4, !PT ;  /* 0x00000004c9047209 */ /* 0x000fe40007810000 */
[----:B--2---:R-:W-:Y:S01]  /*83f0*/  FSEL R202, R46, -INF , P2 ;  /* 0xff8000002eca7808 */ /* 0x004fe20001000000 */
[----:B------:R-:W2:Y:S01]  /*8400*/  MUFU.TANH R16, R16 ;  /* 0x0000001000107308 */ /* 0x000ea20000002400 */
[----:B----4-:R-:W-:Y:S02]  /*8410*/  FSEL R203, R47, -INF , P1 ;  /* 0xff8000002fcb7808 */ /* 0x010fe40000800000 */
[----:B------:R-:W-:Y:S02]  /*8420*/  FSEL R206, R15, -INF , P6 ;  /* 0xff8000000fce7808 */ /* 0x000fe40003000000 */
[----:B------:R-:W-:Y:S02]  /*8430*/  ISETP.GT.AND P1, PT, R2, 0x60, PT ;  /* 0x000000600200780c */ /* 0x000fe40003f24270 */
[----:B------:R-:W-:Y:S02]  /*8440*/  FMNMX.FTZ R5, R165, R5, !PT ;  /* 0x00000005a5057209 */ /* 0x000fe40007810000 */
[----:B------:R-:W-:Y:S01]  /*8450*/  FMNMX.FTZ R4, R204, R4, !PT ;  /* 0x00000004cc047209 */ /* 0x000fe20007810000 */
[----:B------:R-:W4:Y:S01]  /*8460*/  MUFU.TANH R60, R60 ;  /* 0x0000003c003c7308 */ /* 0x000f220000002400 */
[----:B------:R-:W-:Y:S02]  /*8470*/  ISETP.GT.AND P2, PT, R0, 0x58, PT ;  /* 0x000000580000780c */ /* 0x000fe40003f44270 */
[----:B-----5:R-:W-:Y:S02]  /*8480*/  FSEL R219, R52, -INF , P1 ;  /* 0xff80000034db7808 */ /* 0x020fe40000800000 */
[----:B------:R-:W-:Y:S02]  /*8490*/  FMNMX.FTZ R4, R206, R4, !PT ;  /* 0x00000004ce047209 */ /* 0x000fe40007810000 */
[----:B------:R-:W-:Y:S02]  /*84a0*/  ISETP.GT.AND P0, PT, R2, 0x61, PT ;  /* 0x000000610200780c */ /* 0x000fe40003f04270 */
[----:B------:R-:W-:Y:S01]  /*84b0*/  FMNMX.FTZ R5, R166, R5, !PT ;  /* 0x00000005a6057209 */ /* 0x000fe20007810000 */
[----:B------:R-:W5:Y:S01]  /*84c0*/  MUFU.TANH R61, R61 ;  /* 0x0000003d003d7308 */ /* 0x000f620000002400 */
[----:B------:R-:W-:Y:S02]  /*84d0*/  ISETP.GT.AND P6, PT, R2, 0x68, PT ;  /* 0x000000680200780c */ /* 0x000fe40003fc4270 */
[----:B------:R-:W-:Y:S02]  /*84e0*/  FSEL R212, R50, -INF , P2 ;  /* 0xff80000032d47808 */ /* 0x000fe40001000000 */
[C---:B------:R-:W-:Y:S02]  /*84f0*/  ISETP.GT.AND P2, PT, R2.reuse, 0x69, PT ;  /* 0x000000690200780c */ /* 0x040fe40003f44270 */
[----:B-1----:R-:W-:Y:S02]  /*8500*/  FSEL R246, R53, -INF , P0 ;  /* 0xff80000035f67808 */ /* 0x002fe40000000000 */
[C---:B------:R-:W-:Y:S01]  /*8510*/  ISETP.GT.AND P0, PT, R2.reuse, 0x71, PT ;  /* 0x000000710200780c */ /* 0x040fe20003f04270 */
[----:B------:R-:W1:Y:S01]  /*8520*/  MUFU.TANH R64, R64 ;  /* 0x0000004000407308 */ /* 0x000e620000002400 */
[----:B------:R-:W-:Y:S02]  /*8530*/  FSEL R249, R17, -INF , P6 ;  /* 0xff80000011f97808 */ /* 0x000fe40003000000 */
[----:B------:R-:W-:Y:S02]  /*8540*/  ISETP.GT.AND P6, PT, R2, 0x78, PT ;  /* 0x000000780200780c */ /* 0x000fe40003fc4270 */
[----:B--2---:R-:W-:Y:S02]  /*8550*/  FSEL R250, R16, -INF , P2 ;  /* 0xff80000010fa7808 */ /* 0x004fe40001000000 */
[C---:B------:R-:W-:Y:S02]  /*8560*/  ISETP.GT.AND P2, PT, R2.reuse, 0x79, PT ;  /* 0x000000790200780c */ /* 0x040fe40003f44270 */
[----:B------:R-:W-:Y:S01]  /*8570*/  FMNMX.FTZ R5, R169, R5, !PT ;  /* 0x00000005a9057209 */ /* 0x000fe20007810000 */
[----:B------:R-:W-:Y:S01]  /*8580*/  MUFU.TANH R51, R51 ;  /* 0x0000003300337308 */ /* 0x000fe20000002400 */
[----:B------:R-:W-:Y:S02]  /*8590*/  ISETP.GT.AND P1, PT, R2, 0x70, PT ;  /* 0x000000700200780c */ /* 0x000fe40003f24270 */
[----:B------:R-:W-:Y:S02]  /*85a0*/  FMNMX.FTZ R2, R219, R4, !PT ;  /* 0x00000004db027209 */ /* 0x000fe40007810000 */
[----:B------:R-:W-:Y:S02]  /*85b0*/  FMNMX.FTZ R4, R170, R5, !PT ;  /* 0x00000005aa047209 */ /* 0x000fe40007810000 */
[----:B------:R-:W-:Y:S02]  /*85c0*/  FMNMX.FTZ R2, R246, R2, !PT ;  /* 0x00000002f6027209 */ /* 0x000fe40007810000 */
[----:B------:R-:W-:Y:S01]  /*85d0*/  FMNMX.FTZ R4, R191, R4, !PT ;  /* 0x00000004bf047209 */ /* 0x000fe20007810000 */
[----:B------:R-:W2:Y:S01]  /*85e0*/  MUFU.TANH R65, R65 ;  /* 0x0000004100417308 */ /* 0x000ea20000002400 */
[----:B------:R-:W-:Y:S02]  /*85f0*/  FMNMX.FTZ R2, R249, R2, !PT ;  /* 0x00000002f9027209 */ /* 0x000fe40007810000 */
[----:B----4-:R-:W-:Y:S02]  /*8600*/  FSEL R188, R60, -INF , P1 ;  /* 0xff8000003cbc7808 */ /* 0x010fe40000800000 */
[----:B------:R-:W-:Y:S02]  /*8610*/  FMNMX.FTZ R2, R250, R2, !PT ;  /* 0x00000002fa027209 */ /* 0x000fe40007810000 */
[----:B------:R-:W-:Y:S02]  /*8620*/  FMNMX.FTZ R4, R197, R4, !PT ;  /* 0x00000004c5047209 */ /* 0x000fe40007810000 */
[----:B-----5:R-:W-:Y:S01]  /*8630*/  FSEL R196, R61, -INF , P0 ;  /* 0xff8000003dc47808 */ /* 0x020fe20000000000 */
[----:B------:R-:W4:Y:S01]  /*8640*/  MUFU.TANH R54, R54 ;  /* 0x0000003600367308 */ /* 0x000f220000002400 */
[----:B------:R-:W-:Y:S02]  /*8650*/  FMNMX.FTZ R2, R188, R2, !PT ;  /* 0x00000002bc027209 */ /* 0x000fe40007810000 */
[----:B------:R-:W-:Y:S02]  /*8660*/  FMNMX.FTZ R4, R202, R4, !PT ;  /* 0x00000004ca047209 */ /* 0x000fe40007810000 */
[----:B-1----:R-:W-:Y:S02]  /*8670*/  FSEL R213, R64, -INF , P6 ;  /* 0xff80000040d57808 */ /* 0x002fe40003000000 */
[----:B------:R-:W-:Y:S02]  /*8680*/  ISETP.GT.AND P1, PT, R0, 0x59, PT ;  /* 0x000000590000780c */ /* 0x000fe40003f24270 */
[----:B------:R-:W-:Y:S01]  /*8690*/  FMNMX.FTZ R2, R196, R2, !PT ;  /* 0x00000002c4027209 */ /* 0x000fe20007810000 */
[----:B------:R-:W1:Y:S01]  /*86a0*/  MUFU.TANH R55, R55 ;  /* 0x0000003700377308 */ /* 0x000e620000002400 */
[----:B------:R-:W-:Y:S02]  /*86b0*/  FMNMX.FTZ R4, R203, R4, !PT ;  /* 0x00000004cb047209 */ /* 0x000fe40007810000 */
[----:B------:R-:W-:Y:S02]  /*86c0*/  ISETP.GT.AND P0, PT, R0, 0x60, PT ;  /* 0x000000600000780c */ /* 0x000fe40003f04270 */
[----:B--2---:R-:W-:Y:S02]  /*86d0*/  FSEL R189, R65, -INF , P2 ;  /* 0xff80000041bd7808 */ /* 0x004fe40001000000 */
[----:B------:R-:W-:Y:S02]  /*86e0*/  FMNMX.FTZ R2, R213, R2, !PT ;  /* 0x00000002d5027209 */ /* 0x000fe40007810000 */
[----:B------:R-:W-:Y:S01]  /*86f0*/  FSEL R200, R51, -INF , P1 ;  /* 0xff80000033c87808 */ /* 0x000fe20000800000 */
[----:B------:R-:W2:Y:S01]  /*8700*/  MUFU.TANH R58, R58 ;  /* 0x0000003a003a7308 */ /* 0x000ea20000002400 */
[----:B------:R-:W-:Y:S02]  /*8710*/  FMNMX.FTZ R4, R212, R4, !PT ;  /* 0x00000004d4047209 */ /* 0x000fe40007810000 */
[----:B------:R-:W-:Y:S02]  /*8720*/  ISETP.GT.AND P1, PT, R0, 0x61, PT ;  /* 0x000000610000780c */ /* 0x000fe40003f24270 */
[----:B----4-:R-:W-:Y:S02]  /*8730*/  FSEL R215, R54, -INF , P0 ;  /* 0xff80000036d77808 */ /* 0x010fe40000000000 */
[----:B------:R-:W-:Y:S02]  /*8740*/  FMNMX.FTZ R2, R189, R2, !PT ;  /* 0x00000002bd027209 */ /* 0x000fe40007810000 */
[----:B------:R-:W-:Y:S01]  /*8750*/  FMNMX.FTZ R4, R200, R4, !PT ;  /* 0x00000004c8047209 */ /* 0x000fe20007810000 */
[----:B------:R-:W4:Y:S01]  /*8760*/  MUFU.TANH R59, R59 ;  /* 0x0000003b003b7308 */ /* 0x000f220000002400 */
[C---:B------:R-:W-:Y:S01]  /*8770*/  ISETP.GT.AND P0, PT, R0.reuse, 0x68, PT ;  /* 0x000000680000780c */ /* 0x040fe20003f04270 */
[----:B------:R-:W5:Y:S01]  /*8780*/  SHFL.BFLY PT, R69, R2, 0x2, 0x1f ;  /* 0x0c401f0002457f89 */ /* 0x000f6200000e0000 */
[----:B------:R-:W-:Y:S02]  /*8790*/  FMNMX.FTZ R4, R215, R4, !PT ;  /* 0x00000004d7047209 */ /* 0x000fe40007810000 */
[----:B-1----:R-:W-:Y:S02]  /*87a0*/  FSEL R216, R55, -INF , P1 ;  /* 0xff80000037d87808 */ /* 0x002fe40000800000 */
[----:B------:R-:W-:Y:S02]  /*87b0*/  ISETP.GT.AND P1, PT, R0, 0x69, PT ;  /* 0x000000690000780c */ /* 0x000fe40003f24270 */
[----:B------:R-:W-:Y:S01]  /*87c0*/  FMNMX.FTZ R4, R216, R4, !PT ;  /* 0x00000004d8047209 */ /* 0x000fe20007810000 */
[----:B------:R-:W1:Y:S01]  /*87d0*/  MUFU.TANH R62, R62 ;  /* 0x0000003e003e7308 */ /* 0x000e620000002400 */
[----:B------:R-:W-:Y:S02]  /*87e0*/  PLOP3.LUT P2, PT, PT, PT, UP1, 0x80, 0x0 ;  /* 0x000000000000781c */ /* 0x000fe40003f4f018 */
[----:B--2---:R-:W-:Y:S02]  /*87f0*/  FSEL R217, R58, -INF , P0 ;  /* 0xff8000003ad97808 */ /* 0x004fe40000000000 */
[C---:B------:R-:W-:Y:S02]  /*8800*/  ISETP.GT.AND P0, PT, R0.reuse, 0x70, PT ;  /* 0x000000700000780c */ /* 0x040fe40003f04270 */
[----:B------:R-:W-:Y:S03]  /*8810*/  FMNMX.FTZ R4, R217, R4, !PT ;  /* 0x00000004d9047209 */ /* 0x000fe60007810000 */
[----:B------:R-:W2:Y:S01]  /*8820*/  MUFU.TANH R63, R63 ;  /* 0x0000003f003f7308 */ /* 0x000ea20000002400 */
[----:B----4-:R-:W-:Y:S02]  /*8830*/  FSEL R245, R59, -INF , P1 ;  /* 0xff8000003bf57808 */ /* 0x010fe40000800000 */
[----:B------:R-:W-:Y:S02]  /*8840*/  ISETP.GT.AND P1, PT, R0, 0x71, PT ;  /* 0x000000710000780c */ /* 0x000fe40003f24270 */
[----:B------:R-:W-:Y:S05]  /*8850*/  FMNMX.FTZ R4, R245, R4, !PT ;  /* 0x00000004f5047209 */ /* 0x000fea0007810000 */
[----:B------:R-:W4:Y:S01]  /*8860*/  MUFU.TANH R5, R66 ;  /* 0x0000004200057308 */ /* 0x000f220000002400 */
[----:B-----5:R-:W-:Y:S02]  /*8870*/  FMNMX.FTZ R69, R2, R69, !PT ;  /* 0x0000004502457209 */ /* 0x020fe40007810000 */
[----:B-1----:R-:W-:Y:S02]  /*8880*/  FSEL R251, R62, -INF , P0 ;  /* 0xff8000003efb7808 */ /* 0x002fe40000000000 */
[C---:B------:R-:W-:Y:S02]  /*8890*/  ISETP.GT.AND P0, PT, R0.reuse, 0x78, PT ;  /* 0x000000780000780c */ /* 0x040fe40003f04270 */
[----:B------:R-:W-:Y:S03]  /*88a0*/  FMNMX.FTZ R4, R251, R4, !PT ;  /* 0x00000004fb047209 */ /* 0x000fe60007810000 */
[----:B------:R-:W1:Y:S01]  /*88b0*/  MUFU.TANH R71, R67 ;  /* 0x0000004300477308 */ /* 0x000e620000002400 */
[----:B--2---:R-:W-:Y:S02]  /*88c0*/  FSEL R207, R63, -INF , P1 ;  /* 0xff8000003fcf7808 */ /* 0x004fe40000800000 */
[----:B------:R-:W-:Y:S02]  /*88d0*/  ISETP.GT.AND P1, PT, R0, 0x79, PT ;  /* 0x000000790000780c */ /* 0x000fe40003f24270 */
[----:B------:R-:W-:Y:S02]  /*88e0*/  FMNMX.FTZ R0, R207, R4, !PT ;  /* 0x00000004cf007209 */ /* 0x000fe40007810000 */
[----:B------:R-:W2:Y:S01]  /*88f0*/  SHFL.BFLY PT, R4, R69, 0x1, 0x1f ;  /* 0x0c201f0045047f89 */ /* 0x000ea200000e0000 */
[----:B----4-:R-:W-:Y:S04]  /*8900*/  FSEL R198, R5, -INF , P0 ;  /* 0xff80000005c67808 */ /* 0x010fe80000000000 */
[----:B------:R-:W-:Y:S02]  /*8910*/  FMNMX.FTZ R0, R198, R0, !PT ;  /* 0x00000000c6007209 */ /* 0x000fe40007810000 */
[----:B-1----:R-:W-:Y:S04]  /*8920*/  FSEL R71, R71, -INF , P1 ;  /* 0xff80000047477808 */ /* 0x002fe80000800000 */
[----:B------:R-:W-:Y:S05]  /*8930*/  FMNMX.FTZ R0, R71, R0, !PT ;  /* 0x0000000047007209 */ /* 0x000fea0007810000 */
[----:B------:R-:W1:Y:S01]  /*8940*/  SHFL.BFLY PT, R2, R0, 0x2, 0x1f ;  /* 0x0c401f0000027f89 */ /* 0x000e6200000e0000 */
[----:B--2---:R-:W-:Y:S04]  /*8950*/  FMNMX.FTZ R69, R69, R4, !PT ;  /* 0x0000000445457209 */ /* 0x004fe80007810000 */
[C---:B------:R-:W-:Y:S01]  /*8960*/  FSETP.NEU.FTZ.AND P1, PT, R69.reuse, -INF , PT ;  /* 0xff8000004500780b */ /* 0x040fe20003f3d000 */
[----:B------:R-:W-:Y:S05]  /*8970*/  FMUL.FTZ R148, R69, c[0x0][0x2d0] ;  /* 0x0000b40045947a20 */ /* 0x000fea0000410000 */
[----:B------:R-:W-:Y:S05]  /*8980*/  FSEL R148, R148, RZ, P1 ;  /* 0x000000ff94947208 */ /* 0x000fea0000800000 */
[--C-:B------:R-:W-:Y:S02]  /*8990*/  FFMA.FTZ R4, R6, c[0x0][0x2d0], -R148.reuse ;  /* 0x0000b40006047a23 */ /* 0x100fe40000010894 */
[--C-:B------:R-:W-:Y:S02]  /*89a0*/  FFMA.FTZ R5, R7, c[0x0][0x2d0], -R148.reuse ;  /* 0x0000b40007057a23 */ /* 0x100fe40000010894 */
[----:B------:R3:W-:Y:S01]  /*89b0*/  MUFU.EX2 R205, R4 ;  /* 0x0000000400cd7308 */ /* 0x0007e20000000800 */
[----:B-1----:R-:W-:Y:S05]  /*89c0*/  FMNMX.FTZ R0, R0, R2, !PT ;  /* 0x0000000200007209 */ /* 0x002fea0007810000 */
[----:B------:R-:W1:Y:S04]  /*89d0*/  SHFL.BFLY PT, R2, R0, 0x1, 0x1f ;  /* 0x0c201f0000027f89 */ /* 0x000e6800000e0000 */
[----:B------:R-:W2:Y:S01]  /*89e0*/  MUFU.EX2 R51, R5 ;  /* 0x0000000500337308 */ /* 0x000ea20000000800 */
[----:B---3--:R-:W-:Y:S04]  /*89f0*/  @P2 IADD3 R4, P6, R20, UR21, RZ ;  /* 0x0000001514042c10 */ /* 0x008fe8000ffde0ff */
[----:B------:R-:W-:Y:S02]  /*8a00*/  @P2 LEA R6, P0, R4, c[0x0][0x1c8], 0x1 ;  /* 0x0000720004062a11 */ /* 0x000fe400078008ff */
[----:B-1----:R-:W-:Y:S01]  /*8a10*/  FMNMX.FTZ R68, R0, R2, !PT ;  /* 0x0000000200447209 */ /* 0x002fe20007810000 */
[----:B------:R-:W-:Y:S01]  /*8a20*/  FFMA.FTZ R2, R8, c[0x0][0x2d0], -R148 ;  /* 0x0000b40008027a23 */ /* 0x000fe20000010894 */
[----:B------:R-:W-:Y:S02]  /*8a30*/  @P2 IADD3.X R0, R137, UR20, RZ, P6, !PT ;  /* 0x0000001489002c10 */ /* 0x000fe4000b7fe4ff */
[----:B--2---:R-:W-:Y:S01]  /*8a40*/  F2FP.PACK_AB R136, R51, R205 ;  /* 0x000000cd3388723e */ /* 0x004fe200000000ff */
[----:B------:R1:W-:Y:S01]  /*8a50*/  MUFU.EX2 R43, R2 ;  /* 0x00000002002b7308 */ /* 0x0003e20000000800 */
[----:B------:R-:W-:Y:S01]  /*8a60*/  FMUL.FTZ R149, R68, c[0x0][0x2d0] ;  /* 0x0000b40044957a20 */ /* 0x000fe20000410000 */
[----:B------:R-:W-:Y:S02]  /*8a70*/  @P2 LEA.HI.X R7, R4, c[0x0][0x1cc], R0, 0x1, P0 ;  /* 0x0000730004072a11 */ /* 0x000fe400000f0c00 */
[----:B------:R-:W-:Y:S02]  /*8a80*/  FSETP.NEU.FTZ.AND P0, PT, R68, -INF , PT ;  /* 0xff8000004400780b */ /* 0x000fe40003f1d000 */
[----:B------:R-:W-:Y:S01]  /*8a90*/  @P2 IADD3 R0, P6, R214, UR21, RZ ;  /* 0x00000015d6002c10 */ /* 0x000fe2000ffde0ff */
[----:B------:R2:W-:Y:S01]  /*8aa0*/  @P2 LDGSTS.E.BYPASS.LTC128B.128 [R243+0x8100], [R6.64], !P5 ;  /* 0x0810000006f32fae */ /* 0x0005e2000e901d52 */
[----:B------:R-:W-:Y:S01]  /*8ab0*/  FSEL R149, R149, RZ, P0 ;  /* 0x000000ff95957208 */ /* 0x000fe20000000000 */
[----:B------:R-:W-:Y:S01]  /*8ac0*/  @UP1 UIADD3 UR21, UP0, UR12, 0x80, URZ ;  /* 0x000000800c151890 */ /* 0x000fe2000ff1e03f */
[----:B------:R-:W-:Y:S02]  /*8ad0*/  @P2 IADD3.X R4, R139, UR20, RZ, P6, !PT ;  /* 0x000000148b042c10 */ /* 0x000fe4000b7fe4ff */
[C---:B------:R-:W-:Y:S01]  /*8ae0*/  @P2 LEA R8, P6, R0.reuse, c[0x0][0x1c8], 0x1 ;  /* 0x0000720000082a11 */ /* 0x040fe200078c08ff */
[----:B------:R-:W-:Y:S02]  /*8af0*/  @UP1 UIADD3.X UR20, URZ, UR9, URZ, UP0, !UPT ;  /* 0x000000093f141290 */ /* 0x000fe400087fe43f */
[----:B------:R-:W-:Y:S03]  /*8b00*/  UISETP.GT.AND UP0, UPT, UR26, UR24, UPT ;  /* 0x000000181a00728c */ /* 0x000fe6000bf04270 */
[----:B------:R-:W-:Y:S01]  /*8b10*/  UMOV UR26, UR25 ;  /* 0x00000019001a7c82 */ /* 0x000fe20008000000 */
[----:B-1----:R-:W-:Y:S01]  /*8b20*/  FFMA.FTZ R2, R9, c[0x0][0x2d0], -R148 ;  /* 0x0000b40009027a23 */ /* 0x002fe20000010894 */
[----:B------:R-:W-:Y:S01]  /*8b30*/  @P2 LEA.HI.X R9, R0, c[0x0][0x1cc], R4, 0x1, P6 ;  /* 0x0000730000092a11 */ /* 0x000fe200030f0c04 */
[--C-:B------:R-:W-:Y:S01]  /*8b40*/  FFMA.FTZ R0, R10, c[0x0][0x2d0], -R149.reuse ;  /* 0x0000b4000a007a23 */ /* 0x100fe20000010895 */
[----:B------:R-:W-:Y:S01]  /*8b50*/  @P2 IADD3 R4, P6, R6, UR22, RZ ;  /* 0x0000001606042c10 */ /* 0x000fe2000ffde0ff */
[----:B------:R1:W3:Y:S02]  /*8b60*/  MUFU.EX2 R59, R2 ;  /* 0x00000002003b7308 */ /* 0x0002e40000000800 */
[----:B------:R4:W-:Y:S01]  /*8b70*/  @P2 LDGSTS.E.BYPASS.LTC128B.128 [R243+0xc100], [R8.64], !P4 ;  /* 0x0c10000008f32fae */ /* 0x0009e2000e101d52 */
[----:B------:R-:W-:Y:S02]  /*8b80*/  @P2 IADD3.X R5, R7, UR23, RZ, P6, !PT ;  /* 0x0000001707052c10 */ /* 0x000fe4000b7fe4ff */
[C---:B--2---:R-:W-:Y:S05]  /*8b90*/  @P2 IADD3 R6, P6, R4.reuse, UR22, RZ ;  /* 0x0000001604062c10 */ /* 0x044fea000ffde0ff */
[----:B------:R2:W-:Y:S01]  /*8ba0*/  MUFU.EX2 R42, R0 ;  /* 0x00000000002a7308 */ /* 0x0005e20000000800 */
[----:B------:R5:W-:Y:S01]  /*8bb0*/  @P2 LDGSTS.E.BYPASS.LTC128B.128 [R243+0x9100], [R4.64], !P5 ;  /* 0x0910000004f32fae */ /* 0x000be2000e901d52 */
[----:B------:R-:W-:Y:S07]  /*8bc0*/  @P2 IADD3.X R7, R5, UR23, RZ, P6, !PT ;  /* 0x0000001705072c10 */ /* 0x000fee000b7fe4ff */
[----:B------:R5:W-:Y:S01]  /*8bd0*/  @P2 LDGSTS.E.BYPASS.LTC128B.128 [R243+0xd100], [R4.64+0x80], !P4 ;  /* 0x0d10008004f32fae */ /* 0x000be2000e101d52 */
[--C-:B-1----:R-:W-:Y:S01]  /*8be0*/  FFMA.FTZ R2, R13, c[0x0][0x2d0], -R149.reuse ;  /* 0x0000b4000d027a23 */ /* 0x102fe20000010895 */
[----:B---3--:R-:W-:Y:S06]  /*8bf0*/  F2FP.PACK_AB R138, R59, R43 ;  /* 0x0000002b3b8a723e */ /* 0x008fec00000000ff */
[----:B------:R1:W-:Y:S01]  /*8c00*/  @P2 LDGSTS.E.BYPASS.LTC128B.128 [R243+0xa100], [R6.64], !P5 ;  /* 0x0a10000006f32fae */ /* 0x0003e2000e901d52 */
[----:B------:R3:W-:Y:S01]  /*8c10*/  MUFU.EX2 R58, R2 ;  /* 0x00000002003a7308 */ /* 0x0007e20000000800 */
[--C-:B--2---:R-:W-:Y:S09]  /*8c20*/  FFMA.FTZ R0, R11, c[0x0][0x2d0], -R149.reuse ;  /* 0x0000b4000b007a23 */ /* 0x104ff20000010895 */
[----:B------:R2:W1:Y:S01]  /*8c30*/  MUFU.EX2 R50, R0 ;  /* 0x0000000000327308 */ /* 0x0004620000000800 */
[----:B-----5:R-:W-:Y:S04]  /*8c40*/  @P2 IADD3 R4, P6, R4, UR21, RZ ;  /* 0x0000001504042c10 */ /* 0x020fe8000ffde0ff */
[----:B------:R-:W-:Y:S02]  /*8c50*/  @P2 IADD3.X R5, R5, UR20, RZ, P6, !PT ;  /* 0x0000001405052c10 */ /* 0x000fe4000b7fe4ff */
[----:B---3--:R-:W-:Y:S02]  /*8c60*/  FSEL R2, R68, RZ, P0 ;  /* 0x000000ff44027208 */ /* 0x008fe40000000000 */
[----:B----4-:R-:W-:Y:S01]  /*8c70*/  @P2 IADD3 R8, P6, R6, UR22, RZ ;  /* 0x0000001606082c10 */ /* 0x010fe2000ffde0ff */
[----:B------:R3:W-:Y:S01]  /*8c80*/  @P2 LDGSTS.E.BYPASS.LTC128B.128 [R243+0xe100], [R4.64], !P4 ;  /* 0x0e10000004f32fae */ /* 0x0007e2000e101d52 */
[----:B------:R-:W-:Y:S02]  /*8c90*/  PLOP3.LUT P0, PT, PT, PT, UP0, 0x80, 0x0 ;  /* 0x000000000000781c */ /* 0x000fe40003f0f008 */
[----:B------:R-:W-:Y:S01]  /*8ca0*/  @P2 IADD3.X R9, R7, UR23, RZ, P6, !PT ;  /* 0x0000001707092c10 */ /* 0x000fe2000b7fe4ff */
[----:B--2---:R-:W-:Y:S04]  /*8cb0*/  FFMA.FTZ R0, R12, c[0x0][0x2d0], -R149 ;  /* 0x0000b4000c007a23 */ /* 0x004fe80000010895 */
[----:B------:R2:W-:Y:S01]  /*8cc0*/  @P2 LDGSTS.E.BYPASS.LTC128B.128 [R243+0xb100], [R8.64], !P5 ;  /* 0x0b10000008f32fae */ /* 0x0005e2000e901d52 */
[----:B-1----:R-:W-:Y:S01]  /*8cd0*/  F2FP.PACK_AB R137, R50, R42 ;  /* 0x0000002a3289723e */ /* 0x002fe200000000ff */
[----:B------:R1:W4:Y:S02]  /*8ce0*/  MUFU.EX2 R14, R0 ;  /* 0x00000000000e7308 */ /* 0x0003240000000800 */
[----:B-1----:R-:W-:Y:S02]  /*8cf0*/  FSEL R0, R69, RZ, P1 ;  /* 0x000000ff45007208 */ /* 0x002fe40000800000 */
[----:B------:R-:W-:Y:S03]  /*8d00*/  @P2 IADD3 R6, P1, R6, UR21, RZ ;  /* 0x0000001506062c10 */ /* 0x000fe6000ff3e0ff */
[----:B------:R-:W-:Y:S01]  /*8d10*/  FADD.FTZ R0, -R0, R3 ;  /* 0x0000000300007221 */ /* 0x000fe20000010100 */
[----:B------:R-:W-:Y:S03]  /*8d20*/  @P2 IADD3.X R7, R7, UR20, RZ, P1, !PT ;  /* 0x0000001407072c10 */ /* 0x000fe60008ffe4ff */
[----:B------:R-:W-:Y:S02]  /*8d30*/  FMUL.FTZ R0, R0, c[0x0][0x2d0] ;  /* 0x0000b40000007a20 */ /* 0x000fe40000410000 */
[----:B------:R1:W-:Y:S02]  /*8d40*/  @P2 LDGSTS.E.BYPASS.LTC128B.128 [R243+0xf100], [R6.64], !P4 ;  /* 0x0f10000006f32fae */ /* 0x0003e4000e101d52 */
[----:B------:R5:W3:Y:S06]  /*8d50*/  MUFU.EX2 R3, R0 ;  /* 0x0000000000037308 */ /* 0x000aec0000000800 */
[----:B------:R-:W-:Y:S08]  /*8d60*/  LDSM.16.MT88.4 R20, [R222+0x100] ;  /* 0x00010000de14783b */ /* 0x000ff00000004200 */
[----:B------:R-:W-:Y:S08]  /*8d70*/  LDSM.16.MT88.4 R28, [R225+0x100] ;  /* 0x00010000e11c783b */ /* 0x000ff00000004200 */
[----:B------:R-:W-:Y:S01]  /*8d80*/  LDSM.16.MT88.4 R36, [R224+0x100] ;  /* 0x00010000e024783b */ /* 0x000fe20000004200 */
[----:B-----5:R-:W-:Y:S02]  /*8d90*/  FADD.FTZ R0, -R2, R70 ;  /* 0x0000004602007221 */ /* 0x020fe40000010100 */
[----:B------:R-:W-:Y:S02]  /*8da0*/  FFMA.FTZ R2, R32, c[0x0][0x2d0], -R148 ;  /* 0x0000b40020027a23 */ /* 0x000fe40000010894 */
[----:B----4-:R-:W-:Y:S02]  /*8db0*/  IMAD.MOV.U32 R70, RZ, RZ, R14 ;  /* 0x000000ffff467224 */ /* 0x010fe400078e000e */
[----:B------:R4:W-:Y:S01]  /*8dc0*/  MUFU.EX2 R60, R2 ;  /* 0x00000002003c7308 */ /* 0x0009e20000000800 */
[----:B------:R-:W5:Y:S01]  /*8dd0*/  LDSM.16.MT88.4 R12, [R221+0x100] ;  /* 0x00010000dd0c783b */ /* 0x000f620000004200 */
[----:B------:R-:W-:Y:S01]  /*8de0*/  FMUL.FTZ R0, R0, c[0x0][0x2d0] ;  /* 0x0000b40000007a20 */ /* 0x000fe20000410000 */
[----:B------:R-:W-:Y:S01]  /*8df0*/  F2FP.PACK_AB R139, R58, R70 ;  /* 0x000000463a8b723e */ /* 0x000fe200000000ff */
[C---:B---3--:R-:W-:Y:S02]  /*8e00*/  FMUL.FTZ R4, R3.reuse, R72 ;  /* 0x0000004803047220 */ /* 0x048fe40000410000 */
[C---:B------:R-:W-:Y:S02]  /*8e10*/  FMUL.FTZ R5, R3.reuse, R73 ;  /* 0x0000004903057220 */ /* 0x040fe40000410000 */
[C---:B--2---:R-:W-:Y:S01]  /*8e20*/  FMUL.FTZ R8, R3.reuse, R76 ;  /* 0x0000004c03087220 */ /* 0x044fe20000410000 */
[----:B------:R-:W2:Y:S01]  /*8e30*/  LDSM.16.MT88.4 R44, [R221+0x4100] ;  /* 0x00410000dd2c783b */ /* 0x000ea20000004200 */
[----:B------:R-:W1:Y:S01]  /*8e40*/  MUFU.EX2 R0, R0 ;  /* 0x0000000000007308 */ /* 0x000e620000000800 */
[C---:B------:R-:W-:Y:S02]  /*8e50*/  FMUL.FTZ R9, R3.reuse, R77 ;  /* 0x0000004d03097220 */ /* 0x040fe40000410000 */
[C---:B------:R-:W-:Y:S02]  /*8e60*/  FMUL.FTZ R16, R3.reuse, R84 ;  /* 0x0000005403107220 */ /* 0x040fe40000410000 */
[C---:B------:R-:W-:Y:S02]  /*8e70*/  FMUL.FTZ R17, R3.reuse, R85 ;  /* 0x0000005503117220 */ /* 0x040fe40000410000 */
[C---:B------:R-:W-:Y:S01]  /*8e80*/  FMUL.FTZ R24, R3.reuse, R92 ;  /* 0x0000005c03187220 */ /* 0x040fe20000410000 */
[----:B------:R-:W3:Y:S01]  /*8e90*/  LDSM.16.MT88.4 R52, [R222+0x4100] ;  /* 0x00410000de34783b */ /* 0x000ee20000004200 */
[C---:B------:R-:W-:Y:S02]  /*8ea0*/  FMUL.FTZ R25, R3.reuse, R93 ;  /* 0x0000005d03197220 */ /* 0x040fe40000410000 */
[C---:B------:R-:W-:Y:S02]  /*8eb0*/  FMUL.FTZ R32, R3.reuse, R100 ;  /* 0x0000006403207220 */ /* 0x040fe40000410000 */
[C---:B------:R-:W-:Y:S02]  /*8ec0*/  FMUL.FTZ R33, R3.reuse, R101 ;  /* 0x0000006503217220 */ /* 0x040fe40000410000 */
[----:B----4-:R-:W-:Y:S01]  /*8ed0*/  FFMA.FTZ R2, R40, c[0x0][0x2d0], -R148 ;  /* 0x0000b40028027a23 */ /* 0x010fe20000010894 */
[----:B------:R-:W0:Y:S01]  /*8ee0*/  LDGDEPBAR ;  /* 0x00000000000079af */ /* 0x000e220000000000 */
[----:B------:R-:W-:Y:S02]  /*8ef0*/  IMAD.MOV.U32 R100, RZ, RZ, R213 ;  /* 0x000000ffff647224 */ /* 0x000fe400078e00d5 */
[----:B------:R4:W2:Y:S01]  /*8f00*/  MUFU.EX2 R252, R2 ;  /* 0x0000000200fc7308 */ /* 0x0008a20000000800 */
[----:B------:R-:W-:Y:S02]  /*8f10*/  IMAD.MOV.U32 R101, RZ, RZ, R207 ;  /* 0x000000ffff657224 */ /* 0x000fe400078e00cf */
[C---:B------:R-:W-:Y:S02]  /*8f20*/  FMUL.FTZ R64, R3.reuse, R132 ;  /* 0x0000008403407220 */ /* 0x040fe40000410000 */
[C---:B-1----:R-:W-:Y:S02]  /*8f30*/  FMUL.FTZ R6, R0.reuse, R74 ;  /* 0x0000004a00067220 */ /* 0x042fe40000410000 */
[C---:B------:R-:W-:Y:S02]  /*8f40*/  FMUL.FTZ R7, R0.reuse, R75 ;  /* 0x0000004b00077220 */ /* 0x040fe40000410000 */
[----:B------:R-:W-:Y:S01]  /*8f50*/  LDSM.16.MT88.4 R72, [R224+0x4100] ;  /* 0x00410000e048783b */ /* 0x000fe20000004200 */
[C---:B------:R-:W-:Y:S02]  /*8f60*/  FMUL.FTZ R10, R0.reuse, R78 ;  /* 0x0000004e000a7220 */ /* 0x040fe40000410000 */
[C---:B------:R-:W-:Y:S02]  /*8f70*/  FMUL.FTZ R11, R0.reuse, R79 ;  /* 0x0000004f000b7220 */ /* 0x040fe40000410000 */
[C---:B-----5:R-:W-:Y:S03]  /*8f80*/  HMMA.16816.F32 R4, R136.reuse, R12, R4 ;  /* 0x0000000c8804723c */ /* 0x060fe60000001804 */
[----:B------:R-:W-:Y:S02]  /*8f90*/  LDSM.16.MT88.4 R76, [R221+0x900] ;  /* 0x00090000dd4c783b */ /* 0x000fe40000004200 */
[C---:B------:R-:W-:Y:S02]  /*8fa0*/  FMUL.FTZ R18, R0.reuse, R86 ;  /* 0x0000005600127220 */ /* 0x040fe40000410000 */
[----:B------:R-:W-:Y:S01]  /*8fb0*/  FMUL.FTZ R12, R3, R80 ;  /* 0x00000050030c7220 */ /* 0x000fe20000410000 */
[C---:B------:R-:W-:Y:S04]  /*8fc0*/  HMMA.16816.F32 R8, R136.reuse, R14, R8 ;  /* 0x0000000e8808723c */ /* 0x040fe80000001808 */
[--C-:B----4-:R-:W-:Y:S02]  /*8fd0*/  FFMA.FTZ R2, R41, c[0x0][0x2d0], -R149.reuse ;  /* 0x0000b40029027a23 */ /* 0x110fe40000010895 */
[C---:B------:R-:W-:Y:S02]  /*8fe0*/  FMUL.FTZ R13, R3.reuse, R81 ;  /* 0x00000051030d7220 */ /* 0x040fe40000410000 */
[----:B------:R1:W-:Y:S01]  /*8ff0*/  MUFU.EX2 R248, R2 ;  /* 0x0000000200f87308 */ /* 0x0003e20000000800 */
[C---:B------:R-:W-:Y:S03]  /*9000*/  FMUL.FTZ R14, R0.reuse, R82 ;  /* 0x00000052000e7220 */ /* 0x040fe60000410000 */
[C---:B------:R-:W-:Y:S02]  /*9010*/  FMUL.FTZ R15, R0.reuse, R83 ;  /* 0x00000053000f7220 */ /* 0x040fe40000410000 */
[----:B------:R-:W-:Y:S01]  /*9020*/  LDSM.16.MT88.4 R80, [R222+0x900] ;  /* 0x00090000de50783b */ /* 0x000fe20000004200 */
[C---:B------:R-:W-:Y:S02]  /*9030*/  FMUL.FTZ R19, R0.reuse, R87 ;  /* 0x0000005700137220 */ /* 0x040fe40000410000 */
[C---:B------:R-:W-:Y:S02]  /*9040*/  FMUL.FTZ R26, R0.reuse, R94 ;  /* 0x0000005e001a7220 */ /* 0x040fe40000410000 */
[C---:B------:R-:W-:Y:S03]  /*9050*/  HMMA.16816.F32 R12, R136.reuse, R20, R12 ;  /* 0x00000014880c723c */ /* 0x040fe6000000180c */
[----:B------:R-:W-:Y:S01]  /*9060*/  LDSM.16.MT88.4 R84, [R225+0x900] ;  /* 0x00090000e154783b */ /* 0x000fe20000004200 */
[C---:B------:R-:W-:Y:S02]  /*9070*/  FMUL.FTZ R27, R0.reuse, R95 ;  /* 0x0000005f001b7220 */ /* 0x040fe40000410000 */
[----:B------:R-:W-:Y:S01]  /*9080*/  FMUL.FTZ R34, R0, R102 ;  /* 0x0000006600227220 */ /* 0x000fe20000410000 */
[----:B------:R-:W-:Y:S01]  /*9090*/  MOV R102, R59 ;  /* 0x0000003b00667202 */ /* 0x000fe20000000f00 */
[C---:B------:R-:W-:Y:S03]  /*90a0*/  HMMA.16816.F32 R16, R136.reuse, R22, R16 ;  /* 0x000000168810723c */ /* 0x040fe60000001810 */
[----:B------:R-:W-:Y:S01]  /*90b0*/  LDSM.16.MT88.4 R92, [R224+0x4900] ;  /* 0x00490000e05c783b */ /* 0x000fe20000004200 */
[C---:B------:R-:W-:Y:S02]  /*90c0*/  FMUL.FTZ R20, R3.reuse, R88 ;  /* 0x0000005803147220 */ /* 0x040fe40000410000 */
[----:B-1----:R-:W-:Y:S02]  /*90d0*/  FFMA.FTZ R2, R48, c[0x0][0x2d0], -R149 ;  /* 0x0000b40030027a23 */ /* 0x002fe40000010895 */
[C---:B------:R-:W-:Y:S02]  /*90e0*/  FMUL.FTZ R21, R3.reuse, R89 ;  /* 0x0000005903157220 */ /* 0x040fe40000410000 */
[----:B------:R1:W4:Y:S02]  /*90f0*/  MUFU.EX2 R247, R2 ;  /* 0x0000000200f77308 */ /* 0x0003240000000800 */
[C---:B------:R-:W-:Y:S02]  /*9100*/  FMUL.FTZ R22, R0.reuse, R90 ;  /* 0x0000005a00167220 */ /* 0x040fe40000410000 */
[C---:B------:R-:W-:Y:S02]  /*9110*/  FMUL.FTZ R23, R0.reuse, R91 ;  /* 0x0000005b00177220 */ /* 0x040fe40000410000 */
[----:B------:R-:W-:Y:S01]  /*9120*/  LDSM.16.MT88.4 R88, [R224+0x900] ;  /* 0x00090000e058783b */ /* 0x000fe20000004200 */
[C---:B------:R-:W-:Y:S02]  /*9130*/  FMUL.FTZ R35, R0.reuse, R103 ;  /* 0x0000006700237220 */ /* 0x040fe40000410000 */
[----:B------:R-:W-:Y:S02]  /*9140*/  IMAD.MOV.U32 R103, RZ, RZ, R58 ;  /* 0x000000ffff677224 */ /* 0x000fe400078e003a */
[C---:B------:R-:W-:Y:S03]  /*9150*/  HMMA.16816.F32 R20, R136.reuse, R28, R20 ;  /* 0x0000001c8814723c */ /* 0x040fe60000001814 */
[C---:B------:R-:W-:Y:S02]  /*9160*/  FMUL.FTZ R48, R3.reuse, R116 ;  /* 0x0000007403307220 */ /* 0x040fe40000410000 */
[C---:B------:R-:W-:Y:S02]  /*9170*/  FMUL.FTZ R59, R0.reuse, R127 ;  /* 0x0000007f003b7220 */ /* 0x040fe40000410000 */
[C---:B------:R-:W-:Y:S01]  /*9180*/  FMUL.FTZ R28, R3.reuse, R96 ;  /* 0x00000060031c7220 */ /* 0x040fe20000410000 */
[C---:B------:R-:W-:Y:S04]  /*9190*/  HMMA.16816.F32 R24, R136.reuse, R30, R24 ;  /* 0x0000001e8818723c */ /* 0x040fe80000001818 */
[----:B------:R-:W-:Y:S02]  /*91a0*/  FMUL.FTZ R29, R3, R97 ;  /* 0x00000061031d7220 */ /* 0x000fe40000410000 */
[--C-:B-1----:R-:W-:Y:S02]  /*91b0*/  FFMA.FTZ R2, R49, c[0x0][0x2d0], -R148.reuse ;  /* 0x0000b40031027a23 */ /* 0x102fe40000010894 */
[C---:B------:R-:W-:Y:S02]  /*91c0*/  FMUL.FTZ R30, R0.reuse, R98 ;  /* 0x00000062001e7220 */ /* 0x040fe40000410000 */
[----:B------:R1:W-:Y:S02]  /*91d0*/  MUFU.EX2 R244, R2 ;  /* 0x0000000200f47308 */ /* 0x0003e40000000800 */
[C---:B------:R-:W-:Y:S02]  /*91e0*/  FMUL.FTZ R31, R0.reuse, R99 ;  /* 0x00000063001f7220 */ /* 0x040fe40000410000 */
[----:B------:R-:W-:Y:S01]  /*91f0*/  LDSM.16.MT88.4 R96, [R224+0x5100] ;  /* 0x00510000e060783b */ /* 0x000fe20000004200 */
[C---:B------:R-:W-:Y:S02]  /*9200*/  FMUL.FTZ R49, R3.reuse, R117 ;  /* 0x0000007503317220 */ /* 0x040fe40000410000 */
[C---:B------:R-:W-:Y:S02]  /*9210*/  FMUL.FTZ R58, R0.reuse, R126 ;  /* 0x0000007e003a7220 */ /* 0x040fe40000410000 */
[C---:B------:R-:W-:Y:S03]  /*9220*/  HMMA.16816.F32 R28, R136.reuse, R36, R28 ;  /* 0x00000024881c723c */ /* 0x040fe6000000181c */
[C---:B------:R-:W-:Y:S01]  /*9230*/  FMUL.FTZ R40, R3.reuse, R108 ;  /* 0x0000006c03287220 */ /* 0x040fe20000410000 */
[----:B------:R-:W-:Y:S01]  /*9240*/  MOV R108, R60 ;  /* 0x0000003c006c7202 */ /* 0x000fe20000000f00 */
[C---:B------:R-:W-:Y:S01]  /*9250*/  FMUL.FTZ R41, R3.reuse, R109 ;  /* 0x0000006d03297220 */ /* 0x040fe20000410000 */
[----:B------:R-:W5:Y:S01]  /*9260*/  LDSM.16.MT88.4 R60, [R225+0x4100] ;  /* 0x00410000e13c783b */ /* 0x000f620000004200 */
[C---:B------:R-:W-:Y:S01]  /*9270*/  FMUL.FTZ R37, R3.reuse, R105 ;  /* 0x0000006903257220 */ /* 0x040fe20000410000 */
[C---:B------:R-:W-:Y:S04]  /*9280*/  HMMA.16816.F32 R32, R136.reuse, R38, R32 ;  /* 0x000000268820723c */ /* 0x040fe80000001820 */
[----:B------:R-:W-:Y:S01]  /*9290*/  MOV R105, R50 ;  /* 0x0000003200697202 */ /* 0x000fe20000000f00 */
[----:B------:R-:W-:Y:S02]  /*92a0*/  FMUL.FTZ R50, R0, R118 ;  /* 0x0000007600327220 */ /* 0x000fe40000410000 */
[----:B-1----:R-:W-:Y:S02]  /*92b0*/  FFMA.FTZ R2, R56, c[0x0][0x2d0], -R148 ;  /* 0x0000b40038027a23 */ /* 0x002fe40000010894 */
[C---:B------:R-:W-:Y:S02]  /*92c0*/  FMUL.FTZ R38, R0.reuse, R106 ;  /* 0x0000006a00267220 */ /* 0x040fe40000410000 */
[----:B------:R1:W-:Y:S01]  /*92d0*/  MUFU.EX2 R218, R2 ;  /* 0x0000000200da7308 */ /* 0x0003e20000000800 */
[----:B------:R-:W-:Y:S02]  /*92e0*/  IMAD.MOV.U32 R106, RZ, RZ, R51 ;  /* 0x000000ffff6a7224 */ /* 0x000fe400078e0033 */
[C---:B------:R-:W-:Y:S02]  /*92f0*/  FMUL.FTZ R51, R0.reuse, R119 ;  /* 0x0000007700337220 */ /* 0x040fe40000410000 */
[C---:B------:R-:W-:Y:S02]  /*9300*/  FMUL.FTZ R39, R0.reuse, R107 ;  /* 0x0000006b00277220 */ /* 0x040fe40000410000 */
[----:B------:R-:W-:Y:S02]  /*9310*/  IMAD.MOV.U32 R107, RZ, RZ, R205 ;  /* 0x000000ffff6b7224 */ /* 0x000fe400078e00cd */
[----:B------:R-:W-:Y:S02]  /*9320*/  IMAD.MOV.U32 R109, RZ, RZ, R42 ;  /* 0x000000ffff6d7224 */ /* 0x000fe400078e002a */
[C---:B------:R-:W-:Y:S01]  /*9330*/  FMUL.FTZ R42, R0.reuse, R110 ;  /* 0x0000006e002a7220 */ /* 0x040fe20000410000 */
[----:B------:R-:W-:Y:S01]  /*9340*/  MOV R110, R198 ;  /* 0x000000c6006e7202 */ /* 0x000fe20000000f00 */
[C---:B------:R-:W-:Y:S02]  /*9350*/  FMUL.FTZ R56, R3.reuse, R124 ;  /* 0x0000007c03387220 */ /* 0x040fe40000410000 */
[----:B------:R-:W-:Y:S02]  /*9360*/  FMUL.FTZ R36, R3, R104 ;  /* 0x0000006803247220 */ /* 0x000fe40000410000 */
[----:B------:R-:W-:Y:S02]  /*9370*/  IMAD.MOV.U32 R104, RZ, RZ, R43 ;  /* 0x000000ffff687224 */ /* 0x000fe400078e002b */
[C---:B------:R-:W-:Y:S02]  /*9380*/  FMUL.FTZ R43, R0.reuse, R111 ;  /* 0x0000006f002b7220 */ /* 0x040fe40000410000 */
[----:B------:R-:W-:Y:S01]  /*9390*/  IMAD.MOV.U32 R111, RZ, RZ, R196 ;  /* 0x000000ffff6f7224 */ /* 0x000fe200078e00c4 */
[C---:B--2---:R-:W-:Y:S03]  /*93a0*/  HMMA.16816.F32 R36, R136.reuse, R44, R36 ;  /* 0x0000002c8824723c */ /* 0x044fe60000001824 */
[--C-:B-1----:R-:W-:Y:S02]  /*93b0*/  FFMA.FTZ R2, R57, c[0x0][0x2d0], -R149.reuse ;  /* 0x0000b40039027a23 */ /* 0x102fe40000010895 */
[C---:B------:R-:W-:Y:S02]  /*93c0*/  FMUL.FTZ R57, R3.reuse, R125 ;  /* 0x0000007d03397220 */ /* 0x040fe40000410000 */
[----:B------:R1:W-:Y:S01]  /*93d0*/  MUFU.EX2 R119, R2 ;  /* 0x0000000200777308 */ /* 0x0003e20000000800 */
[C---:B------:R-:W-:Y:S04]  /*93e0*/  HMMA.16816.F32 R40, R136.reuse, R46, R40 ;  /* 0x0000002e8828723c */ /* 0x040fe80000001828 */
[----:B------:R-:W-:Y:S02]  /*93f0*/  IMAD.MOV.U32 R132, RZ, RZ, R188 ;  /* 0x000000ffff847224 */ /* 0x000fe400078e00bc */
[C---:B------:R-:W-:Y:S02]  /*9400*/  FMUL.FTZ R44, R3.reuse, R112 ;  /* 0x00000070032c7220 */ /* 0x040fe40000410000 */
[C---:B------:R-:W-:Y:S04]  /*9410*/  FMUL.FTZ R45, R3.reuse, R113 ;  /* 0x00000071032d7220 */ /* 0x040fe80000410000 */
[C---:B------:R-:W-:Y:S02]  /*9420*/  FMUL.FTZ R46, R0.reuse, R114 ;  /* 0x00000072002e7220 */ /* 0x040fe40000410000 */
[C---:B------:R-:W-:Y:S02]  /*9430*/  FMUL.FTZ R47, R0.reuse, R115 ;  /* 0x00000073002f7220 */ /* 0x040fe40000410000 */
[C---:B------:R-:W-:Y:S02]  /*9440*/  FMUL.FTZ R65, R3.reuse, R133 ;  /* 0x0000008503417220 */ /* 0x040fe40000410000 */
[C---:B------:R-:W-:Y:S02]  /*9450*/  FMUL.FTZ R66, R0.reuse, R134 ;  /* 0x0000008600427220 */ /* 0x040fe40000410000 */
[----:B------:R-:W-:Y:S01]  /*9460*/  FMUL.FTZ R67, R0, R135 ;  /* 0x0000008700437220 */ /* 0x000fe20000410000 */
[C---:B---3--:R-:W-:Y:S03]  /*9470*/  HMMA.16816.F32 R44, R136.reuse, R52, R44 ;  /* 0x00000034882c723c */ /* 0x048fe6000000182c */
[--C-:B-1----:R-:W-:Y:S01]  /*9480*/  FFMA.FTZ R2, R150, c[0x0][0x2d0], -R149.reuse ;  /* 0x0000b40096027a23 */ /* 0x102fe20000010895 */
[----:B------:R-:W-:Y:S03]  /*9490*/  MOV R150, R189 ;  /* 0x000000bd00967202 */ /* 0x000fe60000000f00 */
[----:B------:R1:W2:Y:S01]  /*94a0*/  MUFU.EX2 R118, R2 ;  /* 0x0000000200767308 */ /* 0x0002a20000000800 */
[C---:B------:R-:W-:Y:S04]  /*94b0*/  HMMA.16816.F32 R48, R136.reuse, R54, R48 ;  /* 0x000000368830723c */ /* 0x040fe80000001830 */
[C---:B------:R-:W-:Y:S02]  /*94c0*/  FMUL.FTZ R52, R3.reuse, R120 ;  /* 0x0000007803347220 */ /* 0x040fe40000410000 */
[----:B------:R-:W-:Y:S02]  /*94d0*/  FMUL.FTZ R53, R3, R121 ;  /* 0x0000007903357220 */ /* 0x000fe40000410000 */
[C---:B------:R-:W-:Y:S04]  /*94e0*/  FMUL.FTZ R54, R0.reuse, R122 ;  /* 0x0000007a00367220 */ /* 0x040fe80000410000 */
[C---:B------:R-:W-:Y:S02]  /*94f0*/  FMUL.FTZ R55, R0.reuse, R123 ;  /* 0x0000007b00377220 */ /* 0x040fe40000410000 */
[----:B------:R-:W-:Y:S05]  /*9500*/  IMAD.MOV.U32 R133, RZ, RZ, R150 ;  /* 0x000000ffff857224 */ /* 0x000fea00078e0096 */
[C---:B-----5:R-:W-:Y:S03]  /*9510*/  HMMA.16816.F32 R52, R136.reuse, R60, R52 ;  /* 0x0000003c8834723c */ /* 0x060fe60000001834 */
[--C-:B-1----:R-:W-:Y:S04]  /*9520*/  FFMA.FTZ R2, R151, c[0x0][0x2d0], -R148.reuse ;  /* 0x0000b40097027a23 */ /* 0x102fe80000010894 */
[C---:B------:R-:W-:Y:S01]  /*9530*/  FMUL.FTZ R60, R3.reuse, R128 ;  /* 0x00000080033c7220 */ /* 0x040fe20000410000 */
[C---:B------:R-:W-:Y:S01]  /*9540*/  HMMA.16816.F32 R56, R136.reuse, R62, R56 ;  /* 0x0000003e8838723c */ /* 0x040fe20000001838 */
[----:B------:R1:W-:Y:S03]  /*9550*/  MUFU.EX2 R117, R2 ;  /* 0x0000000200757308 */ /* 0x0003e60000000800 */
[----:B------:R-:W-:Y:S03]  /*9560*/  FMUL.FTZ R61, R3, R129 ;  /* 0x00000081033d7220 */ /* 0x000fe60000410000 */
[C---:B------:R-:W-:Y:S02]  /*9570*/  FMUL.FTZ R62, R0.reuse, R130 ;  /* 0x00000082003e7220 */ /* 0x040fe40000410000 */
[----:B------:R-:W-:Y:S07]  /*9580*/  FMUL.FTZ R63, R0, R131 ;  /* 0x00000083003f7220 */ /* 0x000fee0000410000 */
[C---:B------:R-:W-:Y:S07]  /*9590*/  HMMA.16816.F32 R60, R136.reuse, R72, R60 ;  /* 0x00000048883c723c */ /* 0x040fee000000183c */
[----:B------:R-:W-:Y:S01]  /*95a0*/  F2FP.PACK_AB R72, R252, R108 ;  /* 0x0000006cfc48723e */ /* 0x000fe200000000ff */
[----:B------:R-:W-:Y:S04]  /*95b0*/  HMMA.16816.F32 R64, R136, R74, R64 ;  /* 0x0000004a8840723c */ /* 0x000fe80000001840 */
[--C-:B-1----:R-:W-:Y:S01]  /*95c0*/  FFMA.FTZ R2, R152, c[0x0][0x2d0], -R148.reuse ;  /* 0x0000b40098027a23 */ /* 0x102fe20000010894 */
[----:B----4-:R-:W-:Y:S02]  /*95d0*/  F2FP.PACK_AB R73, R247, R248 ;  /* 0x000000f8f749723e */ /* 0x010fe400000000ff */
[----:B--2---:R-:W-:Y:S01]  /*95e0*/  F2FP.PACK_AB R75, R118, R119 ;  /* 0x00000077764b723e */ /* 0x004fe200000000ff */
[----:B------:R1:W2:Y:S01]  /*95f0*/  MUFU.EX2 R214, R2 ;  /* 0x0000000200d67308 */ /* 0x0002a20000000800 */
[----:B------:R-:W-:Y:S07]  /*9600*/  F2FP.PACK_AB R74, R218, R244 ;  /* 0x000000f4da4a723e */ /* 0x000fee00000000ff */
[C---:B------:R-:W-:Y:S08]  /*9610*/  HMMA.16816.F32 R4, R72.reuse, R76, R4 ;  /* 0x0000004c4804723c */ /* 0x040ff00000001804 */
[C---:B------:R-:W-:Y:S01]  /*9620*/  HMMA.16816.F32 R8, R72.reuse, R78, R8 ;  /* 0x0000004e4808723c */ /* 0x040fe20000001808 */
[----:B------:R-:W3:Y:S07]  /*9630*/  LDSM.16.MT88.4 R76, [R221+0x4900] ;  /* 0x00490000dd4c783b */ /* 0x000eee0000004200 */
[C---:B------:R-:W-:Y:S04]  /*9640*/  HMMA.16816.F32 R12, R72.reuse, R80, R12 ;  /* 0x00000050480c723c */ /* 0x040fe8000000180c */
[--C-:B-1----:R-:W-:Y:S04]  /*9650*/  FFMA.FTZ R2, R153, c[0x0][0x2d0], -R149.reuse ;  /* 0x0000b40099027a23 */ /* 0x102fe80000010895 */
[C---:B------:R-:W-:Y:S01]  /*9660*/  HMMA.16816.F32 R16, R72.reuse, R82, R16 ;  /* 0x000000524810723c */ /* 0x040fe20000001810 */
[----:B------:R1:W-:Y:S01]  /*9670*/  MUFU.EX2 R116, R2 ;  /* 0x0000000200747308 */ /* 0x0003e20000000800 */
[----:B------:R-:W4:Y:S06]  /*9680*/  LDSM.16.MT88.4 R80, [R222+0x4900] ;  /* 0x00490000de50783b */ /* 0x000f2c0000004200 */
[C---:B------:R-:W-:Y:S08]  /*9690*/  HMMA.16816.F32 R20, R72.reuse, R84, R20 ;  /* 0x000000544814723c */ /* 0x040ff00000001814 */
[C---:B------:R-:W-:Y:S01]  /*96a0*/  HMMA.16816.F32 R24, R72.reuse, R86, R24 ;  /* 0x000000564818723c */ /* 0x040fe20000001818 */
[----:B------:R-:W5:Y:S07]  /*96b0*/  LDSM.16.MT88.4 R84, [R225+0x4900] ;  /* 0x00490000e154783b */ /* 0x000f6e0000004200 */
[C---:B------:R-:W-:Y:S04]  /*96c0*/  HMMA.16816.F32 R28, R72.reuse, R88, R28 ;  /* 0x00000058481c723c */ /* 0x040fe8000000181c */
[--C-:B-1----:R-:W-:Y:S04]  /*96d0*/  FFMA.FTZ R2, R154, c[0x0][0x2d0], -R149.reuse ;  /* 0x0000b4009a027a23 */ /* 0x102fe80000010895 */
[C---:B------:R-:W-:Y:S01]  /*96e0*/  HMMA.16816.F32 R32, R72.reuse, R90, R32 ;  /* 0x0000005a4820723c */ /* 0x040fe20000001820 */
[----:B------:R1:W1:Y:S01]  /*96f0*/  MUFU.EX2 R213, R2 ;  /* 0x0000000200d57308 */ /* 0x0002620000000800 */
[----:B------:R-:W2:Y:S06]  /*9700*/  LDSM.16.MT88.4 R88, [R221+0x1100] ;  /* 0x00110000dd58783b */ /* 0x000eac0000004200 */
[C---:B---3--:R-:W-:Y:S08]  /*9710*/  HMMA.16816.F32 R36, R72.reuse, R76, R36 ;  /* 0x0000004c4824723c */ /* 0x048ff00000001824 */
[C---:B------:R-:W-:Y:S01]  /*9720*/  HMMA.16816.F32 R40, R72.reuse, R78, R40 ;  /* 0x0000004e4828723c */ /* 0x040fe20000001828 */
[----:B------:R-:W3:Y:S07]  /*9730*/  LDSM.16.MT88.4 R76, [R222+0x1100] ;  /* 0x00110000de4c783b */ /* 0x000eee0000004200 */
[C---:B----4-:R-:W-:Y:S04]  /*9740*/  HMMA.16816.F32 R44, R72.reuse, R80, R44 ;  /* 0x00000050482c723c */ /* 0x050fe8000000182c */
[--C-:B-1----:R-:W-:Y:S04]  /*9750*/  FFMA.FTZ R2, R155, c[0x0][0x2d0], -R148.reuse ;  /* 0x0000b4009b027a23 */ /* 0x102fe80000010894 */
[C---:B------:R-:W-:Y:S01]  /*9760*/  HMMA.16816.F32 R48, R72.reuse, R82, R48 ;  /* 0x000000524830723c */ /* 0x040fe20000001830 */
[----:B------:R1:W-:Y:S01]  /*9770*/  MUFU.EX2 R207, R2 ;  /* 0x0000000200cf7308 */ /* 0x0003e20000000800 */
[----:B------:R-:W4:Y:S06]  /*9780*/  LDSM.16.MT88.4 R80, [R225+0x1100] ;  /* 0x00110000e150783b */ /* 0x000f2c0000004200 */
[C---:B-----5:R-:W-:Y:S08]  /*9790*/  HMMA.16816.F32 R52, R72.reuse, R84, R52 ;  /* 0x000000544834723c */ /* 0x060ff00000001834 */
[C---:B------:R-:W-:Y:S01]  /*97a0*/  HMMA.16816.F32 R56, R72.reuse, R86, R56 ;  /* 0x000000564838723c */ /* 0x040fe20000001838 */
[----:B------:R-:W5:Y:S07]  /*97b0*/  LDSM.16.MT88.4 R84, [R224+0x1100] ;  /* 0x00110000e054783b */ /* 0x000f6e0000004200 */
[C---:B------:R-:W-:Y:S04]  /*97c0*/  HMMA.16816.F32 R60, R72.reuse, R92, R60 ;  /* 0x0000005c483c723c */ /* 0x040fe8000000183c */
[--C-:B-1----:R-:W-:Y:S04]  /*97d0*/  FFMA.FTZ R2, R156, c[0x0][0x2d0], -R148.reuse ;  /* 0x0000b4009c027a23 */ /* 0x102fe80000010894 */
[----:B------:R-:W-:Y:S01]  /*97e0*/  HMMA.16816.F32 R64, R72, R94, R64 ;  /* 0x0000005e4840723c */ /* 0x000fe20000001840 */
[----:B------:R1:W1:Y:S01]  /*97f0*/  MUFU.EX2 R205, R2 ;  /* 0x0000000200cd7308 */ /* 0x0002620000000800 */
[----:B------:R-:W-:Y:S05]  /*9800*/  LDSM.16.MT88.4 R92, [R225+0x5100] ;  /* 0x00510000e15c783b */ /* 0x000fea0000004200 */
[----:B--2---:R-:W-:Y:S02]  /*9810*/  F2FP.PACK_AB R72, R214, R117 ;  /* 0x00000075d648723e */ /* 0x004fe400000000ff */
[----:B------:R-:W-:Y:S03]  /*9820*/  F2FP.PACK_AB R73, R213, R116 ;  /* 0x00000074d549723e */ /* 0x000fe600000000ff */
[--C-:B-1----:R-:W-:Y:S01]  /*9830*/  FFMA.FTZ R2, R157, c[0x0][0x2d0], -R149.reuse ;  /* 0x0000b4009d027a23 */ /* 0x102fe20000010895 */
[----:B------:R-:W-:Y:S03]  /*9840*/  F2FP.PACK_AB R74, R205, R207 ;  /* 0x000000cfcd4a723e */ /* 0x000fe600000000ff */
[----:B------:R1:W-:Y:S02]  /*9850*/  MUFU.EX2 R127, R2 ;  /* 0x00000002007f7308 */ /* 0x0003e40000000800 */
        /* <DEDUP_REMOVED lines=8> */
[C---:B---3--:R-:W-:Y:S04]  /*98e0*/  HMMA.16816.F32 R12, R72.reuse, R76, R12 ;  /* 0x0000004c480c723c */ /* 0x048fe8000000180c */
        /* <DEDUP_REMOVED lines=11> */
[----:B------:R-:W5:Y:S06]  /*99a0*/  LDSM.16.MT88.4 R84, [R222+0x1900] ;  /* 0x00190000de54783b */ /* 0x000f6c0000004200 */
[C---:B--2---:R-:W-:Y:S08]  /*99b0*/  HMMA.16816.F32 R36, R72.reuse, R88, R36 ;  /* 0x000000584824723c */ /* 0x044ff00000001824 */
[C---:B------:R-:W-:Y:S01]  /*99c0*/  HMMA.16816.F32 R40, R72.reuse, R90, R40 ;  /* 0x0000005a4828723c */ /* 0x040fe20000001828 */
[----:B------:R-:W-:Y:S07]  /*99d0*/  LDSM.16.MT88.4 R88, [R224+0x1900] ;  /* 0x00190000e058783b */ /* 0x000fee0000004200 */
[C---:B---3--:R-:W-:Y:S04]  /*99e0*/  HMMA.16816.F32 R44, R72.reuse, R76, R44 ;  /* 0x0000004c482c723c */ /* 0x048fe8000000182c */
[--C-:B-1----:R-:W-:Y:S04]  /*99f0*/  FFMA.FTZ R2, R162, c[0x0][0x2d0], -R149.reuse ;  /* 0x0000b400a2027a23 */ /* 0x102fe80000010895 */
[C---:B------:R-:W-:Y:S01]  /*9a00*/  HMMA.16816.F32 R48, R72.reuse, R78, R48 ;  /* 0x0000004e4830723c */ /* 0x040fe20000001830 */
[----:B------:R1:W2:Y:S01]  /*9a10*/  MUFU.EX2 R196, R2 ;  /* 0x0000000200c47308 */ /* 0x0002a20000000800 */
[----:B------:R-:W3:Y:S06]  /*9a20*/  LDSM.16.MT88.4 R76, [R225+0x1900] ;  /* 0x00190000e14c783b */ /* 0x000eec0000004200 */
        /* <DEDUP_REMOVED lines=8> */
[----:B------:R-:W-:Y:S02]  /*9ab0*/  F2FP.PACK_AB R72, R198, R125 ;  /* 0x0000007dc648723e */ /* 0x000fe400000000ff */
[----:B--2---:R-:W-:Y:S03]  /*9ac0*/  F2FP.PACK_AB R73, R196, R124 ;  /* 0x0000007cc449723e */ /* 0x004fe600000000ff */
[----:B-1----:R-:W-:Y:S04]  /*9ad0*/  FFMA.FTZ R2, R164, c[0x0][0x2d0], -R148 ;  /* 0x0000b400a4027a23 */ /* 0x002fe80000010894 */
[----:B------:R1:W2:Y:S02]  /*9ae0*/  MUFU.EX2 R188, R2 ;  /* 0x0000000200bc7308 */ /* 0x0002a40000000800 */
[--C-:B-1----:R-:W-:Y:S01]  /*9af0*/  FFMA.FTZ R2, R165, c[0x0][0x2d0], -R149.reuse ;  /* 0x0000b400a5027a23 */ /* 0x102fe20000010895 */
[----:B--2---:R-:W-:Y:S01]  /*9b00*/  F2FP.PACK_AB R74, R188, R189 ;  /* 0x000000bdbc4a723e */ /* 0x004fe200000000ff */
[----:B------:R-:W-:Y:S06]  /*9b10*/  IMAD.MOV.U32 R165, RZ, RZ, R104 ;  /* 0x000000ffffa57224 */ /* 0x000fec00078e0068 */
[----:B------:R1:W-:Y:S02]  /*9b20*/  MUFU.EX2 R164, R2 ;  /* 0x0000000200a47308 */ /* 0x0003e40000000800 */
[--C-:B-1----:R-:W-:Y:S01]  /*9b30*/  FFMA.FTZ R2, R166, c[0x0][0x2d0], -R149.reuse ;  /* 0x0000b400a6027a23 */ /* 0x102fe20000010895 */
[----:B------:R-:W-:Y:S07]  /*9b40*/  MOV R166, R105 ;  /* 0x0000006900a67202 */ /* 0x000fee0000000f00 */
[----:B------:R1:W2:Y:S02]  /*9b50*/  MUFU.EX2 R163, R2 ;  /* 0x0000000200a37308 */ /* 0x0002a40000000800 */
[----:B-1----:R-:W-:Y:S01]  /*9b60*/  FFMA.FTZ R2, R167, c[0x0][0x2d0], -R148 ;  /* 0x0000b400a7027a23 */ /* 0x002fe20000010894 */
[----:B--2---:R-:W-:Y:S01]  /*9b70*/  F2FP.PACK_AB R75, R163, R164 ;  /* 0x000000a4a34b723e */ /* 0x004fe200000000ff */
[----:B------:R-:W-:Y:S06]  /*9b80*/  IMAD.MOV.U32 R167, RZ, RZ, R106 ;  /* 0x000000ffffa77224 */ /* 0x000fec00078e006a */
[----:B------:R1:W-:Y:S01]  /*9b90*/  MUFU.EX2 R161, R2 ;  /* 0x0000000200a17308 */ /* 0x0003e20000000800 */
[C---:B----4-:R-:W-:Y:S08]  /*9ba0*/  HMMA.16816.F32 R4, R72.reuse, R80, R4 ;  /* 0x000000504804723c */ /* 0x050ff00000001804 */
[C---:B------:R-:W-:Y:S01]  /*9bb0*/  HMMA.16816.F32 R8, R72.reuse, R82, R8 ;  /* 0x000000524808723c */ /* 0x040fe20000001808 */
[----:B------:R-:W2:Y:S07]  /*9bc0*/  LDSM.16.MT88.4 R80, [R221+0x5900] ;  /* 0x00590000dd50783b */ /* 0x000eae0000004200 */
[C---:B-----5:R-:W-:Y:S04]  /*9bd0*/  HMMA.16816.F32 R12, R72.reuse, R84, R12 ;  /* 0x00000054480c723c */ /* 0x060fe8000000180c */
[--C-:B-1----:R-:W-:Y:S04]  /*9be0*/  FFMA.FTZ R2, R168, c[0x0][0x2d0], -R148.reuse ;  /* 0x0000b400a8027a23 */ /* 0x102fe80000010894 */
[C---:B------:R-:W-:Y:S01]  /*9bf0*/  HMMA.16816.F32 R16, R72.reuse, R86, R16 ;  /* 0x000000564810723c */ /* 0x040fe20000001810 */
[----:B------:R1:W4:Y:S01]  /*9c00*/  MUFU.EX2 R162, R2 ;  /* 0x0000000200a27308 */ /* 0x0003220000000800 */
[----:B------:R-:W5:Y:S06]  /*9c10*/  LDSM.16.MT88.4 R84, [R222+0x5900] ;  /* 0x00590000de54783b */ /* 0x000f6c0000004200 */
[C---:B---3--:R-:W-:Y:S08]  /*9c20*/  HMMA.16816.F32 R20, R72.reuse, R76, R20 ;  /* 0x0000004c4814723c */ /* 0x048ff00000001814 */
[C---:B------:R-:W-:Y:S01]  /*9c30*/  HMMA.16816.F32 R24, R72.reuse, R78, R24 ;  /* 0x0000004e4818723c */ /* 0x040fe20000001818 */
[----:B------:R-:W3:Y:S07]  /*9c40*/  LDSM.16.MT88.4 R76, [R224+0x5900] ;  /* 0x00590000e04c783b */ /* 0x000eee0000004200 */
[C---:B------:R-:W-:Y:S04]  /*9c50*/  HMMA.16816.F32 R28, R72.reuse, R88, R28 ;  /* 0x00000058481c723c */ /* 0x040fe8000000181c */
[--C-:B-1----:R-:W-:Y:S04]  /*9c60*/  FFMA.FTZ R2, R169, c[0x0][0x2d0], -R149.reuse ;  /* 0x0000b400a9027a23 */ /* 0x102fe80000010895 */
[C---:B------:R-:W-:Y:S01]  /*9c70*/  HMMA.16816.F32 R32, R72.reuse, R90, R32 ;  /* 0x0000005a4820723c */ /* 0x040fe20000001820 */
[----:B------:R1:W-:Y:S01]  /*9c80*/  MUFU.EX2 R114, R2 ;  /* 0x0000000200727308 */ /* 0x0003e20000000800 */
[----:B------:R-:W3:Y:S06]  /*9c90*/  LDSM.16.MT88.4 R88, [R221+0x2100] ;  /* 0x00210000dd58783b */ /* 0x000eec0000004200 */
[C---:B--2---:R-:W-:Y:S08]  /*9ca0*/  HMMA.16816.F32 R36, R72.reuse, R80, R36 ;  /* 0x000000504824723c */ /* 0x044ff00000001824 */
[C---:B------:R-:W-:Y:S01]  /*9cb0*/  HMMA.16816.F32 R40, R72.reuse, R82, R40 ;  /* 0x000000524828723c */ /* 0x040fe20000001828 */
[----:B------:R-:W2:Y:S07]  /*9cc0*/  LDSM.16.MT88.4 R80, [R222+0x2100] ;  /* 0x00210000de50783b */ /* 0x000eae0000004200 */
[C---:B-----5:R-:W-:Y:S04]  /*9cd0*/  HMMA.16816.F32 R44, R72.reuse, R84, R44 ;  /* 0x00000054482c723c */ /* 0x060fe8000000182c */
[--C-:B-1----:R-:W-:Y:S02]  /*9ce0*/  FFMA.FTZ R2, R170, c[0x0][0x2d0], -R149.reuse ;  /* 0x0000b400aa027a23 */ /* 0x102fe40000010895 */
[----:B------:R-:W5:Y:S02]  /*9cf0*/  LDL.LU R170, [R1+0x18] ;  /* 0x0000180001aa7983 */ /* 0x000f640000300800 */
[C---:B------:R-:W-:Y:S01]  /*9d00*/  HMMA.16816.F32 R48, R72.reuse, R86, R48 ;  /* 0x000000564830723c */ /* 0x040fe20000001830 */
[----:B------:R1:W1:Y:S01]  /*9d10*/  MUFU.EX2 R115, R2 ;  /* 0x0000000200737308 */ /* 0x0002620000000800 */
[----:B------:R-:W-:Y:S06]  /*9d20*/  LDSM.16.MT88.4 R84, [R224+0x2100] ;  /* 0x00210000e054783b */ /* 0x000fec0000004200 */
[C---:B------:R-:W-:Y:S02]  /*9d30*/  HMMA.16816.F32 R52, R72.reuse, R92, R52 ;  /* 0x0000005c4834723c */ /* 0x040fe40000001834 */
[----:B------:R-:W5:Y:S06]  /*9d40*/  LDL.LU R168, [R1+0x1c] ;  /* 0x00001c0001a87983 */ /* 0x000f6c0000300800 */
[C---:B------:R-:W-:Y:S01]  /*9d50*/  HMMA.16816.F32 R56, R72.reuse, R94, R56 ;  /* 0x0000005e4838723c */ /* 0x040fe20000001838 */
[----:B------:R-:W-:Y:S07]  /*9d60*/  LDSM.16.MT88.4 R92, [R225+0x6100] ;  /* 0x00610000e15c783b */ /* 0x000fee0000004200 */
[C---:B---3--:R-:W-:Y:S04]  /*9d70*/  HMMA.16816.F32 R60, R72.reuse, R76, R60 ;  /* 0x0000004c483c723c */ /* 0x048fe8000000183c */
[--C-:B-1----:R-:W-:Y:S04]  /*9d80*/  FFMA.FTZ R2, R171, c[0x0][0x2d0], -R148.reuse ;  /* 0x0000b400ab027a23 */ /* 0x102fe80000010894 */
[----:B------:R-:W-:Y:S01]  /*9d90*/  HMMA.16816.F32 R64, R72, R78, R64 ;  /* 0x0000004e4840723c */ /* 0x000fe20000001840 */
[----:B------:R1:W-:Y:S01]  /*9da0*/  MUFU.EX2 R113, R2 ;  /* 0x0000000200717308 */ /* 0x0003e20000000800 */
[----:B------:R-:W3:Y:S05]  /*9db0*/  LDSM.16.MT88.4 R76, [R225+0x2100] ;  /* 0x00210000e14c783b */ /* 0x000eea0000004200 */
[----:B----4-:R-:W-:Y:S02]  /*9dc0*/  F2FP.PACK_AB R72, R162, R161 ;  /* 0x000000a1a248723e */ /* 0x010fe400000000ff */
[----:B------:R-:W-:Y:S03]  /*9dd0*/  F2FP.PACK_AB R73, R115, R114 ;  /* 0x000000727349723e */ /* 0x000fe600000000ff */
        /* <DEDUP_REMOVED lines=26> */
[C---:B----4-:R-:W-:Y:S08]  /*9f80*/  HMMA.16816.F32 R36, R72.reuse, R88, R36 ;  /* 0x000000584824723c */ /* 0x050ff00000001824 */
[C---:B------:R-:W-:Y:S01]  /*9f90*/  HMMA.16816.F32 R40, R72.reuse, R90, R40 ;  /* 0x0000005a4828723c */ /* 0x040fe20000001828 */
[----:B------:R-:W4:Y:S07]  /*9fa0*/  LDSM.16.MT88.4 R88, [R225+0x2900] ;  /* 0x00290000e158783b */ /* 0x000f2e0000004200 */
[C---:B--2---:R-:W-:Y:S04]  /*9fb0*/  HMMA.16816.F32 R44, R72.reuse, R80, R44 ;  /* 0x00000050482c723c */ /* 0x044fe8000000182c */
[--C-:B-1----:R-:W-:Y:S04]  /*9fc0*/  FFMA.FTZ R2, R203, c[0x0][0x2d0], -R149.reuse ;  /* 0x0000b400cb027a23 */ /* 0x102fe80000010895 */
[C---:B------:R-:W-:Y:S01]  /*9fd0*/  HMMA.16816.F32 R48, R72.reuse, R82, R48 ;  /* 0x000000524830723c */ /* 0x040fe20000001830 */
[----:B------:R1:W2:Y:S01]  /*9fe0*/  MUFU.EX2 R122, R2 ;  /* 0x00000002007a7308 */ /* 0x0002a20000000800 */
[----:B------:R-:W3:Y:S06]  /*9ff0*/  LDSM.16.MT88.4 R80, [R224+0x2900] ;  /* 0x00290000e050783b */ /* 0x000eec0000004200 */
[C---:B------:R-:W-:Y:S08]  /*a000*/  HMMA.16816.F32 R52, R72.reuse, R92, R52 ;  /* 0x0000005c4834723c */ /* 0x040ff00000001834 */
        /* <DEDUP_REMOVED lines=8> */
[----:B--2---:R-:W-:Y:S03]  /*a090*/  F2FP.PACK_AB R73, R122, R123 ;  /* 0x0000007b7a49723e */ /* 0x004fe600000000ff */
[--C-:B-1----:R-:W-:Y:S04]  /*a0a0*/  FFMA.FTZ R2, R206, c[0x0][0x2d0], -R148.reuse ;  /* 0x0000b400ce027a23 */ /* 0x102fe80000010894 */
[----:B------:R1:W2:Y:S02]  /*a0b0*/  MUFU.EX2 R156, R2 ;  /* 0x00000002009c7308 */ /* 0x0002a40000000800 */
[--C-:B-1----:R-:W-:Y:S01]  /*a0c0*/  FFMA.FTZ R2, R212, c[0x0][0x2d0], -R149.reuse ;  /* 0x0000b400d4027a23 */ /* 0x102fe20000010895 */
[----:B--2---:R-:W-:Y:S07]  /*a0d0*/  F2FP.PACK_AB R74, R156, R121 ;  /* 0x000000799c4a723e */ /* 0x004fee00000000ff */
        /* <DEDUP_REMOVED lines=13> */
[----:B------:R-:W2:Y:S06]  /*a1b0*/  LDSM.16.MT88.4 R84, [R225+0x6900] ;  /* 0x00690000e154783b */ /* 0x000eac0000004200 */
[C---:B----4-:R-:W-:Y:S08]  /*a1c0*/  HMMA.16816.F32 R20, R72.reuse, R88, R20 ;  /* 0x000000584814723c */ /* 0x050ff00000001814 */
[C---:B------:R-:W-:Y:S01]  /*a1d0*/  HMMA.16816.F32 R24, R72.reuse, R90, R24 ;  /* 0x0000005a4818723c */ /* 0x040fe20000001818 */
[----:B------:R-:W-:Y:S07]  /*a1e0*/  LDSM.16.MT88.4 R88, [R224+0x3100] ;  /* 0x00310000e058783b */ /* 0x000fee0000004200 */
[C---:B------:R-:W-:Y:S04]  /*a1f0*/  HMMA.16816.F32 R28, R72.reuse, R80, R28 ;  /* 0x00000050481c723c */ /* 0x040fe8000000181c */
[--C-:B-1----:R-:W-:Y:S04]  /*a200*/  FFMA.FTZ R2, R215, c[0x0][0x2d0], -R149.reuse ;  /* 0x0000b400d7027a23 */ /* 0x102fe80000010895 */
[C---:B------:R-:W-:Y:S01]  /*a210*/  HMMA.16816.F32 R32, R72.reuse, R82, R32 ;  /* 0x000000524820723c */ /* 0x040fe20000001820 */
[----:B------:R1:W-:Y:S01]  /*a220*/  MUFU.EX2 R131, R2 ;  /* 0x0000000200837308 */ /* 0x0003e20000000800 */
[----:B------:R-:W4:Y:S06]  /*a230*/  LDSM.16.MT88.4 R80, [R224+0x6900] ;  /* 0x00690000e050783b */ /* 0x000f2c0000004200 */
[C---:B------:R-:W-:Y:S08]  /*a240*/  HMMA.16816.F32 R36, R72.reuse, R92, R36 ;  /* 0x0000005c4824723c */ /* 0x040ff00000001824 */
[C---:B------:R-:W-:Y:S01]  /*a250*/  HMMA.16816.F32 R40, R72.reuse, R94, R40 ;  /* 0x0000005e4828723c */ /* 0x040fe20000001828 */
[----:B------:R-:W-:Y:S07]  /*a260*/  LDSM.16.MT88.4 R92, [R222+0x7100] ;  /* 0x00710000de5c783b */ /* 0x000fee0000004200 */
[C---:B--2---:R-:W-:Y:S04]  /*a270*/  HMMA.16816.F32 R44, R72.reuse, R76, R44 ;  /* 0x0000004c482c723c */ /* 0x044fe8000000182c */
[--C-:B-1----:R-:W-:Y:S04]  /*a280*/  FFMA.FTZ R2, R216, c[0x0][0x2d0], -R149.reuse ;  /* 0x0000b400d8027a23 */ /* 0x102fe80000010895 */
[C---:B------:R-:W-:Y:S01]  /*a290*/  HMMA.16816.F32 R48, R72.reuse, R78, R48 ;  /* 0x0000004e4830723c */ /* 0x040fe20000001830 */
[----:B------:R1:W2:Y:S01]  /*a2a0*/  MUFU.EX2 R130, R2 ;  /* 0x0000000200827308 */ /* 0x0002a20000000800 */
[----:B------:R-:W5:Y:S06]  /*a2b0*/  LDSM.16.MT88.4 R76, [R221+0x3100] ;  /* 0x00310000dd4c783b */ /* 0x000f6c0000004200 */
[C---:B------:R-:W-:Y:S08]  /*a2c0*/  HMMA.16816.F32 R52, R72.reuse, R84, R52 ;  /* 0x000000544834723c */ /* 0x040ff00000001834 */
        /* <DEDUP_REMOVED lines=8> */
[----:B--2---:R-:W-:Y:S03]  /*a350*/  F2FP.PACK_AB R73, R130, R131 ;  /* 0x000000838249723e */ /* 0x004fe600000000ff */
[--C-:B-1----:R-:W-:Y:S04]  /*a360*/  FFMA.FTZ R2, R250, c[0x0][0x2d0], -R148.reuse ;  /* 0x0000b400fa027a23 */ /* 0x102fe80000010894 */
[----:B------:R1:W2:Y:S02]  /*a370*/  MUFU.EX2 R152, R2 ;  /* 0x0000000200987308 */ /* 0x0002a40000000800 */
[--C-:B-1----:R-:W-:Y:S01]  /*a380*/  FFMA.FTZ R2, R217, c[0x0][0x2d0], -R149.reuse ;  /* 0x0000b400d9027a23 */ /* 0x102fe20000010895 */
[----:B--2---:R-:W-:Y:S07]  /*a390*/  F2FP.PACK_AB R74, R152, R129 ;  /* 0x00000081984a723e */ /* 0x004fee00000000ff */
[----:B------:R1:W-:Y:S02]  /*a3a0*/  MUFU.EX2 R128, R2 ;  /* 0x0000000200807308 */ /* 0x0003e40000000800 */
[----:B-1----:R-:W-:Y:S08]  /*a3b0*/  FFMA.FTZ R2, R245, c[0x0][0x2d0], -R149 ;  /* 0x0000b400f5027a23 */ /* 0x002ff00000010895 */
[----:B------:R1:W2:Y:S02]  /*a3c0*/  MUFU.EX2 R151, R2 ;  /* 0x0000000200977308 */ /* 0x0002a40000000800 */
[----:B-1----:R-:W-:Y:S01]  /*a3d0*/  FFMA.FTZ R2, R132, c[0x0][0x2d0], -R148 ;  /* 0x0000b40084027a23 */ /* 0x002fe20000010894 */
[----:B--2---:R-:W-:Y:S02]  /*a3e0*/  F2FP.PACK_AB R75, R151, R128 ;  /* 0x00000080974b723e */ /* 0x004fe400000000ff */
[----:B------:R-:W-:Y:S05]  /*a3f0*/  MOV R132, R110 ;  /* 0x0000006e00847202 */ /* 0x000fea0000000f00 */
[----:B------:R1:W-:Y:S01]  /*a400*/  MUFU.EX2 R150, R2 ;  /* 0x0000000200967308 */ /* 0x0003e20000000800 */
[----:B------:R-:W-:Y:S02]  /*a410*/  IMAD.MOV.U32 R110, RZ, RZ, R107 ;  /* 0x000000ffff6e7224 */ /* 0x000fe400078e006b */
[----:B------:R-:W-:Y:S01]  /*a420*/  IMAD.MOV.U32 R107, RZ, RZ, R102 ;  /* 0x000000ffff6b7224 */ /* 0x000fe200078e0066 */
[C---:B-----5:R-:W-:Y:S03]  /*a430*/  HMMA.16816.F32 R4, R72.reuse, R76, R4 ;  /* 0x0000004c4804723c */ /* 0x060fe60000001804 */
[----:B------:R-:W-:Y:S01]  /*a440*/  MOV R171, R110 ;  /* 0x0000006e00ab7202 */ /* 0x000fe20000000f00 */
[----:B------:R-:W-:Y:S02]  /*a450*/  IMAD.MOV.U32 R110, RZ, RZ, R107 ;  /* 0x000000ffff6e7224 */ /* 0x000fe400078e006b */
[----:B------:R-:W-:Y:S02]  /*a460*/  LDSM.16.MT88.4 R104, [R222+0x3900] ;  /* 0x00390000de68783b */ /* 0x000fe40000004200 */
[C---:B------:R-:W-:Y:S06]  /*a470*/  HMMA.16816.F32 R8, R72.reuse, R78, R8 ;  /* 0x0000004e4808723c */ /* 0x040fec0000001808 */
[----:B------:R-:W2:Y:S02]  /*a480*/  LDSM.16.MT88.4 R76, [R221+0x7100] ;  /* 0x00710000dd4c783b */ /* 0x000ea40000004200 */
[C---:B------:R-:W-:Y:S04]  /*a490*/  HMMA.16816.F32 R12, R72.reuse, R84, R12 ;  /* 0x00000054480c723c */ /* 0x040fe8000000180c */
[----:B-1----:R-:W-:Y:S02]  /*a4a0*/  FFMA.FTZ R2, R111, c[0x0][0x2d0], -R148 ;  /* 0x0000b4006f027a23 */ /* 0x002fe40000010894 */
[----:B------:R-:W-:Y:S01]  /*a4b0*/  IMAD.MOV.U32 R111, RZ, RZ, R109 ;  /* 0x000000ffff6f7224 */ /* 0x000fe200078e006d */
[----:B------:R-:W-:Y:S01]  /*a4c0*/  MOV R109, R103 ;  /* 0x00000067006d7202 */ /* 0x000fe20000000f00 */
[C---:B------:R-:W-:Y:S01]  /*a4d0*/  HMMA.16816.F32 R16, R72.reuse, R86, R16 ;  /* 0x000000564810723c */ /* 0x040fe20000001810 */
[----:B------:R1:W-:Y:S01]  /*a4e0*/  MUFU.EX2 R139, R2 ;  /* 0x00000002008b7308 */ /* 0x0003e20000000800 */
[----:B------:R-:W-:Y:S02]  /*a4f0*/  LDSM.16.MT88.4 R84, [R221+0x3900] ;  /* 0x00390000dd54783b */ /* 0x000fe40000004200 */
[----:B------:R-:W-:Y:S01]  /*a500*/  IMAD.MOV.U32 R169, RZ, RZ, R111 ;  /* 0x000000ffffa97224 */ /* 0x000fe200078e006f */
[----:B------:R-:W-:Y:S03]  /*a510*/  MOV R111, R70 ;  /* 0x00000046006f7202 */ /* 0x000fe60000000f00 */
[C---:B----4-:R-:W-:Y:S04]  /*a520*/  HMMA.16816.F32 R20, R72.reuse, R80, R20 ;  /* 0x000000504814723c */ /* 0x050fe80000001814 */
[----:B------:R-:W-:Y:S04]  /*a530*/  FFMA.FTZ R0, R0, R168, R169 ;  /* 0x000000a800007223 */ /* 0x000fe800000100a9 */
[C---:B------:R-:W-:Y:S04]  /*a540*/  HMMA.16816.F32 R24, R72.reuse, R82, R24 ;  /* 0x000000524818723c */ /* 0x040fe80000001818 */
[----:B------:R-:W-:Y:S04]  /*a550*/  FADD.FTZ R0, R166, R0 ;  /* 0x00000000a6007221 */ /* 0x000fe80000010000 */
[C---:B------:R-:W-:Y:S04]  /*a560*/  HMMA.16816.F32 R28, R72.reuse, R88, R28 ;  /* 0x00000058481c723c */ /* 0x040fe8000000181c */
[--C-:B-1----:R-:W-:Y:S02]  /*a570*/  FFMA.FTZ R2, R251, c[0x0][0x2d0], -R149.reuse ;  /* 0x0000b400fb027a23 */ /* 0x102fe40000010895 */
[----:B------:R-:W-:Y:S02]  /*a580*/  FADD.FTZ R0, R111, R0 ;  /* 0x000000006f007221 */ /* 0x000fe40000010000 */
[C---:B------:R-:W-:Y:S01]  /*a590*/  HMMA.16816.F32 R32, R72.reuse, R90, R32 ;  /* 0x0000005a4820723c */ /* 0x040fe20000001820 */
[----:B------:R1:W-:Y:S03]  /*a5a0*/  MUFU.EX2 R138, R2 ;  /* 0x00000002008a7308 */ /* 0x0003e60000000800 */
[----:B------:R-:W-:Y:S04]  /*a5b0*/  FADD.FTZ R0, R109, R0 ;  /* 0x000000006d007221 */ /* 0x000fe80000010000 */
[C---:B--2---:R-:W-:Y:S04]  /*a5c0*/  HMMA.16816.F32 R36, R72.reuse, R76, R36 ;  /* 0x0000004c4824723c */ /* 0x044fe80000001824 */
[----:B------:R-:W-:Y:S04]  /*a5d0*/  FADD.FTZ R0, R248, R0 ;  /* 0x00000000f8007221 */ /* 0x000fe80000010000 */
[C---:B------:R-:W-:Y:S04]  /*a5e0*/  HMMA.16816.F32 R40, R72.reuse, R78, R40 ;  /* 0x0000004e4828723c */ /* 0x040fe80000001828 */
[----:B------:R-:W-:Y:S04]  /*a5f0*/  FADD.FTZ R0, R247, R0 ;  /* 0x00000000f7007221 */ /* 0x000fe80000010000 */
[C---:B------:R-:W-:Y:S04]  /*a600*/  HMMA.16816.F32 R44, R72.reuse, R92, R44 ;  /* 0x0000005c482c723c */ /* 0x040fe8000000182c */
[--C-:B-1----:R-:W-:Y:S02]  /*a610*/  FFMA.FTZ R2, R101, c[0x0][0x2d0], -R149.reuse ;  /* 0x0000b40065027a23 */ /* 0x102fe40000010895 */
[----:B------:R-:W-:Y:S02]  /*a620*/  FADD.FTZ R0, R119, R0 ;  /* 0x0000000077007221 */ /* 0x000fe40000010000 */
[C---:B------:R-:W-:Y:S01]  /*a630*/  HMMA.16816.F32 R48, R72.reuse, R94, R48 ;  /* 0x0000005e4830723c */ /* 0x040fe20000001830 */
[----:B------:R1:W2:Y:S01]  /*a640*/  MUFU.EX2 R137, R2 ;  /* 0x0000000200897308 */ /* 0x0002a20000000800 */
[----:B------:R-:W-:Y:S02]  /*a650*/  LDSM.16.MT88.4 R92, [R225+0x3900] ;  /* 0x00390000e15c783b */ /* 0x000fe40000004200 */
[----:B------:R-:W-:Y:S04]  /*a660*/  FADD.FTZ R0, R118, R0 ;  /* 0x0000000076007221 */ /* 0x000fe80000010000 */
[C---:B------:R-:W-:Y:S04]  /*a670*/  HMMA.16816.F32 R52, R72.reuse, R96, R52 ;  /* 0x000000604834723c */ /* 0x040fe80000001834 */
[----:B------:R-:W-:Y:S04]  /*a680*/  FADD.FTZ R0, R116, R0 ;  /* 0x0000000074007221 */ /* 0x000fe80000010000 */
[C---:B------:R-:W-:Y:S04]  /*a690*/  HMMA.16816.F32 R56, R72.reuse, R98, R56 ;  /* 0x000000624838723c */ /* 0x040fe80000001838 */
[----:B------:R-:W-:Y:S04]  /*a6a0*/  FADD.FTZ R0, R213, R0 ;  /* 0x00000000d5007221 */ /* 0x000fe80000010000 */
[----:B------:R-:W-:Y:S04]  /*a6b0*/  FADD.FTZ R0, R127, R0 ;  /* 0x000000007f007221 */ /* 0x000fe80000010000 */
[--C-:B-1----:R-:W-:Y:S02]  /*a6c0*/  FFMA.FTZ R2, R100, c[0x0][0x2d0], -R148.reuse ;  /* 0x0000b40064027a23 */ /* 0x102fe40000010894 */
[----:B------:R-:W1:Y:S01]  /*a6d0*/  LDSM.16.MT88.4 R100, [R224+0x7100] ;  /* 0x00710000e064783b */ /* 0x000e620000004200 */
[----:B------:R-:W-:Y:S01]  /*a6e0*/  FFMA.FTZ R148, R133, c[0x0][0x2d0], -R148 ;  /* 0x0000b40085947a23 */ /* 0x000fe20000010894 */
[----:B------:R3:W-:Y:S01]  /*a6f0*/  MUFU.EX2 R136, R2 ;  /* 0x0000000200887308 */ /* 0x0007e20000000800 */
[----:B------:R-:W-:Y:S01]  /*a700*/  FADD.FTZ R0, R126, R0 ;  /* 0x000000007e007221 */ /* 0x000fe20000010000 */
[----:B--2---:R-:W-:Y:S03]  /*a710*/  F2FP.PACK_AB R133, R137, R138 ;  /* 0x0000008a8985723e */ /* 0x004fe600000000ff */
[----:B------:R-:W-:Y:S04]  /*a720*/  FADD.FTZ R0, R124, R0 ;  /* 0x000000007c007221 */ /* 0x000fe80000010000 */
[----:B------:R-:W-:Y:S01]  /*a730*/  FADD.FTZ R0, R196, R0 ;  /* 0x00000000c4007221 */ /* 0x000fe20000010000 */
[----:B------:R-:W2:Y:S03]  /*a740*/  MUFU.EX2 R148, R148 ;  /* 0x0000009400947308 */ /* 0x000ea60000000800 */
[----:B------:R-:W-:Y:S04]  /*a750*/  FADD.FTZ R0, R164, R0 ;  /* 0x00000000a4007221 */ /* 0x000fe80000010000 */
[----:B------:R-:W-:Y:S04]  /*a760*/  FADD.FTZ R0, R163, R0 ;  /* 0x00000000a3007221 */ /* 0x000fe80000010000 */
[----:B------:R-:W-:Y:S02]  /*a770*/  FADD.FTZ R0, R114, R0 ;  /* 0x0000000072007221 */ /* 0x000fe40000010000 */
[--C-:B---3--:R-:W-:Y:S01]  /*a780*/  FFMA.FTZ R2, R132, c[0x0][0x2d0], -R149.reuse ;  /* 0x0000b40084027a23 */ /* 0x108fe20000010895 */
[----:B------:R-:W-:Y:S01]  /*a790*/  F2FP.PACK_AB R132, R139, R150 ;  /* 0x000000968b84723e */ /* 0x000fe200000000ff */
[----:B------:R-:W-:Y:S02]  /*a7a0*/  FFMA.FTZ R149, R71, c[0x0][0x2d0], -R149 ;  /* 0x0000b40047957a23 */ /* 0x000fe40000010895 */
[----:B------:R3:W-:Y:S01]  /*a7b0*/  MUFU.EX2 R70, R2 ;  /* 0x0000000200467308 */ /* 0x0007e20000000800 */
[----:B------:R-:W-:Y:S04]  /*a7c0*/  FADD.FTZ R0, R115, R0 ;  /* 0x0000000073007221 */ /* 0x000fe80000010000 */
[----:B------:R-:W-:Y:S01]  /*a7d0*/  FADD.FTZ R0, R112, R0 ;  /* 0x0000000070007221 */ /* 0x000fe20000010000 */
[----:B--2---:R-:W-:Y:S03]  /*a7e0*/  F2FP.PACK_AB R134, R148, R136 ;  /* 0x000000889486723e */ /* 0x004fe600000000ff */
[----:B------:R-:W-:Y:S01]  /*a7f0*/  FADD.FTZ R0, R159, R0 ;  /* 0x000000009f007221 */ /* 0x000fe20000010000 */
[C---:B-1----:R-:W-:Y:S01]  /*a800*/  HMMA.16816.F32 R60, R72.reuse, R100, R60 ;  /* 0x00000064483c723c */ /* 0x042fe2000000183c */
[----:B------:R-:W1:Y:S02]  /*a810*/  MUFU.EX2 R149, R149 ;  /* 0x0000009500957308 */ /* 0x000e640000000800 */
[----:B------:R-:W-:Y:S04]  /*a820*/  FADD.FTZ R0, R123, R0 ;  /* 0x000000007b007221 */ /* 0x000fe80000010000 */
[----:B------:R-:W-:Y:S01]  /*a830*/  FADD.FTZ R0, R122, R0 ;  /* 0x000000007a007221 */ /* 0x000fe20000010000 */
[----:B------:R-:W-:Y:S01]  /*a840*/  HMMA.16816.F32 R64, R72, R102, R64 ;  /* 0x000000664840723c */ /* 0x000fe20000001840 */
[----:B------:R-:W2:Y:S03]  /*a850*/  LDSM.16.MT88.4 R100, [R224+0x3900] ;  /* 0x00390000e064783b */ /* 0x000ea60000004200 */
[----:B------:R-:W-:Y:S02]  /*a860*/  FADD.FTZ R0, R120, R0 ;  /* 0x0000000078007221 */ /* 0x000fe40000010000 */
[----:B---3--:R-:W-:Y:S02]  /*a870*/  FFMA.FTZ R2, R3, R170, R171 ;  /* 0x000000aa03027223 */ /* 0x008fe400000100ab */
[----:B------:R-:W-:Y:S04]  /*a880*/  FADD.FTZ R0, R155, R0 ;  /* 0x000000009b007221 */ /* 0x000fe80000010000 */
[----:B------:R-:W-:Y:S02]  /*a890*/  FADD.FTZ R2, R167, R2 ;  /* 0x00000002a7027221 */ /* 0x000fe40000010000 */
[----:B------:R-:W-:Y:S02]  /*a8a0*/  FADD.FTZ R0, R131, R0 ;  /* 0x0000000083007221 */ /* 0x000fe40000010000 */
[----:B------:R-:W-:Y:S01]  /*a8b0*/  FADD.FTZ R2, R165, R2 ;  /* 0x00000002a5027221 */ /* 0x000fe20000010000 */
[----:B-1----:R-:W-:Y:S01]  /*a8c0*/  F2FP.PACK_AB R135, R149, R70 ;  /* 0x000000469587723e */ /* 0x002fe200000000ff */
[----:B------:R-:W-:Y:S02]  /*a8d0*/  FADD.FTZ R0, R130, R0 ;  /* 0x0000000082007221 */ /* 0x000fe40000010000 */
[----:B------:R-:W-:Y:S02]  /*a8e0*/  FADD.FTZ R2, R110, R2 ;  /* 0x000000026e027221 */ /* 0x000fe40000010000 */
[----:B------:R-:W-:Y:S02]  /*a8f0*/  FADD.FTZ R0, R128, R0 ;  /* 0x0000000080007221 */ /* 0x000fe40000010000 */
[C---:B------:R-:W-:Y:S01]  /*a900*/  HMMA.16816.F32 R72, R132.reuse, R84, R4 ;  /* 0x000000548448723c */ /* 0x040fe20000001804 */
[----:B------:R-:W-:Y:S04]  /*a910*/  LDSM.16.MT88.4 R4, [R224+0x7900] ;  /* 0x00790000e004783b */ /* 0x000fe80000004200 */
[----:B------:R-:W-:Y:S02]  /*a920*/  FADD.FTZ R2, R108, R2 ;  /* 0x000000026c027221 */ /* 0x000fe40000010000 */
[----:B------:R-:W-:Y:S01]  /*a930*/  FADD.FTZ R0, R151, R0 ;  /* 0x0000000097007221 */ /* 0x000fe20000010000 */
        /* <DEDUP_REMOVED lines=8> */
[----:B------:R-:W-:Y:S04]  /*a9c0*/  FADD.FTZ R2, R218, R2 ;  /* 0x00000002da027221 */ /* 0x000fe80000010000 */
[C---:B------:R-:W-:Y:S04]  /*a9d0*/  HMMA.16816.F32 R88, R132.reuse, R92, R20 ;  /* 0x0000005c8458723c */ /* 0x040fe80000001814 */
[----:B------:R-:W-:Y:S02]  /*a9e0*/  FADD.FTZ R2, R117, R2 ;  /* 0x0000000275027221 */ /* 0x000fe40000010000 */
[----:B------:R-:W3:Y:S02]  /*a9f0*/  LDSM.16.MT88.4 R116, [R222+0x7900] ;  /* 0x00790000de74783b */ /* 0x000ee40000004200 */
[C---:B------:R-:W-:Y:S04]  /*aa00*/  HMMA.16816.F32 R92, R132.reuse, R94, R24 ;  /* 0x0000005e845c723c */ /* 0x040fe80000001818 */
[----:B------:R-:W-:Y:S04]  /*aa10*/  FADD.FTZ R2, R214, R2 ;  /* 0x00000002d6027221 */ /* 0x000fe80000010000 */
[C---:B--2---:R-:W-:Y:S04]  /*aa20*/  HMMA.16816.F32 R96, R132.reuse, R100, R28 ;  /* 0x000000648460723c */ /* 0x044fe8000000181c */
[----:B------:R-:W-:Y:S04]  /*aa30*/  FADD.FTZ R2, R207, R2 ;  /* 0x00000002cf027221 */ /* 0x000fe80000010000 */
[C---:B------:R-:W-:Y:S04]  /*aa40*/  HMMA.16816.F32 R100, R132.reuse, R102, R32 ;  /* 0x000000668464723c */ /* 0x040fe80000001820 */
[----:B------:R-:W-:Y:S04]  /*aa50*/  FADD.FTZ R2, R205, R2 ;  /* 0x00000002cd027221 */ /* 0x000fe80000010000 */
[C---:B-1----:R-:W-:Y:S04]  /*aa60*/  HMMA.16816.F32 R104, R132.reuse, R108, R36 ;  /* 0x0000006c8468723c */ /* 0x042fe80000001824 */
[----:B------:R-:W-:Y:S02]  /*aa70*/  FADD.FTZ R2, R125, R2 ;  /* 0x000000027d027221 */ /* 0x000fe40000010000 */
[----:B------:R-:W1:Y:S02]  /*aa80*/  LDSM.16.MT88.4 R124, [R225+0x7900] ;  /* 0x00790000e17c783b */ /* 0x000e640000004200 */
[C---:B------:R-:W-:Y:S04]  /*aa90*/  HMMA.16816.F32 R108, R132.reuse, R110, R40 ;  /* 0x0000006e846c723c */ /* 0x040fe80000001828 */
[----:B------:R-:W-:Y:S04]  /*aaa0*/  FADD.FTZ R2, R198, R2 ;  /* 0x00000002c6027221 */ /* 0x000fe80000010000 */
[----:B------:R-:W-:Y:S04]  /*aab0*/  FADD.FTZ R2, R189, R2 ;  /* 0x00000002bd027221 */ /* 0x000fe80000010000 */
[----:B------:R-:W-:Y:S04]  /*aac0*/  FADD.FTZ R2, R188, R2 ;  /* 0x00000002bc027221 */ /* 0x000fe80000010000 */
[----:B------:R-:W-:Y:S04]  /*aad0*/  FADD.FTZ R2, R161, R2 ;  /* 0x00000002a1027221 */ /* 0x000fe80000010000 */
[----:B------:R-:W-:Y:S04]  /*aae0*/  FADD.FTZ R2, R162, R2 ;  /* 0x00000002a2027221 */ /* 0x000fe80000010000 */
[----:B------:R-:W-:Y:S02]  /*aaf0*/  FADD.FTZ R2, R113, R2 ;  /* 0x0000000271027221 */ /* 0x000fe40000010000 */
[C---:B---3--:R-:W-:Y:S03]  /*ab00*/  HMMA.16816.F32 R112, R132.reuse, R116, R44 ;  /* 0x000000748470723c */ /* 0x048fe6000000182c */
        /* <DEDUP_REMOVED lines=15> */
[----:B------:R-:W-:Y:S04]  /*ac00*/  FADD.FTZ R0, R139, R2 ;  /* 0x000000028b007221 */ /* 0x000fe80000010000 */
[----:B------:R-:W-:Y:S04]  /*ac10*/  FADD.FTZ R2, R136, R0 ;  /* 0x0000000088027221 */ /* 0x000fe80000010000 */
[----:B------:R-:W-:Y:S02]  /*ac20*/  FADD.FTZ R2, R148, R2 ;  /* 0x0000000294027221 */ /* 0x000fe40000010000 */
[----:B------:R-:W-:Y:S01]  /*ac30*/  FADD.FTZ R0, R70, R3 ;  /* 0x0000000346007221 */ /* 0x000fe20000010000 */
[----:B------:R-:W-:Y:S01]  /*ac40*/  MOV R3, R69 ;  /* 0x0000004500037202 */ /* 0x000fe20000000f00 */
[----:B------:R-:W-:Y:S01]  /*ac50*/  IMAD.MOV.U32 R70, RZ, RZ, R68 ;  /* 0x000000ffff467224 */ /* 0x000fe200078e0044 */
[----:B------:R1:W-:Y:S01]  /*ac60*/  STL [R1+0x18], R2 ;  /* 0x0000180201007387 */ /* 0x0003e20000100800 */
[----:B------:R-:W-:Y:S05]  /*ac70*/  FADD.FTZ R0, R149, R0 ;  /* 0x0000000095007221 */ /* 0x000fea0000010000 */
[----:B------:R1:W-:Y:S01]  /*ac80*/  STL [R1+0x1c], R0 ;  /* 0x00001c0001007387 */ /* 0x0003e20000100800 */
[----:B------:R-:W-:-:S05]  /*ac90*/  @P0 BRA `(.L_x_503) ;  /* 0xffffb7c000000947 */ /* 0x000fca000383ffff */
.L_x_502:
[----:B------:R-:W-:-:S13]  /*aca0*/  ISETP.LE.AND P0, PT, RZ, UR25, PT ;  /* 0x00000019ff007c0c */ /* 0x000fda000bf03270 */
[----:B------:R-:W-:Y:S05]  /*acb0*/  @!P0 BRA `(.L_x_504) ;  /* 0x0000403000008947 */ /* 0x000fea0003800000 */
[----:B------:R-:W2:Y:S01]  /*acc0*/  LDL.64 R10, [R1+0x40] ;  /* 0x00004000010a7983 */ /* 0x000ea20000100a00 */
[----:B------:R-:W-:-:S03]  /*acd0*/  ULDC.64 UR4, c[0x0][0x1e0] ;  /* 0x0000780000047ab9 */ /* 0x000fc60000000a00 */
[----:B------:R-:W3:Y:S04]  /*ace0*/  LDL.64 R6, [R1+0x48] ;  /* 0x0000480001067983 */ /* 0x000ee80000100a00 */
[----:B------:R-:W4:Y:S04]  /*acf0*/  LDL.64 R8, [R1+0x30] ;  /* 0x0000300001087983 */ /* 0x000f280000100a00 */
[----:B------:R-:W5:Y:S01]  /*ad00*/  LDL.64 R4, [R1+0x38] ;  /* 0x0000380001047983 */ /* 0x000f620000100a00 */
[----:B------:R-:W-:Y:S01]  /*ad10*/  UIADD3 UR12, UP0, UR12, 0x80, URZ ;  /* 0x000000800c0c7890 */ /* 0x000fe2000ff1e03f */
[----:B------:R-:W-:Y:S01]  /*ad20*/  IMAD.MOV.U32 R71, RZ, RZ, R68 ;  /* 0x000000ffff477224 */ /* 0x000fe200078e0044 */
[----:B------:R-:W-:Y:S01]  /*ad30*/  USHF.L.U64.HI UR6, UR4, 0x6, UR5 ;  /* 0x0000000604067899 */ /* 0x000fe20008010205 */
[----:B------:R-:W-:Y:S01]  /*ad40*/  MOV R70, R69 ;  /* 0x0000004500467202 */ /* 0x000fe20000000f00 */
[----:B------:R-:W-:-:S02]  /*ad50*/  USHF.L.U32 UR7, UR4, 0x6, URZ ;  /* 0x0000000604077899 */ /* 0x000fc4000800063f */
[----:B------:R-:W-:Y:S02]  /*ad60*/  UMOV UR8, 0x7 ;  /* 0x0000000700087882 */ /* 0x000fe40000000000 */
[----:B------:R-:W-:Y:S02]  /*ad70*/  ULDC.64 UR4, c[0x0][0x208] ;  /* 0x0000820000047ab9 */ /* 0x000fe40000000a00 */
[----:B------:R-:W-:Y:S02]  /*ad80*/  USHF.L.U64.HI UR8, UR4, UR8, UR5 ;  /* 0x0000000804087299 */ /* 0x000fe40008010205 */
[----:B------:R-:W-:Y:S02]  /*ad90*/  USHF.L.U32 UR11, UR4, 0x7, URZ ;  /* 0x00000007040b7899 */ /* 0x000fe4000800063f */
[----:B------:R-:W-:Y:S01]  /*ada0*/  UIADD3.X UR9, URZ, UR9, URZ, UP0, !UPT ;  /* 0x000000093f097290 */ /* 0x000fe200087fe43f */
[----:B-12---:R-:W-:Y:S02]  /*adb0*/  IADD3 R0, P0, R10, 0x40, RZ ;  /* 0x000000400a007810 */ /* 0x006fe40007f1e0ff */
[----:B---3--:R-:W-:-:S03]  /*adc0*/  IADD3 R2, P1, R6, 0x40, RZ ;  /* 0x0000004006027810 */ /* 0x008fc60007f3e0ff */
[----:B------:R4:W-:Y:S02]  /*add0*/  STL [R1+0x2c], R0 ;  /* 0x00002c0001007387 */ /* 0x0009e40000100800 */
[----:B-----5:R-:W-:Y:S02]  /*ade0*/  IMAD.X R3, RZ, RZ, R5, P1 ;  /* 0x000000ffff037224 */ /* 0x020fe400008e0605 */
[----:B------:R-:W-:Y:S01]  /*adf0*/  IMAD.MOV.U32 R4, RZ, RZ, R6 ;  /* 0x000000ffff047224 */ /* 0x000fe200078e0006 */
[----:B----4-:R-:W-:-:S05]  /*ae00*/  IADD3.X R0, RZ, R9, RZ, P0, !PT ;  /* 0x00000009ff007210 */ /* 0x010fca00007fe4ff */
[----:B------:R1:W-:Y:S04]  /*ae10*/  STL [R1+0x28], R0 ;  /* 0x0000280001007387 */ /* 0x0003e80000100800 */
[----:B------:R1:W-:Y:S04]  /*ae20*/  STL.64 [R1+0x20], R2 ;  /* 0x0000200201007387 */ /* 0x0003e80000100a00 */
[----:B------:R1:W-:Y:S02]  /*ae30*/  STL.64 [R1+0x38], R4 ;  /* 0x0000380401007387 */ /* 0x0003e40000100a00 */
.L_x_505:
[----:B------:R-:W2:Y:S01]  /*ae40*/  LDL.64 R156, [R1+0x38] ;  /* 0x00003800019c7983 */ /* 0x000ea20000100a00 */
[----:B------:R-:W-:Y:S04]  /*ae50*/  DEPBAR.LE SB0, 0x0 ;  /* 0x000080000000791a */ /* 0x000fe80000000000 */
[----:B------:R-:W-:Y:S01]  /*ae60*/  USHF.R.S32.HI UR5, URZ, 0x1f, UR25 ;  /* 0x0000001f3f057899 */ /* 0x000fe20008011419 */
[----:B------:R-:W3:Y:S01]  /*ae70*/  LDL.64 R68, [R1+0x20] ;  /* 0x0000200001447983 */ /* 0x000ee20000100a00 */
[----:B------:R-:W-:Y:S01]  /*ae80*/  UIMAD UR4, UR8, UR25, URZ ;  /* 0x00000019080472a4 */ /* 0x000fe2000f8e023f */
[----:B-1----:R-:W-:Y:S01]  /*ae90*/  MOV R2, UR11 ;  /* 0x0000000b00027c02 */ /* 0x002fe20008000f00 */
[----:B------:R-:W-:Y:S02]  /*aea0*/  UISETP.GT.AND UP0, UPT, UR25, URZ, UPT ;  /* 0x0000003f1900728c */ /* 0x000fe4000bf04270 */
[----:B------:R-:W-:Y:S01]  /*aeb0*/  UIMAD UR4, UR5, UR11, UR4 ;  /* 0x0000000b050472a4 */ /* 0x000fe2000f8e0204 */
[----:B------:R-:W-:Y:S08]  /*aec0*/  BAR.SYNC.DEFER_BLOCKING 0x0 ;  /* 0x0000000000007b1d */ /* 0x000ff00000010000 */
        /* <DEDUP_REMOVED lines=17> */
[C---:B------:R-:W-:Y:S07]  /*afe0*/  HMMA.16816.F32 R28, R140.reuse, R32, RZ ;  /* 0x000000208c1c723c */ /* 0x040fee00000018ff */
[----:B------:R-:W-:Y:S01]  /*aff0*/  LDSM.16.M88.4 R160, [R238] ;  /* 0x00000000eea0783b */ /* 0x000fe20000000200 */
[C---:B------:R-:W-:Y:S07]  /*b000*/  HMMA.16816.F32 R32, R140.reuse, R34, RZ ;  /* 0x000000228c20723c */ /* 0x040fee00000018ff */
[----:B------:R-:W-:Y:S01]  /*b010*/  LDSM.16.M88.4 R164, [R237] ;  /* 0x00000000eda4783b */ /* 0x000fe20000000200 */
[C---:B------:R-:W-:Y:S07]  /*b020*/  HMMA.16816.F32 R36, R140.reuse, R40, RZ ;  /* 0x000000288c24723c */ /* 0x040fee00000018ff */
[----:B------:R-:W-:Y:S01]  /*b030*/  LDSM.16.M88.4 R168, [R236] ;  /* 0x00000000eca8783b */ /* 0x000fe20000000200 */
[C---:B------:R-:W-:Y:S08]  /*b040*/  HMMA.16816.F32 R40, R140.reuse, R42, RZ ;  /* 0x0000002a8c28723c */ /* 0x040ff000000018ff */
[C---:B-1----:R-:W-:Y:S08]  /*b050*/  HMMA.16816.F32 R44, R140.reuse, R48, RZ ;  /* 0x000000308c2c723c */ /* 0x042ff000000018ff */
[C---:B------:R-:W-:Y:S08]  /*b060*/  HMMA.16816.F32 R48, R140.reuse, R50, RZ ;  /* 0x000000328c30723c */ /* 0x040ff000000018ff */
[C---:B------:R-:W-:Y:S08]  /*b070*/  HMMA.16816.F32 R52, R140.reuse, R56, RZ ;  /* 0x000000388c34723c */ /* 0x040ff000000018ff */
[C---:B------:R-:W-:Y:S08]  /*b080*/  HMMA.16816.F32 R56, R140.reuse, R58, RZ ;  /* 0x0000003a8c38723c */ /* 0x040ff000000018ff */
[C---:B----4-:R-:W-:Y:S08]  /*b090*/  HMMA.16816.F32 R60, R140.reuse, R64, RZ ;  /* 0x000000408c3c723c */ /* 0x050ff000000018ff */
[----:B------:R-:W-:Y:S08]  /*b0a0*/  HMMA.16816.F32 R64, R140, R66, RZ ;  /* 0x000000428c40723c */ /* 0x000ff000000018ff */
[C---:B------:R-:W-:Y:S08]  /*b0b0*/  HMMA.16816.F32 R4, R144.reuse, R136, R4 ;  /* 0x000000889004723c */ /* 0x040ff00000001804 */
[C---:B------:R-:W-:Y:S08]  /*b0c0*/  HMMA.16816.F32 R8, R144.reuse, R138, R8 ;  /* 0x0000008a9008723c */ /* 0x040ff00000001808 */
[C---:B-----5:R-:W-:Y:S08]  /*b0d0*/  HMMA.16816.F32 R12, R144.reuse, R148, R12 ;  /* 0x00000094900c723c */ /* 0x060ff0000000180c */
[C---:B------:R-:W-:Y:S08]  /*b0e0*/  HMMA.16816.F32 R16, R144.reuse, R150, R16 ;  /* 0x000000969010723c */ /* 0x040ff00000001810 */
[C---:B------:R-:W-:Y:S08]  /*b0f0*/  HMMA.16816.F32 R20, R144.reuse, R152, R20 ;  /* 0x000000989014723c */ /* 0x040ff00000001814 */
[C---:B------:R-:W-:Y:S04]  /*b100*/  HMMA.16816.F32 R24, R144.reuse, R154, R24 ;  /* 0x0000009a9018723c */ /* 0x040fe80000001818 */
[C---:B--2---:R-:W-:Y:S02]  /*b110*/  IMAD.WIDE.U32 R136, R2.reuse, UR25, R156 ;  /* 0x0000001902887c25 */ /* 0x044fe4000f8e009c */
[----:B------:R-:W-:Y:S03]  /*b120*/  LDSM.16.M88.4 R156, [R239] ;  /* 0x00000000ef9c783b */ /* 0x000fe60000000200 */
[----:B------:R-:W-:Y:S03]  /*b130*/  IADD3 R0, R137, UR4, RZ ;  /* 0x0000000489007c10 */ /* 0x000fe6000fffe0ff */
[----:B---3--:R-:W-:Y:S01]  /*b140*/  IMAD.WIDE.U32 R2, R2, UR25, R68 ;  /* 0x0000001902027c25 */ /* 0x008fe2000f8e0044 */
[C---:B------:R-:W-:Y:S01]  /*b150*/  LEA R68, P1, R136.reuse, c[0x0][0x1f8], 0x1 ;  /* 0x00007e0088447a11 */ /* 0x040fe200078208ff */
[----:B------:R-:W-:Y:S03]  /*b160*/  UIADD3 UR25, UR25, -0x1, URZ ;  /* 0xffffffff19197890 */ /* 0x000fe6000fffe03f */
[----:B------:R-:W-:Y:S01]  /*b170*/  LEA.HI.X R69, R136, c[0x0][0x1fc], R0, 0x1, P1 ;  /* 0x00007f0088457a11 */ /* 0x000fe200008f0c00 */
[----:B------:R-:W-:Y:S01]  /*b180*/  @UP0 USHF.R.S32.HI UR13, URZ, 0x1f, UR25 ;  /* 0x0000001f3f0d0899 */ /* 0x000fe20008011419 */
[----:B------:R-:W1:Y:S01]  /*b190*/  LDSM.16.M88.4 R136, [R240] ;  /* 0x00000000f088783b */ /* 0x000e620000000200 */
[----:B------:R-:W-:Y:S01]  /*b1a0*/  IADD3 R3, R3, UR4, RZ ;  /* 0x0000000403037c10 */ /* 0x000fe2000fffe0ff */
[----:B------:R-:W-:Y:S01]  /*b1b0*/  ULDC.64 UR4, c[0x0][0x1e0] ;  /* 0x0000780000047ab9 */ /* 0x000fe20000000a00 */
[C---:B------:R-:W-:Y:S04]  /*b1c0*/  LEA R188, P0, R2.reuse, c[0x0][0x1f8], 0x1 ;  /* 0x00007e0002bc7a11 */ /* 0x040fe800078008ff */
[----:B------:R-:W-:Y:S01]  /*b1d0*/  LEA.HI.X R189, R2, c[0x0][0x1fc], R3, 0x1, P0 ;  /* 0x00007f0002bd7a11 */ /* 0x000fe200000f0c03 */
[----:B------:R-:W-:Y:S01]  /*b1e0*/  @!PT LDS RZ, [RZ] ;  /* 0x00000000fffff984 */ /* 0x000fe20000000800 */
[----:B------:R-:W-:Y:S01]  /*b1f0*/  @!PT LDS RZ, [RZ] ;  /* 0x00000000fffff984 */ /* 0x000fe20000000800 */
[----:B------:R-:W-:Y:S01]  /*b200*/  @!PT LDS RZ, [RZ] ;  /* 0x00000000fffff984 */ /* 0x000fe20000000800 */
[----:B------:R2:W-:Y:S01]  /*b210*/  LDGSTS.E.BYPASS.LTC128B.128 [R243+0x100], [R68.64], !P5 ;  /* 0x0010000044f37fae */ /* 0x0005e2000e901d52 */
[----:B------:R-:W-:Y:S01]  /*b220*/  IADD3 R2, P0, R68, UR10, RZ ;  /* 0x0000000a44027c10 */ /* 0x000fe2000ff1e0ff */
[----:B------:R-:W-:Y:S02]  /*b230*/  @UP0 UIMAD.WIDE.U32 UR20, UR25, UR4, URZ ;  /* 0x00000004191402a5 */ /* 0x000fe4000f8e003f */
[----:B------:R-:W-:Y:S01]  /*b240*/  @UP0 UIMAD UR13, UR13, UR4, URZ ;  /* 0x000000040d0d02a4 */ /* 0x000fe2000f8e023f */
[----:B------:R-:W-:Y:S01]  /*b250*/  IADD3.X R3, R69, UR14, RZ, P0, !PT ;  /* 0x0000000e45037c10 */ /* 0x000fe200087fe4ff */
[----:B------:R-:W-:Y:S01]  /*b260*/  @UP0 USHF.L.U32 UR4, UR20, 0x7, URZ ;  /* 0x0000000714040899 */ /* 0x000fe2000800063f */
[C---:B------:R-:W-:Y:S01]  /*b270*/  IADD3 R150, P2, R2.reuse, UR16, RZ ;  /* 0x0000001002967c10 */ /* 0x040fe2000ff5e0ff */
[----:B------:R3:W-:Y:S01]  /*b280*/  LDGSTS.E.BYPASS.LTC128B.128 [R243+0x4100], [R188.64], !P4 ;  /* 0x04100000bcf37fae */ /* 0x0007e2000e101d52 */
[----:B------:R-:W-:Y:S02]  /*b290*/  @UP0 UIMAD UR13, UR25, UR5, UR13 ;  /* 0x00000005190d02a4 */ /* 0x000fe4000f8e020d */
[C---:B------:R-:W-:Y:S02]  /*b2a0*/  IADD3.X R151, R3.reuse, UR15, RZ, P2, !PT ;  /* 0x0000000f03977c10 */ /* 0x040fe400097fe4ff */
[----:B------:R-:W-:Y:S03]  /*b2b0*/  @UP0 UIADD3 UR13, UR21, UR13, URZ ;  /* 0x0000000d150d0290 */ /* 0x000fe6000fffe03f */
[----:B------:R4:W-:Y:S01]  /*b2c0*/  LDGSTS.E.BYPASS.LTC128B.128 [R243+0x1100], [R2.64], !P5 ;  /* 0x0110000002f37fae */ /* 0x0009e2000e901d52 */
[----:B------:R-:W-:Y:S07]  /*b2d0*/  @UP0 USHF.L.U64.HI UR13, UR20, 0x7, UR13 ;  /* 0x00000007140d0899 */ /* 0x000fee000801020d */
[----:B------:R4:W-:Y:S01]  /*b2e0*/  LDGSTS.E.BYPASS.LTC128B.128 [R243+0x5100], [R2.64+0x80], !P4 ;  /* 0x0510008002f37fae */ /* 0x0009e2000e101d52 */
[----:B--2---:R-:W-:Y:S04]  /*b2f0*/  IADD3 R68, P0, R2, UR10, RZ ;  /* 0x0000000a02447c10 */ /* 0x004fe8000ff1e0ff */
[----:B------:R-:W-:Y:S01]  /*b300*/  IADD3.X R69, R3, UR14, RZ, P0, !PT ;  /* 0x0000000e03457c10 */ /* 0x000fe200087fe4ff */
[C---:B-1----:R-:W-:Y:S03]  /*b310*/  HMMA.16816.F32 R28, R144.reuse, R136, R28 ;  /* 0x00000088901c723c */ /* 0x042fe6000000181c */
[C---:B------:R-:W-:Y:S01]  /*b320*/  IADD3 R148, P1, R68.reuse, UR10, RZ ;  /* 0x0000000a44947c10 */ /* 0x040fe2000ff3e0ff */
[----:B------:R1:W-:Y:S03]  /*b330*/  LDGSTS.E.BYPASS.LTC128B.128 [R243+0x2100], [R68.64], !P5 ;  /* 0x0210000044f37fae */ /* 0x0003e6000e901d52 */
[C---:B------:R-:W-:Y:S01]  /*b340*/  IADD3.X R149, R69.reuse, UR14, RZ, P1, !PT ;  /* 0x0000000e45957c10 */ /* 0x040fe20008ffe4ff */
[C---:B------:R-:W-:Y:S04]  /*b350*/  HMMA.16816.F32 R32, R144.reuse, R138, R32 ;  /* 0x0000008a9020723c */ /* 0x040fe80000001820 */
[----:B------:R2:W-:Y:S04]  /*b360*/  LDGSTS.E.BYPASS.LTC128B.128 [R243+0x6100], [R150.64], !P4 ;  /* 0x0610000096f37fae */ /* 0x0005e8000e101d52 */
[C---:B------:R-:W-:Y:S04]  /*b370*/  HMMA.16816.F32 R36, R144.reuse, R156, R36 ;  /* 0x0000009c9024723c */ /* 0x040fe80000001824 */
[----:B------:R2:W-:Y:S01]  /*b380*/  LDGSTS.E.BYPASS.LTC128B.128 [R243+0x3100], [R148.64], !P5 ;  /* 0x0310000094f37fae */ /* 0x0005e2000e901d52 */
[----:B----4-:R-:W-:Y:S03]  /*b390*/  IADD3 R2, P0, R68, UR16, RZ ;  /* 0x0000001044027c10 */ /* 0x010fe6000ff1e0ff */
[C---:B------:R-:W-:Y:S04]  /*b3a0*/  HMMA.16816.F32 R40, R144.reuse, R158, R40 ;  /* 0x0000009e9028723c */ /* 0x040fe80000001828 */
[----:B------:R-:W-:Y:S02]  /*b3b0*/  IADD3.X R3, R69, UR15, RZ, P0, !PT ;  /* 0x0000000f45037c10 */ /* 0x000fe400087fe4ff */
[----:B------:R-:W-:Y:S02]  /*b3c0*/  PLOP3.LUT P0, PT, PT, PT, UP0, 0x80, 0x0 ;  /* 0x000000000000781c */ /* 0x000fe40003f0f008 */
[C---:B------:R-:W-:Y:S01]  /*b3d0*/  HMMA.16816.F32 R44, R144.reuse, R160, R44 ;  /* 0x000000a0902c723c */ /* 0x040fe2000000182c */
[----:B------:R4:W-:Y:S07]  /*b3e0*/  LDGSTS.E.BYPASS.LTC128B.128 [R243+0x7100], [R2.64], !P4 ;  /* 0x0710000002f37fae */ /* 0x0009ee000e101d52 */
[C---:B------:R-:W-:Y:S01]  /*b3f0*/  HMMA.16816.F32 R48, R144.reuse, R162, R48 ;  /* 0x000000a29030723c */ /* 0x040fe20000001830 */
[----:B------:R-:W-:Y:S07]  /*b400*/  LDSM.16.M88.4 R136, [R226+0x8900] ;  /* 0x00890000e288783b */ /* 0x000fee0000000200 */
[C---:B------:R-:W-:Y:S01]  /*b410*/  HMMA.16816.F32 R52, R144.reuse, R164, R52 ;  /* 0x000000a49034723c */ /* 0x040fe20000001834 */
[----:B--2---:R-:W2:Y:S07]  /*b420*/  LDSM.16.M88.4 R148, [R226+0x8100] ;  /* 0x00810000e294783b */ /* 0x004eae0000000200 */
[C---:B------:R-:W-:Y:S01]  /*b430*/  HMMA.16816.F32 R56, R144.reuse, R166, R56 ;  /* 0x000000a69038723c */ /* 0x040fe20000001838 */
[----:B------:R-:W0:Y:S07]  /*b440*/  LDGDEPBAR ;  /* 0x00000000000079af */ /* 0x000e2e0000000000 */
[C---:B------:R-:W-:Y:S01]  /*b450*/  HMMA.16816.F32 R60, R144.reuse, R168, R60 ;  /* 0x000000a8903c723c */ /* 0x040fe2000000183c */
[----:B------:R-:W5:Y:S07]  /*b460*/  LDSM.16.M88.4 R152, [R226+0x9100] ;  /* 0x00910000e298783b */ /* 0x000f6e0000000200 */
[----:B------:R-:W-:Y:S01]  /*b470*/  HMMA.16816.F32 R64, R144, R170, R64 ;  /* 0x000000aa9040723c */ /* 0x000fe20000001840 */
[----:B------:R-:W1:Y:S08]  /*b480*/  LDSM.16.M88.4 R156, [R226+0x9900] ;  /* 0x00990000e29c783b */ /* 0x000e700000000200 */
[----:B------:R-:W1:Y:S01]  /*b490*/  LDSM.16.M88.4 R160, [R226+0xa100] ;  /* 0x00a10000e2a0783b */ /* 0x000e620000000200 */
[C---:B--2---:R-:W-:Y:S07]  /*b4a0*/  HMMA.16816.F32 R4, R172.reuse, R148, R4 ;  /* 0x00000094ac04723c */ /* 0x044fee0000001804 */
[----:B------:R-:W-:Y:S01]  /*b4b0*/  LDSM.16.M88.4 R164, [R220+0xc100] ;  /* 0x00c10000dca4783b */ /* 0x000fe20000000200 */
[C---:B------:R-:W-:Y:S07]  /*b4c0*/  HMMA.16816.F32 R8, R172.reuse, R150, R8 ;  /* 0x00000096ac08723c */ /* 0x040fee0000001808 */
[----:B------:R-:W2:Y:S01]  /*b4d0*/  LDSM.16.M88.4 R148, [R226+0xa900] ;  /* 0x00a90000e294783b */ /* 0x000ea20000000200 */
[C---:B------:R-:W-:Y:S07]  /*b4e0*/  HMMA.16816.F32 R12, R172.reuse, R136, R12 ;  /* 0x00000088ac0c723c */ /* 0x040fee000000180c */
[----:B------:R-:W-:Y:S01]  /*b4f0*/  LDSM.16.M88.4 R168, [R233] ;  /* 0x00000000e9a8783b */ /* 0x000fe20000000200 */
[C---:B------:R-:W-:Y:S07]  /*b500*/  HMMA.16816.F32 R16, R172.reuse, R138, R16 ;  /* 0x0000008aac10723c */ /* 0x040fee0000001810 */
[----:B------:R-:W2:Y:S01]  /*b510*/  LDSM.16.M88.4 R136, [R226+0xb100] ;  /* 0x00b10000e288783b */ /* 0x000ea20000000200 */
[C---:B-----5:R-:W-:Y:S07]  /*b520*/  HMMA.16816.F32 R20, R172.reuse, R152, R20 ;  /* 0x00000098ac14723c */ /* 0x060fee0000001814 */
[----:B---3--:R-:W-:Y:S01]  /*b530*/  LDSM.16.M88.4 R188, [R226+0xd100] ;  /* 0x00d10000e2bc783b */ /* 0x008fe20000000200 */
[C---:B------:R-:W-:Y:S07]  /*b540*/  HMMA.16816.F32 R24, R172.reuse, R154, R24 ;  /* 0x0000009aac18723c */ /* 0x040fee0000001818 */
[----:B------:R-:W3:Y:S01]  /*b550*/  LDSM.16.M88.4 R152, [R226+0xb900] ;  /* 0x00b90000e298783b */ /* 0x000ee20000000200 */
[C---:B-1----:R-:W-:Y:S07]  /*b560*/  HMMA.16816.F32 R28, R172.reuse, R156, R28 ;  /* 0x0000009cac1c723c */ /* 0x042fee000000181c */
[----:B------:R-:W-:Y:S01]  /*b570*/  LDSM.16.M88.4 R196, [R226+0xd900] ;  /* 0x00d90000e2c4783b */ /* 0x000fe20000000200 */
[C---:B------:R-:W-:Y:S07]  /*b580*/  HMMA.16816.F32 R32, R172.reuse, R158, R32 ;  /* 0x0000009eac20723c */ /* 0x040fee0000001820 */
[----:B------:R-:W1:Y:S01]  /*b590*/  LDSM.16.M88.4 R156, [R223] ;  /* 0x00000000df9c783b */ /* 0x000e620000000200 */
[C---:B------:R-:W-:Y:S07]  /*b5a0*/  HMMA.16816.F32 R36, R172.reuse, R160, R36 ;  /* 0x000000a0ac24723c */ /* 0x040fee0000001824 */
[----:B------:R-:W-:Y:S01]  /*b5b0*/  LDSM.16.M88.4 R200, [R226+0xe900] ;  /* 0x00e90000e2c8783b */ /* 0x000fe20000000200 */
[C---:B------:R-:W-:Y:S07]  /*b5c0*/  HMMA.16816.F32 R40, R172.reuse, R162, R40 ;  /* 0x000000a2ac28723c */ /* 0x040fee0000001828 */
[----:B------:R-:W5:Y:S01]  /*b5d0*/  LDSM.16.M88.4 R160, [R223+0x800] ;  /* 0x00080000dfa0783b */ /* 0x000f620000000200 */
[C---:B--2---:R-:W-:Y:S07]  /*b5e0*/  HMMA.16816.F32 R44, R172.reuse, R148, R44 ;  /* 0x00000094ac2c723c */ /* 0x044fee000000182c */
[----:B------:R-:W-:Y:S01]  /*b5f0*/  LDSM.16.M88.4 R204, [R226+0xf100] ;  /* 0x00f10000e2cc783b */ /* 0x000fe20000000200 */
[C---:B------:R-:W-:Y:S07]  /*b600*/  HMMA.16816.F32 R48, R172.reuse, R150, R48 ;  /* 0x00000096ac30723c */ /* 0x040fee0000001830 */
[----:B------:R-:W2:Y:S01]  /*b610*/  LDSM.16.M88.4 R148, [R223+0x1000] ;  /* 0x00100000df94783b */ /* 0x000ea20000000200 */
[C---:B------:R-:W-:Y:S07]  /*b620*/  HMMA.16816.F32 R52, R172.reuse, R136, R52 ;  /* 0x00000088ac34723c */ /* 0x040fee0000001834 */
[----:B------:R-:W-:Y:S01]  /*b630*/  LDSM.16.M88.4 R212, [R226+0xf900] ;  /* 0x00f90000e2d4783b */ /* 0x000fe20000000200 */
[C---:B------:R-:W-:Y:S07]  /*b640*/  HMMA.16816.F32 R56, R172.reuse, R138, R56 ;  /* 0x0000008aac38723c */ /* 0x040fee0000001838 */
[----:B------:R-:W2:Y:S01]  /*b650*/  LDSM.16.M88.4 R136, [R223+0x1800] ;  /* 0x00180000df88783b */ /* 0x000ea20000000200 */
[C---:B---3--:R-:W-:Y:S07]  /*b660*/  HMMA.16816.F32 R60, R172.reuse, R152, R60 ;  /* 0x00000098ac3c723c */ /* 0x048fee000000183c */
[----:B------:R-:W-:Y:S01]  /*b670*/  LDSM.16.M88.4 R216, [R223+0x4000] ;  /* 0x00400000dfd8783b */ /* 0x000fe20000000200 */
[----:B------:R-:W-:Y:S07]  /*b680*/  HMMA.16816.F32 R64, R172, R154, R64 ;  /* 0x0000009aac40723c */ /* 0x000fee0000001840 */
[----:B------:R-:W3:Y:S01]  /*b690*/  LDSM.16.M88.4 R152, [R223+0x2000] ;  /* 0x00200000df98783b */ /* 0x000ee20000000200 */
        /* <DEDUP_REMOVED lines=17> */
[----:B------:R-:W-:Y:S07]  /*b7b0*/  LDSM.16.M88.4 R156, [R220+0xe100] ;  /* 0x00e10000dc9c783b */ /* 0x000fee0000000200 */
[C---:B-----5:R-:W-:Y:S08]  /*b7c0*/  HMMA.16816.F32 R52, R176.reuse, R160, R52 ;  /* 0x000000a0b034723c */ /* 0x060ff00000001834 */
[C---:B------:R-:W-:Y:S01]  /*b7d0*/  HMMA.16816.F32 R56, R176.reuse, R162, R56 ;  /* 0x000000a2b038723c */ /* 0x040fe20000001838 */
[----:B------:R-:W-:Y:S07]  /*b7e0*/  LDSM.16.M88.4 R160, [R220+0xe900] ;  /* 0x00e90000dca0783b */ /* 0x000fee0000000200 */
[C---:B--2---:R-:W-:Y:S08]  /*b7f0*/  HMMA.16816.F32 R60, R176.reuse, R148, R60 ;  /* 0x00000094b03c723c */ /* 0x044ff0000000183c */
[----:B------:R-:W-:Y:S01]  /*b800*/  HMMA.16816.F32 R64, R176, R150, R64 ;  /* 0x00000096b040723c */ /* 0x000fe20000001840 */
[----:B------:R-:W1:Y:S07]  /*b810*/  LDSM.16.M88.4 R148, [R220+0xd900] ;  /* 0x00d90000dc94783b */ /* 0x000e6e0000000200 */
[C---:B------:R-:W-:Y:S08]  /*b820*/  HMMA.16816.F32 R4, R180.reuse, R164, R4 ;  /* 0x000000a4b404723c */ /* 0x040ff00000001804 */
[C---:B------:R-:W-:Y:S01]  /*b830*/  HMMA.16816.F32 R8, R180.reuse, R166, R8 ;  /* 0x000000a6b408723c */ /* 0x040fe20000001808 */
[----:B------:R-:W-:Y:S07]  /*b840*/  LDSM.16.M88.4 R164, [R220+0xf900] ;  /* 0x00f90000dca4783b */ /* 0x000fee0000000200 */
[C---:B------:R-:W-:Y:S08]  /*b850*/  HMMA.16816.F32 R12, R180.reuse, R136, R12 ;  /* 0x00000088b40c723c */ /* 0x040ff0000000180c */
[C---:B------:R-:W-:Y:S01]  /*b860*/  HMMA.16816.F32 R16, R180.reuse, R138, R16 ;  /* 0x0000008ab410723c */ /* 0x040fe20000001810 */
[----:B------:R-:W2:Y:S07]  /*b870*/  LDSM.16.M88.4 R136, [R220+0xf100] ;  /* 0x00f10000dc88783b */ /* 0x000eae0000000200 */
[C---:B---3--:R-:W-:Y:S08]  /*b880*/  HMMA.16816.F32 R20, R180.reuse, R152, R20 ;  /* 0x00000098b414723c */ /* 0x048ff00000001814 */
[C---:B------:R-:W-:Y:S01]  /*b890*/  HMMA.16816.F32 R24, R180.reuse, R154, R24 ;  /* 0x0000009ab418723c */ /* 0x040fe20000001818 */
[----:B------:R-:W3:Y:S07]  /*b8a0*/  LDSM.16.M88.4 R152, [R235] ;  /* 0x00000000eb98783b */ /* 0x000eee0000000200 */
[C---:B-1----:R-:W-:Y:S08]  /*b8b0*/  HMMA.16816.F32 R28, R180.reuse, R148, R28 ;  /* 0x00000094b41c723c */ /* 0x042ff0000000181c */
[C---:B------:R-:W-:Y:S01]  /*b8c0*/  HMMA.16816.F32 R32, R180.reuse, R150, R32 ;  /* 0x00000096b420723c */ /* 0x040fe20000001820 */
[----:B------:R-:W1:Y:S07]  /*b8d0*/  LDSM.16.M88.4 R148, [R234] ;  /* 0x00000000ea94783b */ /* 0x000e6e0000000200 */
[C---:B------:R-:W-:Y:S08]  /*b8e0*/  HMMA.16816.F32 R36, R180.reuse, R156, R36 ;  /* 0x0000009cb424723c */ /* 0x040ff00000001824 */
[C---:B------:R-:W-:Y:S01]  /*b8f0*/  HMMA.16816.F32 R40, R180.reuse, R158, R40 ;  /* 0x0000009eb428723c */ /* 0x040fe20000001828 */
[----:B------:R-:W5:Y:S07]  /*b900*/  LDSM.16.M88.4 R156, [R232] ;  /* 0x00000000e89c783b */ /* 0x000f6e0000000200 */
[C---:B------:R-:W-:Y:S08]  /*b910*/  HMMA.16816.F32 R44, R180.reuse, R160, R44 ;  /* 0x000000a0b42c723c */ /* 0x040ff0000000182c */
[C---:B------:R-:W-:Y:S01]  /*b920*/  HMMA.16816.F32 R48, R180.reuse, R162, R48 ;  /* 0x000000a2b430723c */ /* 0x040fe20000001830 */
[----:B------:R-:W-:Y:S07]  /*b930*/  LDSM.16.M88.4 R160, [R228] ;  /* 0x00000000e4a0783b */ /* 0x000fee0000000200 */
[C---:B--2---:R-:W-:Y:S08]  /*b940*/  HMMA.16816.F32 R52, R180.reuse, R136, R52 ;  /* 0x00000088b434723c */ /* 0x044ff00000001834 */
[C---:B------:R-:W-:Y:S01]  /*b950*/  HMMA.16816.F32 R56, R180.reuse, R138, R56 ;  /* 0x0000008ab438723c */ /* 0x040fe20000001838 */
[----:B------:R-:W2:Y:S07]  /*b960*/  LDSM.16.M88.4 R136, [R231] ;  /* 0x00000000e788783b */ /* 0x000eae0000000200 */
[C---:B------:R-:W-:Y:S08]  /*b970*/  HMMA.16816.F32 R60, R180.reuse, R164, R60 ;  /* 0x000000a4b43c723c */ /* 0x040ff0000000183c */
[----:B------:R-:W-:Y:S01]  /*b980*/  HMMA.16816.F32 R64, R180, R166, R64 ;  /* 0x000000a6b440723c */ /* 0x000fe20000001840 */
[----:B------:R-:W-:Y:S07]  /*b990*/  LDSM.16.M88.4 R164, [R226+0xc100] ;  /* 0x00c10000e2a4783b */ /* 0x000fee0000000200 */
[C---:B---3--:R-:W-:Y:S08]  /*b9a0*/  HMMA.16816.F32 R4, R184.reuse, R152, R4 ;  /* 0x00000098b804723c */ /* 0x048ff00000001804 */
[C---:B------:R-:W-:Y:S01]  /*b9b0*/  HMMA.16816.F32 R8, R184.reuse, R154, R8 ;  /* 0x0000009ab808723c */ /* 0x040fe20000001808 */
[----:B------:R-:W-:Y:S07]  /*b9c0*/  LDSM.16.M88.4 R152, [R229] ;  /* 0x00000000e598783b */ /* 0x000fee0000000200 */
[C---:B-1----:R-:W-:Y:S08]  /*b9d0*/  HMMA.16816.F32 R12, R184.reuse, R148, R12 ;  /* 0x00000094b80c723c */ /* 0x042ff0000000180c */
[C---:B------:R-:W-:Y:S01]  /*b9e0*/  HMMA.16816.F32 R16, R184.reuse, R150, R16 ;  /* 0x00000096b810723c */ /* 0x040fe20000001810 */
[----:B------:R-:W1:Y:S07]  /*b9f0*/  LDSM.16.M88.4 R148, [R230] ;  /* 0x00000000e694783b */ /* 0x000e6e0000000200 */
        /* <DEDUP_REMOVED lines=33> */
[C---:B--2---:R-:W-:Y:S08]  /*bc10*/  HMMA.16816.F32 R12, R208.reuse, R136, R12 ;  /* 0x00000088d00c723c */ /* 0x044ff0000000180c */
        /* <DEDUP_REMOVED lines=13> */
[----:B------:R-:W4:Y:S01]  /*bcf0*/  MUFU.TANH R154, R6 ;  /* 0x00000006009a7308 */ /* 0x000f220000002400 */
[----:B------:R-:W-:Y:S02]  /*bd00*/  FMUL.FTZ R15, R15, c[0x0][0x320] ;  /* 0x0000c8000f0f7a20 */ /* 0x000fe40000410000 */
[----:B------:R-:W-:Y:S01]  /*bd10*/  FMUL.FTZ R16, R16, c[0x0][0x320] ;  /* 0x0000c80010107a20 */ /* 0x000fe20000410000 */
[----:B-1----:R-:W-:Y:S01]  /*bd20*/  FMNMX.FTZ R0, R150, R70, !PT ;  /* 0x0000004696007209 */ /* 0x002fe20007810000 */
[----:B------:R-:W-:Y:S02]  /*bd30*/  FMUL.FTZ R17, R17, c[0x0][0x320] ;  /* 0x0000c80011117a20 */ /* 0x000fe40000410000 */
[----:B------:R-:W-:Y:S02]  /*bd40*/  FMUL.FTZ R18, R18, c[0x0][0x320] ;  /* 0x0000c80012127a20 */ /* 0x000fe40000410000 */
[----:B------:R-:W-:Y:S01]  /*bd50*/  FMUL.FTZ R19, R19, c[0x0][0x320] ;  /* 0x0000c80013137a20 */ /* 0x000fe20000410000 */
[----:B------:R1:W3:Y:S01]  /*bd60*/  MUFU.TANH R155, R7 ;  /* 0x00000007009b7308 */ /* 0x0002e20000002400 */
[----:B------:R-:W-:Y:S01]  /*bd70*/  FMUL.FTZ R12, R12, c[0x0][0x320] ;  /* 0x0000c8000c0c7a20 */ /* 0x000fe20000410000 */
[----:B--2---:R-:W-:Y:S08]  /*bd80*/  FMNMX.FTZ R0, R149, R0, !PT ;  /* 0x0000000095007209 */ /* 0x004ff00007810000 */
[----:B------:R-:W2:Y:S01]  /*bd90*/  MUFU.TANH R151, R8 ;  /* 0x0000000800977308 */ /* 0x000ea20000002400 */
[----:B----4-:R-:W-:Y:S09]  /*bda0*/  FMNMX.FTZ R3, R154, R71, !PT ;  /* 0x000000479a037209 */ /* 0x010ff20007810000 */
[----:B------:R-:W4:Y:S01]  /*bdb0*/  MUFU.TANH R148, R9 ;  /* 0x0000000900947308 */ /* 0x000f220000002400 */
[----:B-1----:R-:W1:Y:S01]  /*bdc0*/  LDSM.16.M88.4 R4, [R223+0x5000] ;  /* 0x00500000df04783b */ /* 0x002e620000000200 */
[----:B---3--:R-:W-:Y:S08]  /*bdd0*/  FMNMX.FTZ R3, R155, R3, !PT ;  /* 0x000000039b037209 */ /* 0x008ff00007810000 */
[----:B------:R-:W3:Y:S01]  /*bde0*/  MUFU.TANH R152, R10 ;  /* 0x0000000a00987308 */ /* 0x000ee20000002400 */
[----:B--2---:R-:W-:Y:S09]  /*bdf0*/  FMNMX.FTZ R0, R151, R0, !PT ;  /* 0x0000000097007209 */ /* 0x004ff20007810000 */
[----:B------:R2:W5:Y:S01]  /*be00*/  MUFU.TANH R153, R11 ;  /* 0x0000000b00997308 */ /* 0x0005620000002400 */
[----:B----4-:R-:W-:Y:S09]  /*be10*/  FMNMX.FTZ R0, R148, R0, !PT ;  /* 0x0000000094007209 */ /* 0x010ff20007810000 */
[----:B------:R-:W4:Y:S01]  /*be20*/  MUFU.TANH R138, R12 ;  /* 0x0000000c008a7308 */ /* 0x000f220000002400 */
[----:B---3--:R-:W-:Y:S09]  /*be30*/  FMNMX.FTZ R3, R152, R3, !PT ;  /* 0x0000000398037209 */ /* 0x008ff20007810000 */
[----:B------:R3:W3:Y:S01]  /*be40*/  MUFU.TANH R139, R13 ;  /* 0x0000000d008b7308 */ /* 0x0006e20000002400 */
[----:B--2---:R-:W2:Y:S01]  /*be50*/  LDSM.16.M88.4 R8, [R223+0x5800] ;  /* 0x00580000df08783b */ /* 0x004ea20000000200 */
[C---:B-1----:R-:W-:Y:S03]  /*be60*/  HMMA.16816.F32 R20, R208.reuse, R4, R20 ;  /* 0x00000004d014723c */ /* 0x042fe60000001814 */
[----:B-----5:R-:W-:Y:S05]  /*be70*/  FMNMX.FTZ R3, R153, R3, !PT ;  /* 0x0000000399037209 */ /* 0x020fea0007810000 */
[----:B------:R-:W1:Y:S01]  /*be80*/  MUFU.TANH R156, R16 ;  /* 0x00000010009c7308 */ /* 0x000e620000002400 */
[C---:B------:R-:W-:Y:S01]  /*be90*/  HMMA.16816.F32 R24, R208.reuse, R6, R24 ;  /* 0x00000006d018723c */ /* 0x040fe20000001818 */
[----:B------:R-:W5:Y:S02]  /*bea0*/  LDSM.16.M88.4 R4, [R223+0x6000] ;  /* 0x00600000df04783b */ /* 0x000f640000000200 */
[----:B----4-:R-:W-:Y:S06]  /*beb0*/  FMNMX.FTZ R0, R138, R0, !PT ;  /* 0x000000008a007209 */ /* 0x010fec0007810000 */
[----:B------:R-:W4:Y:S01]  /*bec0*/  MUFU.TANH R158, R14 ;  /* 0x0000000e009e7308 */ /* 0x000f220000002400 */
[----:B---3--:R-:W3:Y:S02]  /*bed0*/  LDL R13, [R1+0x28] ;  /* 0x00002800010d7983 */ /* 0x008ee40000100800 */
[----:B------:R-:W-:Y:S03]  /*bee0*/  FMNMX.FTZ R0, R139, R0, !PT ;  /* 0x000000008b007209 */ /* 0x000fe60007810000 */
[----:B------:R-:W-:Y:S04]  /*bef0*/  FMUL.FTZ R20, R20, c[0x0][0x320] ;  /* 0x0000c80014147a20 */ /* 0x000fe80000410000 */
[----:B------:R-:W5:Y:S01]  /*bf00*/  MUFU.TANH R157, R17 ;  /* 0x00000011009d7308 */ /* 0x000f620000002400 */
[----:B------:R-:W-:Y:S02]  /*bf10*/  FMUL.FTZ R21, R21, c[0x0][0x320] ;  /* 0x0000c80015157a20 */ /* 0x000fe40000410000 */
        /* <DEDUP_REMOVED lines=9> */
[----:B----4-:R-:W-:Y:S03]  /*bfb0*/  FMNMX.FTZ R3, R158, R3, !PT ;  /* 0x000000039e037209 */ /* 0x010fe60007810000 */
[----:B------:R-:W2:Y:S02]  /*bfc0*/  MUFU.TANH R163, R20 ;  /* 0x0000001400a37308 */ /* 0x000ea40000002400 */
[C---:B------:R-:W-:Y:S01]  /*bfd0*/  HMMA.16816.F32 R32, R208.reuse, R10, R32 ;  /* 0x0000000ad020723c */ /* 0x040fe20000001820 */
[----:B------:R-:W4:Y:S03]  /*bfe0*/  LDSM.16.M88.4 R8, [R223+0x6800] ;  /* 0x00680000df08783b */ /* 0x000f260000000200 */
[----:B-----5:R-:W-:Y:S04]  /*bff0*/  FMNMX.FTZ R0, R157, R0, !PT ;  /* 0x000000009d007209 */ /* 0x020fe80007810000 */
[----:B------:R-:W5:Y:S01]  /*c000*/  MUFU.TANH R160, R18 ;  /* 0x0000001200a07308 */ /* 0x000f620000002400 */
[C---:B------:R-:W-:Y:S03]  /*c010*/  HMMA.16816.F32 R36, R208.reuse, R4, R36 ;  /* 0x00000004d024723c */ /* 0x040fe60000001824 */
[----:B-1----:R-:W-:Y:S04]  /*c020*/  FMNMX.FTZ R3, R161, R3, !PT ;  /* 0x00000003a1037209 */ /* 0x002fe80007810000 */
[----:B------:R-:W-:Y:S01]  /*c030*/  FMUL.FTZ R28, R28, c[0x0][0x320] ;  /* 0x0000c8001c1c7a20 */ /* 0x000fe20000410000 */
[C---:B------:R-:W-:Y:S01]  /*c040*/  HMMA.16816.F32 R40, R208.reuse, R6, R40 ;  /* 0x00000006d028723c */ /* 0x040fe20000001828 */
[----:B------:R-:W1:Y:S01]  /*c050*/  MUFU.TANH R168, R21 ;  /* 0x0000001500a87308 */ /* 0x000e620000002400 */
[----:B------:R-:W1:Y:S02]  /*c060*/  LDSM.16.M88.4 R4, [R223+0x7000] ;  /* 0x00700000df04783b */ /* 0x000e640000000200 */
[----:B------:R-:W-:Y:S01]  /*c070*/  FMUL.FTZ R29, R29, c[0x0][0x320] ;  /* 0x0000c8001d1d7a20 */ /* 0x000fe20000410000 */
[----:B--2---:R-:W-:Y:S01]  /*c080*/  FMNMX.FTZ R0, R163, R0, !PT ;  /* 0x00000000a3007209 */ /* 0x004fe20007810000 */
[----:B------:R-:W-:Y:S02]  /*c090*/  FMUL.FTZ R30, R30, c[0x0][0x320] ;  /* 0x0000c8001e1e7a20 */ /* 0x000fe40000410000 */
[----:B------:R-:W-:Y:S03]  /*c0a0*/  FMUL.FTZ R31, R31, c[0x0][0x320] ;  /* 0x0000c8001f1f7a20 */ /* 0x000fe60000410000 */
[----:B------:R-:W2:Y:S01]  /*c0b0*/  MUFU.TANH R162, R19 ;  /* 0x0000001300a27308 */ /* 0x000ea20000002400 */
[----:B------:R-:W-:Y:S02]  /*c0c0*/  FMUL.FTZ R33, R33, c[0x0][0x320] ;  /* 0x0000c80021217a20 */ /* 0x000fe40000410000 */
[----:B------:R-:W-:Y:S01]  /*c0d0*/  FMUL.FTZ R34, R34, c[0x0][0x320] ;  /* 0x0000c80022227a20 */ /* 0x000fe20000410000 */
[----:B-----5:R-:W-:Y:S01]  /*c0e0*/  FMNMX.FTZ R3, R160, R3, !PT ;  /* 0x00000003a0037209 */ /* 0x020fe20007810000 */
[----:B------:R-:W-:Y:S02]  /*c0f0*/  FMUL.FTZ R36, R36, c[0x0][0x320] ;  /* 0x0000c80024247a20 */ /* 0x000fe40000410000 */
[----:B------:R-:W-:Y:S02]  /*c100*/  FMUL.FTZ R37, R37, c[0x0][0x320] ;  /* 0x0000c80025257a20 */ /* 0x000fe40000410000 */
[----:B------:R-:W-:Y:S01]  /*c110*/  FMUL.FTZ R38, R38, c[0x0][0x320] ;  /* 0x0000c80026267a20 */ /* 0x000fe20000410000 */
[----:B------:R-:W5:Y:S01]  /*c120*/  MUFU.TANH R170, R24 ;  /* 0x0000001800aa7308 */ /* 0x000f620000002400 */
[----:B------:R-:W-:Y:S01]  /*c130*/  FMUL.FTZ R39, R39, c[0x0][0x320] ;  /* 0x0000c80027277a20 */ /* 0x000fe20000410000 */
[C---:B----4-:R-:W-:Y:S03]  /*c140*/  HMMA.16816.F32 R44, R208.reuse, R8, R44 ;  /* 0x00000008d02c723c */ /* 0x050fe6000000182c */
[----:B------:R-:W-:Y:S01]  /*c150*/  FMUL.FTZ R35, R35, c[0x0][0x320] ;  /* 0x0000c80023237a20 */ /* 0x000fe20000410000 */
[----:B-1----:R-:W-:Y:S01]  /*c160*/  FMNMX.FTZ R0, R168, R0, !PT ;  /* 0x00000000a8007209 */ /* 0x002fe20007810000 */
[----:B------:R-:W-:Y:S03]  /*c170*/  FMUL.FTZ R32, R32, c[0x0][0x320] ;  /* 0x0000c80020207a20 */ /* 0x000fe60000410000 */
[----:B------:R-:W1:Y:S01]  /*c180*/  MUFU.TANH R188, R22 ;  /* 0x0000001600bc7308 */ /* 0x000e620000002400 */
[C---:B------:R-:W-:Y:S03]  /*c190*/  HMMA.16816.F32 R48, R208.reuse, R10, R48 ;  /* 0x0000000ad030723c */ /* 0x040fe60000001830 */
[----:B------:R-:W-:Y:S01]  /*c1a0*/  FMUL.FTZ R41, R41, c[0x0][0x320] ;  /* 0x0000c80029297a20 */ /* 0x000fe20000410000 */
[----:B--2---:R-:W-:Y:S01]  /*c1b0*/  FMNMX.FTZ R3, R162, R3, !PT ;  /* 0x00000003a2037209 */ /* 0x004fe20007810000 */
[----:B------:R-:W-:Y:S02]  /*c1c0*/  FMUL.FTZ R42, R42, c[0x0][0x320] ;  /* 0x0000c8002a2a7a20 */ /* 0x000fe40000410000 */
[----:B------:R-:W-:Y:S02]  /*c1d0*/  FMUL.FTZ R43, R43, c[0x0][0x320] ;  /* 0x0000c8002b2b7a20 */ /* 0x000fe40000410000 */
[----:B------:R-:W2:Y:S01]  /*c1e0*/  MUFU.TANH R169, R25 ;  /* 0x0000001900a97308 */ /* 0x000ea20000002400 */
[C---:B------:R-:W-:Y:S03]  /*c1f0*/  HMMA.16816.F32 R52, R208.reuse, R4, R52 ;  /* 0x00000004d034723c */ /* 0x040fe60000001834 */
[----:B-----5:R-:W-:Y:S01]  /*c200*/  FMNMX.FTZ R0, R170, R0, !PT ;  /* 0x00000000aa007209 */ /* 0x020fe20007810000 */
[----:B------:R-:W-:Y:S02]  /*c210*/  FMUL.FTZ R40, R40, c[0x0][0x320] ;  /* 0x0000c80028287a20 */ /* 0x000fe40000410000 */
[----:B------:R-:W-:Y:S02]  /*c220*/  FMUL.FTZ R44, R44, c[0x0][0x320] ;  /* 0x0000c8002c2c7a20 */ /* 0x000fe40000410000 */
[C---:B------:R-:W-:Y:S01]  /*c230*/  HMMA.16816.F32 R56, R208.reuse, R6, R56 ;  /* 0x00000006d038723c */ /* 0x040fe20000001838 */
[----:B------:R-:W4:Y:S01]  /*c240*/  MUFU.TANH R189, R23 ;  /* 0x0000001700bd7308 */ /* 0x000f220000002400 */
[----:B------:R-:W5:Y:S01]  /*c250*/  LDSM.16.M88.4 R4, [R223+0x7800] ;  /* 0x00780000df04783b */ /* 0x000f620000000200 */
[----:B------:R-:W-:Y:S04]  /*c260*/  DEPBAR.LE SB0, 0x0 ;  /* 0x000080000000791a */ /* 0x000fe80000000000 */
[----:B------:R-:W-:Y:S01]  /*c270*/  FMUL.FTZ R45, R45, c[0x0][0x320] ;  /* 0x0000c8002d2d7a20 */ /* 0x000fe20000410000 */
[----:B-1----:R-:W-:Y:S01]  /*c280*/  FMNMX.FTZ R3, R188, R3, !PT ;  /* 0x00000003bc037209 */ /* 0x002fe20007810000 */
[----:B------:R-:W-:Y:S02]  /*c290*/  FMUL.FTZ R46, R46, c[0x0][0x320] ;  /* 0x0000c8002e2e7a20 */ /* 0x000fe40000410000 */
[----:B------:R-:W1:Y:S01]  /*c2a0*/  MUFU.TANH R191, R28 ;  /* 0x0000001c00bf7308 */ /* 0x000e620000002400 */
[----:B------:R-:W-:Y:S01]  /*c2b0*/  BAR.SYNC.DEFER_BLOCKING 0x0 ;  /* 0x0000000000007b1d */ /* 0x000fe20000010000 */
[----:B------:R-:W-:Y:S02]  /*c2c0*/  FMUL.FTZ R47, R47, c[0x0][0x320] ;  /* 0x0000c8002f2f7a20 */ /* 0x000fe40000410000 */
[----:B------:R-:W-:Y:S01]  /*c2d0*/  FMUL.FTZ R49, R49, c[0x0][0x320] ;  /* 0x0000c80031317a20 */ /* 0x000fe20000410000 */
[----:B--2---:R-:W-:Y:S01]  /*c2e0*/  FMNMX.FTZ R2, R169, R0, !PT ;  /* 0x00000000a9027209 */ /* 0x004fe20007810000 */
        /* <DEDUP_REMOVED lines=14> */
[----:B------:R-:W-:Y:S03]  /*c3d0*/  FMUL.FTZ R58, R58, c[0x0][0x320] ;  /* 0x0000c8003a3a7a20 */ /* 0x000fe60000410000 */
[----:B------:R-:W1:Y:S01]  /*c3e0*/  MUFU.TANH R201, R32 ;  /* 0x0000002000c97308 */ /* 0x000e620000002400 */
[C---:B-----5:R-:W-:Y:S01]  /*c3f0*/  HMMA.16816.F32 R60, R208.reuse, R4, R60 ;  /* 0x00000004d03c723c */ /* 0x060fe2000000183c */
[----:B------:R-:W5:Y:S04]  /*c400*/  LDL R5, [R1+0x2c] ;  /* 0x00002c0001057983 */ /* 0x000f680000100800 */
[----:B--2---:R-:W-:Y:S03]  /*c410*/  FMNMX.FTZ R3, R171, R0, !PT ;  /* 0x00000000ab037209 */ /* 0x004fe60007810000 */
[----:B------:R-:W-:Y:S01]  /*c420*/  HMMA.16816.F32 R64, R208, R6, R64 ;  /* 0x00000006d040723c */ /* 0x000fe20000001840 */
[----:B------:R-:W2:Y:S01]  /*c430*/  MUFU.TANH R202, R33 ;  /* 0x0000002100ca7308 */ /* 0x000ea20000002400 */
[----:B------:R-:W3:Y:S02]  /*c440*/  LDL.64 R6, [R1+0x40] ;  /* 0x0000400001067983 */ /* 0x000ee40000100a00 */
[----:B----4-:R-:W-:Y:S07]  /*c450*/  FMNMX.FTZ R0, R200, R2, !PT ;  /* 0x00000002c8007209 */ /* 0x010fee0007810000 */
[----:B------:R-:W4:Y:S01]  /*c460*/  MUFU.TANH R219, R36 ;  /* 0x0000002400db7308 */ /* 0x000f220000002400 */
[----:B-1----:R-:W-:Y:S04]  /*c470*/  FMNMX.FTZ R0, R201, R0, !PT ;  /* 0x00000000c9007209 */ /* 0x002fe80007810000 */
[----:B------:R-:W-:Y:S02]  /*c480*/  FMUL.FTZ R63, R63, c[0x0][0x320] ;  /* 0x0000c8003f3f7a20 */ /* 0x000fe40000410000 */
[----:B------:R-:W-:Y:S02]  /*c490*/  FMUL.FTZ R60, R60, c[0x0][0x320] ;  /* 0x0000c8003c3c7a20 */ /* 0x000fe40000410000 */
[----:B------:R-:W-:Y:S01]  /*c4a0*/  FMUL.FTZ R62, R62, c[0x0][0x320] ;  /* 0x0000c8003e3e7a20 */ /* 0x000fe20000410000 */
[----:B------:R-:W1:Y:S01]  /*c4b0*/  MUFU.TANH R245, R37 ;  /* 0x0000002500f57308 */ /* 0x000e620000002400 */
[----:B------:R-:W-:Y:S02]  /*c4c0*/  FMUL.FTZ R61, R61, c[0x0][0x320] ;  /* 0x0000c8003d3d7a20 */ /* 0x000fe40000410000 */
[----:B------:R-:W-:Y:S01]  /*c4d0*/  FMUL.FTZ R64, R64, c[0x0][0x320] ;  /* 0x0000c80040407a20 */ /* 0x000fe20000410000 */
[----:B--2---:R-:W-:Y:S01]  /*c4e0*/  FMNMX.FTZ R0, R202, R0, !PT ;  /* 0x00000000ca007209 */ /* 0x004fe20007810000 */
[----:B------:R-:W-:Y:S02]  /*c4f0*/  FMUL.FTZ R66, R66, c[0x0][0x320] ;  /* 0x0000c80042427a20 */ /* 0x000fe40000410000 */
[----:B------:R-:W-:Y:S03]  /*c500*/  FMUL.FTZ R65, R65, c[0x0][0x320] ;  /* 0x0000c80041417a20 */ /* 0x000fe60000410000 */
        /* <DEDUP_REMOVED lines=18> */
[----:B------:R-:W-:Y:S01]  /*c630*/  MUFU.TANH R8, R63 ;  /* 0x0000003f00087308 */ /* 0x000fe20000002400 */
[----:B----4-:R-:W-:Y:S09]  /*c640*/  FMNMX.FTZ R0, R167, R0, !PT ;  /* 0x00000000a7007209 */ /* 0x010ff20007810000 */
[----:B------:R1:W-:Y:S10]  /*c650*/  MUFU.TANH R11, R64 ;  /* 0x00000040000b7308 */ /* 0x0003f40000002400 */
[----:B------:R-:W2:Y:S10]  /*c660*/  MUFU.TANH R166, R56 ;  /* 0x0000003800a67308 */ /* 0x000eb40000002400 */
[----:B------:R-:W4:Y:S01]  /*c670*/  MUFU.TANH R190, R27 ;  /* 0x0000001b00be7308 */ /* 0x000f220000002400 */
[----:B-1----:R-:W-:Y:S09]  /*c680*/  MOV R64, R69 ;  /* 0x0000004500407202 */ /* 0x002ff20000000f00 */
[----:B------:R-:W1:Y:S01]  /*c690*/  MUFU.TANH R205, R30 ;  /* 0x0000001e00cd7308 */ /* 0x000e620000002400 */
[----:B--2---:R-:W-:Y:S01]  /*c6a0*/  FMNMX.FTZ R69, R166, R0, !PT ;  /* 0x00000000a6457209 */ /* 0x004fe20007810000 */
[----:B------:R-:W-:Y:S01]  /*c6b0*/  FMUL.FTZ R0, R67, c[0x0][0x320] ;  /* 0x0000c80043007a20 */ /* 0x000fe20000410000 */
[----:B------:R-:W-:Y:S02]  /*c6c0*/  MOV R67, R8 ;  /* 0x0000000800437202 */ /* 0x000fe40000000f00 */
[----:B------:R-:W2:Y:S05]  /*c6d0*/  LDL.64 R8, [R1+0x30] ;  /* 0x0000300001087983 */ /* 0x000eaa0000100a00 */
[----:B------:R-:W1:Y:S01]  /*c6e0*/  MUFU.TANH R213, R31 ;  /* 0x0000001f00d57308 */ /* 0x000e620000002400 */
[----:B----4-:R-:W-:Y:S09]  /*c6f0*/  FMNMX.FTZ R2, R190, R3, !PT ;  /* 0x00000003be027209 */ /* 0x010ff20007810000 */
[----:B------:R-:W4:Y:S01]  /*c700*/  MUFU.TANH R207, R34 ;  /* 0x0000002200cf7308 */ /* 0x000f220000002400 */
[----:B-1----:R-:W-:Y:S09]  /*c710*/  FMNMX.FTZ R2, R205, R2, !PT ;  /* 0x00000002cd027209 */ /* 0x002ff20007810000 */
[----:B------:R-:W1:Y:S01]  /*c720*/  MUFU.TANH R214, R35 ;  /* 0x0000002300d67308 */ /* 0x000e620000002400 */
[----:B------:R-:W-:Y:S09]  /*c730*/  FMNMX.FTZ R2, R213, R2, !PT ;  /* 0x00000002d5027209 */ /* 0x000ff20007810000 */
        /* <DEDUP_REMOVED lines=12> */
[----:B------:R-:W5:Y:S01]  /*c800*/  MUFU.TANH R196, R50 ;  /* 0x0000003200c47308 */ /* 0x000f620000002400 */
[----:B----4-:R-:W-:Y:S09]  /*c810*/  FMNMX.FTZ R2, R164, R2, !PT ;  /* 0x00000002a4027209 */ /* 0x010ff20007810000 */
[----:B------:R-:W4:Y:S01]  /*c820*/  MUFU.TANH R68, R51 ;  /* 0x0000003300447308 */ /* 0x000f220000002400 */
[----:B-1----:R-:W-:Y:S09]  /*c830*/  FMNMX.FTZ R2, R165, R2, !PT ;  /* 0x00000002a5027209 */ /* 0x002ff20007810000 */
[----:B------:R4:W1:Y:S01]  /*c840*/  MUFU.TANH R159, R57 ;  /* 0x00000039009f7308 */ /* 0x0008620000002400 */
[----:B-----5:R-:W-:Y:S09]  /*c850*/  FMNMX.FTZ R2, R196, R2, !PT ;  /* 0x00000002c4027209 */ /* 0x020ff20007810000 */
[----:B------:R-:W5:Y:S10]  /*c860*/  MUFU.TANH R203, R54 ;  /* 0x0000003600cb7308 */ /* 0x000f740000002400 */
[----:B------:R3:W-:Y:S01]  /*c870*/  MUFU.TANH R137, R0 ;  /* 0x0000000000897308 */ /* 0x0007e20000002400 */
[----:B----4-:R-:W-:Y:S02]  /*c880*/  MOV R57, R68 ;  /* 0x0000004400397202 */ /* 0x010fe40000000f00 */
[----:B-1----:R-:W-:Y:S02]  /*c890*/  FMNMX.FTZ R69, R159, R69, !PT ;  /* 0x000000459f457209 */ /* 0x002fe40007810000 */
[----:B------:R-:W-:Y:S05]  /*c8a0*/  FMNMX.FTZ R2, R57, R2, !PT ;  /* 0x0000000239027209 */ /* 0x000fea0007810000 */
[----:B------:R-:W1:Y:S01]  /*c8b0*/  MUFU.TANH R58, R58 ;  /* 0x0000003a003a7308 */ /* 0x000e620000002400 */
[----:B-----5:R-:W-:Y:S09]  /*c8c0*/  FMNMX.FTZ R2, R203, R2, !PT ;  /* 0x00000002cb027209 */ /* 0x020ff20007810000 */
[----:B------:R-:W4:Y:S01]  /*c8d0*/  MUFU.TANH R12, R59 ;  /* 0x0000003b000c7308 */ /* 0x000f220000002400 */
[----:B---3--:R-:W-:Y:S09]  /*c8e0*/  FMNMX.FTZ R0, R64, R2, !PT ;  /* 0x0000000240007209 */ /* 0x008ff20007810000 */
[----:B------:R-:W3:Y:S01]  /*c8f0*/  MUFU.TANH R198, R60 ;  /* 0x0000003c00c67308 */ /* 0x000ee20000002400 */
[----:B-1----:R-:W-:Y:S09]  /*c900*/  FMNMX.FTZ R0, R58, R0, !PT ;  /* 0x000000003a007209 */ /* 0x002ff20007810000 */
[----:B------:R-:W1:Y:S01]  /*c910*/  MUFU.TANH R59, R62 ;  /* 0x0000003e003b7308 */ /* 0x000e620000002400 */
[----:B----4-:R-:W-:Y:S09]  /*c920*/  FMNMX.FTZ R0, R12, R0, !PT ;  /* 0x000000000c007209 */ /* 0x010ff20007810000 */
[----:B------:R-:W4:Y:S01]  /*c930*/  MUFU.TANH R56, R61 ;  /* 0x0000003d00387308 */ /* 0x000f220000002400 */
[----:B---3--:R-:W-:Y:S09]  /*c940*/  FMNMX.FTZ R69, R198, R69, !PT ;  /* 0x00000045c6457209 */ /* 0x008ff20007810000 */
[----:B------:R-:W3:Y:S01]  /*c950*/  MUFU.TANH R136, R66 ;  /* 0x0000004200887308 */ /* 0x000ee20000002400 */
[----:B-1----:R-:W-:Y:S04]  /*c960*/  FMNMX.FTZ R0, R59, R0, !PT ;  /* 0x000000003b007209 */ /* 0x002fe80007810000 */
[----:B------:R-:W-:Y:S05]  /*c970*/  FMNMX.FTZ R0, R67, R0, !PT ;  /* 0x0000000043007209 */ /* 0x000fea0007810000 */
[----:B------:R-:W1:Y:S01]  /*c980*/  MUFU.TANH R65, R65 ;  /* 0x0000004100417308 */ /* 0x000e620000002400 */
[----:B----4-:R-:W-:Y:S04]  /*c990*/  FMNMX.FTZ R69, R56, R69, !PT ;  /* 0x0000004538457209 */ /* 0x010fe80007810000 */
[----:B------:R-:W-:Y:S02]  /*c9a0*/  FMNMX.FTZ R69, R11, R69, !PT ;  /* 0x000000450b457209 */ /* 0x000fe40007810000 */
[----:B---3--:R-:W-:Y:S02]  /*c9b0*/  FMNMX.FTZ R0, R136, R0, !PT ;  /* 0x0000000088007209 */ /* 0x008fe40007810000 */
[----:B------:R-:W-:Y:S02]  /*c9c0*/  MOV R66, R204 ;  /* 0x000000cc00427202 */ /* 0x000fe40000000f00 */
[----:B------:R-:W-:Y:S05]  /*c9d0*/  FMNMX.FTZ R0, R137, R0, !PT ;  /* 0x0000000089007209 */ /* 0x000fea0007810000 */
[----:B------:R-:W3:Y:S01]  /*c9e0*/  SHFL.BFLY PT, R2, R0, 0x2, 0x1f ;  /* 0x0c401f0000027f89 */ /* 0x000ee200000e0000 */
[----:B-1----:R-:W-:Y:S07]  /*c9f0*/  FMNMX.FTZ R69, R65, R69, !PT ;  /* 0x0000004541457209 */ /* 0x002fee0007810000 */
[----:B------:R-:W1:Y:S01]  /*ca00*/  SHFL.BFLY PT, R3, R69, 0x2, 0x1f ;  /* 0x0c401f0045037f89 */ /* 0x000e6200000e0000 */
[----:B---3--:R-:W-:Y:S02]  /*ca10*/  FMNMX.FTZ R0, R0, R2, !PT ;  /* 0x0000000200007209 */ /* 0x008fe40007810000 */
[----:B-1----:R-:W-:Y:S05]  /*ca20*/  FMNMX.FTZ R69, R69, R3, !PT ;  /* 0x0000000345457209 */ /* 0x002fea0007810000 */
[----:B------:R-:W1:Y:S08]  /*ca30*/  SHFL.BFLY PT, R3, R0, 0x1, 0x1f ;  /* 0x0c201f0000037f89 */ /* 0x000e7000000e0000 */
[----:B------:R-:W3:Y:S01]  /*ca40*/  SHFL.BFLY PT, R4, R69, 0x1, 0x1f ;  /* 0x0c201f0045047f89 */ /* 0x000ee200000e0000 */
[----:B-1----:R-:W-:Y:S05]  /*ca50*/  FMNMX.FTZ R68, R0, R3, !PT ;  /* 0x0000000300447209 */ /* 0x002fea0007810000 */
[----:B------:R-:W-:Y:S01]  /*ca60*/  FADD.FTZ R0, -R68, R71 ;  /* 0x0000004744007221 */ /* 0x000fe20000010100 */
[----:B---3--:R-:W-:Y:S03]  /*ca70*/  FMNMX.FTZ R69, R69, R4, !PT ;  /* 0x0000000445457209 */ /* 0x008fe60007810000 */
[----:B------:R-:W-:Y:S02]  /*ca80*/  FMUL.FTZ R0, R0, c[0x0][0x2d0] ;  /* 0x0000b40000007a20 */ /* 0x000fe40000410000 */
[C---:B------:R-:W-:Y:S02]  /*ca90*/  FMUL.FTZ R71, R69.reuse, c[0x0][0x2d0] ;  /* 0x0000b40045477a20 */ /* 0x040fe40000410000 */
[----:B------:R-:W-:Y:S01]  /*caa0*/  FADD.FTZ R2, -R69, R70 ;  /* 0x0000004645027221 */ /* 0x000fe20000010100 */
[----:B------:R-:W-:Y:S01]  /*cab0*/  MOV R70, R12 ;  /* 0x0000000c00467202 */ /* 0x000fe20000000f00 */
[--C-:B------:R-:W-:Y:S01]  /*cac0*/  FFMA.FTZ R3, R150, c[0x0][0x2d0], -R71.reuse ;  /* 0x0000b40096037a23 */ /* 0x100fe20000010847 */
[----:B------:R-:W-:Y:S01]  /*cad0*/  MOV R150, R11 ;  /* 0x0000000b00967202 */ /* 0x000fe20000000f00 */
[--C-:B------:R-:W-:Y:S01]  /*cae0*/  FFMA.FTZ R4, R149, c[0x0][0x2d0], -R71.reuse ;  /* 0x0000b40095047a23 */ /* 0x100fe20000010847 */
[----:B------:R-:W1:Y:S01]  /*caf0*/  MUFU.EX2 R0, R0 ;  /* 0x0000000000007308 */ /* 0x000e620000000800 */
[--C-:B------:R-:W-:Y:S01]  /*cb00*/  FFMA.FTZ R10, R151, c[0x0][0x2d0], -R71.reuse ;  /* 0x0000b400970a7a23 */ /* 0x100fe20000010847 */
[----:B------:R-:W-:Y:S01]  /*cb10*/  MOV R149, R203 ;  /* 0x000000cb00957202 */ /* 0x000fe20000000f00 */
[----:B------:R-:W-:Y:S01]  /*cb20*/  FMUL.FTZ R2, R2, c[0x0][0x2d0] ;  /* 0x0000b40002027a20 */ /* 0x000fe20000410000 */
[----:B------:R-:W-:Y:S01]  /*cb30*/  MOV R151, R159 ;  /* 0x0000009f00977202 */ /* 0x000fe20000000f00 */
[--C-:B------:R-:W-:Y:S01]  /*cb40*/  FFMA.FTZ R32, R138, c[0x0][0x2d0], -R71.reuse ;  /* 0x0000b4008a207a23 */ /* 0x100fe20000010847 */
[----:B------:R-:W-:Y:S01]  /*cb50*/  MOV R138, R59 ;  /* 0x0000003b008a7202 */ /* 0x000fe20000000f00 */
[--C-:B------:R-:W-:Y:S01]  /*cb60*/  FFMA.FTZ R40, R156, c[0x0][0x2d0], -R71.reuse ;  /* 0x0000b4009c287a23 */ /* 0x100fe20000010847 */
[----:B------:R-:W-:Y:S01]  /*cb70*/  MOV R156, R70 ;  /* 0x00000046009c7202 */ /* 0x000fe20000000f00 */
[----:B------:R-:W-:Y:S01]  /*cb80*/  FFMA.FTZ R70, R163, c[0x0][0x2d0], -R71 ;  /* 0x0000b400a3467a23 */ /* 0x000fe20000010847 */
[----:B------:R3:W-:Y:S10]  /*cb90*/  MUFU.EX2 R218, R3 ;  /* 0x0000000300da7308 */ /* 0x0007f40000000800 */
[----:B------:R4:W-:Y:S01]  /*cba0*/  MUFU.EX2 R217, R4 ;  /* 0x0000000400d97308 */ /* 0x0009e20000000800 */
[C---:B-1----:R-:W-:Y:S02]  /*cbb0*/  FMUL.FTZ R18, R0.reuse, R86 ;  /* 0x0000005600127220 */ /* 0x042fe40000410000 */
[C---:B------:R-:W-:Y:S02]  /*cbc0*/  FMUL.FTZ R19, R0.reuse, R87 ;  /* 0x0000005700137220 */ /* 0x040fe40000410000 */
[C---:B------:R-:W-:Y:S05]  /*cbd0*/  FMUL.FTZ R26, R0.reuse, R94 ;  /* 0x0000005e001a7220 */ /* 0x040fea0000410000 */
[----:B------:R1:W-:Y:S01]  /*cbe0*/  MUFU.EX2 R216, R10 ;  /* 0x0000000a00d87308 */ /* 0x0003e20000000800 */
[C---:B------:R-:W-:Y:S02]  /*cbf0*/  FMUL.FTZ R27, R0.reuse, R95 ;  /* 0x0000005f001b7220 */ /* 0x040fe40000410000 */
[----:B------:R-:W-:Y:S01]  /*cc00*/  FMUL.FTZ R34, R0, R102 ;  /* 0x0000006600227220 */ /* 0x000fe20000410000 */
[----:B---3--:R-:W-:Y:S01]  /*cc10*/  @P0 IADD3 R3, P1, R6, UR4, RZ ;  /* 0x0000000406030c10 */ /* 0x008fe2000ff3e0ff */
[C---:B------:R-:W-:Y:S02]  /*cc20*/  FMUL.FTZ R35, R0.reuse, R103 ;  /* 0x0000006700237220 */ /* 0x040fe40000410000 */
[C---:B------:R-:W-:Y:S01]  /*cc30*/  FMUL.FTZ R42, R0.reuse, R110 ;  /* 0x0000006e002a7220 */ /* 0x040fe20000410000 */
[----:B------:R-:W-:Y:S01]  /*cc40*/  @P0 LEA R6, P3, R3, c[0x0][0x1c8], 0x1 ;  /* 0x0000720003060a11 */ /* 0x000fe200078608ff */
[C---:B------:R-:W-:Y:S01]  /*cc50*/  FMUL.FTZ R43, R0.reuse, R111 ;  /* 0x0000006f002b7220 */ /* 0x040fe20000410000 */
[----:B------:R-:W3:Y:S01]  /*cc60*/  MUFU.EX2 R2, R2 ;  /* 0x0000000200027308 */ /* 0x000ee20000000800 */
[C---:B------:R-:W-:Y:S01]  /*cc70*/  FMUL.FTZ R51, R0.reuse, R119 ;  /* 0x0000007700337220 */ /* 0x040fe20000410000 */
[----:B------:R-:W-:Y:S01]  /*cc80*/  MOV R119, R196 ;  /* 0x000000c400777202 */ /* 0x000fe20000000f00 */
[C---:B------:R-:W-:Y:S01]  /*cc90*/  FMUL.FTZ R59, R0.reuse, R127 ;  /* 0x0000007f003b7220 */ /* 0x040fe20000410000 */
[----:B----4-:R-:W-:Y:S01]  /*cca0*/  @P0 IADD3 R4, P2, R5, UR4, RZ ;  /* 0x0000000405040c10 */ /* 0x010fe2000ff5e0ff */
[----:B------:R-:W-:Y:S01]  /*ccb0*/  FMUL.FTZ R50, R0, R118 ;  /* 0x0000007600327220 */ /* 0x000fe20000410000 */
[----:B--2---:R-:W-:Y:S02]  /*ccc0*/  @P0 IADD3.X R5, R9, UR13, RZ, P1, !PT ;  /* 0x0000000d09050c10 */ /* 0x004fe40008ffe4ff */
[----:B------:R-:W-:Y:S02]  /*ccd0*/  @P0 IADD3.X R9, R13, UR13, RZ, P2, !PT ;  /* 0x0000000d0d090c10 */ /* 0x000fe400097fe4ff */
[----:B------:R-:W-:Y:S01]  /*cce0*/  @P0 LEA.HI.X R7, R3, c[0x0][0x1cc], R5, 0x1, P3 ;  /* 0x0000730003070a11 */ /* 0x000fe200018f0c05 */
[----:B------:R-:W-:Y:S01]  /*ccf0*/  FFMA.FTZ R3, R148, c[0x0][0x2d0], -R71 ;  /* 0x0000b40094037a23 */ /* 0x000fe20000010847 */
[C---:B------:R-:W-:Y:S01]  /*cd00*/  @P0 LEA R8, P1, R4.reuse, c[0x0][0x1c8], 0x1 ;  /* 0x0000720004080a11 */ /* 0x040fe200078208ff */
[----:B------:R2:W-:Y:S01]  /*cd10*/  MUFU.EX2 R212, R32 ;  /* 0x0000002000d47308 */ /* 0x0005e20000000800 */
[----:B------:R-:W-:Y:S01]  /*cd20*/  MOV R148, R166 ;  /* 0x000000a600947202 */ /* 0x000fe20000000f00 */
[----:B------:R4:W-:Y:S01]  /*cd30*/  @P0 LDGSTS.E.BYPASS.LTC128B.128 [R243+0x8100], [R6.64], !P5 ;  /* 0x0810000006f30fae */ /* 0x0009e2000e901d52 */
[----:B------:R-:W-:Y:S02]  /*cd40*/  @P0 LEA.HI.X R9, R4, c[0x0][0x1cc], R9, 0x1, P1 ;  /* 0x0000730004090a11 */ /* 0x000fe400008f0c09 */
[----:B------:R-:W-:Y:S02]  /*cd50*/  @P0 IADD3 R4, P1, R6, UR7, RZ ;  /* 0x0000000706040c10 */ /* 0x000fe4000ff3e0ff */
[----:B------:R-:W-:Y:S02]  /*cd60*/  MOV R111, R57 ;  /* 0x00000039006f7202 */ /* 0x000fe40000000f00 */
[----:B------:R-:W-:Y:S01]  /*cd70*/  @P0 IADD3.X R5, R7, UR6, RZ, P1, !PT ;  /* 0x0000000607050c10 */ /* 0x000fe20008ffe4ff */
[----:B------:R5:W-:Y:S01]  /*cd80*/  MUFU.EX2 R215, R3 ;  /* 0x0000000300d77308 */ /* 0x000be20000000800 */
[----:B------:R5:W-:Y:S01]  /*cd90*/  @P0 LDGSTS.E.BYPASS.LTC128B.128 [R243+0xc100], [R8.64], !P4 ;  /* 0x0c10000008f30fae */ /* 0x000be2000e101d52 */
[----:B-1----:R-:W-:Y:S01]  /*cda0*/  @P0 IADD3 R10, P3, R4, UR12, RZ ;  /* 0x0000000c040a0c10 */ /* 0x002fe2000ff7e0ff */
[C---:B---3--:R-:W-:Y:S01]  /*cdb0*/  FMUL.FTZ R16, R2.reuse, R84 ;  /* 0x0000005402107220 */ /* 0x048fe20000410000 */
[----:B------:R-:W-:Y:S01]  /*cdc0*/  MOV R110, R149 ;  /* 0x00000095006e7202 */ /* 0x000fe20000000f00 */
[C---:B------:R-:W-:Y:S01]  /*cdd0*/  FMUL.FTZ R17, R2.reuse, R85 ;  /* 0x0000005502117220 */ /* 0x040fe20000410000 */
[----:B------:R-:W-:Y:S01]  /*cde0*/  @P0 IADD3.X R11, R5, UR9, RZ, P3, !PT ;  /* 0x00000009050b0c10 */ /* 0x000fe20009ffe4ff */
[C---:B------:R-:W-:Y:S01]  /*cdf0*/  FMUL.FTZ R24, R2.reuse, R92 ;  /* 0x0000005c02187220 */ /* 0x040fe20000410000 */
[----:B------:R-:W-:Y:S01]  /*ce00*/  MOV R149, R65 ;  /* 0x0000004100957202 */ /* 0x000fe20000000f00 */
[----:B------:R1:W-:Y:S01]  /*ce10*/  @P0 LDGSTS.E.BYPASS.LTC128B.128 [R243+0x9100], [R4.64], !P5 ;  /* 0x0910000004f30fae */ /* 0x0003e2000e901d52 */
[C---:B------:R-:W-:Y:S01]  /*ce20*/  FMUL.FTZ R25, R2.reuse, R93 ;  /* 0x0000005d02197220 */ /* 0x040fe20000410000 */
[----:B------:R3:W-:Y:S01]  /*ce30*/  MUFU.EX2 R204, R40 ;  /* 0x0000002800cc7308 */ /* 0x0007e20000000800 */
[C---:B------:R-:W-:Y:S02]  /*ce40*/  FMUL.FTZ R33, R2.reuse, R101 ;  /* 0x0000006502217220 */ /* 0x040fe40000410000 */
[C---:B--2---:R-:W-:Y:S02]  /*ce50*/  FMUL.FTZ R32, R2.reuse, R100 ;  /* 0x0000006402207220 */ /* 0x044fe40000410000 */
[C---:B------:R-:W-:Y:S01]  /*ce60*/  FMUL.FTZ R41, R2.reuse, R109 ;  /* 0x0000006d02297220 */ /* 0x040fe20000410000 */
[----:B------:R1:W-:Y:S01]  /*ce70*/  @P0 LDGSTS.E.BYPASS.LTC128B.128 [R243+0xd100], [R4.64+0x80], !P4 ;  /* 0x0d10008004f30fae */ /* 0x0003e2000e101d52 */
[----:B------:R-:W-:Y:S01]  /*ce80*/  FMUL.FTZ R57, R2, R125 ;  /* 0x0000007d02397220 */ /* 0x000fe20000410000 */
[----:B----4-:R-:W-:Y:S01]  /*ce90*/  @P0 IADD3 R6, P1, R4, UR7, RZ ;  /* 0x0000000704060c10 */ /* 0x010fe2000ff3e0ff */
[C---:B------:R-:W-:Y:S01]  /*cea0*/  FMUL.FTZ R49, R2.reuse, R117 ;  /* 0x0000007502317220 */ /* 0x040fe20000410000 */
[----:B------:R-:W-:Y:S01]  /*ceb0*/  MOV R109, R64 ;  /* 0x00000040006d7202 */ /* 0x000fe20000000f00 */
[----:B------:R-:W-:Y:S02]  /*cec0*/  FMUL.FTZ R64, R2, R132 ;  /* 0x0000008402407220 */ /* 0x000fe40000410000 */
[----:B-----5:R-:W-:Y:S02]  /*ced0*/  FMUL.FTZ R3, R68, c[0x0][0x2d0] ;  /* 0x0000b40044037a20 */ /* 0x020fe40000410000 */
[----:B------:R-:W-:Y:S02]  /*cee0*/  FMUL.FTZ R65, R2, R133 ;  /* 0x0000008502417220 */ /* 0x000fe40000410000 */
[--C-:B------:R-:W-:Y:S01]  /*cef0*/  FFMA.FTZ R7, R154, c[0x0][0x2d0], -R3.reuse ;  /* 0x0000b4009a077a23 */ /* 0x100fe20000010803 */
[----:B------:R-:W-:Y:S01]  /*cf00*/  MOV R154, R167 ;  /* 0x000000a7009a7202 */ /* 0x000fe20000000f00 */
[--C-:B------:R-:W-:Y:S01]  /*cf10*/  FFMA.FTZ R12, R155, c[0x0][0x2d0], -R3.reuse ;  /* 0x0000b4009b0c7a23 */ /* 0x100fe20000010803 */
[----:B------:R-:W-:Y:S01]  /*cf20*/  @P0 IADD3 R8, P2, R6, UR7, RZ ;  /* 0x0000000706080c10 */ /* 0x000fe2000ff5e0ff */
[----:B------:R2:W-:Y:S01]  /*cf30*/  MUFU.EX2 R167, R7 ;  /* 0x0000000700a77308 */ /* 0x0005e20000000800 */
[----:B------:R-:W-:Y:S01]  /*cf40*/  MOV R155, R164 ;  /* 0x000000a4009b7202 */ /* 0x000fe20000000f00 */
[--C-:B------:R-:W-:Y:S02]  /*cf50*/  FFMA.FTZ R48, R158, c[0x0][0x2d0], -R3.reuse ;  /* 0x0000b4009e307a23 */ /* 0x100fe40000010803 */
[----:B---3--:R-:W-:Y:S01]  /*cf60*/  FMUL.FTZ R40, R2, R108 ;  /* 0x0000006c02287220 */ /* 0x008fe20000410000 */
[----:B------:R-:W-:Y:S01]  /*cf70*/  MOV R108, R66 ;  /* 0x00000042006c7202 */ /* 0x000fe20000000f00 */
[----:B------:R-:W-:Y:S02]  /*cf80*/  FMUL.FTZ R66, R0, R134 ;  /* 0x0000008600427220 */ /* 0x000fe40000410000 */
[--C-:B------:R-:W-:Y:S02]  /*cf90*/  FFMA.FTZ R136, R136, c[0x0][0x2d0], -R3.reuse ;  /* 0x0000b40088887a23 */ /* 0x100fe40000010803 */
[----:B------:R-:W3:Y:S10]  /*cfa0*/  MUFU.EX2 R166, R12 ;  /* 0x0000000c00a67308 */ /* 0x000ef40000000800 */
[----:B------:R4:W-:Y:S01]  /*cfb0*/  MUFU.EX2 R159, R48 ;  /* 0x00000030009f7308 */ /* 0x0009e20000000800 */
[----:B--2---:R-:W-:Y:S02]  /*cfc0*/  @P0 IADD3.X R7, R5, UR6, RZ, P1, !PT ;  /* 0x0000000605070c10 */ /* 0x004fe40008ffe4ff */
[----:B-1----:R-:W-:Y:S02]  /*cfd0*/  @P0 IADD3 R4, P1, R6, UR12, RZ ;  /* 0x0000000c06040c10 */ /* 0x002fe4000ff3e0ff */
[C---:B------:R-:W-:Y:S01]  /*cfe0*/  @P0 IADD3.X R9, R7.reuse, UR6, RZ, P2, !PT ;  /* 0x0000000607090c10 */ /* 0x040fe200097fe4ff */
[----:B------:R1:W-:Y:S01]  /*cff0*/  @P0 LDGSTS.E.BYPASS.LTC128B.128 [R243+0xa100], [R6.64], !P5 ;  /* 0x0a10000006f30fae */ /* 0x0003e2000e901d52 */
[----:B------:R-:W-:Y:S03]  /*d000*/  @P0 IADD3.X R5, R7, UR9, RZ, P1, !PT ;  /* 0x0000000907050c10 */ /* 0x000fe60008ffe4ff */
[----:B------:R-:W-:Y:S04]  /*d010*/  MUFU.EX2 R136, R136 ;  /* 0x0000008800887308 */ /* 0x000fe80000000800 */
[----:B------:R2:W-:Y:S01]  /*d020*/  @P0 LDGSTS.E.BYPASS.LTC128B.128 [R243+0xe100], [R10.64], !P4 ;  /* 0x0e1000000af30fae */ /* 0x0005e2000e101d52 */
[----:B----4-:R-:W-:Y:S07]  /*d030*/  FMUL.FTZ R48, R2, R116 ;  /* 0x0000007402307220 */ /* 0x010fee0000410000 */
[----:B------:R4:W-:Y:S08]  /*d040*/  @P0 LDGSTS.E.BYPASS.LTC128B.128 [R243+0xb100], [R8.64], !P5 ;  /* 0x0b10000008f30fae */ /* 0x0009f0000e901d52 */
[----:B------:R5:W-:Y:S01]  /*d050*/  @P0 LDGSTS.E.BYPASS.LTC128B.128 [R243+0xf100], [R4.64], !P4 ;  /* 0x0f10000004f30fae */ /* 0x000be2000e101d52 */
[--C-:B-1----:R-:W-:Y:S01]  /*d060*/  FFMA.FTZ R6, R152, c[0x0][0x2d0], -R3.reuse ;  /* 0x0000b40098067a23 */ /* 0x102fe20000010803 */
[----:B------:R-:W-:Y:S01]  /*d070*/  MOV R152, R165 ;  /* 0x000000a500987202 */ /* 0x000fe20000000f00 */
[C---:B------:R-:W-:Y:S02]  /*d080*/  FMUL.FTZ R7, R0.reuse, R75 ;  /* 0x0000004b00077220 */ /* 0x040fe40000410000 */
[----:B------:R1:W-:Y:S03]  /*d090*/  MUFU.EX2 R165, R6 ;  /* 0x0000000600a57308 */ /* 0x0003e60000000800 */
[----:B------:R-:W1:Y:S01]  /*d0a0*/  LDSM.16.MT88.4 R12, [R221+0x100] ;  /* 0x00010000dd0c783b */ /* 0x000e620000004200 */
[C---:B--2---:R-:W-:Y:S02]  /*d0b0*/  FMUL.FTZ R10, R0.reuse, R78 ;  /* 0x0000004e000a7220 */ /* 0x044fe40000410000 */
[----:B------:R-:W-:Y:S05]  /*d0c0*/  FMUL.FTZ R11, R0, R79 ;  /* 0x0000004f000b7220 */ /* 0x000fea0000410000 */
[----:B------:R-:W2:Y:S01]  /*d0d0*/  LDSM.16.MT88.4 R20, [R222+0x100] ;  /* 0x00010000de14783b */ /* 0x000ea20000004200 */
[C---:B----4-:R-:W-:Y:S02]  /*d0e0*/  FMUL.FTZ R8, R2.reuse, R76 ;  /* 0x0000004c02087220 */ /* 0x050fe40000410000 */
[C---:B------:R-:W-:Y:S05]  /*d0f0*/  FMUL.FTZ R9, R2.reuse, R77 ;  /* 0x0000004d02097220 */ /* 0x040fea0000410000 */
[----:B------:R-:W4:Y:S01]  /*d100*/  LDSM.16.MT88.4 R28, [R225+0x100] ;  /* 0x00010000e11c783b */ /* 0x000f220000004200 */
[--C-:B-----5:R-:W-:Y:S01]  /*d110*/  FFMA.FTZ R4, R153, c[0x0][0x2d0], -R3.reuse ;  /* 0x0000b40099047a23 */ /* 0x120fe20000010803 */
[----:B------:R-:W-:Y:S01]  /*d120*/  MOV R153, R151 ;  /* 0x0000009700997202 */ /* 0x000fe20000000f00 */
[----:B------:R-:W-:Y:S01]  /*d130*/  FMUL.FTZ R5, R2, R73 ;  /* 0x0000004902057220 */ /* 0x000fe20000410000 */
[----:B---3--:R-:W-:Y:S01]  /*d140*/  F2FP.PACK_AB R73, R166, R167 ;  /* 0x000000a7a649723e */ /* 0x008fe200000000ff */
[----:B------:R3:W5:Y:S01]  /*d150*/  MUFU.EX2 R164, R4 ;  /* 0x0000000400a47308 */ /* 0x0007620000000800 */
[----:B-1----:R-:W-:Y:S01]  /*d160*/  FMUL.FTZ R6, R0, R74 ;  /* 0x0000004a00067220 */ /* 0x002fe20000410000 */
[----:B------:R-:W-:Y:S01]  /*d170*/  F2FP.PACK_AB R74, R215, R216 ;  /* 0x000000d8d74a723e */ /* 0x000fe200000000ff */
[----:B------:R-:W1:Y:S01]  /*d180*/  LDSM.16.MT88.4 R36, [R224+0x100] ;  /* 0x00010000e024783b */ /* 0x000e620000004200 */
[----:B------:R-:W-:Y:S01]  /*d190*/  MOV R151, R56 ;  /* 0x0000003800977202 */ /* 0x000fe20000000f00 */
[----:B------:R-:W-:Y:S01]  /*d1a0*/  FFMA.FTZ R56, R160, c[0x0][0x2d0], -R3 ;  /* 0x0000b400a0387a23 */ /* 0x000fe20000010803 */
[----:B------:R-:W-:Y:S04]  /*d1b0*/  MOV R160, R199 ;  /* 0x000000c700a07202 */ /* 0x000fe80000000f00 */
[----:B------:R2:W-:Y:S01]  /*d1c0*/  MUFU.EX2 R199, R70 ;  /* 0x0000004600c77308 */ /* 0x0005e20000000800 */
[----:B------:R-:W1:Y:S08]  /*d1d0*/  LDSM.16.MT88.4 R44, [R221+0x4100] ;  /* 0x00410000dd2c783b */ /* 0x000e700000004200 */
[----:B------:R-:W1:Y:S01]  /*d1e0*/  LDSM.16.MT88.4 R52, [R222+0x4100] ;  /* 0x00410000de34783b */ /* 0x000e620000004200 */
[----:B------:R4:W-:Y:S01]  /*d1f0*/  MUFU.EX2 R117, R56 ;  /* 0x0000003800757308 */ /* 0x0009e20000000800 */
[----:B---3--:R-:W-:Y:S01]  /*d200*/  FMUL.FTZ R4, R2, R72 ;  /* 0x0000004802047220 */ /* 0x008fe20000410000 */
[----:B------:R-:W-:Y:S02]  /*d210*/  F2FP.PACK_AB R72, R217, R218 ;  /* 0x000000dad948723e */ /* 0x000fe400000000ff */
[----:B-----5:R-:W-:Y:S03]  /*d220*/  F2FP.PACK_AB R75, R164, R165 ;  /* 0x000000a5a44b723e */ /* 0x020fe600000000ff */
[----:B------:R-:W3:Y:S04]  /*d230*/  LDSM.16.MT88.4 R60, [R225+0x4100] ;  /* 0x00410000e13c783b */ /* 0x000ee80000004200 */
[C---:B------:R-:W-:Y:S04]  /*d240*/  HMMA.16816.F32 R4, R72.reuse, R12, R4 ;  /* 0x0000000c4804723c */ /* 0x040fe80000001804 */
[----:B------:R-:W5:Y:S01]  /*d250*/  LDSM.16.MT88.4 R76, [R224+0x4100] ;  /* 0x00410000e04c783b */ /* 0x000f620000004200 */
[--C-:B--2---:R-:W-:Y:S02]  /*d260*/  FFMA.FTZ R70, R168, c[0x0][0x2d0], -R71.reuse ;  /* 0x0000b400a8467a23 */ /* 0x104fe40000010847 */
[C---:B------:R-:W-:Y:S01]  /*d270*/  FMUL.FTZ R12, R2.reuse, R80 ;  /* 0x00000050020c7220 */ /* 0x040fe20000410000 */
[C---:B------:R-:W-:Y:S04]  /*d280*/  HMMA.16816.F32 R8, R72.reuse, R14, R8 ;  /* 0x0000000e4808723c */ /* 0x040fe80000001808 */
[----:B------:R-:W-:Y:S01]  /*d290*/  LDSM.16.MT88.4 R84, [R222+0x900] ;  /* 0x00090000de54783b */ /* 0x000fe20000004200 */
[C---:B------:R-:W-:Y:S02]  /*d2a0*/  FMUL.FTZ R13, R2.reuse, R81 ;  /* 0x00000051020d7220 */ /* 0x040fe40000410000 */
[----:B----4-:R-:W-:Y:S02]  /*d2b0*/  FMUL.FTZ R56, R2, R124 ;  /* 0x0000007c02387220 */ /* 0x010fe40000410000 */
[C---:B------:R-:W-:Y:S03]  /*d2c0*/  FMUL.FTZ R14, R0.reuse, R82 ;  /* 0x00000052000e7220 */ /* 0x040fe60000410000 */
[----:B------:R-:W-:Y:S01]  /*d2d0*/  LDSM.16.MT88.4 R92, [R224+0x900] ;  /* 0x00090000e05c783b */ /* 0x000fe20000004200 */
[----:B------:R-:W-:Y:S07]  /*d2e0*/  FMUL.FTZ R15, R0, R83 ;  /* 0x00000053000f7220 */ /* 0x000fee0000410000 */
[----:B------:R-:W2:Y:S01]  /*d2f0*/  LDSM.16.MT88.4 R80, [R221+0x900] ;  /* 0x00090000dd50783b */ /* 0x000ea20000004200 */
[C---:B------:R-:W-:Y:S07]  /*d300*/  HMMA.16816.F32 R12, R72.reuse, R20, R12 ;  /* 0x00000014480c723c */ /* 0x040fee000000180c */
[----:B------:R-:W-:Y:S01]  /*d310*/  LDSM.16.MT88.4 R100, [R224+0x5100] ;  /* 0x00510000e064783b */ /* 0x000fe20000004200 */
[C---:B------:R-:W-:Y:S04]  /*d320*/  HMMA.16816.F32 R16, R72.reuse, R22, R16 ;  /* 0x000000164810723c */ /* 0x040fe80000001810 */
[C---:B------:R-:W-:Y:S02]  /*d330*/  FMUL.FTZ R20, R2.reuse, R88 ;  /* 0x0000005802147220 */ /* 0x040fe40000410000 */
[----:B------:R-:W-:Y:S01]  /*d340*/  FMUL.FTZ R21, R2, R89 ;  /* 0x0000005902157220 */ /* 0x000fe20000410000 */
[----:B------:R-:W0:Y:S01]  /*d350*/  LDGDEPBAR ;  /* 0x00000000000079af */ /* 0x000e220000000000 */
[C---:B------:R-:W-:Y:S04]  /*d360*/  FMUL.FTZ R22, R0.reuse, R90 ;  /* 0x0000005a00167220 */ /* 0x040fe80000410000 */
[----:B------:R-:W-:Y:S03]  /*d370*/  FMUL.FTZ R23, R0, R91 ;  /* 0x0000005b00177220 */ /* 0x000fe60000410000 */
[----:B------:R-:W4:Y:S04]  /*d380*/  LDSM.16.MT88.4 R88, [R225+0x900] ;  /* 0x00090000e158783b */ /* 0x000f280000004200 */
[C---:B------:R-:W-:Y:S07]  /*d390*/  HMMA.16816.F32 R20, R72.reuse, R28, R20 ;  /* 0x0000001c4814723c */ /* 0x040fee0000001814 */
[C---:B------:R-:W-:Y:S01]  /*d3a0*/  FMUL.FTZ R28, R2.reuse, R96 ;  /* 0x00000060021c7220 */ /* 0x040fe20000410000 */
[C---:B------:R-:W-:Y:S04]  /*d3b0*/  HMMA.16816.F32 R24, R72.reuse, R30, R24 ;  /* 0x0000001e4818723c */ /* 0x040fe80000001818 */
[----:B------:R-:W-:Y:S03]  /*d3c0*/  FMUL.FTZ R29, R2, R97 ;  /* 0x00000061021d7220 */ /* 0x000fe60000410000 */
[C---:B------:R-:W-:Y:S02]  /*d3d0*/  FMUL.FTZ R30, R0.reuse, R98 ;  /* 0x00000062001e7220 */ /* 0x040fe40000410000 */
[----:B------:R-:W-:Y:S02]  /*d3e0*/  FMUL.FTZ R31, R0, R99 ;  /* 0x00000063001f7220 */ /* 0x000fe40000410000 */
[----:B------:R-:W-:Y:S05]  /*d3f0*/  LDSM.16.MT88.4 R96, [R225+0x5100] ;  /* 0x00510000e160783b */ /* 0x000fea0000004200 */
[C---:B-1----:R-:W-:Y:S07]  /*d400*/  HMMA.16816.F32 R28, R72.reuse, R36, R28 ;  /* 0x00000024481c723c */ /* 0x042fee000000181c */
        /* <DEDUP_REMOVED lines=17> */
[C---:B-1----:R-:W-:Y:S07]  /*d520*/  FMUL.FTZ R44, R2.reuse, R112 ;  /* 0x00000070022c7220 */ /* 0x042fee0000410000 */
[C---:B------:R-:W-:Y:S07]  /*d530*/  HMMA.16816.F32 R44, R72.reuse, R52, R44 ;  /* 0x00000034482c723c */ /* 0x040fee000000182c */
[----:B------:R-:W-:Y:S01]  /*d540*/  FMUL.FTZ R53, R2, R121 ;  /* 0x0000007902357220 */ /* 0x000fe20000410000 */
[C---:B------:R-:W-:Y:S04]  /*d550*/  HMMA.16816.F32 R48, R72.reuse, R54, R48 ;  /* 0x000000364830723c */ /* 0x040fe80000001830 */
[----:B------:R-:W-:Y:S01]  /*d560*/  MOV R121, R155 ;  /* 0x0000009b00797202 */ /* 0x000fe20000000f00 */
[----:B------:R-:W-:Y:S01]  /*d570*/  FFMA.FTZ R52, R161, c[0x0][0x2d0], -R3 ;  /* 0x0000b400a1347a23 */ /* 0x000fe20000010803 */
[----:B------:R-:W-:Y:S01]  /*d580*/  MOV R155, R198 ;  /* 0x000000c6009b7202 */ /* 0x000fe20000000f00 */
[C---:B------:R-:W-:Y:S01]  /*d590*/  FMUL.FTZ R54, R0.reuse, R122 ;  /* 0x0000007a00367220 */ /* 0x040fe20000410000 */
[----:B------:R1:W-:Y:S01]  /*d5a0*/  MUFU.EX2 R198, R70 ;  /* 0x0000004600c67308 */ /* 0x0003e20000000800 */
[----:B------:R-:W-:Y:S03]  /*d5b0*/  MOV R161, R197 ;  /* 0x000000c500a17202 */ /* 0x000fe60000000f00 */
[----:B------:R-:W-:Y:S06]  /*d5c0*/  FMUL.FTZ R55, R0, R123 ;  /* 0x0000007b00377220 */ /* 0x000fec0000410000 */
[----:B------:R2:W2:Y:S01]  /*d5d0*/  MUFU.EX2 R118, R52 ;  /* 0x0000003400767308 */ /* 0x0004a20000000800 */
[----:B-1----:R-:W-:Y:S09]  /*d5e0*/  FFMA.FTZ R70, R170, c[0x0][0x2d0], -R71 ;  /* 0x0000b400aa467a23 */ /* 0x002ff20000010847 */
[----:B------:R1:W-:Y:S01]  /*d5f0*/  MUFU.EX2 R197, R70 ;  /* 0x0000004600c57308 */ /* 0x0003e20000000800 */
[----:B--2---:R-:W-:Y:S01]  /*d600*/  FMUL.FTZ R52, R2, R120 ;  /* 0x0000007802347220 */ /* 0x004fe20000410000 */
[----:B------:R-:W-:Y:S02]  /*d610*/  MOV R120, R152 ;  /* 0x0000009800787202 */ /* 0x000fe40000000f00 */
[----:B------:R-:W-:Y:S02]  /*d620*/  MOV R152, R154 ;  /* 0x0000009a00987202 */ /* 0x000fe40000000f00 */
[----:B------:R-:W-:Y:S02]  /*d630*/  MOV R154, R148 ;  /* 0x00000094009a7202 */ /* 0x000fe40000000f00 */
[C---:B---3--:R-:W-:Y:S03]  /*d640*/  HMMA.16816.F32 R52, R72.reuse, R60, R52 ;  /* 0x0000003c4834723c */ /* 0x048fe60000001834 */
[----:B------:R-:W-:Y:S01]  /*d650*/  MOV R148, R58 ;  /* 0x0000003a00947202 */ /* 0x000fe20000000f00 */
[----:B------:R-:W-:Y:S03]  /*d660*/  FMUL.FTZ R58, R0, R126 ;  /* 0x0000007e003a7220 */ /* 0x000fe60000410000 */
[----:B------:R-:W-:Y:S02]  /*d670*/  FFMA.FTZ R60, R162, c[0x0][0x2d0], -R3 ;  /* 0x0000b400a23c7a23 */ /* 0x000fe40000010803 */
[----:B------:R-:W-:Y:S02]  /*d680*/  FMUL.FTZ R61, R2, R129 ;  /* 0x00000081023d7220 */ /* 0x000fe40000410000 */
[C---:B------:R-:W-:Y:S01]  /*d690*/  HMMA.16816.F32 R56, R72.reuse, R62, R56 ;  /* 0x0000003e4838723c */ /* 0x040fe20000001838 */
[----:B------:R2:W3:Y:S02]  /*d6a0*/  MUFU.EX2 R116, R60 ;  /* 0x0000003c00747308 */ /* 0x0004e40000000800 */
[----:B-1----:R-:W-:Y:S04]  /*d6b0*/  FFMA.FTZ R70, R169, c[0x0][0x2d0], -R71 ;  /* 0x0000b400a9467a23 */ /* 0x002fe80000010847 */
[C---:B------:R-:W-:Y:S02]  /*d6c0*/  FMUL.FTZ R62, R0.reuse, R130 ;  /* 0x00000082003e7220 */ /* 0x040fe40000410000 */
[----:B------:R-:W-:Y:S02]  /*d6d0*/  FMUL.FTZ R63, R0, R131 ;  /* 0x00000083003f7220 */ /* 0x000fe40000410000 */
[----:B------:R1:W-:Y:S01]  /*d6e0*/  MUFU.EX2 R196, R70 ;  /* 0x0000004600c47308 */ /* 0x0003e20000000800 */
[----:B--2---:R-:W-:Y:S07]  /*d6f0*/  FMUL.FTZ R60, R2, R128 ;  /* 0x00000080023c7220 */ /* 0x004fee0000410000 */
[C---:B-----5:R-:W-:Y:S03]  /*d700*/  HMMA.16816.F32 R60, R72.reuse, R76, R60 ;  /* 0x0000004c483c723c */ /* 0x060fe6000000183c */
[--C-:B-1----:R-:W-:Y:S04]  /*d710*/  FFMA.FTZ R70, R188, c[0x0][0x2d0], -R3.reuse ;  /* 0x0000b400bc467a23 */ /* 0x102fe80000010803 */
[----:B------:R1:W-:Y:S01]  /*d720*/  MUFU.EX2 R127, R70 ;  /* 0x00000046007f7308 */ /* 0x0003e20000000800 */
[----:B------:R-:W-:Y:S01]  /*d730*/  HMMA.16816.F32 R64, R72, R78, R64 ;  /* 0x0000004e4840723c */ /* 0x000fe20000001840 */
[----:B------:R-:W2:Y:S06]  /*d740*/  LDSM.16.MT88.4 R76, [R221+0x4900] ;  /* 0x00490000dd4c783b */ /* 0x000eac0000004200 */
[----:B------:R-:W-:Y:S02]  /*d750*/  F2FP.PACK_AB R73, R118, R159 ;  /* 0x0000009f7649723e */ /* 0x000fe400000000ff */
[----:B---3--:R-:W-:Y:S03]  /*d760*/  F2FP.PACK_AB R75, R116, R117 ;  /* 0x00000075744b723e */ /* 0x008fe600000000ff */
[----:B------:R-:W-:Y:S02]  /*d770*/  F2FP.PACK_AB R72, R206, R212 ;  /* 0x000000d4ce48723e */ /* 0x000fe400000000ff */
[----:B------:R-:W-:Y:S07]  /*d780*/  F2FP.PACK_AB R74, R203, R204 ;  /* 0x000000cccb4a723e */ /* 0x000fee00000000ff */
[C---:B------:R-:W-:Y:S03]  /*d790*/  HMMA.16816.F32 R4, R72.reuse, R80, R4 ;  /* 0x000000504804723c */ /* 0x040fe60000001804 */
[--C-:B-1----:R-:W-:Y:S04]  /*d7a0*/  FFMA.FTZ R70, R189, c[0x0][0x2d0], -R3.reuse ;  /* 0x0000b400bd467a23 */ /* 0x102fe80000010803 */
[----:B------:R1:W3:Y:S01]  /*d7b0*/  MUFU.EX2 R126, R70 ;  /* 0x00000046007e7308 */ /* 0x0002e20000000800 */
[C---:B------:R-:W-:Y:S01]  /*d7c0*/  HMMA.16816.F32 R8, R72.reuse, R82, R8 ;  /* 0x000000524808723c */ /* 0x040fe20000001808 */
[----:B------:R-:W5:Y:S07]  /*d7d0*/  LDSM.16.MT88.4 R80, [R222+0x4900] ;  /* 0x00490000de50783b */ /* 0x000f6e0000004200 */
[C---:B------:R-:W-:Y:S08]  /*d7e0*/  HMMA.16816.F32 R12, R72.reuse, R84, R12 ;  /* 0x00000054480c723c */ /* 0x040ff0000000180c */
[C---:B------:R-:W-:Y:S01]  /*d7f0*/  HMMA.16816.F32 R16, R72.reuse, R86, R16 ;  /* 0x000000564810723c */ /* 0x040fe20000001810 */
[----:B------:R-:W3:Y:S03]  /*d800*/  LDSM.16.MT88.4 R84, [R225+0x4900] ;  /* 0x00490000e154783b */ /* 0x000ee60000004200 */
[--C-:B-1----:R-:W-:Y:S04]  /*d810*/  FFMA.FTZ R70, R171, c[0x0][0x2d0], -R3.reuse ;  /* 0x0000b400ab467a23 */ /* 0x102fe80000010803 */
[C---:B----4-:R-:W-:Y:S01]  /*d820*/  HMMA.16816.F32 R20, R72.reuse, R88, R20 ;  /* 0x000000584814723c */ /* 0x050fe20000001814 */
[----:B------:R1:W-:Y:S07]  /*d830*/  MUFU.EX2 R125, R70 ;  /* 0x00000046007d7308 */ /* 0x0003ee0000000800 */
[C---:B------:R-:W-:Y:S01]  /*d840*/  HMMA.16816.F32 R24, R72.reuse, R90, R24 ;  /* 0x0000005a4818723c */ /* 0x040fe20000001818 */
[----:B------:R-:W4:Y:S07]  /*d850*/  LDSM.16.MT88.4 R88, [R224+0x4900] ;  /* 0x00490000e058783b */ /* 0x000f2e0000004200 */
[C---:B------:R-:W-:Y:S08]  /*d860*/  HMMA.16816.F32 R28, R72.reuse, R92, R28 ;  /* 0x0000005c481c723c */ /* 0x040ff0000000181c */
[C---:B------:R-:W-:Y:S01]  /*d870*/  HMMA.16816.F32 R32, R72.reuse, R94, R32 ;  /* 0x0000005e4820723c */ /* 0x040fe20000001820 */
[----:B------:R-:W-:Y:S03]  /*d880*/  LDSM.16.MT88.4 R92, [R222+0x5100] ;  /* 0x00510000de5c783b */ /* 0x000fe60000004200 */
[----:B-1----:R-:W-:Y:S04]  /*d890*/  FFMA.FTZ R70, R190, c[0x0][0x2d0], -R3 ;  /* 0x0000b400be467a23 */ /* 0x002fe80000010803 */
[C---:B--2---:R-:W-:Y:S01]  /*d8a0*/  HMMA.16816.F32 R36, R72.reuse, R76, R36 ;  /* 0x0000004c4824723c */ /* 0x044fe20000001824 */
[----:B------:R1:W2:Y:S07]  /*d8b0*/  MUFU.EX2 R124, R70 ;  /* 0x00000046007c7308 */ /* 0x0002ae0000000800 */
[C---:B------:R-:W-:Y:S01]  /*d8c0*/  HMMA.16816.F32 R40, R72.reuse, R78, R40 ;  /* 0x0000004e4828723c */ /* 0x040fe20000001828 */
[----:B------:R-:W2:Y:S07]  /*d8d0*/  LDSM.16.MT88.4 R76, [R221+0x1100] ;  /* 0x00110000dd4c783b */ /* 0x000eae0000004200 */
[C---:B-----5:R-:W-:Y:S08]  /*d8e0*/  HMMA.16816.F32 R44, R72.reuse, R80, R44 ;  /* 0x00000050482c723c */ /* 0x060ff0000000182c */
[C---:B------:R-:W-:Y:S01]  /*d8f0*/  HMMA.16816.F32 R48, R72.reuse, R82, R48 ;  /* 0x000000524830723c */ /* 0x040fe20000001830 */
[----:B------:R-:W5:Y:S03]  /*d900*/  LDSM.16.MT88.4 R80, [R222+0x1100] ;  /* 0x00110000de50783b */ /* 0x000f660000004200 */
[--C-:B-1----:R-:W-:Y:S04]  /*d910*/  FFMA.FTZ R70, R191, c[0x0][0x2d0], -R71.reuse ;  /* 0x0000b400bf467a23 */ /* 0x102fe80000010847 */
[C---:B---3--:R-:W-:Y:S01]  /*d920*/  HMMA.16816.F32 R52, R72.reuse, R84, R52 ;  /* 0x000000544834723c */ /* 0x048fe20000001834 */
[----:B------:R1:W-:Y:S07]  /*d930*/  MUFU.EX2 R191, R70 ;  /* 0x0000004600bf7308 */ /* 0x0003ee0000000800 */
[C---:B------:R-:W-:Y:S01]  /*d940*/  HMMA.16816.F32 R56, R72.reuse, R86, R56 ;  /* 0x000000564838723c */ /* 0x040fe20000001838 */
[----:B------:R-:W3:Y:S07]  /*d950*/  LDSM.16.MT88.4 R84, [R225+0x1100] ;  /* 0x00110000e154783b */ /* 0x000eee0000004200 */
[C---:B----4-:R-:W-:Y:S08]  /*d960*/  HMMA.16816.F32 R60, R72.reuse, R88, R60 ;  /* 0x00000058483c723c */ /* 0x050ff0000000183c */
[----:B------:R-:W-:Y:S01]  /*d970*/  HMMA.16816.F32 R64, R72, R90, R64 ;  /* 0x0000005a4840723c */ /* 0x000fe20000001840 */
[----:B------:R-:W4:Y:S03]  /*d980*/  LDSM.16.MT88.4 R88, [R224+0x1100] ;  /* 0x00110000e058783b */ /* 0x000f260000004200 */
[--C-:B-1----:R-:W-:Y:S03]  /*d990*/  FFMA.FTZ R70, R200, c[0x0][0x2d0], -R71.reuse ;  /* 0x0000b400c8467a23 */ /* 0x102fe60000010847 */
[----:B------:R-:W-:Y:S01]  /*d9a0*/  F2FP.PACK_AB R73, R126, R127 ;  /* 0x0000007f7e49723e */ /* 0x000fe200000000ff */
[----:B------:R1:W1:Y:S01]  /*d9b0*/  MUFU.EX2 R189, R70 ;  /* 0x0000004600bd7308 */ /* 0x0002620000000800 */
[----:B--2---:R-:W-:Y:S03]  /*d9c0*/  F2FP.PACK_AB R75, R124, R125 ;  /* 0x0000007d7c4b723e */ /* 0x004fe600000000ff */
[----:B------:R-:W-:Y:S02]  /*d9d0*/  F2FP.PACK_AB R72, R198, R199 ;  /* 0x000000c7c648723e */ /* 0x000fe400000000ff */
[----:B------:R-:W-:Y:S07]  /*d9e0*/  F2FP.PACK_AB R74, R196, R197 ;  /* 0x000000c5c44a723e */ /* 0x000fee00000000ff */
        /* <DEDUP_REMOVED lines=8> */
[C---:B---3--:R-:W-:Y:S08]  /*da70*/  HMMA.16816.F32 R20, R72.reuse, R84, R20 ;  /* 0x000000544814723c */ /* 0x048ff00000001814 */
[C---:B------:R-:W-:Y:S01]  /*da80*/  HMMA.16816.F32 R24, R72.reuse, R86, R24 ;  /* 0x000000564818723c */ /* 0x040fe20000001818 */
[----:B------:R-:W3:Y:S03]  /*da90*/  LDSM.16.MT88.4 R84, [R225+0x1900] ;  /* 0x00190000e154783b */ /* 0x000ee60000004200 */
[----:B-1----:R-:W-:Y:S04]  /*daa0*/  FFMA.FTZ R70, R202, c[0x0][0x2d0], -R71 ;  /* 0x0000b400ca467a23 */ /* 0x002fe80000010847 */
[C---:B----4-:R-:W-:Y:S01]  /*dab0*/  HMMA.16816.F32 R28, R72.reuse, R88, R28 ;  /* 0x00000058481c723c */ /* 0x050fe2000000181c */
[----:B------:R1:W4:Y:S07]  /*dac0*/  MUFU.EX2 R188, R70 ;  /* 0x0000004600bc7308 */ /* 0x00032e0000000800 */
[C---:B------:R-:W-:Y:S01]  /*dad0*/  HMMA.16816.F32 R32, R72.reuse, R90, R32 ;  /* 0x0000005a4820723c */ /* 0x040fe20000001820 */
[----:B------:R-:W-:Y:S07]  /*dae0*/  LDSM.16.MT88.4 R88, [R222+0x5900] ;  /* 0x00590000de58783b */ /* 0x000fee0000004200 */
[C---:B--2---:R-:W-:Y:S08]  /*daf0*/  HMMA.16816.F32 R36, R72.reuse, R76, R36 ;  /* 0x0000004c4824723c */ /* 0x044ff00000001824 */
[C---:B------:R-:W-:Y:S01]  /*db00*/  HMMA.16816.F32 R40, R72.reuse, R78, R40 ;  /* 0x0000004e4828723c */ /* 0x040fe20000001828 */
[----:B------:R-:W2:Y:S03]  /*db10*/  LDSM.16.MT88.4 R76, [R224+0x1900] ;  /* 0x00190000e04c783b */ /* 0x000ea60000004200 */
[--C-:B-1----:R-:W-:Y:S04]  /*db20*/  FFMA.FTZ R70, R205, c[0x0][0x2d0], -R3.reuse ;  /* 0x0000b400cd467a23 */ /* 0x102fe80000010803 */
[C---:B------:R-:W-:Y:S01]  /*db30*/  HMMA.16816.F32 R44, R72.reuse, R92, R44 ;  /* 0x0000005c482c723c */ /* 0x040fe2000000182c */
[----:B------:R1:W-:Y:S07]  /*db40*/  MUFU.EX2 R158, R70 ;  /* 0x00000046009e7308 */ /* 0x0003ee0000000800 */
[C---:B------:R-:W-:Y:S01]  /*db50*/  HMMA.16816.F32 R48, R72.reuse, R94, R48 ;  /* 0x0000005e4830723c */ /* 0x040fe20000001830 */
[----:B------:R-:W-:Y:S07]  /*db60*/  LDSM.16.MT88.4 R92, [R222+0x6100] ;  /* 0x00610000de5c783b */ /* 0x000fee0000004200 */
[C---:B------:R-:W-:Y:S08]  /*db70*/  HMMA.16816.F32 R52, R72.reuse, R96, R52 ;  /* 0x000000604834723c */ /* 0x040ff00000001834 */
[C---:B------:R-:W-:Y:S01]  /*db80*/  HMMA.16816.F32 R56, R72.reuse, R98, R56 ;  /* 0x000000624838723c */ /* 0x040fe20000001838 */
[----:B------:R-:W-:Y:S03]  /*db90*/  LDSM.16.MT88.4 R96, [R225+0x6100] ;  /* 0x00610000e160783b */ /* 0x000fe60000004200 */
[--C-:B-1----:R-:W-:Y:S04]  /*dba0*/  FFMA.FTZ R70, R213, c[0x0][0x2d0], -R3.reuse ;  /* 0x0000b400d5467a23 */ /* 0x102fe80000010803 */
[C---:B------:R-:W-:Y:S01]  /*dbb0*/  HMMA.16816.F32 R60, R72.reuse, R100, R60 ;  /* 0x00000064483c723c */ /* 0x040fe2000000183c */
[----:B------:R1:W1:Y:S07]  /*dbc0*/  MUFU.EX2 R157, R70 ;  /* 0x00000046009d7308 */ /* 0x00026e0000000800 */
[----:B------:R-:W-:Y:S01]  /*dbd0*/  HMMA.16816.F32 R64, R72, R102, R64 ;  /* 0x000000664840723c */ /* 0x000fe20000001840 */
[----:B------:R-:W-:Y:S06]  /*dbe0*/  LDSM.16.MT88.4 R100, [R222+0x2900] ;  /* 0x00290000de64783b */ /* 0x000fec0000004200 */
[----:B------:R-:W-:Y:S02]  /*dbf0*/  F2FP.PACK_AB R72, R189, R191 ;  /* 0x000000bfbd48723e */ /* 0x000fe400000000ff */
[----:B----4-:R-:W-:Y:S03]  /*dc00*/  F2FP.PACK_AB R74, R188, R190 ;  /* 0x000000bebc4a723e */ /* 0x010fe600000000ff */
[--C-:B-1----:R-:W-:Y:S01]  /*dc10*/  FFMA.FTZ R70, R207, c[0x0][0x2d0], -R3.reuse ;  /* 0x0000b400cf467a23 */ /* 0x102fe20000010803 */
[----:B------:R-:W-:Y:S03]  /*dc20*/  F2FP.PACK_AB R73, R157, R158 ;  /* 0x0000009e9d49723e */ /* 0x000fe600000000ff */
[----:B------:R1:W-:Y:S02]  /*dc30*/  MUFU.EX2 R115, R70 ;  /* 0x0000004600737308 */ /* 0x0003e40000000800 */
[----:B-1----:R-:W-:Y:S08]  /*dc40*/  FFMA.FTZ R70, R214, c[0x0][0x2d0], -R3 ;  /* 0x0000b400d6467a23 */ /* 0x002ff00000010803 */
        /* <DEDUP_REMOVED lines=12> */
[C---:B---3--:R-:W-:Y:S08]  /*dd10*/  HMMA.16816.F32 R20, R72.reuse, R84, R20 ;  /* 0x000000544814723c */ /* 0x048ff00000001814 */
[C---:B------:R-:W-:Y:S01]  /*dd20*/  HMMA.16816.F32 R24, R72.reuse, R86, R24 ;  /* 0x000000564818723c */ /* 0x040fe20000001818 */
[----:B------:R-:W3:Y:S07]  /*dd30*/  LDSM.16.MT88.4 R84, [R225+0x5900] ;  /* 0x00590000e154783b */ /* 0x000eee0000004200 */
[C---:B--2---:R-:W-:Y:S04]  /*dd40*/  HMMA.16816.F32 R28, R72.reuse, R76, R28 ;  /* 0x0000004c481c723c */ /* 0x044fe8000000181c */
[--C-:B-1----:R-:W-:Y:S04]  /*dd50*/  FFMA.FTZ R70, R244, c[0x0][0x2d0], -R71.reuse ;  /* 0x0000b400f4467a23 */ /* 0x102fe80000010847 */
[C---:B------:R-:W-:Y:S01]  /*dd60*/  HMMA.16816.F32 R32, R72.reuse, R78, R32 ;  /* 0x0000004e4820723c */ /* 0x040fe20000001820 */
[----:B------:R1:W-:Y:S01]  /*dd70*/  MUFU.EX2 R169, R70 ;  /* 0x0000004600a97308 */ /* 0x0003e20000000800 */
[----:B------:R-:W2:Y:S06]  /*dd80*/  LDSM.16.MT88.4 R76, [R224+0x5900] ;  /* 0x00590000e04c783b */ /* 0x000eac0000004200 */
[C---:B----4-:R-:W-:Y:S08]  /*dd90*/  HMMA.16816.F32 R36, R72.reuse, R80, R36 ;  /* 0x000000504824723c */ /* 0x050ff00000001824 */
[C---:B------:R-:W-:Y:S01]  /*dda0*/  HMMA.16816.F32 R40, R72.reuse, R82, R40 ;  /* 0x000000524828723c */ /* 0x040fe20000001828 */
[----:B------:R-:W4:Y:S07]  /*ddb0*/  LDSM.16.MT88.4 R80, [R221+0x2100] ;  /* 0x00210000dd50783b */ /* 0x000f2e0000004200 */
[C---:B------:R-:W-:Y:S04]  /*ddc0*/  HMMA.16816.F32 R44, R72.reuse, R88, R44 ;  /* 0x00000058482c723c */ /* 0x040fe8000000182c */
[----:B-1----:R-:W-:Y:S04]  /*ddd0*/  FFMA.FTZ R70, R246, c[0x0][0x2d0], -R71 ;  /* 0x0000b400f6467a23 */ /* 0x002fe80000010847 */
[C---:B------:R-:W-:Y:S01]  /*dde0*/  HMMA.16816.F32 R48, R72.reuse, R90, R48 ;  /* 0x0000005a4830723c */ /* 0x040fe20000001830 */
[----:B------:R1:W1:Y:S01]  /*ddf0*/  MUFU.EX2 R168, R70 ;  /* 0x0000004600a87308 */ /* 0x0002620000000800 */
[----:B------:R-:W4:Y:S06]  /*de00*/  LDSM.16.MT88.4 R88, [R222+0x2100] ;  /* 0x00210000de58783b */ /* 0x000f2c0000004200 */
[C---:B---3--:R-:W-:Y:S08]  /*de10*/  HMMA.16816.F32 R52, R72.reuse, R84, R52 ;  /* 0x000000544834723c */ /* 0x048ff00000001834 */
[C---:B------:R-:W-:Y:S01]  /*de20*/  HMMA.16816.F32 R56, R72.reuse, R86, R56 ;  /* 0x000000564838723c */ /* 0x040fe20000001838 */
[----:B------:R-:W3:Y:S07]  /*de30*/  LDSM.16.MT88.4 R84, [R225+0x2100] ;  /* 0x00210000e154783b */ /* 0x000eee0000004200 */
        /* <DEDUP_REMOVED lines=17> */
[C---:B----4-:R-:W-:Y:S08]  /*df50*/  HMMA.16816.F32 R4, R72.reuse, R80, R4 ;  /* 0x000000504804723c */ /* 0x050ff00000001804 */
[C---:B------:R-:W-:Y:S01]  /*df60*/  HMMA.16816.F32 R8, R72.reuse, R82, R8 ;  /* 0x000000524808723c */ /* 0x040fe20000001808 */
[----:B------:R-:W4:Y:S07]  /*df70*/  LDSM.16.MT88.4 R80, [R221+0x6100] ;  /* 0x00610000dd50783b */ /* 0x000f2e0000004200 */
[C---:B------:R-:W-:Y:S04]  /*df80*/  HMMA.16816.F32 R12, R72.reuse, R88, R12 ;  /* 0x00000058480c723c */ /* 0x040fe8000000180c */
[--C-:B-1----:R-:W-:Y:S04]  /*df90*/  FFMA.FTZ R70, R252, c[0x0][0x2d0], -R71.reuse ;  /* 0x0000b400fc467a23 */ /* 0x102fe80000010847 */
[C---:B------:R-:W-:Y:S01]  /*dfa0*/  HMMA.16816.F32 R16, R72.reuse, R90, R16 ;  /* 0x0000005a4810723c */ /* 0x040fe20000001810 */
[----:B------:R1:W5:Y:S01]  /*dfb0*/  MUFU.EX2 R162, R70 ;  /* 0x0000004600a27308 */ /* 0x0003620000000800 */
[----:B------:R-:W5:Y:S06]  /*dfc0*/  LDSM.16.MT88.4 R88, [R224+0x6100] ;  /* 0x00610000e058783b */ /* 0x000f6c0000004200 */
        /* <DEDUP_REMOVED lines=37> */
[C---:B---3--:R-:W-:Y:S08]  /*e220*/  HMMA.16816.F32 R4, R72.reuse, R84, R4 ;  /* 0x000000544804723c */ /* 0x048ff00000001804 */
[C---:B------:R-:W-:Y:S01]  /*e230*/  HMMA.16816.F32 R8, R72.reuse, R86, R8 ;  /* 0x000000564808723c */ /* 0x040fe20000001808 */
[----:B------:R-:W3:Y:S07]  /*e240*/  LDSM.16.MT88.4 R84, [R221+0x6900] ;  /* 0x00690000dd54783b */ /* 0x000eee0000004200 */
[C---:B------:R-:W-:Y:S04]  /*e250*/  HMMA.16816.F32 R12, R72.reuse, R100, R12 ;  /* 0x00000064480c723c */ /* 0x040fe8000000180c */
[--C-:B-1----:R-:W-:Y:S01]  /*e260*/  FFMA.FTZ R70, R152, c[0x0][0x2d0], -R71.reuse ;  /* 0x0000b40098467a23 */ /* 0x102fe20000010847 */
[----:B------:R-:W-:Y:S03]  /*e270*/  MOV R152, R155 ;  /* 0x0000009b00987202 */ /* 0x000fe60000000f00 */
[C---:B------:R-:W-:Y:S01]  /*e280*/  HMMA.16816.F32 R16, R72.reuse, R102, R16 ;  /* 0x000000664810723c */ /* 0x040fe20000001810 */
[----:B------:R1:W5:Y:S01]  /*e290*/  MUFU.EX2 R155, R70 ;  /* 0x00000046009b7308 */ /* 0x0003620000000800 */
[----:B------:R-:W-:Y:S06]  /*e2a0*/  LDSM.16.MT88.4 R100, [R224+0x7100] ;  /* 0x00710000e064783b */ /* 0x000fec0000004200 */
[C---:B--2---:R-:W-:Y:S08]  /*e2b0*/  HMMA.16816.F32 R20, R72.reuse, R76, R20 ;  /* 0x0000004c4814723c */ /* 0x044ff00000001814 */
[C---:B------:R-:W-:Y:S01]  /*e2c0*/  HMMA.16816.F32 R24, R72.reuse, R78, R24 ;  /* 0x0000004e4818723c */ /* 0x040fe20000001818 */
[----:B------:R-:W2:Y:S07]  /*e2d0*/  LDSM.16.MT88.4 R76, [R225+0x6900] ;  /* 0x00690000e14c783b */ /* 0x000eae0000004200 */
[C---:B----4-:R-:W-:Y:S04]  /*e2e0*/  HMMA.16816.F32 R28, R72.reuse, R80, R28 ;  /* 0x00000050481c723c */ /* 0x050fe8000000181c */
[--C-:B-1----:R-:W-:Y:S04]  /*e2f0*/  FFMA.FTZ R70, R154, c[0x0][0x2d0], -R71.reuse ;  /* 0x0000b4009a467a23 */ /* 0x102fe80000010847 */
[C---:B------:R-:W-:Y:S01]  /*e300*/  HMMA.16816.F32 R32, R72.reuse, R82, R32 ;  /* 0x000000524820723c */ /* 0x040fe20000001820 */
[----:B------:R1:W-:Y:S01]  /*e310*/  MUFU.EX2 R154, R70 ;  /* 0x00000046009a7308 */ /* 0x0003e20000000800 */
[----:B------:R-:W4:Y:S06]  /*e320*/  LDSM.16.MT88.4 R80, [R224+0x6900] ;  /* 0x00690000e050783b */ /* 0x000f2c0000004200 */
        /* <DEDUP_REMOVED lines=11> */
[C---:B----4-:R-:W-:Y:S04]  /*e3e0*/  HMMA.16816.F32 R60, R72.reuse, R80, R60 ;  /* 0x00000050483c723c */ /* 0x050fe8000000183c */
[--C-:B-1----:R-:W-:Y:S01]  /*e3f0*/  FFMA.FTZ R70, R110, c[0x0][0x2d0], -R3.reuse ;  /* 0x0000b4006e467a23 */ /* 0x102fe20000010803 */
[----:B------:R-:W-:Y:S03]  /*e400*/  MOV R110, R139 ;  /* 0x0000008b006e7202 */ /* 0x000fe60000000f00 */
[----:B------:R-:W-:Y:S01]  /*e410*/  HMMA.16816.F32 R64, R72, R82, R64 ;  /* 0x000000524840723c */ /* 0x000fe20000001840 */
[----:B------:R1:W-:Y:S01]  /*e420*/  MUFU.EX2 R129, R70 ;  /* 0x0000004600817308 */ /* 0x0003e20000000800 */
[----:B------:R-:W4:Y:S05]  /*e430*/  LDSM.16.MT88.4 R80, [R225+0x3100] ;  /* 0x00310000e150783b */ /* 0x000f2a0000004200 */
[----:B-----5:R-:W-:Y:S02]  /*e440*/  F2FP.PACK_AB R72, R155, R156 ;  /* 0x0000009c9b48723e */ /* 0x020fe400000000ff */
[----:B------:R-:W-:Y:S03]  /*e450*/  F2FP.PACK_AB R74, R153, R154 ;  /* 0x0000009a994a723e */ /* 0x000fe600000000ff */
[--C-:B-1----:R-:W-:Y:S02]  /*e460*/  FFMA.FTZ R70, R109, c[0x0][0x2d0], -R3.reuse ;  /* 0x0000b4006d467a23 */ /* 0x102fe40000010803 */
[----:B------:R-:W5:Y:S02]  /*e470*/  LDL.LU R109, [R1+0x18] ;  /* 0x00001800016d7983 */ /* 0x000f640000300800 */
[----:B------:R1:W1:Y:S02]  /*e480*/  MUFU.EX2 R128, R70 ;  /* 0x0000004600807308 */ /* 0x0002640000000800 */
[--C-:B-1----:R-:W-:Y:S01]  /*e490*/  FFMA.FTZ R70, R148, c[0x0][0x2d0], -R3.reuse ;  /* 0x0000b40094467a23 */ /* 0x102fe20000010803 */
[----:B------:R-:W-:Y:S07]  /*e4a0*/  F2FP.PACK_AB R73, R128, R129 ;  /* 0x000000818049723e */ /* 0x000fee00000000ff */
[----:B------:R1:W-:Y:S02]  /*e4b0*/  MUFU.EX2 R148, R70 ;  /* 0x0000004600947308 */ /* 0x0003e40000000800 */
[----:B-1----:R-:W-:Y:S02]  /*e4c0*/  FFMA.FTZ R70, R108, c[0x0][0x2d0], -R3 ;  /* 0x0000b4006c467a23 */ /* 0x002fe40000010803 */
        /* <DEDUP_REMOVED lines=8> */
[C---:B--2---:R-:W-:Y:S04]  /*e550*/  HMMA.16816.F32 R12, R72.reuse, R76, R12 ;  /* 0x0000004c480c723c */ /* 0x044fe8000000180c */
[--C-:B-1----:R-:W-:Y:S04]  /*e560*/  FFMA.FTZ R70, R151, c[0x0][0x2d0], -R71.reuse ;  /* 0x0000b40097467a23 */ /* 0x102fe80000010847 */
[C---:B------:R-:W-:Y:S01]  /*e570*/  HMMA.16816.F32 R16, R72.reuse, R78, R16 ;  /* 0x0000004e4810723c */ /* 0x040fe20000001810 */
[----:B------:R1:W2:Y:S01]  /*e580*/  MUFU.EX2 R151, R70 ;  /* 0x0000004600977308 */ /* 0x0002a20000000800 */
[----:B------:R-:W3:Y:S06]  /*e590*/  LDSM.16.MT88.4 R76, [R221+0x3900] ;  /* 0x00390000dd4c783b */ /* 0x000eec0000004200 */
[C---:B----4-:R-:W-:Y:S08]  /*e5a0*/  HMMA.16816.F32 R20, R72.reuse, R80, R20 ;  /* 0x000000504814723c */ /* 0x050ff00000001814 */
[C---:B------:R-:W-:Y:S08]  /*e5b0*/  HMMA.16816.F32 R24, R72.reuse, R82, R24 ;  /* 0x000000524818723c */ /* 0x040ff00000001818 */
[C---:B------:R-:W-:Y:S04]  /*e5c0*/  HMMA.16816.F32 R28, R72.reuse, R88, R28 ;  /* 0x00000058481c723c */ /* 0x040fe8000000181c */
[--C-:B-1----:R-:W-:Y:S01]  /*e5d0*/  FFMA.FTZ R70, R150, c[0x0][0x2d0], -R71.reuse ;  /* 0x0000b40096467a23 */ /* 0x102fe20000010847 */
[----:B--2---:R-:W-:Y:S03]  /*e5e0*/  F2FP.PACK_AB R132, R151, R152 ;  /* 0x000000989784723e */ /* 0x004fe600000000ff */
        /* <DEDUP_REMOVED lines=13> */
[----:B--2---:R-:W-:Y:S03]  /*e6c0*/  F2FP.PACK_AB R134, R149, R150 ;  /* 0x000000969586723e */ /* 0x004fe600000000ff */
[----:B------:R-:W-:Y:S01]  /*e6d0*/  HMMA.16816.F32 R64, R72, R102, R64 ;  /* 0x000000664840723c */ /* 0x000fe20000001840 */
[----:B------:R1:W-:Y:S01]  /*e6e0*/  MUFU.EX2 R138, R70 ;  /* 0x00000046008a7308 */ /* 0x0003e20000000800 */
[----:B------:R-:W2:Y:S02]  /*e6f0*/  LDSM.16.MT88.4 R100, [R224+0x3900] ;  /* 0x00390000e064783b */ /* 0x000ea40000004200 */
[--C-:B-1----:R-:W-:Y:S02]  /*e700*/  FFMA.FTZ R70, R110, c[0x0][0x2d0], -R3.reuse ;  /* 0x0000b4006e467a23 */ /* 0x102fe40000010803 */
[----:B------:R-:W-:Y:S05]  /*e710*/  FFMA.FTZ R3, R137, c[0x0][0x2d0], -R3 ;  /* 0x0000b40089037a23 */ /* 0x000fea0000010803 */
[----:B------:R-:W1:Y:S10]  /*e720*/  MUFU.EX2 R71, R70 ;  /* 0x0000004600477308 */ /* 0x000e740000000800 */
[----:B------:R-:W4:Y:S01]  /*e730*/  MUFU.EX2 R70, R3 ;  /* 0x0000000300467308 */ /* 0x000f220000000800 */
[----:B-1----:R-:W-:Y:S02]  /*e740*/  F2FP.PACK_AB R133, R71, R138 ;  /* 0x0000008a4785723e */ /* 0x002fe400000000ff */
[----:B----4-:R-:W-:Y:S07]  /*e750*/  F2FP.PACK_AB R135, R70, R136 ;  /* 0x000000884687723e */ /* 0x010fee00000000ff */
[C---:B------:R-:W-:Y:S01]  /*e760*/  HMMA.16816.F32 R72, R132.reuse, R76, R4 ;  /* 0x0000004c8448723c */ /* 0x040fe20000001804 */
[----:B------:R-:W-:Y:S07]  /*e770*/  LDSM.16.MT88.4 R4, [R224+0x7900] ;  /* 0x00790000e004783b */ /* 0x000fee0000004200 */
[C---:B------:R-:W-:Y:S08]  /*e780*/  HMMA.16816.F32 R76, R132.reuse, R78, R8 ;  /* 0x0000004e844c723c */ /* 0x040ff00000001808 */
[C---:B------:R-:W-:Y:S04]  /*e790*/  HMMA.16816.F32 R80, R132.reuse, R104, R12 ;  /* 0x000000688450723c */ /* 0x040fe8000000180c */
[----:B-----5:R-:W-:Y:S04]  /*e7a0*/  FFMA.FTZ R2, R2, R109, R218 ;  /* 0x0000006d02027223 */ /* 0x020fe800000100da */
[----:B------:R-:W-:Y:S01]  /*e7b0*/  FADD.FTZ R2, R217, R2 ;  /* 0x00000002d9027221 */ /* 0x000fe20000010000 */
[C---:B------:R-:W-:Y:S03]  /*e7c0*/  HMMA.16816.F32 R84, R132.reuse, R106, R16 ;  /* 0x0000006a8454723c */ /* 0x040fe60000001810 */
[----:B------:R-:W-:Y:S04]  /*e7d0*/  FADD.FTZ R2, R216, R2 ;  /* 0x00000002d8027221 */ /* 0x000fe80000010000 */
[----:B------:R-:W-:Y:S01]  /*e7e0*/  FADD.FTZ R2, R215, R2 ;  /* 0x00000002d7027221 */ /* 0x000fe20000010000 */
[C---:B---3--:R-:W-:Y:S04]  /*e7f0*/  HMMA.16816.F32 R88, R132.reuse, R92, R20 ;  /* 0x0000005c8458723c */ /* 0x048fe80000001814 */
[----:B------:R-:W-:Y:S04]  /*e800*/  FADD.FTZ R2, R212, R2 ;  /* 0x00000002d4027221 */ /* 0x000fe80000010000 */
[----:B------:R-:W-:Y:S01]  /*e810*/  FADD.FTZ R2, R206, R2 ;  /* 0x00000002ce027221 */ /* 0x000fe20000010000 */
[C---:B------:R-:W-:Y:S03]  /*e820*/  HMMA.16816.F32 R92, R132.reuse, R94, R24 ;  /* 0x0000005e845c723c */ /* 0x040fe60000001818 */
[----:B------:R-:W-:Y:S04]  /*e830*/  FADD.FTZ R2, R204, R2 ;  /* 0x00000002cc027221 */ /* 0x000fe80000010000 */
[----:B------:R-:W-:Y:S01]  /*e840*/  FADD.FTZ R2, R203, R2 ;  /* 0x00000002cb027221 */ /* 0x000fe20000010000 */
[C---:B--2---:R-:W-:Y:S04]  /*e850*/  HMMA.16816.F32 R96, R132.reuse, R100, R28 ;  /* 0x000000648460723c */ /* 0x044fe8000000181c */
[----:B------:R-:W-:Y:S04]  /*e860*/  FADD.FTZ R2, R199, R2 ;  /* 0x00000002c7027221 */ /* 0x000fe80000010000 */
[----:B------:R-:W-:Y:S01]  /*e870*/  FADD.FTZ R2, R198, R2 ;  /* 0x00000002c6027221 */ /* 0x000fe20000010000 */
[C---:B------:R-:W-:Y:S03]  /*e880*/  HMMA.16816.F32 R100, R132.reuse, R102, R32 ;  /* 0x000000668464723c */ /* 0x040fe60000001820 */
[----:B------:R-:W-:Y:S04]  /*e890*/  FADD.FTZ R2, R197, R2 ;  /* 0x00000002c5027221 */ /* 0x000fe80000010000 */
[----:B------:R-:W-:Y:S05]  /*e8a0*/  FADD.FTZ R2, R196, R2 ;  /* 0x00000002c4027221 */ /* 0x000fea0000010000 */
[----:B------:R-:W-:Y:S04]  /*e8b0*/  FADD.FTZ R2, R191, R2 ;  /* 0x00000002bf027221 */ /* 0x000fe80000010000 */
[----:B------:R-:W-:Y:S02]  /*e8c0*/  FADD.FTZ R2, R189, R2 ;  /* 0x00000002bd027221 */ /* 0x000fe40000010000 */
[----:B------:R-:W-:Y:S02]  /*e8d0*/  FFMA.FTZ R0, R0, R108, R167 ;  /* 0x0000006c00007223 */ /* 0x000fe400000100a7 */
[----:B------:R-:W-:Y:S01]  /*e8e0*/  FADD.FTZ R2, R190, R2 ;  /* 0x00000002be027221 */ /* 0x000fe20000010000 */
[----:B------:R-:W1:Y:S01]  /*e8f0*/  LDSM.16.MT88.4 R108, [R221+0x7900] ;  /* 0x00790000dd6c783b */ /* 0x000e620000004200 */
        /* <DEDUP_REMOVED lines=13> */
[----:B------:R-:W-:Y:S01]  /*e9d0*/  FADD.FTZ R2, R162, R2 ;  /* 0x00000002a2027221 */ /* 0x000fe20000010000 */
[----:B------:R-:W2:Y:S01]  /*e9e0*/  LDSM.16.MT88.4 R116, [R222+0x7900] ;  /* 0x00790000de74783b */ /* 0x000ea20000004200 */
[----:B------:R-:W-:Y:S02]  /*e9f0*/  FADD.FTZ R0, R127, R0 ;  /* 0x000000007f007221 */ /* 0x000fe40000010000 */
[----:B------:R-:W-:Y:S02]  /*ea00*/  FADD.FTZ R2, R161, R2 ;  /* 0x00000002a1027221 */ /* 0x000fe40000010000 */
[----:B------:R-:W-:Y:S02]  /*ea10*/  FADD.FTZ R0, R126, R0 ;  /* 0x000000007e007221 */ /* 0x000fe40000010000 */
[----:B------:R-:W-:Y:S02]  /*ea20*/  FADD.FTZ R2, R160, R2 ;  /* 0x00000002a0027221 */ /* 0x000fe40000010000 */
[----:B------:R-:W-:Y:S02]  /*ea30*/  FADD.FTZ R0, R125, R0 ;  /* 0x000000007d007221 */ /* 0x000fe40000010000 */
[----:B------:R-:W-:Y:S01]  /*ea40*/  FADD.FTZ R2, R156, R2 ;  /* 0x000000029c027221 */ /* 0x000fe20000010000 */
[C---:B-1----:R-:W-:Y:S03]  /*ea50*/  HMMA.16816.F32 R104, R132.reuse, R108, R36 ;  /* 0x0000006c8468723c */ /* 0x042fe60000001824 */
[----:B------:R-:W-:Y:S02]  /*ea60*/  FADD.FTZ R0, R124, R0 ;  /* 0x000000007c007221 */ /* 0x000fe40000010000 */
[----:B------:R-:W1:Y:S01]  /*ea70*/  LDSM.16.MT88.4 R124, [R225+0x7900] ;  /* 0x00790000e17c783b */ /* 0x000e620000004200 */
[----:B------:R-:W-:Y:S02]  /*ea80*/  FADD.FTZ R2, R155, R2 ;  /* 0x000000029b027221 */ /* 0x000fe40000010000 */
[C---:B------:R-:W-:Y:S04]  /*ea90*/  HMMA.16816.F32 R108, R132.reuse, R110, R40 ;  /* 0x0000006e846c723c */ /* 0x040fe80000001828 */
[----:B------:R-:W-:Y:S02]  /*eaa0*/  FADD.FTZ R0, R158, R0 ;  /* 0x000000009e007221 */ /* 0x000fe40000010000 */
[----:B------:R-:W-:Y:S02]  /*eab0*/  FADD.FTZ R2, R154, R2 ;  /* 0x000000029a027221 */ /* 0x000fe40000010000 */
[----:B------:R-:W-:Y:S04]  /*eac0*/  FADD.FTZ R0, R157, R0 ;  /* 0x000000009d007221 */ /* 0x000fe80000010000 */
[----:B------:R-:W-:Y:S02]  /*ead0*/  FADD.FTZ R0, R115, R0 ;  /* 0x0000000073007221 */ /* 0x000fe40000010000 */
[----:B------:R-:W-:Y:S02]  /*eae0*/  FADD.FTZ R2, R153, R2 ;  /* 0x0000000299027221 */ /* 0x000fe40000010000 */
        /* <DEDUP_REMOVED lines=32> */
.L_x_504:
        /* <DEDUP_REMOVED lines=93> */
.L_x_500:
[----:B------:R-:W-:Y:S05]  /*f2c0*/  @P2 BRA `(.L_x_506) ;  /* 0x000012b000002947 */ /* 0x000fea0003800000 */
[----:B------:R-:W2:Y:S01]  /*f2d0*/  LDL R34, [R1+0x50] ;  /* 0x0000500001227983 */ /* 0x000ea20000100800 */
[----:B------:R-:W-:Y:S02]  /*f2e0*/  F2FP.PACK_AB R27, R27, R72 ;  /* 0x000000481b1b723e */ /* 0x000fe400000000ff */
[----:B------:R-:W-:Y:S01]  /*f2f0*/  F2FP.PACK_AB R75, R75, R74 ;  /* 0x0000004a4b4b723e */ /* 0x000fe200000000ff */
[----:B------:R-:W1:Y:S01]  /*f300*/  S2R R32, SR_TID.X ;  /* 0x0000000000207919 */ /* 0x000e620000002100 */
        /* <DEDUP_REMOVED lines=12> */
[----:B-1----:R-:W-:Y:S02]  /*f3d0*/  SHF.R.S32.HI R33, RZ, 0x1f, R32 ;  /* 0x0000001fff217819 */ /* 0x002fe40000011420 */
[----:B------:R-:W-:-:S02]  /*f3e0*/  F2FP.PACK_AB R24, R24, R100 ;  /* 0x000000641818723e */ /* 0x000fc400000000ff */
[CC--:B------:R-:W-:Y:S02]  /*f3f0*/  LEA.HI R2, R33.reuse, R32.reuse, RZ, 0x2 ;  /* 0x0000002021027211 */ /* 0x0c0fe400078f10ff */
[----:B------:R-:W-:Y:S02]  /*f400*/  LEA.HI R29, R33, R32, RZ, 0x5 ;  /* 0x00000020211d7211 */ /* 0x000fe400078f28ff */
[--C-:B------:R-:W-:Y:S02]  /*f410*/  SHF.R.S32.HI R4, RZ, 0x2, R2.reuse ;  /* 0x00000002ff047819 */ /* 0x100fe40000011402 */
[----:B------:R-:W-:Y:S02]  /*f420*/  SHF.R.S32.HI R0, RZ, 0x1f, R2 ;  /* 0x0000001fff007819 */ /* 0x000fe40000011402 */
[----:B------:R-:W-:Y:S02]  /*f430*/  SHF.R.S32.HI R28, RZ, 0x5, R29 ;  /* 0x00000005ff1c7819 */ /* 0x000fe4000001141d */
[----:B------:R-:W-:-:S02]  /*f440*/  LEA.HI R0, R0, R4, RZ, 0x3 ;  /* 0x0000000400007211 */ /* 0x000fc400078f18ff */
[----:B------:R-:W-:Y:S02]  /*f450*/  F2FP.PACK_AB R102, R103, R102 ;  /* 0x000000666766723e */ /* 0x000fe400000000ff */
[----:B------:R-:W-:Y:S02]  /*f460*/  LOP3.LUT R0, R0, 0xfffffff8, RZ, 0xc0, !PT ;  /* 0xfffffff800007812 */ /* 0x000fe400078ec0ff */
[----:B------:R-:W-:Y:S02]  /*f470*/  F2FP.PACK_AB R22, R22, R104 ;  /* 0x000000681616723e */ /* 0x000fe400000000ff */
[----:B------:R-:W-:Y:S01]  /*f480*/  F2FP.PACK_AB R107, R107, R106 ;  /* 0x0000006a6b6b723e */ /* 0x000fe200000000ff */
[----:B------:R-:W-:Y:S01]  /*f490*/  IMAD.IADD R4, R4, 0x1, -R0 ;  /* 0x0000000104047824 */ /* 0x000fe200078e0a00 */
[----:B------:R-:W-:Y:S02]  /*f4a0*/  LOP3.LUT R0, R2, 0xfffffffc, RZ, 0xc0, !PT ;  /* 0xfffffffc02007812 */ /* 0x000fe400078ec0ff */
[----:B------:R-:W-:Y:S01]  /*f4b0*/  F2FP.PACK_AB R21, R21, R108 ;  /* 0x0000006c1515723e */ /* 0x000fe200000000ff */
[C---:B------:R-:W-:Y:S01]  /*f4c0*/  IMAD.SHL.U32 R2, R4.reuse, 0x40, RZ ;  /* 0x0000004004027824 */ /* 0x040fe200078e00ff */
[----:B------:R-:W-:Y:S01]  /*f4d0*/  LOP3.LUT R3, R4, 0x1, RZ, 0xc0, !PT ;  /* 0x0000000104037812 */ /* 0x000fe200078ec0ff */
[----:B------:R-:W-:Y:S01]  /*f4e0*/  IMAD.IADD R23, R32, 0x1, -R0 ;  /* 0x0000000120177824 */ /* 0x000fe200078e0a00 */
[----:B------:R-:W-:-:S02]  /*f4f0*/  F2FP.PACK_AB R111, R111, R110 ;  /* 0x0000006e6f6f723e */ /* 0x000fc400000000ff */
[----:B------:R-:W-:Y:S01]  /*f500*/  LOP3.LUT R0, R2, 0x1c0, RZ, 0xc0, !PT ;  /* 0x000001c002007812 */ /* 0x000fe200078ec0ff */
[----:B------:R-:W-:Y:S01]  /*f510*/  IMAD R2, R28, 0x200, R23 ;  /* 0x000002001c027824 */ /* 0x000fe200078e0217 */
[----:B------:R-:W-:Y:S02]  /*f520*/  ISETP.NE.U32.AND P0, PT, R3, 0x1, PT ;  /* 0x000000010300780c */ /* 0x000fe40003f05070 */
[----:B------:R-:W-:Y:S02]  /*f530*/  LEA.HI R0, R0, R0, RZ, 0x1d ;  /* 0x0000000000007211 */ /* 0x000fe400078fe8ff */
[----:B------:R-:W-:Y:S01]  /*f540*/  R2P PR, R4, 0x6 ;  /* 0x0000000604007804 */ /* 0x000fe20000000000 */
[----:B------:R-:W-:Y:S01]  /*f550*/  IMAD.MOV.U32 R4, RZ, RZ, 0x20 ;  /* 0x00000020ff047424 */ /* 0x000fe200078e00ff */
[----:B------:R-:W-:Y:S01]  /*f560*/  F2FP.PACK_AB R20, R20, R112 ;  /* 0x000000701414723e */ /* 0x000fe200000000ff */
[----:B------:R-:W-:Y:S01]  /*f570*/  IMAD.U32 R0, R2, 0x2, R0 ;  /* 0x0000000202007824 */ /* 0x000fe200078e0000 */
[----:B------:R-:W-:-:S02]  /*f580*/  F2FP.PACK_AB R19, R19, R114 ;  /* 0x000000721313723e */ /* 0x000fc400000000ff */
[----:B------:R-:W-:Y:S01]  /*f590*/  SEL R4, R4, 0xffffffe0, !P1 ;  /* 0xffffffe004047807 */ /* 0x000fe20004800000 */
[----:B------:R-:W-:Y:S01]  /*f5a0*/  IMAD.SHL.U32 R0, R0, 0x2, RZ ;  /* 0x0000000200007824 */ /* 0x000fe200078e00ff */
[----:B------:R-:W-:Y:S01]  /*f5b0*/  BAR.SYNC.DEFER_BLOCKING 0x1, 0x100 ;  /* 0x0044000000007b1d */ /* 0x000fe20000010000 */
[----:B------:R-:W-:Y:S02]  /*f5c0*/  F2FP.PACK_AB R18, R18, R116 ;  /* 0x000000741212723e */ /* 0x000fe400000000ff */
[----:B------:R-:W-:Y:S02]  /*f5d0*/  F2FP.PACK_AB R17, R17, R118 ;  /* 0x000000761111723e */ /* 0x000fe400000000ff */
[C---:B------:R-:W-:Y:S02]  /*f5e0*/  IADD3 R3, R0.reuse, 0x80, RZ ;  /* 0x0000008000037810 */ /* 0x040fe40007ffe0ff */
[C---:B------:R-:W-:Y:S02]  /*f5f0*/  IADD3 R2, R0.reuse, 0x70, RZ ;  /* 0x0000007000027810 */ /* 0x040fe40007ffe0ff */
[----:B------:R-:W-:Y:S01]  /*f600*/  @P0 IADD3 R2, R3, 0x10, RZ ;  /* 0x0000001003020810 */ /* 0x000fe20007ffe0ff */
[----:B------:R-:W-:Y:S01]  /*f610*/  IMAD.IADD R3, R0, 0x1, R4 ;  /* 0x0000000100037824 */ /* 0x000fe200078e0204 */
[----:B------:R-:W-:-:S02]  /*f620*/  F2FP.PACK_AB R16, R16, R120 ;  /* 0x000000781010723e */ /* 0x000fc400000000ff */
[----:B------:R-:W-:Y:S01]  /*f630*/  F2FP.PACK_AB R13, R13, R122 ;  /* 0x0000007a0d0d723e */ /* 0x000fe200000000ff */
[----:B------:R-:W-:Y:S01]  /*f640*/  IMAD.IADD R4, R4, 0x1, R2 ;  /* 0x0000000104047824 */ /* 0x000fe200078e0202 */
[----:B------:R-:W-:Y:S02]  /*f650*/  F2FP.PACK_AB R12, R12, R124 ;  /* 0x0000007c0c0c723e */ /* 0x000fe400000000ff */
[----:B------:R-:W-:Y:S02]  /*f660*/  F2FP.PACK_AB R11, R11, R126 ;  /* 0x0000007e0b0b723e */ /* 0x000fe400000000ff */
[----:B------:R-:W-:Y:S02]  /*f670*/  F2FP.PACK_AB R9, R9, R128 ;  /* 0x000000800909723e */ /* 0x000fe400000000ff */
[----:B------:R-:W-:Y:S02]  /*f680*/  F2FP.PACK_AB R15, R15, R130 ;  /* 0x000000820f0f723e */ /* 0x000fe400000000ff */
[----:B------:R-:W-:Y:S01]  /*f690*/  F2FP.PACK_AB R14, R14, R132 ;  /* 0x000000840e0e723e */ /* 0x000fe200000000ff */
[----:B------:R1:W-:Y:S01]  /*f6a0*/  STS [R0+0x80], R27 ;  /* 0x0000801b00007388 */ /* 0x0003e20000000800 */
[----:B------:R-:W-:-:S02]  /*f6b0*/  F2FP.PACK_AB R10, R135, R134 ;  /* 0x00000086870a723e */ /* 0x000fc400000000ff */
[----:B------:R-:W-:Y:S01]  /*f6c0*/  ISETP.NE.U32.AND P0, PT, RZ, c[0x0][0x500], PT ;  /* 0x00014000ff007a0c */ /* 0x000fe20003f05070 */
[----:B------:R-:W-:Y:S01]  /*f6d0*/  STS [R0+0x480], R75 ;  /* 0x0004804b00007388 */ /* 0x000fe20000000800 */
[----:B------:R-:W-:Y:S02]  /*f6e0*/  ISETP.NE.U32.AND P1, PT, RZ, c[0x0][0x508], PT ;  /* 0x00014200ff007a0c */ /* 0x000fe40003f25070 */
        /* <DEDUP_REMOVED lines=53> */
.L_x_507:
[----:B---3--:R-:W-:Y:S01]  /*fa40*/  LOP3.LUT R0, R29, 0xffffffe0, RZ, 0xc0, !PT ;  /* 0xffffffe01d007812 */ /* 0x008fe200078ec0ff */
[----:B------:R-:W1:Y:S01]  /*fa50*/  S2R R13, SR_CTAID.Y ;  /* 0x00000000000d7919 */ /* 0x000e620000002600 */
[----:B------:R-:W-:Y:S01]  /*fa60*/  SHF.R.S32.HI R4, RZ, 0x1f, R28 ;  /* 0x0000001fff047819 */ /* 0x000fe2000001141c */
[----:B------:R-:W-:Y:S01]  /*fa70*/  IMAD.MOV.U32 R7, RZ, RZ, c[0x0][0x4e8] ;  /* 0x00013a00ff077624 */ /* 0x000fe200078e00ff */
[----:B------:R-:W-:Y:S01]  /*fa80*/  LEA.HI R16, R33, R32, RZ, 0x3 ;  /* 0x0000002021107211 */ /* 0x000fe200078f18ff */
[----:B------:R-:W-:Y:S01]  /*fa90*/  IMAD.IADD R0, R32, 0x1, -R0 ;  /* 0x0000000120007824 */ /* 0x000fe200078e0a00 */
[----:B------:R-:W2:Y:S01]  /*faa0*/  S2R R19, SR_CTAID.X ;  /* 0x0000000000137919 */ /* 0x000ea20000002500 */
[----:B------:R-:W-:Y:S01]  /*fab0*/  LEA.HI R4, R4, R28, RZ, 0x3 ;  /* 0x0000001c04047211 */ /* 0x000fe200078f18ff */
[----:B-----5:R-:W-:Y:S01]  /*fac0*/  IMAD R15, R15, c[0x0][0x4e8], RZ ;  /* 0x00013a000f0f7a24 */ /* 0x020fe200078e02ff */
[----:B------:R-:W-:Y:S01]  /*fad0*/  ISETP.NE.AND P1, PT, R7, 0x1, PT ;  /* 0x000000010700780c */ /* 0x000fe20003f25270 */
[----:B------:R-:W-:Y:S01]  /*fae0*/  BSSY B0, `(.L_x_508) ;  /* 0x0000079000007945 */ /* 0x000fe20003800000 */
[----:B------:R-:W-:-:S02]  /*faf0*/  SHF.R.S32.HI R6, RZ, 0x1f, R0 ;  /* 0x0000001fff067819 */ /* 0x000fc40000011400 */
[----:B------:R-:W-:Y:S02]  /*fb00*/  LOP3.LUT R5, R4, 0xffffff8, RZ, 0xc0, !PT ;  /* 0x0ffffff804057812 */ /* 0x000fe400078ec0ff */
[----:B------:R-:W-:Y:S02]  /*fb10*/  LEA.HI R4, R23, R23, RZ, 0x1 ;  /* 0x0000001717047211 */ /* 0x000fe400078f08ff */
[----:B------:R-:W-:Y:S02]  /*fb20*/  LEA.HI R6, R6, R0, RZ, 0x2 ;  /* 0x0000000006067211 */ /* 0x000fe400078f10ff */
[----:B------:R-:W-:Y:S02]  /*fb30*/  IADD3 R7, R28, -R5, RZ ;  /* 0x800000051c077210 */ /* 0x000fe40007ffe0ff */
[----:B------:R-:W-:Y:S02]  /*fb40*/  LOP3.LUT R4, R4, 0x1ffffffe, RZ, 0xc0, !PT ;  /* 0x1ffffffe04047812 */ /* 0x000fe400078ec0ff */
[----:B------:R-:W-:-:S02]  /*fb50*/  SHF.R.S32.HI R5, RZ, 0x2, R6 ;  /* 0x00000002ff057819 */ /* 0x000fc40000011406 */
[----:B------:R-:W-:Y:S01]  /*fb60*/  LOP3.LUT P2, RZ, R0, 0x3, RZ, 0xc0, !PT ;  /* 0x0000000300ff7812 */ /* 0x000fe2000784c0ff */
[----:B------:R-:W-:Y:S01]  /*fb70*/  IMAD R0, R3, c[0x0][0x3a0], RZ ;  /* 0x0000e80003007a24 */ /* 0x000fe200078e02ff */
[----:B------:R-:W-:Y:S01]  /*fb80*/  SEL R14, R34, RZ, !P0 ;  /* 0x000000ff220e7207 */ /* 0x000fe20004000000 */
[----:B------:R-:W-:Y:S01]  /*fb90*/  IMAD.IADD R8, R23, 0x1, -R4 ;  /* 0x0000000117087824 */ /* 0x000fe200078e0a04 */
[----:B------:R-:W-:Y:S01]  /*fba0*/  MOV R4, R2 ;  /* 0x0000000200047202 */ /* 0x000fe20000000f00 */
[----:B------:R-:W-:Y:S01]  /*fbb0*/  IMAD R17, R7, 0x10, R5 ;  /* 0x0000001007117824 */ /* 0x000fe200078e0205 */
[----:B-1----:R-:W-:Y:S01]  /*fbc0*/  SHF.R.S32.HI R7, RZ, 0x1f, R13 ;  /* 0x0000001fff077819 */ /* 0x002fe2000001140d */
[----:B------:R-:W-:Y:S01]  /*fbd0*/  IMAD R6, R2, c[0x0][0x3a4], R0 ;  /* 0x0000e90002067a24 */ /* 0x000fe200078e0200 */
[----:B------:R-:W-:Y:S01]  /*fbe0*/  LOP3.LUT R12, R16, 0xfffffff8, RZ, 0xc0, !PT ;  /* 0xfffffff8100c7812 */ /* 0x000fe200078ec0ff */
[----:B------:R-:W-:Y:S01]  /*fbf0*/  IMAD R0, R8, 0x8, R17 ;  /* 0x0000000808007824 */ /* 0x000fe200078e0211 */
[----:B------:R-:W-:Y:S01]  /*fc00*/  SHF.R.S32.HI R16, RZ, 0x3, R16 ;  /* 0x00000003ff107819 */ /* 0x000fe20000011410 */
[----:B------:R-:W-:Y:S01]  /*fc10*/  IMAD.MOV.U32 R5, RZ, RZ, R3 ;  /* 0x000000ffff057224 */ /* 0x000fe200078e0003 */
[----:B------:R-:W-:Y:S01]  /*fc20*/  LEA.HI R18, R33, R32, RZ, 0x6 ;  /* 0x0000002021127211 */ /* 0x000fe200078f30ff */
[----:B--2---:R-:W-:-:S02]  /*fc30*/  IMAD R8, R19, 0x80, R0 ;  /* 0x0000008013087824 */ /* 0x004fc400078e0200 */
[----:B------:R-:W-:-:S04]  /*fc40*/  IMAD.WIDE.U32 R2, R2, c[0x0][0x3a0], RZ ;  /* 0x0000e80002027a25 */ /* 0x000fc800078e00ff */
[----:B------:R-:W-:Y:S01]  /*fc50*/  IMAD.WIDE.U32 R10, R13, c[0x0][0x490], R4 ;  /* 0x000124000d0a7a25 */ /* 0x000fe200078e0004 */
[----:B------:R-:W-:Y:S02]  /*fc60*/  IADD3 R3, R3, R6, RZ ;  /* 0x0000000603037210 */ /* 0x000fe40007ffe0ff */
[----:B------:R-:W-:Y:S01]  /*fc70*/  SHF.R.S32.HI R6, RZ, 0x1f, R34 ;  /* 0x0000001fff067819 */ /* 0x000fe20000011422 */
[----:B------:R-:W-:Y:S02]  /*fc80*/  IMAD R4, R7, c[0x0][0x490], RZ ;  /* 0x0001240007047a24 */ /* 0x000fe400078e02ff */
[----:B------:R-:W-:-:S04]  /*fc90*/  @P1 IMAD.HI.U32 R9, R8, c[0x0][0x4ec], RZ ;  /* 0x00013b0008091a27 */ /* 0x000fc800078e00ff */
[----:B------:R-:W-:Y:S02]  /*fca0*/  IMAD R4, R13, c[0x0][0x494], R4 ;  /* 0x000125000d047a24 */ /* 0x000fe400078e0204 */
[----:B------:R-:W-:Y:S02]  /*fcb0*/  IMAD R7, R7, c[0x0][0x3e8], RZ ;  /* 0x0000fa0007077a24 */ /* 0x000fe400078e02ff */
[----:B------:R-:W-:Y:S01]  /*fcc0*/  IMAD.MOV.U32 R0, RZ, RZ, R8 ;  /* 0x000000ffff007224 */ /* 0x000fe200078e0008 */
[----:B------:R-:W-:Y:S01]  /*fcd0*/  @P1 SHF.R.U32.HI R0, RZ, c[0x0][0x4f0], R9 ;  /* 0x00013c00ff001a19 */ /* 0x000fe20000011609 */
[----:B------:R-:W-:Y:S01]  /*fce0*/  IMAD R7, R13, c[0x0][0x3ec], R7 ;  /* 0x0000fb000d077a24 */ /* 0x000fe200078e0207 */
[----:B------:R-:W-:Y:S01]  /*fcf0*/  IADD3 R5, R11, R4, RZ ;  /* 0x000000040b057210 */ /* 0x000fe20007ffe0ff */
        /* <DEDUP_REMOVED lines=37> */
[----:B------:R-:W-:Y:S01]  /*ff50*/  IADD3 R6, -R0, RZ, RZ ;  /* 0x000000ff00067210 */ /* 0x000fe20007ffe1ff */
[----:B------:R-:W-:Y:S01]  /*ff60*/  IMAD R5, R19, 0x80, R17 ;  /* 0x0000008013057824 */ /* 0x000fe200078e0211 */
[----:B------:R-:W-:Y:S01]  /*ff70*/  SHF.R.S32.HI R7, RZ, 0x1f, R0 ;  /* 0x0000001fff077819 */ /* 0x000fe20000011400 */
[----:B------:R-:W1:Y:S02]  /*ff80*/  SHFL.IDX PT, R11, R2, RZ, 0x1c1f ;  /* 0x001c1fff020b7589 */ /* 0x000e6400000e0000 */
[----:B------:R-:W-:Y:S01]  /*ff90*/  IMAD R6, R6, c[0x0][0x4e8], R13 ;  /* 0x00013a0006067a24 */ /* 0x000fe200078e020d */
[----:B------:R-:W-:Y:S01]  /*ffa0*/  ISETP.GE.OR P0, PT, R5, R15, P2 ;  /* 0x0000000f0500720c */ /* 0x000fe20001706670 */
[----:B------:R-:W-:Y:S01]  /*ffb0*/  SHFL.IDX PT, R8, R8, 0x1, 0x1c1f ;  /* 0x003c1f0008087f89 */ /* 0x000fe200000e0000 */
[----:B------:R-:W-:-:S03]  /*ffc0*/  IMAD R7, R7, c[0x0][0x3e0], RZ ;  /* 0x0000f80007077a24 */ /* 0x000fc600078e02ff */
[----:B------:R2:W3:Y:S01]  /*ffd0*/  SHFL.IDX PT, R9, R2, 0x1, 0x1c1f ;  /* 0x003c1f0002097f89 */ /* 0x0004e200000e0000 */
[----:B------:R-:W-:-:S07]  /*ffe0*/  IMAD R7, R0, c[0x0][0x3e4], R7 ;  /* 0x0000f90000077a24 */ /* 0x000fce00078e0207 */
[----:B-1----:R1:W-:Y:S01]  /*fff0*/  @!P0 ST.E [R10.64], R30 ;  /* 0x0000001e0a008985 */ /* 0x0023e2000c101912 */
[----:B--2---:R-:W-:Y:S02]  /*10000*/  MOV R2, R4 ;  /* 0x0000000400027202 */ /* 0x004fe40000000f00 */
[----:B------:R-:W-:-:S03]  /*10010*/  IADD3 R4, R5, 0x8, RZ ;  /* 0x0000000805047810 */ /* 0x000fc60007ffe0ff */
[----:B------:R-:W-:Y:S01]  /*10020*/  IMAD.WIDE.U32 R2, R0, c[0x0][0x3e0], R2 ;  /* 0x0000f80000027a25 */ /* 0x000fe200078e0002 */
[----:B------:R-:W-:Y:S02]  /*10030*/  SHF.R.S32.HI R0, RZ, 0x1f, R6 ;  /* 0x0000001fff007819 */ /* 0x000fe40000011406 */
[----:B------:R-:W-:Y:S01]  /*10040*/  ISETP.GE.OR P2, PT, R4, R15, P2 ;  /* 0x0000000f0400720c */ /* 0x000fe20001746670 */
[----:B------:R-:W-:Y:S02]  /*10050*/  IMAD.SHL.U32 R4, R18, 0x8, RZ ;  /* 0x0000000812047824 */ /* 0x000fe400078e00ff */
[----:B------:R-:W-:Y:S02]  /*10060*/  IMAD R0, R0, c[0x0][0x3d8], RZ ;  /* 0x0000f60000007a24 */ /* 0x000fe400078e02ff */
[----:B------:R-:W-:Y:S01]  /*10070*/  IMAD.IADD R3, R3, 0x1, R7 ;  /* 0x0000000103037824 */ /* 0x000fe200078e0207 */
[----:B------:R-:W-:Y:S01]  /*10080*/  LOP3.LUT R5, R14, 0x7ffffe00, R4, 0xf8, !PT ;  /* 0x7ffffe000e057812 */ /* 0x000fe200078ef804 */
[C---:B------:R-:W-:Y:S01]  /*10090*/  IMAD R4, R6.reuse, c[0x0][0x3dc], R0 ;  /* 0x0000f70006047a24 */ /* 0x040fe200078e0200 */
[----:B------:R-:W-:Y:S01]  /*100a0*/  LEA R7, R19, R16, 0x7 ;  /* 0x0000001013077211 */ /* 0x000fe200078e38ff */
[----:B------:R-:W-:Y:S01]  /*100b0*/  IMAD.WIDE.U32 R2, R6, c[0x0][0x3d8], R2 ;  /* 0x0000f60006027a25 */ /* 0x000fe200078e0002 */
[----:B------:R-:W-:-:S02]  /*100c0*/  SHF.L.U32 R0, R5, 0x1, RZ ;  /* 0x0000000105007819 */ /* 0x000fc400000006ff */
[----:B------:R-:W-:Y:S01]  /*100d0*/  IADD3 R6, R12, 0x40, RZ ;  /* 0x000000400c067810 */ /* 0x000fe20007ffe0ff */
[----:B---3--:R1:W-:Y:S01]  /*100e0*/  @!P2 ST.E [R8.64], R31 ;  /* 0x0000001f0800a985 */ /* 0x0083e2000c101912 */
[----:B------:R-:W-:Y:S01]  /*100f0*/  IMAD.IADD R3, R3, 0x1, R4 ;  /* 0x0000000103037824 */ /* 0x000fe200078e0204 */
[C---:B------:R-:W-:Y:S02]  /*10100*/  LEA R14, P0, R2.reuse, c[0x0][0x380], 0x1 ;  /* 0x0000e000020e7a11 */ /* 0x040fe400078008ff */
[----:B------:R1:W2:Y:S02]  /*10110*/  LDS.128 R24, [R0+0x1080] ;  /* 0x0010800000187984 */ /* 0x0002a40000000c00 */
[----:B------:R-:W-:Y:S02]  /*10120*/  LEA.HI.X R13, R2, c[0x0][0x384], R3, 0x1, P0 ;  /* 0x0000e100020d7a11 */ /* 0x000fe400000f0c03 */
        /* <DEDUP_REMOVED lines=20> */
.L_x_509:
[----:B------:R-:W-:Y:S05]  /*10270*/  BSYNC B0 ;  /* 0x0000000000007941 */ /* 0x000fea0003800000 */
.L_x_508:
        /* <DEDUP_REMOVED lines=15> */
.L_x_511:
[----:B------:R-:W-:Y:S05]  /*10370*/  BSYNC B0 ;  /* 0x0000000000007941 */ /* 0x000fea0003800000 */
.L_x_510:
        /* <DEDUP_REMOVED lines=15> */
.L_x_513:
[----:B------:R-:W-:Y:S05]  /*10470*/  BSYNC B0 ;  /* 0x0000000000007941 */ /* 0x000fea0003800000 */
.L_x_512:
        /* <DEDUP_REMOVED lines=16> */
.L_x_506:
        /* <DEDUP_REMOVED lines=19> */
.L_x_514:
        /* <DEDUP_REMOVED lines=15> */
[----:B------:R-:W-:Y:S02]  /*107a0*/  MOV R2, R4 ;  /* 0x0000000400027202 */ /* 0x000fe40000000f00 */
[----:B------:R-:W-:-:S13]  /*107b0*/  ISETP.NE.AND P0, PT, R0, 0x1, PT ;  /* 0x000000010000780c */ /* 0x000fda0003f05270 */
[----:B------:R-:W-:Y:S01]  /*107c0*/  @P0 IMAD.HI.U32 R7, R9, c[0x0][0x4ec], RZ ;  /* 0x00013b0009070a27 */ /* 0x000fe200078e00ff */
[----:B-1----:R-:W-:-:S03]  /*107d0*/  SHF.R.S32.HI R0, RZ, 0x1f, R8 ;  /* 0x0000001fff007819 */ /* 0x002fc60000011408 */
[----:B------:R-:W-:-:S04]  /*107e0*/  IMAD.WIDE.U32 R2, R8, c[0x0][0x490], R2 ;  /* 0x0001240008027a25 */ /* 0x000fc800078e0002 */
[----:B------:R-:W-:Y:S02]  /*107f0*/  IMAD R6, R0, c[0x0][0x490], RZ ;  /* 0x0001240000067a24 */ /* 0x000fe400078e02ff */
[----:B------:R-:W-:Y:S01]  /*10800*/  IMAD.MOV.U32 R0, RZ, RZ, R9 ;  /* 0x000000ffff007224 */ /* 0x000fe200078e0009 */
[----:B------:R-:W-:Y:S01]  /*10810*/  @P0 SHF.R.U32.HI R0, RZ, c[0x0][0x4f0], R7 ;  /* 0x00013c00ff000a19 */ /* 0x000fe20000011607 */
[----:B------:R-:W-:Y:S02]  /*10820*/  IMAD R6, R8, c[0x0][0x494], R6 ;  /* 0x0001250008067a24 */ /* 0x000fe400078e0206 */
[----:B------:R-:W-:Y:S01]  /*10830*/  IMAD R8, R11, c[0x0][0x498], RZ ;  /* 0x000126000b087a24 */ /* 0x000fe200078e02ff */
[----:B------:R-:W-:Y:S01]  /*10840*/  IADD3 R7, -R0, RZ, RZ ;  /* 0x000000ff00077210 */ /* 0x000fe20007ffe1ff */
[----:B------:R-:W-:Y:S02]  /*10850*/  IMAD.IADD R3, R6, 0x1, R3 ;  /* 0x0000000106037824 */ /* 0x000fe400078e0203 */
[----:B------:R-:W-:-:S02]  /*10860*/  IMAD R8, R10, c[0x0][0x49c], R8 ;  /* 0x000127000a087a24 */ /* 0x000fc400078e0208 */
[----:B------:R-:W-:Y:S01]  /*10870*/  IMAD R6, R7, c[0x0][0x4e8], R9 ;  /* 0x00013a0007067a24 */ /* 0x000fe200078e0209 */
[----:B------:R-:W-:Y:S01]  /*10880*/  SHF.R.S32.HI R9, RZ, 0x1f, R0 ;  /* 0x0000001fff097819 */ /* 0x000fe20000011400 */
[----:B------:R-:W-:-:S03]  /*10890*/  IMAD.WIDE.U32 R2, R10, c[0x0][0x498], R2 ;  /* 0x000126000a027a25 */ /* 0x000fc600078e0002 */
[----:B------:R-:W-:Y:S02]  /*108a0*/  SHF.R.S32.HI R7, RZ, 0x1f, R6 ;  /* 0x0000001fff077819 */ /* 0x000fe40000011406 */
[----:B------:R-:W-:-:S03]  /*108b0*/  IADD3 R2, P0, R0, R2, RZ ;  /* 0x0000000200027210 */ /* 0x000fc60007f1e0ff */
[----:B------:R-:W-:Y:S01]  /*108c0*/  IMAD R0, R7, c[0x0][0x488], RZ ;  /* 0x0001220007007a24 */ /* 0x000fe200078e02ff */
[----:B------:R-:W-:-:S03]  /*108d0*/  IADD3.X R3, R9, R3, R8, P0, !PT ;  /* 0x0000000309037210 */ /* 0x000fc600007fe408 */
[C---:B------:R-:W-:Y:S02]  /*108e0*/  IMAD R0, R6.reuse, c[0x0][0x48c], R0 ;  /* 0x0001230006007a24 */ /* 0x040fe400078e0200 */
[----:B------:R-:W-:-:S05]  /*108f0*/  IMAD.WIDE.U32 R2, R6, c[0x0][0x488], R2 ;  /* 0x0001220006027a25 */ /* 0x000fca00078e0002 */
[----:B------:R-:W-:Y:S02]  /*10900*/  IADD3 R0, R3, R0, RZ ;  /* 0x0000000003007210 */ /* 0x000fe40007ffe0ff */
[----:B------:R-:W-:-:S04]  /*10910*/  LEA R6, P0, R2, c[0x0][0x450], 0x2 ;  /* 0x0001140002067a11 */ /* 0x000fc800078010ff */
[----:B------:R-:W-:Y:S02]  /*10920*/  LEA.HI.X R7, R2, c[0x0][0x454], R0, 0x2, P0 ;  /* 0x0001150002077a11 */ /* 0x000fe400000f1400 */
[----:B------:R-:W-:-:S05]  /*10930*/  MOV R0, 0xff800000 ;  /* 0xff80000000007802 */ /* 0x000fca0000000f00 */
[----:B------:R1:W-:Y:S02]  /*10940*/  STG.E [R6.64], R0 ;  /* 0x0000000006007986 */ /* 0x0003e4000c101912 */
.L_x_516:
[----:B------:R-:W-:Y:S05]  /*10950*/  BSYNC B0 ;  /* 0x0000000000007941 */ /* 0x000fea0003800000 */
.L_x_515:
[----:B-1----:R-:W1:Y:S01]  /*10960*/  S2R R6, SR_CTAID.Y ;  /* 0x0000000000067919 */ /* 0x002e620000002600 */
[----:B------:R-:W-:Y:S01]  /*10970*/  IMAD R0, R5, c[0x0][0x3a0], RZ ;  /* 0x0000e80005007a24 */ /* 0x000fe200078e02ff */
[----:B------:R-:W-:Y:S01]  /*10980*/  SHF.R.S32.HI R5, RZ, 0x1f, R12 ;  /* 0x0000001fff057819 */ /* 0x000fe2000001140c */
[C---:B------:R-:W-:Y:S01]  /*10990*/  IMAD.WIDE.U32 R2, R4.reuse, c[0x0][0x3a0], RZ ;  /* 0x0000e80004027a25 */ /* 0x040fe200078e00ff */
[----:B------:R-:W2:Y:S01]  /*109a0*/  S2R R14, SR_CTAID.X ;  /* 0x00000000000e7919 */ /* 0x000ea20000002500 */
[----:B------:R-:W-:Y:S01]  /*109b0*/  MOV R8, c[0x0][0x4e8] ;  /* 0x00013a0000087a02 */ /* 0x000fe20000000f00 */
[----:B------:R-:W-:Y:S01]  /*109c0*/  BSSY B0, `(.L_x_517) ;  /* 0x0000035000007945 */ /* 0x000fe20003800000 */
[----:B------:R-:W-:Y:S01]  /*109d0*/  LEA.HI R5, R5, R12, RZ, 0x3 ;  /* 0x0000000c05057211 */ /* 0x000fe200078f18ff */
[----:B------:R-:W-:Y:S01]  /*109e0*/  IMAD R0, R4, c[0x0][0x3a4], R0 ;  /* 0x0000e90004007a24 */ /* 0x000fe200078e0200 */
[----:B------:R-:W-:Y:S02]  /*109f0*/  ISETP.NE.AND P0, PT, R8, 0x1, PT ;  /* 0x000000010800780c */ /* 0x000fe40003f05270 */
[----:B------:R-:W-:-:S02]  /*10a00*/  LOP3.LUT R4, R5, 0xfffffff8, RZ, 0xc0, !PT ;  /* 0xfffffff805047812 */ /* 0x000fc400078ec0ff */
[----:B------:R-:W-:Y:S02]  /*10a10*/  SHF.R.S32.HI R8, RZ, 0x3, R5 ;  /* 0x00000003ff087819 */ /* 0x000fe40000011405 */
[----:B------:R-:W-:Y:S01]  /*10a20*/  IADD3 R3, R3, R0, RZ ;  /* 0x0000000003037210 */ /* 0x000fe20007ffe0ff */
[----:B------:R-:W-:-:S05]  /*10a30*/  IMAD.IADD R12, R12, 0x1, -R4 ;  /* 0x000000010c0c7824 */ /* 0x000fca00078e0a04 */
[-C--:B------:R-:W-:Y:S02]  /*10a40*/  LEA R4, R12, R8.reuse, 0x5 ;  /* 0x000000080c047211 */ /* 0x080fe400078e28ff */
[----:B-1----:R-:W-:Y:S01]  /*10a50*/  SHF.R.S32.HI R7, RZ, 0x1f, R6 ;  /* 0x0000001fff077819 */ /* 0x002fe20000011406 */
[----:B------:R-:W-:Y:S01]  /*10a60*/  IMAD.WIDE.U32 R2, R6, c[0x0][0x3e8], R2 ;  /* 0x0000fa0006027a25 */ /* 0x000fe200078e0002 */
[----:B--2---:R-:W-:-:S03]  /*10a70*/  LEA R8, R14, R8, 0x7 ;  /* 0x000000080e087211 */ /* 0x004fc600078e38ff */
[----:B------:R-:W-:Y:S02]  /*10a80*/  IMAD R0, R7, c[0x0][0x3e8], RZ ;  /* 0x0000fa0007007a24 */ /* 0x000fe400078e02ff */
[----:B------:R-:W-:Y:S02]  /*10a90*/  IMAD R4, R14, 0x80, R4 ;  /* 0x000000800e047824 */ /* 0x000fe400078e0204 */
[----:B------:R-:W-:Y:S02]  /*10aa0*/  IMAD R0, R6, c[0x0][0x3ec], R0 ;  /* 0x0000fb0006007a24 */ /* 0x000fe400078e0200 */
[----:B------:R-:W-:-:S03]  /*10ab0*/  @P0 IMAD.HI.U32 R5, R4, c[0x0][0x4ec], RZ ;  /* 0x00013b0004050a27 */ /* 0x000fc600078e00ff */
[----:B------:R-:W-:Y:S01]  /*10ac0*/  IADD3 R3, R0, R3, RZ ;  /* 0x0000000300037210 */ /* 0x000fe20007ffe0ff */
[----:B------:R-:W-:Y:S01]  /*10ad0*/  IMAD R6, R11, c[0x0][0x3f0], RZ ;  /* 0x0000fc000b067a24 */ /* 0x000fe200078e02ff */
[----:B------:R-:W-:Y:S02]  /*10ae0*/  MOV R0, R4 ;  /* 0x0000000400007202 */ /* 0x000fe40000000f00 */
[----:B------:R-:W-:Y:S01]  /*10af0*/  @P0 SHF.R.U32.HI R0, RZ, c[0x0][0x4f0], R5 ;  /* 0x00013c00ff000a19 */ /* 0x000fe20000011605 */
[C---:B------:R-:W-:Y:S02]  /*10b00*/  IMAD R7, R10.reuse, c[0x0][0x3f4], R6 ;  /* 0x0000fd000a077a24 */ /* 0x040fe400078e0206 */
[----:B------:R-:W-:Y:S01]  /*10b10*/  IMAD.WIDE.U32 R2, R10, c[0x0][0x3f0], R2 ;  /* 0x0000fc000a027a25 */ /* 0x000fe200078e0002 */
[----:B------:R-:W-:-:S03]  /*10b20*/  SHF.R.S32.HI R6, RZ, 0x1f, R0 ;  /* 0x0000001fff067819 */ /* 0x000fc60000011400 */
[----:B------:R-:W-:Y:S01]  /*10b30*/  IMAD.MOV R5, RZ, RZ, -R0 ;  /* 0x000000ffff057224 */ /* 0x000fe200078e0a00 */
[----:B------:R-:W-:Y:S01]  /*10b40*/  IADD3 R3, R3, R7, RZ ;  /* 0x0000000703037210 */ /* 0x000fe20007ffe0ff */
[----:B------:R-:W-:Y:S02]  /*10b50*/  IMAD R6, R6, c[0x0][0x3e0], RZ ;  /* 0x0000f80006067a24 */ /* 0x000fe400078e02ff */
[----:B------:R-:W-:Y:S02]  /*10b60*/  IMAD R5, R5, c[0x0][0x4e8], R4 ;  /* 0x00013a0005057a24 */ /* 0x000fe400078e0204 */
[----:B------:R-:W-:-:S03]  /*10b70*/  IMAD.WIDE.U32 R2, R0, c[0x0][0x3e0], R2 ;  /* 0x0000f80000027a25 */ /* 0x000fc600078e0002 */
[----:B------:R-:W-:Y:S01]  /*10b80*/  SHF.R.S32.HI R4, RZ, 0x1f, R5 ;  /* 0x0000001fff047819 */ /* 0x000fe20000011405 */
[----:B------:R-:W-:Y:S02]  /*10b90*/  IMAD R0, R0, c[0x0][0x3e4], R6 ;  /* 0x0000f90000007a24 */ /* 0x000fe400078e0206 */
[----:B-----5:R-:W-:-:S03]  /*10ba0*/  IMAD R10, R13, c[0x0][0x4e8], RZ ;  /* 0x00013a000d0a7a24 */ /* 0x020fc600078e02ff */
[----:B------:R-:W-:Y:S01]  /*10bb0*/  IADD3 R3, R3, R0, RZ ;  /* 0x0000000003037210 */ /* 0x000fe20007ffe0ff */
[----:B------:R-:W-:-:S04]  /*10bc0*/  IMAD R0, R4, c[0x0][0x3d8], RZ ;  /* 0x0000f60004007a24 */ /* 0x000fc800078e02ff */
[C---:B------:R-:W-:Y:S02]  /*10bd0*/  IMAD R0, R5.reuse, c[0x0][0x3dc], R0 ;  /* 0x0000f70005007a24 */ /* 0x040fe400078e0200 */
[----:B------:R-:W-:-:S04]  /*10be0*/  IMAD.WIDE.U32 R2, R5, c[0x0][0x3d8], R2 ;  /* 0x0000f60005027a25 */ /* 0x000fc800078e0002 */
[----:B------:R-:W-:Y:S01]  /*10bf0*/  IMAD.IADD R0, R3, 0x1, R0 ;  /* 0x0000000103007824 */ /* 0x000fe200078e0200 */
[----:B------:R-:W-:-:S04]  /*10c00*/  LEA R11, P0, R2, c[0x0][0x380], 0x1 ;  /* 0x0000e000020b7a11 */ /* 0x000fc800078008ff */
        /* <DEDUP_REMOVED lines=16> */
.L_x_518:
[----:B------:R-:W-:Y:S05]  /*10d10*/  BSYNC B0 ;  /* 0x0000000000007941 */ /* 0x000fea0003800000 */
.L_x_517:
        /* <DEDUP_REMOVED lines=15> */
.L_x_520:
[----:B------:R-:W-:Y:S05]  /*10e10*/  BSYNC B0 ;  /* 0x0000000000007941 */ /* 0x000fea0003800000 */
.L_x_519:
        /* <DEDUP_REMOVED lines=15> */
.L_x_522:
[----:B------:R-:W-:Y:S05]  /*10f10*/  BSYNC B0 ;  /* 0x0000000000007941 */ /* 0x000fea0003800000 */
.L_x_521:
        /* <DEDUP_REMOVED lines=16> */
.L_x_523:
        /* <DEDUP_REMOVED lines=14> */
.L_x_1721:


//--------------------- .text._ZN7cutlass13device_kernelIN5flash19enable_sm80_to_sm89INS1_16FlashAttnFwdSm80INS1_25CollectiveMainloopFwdSm80ILi8ELi1ELb1EN4cute5tupleIJNS5_1CILi128EEES8_S8_EEELi128ENS_6half_tEfNS_4arch4Sm80ELb1ELb0ELb1ELb1ELb0ELb1ELb1ELb0EEENS1_21CollectiveEpilogueFwdIS9_NS6_IJNS7_ILi1EEESF_SF_EEESA_SC_Li256ELb1ELb1ELb0ELb0EEENS1_19SingleTileSchedulerILb1ELb0ELb1ELi128EEEEEEEEEvNT_6ParamsE --------------------------
	.section	.text._ZN7cutlass13device_kernelIN5flash19enable_sm80_to_sm89INS1_16FlashAttnFwdSm80INS1_25CollectiveMainloopFwdSm80ILi8ELi1ELb1EN4cute5tupleIJNS5_1CILi128EEES8_S8_EEELi128ENS_6half_tEfNS_4arch4Sm80ELb1ELb0ELb1ELb1ELb0ELb1ELb1ELb0EEENS1_21CollectiveEpilogueFwdIS9_NS6_IJNS7_ILi1EEESF_SF_EEESA_SC_Li256ELb1ELb1ELb0ELb0EEENS1_19SingleTileSchedulerILb1ELb0ELb1ELi128EEEEEEEEEvNT_6ParamsE,"ax",@progbits
	.sectioninfo	@"SHI_REGISTERS=255"
	.align	128
.text._ZN7cutlass13device_kernelIN5flash19enable_sm80_to_sm89INS1_16FlashAttnFwdSm80INS1_25CollectiveMainloopFwdSm80ILi8ELi1ELb1EN4cute5tupleIJNS5_1CILi128EEES8_S8_EEELi128ENS_6half_tEfNS_4arch4Sm80ELb1ELb0ELb1ELb1ELb0ELb1ELb1ELb0EEENS1_21CollectiveEpilogueFwdIS9_NS6_IJNS7_ILi1EEESF_SF_EEESA_SC_Li256ELb1ELb1ELb0ELb0EEENS1_19SingleTileSchedulerILb1ELb0ELb1ELi128EEEEEEEEEvNT_6ParamsE:
        .type           _ZN7cutlass13device_kernelIN5flash19enable_sm80_to_sm89INS1_16FlashAttnFwdSm80INS1_25CollectiveMainloopFwdSm80ILi8ELi1ELb1EN4cute5tupleIJNS5_1CILi128EEES8_S8_EEELi128ENS_6half_tEfNS_4arch4Sm80ELb1ELb0ELb1ELb1ELb0ELb1ELb1ELb0EEENS1_21CollectiveEpilogueFwdIS9_NS6_IJNS7_ILi1EEESF_SF_EEESA_SC_Li256ELb1ELb1ELb0ELb0EEENS1_19SingleTileSchedulerILb1ELb0ELb1ELi128EEEEEEEEEvNT_6ParamsE,@function
        .size           _ZN7cutlass13device_kernelIN5flash19enable_sm80_to_sm89INS1_16FlashAttnFwdSm80INS1_25CollectiveMainloopFwdSm80ILi8ELi1ELb1EN4cute5tupleIJNS5_1CILi128EEES8_S8_EEELi128ENS_6half_tEfNS_4arch4Sm80ELb1ELb0ELb1ELb1ELb0ELb1ELb1ELb0EEENS1_21CollectiveEpilogueFwdIS9_NS6_IJNS7_ILi1EEESF_SF_EEESA_SC_Li256ELb1ELb1ELb0ELb0EEENS1_19SingleTileSchedulerILb1ELb0ELb1ELi128EEEEEEEEEvNT_6ParamsE,(.L_x_1722 - _ZN7cutlass13device_kernelIN5flash19enable_sm80_to_sm89INS1_16FlashAttnFwdSm80INS1_25CollectiveMainloopFwdSm80ILi8ELi1ELb1EN4cute5tupleIJNS5_1CILi128EEES8_S8_EEELi128ENS_6half_tEfNS_4arch4Sm80ELb1ELb0ELb1ELb1ELb0ELb1ELb1ELb0EEENS1_21CollectiveEpilogueFwdIS9_NS6_IJNS7_ILi1EEESF_SF_EEESA_SC_Li256ELb1ELb1ELb0ELb0EEENS1_19SingleTileSchedulerILb1ELb0ELb1ELi128EEEEEEEEEvNT_6ParamsE)
        .other          _ZN7cutlass13device_kernelIN5flash19enable_sm80_to_sm89INS1_16FlashAttnFwdSm80INS1_25CollectiveMainloopFwdSm80ILi8ELi1ELb1EN4cute5tupleIJNS5_1CILi128EEES8_S8_EEELi128ENS_6half_tEfNS_4arch4Sm80ELb1ELb0ELb1ELb1ELb0ELb1ELb1ELb0EEENS1_21CollectiveEpilogueFwdIS9_NS6_IJNS7_ILi1EEESF_SF_EEESA_SC_Li256ELb1ELb1ELb0ELb0EEENS1_19SingleTileSchedulerILb1ELb0ELb1ELi128EEEEEEEEEvNT_6ParamsE,@"STO_CUDA_ENTRY STV_DEFAULT"
_ZN7cutlass13device_kernelIN5flash19enable_sm80_to_sm89INS1_16FlashAttnFwdSm80INS1_25CollectiveMainloopFwdSm80ILi8ELi1ELb1EN4cute5tupleIJNS5_1CILi128EEES8_S8_EEELi128ENS_6half_tEfNS_4arch4Sm80ELb1ELb0ELb1ELb1ELb0ELb1ELb1ELb0EEENS1_21CollectiveEpilogueFwdIS9_NS6_IJNS7_ILi1EEESF_SF_EEESA_SC_Li256ELb1ELb1ELb0ELb0EEENS1_19SingleTileSchedulerILb1ELb0ELb1ELi128EEEEEEEEEvNT_6ParamsE:
        /* <DEDUP_REMOVED lines=17> */
.L_x_525:
        /* <DEDUP_REMOVED lines=8> */
.L_x_527:
[----:B------:R-:W-:-:S04]  /*0190*/  MOV R0, c[0x0][0x54c] ;  /* 0x0001530000007a02 */ /* 0x000fc80000000f00 */
.L_x_526:
[----:B------:R-:W-:Y:S01]  /*01a0*/  USHF.L.U32 UR4, UR4, 0x7, URZ ;  /* 0x0000000704047899 */ /* 0x000fe2000800063f */
[----:B-----5:R-:W-:-:S05]  /*01b0*/  IMAD R0, R0, c[0x0][0x548], RZ ;  /* 0x0001520000007a24 */ /* 0x020fca00078e02ff */
[----:B------:R-:W-:-:S04]  /*01c0*/  MOV R12, UR4 ;  /* 0x00000004000c7c02 */ /* 0x000fc80008000f00 */
[----:B------:R-:W-:-:S04]  /*01d0*/  ISETP.GE.AND P0, PT, R12, R0, PT ;  /* 0x000000000c00720c */ /* 0x000fc80003f06270 */
[----:B------:R-:W-:-:S05]  /*01e0*/  SEL R0, R5, 0xffffffff, !P0 ;  /* 0xffffffff05007807 */ /* 0x000fca0004000000 */
[----:B------:R2:W-:Y:S01]  /*01f0*/  STL [R1+0x44], R0 ;  /* 0x0000440001007387 */ /* 0x0005e20000100800 */
[----:B------:R-:W-:Y:S05]  /*0200*/  BRA `(.L_x_528) ;  /* 0x0000014000007947 */ /* 0x000fea0003800000 */
.L_x_524:
[----:B------:R-:W-:-:S04]  /*0210*/  ISETP.NE.U32.AND P0, PT, RZ, c[0x0][0x568], PT ;  /* 0x00015a00ff007a0c */ /* 0x000fc80003f05070 */
[----:B------:R-:W-:-:S13]  /*0220*/  ISETP.NE.AND.EX P0, PT, RZ, c[0x0][0x56c], PT, P0 ;  /* 0x00015b00ff007a0c */ /* 0x000fda0003f05300 */
[----:B------:R-:W-:Y:S05]  /*0230*/  @!P0 BRA `(.L_x_529) ;  /* 0x0000002000008947 */ /* 0x000fea0003800000 */
[----:B------:R1:W5:Y:S01]  /*0240*/  LDG.E R0, [R2.64] ;  /* 0x0000000802007981 */ /* 0x000362000c1e1900 */
[----:B------:R-:W-:Y:S05]  /*0250*/  BRA `(.L_x_530) ;  /* 0x0000009000007947 */ /* 0x000fea0003800000 */
.L_x_529:
        /* <DEDUP_REMOVED lines=8> */
.L_x_531:
[----:B------:R-:W-:-:S04]  /*02e0*/  MOV R0, c[0x0][0x54c] ;  /* 0x0001530000007a02 */ /* 0x000fc80000000f00 */
.L_x_530:
[----:B------:R-:W-:Y:S01]  /*02f0*/  USHF.L.U32 UR4, UR4, 0x7, URZ ;  /* 0x0000000704047899 */ /* 0x000fe2000800063f */
[----:B-----5:R-:W-:-:S05]  /*0300*/  IMAD R0, R0, c[0x0][0x548], RZ ;  /* 0x0001520000007a24 */ /* 0x020fca00078e02ff */
[----:B------:R-:W-:-:S04]  /*0310*/  MOV R12, UR4 ;  /* 0x00000004000c7c02 */ /* 0x000fc80008000f00 */
[----:B------:R-:W-:-:S04]  /*0320*/  ISETP.GE.AND P0, PT, R12, R0, PT ;  /* 0x000000000c00720c */ /* 0x000fc80003f06270 */
[----:B------:R-:W-:-:S05]  /*0330*/  SEL R0, R5, 0xffffffff, !P0 ;  /* 0xffffffff05007807 */ /* 0x000fca0004000000 */
[----:B------:R2:W-:Y:S04]  /*0340*/  STL [R1+0x44], R0 ;  /* 0x0000440001007387 */ /* 0x0005e80000100800 */
.L_x_528:
[----:B------:R-:W3:Y:S02]  /*0350*/  LDL R18, [R1+0x44] ;  /* 0x0000440001127983 */ /* 0x000ee40000100800 */
[----:B---3--:R-:W-:-:S13]  /*0360*/  ISETP.GE.AND P0, PT, R18, RZ, PT ;  /* 0x000000ff1200720c */ /* 0x008fda0003f06270 */
[----:B------:R-:W-:Y:S05]  /*0370*/  @!P0 EXIT ;  /* 0x000000000000894d */ /* 0x000fea0003800000 */
[----:B------:R-:W-:Y:S01]  /*0380*/  ISETP.NE.U32.AND P0, PT, RZ, c[0x0][0x370], PT ;  /* 0x0000dc00ff007a0c */ /* 0x000fe20003f05070 */
[----:B--2---:R-:W-:Y:S01]  /*0390*/  IMAD.MOV.U32 R0, RZ, RZ, c[0x0][0x168] ;  /* 0x00005a00ff007624 */ /* 0x004fe200078e00ff */
[----:B------:R-:W-:Y:S01]  /*03a0*/  ISETP.NE.U32.AND P1, PT, RZ, c[0x0][0x360], PT ;  /* 0x0000d800ff007a0c */ /* 0x000fe20003f25070 */
[----:B------:R-:W-:Y:S01]  /*03b0*/  IMAD.MOV.U32 R179, RZ, RZ, RZ ;  /* 0x000000ffffb37224 */ /* 0x000fe200078e00ff */
[----:B------:R-:W-:Y:S01]  /*03c0*/  ISETP.NE.AND.EX P2, PT, RZ, c[0x0][0x374], PT, P0 ;  /* 0x0000dd00ff007a0c */ /* 0x000fe20003f45300 */
[----:B------:R-:W-:Y:S01]  /*03d0*/  IMAD.MOV.U32 R174, RZ, RZ, RZ ;  /* 0x000000ffffae7224 */ /* 0x000fe200078e00ff */
[----:B------:R-:W-:Y:S01]  /*03e0*/  ISETP.NE.AND.EX P0, PT, RZ, c[0x0][0x364], PT, P1 ;  /* 0x0000d900ff007a0c */ /* 0x000fe20003f05310 */
[----:B------:R-:W-:Y:S01]  /*03f0*/  IMAD.MOV.U32 R182, RZ, RZ, RZ ;  /* 0x000000ffffb67224 */ /* 0x000fe200078e00ff */
[----:B------:R-:W-:Y:S01]  /*0400*/  ISETP.NE.U32.AND P1, PT, RZ, c[0x0][0x348], PT ;  /* 0x0000d200ff007a0c */ /* 0x000fe20003f25070 */
[----:B------:R-:W-:Y:S01]  /*0410*/  IMAD.WIDE R6, R18, R14, c[0x0][0x348] ;  /* 0x0000d20012067625 */ /* 0x000fe200078e020e */
[----:B------:R-:W-:-:S02]  /*0420*/  ISETP.NE.U32.AND P5, PT, RZ, c[0x0][0x350], PT ;  /* 0x0000d400ff007a0c */ /* 0x000fc40003fa5070 */
[----:B------:R-:W-:Y:S01]  /*0430*/  ISETP.NE.U32.AND P3, PT, RZ, c[0x0][0x358], PT ;  /* 0x0000d600ff007a0c */ /* 0x000fe20003f65070 */
[CC--:B------:R-:W-:Y:S01]  /*0440*/  IMAD.WIDE R4, R18.reuse, R14.reuse, c[0x0][0x350] ;  /* 0x0000d40012047625 */ /* 0x0c0fe200078e020e */
[----:B------:R-:W-:Y:S02]  /*0450*/  ISETP.NE.AND.EX P1, PT, RZ, c[0x0][0x34c], PT, P1 ;  /* 0x0000d300ff007a0c */ /* 0x000fe40003f25310 */
[----:B------:R-:W-:Y:S01]  /*0460*/  ISETP.NE.AND.EX P5, PT, RZ, c[0x0][0x354], PT, P5 ;  /* 0x0000d500ff007a0c */ /* 0x000fe20003fa5350 */
[CC--:B------:R-:W-:Y:S01]  /*0470*/  @P2 IMAD.WIDE R10, R18.reuse, R14.reuse, c[0x0][0x370] ;  /* 0x0000dc00120a2625 */ /* 0x0c0fe200078e020e */
[----:B------:R-:W-:Y:S02]  /*0480*/  ISETP.NE.AND.EX P3, PT, RZ, c[0x0][0x35c], PT, P3 ;  /* 0x0000d700ff007a0c */ /* 0x000fe40003f65330 */
[----:B------:R-:W-:Y:S01]  /*0490*/  MOV R13, RZ ;  /* 0x000000ff000d7202 */ /* 0x000fe20000000f00 */
[CC--:B------:R-:W-:Y:S01]  /*04a0*/  @P0 IMAD.WIDE R8, R18.reuse, R14.reuse, c[0x0][0x360] ;  /* 0x0000d80012080625 */ /* 0x0c0fe200078e020e */
[----:B------:R2:W5:Y:S03]  /*04b0*/  @P2 LDG.E R179, [R10.64] ;  /* 0x000000080ab32981 */ /* 0x000566000c1e1900 */
[----:B-1----:R-:W-:Y:S01]  /*04c0*/  IMAD.WIDE R2, R18, R14, c[0x0][0x358] ;  /* 0x0000d60012027625 */ /* 0x002fe200078e020e */
[----:B------:R1:W3:Y:S04]  /*04d0*/  @P0 LDG.E R0, [R8.64] ;  /* 0x0000000808000981 */ /* 0x0002e8000c1e1900 */
[----:B------:R2:W5:Y:S04]  /*04e0*/  @P1 LDG.E R174, [R6.64] ;  /* 0x0000000806ae1981 */ /* 0x000568000c1e1900 */
[----:B------:R2:W5:Y:S04]  /*04f0*/  @P5 LDG.E R182, [R4.64] ;  /* 0x0000000804b65981 */ /* 0x000568000c1e1900 */
[----:B------:R2:W5:Y:S04]  /*0500*/  @P3 LDG.E R13, [R2.64] ;  /* 0x00000008020d3981 */ /* 0x000568000c1e1900 */
[----:B------:R-:W4:Y:S01]  /*0510*/  S2R R26, SR_CTAID.Y ;  /* 0x00000000001a7919 */ /* 0x000f220000002600 */
[----:B------:R-:W-:Y:S01]  /*0520*/  MOV R127, c[0x0][0x228] ;  /* 0x00008a00007f7a02 */ /* 0x000fe20000000f00 */
[----:B-1----:R-:W-:Y:S01]  /*0530*/  IMAD.MOV.U32 R8, RZ, RZ, c[0x0][0x1d0] ;  /* 0x00007400ff087624 */ /* 0x002fe200078e00ff */
[----:B----4-:R-:W-:Y:S01]  /*0540*/  SHF.R.S32.HI R214, RZ, 0x1f, R26 ;  /* 0x0000001fffd67819 */ /* 0x010fe2000001141a */
[----:B---3--:R2:W-:Y:S01]  /*0550*/  STL [R1+0x34], R0 ;  /* 0x0000340001007387 */ /* 0x0085e20000100800 */
[----:B------:R-:W-:Y:S01]  /*0560*/  IMAD.MOV.U32 R9, RZ, RZ, R0 ;  /* 0x000000ffff097224 */ /* 0x000fe200078e0000 */
[----:B------:R-:W-:Y:S05]  /*0570*/  @P0 BRA `(.L_x_532) ;  /* 0x0000005000000947 */ /* 0x000fea0003800000 */
[----:B------:R-:W-:Y:S05]  /*0580*/  @!P1 BRA `(.L_x_532) ;  /* 0x0000004000009947 */ /* 0x000fea0003800000 */
[----:B--2---:R1:W2:Y:S04]  /*0590*/  LDG.E R0, [R6.64] ;  /* 0x0000000806007981 */ /* 0x0042a8000c1e1900 */
[----:B-1----:R-:W2:Y:S02]  /*05a0*/  LDG.E R6, [R6.64+0x4] ;  /* 0x0000040806067981 */ /* 0x002ea4000c1e1900 */
[----:B--2---:R-:W-:-:S05]  /*05b0*/  IADD3 R9, -R0, R6, RZ ;  /* 0x0000000600097210 */ /* 0x004fca0007ffe1ff */
[----:B------:R1:W-:Y:S02]  /*05c0*/  STL [R1+0x34], R9 ;  /* 0x0000340901007387 */ /* 0x0003e40000100800 */
.L_x_532:
[----:B------:R-:W-:-:S04]  /*05d0*/  ISETP.NE.U32.AND P0, PT, RZ, c[0x0][0x368], PT ;  /* 0x0000da00ff007a0c */ /* 0x000fc80003f05070 */
[----:B------:R-:W-:-:S13]  /*05e0*/  ISETP.NE.AND.EX P0, PT, RZ, c[0x0][0x36c], PT, P0 ;  /* 0x0000db00ff007a0c */ /* 0x000fda0003f05300 */
[----:B------:R-:W-:Y:S05]  /*05f0*/  @!P0 BRA `(.L_x_533) ;  /* 0x0000003000008947 */ /* 0x000fea0003800000 */
[----:B--2---:R-:W-:-:S05]  /*0600*/  IMAD.WIDE R4, R18, R14, c[0x0][0x368] ;  /* 0x0000da0012047625 */ /* 0x004fca00078e020e */
[----:B------:R2:W5:Y:S01]  /*0610*/  LDG.E R8, [R4.64] ;  /* 0x0000000804087981 */ /* 0x000562000c1e1900 */
[----:B------:R-:W-:Y:S05]  /*0620*/  BRA `(.L_x_534) ;  /* 0x0000004000007947 */ /* 0x000fea0003800000 */
.L_x_533:
[----:B------:R-:W-:Y:S05]  /*0630*/  @!P5 BRA `(.L_x_534) ;  /* 0x000000300000d947 */ /* 0x000fea0003800000 */
[----:B--2---:R2:W3:Y:S04]  /*0640*/  LDG.E R0, [R4.64] ;  /* 0x0000000804007981 */ /* 0x0044e8000c1e1900 */
[----:B--2---:R-:W3:Y:S02]  /*0650*/  LDG.E R4, [R4.64+0x4] ;  /* 0x0000040804047981 */ /* 0x004ee4000c1e1900 */
[----:B---3--:R-:W-:Y:S02]  /*0660*/  IADD3 R8, -R0, R4, RZ ;  /* 0x0000000400087210 */ /* 0x008fe40007ffe1ff */
.L_x_534:
[----:B--2---:R2:W3:Y:S04]  /*0670*/  @P3 LDG.E R4, [R2.64] ;  /* 0x0000000802043981 */ /* 0x0044e8000c1e1900 */
[----:B------:R2:W3:Y:S01]  /*0680*/  @P3 LDG.E R0, [R2.64+0x4] ;  /* 0x0000040802003981 */ /* 0x0004e2000c1e1900 */
[----:B------:R-:W-:Y:S01]  /*0690*/  ISETP.NE.U32.AND P0, PT, RZ, c[0x0][0x378], PT ;  /* 0x0000de00ff007a0c */ /* 0x000fe20003f05070 */
[----:B-----5:R-:W-:-:S03]  /*06a0*/  IMAD.MOV.U32 R166, RZ, RZ, R8 ;  /* 0x000000ffffa67224 */ /* 0x020fc600078e0008 */
[----:B------:R-:W-:Y:S01]  /*06b0*/  ISETP.NE.AND.EX P0, PT, RZ, c[0x0][0x37c], PT, P0 ;  /* 0x0000df00ff007a0c */ /* 0x000fe20003f05300 */
[----:B------:R-:W-:-:S12]  /*06c0*/  IMAD.MOV.U32 R5, RZ, RZ, c[0x0][0x2c4] ;  /* 0x0000b100ff057624 */ /* 0x000fd800078e00ff */
[----:B--2---:R-:W-:-:S05]  /*06d0*/  @P0 IMAD.WIDE R2, R18, R14, c[0x0][0x378] ;  /* 0x0000de0012020625 */ /* 0x004fca00078e020e */
[----:B------:R2:W5:Y:S01]  /*06e0*/  @P0 LDG.E R166, [R2.64] ;  /* 0x0000000802a60981 */ /* 0x000562000c1e1900 */
[----:B------:R-:W-:Y:S01]  /*06f0*/  ISETP.NE.AND P0, PT, R5, 0x1, PT ;  /* 0x000000010500780c */ /* 0x000fe20003f05270 */
[----:B------:R-:W-:Y:S02]  /*0700*/  IMAD.IADD R5, R8, 0x1, -R179 ;  /* 0x0000000108057824 */ /* 0x000fe400078e0ab3 */
[----:B--2---:R-:W-:-:S05]  /*0710*/  IMAD.MOV.U32 R2, RZ, RZ, R12 ;  /* 0x000000ffff027224 */ /* 0x004fca00078e000c */
[----:B------:R2:W-:Y:S01]  /*0720*/  STL [R1+0xc], R2 ;  /* 0x00000c0201007387 */ /* 0x0005e20000100800 */
[----:B---3--:R-:W-:-:S04]  /*0730*/  @P3 IMAD.IADD R127, R0, 0x1, -R4 ;  /* 0x00000001007f3824 */ /* 0x008fc800078e0a04 */
[----:B------:R-:W-:Y:S01]  /*0740*/  @P0 IADD3 R0, R2, 0x7f, RZ ;  /* 0x0000007f02000810 */ /* 0x000fe20007ffe0ff */
[----:B------:R-:W-:-:S04]  /*0750*/  IMAD.IADD R3, R5, 0x1, R127 ;  /* 0x0000000105037824 */ /* 0x000fc800078e027f */
[----:B--2---:R-:W-:Y:S01]  /*0760*/  @P0 IMAD.HI.U32 R2, R0, c[0x0][0x2c8], RZ ;  /* 0x0000b20000020a27 */ /* 0x004fe200078e00ff */
[----:B------:R-:W-:Y:S02]  /*0770*/  IADD3 R0, R12, 0x7f, RZ ;  /* 0x0000007f0c007810 */ /* 0x000fe40007ffe0ff */
[C---:B------:R-:W-:Y:S01]  /*0780*/  IADD3 R191, R3.reuse, 0x80, -R9 ;  /* 0x0000008003bf7810 */ /* 0x040fe20007ffe809 */
[----:B------:R2:W-:Y:S01]  /*0790*/  STL [R1+0x28], R3 ;  /* 0x0000280301007387 */ /* 0x0005e20000100800 */
[----:B------:R-:W-:Y:S02]  /*07a0*/  @P0 SHF.R.U32.HI R0, RZ, c[0x0][0x2cc], R2 ;  /* 0x0000b300ff000a19 */ /* 0x000fe40000011602 */
[----:B------:R-:W-:-:S03]  /*07b0*/  IADD3 R2, R3, 0x7f, RZ ;  /* 0x0000007f03027810 */ /* 0x000fc60007ffe0ff */
[----:B------:R-:W-:-:S05]  /*07c0*/  IMAD.IADD R0, R191, 0x1, R0 ;  /* 0x00000001bf007824 */ /* 0x000fca00078e0200 */
[----:B------:R-:W-:-:S04]  /*07d0*/  SHF.R.S32.HI R4, RZ, 0x1f, R0 ;  /* 0x0000001fff047819 */ /* 0x000fc80000011400 */
[----:B------:R-:W-:-:S04]  /*07e0*/  LEA.HI R0, R4, R0, RZ, 0x7 ;  /* 0x0000000004007211 */ /* 0x000fc800078f38ff */
[----:B------:R-:W-:Y:S02]  /*07f0*/  SHF.R.S32.HI R0, RZ, 0x7, R0 ;  /* 0x00000007ff007819 */ /* 0x000fe40000011400 */
[----:B--2---:R-:W-:-:S04]  /*0800*/  SHF.R.S32.HI R3, RZ, 0x1f, R2 ;  /* 0x0000001fff037819 */ /* 0x004fc80000011402 */
[----:B------:R-:W-:-:S04]  /*0810*/  LEA.HI R2, R3, R2, RZ, 0x7 ;  /* 0x0000000203027211 */ /* 0x000fc800078f38ff */
[----:B------:R-:W-:-:S04]  /*0820*/  SHF.R.S32.HI R190, RZ, 0x7, R2 ;  /* 0x00000007ffbe7819 */ /* 0x000fc80000011402 */
[----:B------:R-:W-:Y:S01]  /*0830*/  IMNMX R2, R190, R0, PT ;  /* 0x00000000be027217 */ /* 0x000fe20003800200 */
[----:B------:R-:W-:-:S04]  /*0840*/  IMAD.MOV R0, RZ, RZ, -R5 ;  /* 0x000000ffff007224 */ /* 0x000fc800078e0a05 */
[----:B------:R-:W-:Y:S01]  /*0850*/  IMAD R3, R2, 0x80, -R5 ;  /* 0x0000008002037824 */ /* 0x000fe200078e0a05 */
        /* <DEDUP_REMOVED lines=11> */
[----:B------:R-:W-:-:S04]  /*0910*/  ISETP.NE.U32.AND P4, PT, RZ, c[0x0][0x340], PT ;  /* 0x0000d000ff007a0c */ /* 0x000fc80003f85070 */
[----:B------:R-:W-:-:S13]  /*0920*/  ISETP.NE.AND.EX P4, PT, RZ, c[0x0][0x344], PT, P4 ;  /* 0x0000d100ff007a0c */ /* 0x000fda0003f85340 */
[----:B------:R-:W-:-:S05]  /*0930*/  @P4 IMAD.WIDE R2, R18, R14, c[0x0][0x340] ;  /* 0x0000d00012024625 */ /* 0x000fca00078e020e */
[----:B------:R2:W3:Y:S01]  /*0940*/  @P4 LDG.E R16, [R2.64] ;  /* 0x0000000802104981 */ /* 0x0004e2000c1e1900 */
[----:B------:R-:W-:Y:S01]  /*0950*/  SHF.R.S32.HI R6, RZ, 0x1f, R213 ;  /* 0x0000001fff067819 */ /* 0x000fe200000114d5 */
[----:B------:R-:W-:Y:S01]  /*0960*/  IMAD.MOV.U32 R170, RZ, RZ, c[0x0][0x238] ;  /* 0x00008e00ffaa7624 */ /* 0x000fe200078e00ff */
[----:B-1----:R-:W-:Y:S01]  /*0970*/  SHF.R.S32.HI R9, RZ, 0x1f, R18 ;  /* 0x0000001fff097819 */ /* 0x002fe20000011412 */
        /* <DEDUP_REMOVED lines=26> */
[----:B--2---:R-:W-:Y:S01]  /*0b20*/  IMAD.WIDE.U32 R2, R154, c[0x0][0x238], R32 ;  /* 0x00008e009a027a25 */ /* 0x004fe200078e0020 */
        /* <DEDUP_REMOVED lines=47> */
[----:B------:R-:W-:Y:S01]  /*0e20*/  @P2 LEA R0, P3, R170, R20, 0x5 ;  /* 0x00000014aa002211 */ /* 0x000fe200078628ff */
        /* <DEDUP_REMOVED lines=35> */
[----:B---3--:R-:W-:Y:S01]  /*1060*/  @P4 SHF.R.S32.HI R17, RZ, 0x1f, R16 ;  /* 0x0000001fff114819 */ /* 0x008fe20000011410 */
        /* <DEDUP_REMOVED lines=179> */
[C---:B------:R-:W-:Y:S01]  /*1ba0*/  IADD3 R144, P1, R210.reuse, R134, RZ ;  /* 0x00000086d2907210 */ /* 0x040fe20007f3e0ff */
        /* <DEDUP_REMOVED lines=30> */
.L_x_582:
        /* <DEDUP_REMOVED lines=50> */
.L_x_540:
[----:B------:R-:W-:Y:S05]  /*20b0*/  BSYNC B0 ;  /* 0x0000000000007941 */ /* 0x000fea0003800000 */
.L_x_539:
        /* <DEDUP_REMOVED lines=40> */
.L_x_542:
[----:B------:R-:W-:Y:S05]  /*2340*/  BSYNC B0 ;  /* 0x0000000000007941 */ /* 0x000fea0003800000 */
.L_x_541:
        /* <DEDUP_REMOVED lines=40> */
.L_x_544:
[----:B------:R-:W-:Y:S05]  /*25d0*/  BSYNC B0 ;  /* 0x0000000000007941 */ /* 0x000fea0003800000 */
.L_x_543:
        /* <DEDUP_REMOVED lines=38> */
.L_x_546:
[----:B------:R-:W-:Y:S05]  /*2840*/  BSYNC B0 ;  /* 0x0000000000007941 */ /* 0x000fea0003800000 */
.L_x_545:
        /* <DEDUP_REMOVED lines=74> */
.L_x_550:
[----:B------:R-:W-:Y:S05]  /*2cf0*/  BSYNC B0 ;  /* 0x0000000000007941 */ /* 0x000fea0003800000 */
.L_x_549:
        /* <DEDUP_REMOVED lines=59> */
.L_x_548:
[----:B------:R-:W-:Y:S05]  /*30b0*/  BSYNC B1 ;  /* 0x0000000000017941 */ /* 0x000fea0003800000 */
.L_x_547:
        /* <DEDUP_REMOVED lines=62> */
.L_x_554:
[----:B------:R-:W-:Y:S05]  /*34a0*/  BSYNC B0 ;  /* 0x0000000000007941 */ /* 0x000fea0003800000 */
.L_x_553:
        /* <DEDUP_REMOVED lines=59> */
.L_x_552:
[----:B------:R-:W-:Y:S05]  /*3860*/  BSYNC B1 ;  /* 0x0000000000017941 */ /* 0x000fea0003800000 */
.L_x_551:
        /* <DEDUP_REMOVED lines=62> */
.L_x_558:
[----:B------:R-:W-:Y:S05]  /*3c50*/  BSYNC B0 ;  /* 0x0000000000007941 */ /* 0x000fea0003800000 */
.L_x_557:
        /* <DEDUP_REMOVED lines=59> */
.L_x_556:
[----:B------:R-:W-:Y:S05]  /*4010*/  BSYNC B1 ;  /* 0x0000000000017941 */ /* 0x000fea0003800000 */
.L_x_555:
        /* <DEDUP_REMOVED lines=60> */
.L_x_561:
[----:B------:R-:W-:Y:S05]  /*43e0*/  BSYNC B0 ;  /* 0x0000000000007941 */ /* 0x000fea0003800000 */
.L_x_560:
        /* <DEDUP_REMOVED lines=59> */
.L_x_538:
        /* <DEDUP_REMOVED lines=224> */
.L_x_563:
[----:B-1----:R-:W-:Y:S05]  /*55a0*/  BSYNC B0 ;  /* 0x0000000000007941 */ /* 0x002fea0003800000 */
.L_x_562:
        /* <DEDUP_REMOVED lines=115> */
.L_x_565:
[----:B------:R-:W-:Y:S05]  /*5ce0*/  BSYNC B0 ;  /* 0x0000000000007941 */ /* 0x000fea0003800000 */
.L_x_564:
        /* <DEDUP_REMOVED lines=115> */
.L_x_567:
[----:B------:R-:W-:Y:S05]  /*6420*/  BSYNC B0 ;  /* 0x0000000000007941 */ /* 0x000fea0003800000 */
.L_x_566:
        /* <DEDUP_REMOVED lines=116> */
.L_x_537:
        /* <DEDUP_REMOVED lines=19> */
.L_x_569:
[----:B------:R-:W-:Y:S05]  /*6ca0*/  BSYNC B0 ;  /* 0x0000000000007941 */ /* 0x000fea0003800000 */
.L_x_568:
        /* <DEDUP_REMOVED lines=19> */
.L_x_571:
[----:B------:R-:W-:Y:S05]  /*6de0*/  BSYNC B0 ;  /* 0x0000000000007941 */ /* 0x000fea0003800000 */
.L_x_570:
        /* <DEDUP_REMOVED lines=19> */
.L_x_573:
[----:B------:R-:W-:Y:S05]  /*6f20*/  BSYNC B0 ;  /* 0x0000000000007941 */ /* 0x000fea0003800000 */
.L_x_572:
        /* <DEDUP_REMOVED lines=18> */
.L_x_559:
[----:B------:R-:W-:Y:S05]  /*7050*/  BSYNC B2 ;  /* 0x0000000000027941 */ /* 0x000fea0003800000 */
.L_x_536:
        /* <DEDUP_REMOVED lines=28> */
[C---:B------:R-:W-:Y:S04]  /*7220*/  @P2 LEA R6, P0, R2.reuse, c[0x0][0x250], 0x1 ;  /* 0x0000940002062a11 */ /* 0x040fe800078008ff */
[----:B------:R-:W-:Y:S01]  /*7230*/  @P2 LEA.HI.X R7, R2, c[0x0][0x254], R3, 0x1, P0 ;  /* 0x0000950002072a11 */ /* 0x000fe200000f0c03 */
[----:B------:R-:W-:Y:S01]  /*7240*/  @P1 IMAD.MOV.U32 R3, RZ, RZ, R113 ;  /* 0x000000ffff031224 */ /* 0x000fe200078e0071 */
[----:B------:R-:W-:Y:S02]  /*7250*/  ISETP.GE.AND P0, PT, R5, 0x61, PT ;  /* 0x000000610500780c */ /* 0x000fe40003f06270 */
[-C--:B------:R-:W-:Y:S05]  /*7260*/  @P1 MOV R2, R102.reuse ;  /* 0x0000006600021202 */ /* 0x080fea0000000f00 */
[C---:B------:R-:W-:Y:S06]  /*7270*/  @P1 IMAD.WIDE.U32 R2, R9.reuse, c[0x0][0x258], R2 ;  /* 0x0000960009021a25 */ /* 0x040fec00078e0002 */
        /* <DEDUP_REMOVED lines=16> */
[C---:B------:R-:W-:Y:S11]  /*7380*/  IADD3 R0, -R13.reuse, R127, RZ ;  /* 0x0000007f0d007210 */ /* 0x040ff60007ffe1ff */
        /* <DEDUP_REMOVED lines=32> */
.L_x_575:
[----:B-1----:R-:W-:Y:S05]  /*7590*/  BSYNC B0 ;  /* 0x0000000000007941 */ /* 0x002fea0003800000 */
.L_x_574:
        /* <DEDUP_REMOVED lines=19> */
.L_x_577:
[----:B------:R-:W-:Y:S05]  /*76d0*/  BSYNC B0 ;  /* 0x0000000000007941 */ /* 0x000fea0003800000 */
.L_x_576:
        /* <DEDUP_REMOVED lines=19> */
.L_x_579:
[----:B------:R-:W-:Y:S05]  /*7810*/  BSYNC B0 ;  /* 0x0000000000007941 */ /* 0x000fea0003800000 */
.L_x_578:
        /* <DEDUP_REMOVED lines=19> */
.L_x_581:
[----:B------:R-:W-:Y:S05]  /*7950*/  BSYNC B0 ;  /* 0x0000000000007941 */ /* 0x000fea0003800000 */
.L_x_580:
        /* <DEDUP_REMOVED lines=20> */
[C---:B------:R-:W-:Y:S04]  /*7aa0*/  @P0 IADD3 R4, P1, R6.reuse, R171, RZ ;  /* 0x000000ab06040210 */ /* 0x040fe80007f3e0ff */
[----:B------:R2:W-:Y:S01]  /*7ab0*/  @P0 LDGSTS.E.BYPASS.LTC128B.128 [R75+0x9100], [R6.64], !P4 ;  /* 0x09100000064b0fae */ /* 0x0005e2000e101d48 */
[C---:B------:R-:W-:Y:S01]  /*7ac0*/  @P0 IMAD.X R5, R7.reuse, 0x1, R170, P1 ;  /* 0x0000000107050824 */ /* 0x040fe200008e06aa */
[----:B------:R-:W-:Y:S02]  /*7ad0*/  @P0 IADD3 R10, P1, R6, R131, RZ ;  /* 0x00000083060a0210 */ /* 0x000fe40007f3e0ff */
        /* <DEDUP_REMOVED lines=13> */
.L_x_535:
[----:B------:R-:W3:Y:S01]  /*7bb0*/  LDL.LU R28, [R1+0x40] ;  /* 0x00004000011c7983 */ /* 0x000ee20000300800 */
[----:B------:R-:W-:-:S03]  /*7bc0*/  IMAD.MOV.U32 R177, RZ, RZ, c[0x0][0x2c4] ;  /* 0x0000b100ffb17624 */ /* 0x000fc600078e00ff */
[----:B------:R-:W4:Y:S01]  /*7bd0*/  LDL R203, [R1+0xc] ;  /* 0x00000c0001cb7983 */ /* 0x000f220000100800 */
[----:B--2---:R-:W-:Y:S01]  /*7be0*/  IADD3 R5, R182, R179, RZ ;  /* 0x000000b3b6057210 */ /* 0x004fe20007ffe0ff */
[----:B------:R-:W-:Y:S01]  /*7bf0*/  CS2R R10, SRZ ;  /* 0x00000000000a7805 */ /* 0x000fe2000001ff00 */
[----:B------:R-:W-:Y:S01]  /*7c00*/  ISETP.NE.AND P3, PT, R177, 0x1, PT ;  /* 0x00000001b100780c */ /* 0x000fe20003f65270 */
[----:B------:R-:W-:Y:S01]  /*7c10*/  IMAD.MOV.U32 R134, RZ, RZ, RZ ;  /* 0x000000ffff867224 */ /* 0x000fe200078e00ff */
[----:B------:R-:W-:Y:S01]  /*7c20*/  PLOP3.LUT P2, PT, PT, PT, PT, 0x80, 0x0 ;  /* 0x000000000000781c */ /* 0x000fe20003f4f070 */
[----:B------:R-:W-:Y:S01]  /*7c30*/  CS2R R14, SRZ ;  /* 0x00000000000e7805 */ /* 0x000fe2000001ff00 */
[----:B------:R-:W-:Y:S01]  /*7c40*/  IMAD.MOV.U32 R132, RZ, RZ, RZ ;  /* 0x000000ffff847224 */ /* 0x000fe200078e00ff */
[----:B------:R-:W-:Y:S01]  /*7c50*/  MOV R130, RZ ;  /* 0x000000ff00827202 */ /* 0x000fe20000000f00 */
[----:B-1----:R-:W-:Y:S01]  /*7c60*/  CS2R R8, SRZ ;  /* 0x0000000000087805 */ /* 0x002fe2000001ff00 */
        /* <DEDUP_REMOVED lines=19> */
[----:B------:R-:W-:Y:S01]  /*7da0*/  CS2R R24, SRZ ;  /* 0x0000000000187805 */ /* 0x000fe2000001ff00 */
[----:B------:R-:W-:Y:S01]  /*7db0*/  IMAD.MOV.U32 R100, RZ, RZ, RZ ;  /* 0x000000ffff647224 */ /* 0x000fe200078e00ff */
        /* <DEDUP_REMOVED lines=17> */
[----:B---3--:R-:W-:-:S02]  /*7ed0*/  LOP3.LUT R28, R28, 0xffffffdf, RZ, 0xc0, !PT ;  /* 0xffffffdf1c1c7812 */ /* 0x008fc400078ec0ff */
[----:B----4-:R-:W-:Y:S02]  /*7ee0*/  IADD3 R0, R203, 0x7f, RZ ;  /* 0x0000007fcb007810 */ /* 0x010fe40007ffe0ff */
[----:B------:R-:W-:-:S03]  /*7ef0*/  @P3 LOP3.LUT R28, R28, 0x20, RZ, 0xfc, !PT ;  /* 0x000000201c1c3812 */ /* 0x000fc600078efcff */
[----:B------:R-:W-:Y:S02]  /*7f00*/  @P3 IMAD.HI.U32 R2, R0, c[0x0][0x2c8], RZ ;  /* 0x0000b20000023a27 */ /* 0x000fe400078e00ff */
[----:B------:R1:W-:Y:S03]  /*7f10*/  STL [R1+0x40], R28 ;  /* 0x0000401c01007387 */ /* 0x0003e60000100800 */
[----:B------:R-:W-:-:S05]  /*7f20*/  @P3 SHF.R.U32.HI R0, RZ, c[0x0][0x2cc], R2 ;  /* 0x0000b300ff003a19 */ /* 0x000fca0000011602 */
[----:B------:R-:W-:-:S05]  /*7f30*/  IMAD.IADD R0, R191, 0x1, R0 ;  /* 0x00000001bf007824 */ /* 0x000fca00078e0200 */
[----:B------:R-:W-:-:S04]  /*7f40*/  SHF.R.S32.HI R2, RZ, 0x1f, R0 ;  /* 0x0000001fff027819 */ /* 0x000fc80000011400 */
[----:B------:R-:W-:-:S04]  /*7f50*/  LEA.HI R0, R2, R0, RZ, 0x7 ;  /* 0x0000000002007211 */ /* 0x000fc800078f38ff */
[----:B------:R-:W-:-:S04]  /*7f60*/  SHF.R.S32.HI R0, RZ, 0x7, R0 ;  /* 0x00000007ff007819 */ /* 0x000fc80000011400 */
[----:B------:R-:W-:-:S04]  /*7f70*/  IMNMX R236, R190, R0, PT ;  /* 0x00000000beec7217 */ /* 0x000fc80003800200 */
[----:B------:R-:W-:-:S13]  /*7f80*/  ISETP.GE.AND P0, PT, R236, 0x1, PT ;  /* 0x00000001ec00780c */ /* 0x000fda0003f06270 */
[----:B------:R-:W-:Y:S05]  /*7f90*/  @!P0 BRA `(.L_x_583) ;  /* 0x000136c000008947 */ /* 0x000fea0003800000 */
[----:B-1----:R-:W2:Y:S01]  /*7fa0*/  LDL R22, [R1+0x44] ;  /* 0x0000440001167983 */ /* 0x002ea20000100800 */
[----:B------:R-:W-:-:S03]  /*7fb0*/  ISETP.NE.U32.AND P0, PT, RZ, c[0x0][0x340], PT ;  /* 0x0000d000ff007a0c */ /* 0x000fc60003f05070 */
[----:B------:R-:W3:Y:S01]  /*7fc0*/  LDL R201, [R1+0x28] ;  /* 0x0000280001c97983 */ /* 0x000ee20000100800 */
[----:B------:R-:W-:-:S03]  /*7fd0*/  ISETP.NE.AND.EX P2, PT, RZ, c[0x0][0x344], PT, P0 ;  /* 0x0000d100ff007a0c */ /* 0x000fc60003f45300 */
[----:B------:R-:W4:Y:S10]  /*7fe0*/  LDL R211, [R1+0x34] ;  /* 0x0000340001d37983 */ /* 0x000f340000100800 */
[----:B------:R-:W-:Y:S01]  /*7ff0*/  @P2 IMAD.MOV.U32 R2, RZ, RZ, 0x4 ;  /* 0x00000004ff022424 */ /* 0x000fe200078e00ff */
[----:B------:R-:W-:Y:S01]  /*8000*/  SHF.R.S32.HI R0, RZ, 0x1f, R174 ;  /* 0x0000001fff007819 */ /* 0x000fe200000114ae */
[----:B------:R-:W1:Y:S01]  /*8010*/  S2R R38, SR_CTAID.Y ;  /* 0x0000000000267919 */ /* 0x000e620000002600 */
[----:B------:R-:W-:-:S03]  /*8020*/  SHF.R.S32.HI R176, RZ, 0x1f, R213 ;  /* 0x0000001fffb07819 */ /* 0x000fc600000114d5 */
[----:B------:R-:W-:Y:S01]  /*8030*/  IMAD R0, R0, c[0x0][0x178], RZ ;  /* 0x00005e0000007a24 */ /* 0x000fe200078e02ff */
[----:B------:R-:W-:-:S03]  /*8040*/  LEA.HI R6, R176, R213, RZ, 0x3 ;  /* 0x000000d5b0067211 */ /* 0x000fc600078f18ff */
[----:B------:R-:W-:Y:S01]  /*8050*/  IMAD R0, R174, c[0x0][0x17c], R0 ;  /* 0x00005f00ae007a24 */ /* 0x000fe200078e0200 */
[----:B------:R-:W-:Y:S01]  /*8060*/  SHF.R.S32.HI R70, RZ, 0x3, R6 ;  /* 0x00000003ff467819 */ /* 0x000fe20000011406 */
[----:B------:R-:W-:Y:S01]  /*8070*/  IMAD R4, R214, c[0x0][0x1b8], RZ ;  /* 0x00006e00d6047a24 */ /* 0x000fe200078e02ff */
[----:B------:R-:W-:Y:S01]  /*8080*/  ISETP.NE.U32.AND P1, PT, RZ, c[0x0][0x348], PT ;  /* 0x0000d200ff007a0c */ /* 0x000fe20003f25070 */
[----:B--2---:R-:W-:-:S05]  /*8090*/  @P2 IMAD.WIDE R2, R22, R2, c[0x0][0x340] ;  /* 0x0000d00016022625 */ /* 0x004fca00078e0202 */
[----:B------:R2:W3:Y:S01]  /*80a0*/  @P2 LDG.E R12, [R2.64] ;  /* 0x00000008020c2981 */ /* 0x0004e2000c1e1900 */
[----:B-1----:R-:W-:Y:S01]  /*80b0*/  IMAD R4, R38, c[0x0][0x1bc], R4 ;  /* 0x00006f0026047a24 */ /* 0x002fe200078e0204 */
[----:B------:R-:W-:Y:S02]  /*80c0*/  SHF.R.S32.HI R11, RZ, 0x1f, R22 ;  /* 0x0000001fff0b7819 */ /* 0x000fe40000011416 */
[----:B------:R-:W-:Y:S01]  /*80d0*/  ISETP.NE.AND.EX P1, PT, RZ, c[0x0][0x34c], PT, P1 ;  /* 0x0000d300ff007a0c */ /* 0x000fe20003f25310 */
[----:B--2---:R-:W-:-:S04]  /*80e0*/  IMAD.WIDE.U32 R2, R174, c[0x0][0x178], RZ ;  /* 0x00005e00ae027a25 */ /* 0x004fc800078e00ff */
[----:B------:R-:W-:Y:S01]  /*80f0*/  IMAD.IADD R3, R3, 0x1, R0 ;  /* 0x0000000103037824 */ /* 0x000fe200078e0200 */
[----:B------:R-:W-:-:S05]  /*8100*/  LOP3.LUT R0, R6, 0xfffffff8, RZ, 0xc0, !PT ;  /* 0xfffffff806007812 */ /* 0x000fca00078ec0ff */
[----:B------:R-:W-:-:S04]  /*8110*/  IMAD.IADD R68, R213, 0x1, -R0 ;  /* 0x00000001d5447824 */ /* 0x000fc800078e0a00 */
[----:B------:R-:W-:Y:S02]  /*8120*/  IMAD R7, R68, 0x20, R70 ;  /* 0x0000002044077824 */ /* 0x000fe400078e0246 */
[----:B------:R-:W-:-:S04]  /*8130*/  IMAD.WIDE.U32 R2, R38, c[0x0][0x1b8], R2 ;  /* 0x00006e0026027a25 */ /* 0x000fc800078e0002 */
[----:B------:R-:W-:Y:S01]  /*8140*/  IMAD.IADD R7, R203, 0x1, R7 ;  /* 0x00000001cb077824 */ /* 0x000fe200078e0207 */
[----:B------:R-:W-:Y:S01]  /*8150*/  IADD3 R34, P0, R70, R5, RZ ;  /* 0x0000000546227210 */ /* 0x000fe20007f1e0ff */
[----:B------:R-:W-:Y:S01]  /*8160*/  IMAD.IADD R3, R3, 0x1, R4 ;  /* 0x0000000103037824 */ /* 0x000fe200078e0204 */
[----:B------:R-:W-:Y:S01]  /*8170*/  SHF.R.S32.HI R4, RZ, 0x1f, R5 ;  /* 0x0000001fff047819 */ /* 0x000fe20000011405 */
[----:B------:R-:W-:Y:S01]  /*8180*/  @P3 IMAD.HI.U32 R8, R7, c[0x0][0x2c8], RZ ;  /* 0x0000b20007083a27 */ /* 0x000fe200078e00ff */
[----:B------:R-:W-:Y:S02]  /*8190*/  SEL R5, R11, RZ, !P1 ;  /* 0x000000ff0b057207 */ /* 0x000fe40004800000 */
[----:B------:R-:W-:Y:S01]  /*81a0*/  SEL R0, R22, RZ, !P1 ;  /* 0x000000ff16007207 */ /* 0x000fe20004800000 */
[----:B------:R-:W-:Y:S01]  /*81b0*/  IMAD.MOV.U32 R6, RZ, RZ, R7 ;  /* 0x000000ffff067224 */ /* 0x000fe200078e0007 */
[----:B------:R-:W-:Y:S01]  /*81c0*/  LEA.HI.X.SX32 R37, R70, R4, 0x1, P0 ;  /* 0x0000000446257211 */ /* 0x000fe200000f0eff */
[----:B------:R-:W-:Y:S01]  /*81d0*/  IMAD R4, R5, c[0x0][0x1c0], RZ ;  /* 0x0000700005047a24 */ /* 0x000fe200078e02ff */
[----:B------:R-:W-:Y:S01]  /*81e0*/  @P3 SHF.R.U32.HI R6, RZ, c[0x0][0x2cc], R8 ;  /* 0x0000b300ff063a19 */ /* 0x000fe20000011608 */
[----:B------:R-:W-:-:S02]  /*81f0*/  IMAD.SHL.U32 R30, R68, 0x8, RZ ;  /* 0x00000008441e7824 */ /* 0x000fc400078e00ff */
[C---:B------:R-:W-:Y:S01]  /*8200*/  IMAD R4, R0.reuse, c[0x0][0x1c4], R4 ;  /* 0x0000710000047a24 */ /* 0x040fe200078e0204 */
[----:B------:R-:W-:Y:S01]  /*8210*/  SHF.R.S32.HI R8, RZ, 0x1f, R6 ;  /* 0x0000001fff087819 */ /* 0x000fe20000011406 */
[----:B------:R-:W-:-:S04]  /*8220*/  IMAD.WIDE.U32 R2, R0, c[0x0][0x1c0], R2 ;  /* 0x0000700000027a25 */ /* 0x000fc800078e0002 */
[----:B------:R-:W-:Y:S01]  /*8230*/  IMAD.MOV R0, RZ, RZ, -R6 ;  /* 0x000000ffff007224 */ /* 0x000fe200078e0a06 */
[----:B------:R-:W-:Y:S01]  /*8240*/  SHF.R.S32.HI R31, RZ, 0x1f, R30 ;  /* 0x0000001fff1f7819 */ /* 0x000fe2000001141e */
[----:B------:R-:W-:Y:S02]  /*8250*/  IMAD R9, R8, c[0x0][0x1b0], RZ ;  /* 0x00006c0008097a24 */ /* 0x000fe400078e02ff */
[----:B------:R-:W-:Y:S02]  /*8260*/  IMAD R5, R37, c[0x0][0x1e0], RZ ;  /* 0x0000780025057a24 */ /* 0x000fe400078e02ff */
[----:B------:R-:W-:Y:S02]  /*8270*/  IMAD R8, R0, c[0x0][0x2c4], R7 ;  /* 0x0000b10000087a24 */ /* 0x000fe400078e0207 */
[----:B------:R-:W-:Y:S02]  /*8280*/  IMAD.IADD R3, R3, 0x1, R4 ;  /* 0x0000000103037824 */ /* 0x000fe400078e0204 */
[C---:B------:R-:W-:Y:S01]  /*8290*/  IMAD R10, R34.reuse, c[0x0][0x1e4], R5 ;  /* 0x00007900220a7a24 */ /* 0x040fe200078e0205 */
[----:B------:R-:W-:Y:S01]  /*82a0*/  SHF.R.S32.HI R0, RZ, 0x1f, R8 ;  /* 0x0000001fff007819 */ /* 0x000fe20000011408 */
[----:B------:R-:W-:-:S04]  /*82b0*/  IMAD.WIDE.U32 R4, R34, c[0x0][0x1e0], R30 ;  /* 0x0000780022047a25 */ /* 0x000fc800078e001e */
[C---:B------:R-:W-:Y:S02]  /*82c0*/  IMAD R7, R6.reuse, c[0x0][0x1b4], R9 ;  /* 0x00006d0006077a24 */ /* 0x040fe400078e0209 */
[----:B------:R-:W-:-:S04]  /*82d0*/  IMAD.WIDE.U32 R2, R6, c[0x0][0x1b0], R2 ;  /* 0x00006c0006027a25 */ /* 0x000fc800078e0002 */
[----:B------:R-:W-:Y:S02]  /*82e0*/  IMAD.IADD R5, R5, 0x1, R10 ;  /* 0x0000000105057824 */ /* 0x000fe400078e020a */
[----:B------:R-:W-:Y:S02]  /*82f0*/  IMAD.IADD R3, R3, 0x1, R7 ;  /* 0x0000000103037824 */ /* 0x000fe400078e0207 */
[----:B------:R-:W-:Y:S02]  /*8300*/  IMAD R0, R0, c[0x0][0x1a8], RZ ;  /* 0x00006a0000007a24 */ /* 0x000fe400078e02ff */
[----:B------:R-:W-:Y:S01]  /*8310*/  IMAD.WIDE.U32 R6, R38, c[0x0][0x1e8], R4 ;  /* 0x00007a0026067a25 */ /* 0x000fe200078e0004 */
[----:B------:R-:W-:-:S03]  /*8320*/  ISETP.NE.U32.AND P1, PT, RZ, c[0x0][0x350], PT ;  /* 0x0000d400ff007a0c */ /* 0x000fc60003f25070 */
[C---:B------:R-:W-:Y:S02]  /*8330*/  IMAD R0, R8.reuse, c[0x0][0x1ac], R0 ;  /* 0x00006b0008007a24 */ /* 0x040fe400078e0200 */
[----:B------:R-:W-:Y:S01]  /*8340*/  IMAD.WIDE.U32 R4, R8, c[0x0][0x1a8], R2 ;  /* 0x00006a0008047a25 */ /* 0x000fe200078e0002 */
[----:B------:R-:W-:-:S03]  /*8350*/  ISETP.NE.AND.EX P1, PT, RZ, c[0x0][0x354], PT, P1 ;  /* 0x0000d500ff007a0c */ /* 0x000fc60003f25310 */
[----:B------:R-:W-:Y:S01]  /*8360*/  IMAD.IADD R0, R5, 0x1, R0 ;  /* 0x0000000105007824 */ /* 0x000fe200078e0200 */
[----:B------:R-:W-:Y:S01]  /*8370*/  LEA R24, P0, R4, c[0x0][0x160], 0x1 ;  /* 0x0000580004187a11 */ /* 0x000fe200078008ff */
[----:B------:R-:W-:Y:S01]  /*8380*/  IMAD R9, R214, c[0x0][0x1e8], RZ ;  /* 0x00007a00d6097a24 */ /* 0x000fe200078e02ff */
[----:B------:R-:W-:Y:S01]  /*8390*/  IADD3 R168, R236, -0x1, RZ ;  /* 0xffffffffeca87810 */ /* 0x000fe20007ffe0ff */
[----:B------:R-:W-:Y:S01]  /*83a0*/  IMAD.MOV.U32 R173, RZ, RZ, c[0x0][0x1e0] ;  /* 0x00007800ffad7624 */ /* 0x000fe200078e00ff */
[----:B------:R-:W-:Y:S01]  /*83b0*/  LEA.HI.X R23, R4, c[0x0][0x164], R0, 0x1, P0 ;  /* 0x0000590004177a11 */ /* 0x000fe200000f0c00 */
[----:B------:R-:W-:Y:S02]  /*83c0*/  IMAD.MOV.U32 R0, RZ, RZ, 0x7 ;  /* 0x00000007ff007424 */ /* 0x000fe400078e00ff */
[----:B------:R-:W-:-:S03]  /*83d0*/  IMAD R9, R38, c[0x0][0x1ec], R9 ;  /* 0x00007b0026097a24 */ /* 0x000fc600078e0209 */
[----:B------:R-:W-:Y:S01]  /*83e0*/  SHF.L.U64.HI R172, R173, R0, c[0x0][0x1e4] ;  /* 0x00007900adac7619 */ /* 0x000fe20000010200 */
[----:B------:R-:W-:Y:S01]  /*83f0*/  IMAD.IADD R7, R9, 0x1, R7 ;  /* 0x0000000109077824 */ /* 0x000fe200078e0207 */
[----:B------:R-:W-:Y:S01]  /*8400*/  SHF.R.S32.HI R86, RZ, 0x1f, R168 ;  /* 0x0000001fff567819 */ /* 0x000fe200000114a8 */
[C---:B------:R-:W-:Y:S02]  /*8410*/  IMAD.SHL.U32 R174, R173.reuse, 0x80, RZ ;  /* 0x00000080adae7824 */ /* 0x040fe400078e00ff */
[----:B------:R-:W-:Y:S02]  /*8420*/  IMAD.MOV.U32 R5, RZ, RZ, c[0x0][0x1e4] ;  /* 0x00007900ff057624 */ /* 0x000fe400078e00ff */
[----:B------:R-:W-:Y:S01]  /*8430*/  IMAD.WIDE.U32 R178, R173, 0x40, RZ ;  /* 0x00000040adb27825 */ /* 0x000fe200078e00ff */
[----:B------:R-:W1:Y:S03]  /*8440*/  SHFL.IDX PT, R8, R24, 0x1, 0x181f ;  /* 0x00381f0018087f89 */ /* 0x000e6600000e0000 */
[----:B------:R-:W-:-:S02]  /*8450*/  IMAD.MOV.U32 R117, RZ, RZ, R28 ;  /* 0x000000ffff757224 */ /* 0x000fc400078e001c */
[----:B----4-:R-:W-:Y:S02]  /*8460*/  IMAD R46, R211, c[0x0][0x2c4], RZ ;  /* 0x0000b100d32e7a24 */ /* 0x010fe400078e02ff */
[----:B------:R-:W-:Y:S01]  /*8470*/  IMAD.IADD R32, R203, 0x1, R70 ;  /* 0x00000001cb207824 */ /* 0x000fe200078e0246 */
[----:B------:R-:W2:Y:S04]  /*8480*/  SHFL.IDX PT, R14, R24, RZ, 0x181f ;  /* 0x00181fff180e7589 */ /* 0x000ea800000e0000 */
[----:B------:R-:W4:Y:S04]  /*8490*/  SHFL.IDX PT, R9, R23, 0x1, 0x181f ;  /* 0x00381f0017097f89 */ /* 0x000f2800000e0000 */
[----:B------:R-:W-:Y:S01]  /*84a0*/  BAR.SYNC.DEFER_BLOCKING 0x0 ;  /* 0x0000000000007b1d */ /* 0x000fe20000010000 */
[----:B------:R-:W-:-:S05]  /*84b0*/  ISETP.GE.AND P5, PT, R32, R46, PT ;  /* 0x0000002e2000720c */ /* 0x000fca0003fa6270 */
[----:B------:R-:W-:Y:S01]  /*84c0*/  SHFL.IDX PT, R15, R23, RZ, 0x181f ;  /* 0x00181fff170f7589 */ /* 0x000fe200000e0000 */
[----:B------:R-:W-:Y:S01]  /*84d0*/  IADD3 R33, R30, 0x40, RZ ;  /* 0x000000401e217810 */ /* 0x000fe20007ffe0ff */
[----:B------:R-:W-:-:S05]  /*84e0*/  IMAD.SHL.U32 R25, R70, 0x40, RZ ;  /* 0x0000004046197824 */ /* 0x000fca00078e00ff */
[----:B------:R-:W-:-:S04]  /*84f0*/  LOP3.LUT R25, R25, 0x1c0, RZ, 0xc0, !PT ;  /* 0x000001c019197812 */ /* 0x000fc800078ec0ff */
[----:B------:R-:W-:Y:S01]  /*8500*/  SHF.R.U32.HI R43, RZ, 0x3, R25 ;  /* 0x00000003ff2b7819 */ /* 0x000fe20000011619 */
[--C-:B---3--:R-:W-:Y:S01]  /*8510*/  @P2 IMAD.MOV.U32 R2, RZ, RZ, R12.reuse ;  /* 0x000000ffff022224 */ /* 0x108fe200078e000c */
[----:B------:R-:W-:Y:S01]  /*8520*/  @P2 SHF.R.S32.HI R3, RZ, 0x1f, R12 ;  /* 0x0000001fff032819 */ /* 0x000fe2000001140c */
[----:B------:R-:W-:Y:S02]  /*8530*/  @!P2 IMAD.MOV.U32 R2, RZ, RZ, R22 ;  /* 0x000000ffff02a224 */ /* 0x000fe400078e0016 */
[----:B------:R-:W-:-:S03]  /*8540*/  @!P2 IMAD.MOV.U32 R3, RZ, RZ, R11 ;  /* 0x000000ffff03a224 */ /* 0x000fc600078e000b */
[----:B------:R-:W-:Y:S01]  /*8550*/  SEL R36, R2, RZ, !P1 ;  /* 0x000000ff02247207 */ /* 0x000fe20004800000 */
[----:B------:R-:W-:Y:S01]  /*8560*/  IMAD.IADD R2, R201, 0x1, -R70 ;  /* 0x00000001c9027824 */ /* 0x000fe200078e0a46 */
[----:B------:R-:W-:-:S03]  /*8570*/  SEL R35, R3, RZ, !P1 ;  /* 0x000000ff03237207 */ /* 0x000fc60004800000 */
[----:B------:R-:W-:Y:S02]  /*8580*/  IMAD R22, R168, -0x80, R2 ;  /* 0xffffff80a8167824 */ /* 0x000fe400078e0202 */
[----:B------:R-:W-:Y:S02]  /*8590*/  IMAD R0, R35, c[0x0][0x1f0], RZ ;  /* 0x00007c0023007a24 */ /* 0x000fe400078e02ff */
[----:B------:R-:W-:Y:S01]  /*85a0*/  IMAD.WIDE.U32 R6, R36, c[0x0][0x1f0], R6 ;  /* 0x00007c0024067a25 */ /* 0x000fe200078e0006 */
[----:B------:R-:W-:-:S03]  /*85b0*/  ISETP.GE.AND P6, PT, R22, 0x1, PT ;  /* 0x000000011600780c */ /* 0x000fc60003fc6270 */
[----:B------:R-:W-:Y:S01]  /*85c0*/  IMAD R2, R36, c[0x0][0x1f4], R0 ;  /* 0x00007d0024027a24 */ /* 0x000fe200078e0200 */
[----:B------:R-:W-:Y:S01]  /*85d0*/  ISETP.GE.AND P2, PT, R22, 0x21, PT ;  /* 0x000000211600780c */ /* 0x000fe20003f46270 */
[----:B------:R-:W-:Y:S02]  /*85e0*/  IMAD R0, R172, R168, RZ ;  /* 0x000000a8ac007224 */ /* 0x000fe400078e02ff */
[----:B------:R-:W-:Y:S02]  /*85f0*/  IMAD.IADD R205, R7, 0x1, R2 ;  /* 0x0000000107cd7824 */ /* 0x000fe400078e0202 */
[----:B------:R-:W-:Y:S02]  /*8600*/  IMAD.MOV.U32 R204, RZ, RZ, R6 ;  /* 0x000000ffffcc7224 */ /* 0x000fe400078e0006 */
[-C--:B------:R-:W-:Y:S02]  /*8610*/  IMAD R0, R86, R174.reuse, R0 ;  /* 0x000000ae56007224 */ /* 0x080fe400078e0200 */
[----:B------:R-:W-:Y:S01]  /*8620*/  IMAD.WIDE.U32 R2, R168, R174, R204 ;  /* 0x000000aea8027225 */ /* 0x000fe200078e00cc */
[----:B------:R-:W-:-:S03]  /*8630*/  ISETP.GE.AND P4, PT, R22, 0x41, PT ;  /* 0x000000411600780c */ /* 0x000fc60003f86270 */
[----:B------:R-:W-:Y:S01]  /*8640*/  IMAD.IADD R3, R3, 0x1, R0 ;  /* 0x0000000103037824 */ /* 0x000fe200078e0200 */
[----:B------:R-:W-:-:S04]  /*8650*/  @P6 LEA R18, P0, R2, c[0x0][0x1c8], 0x1 ;  /* 0x0000720002126a11 */ /* 0x000fc800078008ff */
[----:B------:R-:W-:Y:S02]  /*8660*/  @P6 LEA.HI.X R19, R2, c[0x0][0x1cc], R3, 0x1, P0 ;  /* 0x0000730002136a11 */ /* 0x000fe400000f0c03 */
[C---:B------:R-:W-:Y:S02]  /*8670*/  @P2 LEA R0, P0, R173.reuse, R2, 0x5 ;  /* 0x00000002ad002211 */ /* 0x040fe400078028ff */
[----:B------:R-:W-:Y:S02]  /*8680*/  ISETP.GE.AND P3, PT, R22, 0x61, PT ;  /* 0x000000611600780c */ /* 0x000fe40003f66270 */
[----:B------:R-:W-:Y:S01]  /*8690*/  @P2 LEA.HI.X R4, R173, R3, R5, 0x5, P0 ;  /* 0x00000003ad042211 */ /* 0x000fe200000f2c05 */
[----:B------:R3:W-:Y:S01]  /*86a0*/  STL.64 [R1+0x58], R6 ;  /* 0x0000580601007387 */ /* 0x0007e20000100a00 */
[----:B------:R-:W-:-:S04]  /*86b0*/  @P2 LEA R20, P0, R0, c[0x0][0x1c8], 0x1 ;  /* 0x0000720000142a11 */ /* 0x000fc800078008ff */
[----:B------:R-:W-:Y:S02]  /*86c0*/  @P2 LEA.HI.X R21, R0, c[0x0][0x1cc], R4, 0x1, P0 ;  /* 0x0000730000152a11 */ /* 0x000fe400000f0c04 */
[----:B------:R-:W-:Y:S01]  /*86d0*/  @P4 IADD3 R0, P0, R2, R178, RZ ;  /* 0x000000b202004210 */ /* 0x000fe20007f1e0ff */
[----:B---3--:R-:W-:-:S04]  /*86e0*/  IMAD.SHL.U32 R6, R5, 0x40, RZ ;  /* 0x0000004005067824 */ /* 0x008fc800078e00ff */
[----:B------:R-:W-:Y:S02]  /*86f0*/  IMAD.IADD R200, R179, 0x1, R6 ;  /* 0x00000001b3c87824 */ /* 0x000fe400078e0206 */
[----:B------:R-:W-:Y:S02]  /*8700*/  @P3 IMAD R5, R5, 0x60, RZ ;  /* 0x0000006005053824 */ /* 0x000fe400078e02ff */
[--C-:B------:R-:W-:Y:S01]  /*8710*/  @P4 IMAD.X R4, R200, 0x1, R3.reuse, P0 ;  /* 0x00000001c8044824 */ /* 0x100fe200000e0603 */
[----:B------:R-:W-:Y:S01]  /*8720*/  @P4 LEA R28, P0, R0, c[0x0][0x1c8], 0x1 ;  /* 0x00007200001c4a11 */ /* 0x000fe200078008ff */
[----:B------:R-:W-:-:S03]  /*8730*/  @P3 IMAD.WIDE.U32 R2, R173, 0x60, R2 ;  /* 0x00000060ad023825 */ /* 0x000fc600078e0002 */
[----:B------:R-:W-:Y:S01]  /*8740*/  @P4 LEA.HI.X R29, R0, c[0x0][0x1cc], R4, 0x1, P0 ;  /* 0x00007300001d4a11 */ /* 0x000fe200000f0c04 */
[----:B------:R-:W-:Y:S01]  /*8750*/  @P3 IMAD.IADD R0, R5, 0x1, R3 ;  /* 0x0000000105003824 */ /* 0x000fe200078e0203 */
[----:B------:R-:W-:Y:S01]  /*8760*/  @P3 LEA R26, P0, R2, c[0x0][0x1c8], 0x1 ;  /* 0x00007200021a3a11 */ /* 0x000fe200078008ff */
[----:B------:R-:W3:Y:S01]  /*8770*/  SHFL.IDX PT, R4, R24, 0x2, 0x181f ;  /* 0x00581f0018047f89 */ /* 0x000ee200000e0000 */
[----:B------:R-:W-:Y:S02]  /*8780*/  IADD3 R3, R32, 0x20, RZ ;  /* 0x0000002020037810 */ /* 0x000fe40007ffe0ff */
[----:B------:R-:W-:Y:S01]  /*8790*/  @P3 LEA.HI.X R27, R2, c[0x0][0x1cc], R0, 0x1, P0 ;  /* 0x00007300021b3a11 */ /* 0x000fe200000f0c00 */
[----:B------:R-:W3:Y:S01]  /*87a0*/  SHFL.IDX PT, R5, R23, 0x2, 0x181f ;  /* 0x00581f0017057f89 */ /* 0x000ee200000e0000 */
[----:B------:R-:W-:Y:S02]  /*87b0*/  IADD3 R0, R32, 0x40, RZ ;  /* 0x0000004020007810 */ /* 0x000fe40007ffe0ff */
[-C--:B------:R-:W-:Y:S01]  /*87c0*/  ISETP.GE.AND P3, PT, R3, R46.reuse, PT ;  /* 0x0000002e0300720c */ /* 0x080fe20003f66270 */
[----:B------:R3:W3:Y:S01]  /*87d0*/  SHFL.IDX PT, R2, R24, 0x3, 0x181f ;  /* 0x00781f0018027f89 */ /* 0x0006e200000e0000 */
[----:B------:R-:W-:-:S02]  /*87e0*/  ISETP.GE.AND P4, PT, R0, R46, PT ;  /* 0x0000002e0000720c */ /* 0x000fc40003f86270 */
[----:B------:R-:W-:Y:S01]  /*87f0*/  IADD3 R0, R32, 0x60, RZ ;  /* 0x0000006020007810 */ /* 0x000fe20007ffe0ff */
[----:B------:R3:W3:Y:S03]  /*8800*/  SHFL.IDX PT, R3, R23, 0x3, 0x181f ;  /* 0x00781f0017037f89 */ /* 0x0006e600000e0000 */
[----:B------:R-:W-:Y:S02]  /*8810*/  ISETP.GE.AND P6, PT, R0, R46, PT ;  /* 0x0000002e0000720c */ /* 0x000fe40003fc6270 */
[----:B------:R-:W-:-:S03]  /*8820*/  @!P5 SHF.R.S32.HI R0, RZ, 0x1f, R33 ;  /* 0x0000001fff00d819 */ /* 0x000fc60000011421 */
[----:B-1----:R-:W-:Y:S02]  /*8830*/  @!P3 LEA R12, P0, R30, R8, 0x1 ;  /* 0x000000081e0cb211 */ /* 0x002fe400078008ff */
[----:B------:R-:W-:Y:S02]  /*8840*/  @!P5 LEA.HI R0, R0, R33, RZ, 0x3 ;  /* 0x000000210000d211 */ /* 0x000fe400078f18ff */
[C---:B--2---:R-:W-:Y:S02]  /*8850*/  @!P5 LEA R16, P1, R30.reuse, R14, 0x1 ;  /* 0x0000000e1e10d211 */ /* 0x044fe400078208ff */
[----:B----4-:R-:W-:Y:S02]  /*8860*/  @!P3 LEA.HI.X R13, R30, R9, R31, 0x1, P0 ;  /* 0x000000091e0db211 */ /* 0x010fe400000f0c1f */
[----:B------:R-:W-:Y:S02]  /*8870*/  @!P5 LOP3.LUT R0, R0, 0xfffffff8, RZ, 0xc0, !PT ;  /* 0xfffffff80000d812 */ /* 0x000fe400078ec0ff */
[----:B---3--:R-:W-:-:S02]  /*8880*/  LEA.HI R24, R176, R213, RZ, 0x6 ;  /* 0x000000d5b0187211 */ /* 0x008fc400078f30ff */
[C---:B------:R-:W-:Y:S02]  /*8890*/  @!P4 LEA R10, P0, R30.reuse, R4, 0x1 ;  /* 0x000000041e0ac211 */ /* 0x040fe400078008ff */
[----:B------:R-:W-:Y:S01]  /*88a0*/  @!P5 LEA.HI.X R17, R30, R15, R31, 0x1, P1 ;  /* 0x0000000f1e11d211 */ /* 0x000fe200008f0c1f */
[----:B------:R-:W-:Y:S01]  /*88b0*/  IMAD.SHL.U32 R24, R24, 0x8, RZ ;  /* 0x0000000818187824 */ /* 0x000fe200078e00ff */
[----:B------:R-:W-:Y:S01]  /*88c0*/  @!P3 SHF.R.S32.HI R23, RZ, 0x1f, R33 ;  /* 0x0000001fff17b819 */ /* 0x000fe20000011421 */
[----:B------:R-:W-:Y:S01]  /*88d0*/  @!P5 IMAD.WIDE R14, R0, 0x2, R14 ;  /* 0x00000002000ed825 */ /* 0x000fe200078e020e */
[C---:B------:R-:W-:Y:S02]  /*88e0*/  @!P4 LEA.HI.X R11, R30.reuse, R5, R31, 0x1, P0 ;  /* 0x000000051e0bc211 */ /* 0x040fe400000f0c1f */
[----:B------:R-:W-:Y:S02]  /*88f0*/  @!P6 LEA R6, P0, R30, R2, 0x1 ;  /* 0x000000021e06e211 */ /* 0x000fe400078008ff */
[----:B------:R-:W-:-:S02]  /*8900*/  @!P4 SHF.R.S32.HI R0, RZ, 0x1f, R33 ;  /* 0x0000001fff00c819 */ /* 0x000fc40000011421 */
[----:B------:R-:W-:Y:S02]  /*8910*/  @!P3 LEA.HI R23, R23, R33, RZ, 0x3 ;  /* 0x000000211717b211 */ /* 0x000fe400078f18ff */
[----:B------:R-:W-:Y:S02]  /*8920*/  LOP3.LUT R41, R24, 0xfffffe00, RZ, 0xc0, !PT ;  /* 0xfffffe0018297812 */ /* 0x000fe400078ec0ff */
[----:B------:R-:W-:Y:S02]  /*8930*/  LOP3.LUT R24, R25, 0x38, R30, 0xf8, !PT ;  /* 0x0000003819187812 */ /* 0x000fe400078ef81e */
[----:B------:R-:W-:Y:S02]  /*8940*/  @!P6 LEA.HI.X R7, R30, R3, R31, 0x1, P0 ;  /* 0x000000031e07e211 */ /* 0x000fe400000f0c1f */
[----:B------:R-:W-:Y:S02]  /*8950*/  @!P4 LEA.HI R0, R0, R33, RZ, 0x3 ;  /* 0x000000210000c211 */ /* 0x000fe400078f18ff */
[----:B------:R-:W-:-:S02]  /*8960*/  ISETP.GE.AND P1, PT, R30, c[0x0][0x198], PT ;  /* 0x000066001e007a0c */ /* 0x000fc40003f26270 */
[----:B------:R-:W-:Y:S02]  /*8970*/  ISETP.GE.AND P0, PT, R33, c[0x0][0x198], PT ;  /* 0x0000660021007a0c */ /* 0x000fe40003f06270 */
[----:B------:R-:W-:Y:S02]  /*8980*/  @!P3 LOP3.LUT R23, R23, 0xfffffff8, RZ, 0xc0, !PT ;  /* 0xfffffff81717b812 */ /* 0x000fe400078ec0ff */
[----:B------:R-:W-:Y:S02]  /*8990*/  LOP3.LUT R88, R41, R24, R43, 0xf6, !PT ;  /* 0x0000001829587212 */ /* 0x000fe400078ef62b */
[----:B------:R-:W-:Y:S01]  /*89a0*/  @!P4 LOP3.LUT R0, R0, 0xfffffff8, RZ, 0xc0, !PT ;  /* 0xfffffff80000c812 */ /* 0x000fe200078ec0ff */
[----:B------:R-:W-:-:S04]  /*89b0*/  @!P3 IMAD.WIDE R8, R23, 0x2, R8 ;  /* 0x000000021708b825 */ /* 0x000fc800078e0208 */
[----:B------:R-:W-:Y:S02]  /*89c0*/  @!P5 IMAD.SHL.U32 R23, R88, 0x2, RZ ;  /* 0x000000025817d824 */ /* 0x000fe400078e00ff */
[----:B------:R-:W-:-:S03]  /*89d0*/  @!P4 IMAD.WIDE R4, R0, 0x2, R4 ;  /* 0x000000020004c825 */ /* 0x000fc600078e0204 */
[----:B------:R1:W-:Y:S01]  /*89e0*/  @!P5 LDGSTS.E.BYPASS.LTC128B.128 [R23+0x100], [R16.64], !P1 ;  /* 0x001000001017dfae */ /* 0x0003e2000c901d48 */
[----:B------:R-:W-:-:S03]  /*89f0*/  @!P3 IMAD.SHL.U32 R0, R88, 0x2, RZ ;  /* 0x000000025800b824 */ /* 0x000fc600078e00ff */
[----:B------:R2:W-:Y:S04]  /*8a00*/  @!P5 LDGSTS.E.BYPASS.LTC128B.128 [R23+0x4100], [R14.64], !P0 ;  /* 0x041000000e17dfae */ /* 0x0005e8000c101d48 */
[----:B------:R3:W-:Y:S04]  /*8a10*/  @!P3 LDGSTS.E.BYPASS.LTC128B.128 [R0+0x1100], [R12.64], !P1 ;  /* 0x011000000c00bfae */ /* 0x0007e8000c901d48 */
[----:B------:R3:W-:Y:S01]  /*8a20*/  @!P3 LDGSTS.E.BYPASS.LTC128B.128 [R0+0x5100], [R8.64], !P0 ;  /* 0x051000000800bfae */ /* 0x0007e2000c101d48 */
[----:B------:R-:W-:Y:S02]  /*8a30*/  P2R R45, PR, RZ, 0x40 ;  /* 0x00000040ff2d7803 */ /* 0x000fe40000000000 */
[----:B---3--:R-:W-:-:S04]  /*8a40*/  @!P6 SHF.R.S32.HI R0, RZ, 0x1f, R33 ;  /* 0x0000001fff00e819 */ /* 0x008fc80000011421 */
[----:B------:R-:W-:Y:S01]  /*8a50*/  @!P6 LEA.HI R0, R0, R33, RZ, 0x3 ;  /* 0x000000210000e211 */ /* 0x000fe200078f18ff */
[----:B--2---:R-:W-:-:S03]  /*8a60*/  @!P4 IMAD.SHL.U32 R15, R88, 0x2, RZ ;  /* 0x00000002580fc824 */ /* 0x004fc600078e00ff */
[----:B------:R-:W-:Y:S01]  /*8a70*/  @!P6 LOP3.LUT R0, R0, 0xfffffff8, RZ, 0xc0, !PT ;  /* 0xfffffff80000e812 */ /* 0x000fe200078ec0ff */
[----:B------:R-:W-:Y:S01]  /*8a80*/  @!P6 IMAD.SHL.U32 R8, R88, 0x2, RZ ;  /* 0x000000025808e824 */ /* 0x000fe200078e00ff */
[----:B------:R-:W-:Y:S01]  /*8a90*/  P2R R14, PR, RZ, 0x20 ;  /* 0x00000020ff0e7803 */ /* 0x000fe20000000000 */
[----:B------:R2:W-:Y:S01]  /*8aa0*/  @!P4 LDGSTS.E.BYPASS.LTC128B.128 [R15+0x2100], [R10.64], !P1 ;  /* 0x021000000a0fcfae */ /* 0x0005e2000c901d48 */
[----:B------:R-:W-:Y:S01]  /*8ab0*/  ISETP.GE.AND P5, PT, R22, 0x1, PT ;  /* 0x000000011600780c */ /* 0x000fe20003fa6270 */
[----:B------:R-:W-:Y:S02]  /*8ac0*/  @!P6 IMAD.WIDE R2, R0, 0x2, R2 ;  /* 0x000000020002e825 */ /* 0x000fe400078e0202 */
[----:B------:R3:W-:Y:S04]  /*8ad0*/  @!P4 LDGSTS.E.BYPASS.LTC128B.128 [R15+0x6100], [R4.64], !P0 ;  /* 0x06100000040fcfae */ /* 0x0007e8000c101d48 */
[----:B------:R4:W-:Y:S04]  /*8ae0*/  @!P6 LDGSTS.E.BYPASS.LTC128B.128 [R8+0x3100], [R6.64], !P1 ;  /* 0x031000000608efae */ /* 0x0009e8000c901d48 */
[----:B------:R1:W-:Y:S01]  /*8af0*/  @!P6 LDGSTS.E.BYPASS.LTC128B.128 [R8+0x7100], [R2.64], !P0 ;  /* 0x071000000208efae */ /* 0x0003e2000c101d48 */
[----:B------:R-:W-:-:S02]  /*8b00*/  ISETP.GE.AND P6, PT, R30, c[0x0][0x1d4], PT ;  /* 0x000075001e007a0c */ /* 0x000fc40003fc6270 */
[----:B------:R-:W-:Y:S01]  /*8b10*/  ISETP.GE.AND P0, PT, R33, c[0x0][0x1d4], PT ;  /* 0x0000750021007a0c */ /* 0x000fe20003f06270 */
[----:B------:R-:W-:Y:S01]  /*8b20*/  @P5 IMAD.SHL.U32 R0, R88, 0x2, RZ ;  /* 0x0000000258005824 */ /* 0x000fe200078e00ff */
[----:B------:R-:W0:Y:S09]  /*8b30*/  LDGDEPBAR ;  /* 0x00000000000079af */ /* 0x000e320000000000 */
[----:B------:R1:W-:Y:S04]  /*8b40*/  @P5 LDGSTS.E.BYPASS.LTC128B.128 [R0+0x8100], [R18.64], !P6 ;  /* 0x0810000012005fae */ /* 0x0003e8000f101d48 */
[----:B------:R1:W-:Y:S01]  /*8b50*/  @P5 LDGSTS.E.BYPASS.LTC128B.128 [R0+0xc100], [R18.64+0x80], !P0 ;  /* 0x0c10008012005fae */ /* 0x0003e2000c101d48 */
[----:B---3--:R-:W-:Y:S01]  /*8b60*/  LEA.HI R5, R176, R213, RZ, 0x4 ;  /* 0x000000d5b0057211 */ /* 0x008fe200078f20ff */
[----:B-1----:R-:W-:-:S05]  /*8b70*/  @P2 IMAD.SHL.U32 R0, R88, 0x2, RZ ;  /* 0x0000000258002824 */ /* 0x002fca00078e00ff */
[----:B------:R1:W-:Y:S04]  /*8b80*/  @P2 LDGSTS.E.BYPASS.LTC128B.128 [R0+0x9100], [R20.64], !P6 ;  /* 0x0910000014002fae */ /* 0x0003e8000f101d48 */
[----:B------:R1:W-:Y:S01]  /*8b90*/  @P2 LDGSTS.E.BYPASS.LTC128B.128 [R0+0xd100], [R20.64+0x80], !P0 ;  /* 0x0d10008014002fae */ /* 0x0003e2000c101d48 */
[----:B------:R-:W-:Y:S02]  /*8ba0*/  ISETP.GE.AND P5, PT, R22, 0x41, PT ;  /* 0x000000411600780c */ /* 0x000fe40003fa6270 */
[----:B-1----:R-:W-:-:S05]  /*8bb0*/  LOP3.LUT R0, R5, 0xfffffff0, RZ, 0xc0, !PT ;  /* 0xfffffff005007812 */ /* 0x002fca00078ec0ff */
[----:B------:R-:W-:-:S05]  /*8bc0*/  IMAD.IADD R0, R213, 0x1, -R0 ;  /* 0x00000001d5007824 */ /* 0x000fca00078e0a00 */
[----:B------:R-:W-:-:S04]  /*8bd0*/  SHF.R.S32.HI R2, RZ, 0x1f, R0 ;  /* 0x0000001fff027819 */ /* 0x000fc80000011400 */
[----:B------:R-:W-:-:S04]  /*8be0*/  LEA.HI R9, R2, R0, RZ, 0x3 ;  /* 0x0000000002097211 */ /* 0x000fc800078f18ff */
[----:B------:R-:W-:-:S05]  /*8bf0*/  LOP3.LUT R2, R9, 0xfffffff8, RZ, 0xc0, !PT ;  /* 0xfffffff809027812 */ /* 0x000fca00078ec0ff */
[----:B----4-:R-:W-:Y:S02]  /*8c00*/  IMAD.IADD R8, R0, 0x1, -R2 ;  /* 0x0000000100087824 */ /* 0x010fe400078e0a02 */
[----:B------:R-:W-:-:S03]  /*8c10*/  IMAD.MOV.U32 R4, RZ, RZ, 0x10 ;  /* 0x00000010ff047424 */ /* 0x000fc600078e00ff */
[----:B------:R-:W-:-:S05]  /*8c20*/  R2P PR, R8, 0x6 ;  /* 0x0000000608007804 */ /* 0x000fca0000000000 */
[----:B------:R-:W-:Y:S02]  /*8c30*/  SEL R4, R4, 0xfffffff0, !P1 ;  /* 0xfffffff004047807 */ /* 0x000fe40004800000 */
[----:B------:R-:W-:Y:S01]  /*8c40*/  ISETP.GE.AND P1, PT, R22, 0x61, PT ;  /* 0x000000611600780c */ /* 0x000fe20003f26270 */
[----:B------:R-:W-:-:S05]  /*8c50*/  @P5 IMAD.SHL.U32 R0, R88, 0x2, RZ ;  /* 0x0000000258005824 */ /* 0x000fca00078e00ff */
[----:B------:R1:W-:Y:S04]  /*8c60*/  @P5 LDGSTS.E.BYPASS.LTC128B.128 [R0+0xa100], [R28.64], !P6 ;  /* 0x0a1000001c005fae */ /* 0x0003e8000f101d48 */
[----:B------:R1:W-:Y:S01]  /*8c70*/  @P5 LDGSTS.E.BYPASS.LTC128B.128 [R0+0xe100], [R28.64+0x80], !P0 ;  /* 0x0e1000801c005fae */ /* 0x0003e2000c101d48 */
[----:B------:R-:W-:-:S04]  /*8c80*/  SHF.R.S32.HI R3, RZ, 0x4, R5 ;  /* 0x00000004ff037819 */ /* 0x000fc80000011405 */
[----:B------:R-:W-:Y:S01]  /*8c90*/  LEA.HI R5, R5, R3, RZ, 0x1 ;  /* 0x0000000305057211 */ /* 0x000fe200078f08ff */
[----:B------:R-:W-:-:S03]  /*8ca0*/  IMAD.WIDE.U32 R6, R34, c[0x0][0x208], R30 ;  /* 0x0000820022067a25 */ /* 0x000fc600078e001e */
[----:B------:R-:W-:Y:S01]  /*8cb0*/  LOP3.LUT R5, R5, 0xfffffffe, RZ, 0xc0, !PT ;  /* 0xfffffffe05057812 */ /* 0x000fe200078ec0ff */
[----:B-1----:R-:W-:-:S05]  /*8cc0*/  @P1 IMAD.SHL.U32 R0, R88, 0x2, RZ ;  /* 0x0000000258001824 */ /* 0x002fca00078e00ff */
[----:B------:R1:W-:Y:S04]  /*8cd0*/  @P1 LDGSTS.E.BYPASS.LTC128B.128 [R0+0xb100], [R26.64], !P6 ;  /* 0x0b1000001a001fae */ /* 0x0003e8000f101d48 */
[----:B------:R1:W-:Y:S01]  /*8ce0*/  @P1 LDGSTS.E.BYPASS.LTC128B.128 [R0+0xf100], [R26.64+0x80], !P0 ;  /* 0x0f1000801a001fae */ /* 0x0003e2000c101d48 */
[----:B------:R-:W-:Y:S02]  /*8cf0*/  IMAD.IADD R85, R3, 0x1, -R5 ;  /* 0x0000000103557824 */ /* 0x000fe400078e0a05 */
[----:B--2---:R-:W-:Y:S01]  /*8d00*/  IMAD R10, R214, c[0x0][0x210], RZ ;  /* 0x00008400d60a7a24 */ /* 0x004fe200078e02ff */
[----:B------:R-:W-:Y:S01]  /*8d10*/  LOP3.LUT R117, R117, 0xfffffffe, RZ, 0xc0, !PT ;  /* 0xfffffffe75757812 */ /* 0x000fe200078ec0ff */
[----:B------:R-:W-:Y:S01]  /*8d20*/  IMAD.SHL.U32 R3, R85, 0x8, RZ ;  /* 0x0000000855037824 */ /* 0x000fe200078e00ff */
[----:B------:R2:W-:Y:S01]  /*8d30*/  STL.64 [R1+0x48], R204 ;  /* 0x000048cc01007387 */ /* 0x0005e20000100a00 */
[----:B-1----:R-:W-:-:S03]  /*8d40*/  IMAD R0, R37, c[0x0][0x208], RZ ;  /* 0x0000820025007a24 */ /* 0x002fc600078e02ff */
[----:B------:R-:W0:Y:S01]  /*8d50*/  LDGDEPBAR ;  /* 0x00000000000079af */ /* 0x000e220000000000 */
[----:B------:R-:W-:-:S04]  /*8d60*/  IMAD R0, R34, c[0x0][0x20c], R0 ;  /* 0x0000830022007a24 */ /* 0x000fc800078e0200 */
[----:B------:R-:W-:Y:S02]  /*8d70*/  IMAD.IADD R7, R7, 0x1, R0 ;  /* 0x0000000107077824 */ /* 0x000fe400078e0200 */
[----:B------:R-:W-:Y:S02]  /*8d80*/  IMAD.SHL.U32 R0, R8, 0x40, RZ ;  /* 0x0000004008007824 */ /* 0x000fe400078e00ff */
[----:B------:R-:W-:-:S03]  /*8d90*/  IMAD R8, R38, c[0x0][0x214], R10 ;  /* 0x0000850026087a24 */ /* 0x000fc600078e020a */
[----:B------:R-:W-:Y:S01]  /*8da0*/  LOP3.LUT R0, R0, 0x1c0, RZ, 0xc0, !PT ;  /* 0x000001c000007812 */ /* 0x000fe200078ec0ff */
[----:B------:R-:W-:-:S03]  /*8db0*/  IMAD.WIDE.U32 R6, R38, c[0x0][0x210], R6 ;  /* 0x0000840026067a25 */ /* 0x000fc600078e0006 */
[----:B------:R-:W-:Y:S01]  /*8dc0*/  LOP3.LUT R5, R0, 0x8, R3, 0xf8, !PT ;  /* 0x0000000800057812 */ /* 0x000fe200078ef803 */
[----:B------:R-:W-:Y:S01]  /*8dd0*/  IMAD.IADD R7, R8, 0x1, R7 ;  /* 0x0000000108077824 */ /* 0x000fe200078e0207 */
[----:B------:R-:W-:Y:S01]  /*8de0*/  SHF.R.U32.HI R3, RZ, 0x3, R0 ;  /* 0x00000003ff037819 */ /* 0x000fe20000011600 */
[----:B------:R-:W-:Y:S02]  /*8df0*/  IMAD R0, R35, c[0x0][0x218], RZ ;  /* 0x0000860023007a24 */ /* 0x000fe400078e02ff */
[----:B------:R-:W-:Y:S01]  /*8e00*/  IMAD.WIDE.U32 R92, R36, c[0x0][0x218], R6 ;  /* 0x00008600245c7a25 */ /* 0x000fe200078e0006 */
[----:B------:R-:W-:-:S03]  /*8e10*/  @P0 LOP3.LUT R117, R117, 0x1, RZ, 0xfc, !PT ;  /* 0x0000000175750812 */ /* 0x000fc600078efcff */
[----:B------:R-:W-:Y:S01]  /*8e20*/  IMAD R0, R36, c[0x0][0x21c], R0 ;  /* 0x0000870024007a24 */ /* 0x000fe200078e0200 */
[----:B------:R2:W-:Y:S03]  /*8e30*/  STL [R1+0x30], R200 ;  /* 0x000030c801007387 */ /* 0x0005e60000100800 */
[----:B------:R-:W-:Y:S01]  /*8e40*/  IMAD.IADD R91, R93, 0x1, R0 ;  /* 0x000000015d5b7824 */ /* 0x000fe200078e0200 */
[----:B------:R2:W-:Y:S04]  /*8e50*/  STL [R1+0x40], R117 ;  /* 0x0000407501007387 */ /* 0x0005e80000100800 */
[----:B------:R2:W-:Y:S04]  /*8e60*/  STL.64 [R1+0x60], R92 ;  /* 0x0000605c01007387 */ /* 0x0005e80000100a00 */
[----:B------:R2:W-:Y:S01]  /*8e70*/  STL [R1+0x54], R91 ;  /* 0x0000545b01007387 */ /* 0x0005e20000100800 */
[----:B------:R-:W-:Y:S01]  /*8e80*/  ISETP.LT.AND P0, PT, RZ, c[0x0][0x27c], PT ;  /* 0x00009f00ff007a0c */ /* 0x000fe20003f01270 */
[----:B------:R-:W-:Y:S01]  /*8e90*/  IMAD.MOV.U32 R2, RZ, RZ, 0x20 ;  /* 0x00000020ff027424 */ /* 0x000fe200078e00ff */
[----:B------:R-:W-:Y:S01]  /*8ea0*/  LOP3.LUT R5, R5, R3, RZ, 0x3c, !PT ;  /* 0x0000000305057212 */ /* 0x000fe200078e3cff */
[----:B------:R-:W-:Y:S01]  /*8eb0*/  IMAD.SHL.U32 R3, R9, 0x40, RZ ;  /* 0x0000004009037824 */ /* 0x000fe200078e00ff */
[----:B------:R-:W-:-:S02]  /*8ec0*/  ISETP.NE.AND P5, PT, R14, RZ, PT ;  /* 0x000000ff0e00720c */ /* 0x000fc40003fa5270 */
[----:B------:R-:W-:Y:S02]  /*8ed0*/  SEL R2, R2, 0xffffffe0, !P2 ;  /* 0xffffffe002027807 */ /* 0x000fe40005000000 */
[----:B------:R-:W-:-:S05]  /*8ee0*/  LOP3.LUT R3, R5, 0xfffffe00, R3, 0xf8, !PT ;  /* 0xfffffe0005037812 */ /* 0x000fca00078ef803 */
[----:B------:R-:W-:Y:S05]  /*8ef0*/  @P0 BRA `(.L_x_584) ;  /* 0x0000002000000947 */ /* 0x000fea0003800000 */
[----:B------:R-:W-:-:S04]  /*8f00*/  DEPBAR.LE SB0, 0x1 ;  /* 0x000080400000791a */ /* 0x000fc80000000000 */
[----:B------:R-:W-:Y:S05]  /*8f10*/  BRA `(.L_x_585) ;  /* 0x00004a6000007947 */ /* 0x000fea0003800000 */
.L_x_584:
[----:B------:R-:W-:Y:S01]  /*8f20*/  ULDC.U8 UR4, c[0x0][0x298] ;  /* 0x0000a60000047ab9 */ /* 0x000fe20000000000 */
[----:B-----5:R-:W-:Y:S01]  /*8f30*/  SHF.R.S32.HI R0, RZ, 0x1f, R166 ;  /* 0x0000001fff007819 */ /* 0x020fe200000114a6 */
[----:B------:R-:W-:Y:S01]  /*8f40*/  IMAD.WIDE.U32 R10, R166, c[0x0][0x280], RZ ;  /* 0x0000a000a60a7a25 */ /* 0x000fe200078e00ff */
[----:B------:R-:W-:Y:S01]  /*8f50*/  ISETP.NE.AND P0, PT, RZ, UR4, PT ;  /* 0x00000004ff007c0c */ /* 0x000fe2000bf05270 */
[----:B------:R-:W-:Y:S01]  /*8f60*/  BSSY B2, `(.L_x_585) ;  /* 0x00004a1000027945 */ /* 0x000fe20003800000 */
[----:B------:R-:W-:Y:S01]  /*8f70*/  SHF.L.U32 R47, R88, 0x1, RZ ;  /* 0x00000001582f7819 */ /* 0x000fe200000006ff */
[C---:B------:R-:W-:Y:S02]  /*8f80*/  IMAD R5, R0.reuse, c[0x0][0x280], RZ ;  /* 0x0000a00000057a24 */ /* 0x040fe400078e02ff */
[----:B------:R-:W-:Y:S02]  /*8f90*/  IMAD R0, R0, c[0x0][0x290], RZ ;  /* 0x0000a40000007a24 */ /* 0x000fe400078e02ff */
[----:B------:R-:W-:-:S02]  /*8fa0*/  IMAD R5, R166, c[0x0][0x284], R5 ;  /* 0x0000a100a6057a24 */ /* 0x000fc400078e0205 */
[----:B------:R-:W-:Y:S01]  /*8fb0*/  IMAD R6, R166, c[0x0][0x294], R0 ;  /* 0x0000a500a6067a24 */ /* 0x000fe200078e0200 */
[----:B------:R-:W-:Y:S01]  /*8fc0*/  LEA R0, R68, R32, 0x5 ;  /* 0x0000002044007211 */ /* 0x000fe200078e28ff */
[----:B------:R-:W-:Y:S01]  /*8fd0*/  IMAD.WIDE.U32 R12, R166, c[0x0][0x290], RZ ;  /* 0x0000a400a60c7a25 */ /* 0x000fe200078e00ff */
[----:B------:R-:W-:-:S04]  /*8fe0*/  IADD3 R9, R5, R11, RZ ;  /* 0x0000000b05097210 */ /* 0x000fc80007ffe0ff */
[----:B------:R-:W-:Y:S01]  /*8ff0*/  IADD3 R7, R6, R13, RZ ;  /* 0x0000000d06077210 */ /* 0x000fe20007ffe0ff */
[----:B------:R-:W-:Y:S05]  /*9000*/  @!P0 BRA `(.L_x_586) ;  /* 0x0000248000008947 */ /* 0x000fea0003800000 */
[----:B------:R-:W-:Y:S01]  /*9010*/  ISETP.NE.AND P1, PT, R177, 0x1, PT ;  /* 0x00000001b100780c */ /* 0x000fe20003f25270 */
[----:B------:R-:W-:Y:S01]  /*9020*/  BSSY B0, `(.L_x_587) ;  /* 0x000002f000007945 */ /* 0x000fe20003800000 */
[----:B------:R-:W-:Y:S01]  /*9030*/  MOV R8, R10 ;  /* 0x0000000a00087202 */ /* 0x000fe20000000f00 */
[----:B------:R-:W-:Y:S01]  /*9040*/  IMAD.SHL.U32 R38, R68, 0x4, RZ ;  /* 0x0000000444267824 */ /* 0x000fe200078e00ff */
        /* <DEDUP_REMOVED lines=9> */
[C---:B------:R-:W-:Y:S01]  /*90e0*/  IMAD R6, R5.reuse, c[0x0][0x280], RZ ;  /* 0x0000a00005067a24 */ /* 0x040fe200078e02ff */
[----:B------:R-:W-:Y:S01]  /*90f0*/  LEA R25, P0, R8, c[0x0][0x270], 0x1 ;  /* 0x00009c0008197a11 */ /* 0x000fe200078008ff */
[----:B------:R-:W-:Y:S02]  /*9100*/  IMAD R5, R5, c[0x0][0x290], RZ ;  /* 0x0000a40005057a24 */ /* 0x000fe400078e02ff */
[----:B------:R-:W-:-:S05]  /*9110*/  IMAD R6, R0, c[0x0][0x284], R6 ;  /* 0x0000a10000067a24 */ /* 0x000fca00078e0206 */
[----:B------:R-:W-:-:S04]  /*9120*/  IADD3 R6, R9, R6, RZ ;  /* 0x0000000609067210 */ /* 0x000fc80007ffe0ff */
[----:B------:R-:W-:Y:S01]  /*9130*/  LEA.HI.X R24, R8, c[0x0][0x274], R6, 0x1, P0 ;  /* 0x00009d0008187a11 */ /* 0x000fe200000f0c06 */
[----:B------:R-:W-:Y:S01]  /*9140*/  IMAD.MOV.U32 R6, RZ, RZ, R12 ;  /* 0x000000ffff067224 */ /* 0x000fe200078e000c */
[----:B------:R1:W3:Y:S03]  /*9150*/  SHFL.IDX PT, R8, R25, RZ, 0x181f ;  /* 0x00181fff19087589 */ /* 0x0002e600000e0000 */
[C---:B------:R-:W-:Y:S01]  /*9160*/  IMAD.WIDE.U32 R6, R0.reuse, c[0x0][0x290], R6 ;  /* 0x0000a40000067a25 */ /* 0x040fe200078e0006 */
[----:B------:R1:W4:Y:S03]  /*9170*/  SHFL.IDX PT, R9, R24, RZ, 0x181f ;  /* 0x00181fff18097589 */ /* 0x00032600000e0000 */
[----:B------:R-:W-:Y:S01]  /*9180*/  IMAD R0, R0, c[0x0][0x294], R5 ;  /* 0x0000a50000007a24 */ /* 0x000fe200078e0205 */
[----:B------:R-:W-:-:S04]  /*9190*/  LEA R19, P0, R6, c[0x0][0x288], 0x1 ;  /* 0x0000a20006137a11 */ /* 0x000fc800078008ff */
[----:B------:R-:W-:-:S04]  /*91a0*/  IADD3 R0, R7, R0, RZ ;  /* 0x0000000007007210 */ /* 0x000fc80007ffe0ff */
[----:B------:R-:W-:Y:S02]  /*91b0*/  LEA.HI.X R18, R6, c[0x0][0x28c], R0, 0x1, P0 ;  /* 0x0000a30006127a11 */ /* 0x000fe400000f0c00 */
[----:B------:R1:W2:Y:S04]  /*91c0*/  SHFL.IDX PT, R6, R19, RZ, 0x181f ;  /* 0x00181fff13067589 */ /* 0x0002a800000e0000 */
[----:B------:R1:W1:Y:S01]  /*91d0*/  SHFL.IDX PT, R7, R18, RZ, 0x181f ;  /* 0x00181fff12077589 */ /* 0x00026200000e0000 */
[----:B------:R-:W-:Y:S05]  /*91e0*/  @P5 BRA `(.L_x_588) ;  /* 0x0000012000005947 */ /* 0x000fea0003800000 */
[C---:B------:R-:W-:Y:S01]  /*91f0*/  ISETP.GE.AND P0, PT, R38.reuse, c[0x0][0x27c], PT ;  /* 0x00009f0026007a0c */ /* 0x040fe20003f06270 */
[----:B------:R-:W-:Y:S01]  /*9200*/  CS2R R14, SRZ ;  /* 0x00000000000e7805 */ /* 0x000fe2000001ff00 */
[----:B------:R-:W-:Y:S01]  /*9210*/  CS2R R16, SRZ ;  /* 0x0000000000107805 */ /* 0x000fe2000001ff00 */
[----:B------:R-:W-:-:S10]  /*9220*/  IADD3 R5, R38, 0x20, RZ ;  /* 0x0000002026057810 */ /* 0x000fd40007ffe0ff */
[----:B---34-:R-:W-:-:S04]  /*9230*/  @!P0 IMAD.WIDE R12, R38, 0x2, R8 ;  /* 0x00000002260c8825 */ /* 0x018fc800078e0208 */
[----:B-12---:R-:W-:Y:S01]  /*9240*/  @!P0 IMAD.WIDE R10, R38, 0x2, R6 ;  /* 0x00000002260a8825 */ /* 0x006fe200078e0206 */
        /* <DEDUP_REMOVED lines=12> */
.L_x_588:
[----:B------:R-:W-:Y:S05]  /*9310*/  BSYNC B0 ;  /* 0x0000000000007941 */ /* 0x000fea0003800000 */
.L_x_587:
[----:B-1---5:R-:W-:Y:S01]  /*9320*/  IMAD.MOV.U32 R11, RZ, RZ, R20 ;  /* 0x000000ffff0b7224 */ /* 0x022fe200078e0014 */
[----:B----4-:R1:W4:Y:S01]  /*9330*/  SHFL.IDX PT, R9, R24, 0x1, 0x181f ;  /* 0x00381f0018097f89 */ /* 0x01032200000e0000 */
        /* <DEDUP_REMOVED lines=8> */
[----:B------:R-:W-:Y:S01]  /*93c0*/  IMAD.MOV.U32 R10, RZ, RZ, R23 ;  /* 0x000000ffff0a7224 */ /* 0x000fe200078e0017 */
[----:B------:R-:W-:Y:S01]  /*93d0*/  PRMT R54, R54, 0x5410, R0 ;  /* 0x0000541036367816 */ /* 0x000fe20000000000 */
[----:B------:R-:W-:Y:S01]  /*93e0*/  IMAD.MOV.U32 R5, RZ, RZ, R16 ;  /* 0x000000ffff057224 */ /* 0x000fe200078e0010 */
[----:B---3--:R1:W3:Y:S01]  /*93f0*/  SHFL.IDX PT, R8, R25, 0x1, 0x181f ;  /* 0x00381f0019087f89 */ /* 0x0082e200000e0000 */
[----:B------:R-:W-:Y:S01]  /*9400*/  IMAD.MOV.U32 R0, RZ, RZ, R17 ;  /* 0x000000ffff007224 */ /* 0x000fe200078e0011 */
[----:B------:R-:W-:Y:S01]  /*9410*/  PRMT R55, R11, 0x7610, R55 ;  /* 0x000076100b377816 */ /* 0x000fe20000000037 */
[----:B------:R-:W-:Y:S01]  /*9420*/  CS2R R26, SRZ ;  /* 0x00000000001a7805 */ /* 0x000fe2000001ff00 */
[----:B------:R1:W2:Y:S01]  /*9430*/  SHFL.IDX PT, R7, R18, 0x1, 0x181f ;  /* 0x00381f0012077f89 */ /* 0x0002a200000e0000 */
[----:B------:R-:W-:Y:S01]  /*9440*/  PRMT R56, R10, 0x7610, R56 ;  /* 0x000076100a387816 */ /* 0x000fe20000000038 */
[----:B------:R-:W-:Y:S01]  /*9450*/  CS2R R30, SRZ ;  /* 0x00000000001e7805 */ /* 0x000fe2000001ff00 */
[----:B------:R-:W-:Y:S01]  /*9460*/  PRMT R39, R5, 0x7610, R39 ;  /* 0x0000761005277816 */ /* 0x000fe20000000027 */
[----:B--2---:R1:W2:Y:S01]  /*9470*/  SHFL.IDX PT, R6, R19, 0x1, 0x181f ;  /* 0x00381f0013067f89 */ /* 0x0042a200000e0000 */
[----:B------:R-:W-:Y:S01]  /*9480*/  PRMT R54, R0, 0x7610, R54 ;  /* 0x0000761000367816 */ /* 0x000fe20000000036 */
        /* <DEDUP_REMOVED lines=9> */
[----:B---34-:R-:W-:Y:S02]  /*9520*/  @!P1 IMAD.WIDE R12, R38, 0x2, R8 ;  /* 0x00000002260c9825 */ /* 0x018fe400078e0208 */
[----:B------:R-:W-:-:S03]  /*9530*/  @!P0 SHF.R.S32.HI R0, RZ, 0x1f, R5 ;  /* 0x0000001fff008819 */ /* 0x000fc60000011405 */
[----:B------:R3:W5:Y:S01]  /*9540*/  @!P1 LD.E.64 R26, [R12.64] ;  /* 0x000000080c1a9980 */ /* 0x000762000c101b00 */
[----:B------:R-:W-:-:S04]  /*9550*/  @!P0 LEA.HI R0, R0, R5, RZ, 0x2 ;  /* 0x0000000500008211 */ /* 0x000fc800078f10ff */
[----:B------:R-:W-:-:S05]  /*9560*/  @!P0 LOP3.LUT R0, R0, 0xfffffffc, RZ, 0xc0, !PT ;  /* 0xfffffffc00008812 */ /* 0x000fca00078ec0ff */
[----:B------:R-:W-:-:S04]  /*9570*/  @!P0 IMAD.WIDE R10, R0, 0x2, R8 ;  /* 0x00000002000a8825 */ /* 0x000fc800078e0208 */
[--C-:B--2---:R-:W-:Y:S01]  /*9580*/  @!P0 IMAD.WIDE R8, R0, 0x2, R6.reuse ;  /* 0x0000000200088825 */ /* 0x104fe200078e0206 */
[----:B------:R3:W5:Y:S03]  /*9590*/  @!P0 LD.E.64 R32, [R10.64] ;  /* 0x000000080a208980 */ /* 0x000766000c101b00 */
[----:B------:R-:W-:Y:S01]  /*95a0*/  @!P1 IMAD.WIDE R6, R38, 0x2, R6 ;  /* 0x0000000226069825 */ /* 0x000fe200078e0206 */
[----:B------:R3:W5:Y:S04]  /*95b0*/  @!P0 LD.E.64 R30, [R8.64] ;  /* 0x00000008081e8980 */ /* 0x000768000c101b00 */
[----:B------:R3:W5:Y:S02]  /*95c0*/  @!P1 LD.E.64 R28, [R6.64] ;  /* 0x00000008061c9980 */ /* 0x000764000c101b00 */
.L_x_590:
[----:B------:R-:W-:Y:S05]  /*95d0*/  BSYNC B0 ;  /* 0x0000000000007941 */ /* 0x000fea0003800000 */
.L_x_589:
[----:B---3-5:R-:W-:Y:S01]  /*95e0*/  IMAD.MOV.U32 R11, RZ, RZ, R32 ;  /* 0x000000ffff0b7224 */ /* 0x028fe200078e0020 */
        /* <DEDUP_REMOVED lines=12> */
[----:B------:R3:W1:Y:S01]  /*96b0*/  SHFL.IDX PT, R8, R25, 0x2, 0x181f ;  /* 0x00581f0019087f89 */ /* 0x00066200000e0000 */
        /* <DEDUP_REMOVED lines=10> */
[----:B------:R-:W-:Y:S01]  /*9760*/  CS2R R42, SRZ ;  /* 0x00000000002a7805 */ /* 0x000fe2000001ff00 */
[----:B------:R-:W-:Y:S01]  /*9770*/  CS2R R36, SRZ ;  /* 0x0000000000247805 */ /* 0x000fe2000001ff00 */
[----:B------:R-:W-:Y:S05]  /*9780*/  @P4 BRA `(.L_x_592) ;  /* 0x0000012000004947 */ /* 0x000fea0003800000 */
[C---:B----4-:R-:W-:Y:S01]  /*9790*/  IADD3 R5, R38.reuse, 0x20, RZ ;  /* 0x0000002026057810 */ /* 0x050fe20007ffe0ff */
[----:B------:R-:W-:Y:S01]  /*97a0*/  CS2R R34, SRZ ;  /* 0x0000000000227805 */ /* 0x000fe2000001ff00 */
[----:B------:R-:W-:Y:S01]  /*97b0*/  ISETP.GE.AND P1, PT, R38, c[0x0][0x27c], PT ;  /* 0x00009f0026007a0c */ /* 0x000fe20003f26270 */
[----:B------:R-:W-:Y:S01]  /*97c0*/  CS2R R36, SRZ ;  /* 0x0000000000247805 */ /* 0x000fe2000001ff00 */
[----:B------:R-:W-:Y:S01]  /*97d0*/  ISETP.GE.AND P0, PT, R5, c[0x0][0x27c], PT ;  /* 0x00009f0005007a0c */ /* 0x000fe20003f06270 */
[----:B------:R-:W-:Y:S01]  /*97e0*/  CS2R R40, SRZ ;  /* 0x0000000000287805 */ /* 0x000fe2000001ff00 */
[----:B------:R-:W-:-:S09]  /*97f0*/  CS2R R42, SRZ ;  /* 0x00000000002a7805 */ /* 0x000fd2000001ff00 */
[----:B-1----:R-:W-:Y:S02]  /*9800*/  @!P1 IMAD.WIDE R12, R38, 0x2, R8 ;  /* 0x00000002260c9825 */ /* 0x002fe400078e0208 */
        /* <DEDUP_REMOVED lines=10> */
.L_x_592:
[----:B----4-:R-:W-:Y:S05]  /*98b0*/  BSYNC B0 ;  /* 0x0000000000007941 */ /* 0x010fea0003800000 */
.L_x_591:
[----:B------:R-:W-:Y:S01]  /*98c0*/  ISETP.NE.AND P0, PT, R45, RZ, PT ;  /* 0x000000ff2d00720c */ /* 0x000fe20003f05270 */
[----:B-1---5:R-:W-:Y:S01]  /*98d0*/  IMAD.MOV.U32 R11, RZ, RZ, R40 ;  /* 0x000000ffff0b7224 */ /* 0x022fe200078e0028 */
[----:B------:R1:W4:Y:S01]  /*98e0*/  SHFL.IDX PT, R9, R24, 0x3, 0x181f ;  /* 0x00781f0018097f89 */ /* 0x00032200000e0000 */
        /* <DEDUP_REMOVED lines=11> */
[----:B------:R1:W3:Y:S01]  /*99a0*/  SHFL.IDX PT, R8, R25, 0x3, 0x181f ;  /* 0x00781f0019087f89 */ /* 0x0002e200000e0000 */
        /* <DEDUP_REMOVED lines=29> */
.L_x_594:
[----:B------:R-:W-:Y:S05]  /*9b80*/  BSYNC B0 ;  /* 0x0000000000007941 */ /* 0x000fea0003800000 */
.L_x_593:
[----:B--23--:R-:W-:Y:S01]  /*9b90*/  IMAD.IADD R6, R46, 0x1, -R203 ;  /* 0x000000012e067824 */ /* 0x00cfe200078e0acb */
[----:B------:R-:W-:-:S04]  /*9ba0*/  DEPBAR.LE SB0, 0x1 ;  /* 0x000080400000791a */ /* 0x000fc80000000000 */
[----:B-1----:R-:W-:Y:S01]  /*9bb0*/  IMNMX R25, R6, 0x80, PT ;  /* 0x0000008006197817 */ /* 0x002fe20003800200 */
[----:B-----5:R-:W-:Y:S01]  /*9bc0*/  IMAD.MOV.U32 R0, RZ, RZ, R52 ;  /* 0x000000ffff007224 */ /* 0x020fe200078e0034 */
[----:B------:R-:W-:Y:S01]  /*9bd0*/  BSSY B1, `(.L_x_595) ;  /* 0x000006c000017945 */ /* 0x000fe20003800000 */
[----:B------:R-:W-:Y:S01]  /*9be0*/  IMAD.MOV.U32 R7, RZ, RZ, R53 ;  /* 0x000000ffff077224 */ /* 0x000fe200078e0035 */
[----:B------:R-:W-:Y:S01]  /*9bf0*/  BAR.SYNC.DEFER_BLOCKING 0x0 ;  /* 0x0000000000007b1d */ /* 0x000fe20000010000 */
[----:B------:R-:W-:Y:S01]  /*9c00*/  ISETP.GE.AND P0, PT, R70, R25, PT ;  /* 0x000000194600720c */ /* 0x000fe20003f06270 */
[----:B------:R-:W-:Y:S02]  /*9c10*/  IMAD.MOV.U32 R5, RZ, RZ, R44 ;  /* 0x000000ffff057224 */ /* 0x000fe400078e002c */
[----:B------:R-:W-:Y:S01]  /*9c20*/  PRMT R67, R0, 0x5410, R7 ;  /* 0x0000541000437816 */ /* 0x000fe20000000007 */
[----:B------:R-:W-:Y:S01]  /*9c30*/  IMAD.MOV.U32 R7, RZ, RZ, R50 ;  /* 0x000000ffff077224 */ /* 0x000fe200078e0032 */
[----:B------:R-:W-:Y:S01]  /*9c40*/  MOV R0, R45 ;  /* 0x0000002d00007202 */ /* 0x000fe20000000f00 */
[----:B------:R-:W-:Y:S01]  /*9c50*/  IMAD.MOV.U32 R6, RZ, RZ, R51 ;  /* 0x000000ffff067224 */ /* 0x000fe200078e0033 */
[----:B------:R-:W-:-:S02]  /*9c60*/  PRMT R46, R46, 0x5410, R5 ;  /* 0x000054102e2e7816 */ /* 0x000fc40000000005 */
[----:B------:R-:W-:Y:S01]  /*9c70*/  PRMT R65, R65, 0x5410, R0 ;  /* 0x0000541041417816 */ /* 0x000fe20000000000 */
[----:B------:R-:W-:Y:S01]  /*9c80*/  IMAD.MOV.U32 R0, RZ, RZ, R49 ;  /* 0x000000ffff007224 */ /* 0x000fe200078e0031 */
[----:B------:R-:W-:Y:S02]  /*9c90*/  MOV R5, R48 ;  /* 0x0000003000057202 */ /* 0x000fe40000000f00 */
[----:B------:R-:W-:Y:S02]  /*9ca0*/  PRMT R66, R7, 0x5410, R6 ;  /* 0x0000541007427816 */ /* 0x000fe40000000006 */
[----:B------:R-:W-:Y:S02]  /*9cb0*/  PRMT R46, R5, 0x7610, R46 ;  /* 0x00007610052e7816 */ /* 0x000fe4000000002e */
[----:B------:R-:W-:Y:S01]  /*9cc0*/  PRMT R65, R0, 0x7610, R65 ;  /* 0x0000761000417816 */ /* 0x000fe20000000041 */
[----:B------:R-:W-:Y:S05]  /*9cd0*/  @P0 BRA `(.L_x_596) ;  /* 0x000005b000000947 */ /* 0x000fea0003800000 */
[----:B------:R-:W-:Y:S01]  /*9ce0*/  ISETP.GE.AND P0, PT, R38, c[0x0][0x27c], PT ;  /* 0x00009f0026007a0c */ /* 0x000fe20003f06270 */
[----:B------:R-:W-:-:S12]  /*9cf0*/  BSSY B0, `(.L_x_597) ;  /* 0x000002c000007945 */ /* 0x000fd80003800000 */
[----:B------:R-:W-:Y:S05]  /*9d00*/  @P0 BRA `(.L_x_598) ;  /* 0x000002a000000947 */ /* 0x000fea0003800000 */
[----:B----4-:R-:W1:Y:S01]  /*9d10*/  LDS.128 R8, [R47+0x100] ;  /* 0x000100002f087984 */ /* 0x010e620000000c00 */
[----:B------:R-:W-:Y:S02]  /*9d20*/  SHF.R.U32.HI R0, RZ, 0x10, R17 ;  /* 0x00000010ff007819 */ /* 0x000fe40000011611 */
[--C-:B------:R-:W-:Y:S02]  /*9d30*/  SHF.R.U64 R19, R14, 0x10, R15.reuse ;  /* 0x000000100e137819 */ /* 0x100fe4000000120f */
[----:B------:R-:W-:Y:S02]  /*9d40*/  SHF.R.U32.HI R5, RZ, 0x10, R15 ;  /* 0x00000010ff057819 */ /* 0x000fe4000001160f */
[----:B------:R-:W-:Y:S01]  /*9d50*/  SHF.R.U64 R18, R16, 0x10, R17 ;  /* 0x0000001010127819 */ /* 0x000fe20000001211 */
[----:B------:R-:W-:Y:S02]  /*9d60*/  HADD2.F32 R19, -RZ, R19.H0_H0 ;  /* 0x20000013ff137230 */ /* 0x000fe40000004100 */
[----:B------:R-:W-:-:S02]  /*9d70*/  HADD2.F32 R24, -RZ, R5.H0_H0 ;  /* 0x20000005ff187230 */ /* 0x000fc40000004100 */
[----:B------:R-:W-:Y:S02]  /*9d80*/  HADD2.F32 R5, -RZ, R39.H1_H1 ;  /* 0x30000027ff057230 */ /* 0x000fe40000004100 */
[--C-:B-1----:R-:W-:Y:S02]  /*9d90*/  HADD2.F32 R7, -RZ, R11.reuse.H0_H0 ;  /* 0x2000000bff077230 */ /* 0x102fe40000004100 */
[--C-:B------:R-:W-:Y:S02]  /*9da0*/  HADD2.F32 R14, -RZ, R10.reuse.H0_H0 ;  /* 0x2000000aff0e7230 */ /* 0x100fe40000004100 */
[----:B------:R-:W-:Y:S02]  /*9db0*/  HADD2.F32 R13, -RZ, R10.H1_H1 ;  /* 0x3000000aff0d7230 */ /* 0x000fe40000004100 */
[----:B------:R-:W-:Y:S02]  /*9dc0*/  HADD2.F32 R11, -RZ, R11.H1_H1 ;  /* 0x3000000bff0b7230 */ /* 0x000fe40000004100 */
[----:B------:R-:W-:-:S02]  /*9dd0*/  HADD2.F32 R10, -RZ, R0.H0_H0 ;  /* 0x20000000ff0a7230 */ /* 0x000fc40000004100 */
[--C-:B------:R-:W-:Y:S02]  /*9de0*/  HADD2.F32 R6, -RZ, R8.reuse.H0_H0 ;  /* 0x20000008ff067230 */ /* 0x100fe40000004100 */
[--C-:B------:R-:W-:Y:S02]  /*9df0*/  HADD2.F32 R16, -RZ, R9.reuse.H0_H0 ;  /* 0x20000009ff107230 */ /* 0x100fe40000004100 */
[----:B------:R-:W-:Y:S01]  /*9e00*/  HADD2.F32 R15, -RZ, R9.H1_H1 ;  /* 0x30000009ff0f7230 */ /* 0x000fe20000004100 */
[-C--:B------:R-:W-:Y:S01]  /*9e10*/  FMUL.FTZ R9, R11, R10.reuse ;  /* 0x0000000a0b097220 */ /* 0x080fe20000410000 */
[----:B------:R-:W-:Y:S01]  /*9e20*/  HADD2.F32 R8, -RZ, R8.H1_H1 ;  /* 0x30000008ff087230 */ /* 0x000fe20000004100 */
[C---:B------:R-:W-:Y:S01]  /*9e30*/  FMUL.FTZ R10, R7.reuse, R10 ;  /* 0x0000000a070a7220 */ /* 0x040fe20000410000 */
[----:B------:R-:W-:Y:S01]  /*9e40*/  HADD2.F32 R0, -RZ, R39.H0_H0 ;  /* 0x20000027ff007230 */ /* 0x000fe20000004100 */
[-C--:B------:R-:W-:Y:S01]  /*9e50*/  FFMA.FTZ R17, R7, R24.reuse, -R9 ;  /* 0x0000001807117223 */ /* 0x080fe20000010809 */
[----:B------:R-:W-:Y:S01]  /*9e60*/  HADD2.F32 R9, -RZ, R18.H0_H0 ;  /* 0x20000012ff097230 */ /* 0x000fe20000004100 */
[----:B------:R-:W-:-:S02]  /*9e70*/  FFMA.FTZ R11, R11, R24, R10 ;  /* 0x000000180b0b7223 */ /* 0x000fc4000001000a */
[-C--:B------:R-:W-:Y:S02]  /*9e80*/  FMUL.FTZ R12, R8, R0.reuse ;  /* 0x00000000080c7220 */ /* 0x080fe40000410000 */
[C---:B------:R-:W-:Y:S01]  /*9e90*/  FMUL.FTZ R7, R6.reuse, R0 ;  /* 0x0000000006077220 */ /* 0x040fe20000410000 */
[--C-:B------:R-:W-:Y:S01]  /*9ea0*/  HADD2.F32 R0, -RZ, R54.reuse.H0_H0 ;  /* 0x20000036ff007230 */ /* 0x100fe20000004100 */
[----:B------:R-:W-:Y:S01]  /*9eb0*/  FFMA.FTZ R12, R6, R5, -R12 ;  /* 0x00000005060c7223 */ /* 0x000fe2000001080c */
[----:B------:R-:W-:Y:S01]  /*9ec0*/  F2FP.PACK_AB R11, R11, R17 ;  /* 0x000000110b0b723e */ /* 0x000fe200000000ff */
[----:B------:R-:W-:Y:S01]  /*9ed0*/  FFMA.FTZ R8, R8, R5, R7 ;  /* 0x0000000508087223 */ /* 0x000fe20000010007 */
[----:B------:R-:W-:Y:S01]  /*9ee0*/  HADD2.F32 R5, -RZ, R54.H1_H1 ;  /* 0x30000036ff057230 */ /* 0x000fe20000004100 */
[-C--:B------:R-:W-:Y:S02]  /*9ef0*/  FMUL.FTZ R6, R13, R0.reuse ;  /* 0x000000000d067220 */ /* 0x080fe40000410000 */
[----:B------:R-:W-:Y:S01]  /*9f00*/  FMUL.FTZ R10, R14, R0 ;  /* 0x000000000e0a7220 */ /* 0x000fe20000410000 */
[----:B------:R-:W-:Y:S01]  /*9f10*/  F2FP.PACK_AB R8, R8, R12 ;  /* 0x0000000c0808723e */ /* 0x000fe200000000ff */
[----:B------:R-:W-:-:S02]  /*9f20*/  FMUL.FTZ R0, R15, R9 ;  /* 0x000000090f007220 */ /* 0x000fc40000410000 */
[----:B------:R-:W-:Y:S02]  /*9f30*/  FMUL.FTZ R9, R16, R9 ;  /* 0x0000000910097220 */ /* 0x000fe40000410000 */
[-C--:B------:R-:W-:Y:S02]  /*9f40*/  FFMA.FTZ R6, R14, R5.reuse, -R6 ;  /* 0x000000050e067223 */ /* 0x080fe40000010806 */
[----:B------:R-:W-:Y:S02]  /*9f50*/  FFMA.FTZ R10, R13, R5, R10 ;  /* 0x000000050d0a7223 */ /* 0x000fe4000001000a */
[-C--:B------:R-:W-:Y:S02]  /*9f60*/  FFMA.FTZ R0, R16, R19.reuse, -R0 ;  /* 0x0000001310007223 */ /* 0x080fe40000010800 */
[----:B------:R-:W-:Y:S01]  /*9f70*/  FFMA.FTZ R9, R15, R19, R9 ;  /* 0x000000130f097223 */ /* 0x000fe20000010009 */
[----:B------:R-:W-:-:S04]  /*9f80*/  F2FP.PACK_AB R10, R10, R6 ;  /* 0x000000060a0a723e */ /* 0x000fc800000000ff */
[----:B------:R-:W-:-:S05]  /*9f90*/  F2FP.PACK_AB R9, R9, R0 ;  /* 0x000000000909723e */ /* 0x000fca00000000ff */
[----:B------:R1:W-:Y:S02]  /*9fa0*/  STS.128 [R47+0x100], R8 ;  /* 0x000100082f007388 */ /* 0x0003e40000000c00 */
.L_x_598:
[----:B------:R-:W-:Y:S05]  /*9fb0*/  BSYNC B0 ;  /* 0x0000000000007941 */ /* 0x000fea0003800000 */
.L_x_597:
[----:B------:R-:W-:-:S04]  /*9fc0*/  IADD3 R0, R38, 0x20, RZ ;  /* 0x0000002026007810 */ /* 0x000fc80007ffe0ff */
[----:B------:R-:W-:-:S13]  /*9fd0*/  ISETP.GE.AND P0, PT, R0, c[0x0][0x27c], PT ;  /* 0x00009f0000007a0c */ /* 0x000fda0003f06270 */
[----:B------:R-:W-:Y:S05]  /*9fe0*/  @P0 BRA `(.L_x_596) ;  /* 0x000002a000000947 */ /* 0x000fea0003800000 */
[----:B-1--4-:R-:W1:Y:S01]  /*9ff0*/  LDS.128 R8, [R47+0x4100] ;  /* 0x004100002f087984 */ /* 0x012e620000000c00 */
[----:B------:R-:W-:Y:S02]  /*a000*/  SHF.R.U32.HI R0, RZ, 0x10, R23 ;  /* 0x00000010ff007819 */ /* 0x000fe40000011617 */
[----:B------:R-:W-:Y:S02]  /*a010*/  SHF.R.U32.HI R5, RZ, 0x10, R21 ;  /* 0x00000010ff057819 */ /* 0x000fe40000011615 */
[----:B------:R-:W-:Y:S02]  /*a020*/  SHF.R.U64 R17, R22, 0x10, R23 ;  /* 0x0000001016117819 */ /* 0x000fe40000001217 */
[----:B------:R-:W-:Y:S01]  /*a030*/  SHF.R.U64 R20, R20, 0x10, R21 ;  /* 0x0000001014147819 */ /* 0x000fe20000001215 */
[----:B------:R-:W-:Y:S02]  /*a040*/  HADD2.F32 R19, -RZ, R5.H0_H0 ;  /* 0x20000005ff137230 */ /* 0x000fe40000004100 */
[----:B------:R-:W-:-:S02]  /*a050*/  HADD2.F32 R5, -RZ, R55.H1_H1 ;  /* 0x30000037ff057230 */ /* 0x000fc40000004100 */
[--C-:B-1----:R-:W-:Y:S02]  /*a060*/  HADD2.F32 R7, -RZ, R11.reuse.H0_H0 ;  /* 0x2000000bff077230 */ /* 0x102fe40000004100 */
[--C-:B------:R-:W-:Y:S02]  /*a070*/  HADD2.F32 R14, -RZ, R10.reuse.H0_H0 ;  /* 0x2000000aff0e7230 */ /* 0x100fe40000004100 */
[----:B------:R-:W-:Y:S02]  /*a080*/  HADD2.F32 R13, -RZ, R10.H1_H1 ;  /* 0x3000000aff0d7230 */ /* 0x000fe40000004100 */
[----:B------:R-:W-:Y:S02]  /*a090*/  HADD2.F32 R11, -RZ, R11.H1_H1 ;  /* 0x3000000bff0b7230 */ /* 0x000fe40000004100 */
[----:B------:R-:W-:Y:S02]  /*a0a0*/  HADD2.F32 R10, -RZ, R0.H0_H0 ;  /* 0x20000000ff0a7230 */ /* 0x000fe40000004100 */
[----:B------:R-:W-:-:S02]  /*a0b0*/  HADD2.F32 R6, -RZ, R8.H0_H0 ;  /* 0x20000008ff067230 */ /* 0x000fc40000004100 */
        /* <DEDUP_REMOVED lines=8> */
[----:B------:R-:W-:Y:S02]  /*a140*/  FFMA.FTZ R11, R11, R19, R10 ;  /* 0x000000130b0b7223 */ /* 0x000fe4000001000a */
[----:B------:R-:W-:-:S02]  /*a150*/  FMUL.FTZ R12, R8, R0 ;  /* 0x00000000080c7220 */ /* 0x000fc40000410000 */
[C---:B------:R-:W-:Y:S01]  /*a160*/  FMUL.FTZ R7, R6.reuse, R0 ;  /* 0x0000000006077220 */ /* 0x040fe20000410000 */
[--C-:B------:R-:W-:Y:S01]  /*a170*/  HADD2.F32 R0, -RZ, R56.reuse.H0_H0 ;  /* 0x20000038ff007230 */ /* 0x100fe20000004100 */
[-C--:B------:R-:W-:Y:S01]  /*a180*/  FFMA.FTZ R12, R6, R5.reuse, -R12 ;  /* 0x00000005060c7223 */ /* 0x080fe2000001080c */
[----:B------:R-:W-:Y:S01]  /*a190*/  F2FP.PACK_AB R11, R11, R18 ;  /* 0x000000120b0b723e */ /* 0x000fe200000000ff */
[----:B------:R-:W-:Y:S01]  /*a1a0*/  FFMA.FTZ R8, R8, R5, R7 ;  /* 0x0000000508087223 */ /* 0x000fe20000010007 */
[----:B------:R-:W-:Y:S01]  /*a1b0*/  HADD2.F32 R5, -RZ, R56.H1_H1 ;  /* 0x30000038ff057230 */ /* 0x000fe20000004100 */
[-C--:B------:R-:W-:Y:S01]  /*a1c0*/  FMUL.FTZ R6, R13, R0.reuse ;  /* 0x000000000d067220 */ /* 0x080fe20000410000 */
[----:B------:R-:W-:Y:S01]  /*a1d0*/  HADD2.F32 R7, -RZ, R20.H0_H0 ;  /* 0x20000014ff077230 */ /* 0x000fe20000004100 */
        /* <DEDUP_REMOVED lines=11> */
.L_x_596:
[----:B------:R-:W-:Y:S05]  /*a290*/  BSYNC B1 ;  /* 0x0000000000017941 */ /* 0x000fea0003800000 */
.L_x_595:
[----:B------:R-:W-:Y:S01]  /*a2a0*/  IADD3 R0, R70, 0x20, RZ ;  /* 0x0000002046007810 */ /* 0x000fe20007ffe0ff */
[----:B------:R-:W-:Y:S03]  /*a2b0*/  BSSY B1, `(.L_x_599) ;  /* 0x000005e000017945 */ /* 0x000fe60003800000 */
[----:B------:R-:W-:-:S13]  /*a2c0*/  ISETP.GE.AND P0, PT, R0, R25, PT ;  /* 0x000000190000720c */ /* 0x000fda0003f06270 */
[----:B------:R-:W-:Y:S05]  /*a2d0*/  @P0 BRA `(.L_x_600) ;  /* 0x000005b000000947 */ /* 0x000fea0003800000 */
[----:B------:R-:W-:Y:S01]  /*a2e0*/  ISETP.GE.AND P0, PT, R38, c[0x0][0x27c], PT ;  /* 0x00009f0026007a0c */ /* 0x000fe20003f06270 */
[----:B------:R-:W-:-:S12]  /*a2f0*/  BSSY B0, `(.L_x_601) ;  /* 0x000002c000007945 */ /* 0x000fd80003800000 */
        /* <DEDUP_REMOVED lines=8> */
[----:B------:R-:W-:Y:S02]  /*a380*/  HADD2.F32 R19, -RZ, R19.H0_H0 ;  /* 0x20000013ff137230 */ /* 0x000fe40000004100 */
        /* <DEDUP_REMOVED lines=18> */
[-C--:B------:R-:W-:Y:S01]  /*a4b0*/  FFMA.FTZ R12, R6, R5.reuse, -R12 ;  /* 0x00000005060c7223 */ /* 0x080fe2000001080c */
        /* <DEDUP_REMOVED lines=15> */
.L_x_602:
[----:B------:R-:W-:Y:S05]  /*a5b0*/  BSYNC B0 ;  /* 0x0000000000007941 */ /* 0x000fea0003800000 */
.L_x_601:
        /* <DEDUP_REMOVED lines=28> */
[----:B------:R-:W-:Y:S01]  /*a780*/  HADD2.F32 R0, -RZ, R60.H0_H0 ;  /* 0x2000003cff007230 */ /* 0x000fe20000004100 */
[-C--:B------:R-:W-:Y:S01]  /*a790*/  FFMA.FTZ R12, R6, R5.reuse, -R12 ;  /* 0x00000005060c7223 */ /* 0x080fe2000001080c */
[----:B------:R-:W-:Y:S01]  /*a7a0*/  F2FP.PACK_AB R11, R11, R18 ;  /* 0x000000120b0b723e */ /* 0x000fe200000000ff */
[----:B------:R-:W-:Y:S01]  /*a7b0*/  FFMA.FTZ R8, R8, R5, R7 ;  /* 0x0000000508087223 */ /* 0x000fe20000010007 */
[----:B------:R-:W-:Y:S01]  /*a7c0*/  HADD2.F32 R5, -RZ, R61.H0_H0 ;  /* 0x2000003dff057230 */ /* 0x000fe20000004100 */
        /* <DEDUP_REMOVED lines=12> */
.L_x_600:
[----:B------:R-:W-:Y:S05]  /*a890*/  BSYNC B1 ;  /* 0x0000000000017941 */ /* 0x000fea0003800000 */
.L_x_599:
        /* <DEDUP_REMOVED lines=26> */
[----:B------:R-:W-:Y:S01]  /*aa40*/  HADD2.F32 R0, -RZ, R60.H1_H1 ;  /* 0x3000003cff007230 */ /* 0x000fe20000004100 */
        /* <DEDUP_REMOVED lines=22> */
.L_x_606:
[----:B------:R-:W-:Y:S05]  /*abb0*/  BSYNC B0 ;  /* 0x0000000000007941 */ /* 0x000fea0003800000 */
.L_x_605:
        /* <DEDUP_REMOVED lines=45> */
.L_x_604:
[----:B------:R-:W-:Y:S05]  /*ae90*/  BSYNC B1 ;  /* 0x0000000000017941 */ /* 0x000fea0003800000 */
.L_x_603:
[----:B------:R-:W-:-:S04]  /*aea0*/  IADD3 R0, R70, 0x60, RZ ;  /* 0x0000006046007810 */ /* 0x000fc80007ffe0ff */
        /* <DEDUP_REMOVED lines=47> */
.L_x_609:
[----:B------:R-:W-:Y:S05]  /*b1a0*/  BSYNC B0 ;  /* 0x0000000000007941 */ /* 0x000fea0003800000 */
.L_x_608:
        /* <DEDUP_REMOVED lines=9> */
[----:B------:R-:W-:-:S02]  /*b240*/  HADD2.F32 R5, -RZ, R67.H0_H0 ;  /* 0x20000043ff057230 */ /* 0x000fc40000004100 */
        /* <DEDUP_REMOVED lines=18> */
[----:B------:R-:W-:Y:S01]  /*b370*/  HADD2.F32 R0, -RZ, R66.H1_H1 ;  /* 0x30000042ff007230 */ /* 0x000fe20000004100 */
        /* <DEDUP_REMOVED lines=15> */
[----:B------:R1:W-:Y:S01]  /*b470*/  STS.128 [R47+0x7100], R8 ;  /* 0x007100082f007388 */ /* 0x0003e20000000c00 */
[----:B------:R-:W-:Y:S05]  /*b480*/  BRA `(.L_x_607) ;  /* 0x000024e000007947 */ /* 0x000fea0003800000 */
.L_x_586:
[----:B------:R-:W-:Y:S01]  /*b490*/  ISETP.NE.AND P0, PT, R177, 0x1, PT ;  /* 0x00000001b100780c */ /* 0x000fe20003f05270 */
[----:B------:R-:W-:Y:S01]  /*b4a0*/  IMAD.MOV.U32 R8, RZ, RZ, R10 ;  /* 0x000000ffff087224 */ /* 0x000fe200078e000a */
[----:B------:R-:W-:Y:S01]  /*b4b0*/  CS2R R22, SRZ ;  /* 0x0000000000167805 */ /* 0x000fe2000001ff00 */
[----:B------:R-:W-:-:S10]  /*b4c0*/  CS2R R20, SRZ ;  /* 0x0000000000147805 */ /* 0x000fd4000001ff00 */
[----:B------:R-:W-:-:S05]  /*b4d0*/  @P0 IMAD.HI.U32 R5, R0, c[0x0][0x2c8], RZ ;  /* 0x0000b20000050a27 */ /* 0x000fca00078e00ff */
[----:B------:R-:W-:-:S04]  /*b4e0*/  @P0 SHF.R.U32.HI R0, RZ, c[0x0][0x2cc], R5 ;  /* 0x0000b300ff000a19 */ /* 0x000fc80000011605 */
[----:B------:R-:W-:Y:S01]  /*b4f0*/  SHF.R.S32.HI R6, RZ, 0x1f, R0 ;  /* 0x0000001fff067819 */ /* 0x000fe20000011400 */
[----:B------:R-:W-:-:S04]  /*b500*/  IMAD.WIDE.U32 R8, R0, c[0x0][0x280], R8 ;  /* 0x0000a00000087a25 */ /* 0x000fc800078e0008 */
[----:B------:R-:W-:Y:S01]  /*b510*/  IMAD R5, R6, c[0x0][0x280], RZ ;  /* 0x0000a00006057a24 */ /* 0x000fe200078e02ff */
[----:B------:R-:W-:-:S03]  /*b520*/  LEA R14, P0, R8, c[0x0][0x270], 0x1 ;  /* 0x00009c00080e7a11 */ /* 0x000fc600078008ff */
[----:B------:R-:W-:-:S04]  /*b530*/  IMAD R5, R0, c[0x0][0x284], R5 ;  /* 0x0000a10000057a24 */ /* 0x000fc800078e0205 */
[----:B------:R-:W-:-:S05]  /*b540*/  IMAD.IADD R5, R9, 0x1, R5 ;  /* 0x0000000109057824 */ /* 0x000fca00078e0205 */
[----:B------:R-:W-:Y:S01]  /*b550*/  LEA.HI.X R13, R8, c[0x0][0x274], R5, 0x1, P0 ;  /* 0x00009d00080d7a11 */ /* 0x000fe200000f0c05 */
[----:B------:R-:W-:Y:S01]  /*b560*/  IMAD R5, R6, c[0x0][0x290], RZ ;  /* 0x0000a40006057a24 */ /* 0x000fe200078e02ff */
[----:B------:R-:W1:Y:S01]  /*b570*/  SHFL.IDX PT, R8, R14, RZ, 0x181f ;  /* 0x00181fff0e087589 */ /* 0x000e6200000e0000 */
[----:B------:R-:W-:-:S04]  /*b580*/  IMAD.MOV.U32 R6, RZ, RZ, R12 ;  /* 0x000000ffff067224 */ /* 0x000fc800078e000c */
[----:B------:R-:W-:-:S04]  /*b590*/  IMAD.WIDE.U32 R6, R0, c[0x0][0x290], R6 ;  /* 0x0000a40000067a25 */ /* 0x000fc800078e0006 */
[----:B------:R-:W-:Y:S01]  /*b5a0*/  IMAD R0, R0, c[0x0][0x294], R5 ;  /* 0x0000a50000007a24 */ /* 0x000fe200078e0205 */
[C---:B------:R-:W-:Y:S01]  /*b5b0*/  LEA R12, P0, R6.reuse, c[0x0][0x288], 0x1 ;  /* 0x0000a200060c7a11 */ /* 0x040fe200078008ff */
[----:B------:R-:W3:Y:S02]  /*b5c0*/  SHFL.IDX PT, R5, R13, RZ, 0x181f ;  /* 0x00181fff0d057589 */ /* 0x000ee400000e0000 */
[----:B------:R-:W-:Y:S02]  /*b5d0*/  IMAD.IADD R0, R7, 0x1, R0 ;  /* 0x0000000107007824 */ /* 0x000fe400078e0200 */
[----:B------:R-:W4:Y:S03]  /*b5e0*/  SHFL.IDX PT, R7, R12, RZ, 0x181f ;  /* 0x00181fff0c077589 */ /* 0x000f2600000e0000 */
[----:B------:R-:W-:Y:S02]  /*b5f0*/  LEA.HI.X R11, R6, c[0x0][0x28c], R0, 0x1, P0 ;  /* 0x0000a300060b7a11 */ /* 0x000fe400000f0c00 */
[----:B------:R-:W-:-:S13]  /*b600*/  ISETP.GE.OR P0, PT, R30, c[0x0][0x27c], P5 ;  /* 0x00009f001e007a0c */ /* 0x000fda0002f06670 */
[C---:B------:R-:W-:Y:S01]  /*b610*/  @!P0 IMAD.SHL.U32 R6, R30.reuse, 0x2, RZ ;  /* 0x000000021e068824 */ /* 0x040fe200078e00ff */
[----:B------:R-:W-:-:S04]  /*b620*/  @!P0 SHF.L.U64.HI R0, R30, 0x1, R31 ;  /* 0x000000011e008819 */ /* 0x000fc8000001021f */
[----:B-1----:R-:W-:-:S04]  /*b630*/  @!P0 IADD3 R8, P1, R8, R6, RZ ;  /* 0x0000000608088210 */ /* 0x002fc80007f3e0ff */
[----:B---3--:R-:W-:Y:S02]  /*b640*/  @!P0 IADD3.X R9, R5, R0, RZ, P1, !PT ;  /* 0x0000000005098210 */ /* 0x008fe40000ffe4ff */
[----:B------:R-:W1:Y:S01]  /*b650*/  SHFL.IDX PT, R5, R11, RZ, 0x181f ;  /* 0x00181fff0b057589 */ /* 0x000e6200000e0000 */
[----:B----4-:R-:W-:-:S03]  /*b660*/  @!P0 IADD3 R6, P1, R7, R6, RZ ;  /* 0x0000000607068210 */ /* 0x010fc60007f3e0ff */
[----:B------:R3:W4:Y:S01]  /*b670*/  @!P0 LD.E.128 R20, [R8.64] ;  /* 0x0000000808148980 */ /* 0x000722000c101d00 */
[----:B------:R-:W-:Y:S01]  /*b680*/  CS2R R18, SRZ ;  /* 0x0000000000127805 */ /* 0x000fe2000001ff00 */
[----:B------:R-:W-:Y:S01]  /*b690*/  CS2R R16, SRZ ;  /* 0x0000000000107805 */ /* 0x000fe2000001ff00 */
[----:B-1----:R-:W-:-:S05]  /*b6a0*/  @!P0 IMAD.X R7, R5, 0x1, R0, P1 ;  /* 0x0000000105078824 */ /* 0x002fca00008e0600 */
[----:B------:R1:W5:Y:S01]  /*b6b0*/  @!P0 LD.E.128 R16, [R6.64] ;  /* 0x0000000806108980 */ /* 0x000362000c101d00 */
[----:B------:R-:W-:Y:S03]  /*b6c0*/  BSSY B0, `(.L_x_610) ;  /* 0x0000025000007945 */ /* 0x000fe60003800000 */
[----:B------:R2:W2:Y:S01]  /*b6d0*/  SHFL.IDX PT, R10, R12, 0x1, 0x181f ;  /* 0x00381f000c0a7f89 */ /* 0x0004a200000e0000 */
[----:B------:R-:W-:-:S03]  /*b6e0*/  ISETP.GE.AND P1, PT, R30, c[0x0][0x27c], PT ;  /* 0x00009f001e007a0c */ /* 0x000fc60003f26270 */
[----:B---3--:R3:W2:Y:S01]  /*b6f0*/  SHFL.IDX PT, R9, R13, 0x1, 0x181f ;  /* 0x00381f000d097f89 */ /* 0x0086a200000e0000 */
[----:B------:R-:W-:-:S03]  /*b700*/  CS2R R38, SRZ ;  /* 0x0000000000267805 */ /* 0x000fc6000001ff00 */
[----:B------:R3:W2:Y:S01]  /*b710*/  SHFL.IDX PT, R15, R11, 0x1, 0x181f ;  /* 0x00381f000b0f7f89 */ /* 0x0006a200000e0000 */
[----:B------:R-:W-:Y:S01]  /*b720*/  CS2R R36, SRZ ;  /* 0x0000000000247805 */ /* 0x000fe2000001ff00 */
[----:B------:R-:W-:Y:S01]  /*b730*/  CS2R R34, SRZ ;  /* 0x0000000000227805 */ /* 0x000fe2000001ff00 */
[----:B------:R-:W-:Y:S01]  /*b740*/  CS2R R32, SRZ ;  /* 0x0000000000207805 */ /* 0x000fe2000001ff00 */
[----:B-1----:R3:W1:Y:S01]  /*b750*/  SHFL.IDX PT, R7, R14, 0x1, 0x181f ;  /* 0x00381f000e077f89 */ /* 0x00266200000e0000 */
[----:B----4-:R-:W-:-:S05]  /*b760*/  IMAD.MOV.U32 R0, RZ, RZ, R22 ;  /* 0x000000ffff007224 */ /* 0x010fca00078e0016 */
[----:B------:R-:W-:Y:S01]  /*b770*/  PRMT R69, R0, 0x7610, R69 ;  /* 0x0000761000457816 */ /* 0x000fe20000000045 */
[----:B------:R-:W-:Y:S01]  /*b780*/  IMAD.MOV.U32 R0, RZ, RZ, R23 ;  /* 0x000000ffff007224 */ /* 0x000fe200078e0017 */
[----:B------:R-:W-:Y:S01]  /*b790*/  MOV R6, R20 ;  /* 0x0000001400067202 */ /* 0x000fe20000000f00 */
[----:B------:R-:W-:-:S03]  /*b7a0*/  IMAD.MOV.U32 R5, RZ, RZ, R21 ;  /* 0x000000ffff057224 */ /* 0x000fc600078e0015 */
[----:B------:R-:W-:Y:S02]  /*b7b0*/  PRMT R44, R44, 0x5410, R0 ;  /* 0x000054102c2c7816 */ /* 0x000fe40000000000 */
[----:B------:R-:W-:Y:S01]  /*b7c0*/  PRMT R40, R5, 0x5410, R6 ;  /* 0x0000541005287816 */ /* 0x000fe20000000006 */
[----:B-----5:R-:W-:Y:S01]  /*b7d0*/  IMAD.MOV.U32 R0, RZ, RZ, R18 ;  /* 0x000000ffff007224 */ /* 0x020fe200078e0012 */
[----:B------:R-:W-:Y:S01]  /*b7e0*/  MOV R5, R16 ;  /* 0x0000001000057202 */ /* 0x000fe20000000f00 */
[----:B------:R-:W-:-:S03]  /*b7f0*/  IMAD.MOV.U32 R6, RZ, RZ, R19 ;  /* 0x000000ffff067224 */ /* 0x000fc600078e0013 */
[----:B------:R-:W-:Y:S01]  /*b800*/  PRMT R42, R0, 0x7610, R42 ;  /* 0x00007610002a7816 */ /* 0x000fe2000000002a */
[----:B------:R-:W-:Y:S01]  /*b810*/  IMAD.MOV.U32 R0, RZ, RZ, R17 ;  /* 0x000000ffff007224 */ /* 0x000fe200078e0011 */
[----:B------:R-:W-:-:S04]  /*b820*/  PRMT R44, R6, 0x7610, R44 ;  /* 0x00007610062c7816 */ /* 0x000fc8000000002c */
[----:B------:R-:W-:Y:S01]  /*b830*/  PRMT R29, R0, 0x5410, R5 ;  /* 0x00005410001d7816 */ /* 0x000fe20000000005 */
[----:B------:R-:W-:Y:S05]  /*b840*/  @P3 BRA `(.L_x_611) ;  /* 0x000000c000003947 */ /* 0x000fea0003800000 */
[----:B-123--:R-:W-:Y:S01]  /*b850*/  CS2R R36, SRZ ;  /* 0x0000000000247805 */ /* 0x00efe2000001ff00 */
[----:B------:R-:W-:Y:S01]  /*b860*/  CS2R R34, SRZ ;  /* 0x0000000000227805 */ /* 0x000fe2000001ff00 */
[----:B------:R-:W-:Y:S01]  /*b870*/  CS2R R32, SRZ ;  /* 0x0000000000207805 */ /* 0x000fe2000001ff00 */
[----:B------:R-:W-:Y:S05]  /*b880*/  @P1 BRA `(.L_x_611) ;  /* 0x0000008000001947 */ /* 0x000fea0003800000 */
[C---:B------:R-:W-:Y:S01]  /*b890*/  IMAD.SHL.U32 R0, R30.reuse, 0x2, RZ ;  /* 0x000000021e007824 */ /* 0x040fe200078e00ff */
[----:B------:R-:W-:-:S04]  /*b8a0*/  SHF.L.U64.HI R5, R30, 0x1, R31 ;  /* 0x000000011e057819 */ /* 0x000fc8000001021f */
[----:B------:R-:W-:-:S05]  /*b8b0*/  IADD3 R8, P0, R7, R0, RZ ;  /* 0x0000000007087210 */ /* 0x000fca0007f1e0ff */
[----:B------:R-:W-:Y:S01]  /*b8c0*/  IMAD.X R9, R9, 0x1, R5, P0 ;  /* 0x0000000109097824 */ /* 0x000fe200000e0605 */
[----:B------:R-:W-:-:S04]  /*b8d0*/  IADD3 R6, P0, R10, R0, RZ ;  /* 0x000000000a067210 */ /* 0x000fc80007f1e0ff */
[----:B------:R1:W5:Y:S01]  /*b8e0*/  LD.E.128 R36, [R8.64] ;  /* 0x0000000808247980 */ /* 0x000362000c101d00 */
[----:B------:R-:W-:-:S05]  /*b8f0*/  IMAD.X R7, R15, 0x1, R5, P0 ;  /* 0x000000010f077824 */ /* 0x000fca00000e0605 */
[----:B------:R1:W5:Y:S03]  /*b900*/  LD.E.128 R32, [R6.64] ;  /* 0x0000000806207980 */ /* 0x000366000c101d00 */
.L_x_611:
[----:B-123--:R-:W-:Y:S05]  /*b910*/  BSYNC B0 ;  /* 0x0000000000007941 */ /* 0x00efea0003800000 */
.L_x_610:
[----:B------:R-:W1:Y:S01]  /*b920*/  SHFL.IDX PT, R5, R14, 0x2, 0x181f ;  /* 0x00581f000e057f89 */ /* 0x000e6200000e0000 */
[----:B------:R-:W-:Y:S01]  /*b930*/  ISETP.GE.OR P0, PT, R30, c[0x0][0x27c], P4 ;  /* 0x00009f001e007a0c */ /* 0x000fe20002706670 */
[----:B------:R-:W-:Y:S01]  /*b940*/  CS2R R58, SRZ ;  /* 0x00000000003a7805 */ /* 0x000fe2000001ff00 */
[----:B------:R-:W-:Y:S01]  /*b950*/  CS2R R56, SRZ ;  /* 0x0000000000387805 */ /* 0x000fe2000001ff00 */
[----:B------:R-:W2:Y:S01]  /*b960*/  SHFL.IDX PT, R9, R13, 0x2, 0x181f ;  /* 0x00581f000d097f89 */ /* 0x000ea200000e0000 */
[----:B------:R-:W-:-:S03]  /*b970*/  ISETP.NE.AND P3, PT, R45, RZ, PT ;  /* 0x000000ff2d00720c */ /* 0x000fc60003f65270 */
[----:B------:R-:W3:Y:S04]  /*b980*/  SHFL.IDX PT, R6, R12, 0x2, 0x181f ;  /* 0x00581f000c067f89 */ /* 0x000ee800000e0000 */
[----:B------:R-:W4:Y:S02]  /*b990*/  SHFL.IDX PT, R10, R11, 0x2, 0x181f ;  /* 0x00581f000b0a7f89 */ /* 0x000f2400000e0000 */
[C---:B------:R-:W-:Y:S01]  /*b9a0*/  @!P0 IMAD.SHL.U32 R0, R30.reuse, 0x2, RZ ;  /* 0x000000021e008824 */ /* 0x040fe200078e00ff */
[----:B------:R-:W-:-:S04]  /*b9b0*/  @!P0 SHF.L.U64.HI R7, R30, 0x1, R31 ;  /* 0x000000011e078819 */ /* 0x000fc8000001021f */
[----:B-1----:R-:W-:-:S05]  /*b9c0*/  @!P0 IADD3 R8, P2, R5, R0, RZ ;  /* 0x0000000005088210 */ /* 0x002fca0007f5e0ff */
[----:B--2---:R-:W-:Y:S01]  /*b9d0*/  @!P0 IMAD.X R9, R9, 0x1, R7, P2 ;  /* 0x0000000109098824 */ /* 0x004fe200010e0607 */
[----:B---3--:R-:W-:Y:S01]  /*b9e0*/  @!P0 IADD3 R6, P2, R6, R0, RZ ;  /* 0x0000000006068210 */ /* 0x008fe20007f5e0ff */
[----:B------:R-:W-:-:S03]  /*b9f0*/  CS2R R54, SRZ ;  /* 0x0000000000367805 */ /* 0x000fc6000001ff00 */
[----:B------:R1:W2:Y:S01]  /*ba00*/  @!P0 LD.E.128 R56, [R8.64] ;  /* 0x0000000808388980 */ /* 0x0002a2000c101d00 */
[----:B------:R-:W-:Y:S01]  /*ba10*/  CS2R R52, SRZ ;  /* 0x0000000000347805 */ /* 0x000fe2000001ff00 */
[----:B----4-:R-:W-:-:S05]  /*ba20*/  @!P0 IMAD.X R7, R10, 0x1, R7, P2 ;  /* 0x000000010a078824 */ /* 0x010fca00010e0607 */
[----:B------:R3:W4:Y:S01]  /*ba30*/  @!P0 LD.E.128 R52, [R6.64] ;  /* 0x0000000806348980 */ /* 0x000722000c101d00 */
[----:B-----5:R-:W-:Y:S01]  /*ba40*/  IMAD.MOV.U32 R5, RZ, RZ, R36 ;  /* 0x000000ffff057224 */ /* 0x020fe200078e0024 */
[----:B------:R-:W-:Y:S01]  /*ba50*/  BSSY B0, `(.L_x_612) ;  /* 0x0000035000007945 */ /* 0x000fe20003800000 */
[----:B------:R-:W-:Y:S01]  /*ba60*/  IMAD.MOV.U32 R0, RZ, RZ, R37 ;  /* 0x000000ffff007224 */ /* 0x000fe200078e0025 */
[----:B------:R2:W2:Y:S01]  /*ba70*/  SHFL.IDX PT, R10, R13, 0x3, 0x181f ;  /* 0x00781f000d0a7f89 */ /* 0x0004a200000e0000 */
[----:B------:R-:W-:Y:S01]  /*ba80*/  CS2R R66, SRZ ;  /* 0x0000000000427805 */ /* 0x000fe2000001ff00 */
[----:B------:R-:W-:Y:S01]  /*ba90*/  PRMT R75, R75, 0x5410, R5 ;  /* 0x000054104b4b7816 */ /* 0x000fe20000000005 */
[----:B------:R-:W-:Y:S01]  /*baa0*/  IMAD.MOV.U32 R5, RZ, RZ, R32 ;  /* 0x000000ffff057224 */ /* 0x000fe200078e0020 */
[----:B------:R-:W-:Y:S01]  /*bab0*/  PRMT R73, R73, 0x5410, R0 ;  /* 0x0000541049497816 */ /* 0x000fe20000000000 */
[----:B------:R-:W-:Y:S01]  /*bac0*/  IMAD.MOV.U32 R0, RZ, RZ, R33 ;  /* 0x000000ffff007224 */ /* 0x000fe200078e0021 */
[----:B------:R-:W2:Y:S01]  /*bad0*/  SHFL.IDX PT, R11, R11, 0x3, 0x181f ;  /* 0x00781f000b0b7f89 */ /* 0x000ea200000e0000 */
[----:B------:R-:W-:Y:S01]  /*bae0*/  CS2R R64, SRZ ;  /* 0x0000000000407805 */ /* 0x000fe2000001ff00 */
[----:B------:R-:W-:Y:S01]  /*baf0*/  PRMT R75, R5, 0x7610, R75 ;  /* 0x00007610054b7816 */ /* 0x000fe2000000004b */
[----:B------:R-:W-:Y:S01]  /*bb00*/  CS2R R62, SRZ ;  /* 0x00000000003e7805 */ /* 0x000fe2000001ff00 */
[----:B------:R-:W-:Y:S01]  /*bb10*/  PRMT R73, R0, 0x7610, R73 ;  /* 0x0000761000497816 */ /* 0x000fe20000000049 */
[----:B------:R-:W-:Y:S01]  /*bb20*/  CS2R R60, SRZ ;  /* 0x00000000003c7805 */ /* 0x000fe2000001ff00 */
[----:B-1----:R1:W1:Y:S04]  /*bb30*/  SHFL.IDX PT, R8, R14, 0x3, 0x181f ;  /* 0x00781f000e087f89 */ /* 0x00226800000e0000 */
[----:B------:R1:W1:Y:S01]  /*bb40*/  SHFL.IDX PT, R9, R12, 0x3, 0x181f ;  /* 0x00781f000c097f89 */ /* 0x00026200000e0000 */
[----:B---3--:R-:W-:-:S02]  /*bb50*/  IMAD.MOV.U32 R7, RZ, RZ, R38 ;  /* 0x000000ffff077224 */ /* 0x008fc400078e0026 */
[----:B------:R-:W-:-:S03]  /*bb60*/  IMAD.MOV.U32 R6, RZ, RZ, R39 ;  /* 0x000000ffff067224 */ /* 0x000fc600078e0027 */
[----:B------:R-:W-:Y:S01]  /*bb70*/  PRMT R76, R76, 0x5410, R7 ;  /* 0x000054104c4c7816 */ /* 0x000fe20000000007 */
[----:B------:R-:W-:Y:S01]  /*bb80*/  IMAD.MOV.U32 R7, RZ, RZ, R34 ;  /* 0x000000ffff077224 */ /* 0x000fe200078e0022 */
[----:B------:R-:W-:Y:S01]  /*bb90*/  PRMT R74, R74, 0x5410, R6 ;  /* 0x000054104a4a7816 */ /* 0x000fe20000000006 */
[----:B------:R-:W-:-:S03]  /*bba0*/  IMAD.MOV.U32 R6, RZ, RZ, R35 ;  /* 0x000000ffff067224 */ /* 0x000fc600078e0023 */
[----:B------:R-:W-:Y:S02]  /*bbb0*/  PRMT R76, R7, 0x7610, R76 ;  /* 0x00007610074c7816 */ /* 0x000fe4000000004c */
[----:B------:R-:W-:Y:S01]  /*bbc0*/  PRMT R74, R6, 0x7610, R74 ;  /* 0x00007610064a7816 */ /* 0x000fe2000000004a */
[----:B--2---:R-:W-:Y:S02]  /*bbd0*/  IMAD.MOV.U32 R7, RZ, RZ, R58 ;  /* 0x000000ffff077224 */ /* 0x004fe400078e003a */
[----:B------:R-:W-:Y:S02]  /*bbe0*/  IMAD.MOV.U32 R6, RZ, RZ, R59 ;  /* 0x000000ffff067224 */ /* 0x000fe400078e003b */
[----:B------:R-:W-:Y:S01]  /*bbf0*/  IMAD.MOV.U32 R5, RZ, RZ, R56 ;  /* 0x000000ffff057224 */ /* 0x000fe200078e0038 */
[----:B------:R-:W-:Y:S01]  /*bc00*/  PRMT R80, R80, 0x5410, R7 ;  /* 0x0000541050507816 */ /* 0x000fe20000000007 */
[----:B------:R-:W-:Y:S01]  /*bc10*/  IMAD.MOV.U32 R0, RZ, RZ, R57 ;  /* 0x000000ffff007224 */ /* 0x000fe200078e0039 */
[----:B------:R-:W-:Y:S01]  /*bc20*/  PRMT R78, R78, 0x5410, R6 ;  /* 0x000054104e4e7816 */ /* 0x000fe20000000006 */
[----:B----4-:R-:W-:Y:S01]  /*bc30*/  IMAD.MOV.U32 R7, RZ, RZ, R54 ;  /* 0x000000ffff077224 */ /* 0x010fe200078e0036 */
[----:B------:R-:W-:Y:S01]  /*bc40*/  PRMT R79, R79, 0x5410, R5 ;  /* 0x000054104f4f7816 */ /* 0x000fe20000000005 */
[----:B------:R-:W-:Y:S01]  /*bc50*/  IMAD.MOV.U32 R6, RZ, RZ, R55 ;  /* 0x000000ffff067224 */ /* 0x000fe200078e0037 */
[----:B------:R-:W-:Y:S01]  /*bc60*/  PRMT R77, R77, 0x5410, R0 ;  /* 0x000054104d4d7816 */ /* 0x000fe20000000000 */
[----:B------:R-:W-:Y:S01]  /*bc70*/  IMAD.MOV.U32 R5, RZ, RZ, R52 ;  /* 0x000000ffff057224 */ /* 0x000fe200078e0034 */
[----:B------:R-:W-:Y:S01]  /*bc80*/  PRMT R80, R7, 0x7610, R80 ;  /* 0x0000761007507816 */ /* 0x000fe20000000050 */
[----:B------:R-:W-:Y:S01]  /*bc90*/  IMAD.MOV.U32 R0, RZ, RZ, R53 ;  /* 0x000000ffff007224 */ /* 0x000fe200078e0035 */
[----:B------:R-:W-:-:S02]  /*bca0*/  PRMT R78, R6, 0x7610, R78 ;  /* 0x00007610064e7816 */ /* 0x000fc4000000004e */
[----:B------:R-:W-:Y:S02]  /*bcb0*/  PRMT R79, R5, 0x7610, R79 ;  /* 0x00007610054f7816 */ /* 0x000fe4000000004f */
[----:B------:R-:W-:Y:S01]  /*bcc0*/  PRMT R77, R0, 0x7610, R77 ;  /* 0x00007610004d7816 */ /* 0x000fe2000000004d */
[----:B------:R-:W-:Y:S05]  /*bcd0*/  @P3 BRA `(.L_x_613) ;  /* 0x000000c000003947 */ /* 0x000fea0003800000 */
[----:B-1----:R-:W-:Y:S01]  /*bce0*/  CS2R R64, SRZ ;  /* 0x0000000000407805 */ /* 0x002fe2000001ff00 */
        /* <DEDUP_REMOVED lines=8> */
[----:B------:R-:W-:-:S03]  /*bd70*/  IMAD.X R7, R11, 0x1, R5, P0 ;  /* 0x000000010b077824 */ /* 0x000fc600000e0605 */
[----:B------:R1:W5:Y:S04]  /*bd80*/  LD.E.128 R64, [R8.64] ;  /* 0x0000000808407980 */ /* 0x000368000c101d00 */
[----:B------:R1:W5:Y:S02]  /*bd90*/  LD.E.128 R60, [R6.64] ;  /* 0x00000008063c7980 */ /* 0x000364000c101d00 */
.L_x_613:
[----:B-1----:R-:W-:Y:S05]  /*bda0*/  BSYNC B0 ;  /* 0x0000000000007941 */ /* 0x002fea0003800000 */
.L_x_612:
[----:B------:R-:W-:Y:S01]  /*bdb0*/  IMAD.IADD R6, R46, 0x1, -R203 ;  /* 0x000000012e067824 */ /* 0x000fe200078e0acb */
[----:B------:R-:W-:-:S04]  /*bdc0*/  DEPBAR.LE SB0, 0x1 ;  /* 0x000080400000791a */ /* 0x000fc80000000000 */
[----:B------:R-:W-:Y:S01]  /*bdd0*/  IMNMX R71, R6, 0x80, PT ;  /* 0x0000008006477817 */ /* 0x000fe20003800200 */
[----:B-----5:R-:W-:Y:S01]  /*bde0*/  IMAD.MOV.U32 R0, RZ, RZ, R66 ;  /* 0x000000ffff007224 */ /* 0x020fe200078e0042 */
[----:B------:R-:W-:Y:S01]  /*bdf0*/  BSSY B0, `(.L_x_614) ;  /* 0x000006f000007945 */ /* 0x000fe20003800000 */
[----:B------:R-:W-:Y:S01]  /*be00*/  IMAD.MOV.U32 R7, RZ, RZ, R67 ;  /* 0x000000ffff077224 */ /* 0x000fe200078e0043 */
[----:B------:R-:W-:Y:S01]  /*be10*/  BAR.SYNC.DEFER_BLOCKING 0x0 ;  /* 0x0000000000007b1d */ /* 0x000fe20000010000 */
[----:B------:R-:W-:Y:S01]  /*be20*/  ISETP.GE.OR P0, PT, R70, R71, P1 ;  /* 0x000000474600720c */ /* 0x000fe20000f06670 */
[----:B------:R-:W-:Y:S01]  /*be30*/  IMAD.MOV.U32 R5, RZ, RZ, R64 ;  /* 0x000000ffff057224 */ /* 0x000fe200078e0040 */
[----:B------:R-:W-:Y:S01]  /*be40*/  PRMT R84, R84, 0x5410, R0 ;  /* 0x0000541054547816 */ /* 0x000fe20000000000 */
[----:B------:R-:W-:Y:S01]  /*be50*/  IMAD.MOV.U32 R6, RZ, RZ, R63 ;  /* 0x000000ffff067224 */ /* 0x000fe200078e003f */
[----:B------:R-:W-:Y:S02]  /*be60*/  MOV R0, R65 ;  /* 0x0000004100007202 */ /* 0x000fe40000000f00 */
[----:B------:R-:W-:-:S02]  /*be70*/  PRMT R84, R5, 0x7610, R84 ;  /* 0x0000761005547816 */ /* 0x000fc40000000054 */
[----:B------:R-:W-:Y:S01]  /*be80*/  PRMT R82, R7, 0x5410, R0 ;  /* 0x0000541007527816 */ /* 0x000fe20000000000 */
[----:B------:R-:W-:Y:S01]  /*be90*/  IMAD.MOV.U32 R7, RZ, RZ, R62 ;  /* 0x000000ffff077224 */ /* 0x000fe200078e003e */
[----:B------:R-:W-:Y:S01]  /*bea0*/  MOV R5, R60 ;  /* 0x0000003c00057202 */ /* 0x000fe20000000f00 */
[----:B------:R-:W-:-:S03]  /*beb0*/  IMAD.MOV.U32 R0, RZ, RZ, R61 ;  /* 0x000000ffff007224 */ /* 0x000fc600078e003d */
[----:B------:R-:W-:Y:S02]  /*bec0*/  PRMT R83, R5, 0x5410, R7 ;  /* 0x0000541005537816 */ /* 0x000fe40000000007 */
[----:B------:R-:W-:Y:S01]  /*bed0*/  PRMT R81, R6, 0x5410, R0 ;  /* 0x0000541006517816 */ /* 0x000fe20000000000 */
[----:B------:R-:W-:Y:S05]  /*bee0*/  @P0 BRA `(.L_x_615) ;  /* 0x000005f000000947 */ /* 0x000fea0003800000 */
[----:B------:R-:W-:Y:S01]  /*bef0*/  MOV R0, c[0x0][0x27c] ;  /* 0x00009f0000007a02 */ /* 0x000fe20000000f00 */
[----:B------:R-:W1:Y:S01]  /*bf00*/  LDS.128 R8, [R47+0x100] ;  /* 0x000100002f087984 */ /* 0x000e620000000c00 */
[----:B------:R-:W-:Y:S02]  /*bf10*/  SHF.R.U32.HI R7, RZ, 0x10, R17 ;  /* 0x00000010ff077819 */ /* 0x000fe40000011611 */
[----:B------:R-:W-:Y:S02]  /*bf20*/  LEA.HI R0, R0, R68, RZ, 0x1d ;  /* 0x0000004400007211 */ /* 0x000fe400078fe8ff */
[----:B------:R-:W-:Y:S02]  /*bf30*/  SHF.R.U64 R51, R20, 0x10, R21 ;  /* 0x0000001014337819 */ /* 0x000fe40000001215 */
[----:B------:R-:W-:-:S02]  /*bf40*/  SHF.R.S32.HI R6, RZ, 0x1f, R0 ;  /* 0x0000001fff067819 */ /* 0x000fc40000011400 */
[----:B------:R-:W-:Y:S01]  /*bf50*/  SHF.L.U32 R5, R0, 0x3, RZ ;  /* 0x0000000300057819 */ /* 0x000fe200000006ff */
[----:B------:R-:W-:Y:S01]  /*bf60*/  HADD2.F32 R51, -RZ, R51.H0_H0 ;  /* 0x20000033ff337230 */ /* 0x000fe20000004100 */
[----:B------:R-:W-:Y:S02]  /*bf70*/  LEA.HI R0, R6, R0, RZ, 0x3 ;  /* 0x0000000006007211 */ /* 0x000fe400078f18ff */
[----:B------:R-:W-:Y:S02]  /*bf80*/  LOP3.LUT R5, R25, 0x38, R5, 0xf8, !PT ;  /* 0x0000003819057812 */ /* 0x000fe400078ef805 */
[----:B------:R-:W-:Y:S02]  /*bf90*/  SHF.L.U32 R0, R0, 0xa, RZ ;  /* 0x0000000a00007819 */ /* 0x000fe400000006ff */
[----:B------:R-:W-:Y:S02]  /*bfa0*/  LOP3.LUT R5, R5, R43, RZ, 0x3c, !PT ;  /* 0x0000002b05057212 */ /* 0x000fe400078e3cff */
[----:B------:R-:W-:-:S02]  /*bfb0*/  LOP3.LUT R0, R0, 0x7fffe000, RZ, 0xc0, !PT ;  /* 0x7fffe00000007812 */ /* 0x000fc400078ec0ff */
[----:B------:R-:W-:Y:S02]  /*bfc0*/  SHF.R.U32.HI R27, RZ, 0x10, R21 ;  /* 0x00000010ff1b7819 */ /* 0x000fe40000011615 */
[----:B------:R-:W-:Y:S02]  /*bfd0*/  IADD3 R0, R5, R0, R41 ;  /* 0x0000000005007210 */ /* 0x000fe40007ffe029 */
[--C-:B------:R-:W-:Y:S01]  /*bfe0*/  SHF.R.U64 R50, R22, 0x10, R23.reuse ;  /* 0x0000001016327819 */ /* 0x100fe20000001217 */
[----:B------:R-:W-:Y:S01]  /*bff0*/  HADD2.F32 R72, -RZ, R27.H0_H0 ;  /* 0x2000001bff487230 */ /* 0x000fe20000004100 */
[----:B------:R-:W-:Y:S01]  /*c000*/  SHF.L.U32 R43, R0, 0x1, RZ ;  /* 0x00000001002b7819 */ /* 0x000fe200000006ff */
[----:B------:R-:W-:Y:S01]  /*c010*/  HADD2.F32 R0, -RZ, R29.H0_H0 ;  /* 0x2000001dff007230 */ /* 0x000fe20000004100 */
[----:B------:R-:W-:Y:S01]  /*c020*/  SHF.R.U32.HI R28, RZ, 0x10, R23 ;  /* 0x00000010ff1c7819 */ /* 0x000fe20000011617 */
[----:B------:R-:W-:Y:S01]  /*c030*/  HADD2.F32 R50, -RZ, R50.H0_H0 ;  /* 0x20000032ff327230 */ /* 0x000fe20000004100 */
[----:B------:R-:W-:Y:S01]  /*c040*/  SHF.R.U64 R46, R18, 0x10, R19 ;  /* 0x00000010122e7819 */ /* 0x000fe20000001213 */
[----:B------:R-:W2:Y:S01]  /*c050*/  LDS.128 R12, [R43+0x100] ;  /* 0x000100002b0c7984 */ /* 0x000ea20000000c00 */
[----:B------:R-:W-:-:S02]  /*c060*/  SHF.R.U64 R48, R16, 0x10, R17 ;  /* 0x0000001010307819 */ /* 0x000fc40000001211 */
[----:B------:R-:W-:Y:S01]  /*c070*/  SHF.R.U32.HI R19, RZ, 0x10, R19 ;  /* 0x00000010ff137819 */ /* 0x000fe20000011613 */
[--C-:B-1----:R-:W-:Y:S02]  /*c080*/  HADD2.F32 R23, -RZ, R10.reuse.H0_H0 ;  /* 0x2000000aff177230 */ /* 0x102fe40000004100 */
[----:B------:R-:W-:Y:S02]  /*c090*/  HADD2.F32 R25, -RZ, R10.H1_H1 ;  /* 0x3000000aff197230 */ /* 0x000fe40000004100 */
[--C-:B------:R-:W-:Y:S02]  /*c0a0*/  HADD2.F32 R22, -RZ, R11.reuse.H0_H0 ;  /* 0x2000000bff167230 */ /* 0x100fe40000004100 */
[----:B------:R-:W-:Y:S02]  /*c0b0*/  HADD2.F32 R21, -RZ, R11.H1_H1 ;  /* 0x3000000bff157230 */ /* 0x000fe40000004100 */
[--C-:B------:R-:W-:Y:S02]  /*c0c0*/  HADD2.F32 R20, -RZ, R9.reuse.H0_H0 ;  /* 0x20000009ff147230 */ /* 0x100fe40000004100 */
[----:B------:R-:W-:-:S02]  /*c0d0*/  HADD2.F32 R18, -RZ, R9.H1_H1 ;  /* 0x30000009ff127230 */ /* 0x000fc40000004100 */
[--C-:B------:R-:W-:Y:S02]  /*c0e0*/  HADD2.F32 R24, -RZ, R8.reuse.H0_H0 ;  /* 0x20000008ff187230 */ /* 0x100fe40000004100 */
[----:B------:R-:W-:Y:S01]  /*c0f0*/  HADD2.F32 R26, -RZ, R8.H1_H1 ;  /* 0x30000008ff1a7230 */ /* 0x000fe20000004100 */
[-C--:B------:R-:W-:Y:S01]  /*c100*/  FMUL.FTZ R8, R20, R0.reuse ;  /* 0x0000000014087220 */ /* 0x080fe20000410000 */
[----:B------:R-:W-:Y:S02]  /*c110*/  HADD2.F32 R19, -RZ, R19.H0_H0 ;  /* 0x20000013ff137230 */ /* 0x000fe40000004100 */
[----:B--2---:R-:W-:Y:S02]  /*c120*/  HADD2.F32 R6, -RZ, R13.H0_H0 ;  /* 0x2000000dff067230 */ /* 0x004fe40000004100 */
[--C-:B------:R-:W-:Y:S02]  /*c130*/  HADD2.F32 R10, -RZ, R15.reuse.H0_H0 ;  /* 0x2000000fff0a7230 */ /* 0x100fe40000004100 */
[----:B------:R-:W-:Y:S01]  /*c140*/  HADD2.F32 R11, -RZ, R15.H1_H1 ;  /* 0x3000000fff0b7230 */ /* 0x000fe20000004100 */
[----:B------:R-:W-:Y:S01]  /*c150*/  FMUL.FTZ R41, R6, R0 ;  /* 0x0000000006297220 */ /* 0x000fe20000410000 */
[----:B------:R-:W-:-:S02]  /*c160*/  HADD2.F32 R15, -RZ, R7.H0_H0 ;  /* 0x20000007ff0f7230 */ /* 0x000fc40000004100 */
[--C-:B------:R-:W-:Y:S02]  /*c170*/  HADD2.F32 R9, -RZ, R12.reuse.H0_H0 ;  /* 0x2000000cff097230 */ /* 0x100fe40000004100 */
[----:B------:R-:W-:Y:S01]  /*c180*/  HADD2.F32 R17, -RZ, R12.H1_H1 ;  /* 0x3000000cff117230 */ /* 0x000fe20000004100 */
[----:B------:R-:W-:Y:S01]  /*c190*/  FMUL.FTZ R0, R18, R15 ;  /* 0x0000000f12007220 */ /* 0x000fe20000410000 */
[--C-:B------:R-:W-:Y:S02]  /*c1a0*/  HADD2.F32 R12, -RZ, R14.reuse.H0_H0 ;  /* 0x2000000eff0c7230 */ /* 0x100fe40000004100 */
[----:B------:R-:W-:Y:S02]  /*c1b0*/  HADD2.F32 R16, -RZ, R14.H1_H1 ;  /* 0x3000000eff107230 */ /* 0x000fe40000004100 */
[----:B------:R-:W-:Y:S02]  /*c1c0*/  HADD2.F32 R5, -RZ, R13.H1_H1 ;  /* 0x3000000dff057230 */ /* 0x000fe40000004100 */
[----:B------:R-:W-:-:S02]  /*c1d0*/  HADD2.F32 R14, -RZ, R40.H0_H0 ;  /* 0x20000028ff0e7230 */ /* 0x000fc40000004100 */
[----:B------:R-:W-:Y:S01]  /*c1e0*/  HADD2.F32 R7, -RZ, R29.H1_H1 ;  /* 0x3000001dff077230 */ /* 0x000fe20000004100 */
[C---:B------:R-:W-:Y:S01]  /*c1f0*/  FFMA.FTZ R45, R5.reuse, R72, R0 ;  /* 0x00000048052d7223 */ /* 0x040fe20000010000 */
[----:B------:R-:W-:Y:S01]  /*c200*/  HADD2.F32 R13, -RZ, R40.H1_H1 ;  /* 0x30000028ff0d7230 */ /* 0x000fe20000004100 */
[----:B------:R-:W-:Y:S01]  /*c210*/  FFMA.FTZ R49, R6, R14, R8 ;  /* 0x0000000e06317223 */ /* 0x000fe20000010008 */
[----:B------:R-:W-:Y:S01]  /*c220*/  HADD2.F32 R0, -RZ, R44.H0_H0 ;  /* 0x2000002cff007230 */ /* 0x000fe20000004100 */
[----:B------:R-:W-:Y:S01]  /*c230*/  FMUL.FTZ R40, R5, R15 ;  /* 0x0000000f05287220 */ /* 0x000fe20000410000 */
[----:B------:R-:W-:Y:S01]  /*c240*/  HADD2.F32 R5, -RZ, R42.H0_H0 ;  /* 0x2000002aff057230 */ /* 0x000fe20000004100 */
[-C--:B------:R-:W-:Y:S02]  /*c250*/  FMUL.FTZ R6, R24, R7.reuse ;  /* 0x0000000718067220 */ /* 0x080fe40000410000 */
[C---:B------:R-:W-:Y:S01]  /*c260*/  FMUL.FTZ R29, R9.reuse, R7 ;  /* 0x00000007091d7220 */ /* 0x040fe20000410000 */
[----:B------:R-:W-:Y:S01]  /*c270*/  HADD2.F32 R7, -RZ, R69.H0_H0 ;  /* 0x20000045ff077230 */ /* 0x000fe20000004100 */
[----:B------:R-:W-:Y:S01]  /*c280*/  FFMA.FTZ R42, R9, R13, R6 ;  /* 0x0000000d092a7223 */ /* 0x000fe20000010006 */
[----:B------:R-:W-:Y:S01]  /*c290*/  HADD2.F32 R6, -RZ, R44.H1_H1 ;  /* 0x3000002cff067230 */ /* 0x000fe20000004100 */
[----:B------:R-:W-:Y:S01]  /*c2a0*/  FMUL.FTZ R9, R23, R5 ;  /* 0x0000000517097220 */ /* 0x000fe20000410000 */
[----:B------:R-:W-:Y:S01]  /*c2b0*/  HADD2.F32 R69, -RZ, R28.H0_H0 ;  /* 0x2000001cff457230 */ /* 0x000fe20000004100 */
[----:B------:R-:W-:-:S02]  /*c2c0*/  FMUL.FTZ R8, R22, R0 ;  /* 0x0000000016087220 */ /* 0x000fc40000410000 */
[C---:B------:R-:W-:Y:S02]  /*c2d0*/  FMUL.FTZ R27, R12.reuse, R5 ;  /* 0x000000050c1b7220 */ /* 0x040fe40000410000 */
[----:B------:R-:W-:Y:S02]  /*c2e0*/  FFMA.FTZ R44, R12, R7, R9 ;  /* 0x000000070c2c7223 */ /* 0x000fe40000010009 */
[C---:B------:R-:W-:Y:S02]  /*c2f0*/  FMUL.FTZ R12, R10.reuse, R0 ;  /* 0x000000000a0c7220 */ /* 0x040fe40000410000 */
[----:B------:R-:W-:Y:S01]  /*c300*/  FFMA.FTZ R15, R10, R6, R8 ;  /* 0x000000060a0f7223 */ /* 0x000fe20000010008 */
[----:B------:R-:W-:Y:S01]  /*c310*/  HADD2.F32 R10, -RZ, R48.H0_H0 ;  /* 0x20000030ff0a7230 */ /* 0x000fe20000004100 */
[-C--:B------:R-:W-:Y:S01]  /*c320*/  FMUL.FTZ R0, R21, R19.reuse ;  /* 0x0000001315007220 */ /* 0x080fe20000410000 */
[----:B------:R-:W-:Y:S01]  /*c330*/  HADD2.F32 R8, -RZ, R46.H0_H0 ;  /* 0x2000002eff087230 */ /* 0x000fe20000004100 */
[----:B------:R-:W-:-:S02]  /*c340*/  FMUL.FTZ R9, R11, R19 ;  /* 0x000000130b097220 */ /* 0x000fc40000410000 */
[----:B------:R-:W-:Y:S02]  /*c350*/  FFMA.FTZ R11, R11, R69, R0 ;  /* 0x000000450b0b7223 */ /* 0x000fe40000010000 */
[----:B------:R-:W-:Y:S02]  /*c360*/  FMUL.FTZ R5, R26, R10 ;  /* 0x0000000a1a057220 */ /* 0x000fe40000410000 */
[----:B------:R-:W-:Y:S01]  /*c370*/  FMUL.FTZ R0, R25, R8 ;  /* 0x0000000819007220 */ /* 0x000fe20000410000 */
[----:B------:R-:W-:Y:S01]  /*c380*/  F2FP.PACK_AB R15, R11, R15 ;  /* 0x0000000f0b0f723e */ /* 0x000fe200000000ff */
[C---:B------:R-:W-:Y:S02]  /*c390*/  FMUL.FTZ R10, R17.reuse, R10 ;  /* 0x0000000a110a7220 */ /* 0x040fe40000410000 */
[----:B------:R-:W-:Y:S02]  /*c3a0*/  FMUL.FTZ R8, R16, R8 ;  /* 0x0000000810087220 */ /* 0x000fe40000410000 */
[----:B------:R-:W-:-:S02]  /*c3b0*/  FFMA.FTZ R19, R17, R51, R5 ;  /* 0x0000003311137223 */ /* 0x000fc40000010005 */
        /* <DEDUP_REMOVED lines=10> */
[----:B------:R-:W-:-:S02]  /*c460*/  FFMA.FTZ R7, R26, R51, -R10 ;  /* 0x000000331a077223 */ /* 0x000fc4000001080a */
[----:B------:R-:W-:Y:S01]  /*c470*/  FFMA.FTZ R6, R25, R50, -R8 ;  /* 0x0000003219067223 */ /* 0x000fe20000010808 */
[----:B------:R-:W-:Y:S02]  /*c480*/  F2FP.PACK_AB R11, R0, R5 ;  /* 0x00000005000b723e */ /* 0x000fe400000000ff */
[----:B------:R-:W-:Y:S02]  /*c490*/  F2FP.PACK_AB R8, R7, R18 ;  /* 0x000000120708723e */ /* 0x000fe400000000ff */
[----:B------:R-:W-:Y:S02]  /*c4a0*/  F2FP.PACK_AB R10, R6, R14 ;  /* 0x0000000e060a723e */ /* 0x000fe400000000ff */
[----:B------:R-:W-:-:S03]  /*c4b0*/  F2FP.PACK_AB R14, R28, R44 ;  /* 0x0000002c1c0e723e */ /* 0x000fc600000000ff */
[----:B------:R1:W-:Y:S04]  /*c4c0*/  STS.128 [R47+0x100], R8 ;  /* 0x000100082f007388 */ /* 0x0003e80000000c00 */
[----:B------:R1:W-:Y:S02]  /*c4d0*/  STS.128 [R43+0x100], R12 ;  /* 0x0001000c2b007388 */ /* 0x0003e40000000c00 */
.L_x_615:
[----:B------:R-:W-:Y:S05]  /*c4e0*/  BSYNC B0 ;  /* 0x0000000000007941 */ /* 0x000fea0003800000 */
.L_x_614:
[----:B------:R-:W-:Y:S01]  /*c4f0*/  IADD3 R0, R70, 0x20, RZ ;  /* 0x0000002046007810 */ /* 0x000fe20007ffe0ff */
[----:B------:R-:W-:Y:S03]  /*c500*/  BSSY B0, `(.L_x_616) ;  /* 0x000006c000007945 */ /* 0x000fe60003800000 */
[----:B------:R-:W-:-:S13]  /*c510*/  ISETP.GE.OR P0, PT, R0, R71, P1 ;  /* 0x000000470000720c */ /* 0x000fda0000f06670 */
[----:B------:R-:W-:Y:S05]  /*c520*/  @P0 BRA `(.L_x_617) ;  /* 0x0000069000000947 */ /* 0x000fea0003800000 */
[----:B------:R-:W-:Y:S02]  /*c530*/  MOV R7, c[0x0][0x27c] ;  /* 0x00009f0000077a02 */ /* 0x000fe40000000f00 */
[----:B------:R-:W-:Y:S02]  /*c540*/  SHF.R.S32.HI R5, RZ, 0x1f, R0 ;  /* 0x0000001fff057819 */ /* 0x000fe40000011400 */
[----:B------:R-:W-:Y:S02]  /*c550*/  LEA.HI R7, R7, R68, RZ, 0x1d ;  /* 0x0000004407077211 */ /* 0x000fe400078fe8ff */
[----:B------:R-:W-:Y:S02]  /*c560*/  SHF.L.U32 R6, R0, 0x6, RZ ;  /* 0x0000000600067819 */ /* 0x000fe400000006ff */
[----:B------:R-:W-:Y:S02]  /*c570*/  LEA.HI R5, R5, R0, RZ, 0x3 ;  /* 0x0000000005057211 */ /* 0x000fe400078f18ff */
[----:B-1----:R-:W-:-:S02]  /*c580*/  SHF.R.S32.HI R10, RZ, 0x1f, R7 ;  /* 0x0000001fff0a7819 */ /* 0x002fc40000011407 */
[----:B------:R-:W-:Y:S01]  /*c590*/  LOP3.LUT R0, R6, 0x1c0, RZ, 0xc0, !PT ;  /* 0x000001c006007812 */ /* 0x000fe200078ec0ff */
[----:B------:R-:W-:Y:S01]  /*c5a0*/  IMAD.SHL.U32 R6, R5, 0x40, RZ ;  /* 0x0000004005067824 */ /* 0x000fe200078e00ff */
[----:B------:R-:W-:Y:S02]  /*c5b0*/  SHF.L.U32 R8, R7, 0x3, RZ ;  /* 0x0000000307087819 */ /* 0x000fe400000006ff */
[----:B------:R-:W-:Y:S02]  /*c5c0*/  LEA.HI R7, R10, R7, RZ, 0x3 ;  /* 0x000000070a077211 */ /* 0x000fe400078f18ff */
[C---:B------:R-:W-:Y:S02]  /*c5d0*/  LOP3.LUT R9, R0.reuse, 0x38, R30, 0xf8, !PT ;  /* 0x0000003800097812 */ /* 0x040fe400078ef81e */
[----:B------:R-:W-:Y:S02]  /*c5e0*/  SHF.R.U32.HI R5, RZ, 0x3, R0 ;  /* 0x00000003ff057819 */ /* 0x000fe40000011600 */
[----:B------:R-:W-:Y:S01]  /*c5f0*/  LOP3.LUT R8, R0, 0x38, R8, 0xf8, !PT ;  /* 0x0000003800087812 */ /* 0x000fe200078ef808 */
[----:B------:R-:W-:Y:S01]  /*c600*/  IMAD.SHL.U32 R0, R7, 0x400, RZ ;  /* 0x0000040007007824 */ /* 0x000fe200078e00ff */
[----:B------:R-:W-:-:S02]  /*c610*/  LOP3.LUT R6, R6, 0xfffffe00, RZ, 0xc0, !PT ;  /* 0xfffffe0006067812 */ /* 0x000fc400078ec0ff */
[----:B------:R-:W-:Y:S02]  /*c620*/  SHF.R.U32.HI R16, RZ, 0x10, R37 ;  /* 0x00000010ff107819 */ /* 0x000fe40000011625 */
[----:B------:R-:W-:Y:S02]  /*c630*/  LOP3.LUT R9, R6, R9, R5, 0xf6, !PT ;  /* 0x0000000906097212 */ /* 0x000fe400078ef605 */
[----:B------:R-:W-:Y:S01]  /*c640*/  LOP3.LUT R5, R8, R5, RZ, 0x3c, !PT ;  /* 0x0000000508057212 */ /* 0x000fe200078e3cff */
[----:B------:R-:W-:Y:S01]  /*c650*/  HADD2.F32 R45, -RZ, R16.H0_H0 ;  /* 0x20000010ff2d7230 */ /* 0x000fe20000004100 */
[----:B------:R-:W-:Y:S02]  /*c660*/  LOP3.LUT R0, R0, 0x7fffe000, RZ, 0xc0, !PT ;  /* 0x7fffe00000007812 */ /* 0x000fe400078ec0ff */
[----:B------:R-:W-:Y:S02]  /*c670*/  SHF.L.U32 R41, R9, 0x1, RZ ;  /* 0x0000000109297819 */ /* 0x000fe400000006ff */
[----:B------:R-:W-:Y:S01]  /*c680*/  IADD3 R0, R5, R0, R6 ;  /* 0x0000000005007210 */ /* 0x000fe20007ffe006 */
[----:B------:R-:W-:Y:S01]  /*c690*/  HADD2.F32 R5, -RZ, R73.H0_H0 ;  /* 0x20000049ff057230 */ /* 0x000fe20000004100 */
[----:B------:R-:W-:Y:S01]  /*c6a0*/  SHF.R.U64 R43, R36, 0x10, R37 ;  /* 0x00000010242b7819 */ /* 0x000fe20000001225 */
[----:B------:R-:W1:Y:S01]  /*c6b0*/  LDS.128 R8, [R41+0x100] ;  /* 0x0001000029087984 */ /* 0x000e620000000c00 */
[----:B------:R-:W-:-:S02]  /*c6c0*/  SHF.L.U32 R40, R0, 0x1, RZ ;  /* 0x0000000100287819 */ /* 0x000fc400000006ff */
[--C-:B------:R-:W-:Y:S02]  /*c6d0*/  SHF.R.U32.HI R0, RZ, 0x10, R33.reuse ;  /* 0x00000010ff007819 */ /* 0x100fe40000011621 */
[----:B------:R-:W-:Y:S01]  /*c6e0*/  SHF.R.U64 R37, R32, 0x10, R33 ;  /* 0x0000001020257819 */ /* 0x000fe20000001221 */
[----:B------:R-:W2:Y:S01]  /*c6f0*/  LDS.128 R12, [R40+0x100] ;  /* 0x00010000280c7984 */ /* 0x000ea20000000c00 */
[----:B------:R-:W-:Y:S01]  /*c700*/  SHF.R.U64 R42, R38, 0x10, R39 ;  /* 0x00000010262a7819 */ /* 0x000fe20000001227 */
[----:B------:R-:W-:Y:S01]  /*c710*/  HADD2.F32 R27, -RZ, R0.H0_H0 ;  /* 0x20000000ff1b7230 */ /* 0x000fe20000004100 */
[--C-:B------:R-:W-:Y:S01]  /*c720*/  SHF.R.U64 R32, R34, 0x10, R35.reuse ;  /* 0x0000001022207819 */ /* 0x100fe20000001223 */
[----:B------:R-:W-:Y:S01]  /*c730*/  HADD2.F32 R0, -RZ, R74.H0_H0 ;  /* 0x2000004aff007230 */ /* 0x000fe20000004100 */
[----:B------:R-:W-:Y:S02]  /*c740*/  SHF.R.U32.HI R25, RZ, 0x10, R35 ;  /* 0x00000010ff197819 */ /* 0x000fe40000011623 */
[----:B------:R-:W-:Y:S01]  /*c750*/  SHF.R.U32.HI R26, RZ, 0x10, R39 ;  /* 0x00000010ff1a7819 */ /* 0x000fe20000011627 */
[----:B------:R-:W-:-:S02]  /*c760*/  HADD2.F32 R39, -RZ, R43.H0_H0 ;  /* 0x2000002bff277230 */ /* 0x000fc40000004100 */
[----:B------:R-:W-:Y:S02]  /*c770*/  HADD2.F32 R16, -RZ, R25.H0_H0 ;  /* 0x20000019ff107230 */ /* 0x000fe40000004100 */
[----:B------:R-:W-:Y:S02]  /*c780*/  HADD2.F32 R44, -RZ, R26.H0_H0 ;  /* 0x2000001aff2c7230 */ /* 0x000fe40000004100 */
[----:B-1----:R-:W-:Y:S02]  /*c790*/  HADD2.F32 R18, -RZ, R9.H0_H0 ;  /* 0x20000009ff127230 */ /* 0x002fe40000004100 */
[--C-:B------:R-:W-:Y:S02]  /*c7a0*/  HADD2.F32 R22, -RZ, R8.reuse.H0_H0 ;  /* 0x20000008ff167230 */ /* 0x100fe40000004100 */
[----:B------:R-:W-:Y:S02]  /*c7b0*/  HADD2.F32 R24, -RZ, R8.H1_H1 ;  /* 0x30000008ff187230 */ /* 0x000fe40000004100 */
[----:B--2---:R-:W-:-:S02]  /*c7c0*/  HADD2.F32 R8, -RZ, R13.H0_H0 ;  /* 0x2000000dff087230 */ /* 0x004fc40000004100 */
[----:B------:R-:W-:Y:S02]  /*c7d0*/  HADD2.F32 R7, -RZ, R13.H1_H1 ;  /* 0x3000000dff077230 */ /* 0x000fe40000004100 */
[----:B------:R-:W-:Y:S01]  /*c7e0*/  HADD2.F32 R17, -RZ, R9.H1_H1 ;  /* 0x30000009ff117230 */ /* 0x000fe20000004100 */
[-C--:B------:R-:W-:Y:S01]  /*c7f0*/  FMUL.FTZ R9, R18, R5.reuse ;  /* 0x0000000512097220 */ /* 0x080fe20000410000 */
[----:B------:R-:W-:Y:S01]  /*c800*/  HADD2.F32 R13, -RZ, R73.H1_H1 ;  /* 0x30000049ff0d7230 */ /* 0x000fe20000004100 */
[C---:B------:R-:W-:Y:S01]  /*c810*/  FMUL.FTZ R35, R8.reuse, R5 ;  /* 0x0000000508237220 */ /* 0x040fe20000410000 */
[----:B------:R-:W-:Y:S01]  /*c820*/  HADD2.F32 R20, -RZ, R11.H0_H0 ;  /* 0x2000000bff147230 */ /* 0x000fe20000004100 */
[----:B------:R-:W-:Y:S01]  /*c830*/  FMUL.FTZ R33, R7, R27 ;  /* 0x0000001b07217220 */ /* 0x000fe20000410000 */
[----:B------:R-:W-:Y:S01]  /*c840*/  HADD2.F32 R6, -RZ, R15.H0_H0 ;  /* 0x2000000fff067230 */ /* 0x000fe20000004100 */
[----:B------:R-:W-:Y:S01]  /*c850*/  FFMA.FTZ R38, R8, R13, R9 ;  /* 0x0000000d08267223 */ /* 0x000fe20000010009 */
[----:B------:R-:W-:Y:S01]  /*c860*/  HADD2.F32 R9, -RZ, R74.H1_H1 ;  /* 0x3000004aff097230 */ /* 0x000fe20000004100 */
[----:B------:R-:W-:Y:S01]  /*c870*/  FMUL.FTZ R8, R17, R27 ;  /* 0x0000001b11087220 */ /* 0x000fe20000410000 */
[----:B------:R-:W-:Y:S01]  /*c880*/  HADD2.F32 R19, -RZ, R11.H1_H1 ;  /* 0x3000000bff137230 */ /* 0x000fe20000004100 */
[-C--:B------:R-:W-:Y:S01]  /*c890*/  FMUL.FTZ R5, R20, R0.reuse ;  /* 0x0000000014057220 */ /* 0x080fe20000410000 */
[--C-:B------:R-:W-:Y:S01]  /*c8a0*/  HADD2.F32 R21, -RZ, R10.reuse.H0_H0 ;  /* 0x2000000aff157230 */ /* 0x100fe20000004100 */
[C---:B------:R-:W-:Y:S01]  /*c8b0*/  FMUL.FTZ R27, R6.reuse, R0 ;  /* 0x00000000061b7220 */ /* 0x040fe20000410000 */
[--C-:B------:R-:W-:Y:S01]  /*c8c0*/  HADD2.F32 R0, -RZ, R75.reuse.H0_H0 ;  /* 0x2000004bff007230 */ /* 0x100fe20000004100 */
[----:B------:R-:W-:Y:S01]  /*c8d0*/  FFMA.FTZ R36, R7, R45, R8 ;  /* 0x0000002d07247223 */ /* 0x000fe20000010008 */
[----:B------:R-:W-:Y:S01]  /*c8e0*/  HADD2.F32 R23, -RZ, R10.H1_H1 ;  /* 0x3000000aff177230 */ /* 0x000fe20000004100 */
[----:B------:R-:W-:Y:S01]  /*c8f0*/  FFMA.FTZ R34, R6, R9, R5 ;  /* 0x0000000906227223 */ /* 0x000fe20000010005 */
[----:B------:R-:W-:Y:S01]  /*c900*/  HADD2.F32 R11, -RZ, R12.H0_H0 ;  /* 0x2000000cff0b7230 */ /* 0x000fe20000004100 */
[----:B------:R-:W-:Y:S01]  /*c910*/  FMUL.FTZ R7, R22, R0 ;  /* 0x0000000016077220 */ /* 0x000fe20000410000 */
[----:B------:R-:W-:Y:S01]  /*c920*/  HADD2.F32 R8, -RZ, R75.H1_H1 ;  /* 0x3000004bff087230 */ /* 0x000fe20000004100 */
[----:B------:R-:W-:Y:S01]  /*c930*/  FMUL.FTZ R6, R19, R16 ;  /* 0x0000001013067220 */ /* 0x000fe20000410000 */
[----:B------:R-:W-:-:S02]  /*c940*/  HADD2.F32 R10, -RZ, R15.H1_H1 ;  /* 0x3000000fff0a7230 */ /* 0x000fc40000004100 */
[----:B------:R-:W-:Y:S01]  /*c950*/  HADD2.F32 R15, -RZ, R12.H1_H1 ;  /* 0x3000000cff0f7230 */ /* 0x000fe20000004100 */
[C---:B------:R-:W-:Y:S01]  /*c960*/  FFMA.FTZ R28, R11.reuse, R8, R7 ;  /* 0x000000080b1c7223 */ /* 0x040fe20000010007 */
[----:B------:R-:W-:Y:S01]  /*c970*/  HADD2.F32 R5, -RZ, R76.H0_H0 ;  /* 0x2000004cff057230 */ /* 0x000fe20000004100 */
[C---:B------:R-:W-:Y:S01]  /*c980*/  FMUL.FTZ R25, R10.reuse, R16 ;  /* 0x000000100a197220 */ /* 0x040fe20000410000 */
[----:B------:R-:W-:Y:S01]  /*c990*/  HADD2.F32 R12, -RZ, R14.H0_H0 ;  /* 0x2000000eff0c7230 */ /* 0x000fe20000004100 */
[----:B------:R-:W-:Y:S01]  /*c9a0*/  FMUL.FTZ R16, R11, R0 ;  /* 0x000000000b107220 */ /* 0x000fe20000410000 */
[----:B------:R-:W-:Y:S01]  /*c9b0*/  HADD2.F32 R7, -RZ, R37.H0_H0 ;  /* 0x20000025ff077230 */ /* 0x000fe20000004100 */
[----:B------:R-:W-:Y:S01]  /*c9c0*/  FFMA.FTZ R29, R10, R44, R6 ;  /* 0x0000002c0a1d7223 */ /* 0x000fe20000010006 */
[----:B------:R-:W-:Y:S01]  /*c9d0*/  HADD2.F32 R0, -RZ, R76.H1_H1 ;  /* 0x3000004cff007230 */ /* 0x000fe20000004100 */
[-C--:B------:R-:W-:Y:S01]  /*c9e0*/  FMUL.FTZ R6, R21, R5.reuse ;  /* 0x0000000515067220 */ /* 0x080fe20000410000 */
[----:B------:R-:W-:Y:S01]  /*c9f0*/  HADD2.F32 R10, -RZ, R32.H0_H0 ;  /* 0x20000020ff0a7230 */ /* 0x000fe20000004100 */
[----:B------:R-:W-:Y:S01]  /*ca00*/  FMUL.FTZ R11, R12, R5 ;  /* 0x000000050c0b7220 */ /* 0x000fe20000410000 */
[----:B------:R-:W-:Y:S01]  /*ca10*/  HADD2.F32 R14, -RZ, R14.H1_H1 ;  /* 0x3000000eff0e7230 */ /* 0x000fe20000004100 */
[----:B------:R-:W-:Y:S01]  /*ca20*/  FMUL.FTZ R5, R24, R7 ;  /* 0x0000000718057220 */ /* 0x000fe20000410000 */
[----:B------:R-:W-:Y:S01]  /*ca30*/  HADD2.F32 R37, -RZ, R42.H0_H0 ;  /* 0x2000002aff257230 */ /* 0x000fe20000004100 */
[----:B------:R-:W-:-:S02]  /*ca40*/  FFMA.FTZ R32, R12, R0, R6 ;  /* 0x000000000c207223 */ /* 0x000fc40000010006 */
[-C--:B------:R-:W-:Y:S02]  /*ca50*/  FMUL.FTZ R6, R23, R10.reuse ;  /* 0x0000000a17067220 */ /* 0x080fe40000410000 */
[C---:B------:R-:W-:Y:S02]  /*ca60*/  FMUL.FTZ R7, R15.reuse, R7 ;  /* 0x000000070f077220 */ /* 0x040fe40000410000 */
[----:B------:R-:W-:Y:S02]  /*ca70*/  FFMA.FTZ R15, R15, R39, R5 ;  /* 0x000000270f0f7223 */ /* 0x000fe40000010005 */
[C---:B------:R-:W-:Y:S02]  /*ca80*/  FMUL.FTZ R5, R14.reuse, R10 ;  /* 0x0000000a0e057220 */ /* 0x040fe40000410000 */
[----:B------:R-:W-:Y:S02]  /*ca90*/  FFMA.FTZ R26, R14, R37, R6 ;  /* 0x000000250e1a7223 */ /* 0x000fe40000010006 */
        /* <DEDUP_REMOVED lines=13> */
[----:B------:R-:W-:-:S02]  /*cb70*/  F2FP.PACK_AB R10, R26, R32 ;  /* 0x000000201a0a723e */ /* 0x000fc400000000ff */
[----:B------:R-:W-:Y:S02]  /*cb80*/  F2FP.PACK_AB R12, R7, R16 ;  /* 0x00000010070c723e */ /* 0x000fe400000000ff */
[----:B------:R-:W-:-:S05]  /*cb90*/  F2FP.PACK_AB R14, R0, R14 ;  /* 0x0000000e000e723e */ /* 0x000fca00000000ff */
[----:B------:R1:W-:Y:S04]  /*cba0*/  STS.128 [R41+0x100], R12 ;  /* 0x0001000c29007388 */ /* 0x0003e80000000c00 */
[----:B------:R1:W-:Y:S02]  /*cbb0*/  STS.128 [R40+0x100], R8 ;  /* 0x0001000828007388 */ /* 0x0003e40000000c00 */
.L_x_617:
[----:B------:R-:W-:Y:S05]  /*cbc0*/  BSYNC B0 ;  /* 0x0000000000007941 */ /* 0x000fea0003800000 */
.L_x_616:
        /* <DEDUP_REMOVED lines=27> */
[----:B------:R-:W-:Y:S01]  /*cd80*/  SHF.R.U32.HI R25, RZ, 0x10, R55 ;  /* 0x00000010ff197819 */ /* 0x000fe20000011637 */
[----:B------:R-:W1:Y:S01]  /*cd90*/  LDS.128 R8, [R37+0x100] ;  /* 0x0001000025087984 */ /* 0x000e620000000c00 */
[----:B------:R-:W-:-:S02]  /*cda0*/  SHF.L.U32 R35, R0, 0x1, RZ ;  /* 0x0000000100237819 */ /* 0x000fc400000006ff */
[----:B------:R-:W-:Y:S01]  /*cdb0*/  SHF.R.U32.HI R0, RZ, 0x10, R53 ;  /* 0x00000010ff007819 */ /* 0x000fe20000011635 */
[----:B------:R-:W-:Y:S01]  /*cdc0*/  HADD2.F32 R16, -RZ, R25.H0_H0 ;  /* 0x20000019ff107230 */ /* 0x000fe20000004100 */
[----:B------:R-:W-:Y:S01]  /*cdd0*/  SHF.R.U32.HI R26, RZ, 0x10, R59 ;  /* 0x00000010ff1a7819 */ /* 0x000fe2000001163b */
[----:B------:R-:W2:Y:S01]  /*cde0*/  LDS.128 R12, [R35+0x100] ;  /* 0x00010000230c7984 */ /* 0x000ea20000000c00 */
[----:B------:R-:W-:Y:S01]  /*cdf0*/  SHF.R.U64 R32, R52, 0x10, R53 ;  /* 0x0000001034207819 */ /* 0x000fe20000001235 */
[----:B------:R-:W-:Y:S01]  /*ce00*/  HADD2.F32 R27, -RZ, R0.H0_H0 ;  /* 0x20000000ff1b7230 */ /* 0x000fe20000004100 */
[----:B------:R-:W-:Y:S01]  /*ce10*/  SHF.R.U64 R38, R54, 0x10, R55 ;  /* 0x0000001036267819 */ /* 0x000fe20000001237 */
[----:B------:R-:W-:Y:S01]  /*ce20*/  HADD2.F32 R0, -RZ, R78.H0_H0 ;  /* 0x2000004eff007230 */ /* 0x000fe20000004100 */
[----:B------:R-:W-:Y:S01]  /*ce30*/  SHF.R.U64 R40, R56, 0x10, R57 ;  /* 0x0000001038287819 */ /* 0x000fe20000001239 */
[----:B------:R-:W-:Y:S01]  /*ce40*/  HADD2.F32 R43, -RZ, R26.H0_H0 ;  /* 0x2000001aff2b7230 */ /* 0x000fe20000004100 */
[----:B------:R-:W-:-:S03]  /*ce50*/  SHF.R.U64 R41, R58, 0x10, R59 ;  /* 0x000000103a297819 */ /* 0x000fc6000000123b */
[----:B------:R-:W-:Y:S02]  /*ce60*/  HADD2.F32 R40, -RZ, R40.H0_H0 ;  /* 0x20000028ff287230 */ /* 0x000fe40000004100 */
[----:B-1----:R-:W-:Y:S02]  /*ce70*/  HADD2.F32 R18, -RZ, R9.H0_H0 ;  /* 0x20000009ff127230 */ /* 0x002fe40000004100 */
[--C-:B------:R-:W-:Y:S02]  /*ce80*/  HADD2.F32 R22, -RZ, R8.reuse.H0_H0 ;  /* 0x20000008ff167230 */ /* 0x100fe40000004100 */
[----:B------:R-:W-:Y:S02]  /*ce90*/  HADD2.F32 R24, -RZ, R8.H1_H1 ;  /* 0x30000008ff187230 */ /* 0x000fe40000004100 */
[--C-:B--2---:R-:W-:Y:S02]  /*cea0*/  HADD2.F32 R8, -RZ, R13.reuse.H0_H0 ;  /* 0x2000000dff087230 */ /* 0x104fe40000004100 */
[----:B------:R-:W-:-:S02]  /*ceb0*/  HADD2.F32 R7, -RZ, R13.H1_H1 ;  /* 0x3000000dff077230 */ /* 0x000fc40000004100 */
        /* <DEDUP_REMOVED lines=39> */
[----:B------:R-:W-:Y:S02]  /*d130*/  FMUL.FTZ R6, R23, R10 ;  /* 0x0000000a17067220 */ /* 0x000fe40000410000 */
        /* <DEDUP_REMOVED lines=22> */
.L_x_619:
[----:B------:R-:W-:Y:S05]  /*d2a0*/  BSYNC B0 ;  /* 0x0000000000007941 */ /* 0x000fea0003800000 */
.L_x_618:
[----:B------:R-:W-:-:S04]  /*d2b0*/  IADD3 R5, R70, 0x60, RZ ;  /* 0x0000006046057810 */ /* 0x000fc80007ffe0ff */
        /* <DEDUP_REMOVED lines=8> */
[----:B------:R-:W-:Y:S01]  /*d340*/  SHF.L.U32 R8, R7, 0x3, RZ ;  /* 0x0000000307087819 */ /* 0x000fe200000006ff */
[----:B------:R-:W-:Y:S01]  /*d350*/  IMAD.SHL.U32 R6, R5, 0x40, RZ ;  /* 0x0000004005067824 */ /* 0x000fe200078e00ff */
[----:B------:R-:W-:Y:S02]  /*d360*/  LOP3.LUT R0, R0, 0x1c0, RZ, 0xc0, !PT ;  /* 0x000001c000007812 */ /* 0x000fe400078ec0ff */
        /* <DEDUP_REMOVED lines=12> */
[----:B------:R-:W-:-:S02]  /*d430*/  IADD3 R0, R5, R0, R6 ;  /* 0x0000000005007210 */ /* 0x000fc40007ffe006 */
[----:B------:R-:W-:Y:S01]  /*d440*/  SHF.R.U32.HI R5, RZ, 0x10, R63 ;  /* 0x00000010ff057819 */ /* 0x000fe2000001163f */
[----:B------:R-:W1:Y:S01]  /*d450*/  LDS.128 R8, [R37+0x100] ;  /* 0x0001000025087984 */ /* 0x000e620000000c00 */
[----:B------:R-:W-:Y:S01]  /*d460*/  SHF.L.U32 R35, R0, 0x1, RZ ;  /* 0x0000000100237819 */ /* 0x000fe200000006ff */
[----:B------:R-:W-:Y:S01]  /*d470*/  HADD2.F32 R0, -RZ, R81.H0_H0 ;  /* 0x20000051ff007230 */ /* 0x000fe20000004100 */
[----:B------:R-:W-:Y:S01]  /*d480*/  SHF.R.U32.HI R17, RZ, 0x10, R61 ;  /* 0x00000010ff117819 */ /* 0x000fe2000001163d */
[----:B------:R-:W-:Y:S01]  /*d490*/  HADD2.F32 R19, -RZ, R5.H0_H0 ;  /* 0x20000005ff137230 */ /* 0x000fe20000004100 */
[----:B------:R-:W-:Y:S01]  /*d4a0*/  SHF.R.U32.HI R18, RZ, 0x10, R65 ;  /* 0x00000010ff127819 */ /* 0x000fe20000011641 */
[----:B------:R-:W2:Y:S01]  /*d4b0*/  LDS.128 R12, [R35+0x100] ;  /* 0x00010000230c7984 */ /* 0x000ea20000000c00 */
[----:B------:R-:W-:Y:S01]  /*d4c0*/  HADD2.F32 R5, -RZ, R81.H1_H1 ;  /* 0x30000051ff057230 */ /* 0x000fe20000004100 */
[----:B------:R-:W-:Y:S01]  /*d4d0*/  SHF.R.U64 R31, R60, 0x10, R61 ;  /* 0x000000103c1f7819 */ /* 0x000fe2000000123d */
[----:B------:R-:W-:Y:S01]  /*d4e0*/  HADD2.F32 R17, -RZ, R17.H0_H0 ;  /* 0x20000011ff117230 */ /* 0x000fe20000004100 */
[----:B------:R-:W-:Y:S01]  /*d4f0*/  SHF.R.U64 R38, R62, 0x10, R63 ;  /* 0x000000103e267819 */ /* 0x000fe2000000123f */
[----:B------:R-:W-:Y:S01]  /*d500*/  HADD2.F32 R43, -RZ, R18.H0_H0 ;  /* 0x20000012ff2b7230 */ /* 0x000fe20000004100 */
[----:B------:R-:W-:-:S02]  /*d510*/  SHF.R.U64 R40, R64, 0x10, R65 ;  /* 0x0000001040287819 */ /* 0x000fc40000001241 */
[----:B------:R-:W-:Y:S01]  /*d520*/  SHF.R.U64 R41, R66, 0x10, R67 ;  /* 0x0000001042297819 */ /* 0x000fe20000001243 */
[----:B------:R-:W-:Y:S02]  /*d530*/  HADD2.F32 R38, -RZ, R38.H0_H0 ;  /* 0x20000026ff267230 */ /* 0x000fe40000004100 */
[----:B------:R-:W-:Y:S02]  /*d540*/  HADD2.F32 R40, -RZ, R40.H0_H0 ;  /* 0x20000028ff287230 */ /* 0x000fe40000004100 */
[----:B------:R-:W-:Y:S02]  /*d550*/  HADD2.F32 R41, -RZ, R41.H0_H0 ;  /* 0x20000029ff297230 */ /* 0x000fe40000004100 */
[--C-:B-1----:R-:W-:Y:S02]  /*d560*/  HADD2.F32 R22, -RZ, R11.reuse.H0_H0 ;  /* 0x2000000bff167230 */ /* 0x102fe40000004100 */
[----:B------:R-:W-:Y:S02]  /*d570*/  HADD2.F32 R21, -RZ, R11.H1_H1 ;  /* 0x3000000bff157230 */ /* 0x000fe40000004100 */
[----:B------:R-:W-:-:S02]  /*d580*/  HADD2.F32 R25, -RZ, R10.H0_H0 ;  /* 0x2000000aff197230 */ /* 0x000fc40000004100 */
[--C-:B--2---:R-:W-:Y:S02]  /*d590*/  HADD2.F32 R7, -RZ, R15.reuse.H0_H0 ;  /* 0x2000000fff077230 */ /* 0x104fe40000004100 */
[----:B------:R-:W-:Y:S02]  /*d5a0*/  HADD2.F32 R27, -RZ, R10.H1_H1 ;  /* 0x3000000aff1b7230 */ /* 0x000fe40000004100 */
[----:B------:R-:W-:Y:S01]  /*d5b0*/  HADD2.F32 R6, -RZ, R15.H1_H1 ;  /* 0x3000000fff067230 */ /* 0x000fe20000004100 */
[----:B------:R-:W-:Y:S01]  /*d5c0*/  FMUL.FTZ R36, R7, R0 ;  /* 0x0000000007247220 */ /* 0x000fe20000410000 */
[--C-:B------:R-:W-:Y:S02]  /*d5d0*/  HADD2.F32 R10, -RZ, R12.reuse.H0_H0 ;  /* 0x2000000cff0a7230 */ /* 0x100fe40000004100 */
[----:B------:R-:W-:Y:S01]  /*d5e0*/  HADD2.F32 R15, -RZ, R12.H1_H1 ;  /* 0x3000000cff0f7230 */ /* 0x000fe20000004100 */
[----:B------:R-:W-:Y:S01]  /*d5f0*/  FMUL.FTZ R33, R6, R19 ;  /* 0x0000001306217220 */ /* 0x000fe20000410000 */
[----:B------:R-:W-:-:S02]  /*d600*/  HADD2.F32 R24, -RZ, R9.H0_H0 ;  /* 0x20000009ff187230 */ /* 0x000fc40000004100 */
[----:B------:R-:W-:Y:S01]  /*d610*/  HADD2.F32 R23, -RZ, R9.H1_H1 ;  /* 0x30000009ff177230 */ /* 0x000fe20000004100 */
[----:B------:R-:W-:Y:S01]  /*d620*/  FMUL.FTZ R9, R22, R0 ;  /* 0x0000000016097220 */ /* 0x000fe20000410000 */
[----:B------:R-:W-:Y:S01]  /*d630*/  HADD2.F32 R12, -RZ, R82.H0_H0 ;  /* 0x20000052ff0c7230 */ /* 0x000fe20000004100 */
[----:B------:R-:W-:Y:S01]  /*d640*/  FMUL.FTZ R0, R21, R19 ;  /* 0x0000001315007220 */ /* 0x000fe20000410000 */
[--C-:B------:R-:W-:Y:S02]  /*d650*/  HADD2.F32 R26, -RZ, R8.reuse.H0_H0 ;  /* 0x20000008ff1a7230 */ /* 0x100fe40000004100 */
[----:B------:R-:W-:Y:S01]  /*d660*/  HADD2.F32 R28, -RZ, R8.H1_H1 ;  /* 0x30000008ff1c7230 */ /* 0x000fe20000004100 */
[----:B------:R-:W-:Y:S01]  /*d670*/  FFMA.FTZ R42, R7, R12, R9 ;  /* 0x0000000c072a7223 */ /* 0x000fe20000010009 */
[----:B------:R-:W-:Y:S01]  /*d680*/  HADD2.F32 R8, -RZ, R13.H0_H0 ;  /* 0x2000000dff087230 */ /* 0x000fe20000004100 */
[-C--:B------:R-:W-:Y:S01]  /*d690*/  FMUL.FTZ R7, R24, R5.reuse ;  /* 0x0000000518077220 */ /* 0x080fe20000410000 */
[----:B------:R-:W-:Y:S01]  /*d6a0*/  HADD2.F32 R9, -RZ, R82.H1_H1 ;  /* 0x30000052ff097230 */ /* 0x000fe20000004100 */
[----:B------:R-:W-:Y:S01]  /*d6b0*/  FFMA.FTZ R39, R6, R44, R0 ;  /* 0x0000002c06277223 */ /* 0x000fe20000010000 */
[----:B------:R-:W-:Y:S01]  /*d6c0*/  HADD2.F32 R0, -RZ, R83.H0_H0 ;  /* 0x20000053ff007230 */ /* 0x000fe20000004100 */
[C---:B------:R-:W-:Y:S01]  /*d6d0*/  FMUL.FTZ R29, R8.reuse, R5 ;  /* 0x00000005081d7220 */ /* 0x040fe20000410000 */
[----:B------:R-:W-:Y:S01]  /*d6e0*/  HADD2.F32 R13, -RZ, R13.H1_H1 ;  /* 0x3000000dff0d7230 */ /* 0x000fe20000004100 */
[----:B------:R-:W-:Y:S01]  /*d6f0*/  FFMA.FTZ R34, R8, R9, R7 ;  /* 0x0000000908227223 */ /* 0x000fe20000010007 */
[----:B------:R-:W-:Y:S01]  /*d700*/  HADD2.F32 R8, -RZ, R84.H0_H0 ;  /* 0x20000054ff087230 */ /* 0x000fe20000004100 */
[----:B------:R-:W-:Y:S01]  /*d710*/  FMUL.FTZ R7, R26, R0 ;  /* 0x000000001a077220 */ /* 0x000fe20000410000 */
[----:B------:R-:W-:Y:S01]  /*d720*/  HADD2.F32 R5, -RZ, R83.H1_H1 ;  /* 0x30000053ff057230 */ /* 0x000fe20000004100 */
[----:B------:R-:W-:Y:S01]  /*d730*/  FMUL.FTZ R6, R23, R17 ;  /* 0x0000001117067220 */ /* 0x000fe20000410000 */
[----:B------:R-:W-:Y:S01]  /*d740*/  HADD2.F32 R11, -RZ, R14.H0_H0 ;  /* 0x2000000eff0b7230 */ /* 0x000fe20000004100 */
[C---:B------:R-:W-:Y:S01]  /*d750*/  FFMA.FTZ R30, R10.reuse, R8, R7 ;  /* 0x000000080a1e7223 */ /* 0x040fe20000010007 */
[----:B------:R-:W-:Y:S01]  /*d760*/  HADD2.F32 R7, -RZ, R31.H0_H0 ;  /* 0x2000001fff077230 */ /* 0x000fe20000004100 */
[----:B------:R-:W-:Y:S01]  /*d770*/  FMUL.FTZ R18, R10, R0 ;  /* 0x000000000a127220 */ /* 0x000fe20000410000 */
[----:B------:R-:W-:Y:S01]  /*d780*/  HADD2.F32 R0, -RZ, R84.H1_H1 ;  /* 0x30000054ff007230 */ /* 0x000fe20000004100 */
[----:B------:R-:W-:Y:S01]  /*d790*/  FFMA.FTZ R32, R13, R43, R6 ;  /* 0x0000002b0d207223 */ /* 0x000fe20000010006 */
[----:B------:R-:W-:Y:S01]  /*d7a0*/  HADD2.F32 R14, -RZ, R14.H1_H1 ;  /* 0x3000000eff0e7230 */ /* 0x000fe20000004100 */
[----:B------:R-:W-:-:S02]  /*d7b0*/  FMUL.FTZ R6, R25, R5 ;  /* 0x0000000519067220 */ /* 0x000fc40000410000 */
[C---:B------:R-:W-:Y:S02]  /*d7c0*/  FMUL.FTZ R16, R11.reuse, R5 ;  /* 0x000000050b107220 */ /* 0x040fe40000410000 */
[----:B------:R-:W-:Y:S02]  /*d7d0*/  FMUL.FTZ R5, R28, R7 ;  /* 0x000000071c057220 */ /* 0x000fe40000410000 */
[----:B------:R-:W-:Y:S01]  /*d7e0*/  FFMA.FTZ R31, R11, R0, R6 ;  /* 0x000000000b1f7223 */ /* 0x000fe20000010006 */
[----:B------:R-:W-:Y:S01]  /*d7f0*/  F2FP.PACK_AB R11, R39, R42 ;  /* 0x0000002a270b723e */ /* 0x000fe200000000ff */
[----:B------:R-:W-:Y:S02]  /*d800*/  FMUL.FTZ R20, R13, R17 ;  /* 0x000000110d147220 */ /* 0x000fe40000410000 */
[----:B------:R-:W-:Y:S02]  /*d810*/  FMUL.FTZ R6, R27, R38 ;  /* 0x000000261b067220 */ /* 0x000fe40000410000 */
[----:B------:R-:W-:-:S02]  /*d820*/  FFMA.FTZ R17, R15, R40, R5 ;  /* 0x000000280f117223 */ /* 0x000fc40000010005 */
[----:B------:R-:W-:Y:S02]  /*d830*/  FMUL.FTZ R7, R15, R7 ;  /* 0x000000070f077220 */ /* 0x000fe40000410000 */
[C---:B------:R-:W-:Y:S02]  /*d840*/  FMUL.FTZ R5, R14.reuse, R38 ;  /* 0x000000260e057220 */ /* 0x040fe40000410000 */
[----:B------:R-:W-:Y:S02]  /*d850*/  FFMA.FTZ R19, R14, R41, R6 ;  /* 0x000000290e137223 */ /* 0x000fe40000010006 */
        /* <DEDUP_REMOVED lines=12> */
[----:B------:R-:W-:-:S03]  /*d920*/  FFMA.FTZ R5, R27, R41, -R5 ;  /* 0x000000291b057223 */ /* 0x000fc60000010805 */
[----:B------:R-:W-:Y:S02]  /*d930*/  F2FP.PACK_AB R12, R7, R12 ;  /* 0x0000000c070c723e */ /* 0x000fe400000000ff */
[----:B------:R-:W-:-:S05]  /*d940*/  F2FP.PACK_AB R14, R5, R14 ;  /* 0x0000000e050e723e */ /* 0x000fca00000000ff */
[----:B------:R1:W-:Y:S04]  /*d950*/  STS.128 [R37+0x100], R12 ;  /* 0x0001000c25007388 */ /* 0x0003e80000000c00 */
[----:B------:R1:W-:Y:S02]  /*d960*/  STS.128 [R35+0x100], R8 ;  /* 0x0001000823007388 */ /* 0x0003e40000000c00 */
.L_x_607:
[----:B------:R-:W-:Y:S05]  /*d970*/  BSYNC B2 ;  /* 0x0000000000027941 */ /* 0x000fea0003800000 */
.L_x_585:
[----:B------:R-:W-:Y:S01]  /*d980*/  LEA.HI R175, R176, R213, RZ, 0x5 ;  /* 0x000000d5b0af7211 */ /* 0x000fe200078f28ff */
[----:B------:R-:W-:Y:S01]  /*d990*/  BAR.SYNC.DEFER_BLOCKING 0x0 ;  /* 0x0000000000007b1d */ /* 0x000fe20000010000 */
[C---:B------:R-:W-:Y:S01]  /*d9a0*/  IMAD.SHL.U32 R0, R68.reuse, 0x40, RZ ;  /* 0x0000004044007824 */ /* 0x040fe200078e00ff */
[----:B------:R-:W-:Y:S01]  /*d9b0*/  LOP3.LUT P0, RZ, R68, 0x2, RZ, 0xc0, !PT ;  /* 0x0000000244ff7812 */ /* 0x000fe2000780c0ff */
[----:B------:R-:W-:Y:S01]  /*d9c0*/  IMAD.SHL.U32 R5, R70, 0x8, RZ ;  /* 0x0000000846057824 */ /* 0x000fe200078e00ff */
[----:B------:R-:W-:Y:S01]  /*d9d0*/  SHF.R.S32.HI R171, RZ, 0x5, R175 ;  /* 0x00000005ffab7819 */ /* 0x000fe200000114af */
[----:B------:R-:W-:Y:S01]  /*d9e0*/  IMAD.WIDE.U32 R6, R168, c[0x0][0x208], RZ ;  /* 0x00008200a8067a25 */ /* 0x000fe200078e00ff */
[----:B------:R-:W-:-:S02]  /*d9f0*/  LOP3.LUT R0, R0, 0x1c0, RZ, 0xc0, !PT ;  /* 0x000001c000007812 */ /* 0x000fc400078ec0ff */
[----:B------:R-:W-:Y:S01]  /*da00*/  LOP3.LUT P5, RZ, R117, 0x1, RZ, 0xc0, !PT ;  /* 0x0000000175ff7812 */ /* 0x000fe200078ac0ff */
[----:B------:R-:W-:Y:S01]  /*da10*/  IMAD R184, R171, 0x400, R3 ;  /* 0x00000400abb87824 */ /* 0x000fe200078e0203 */
[----:B------:R-:W-:Y:S01]  /*da20*/  LOP3.LUT R5, R0, 0x8, R5, 0xf8, !PT ;  /* 0x0000000800057812 */ /* 0x000fe200078ef805 */
[----:B------:R-:W-:Y:S01]  /*da30*/  IMAD.MOV.U32 R169, RZ, RZ, 0x6 ;  /* 0x00000006ffa97424 */ /* 0x000fe200078e00ff */
[----:B------:R-:W-:Y:S01]  /*da40*/  SHF.R.U32.HI R0, RZ, 0x3, R0 ;  /* 0x00000003ff007819 */ /* 0x000fe20000011600 */
[----:B------:R-:W-:Y:S01]  /*da50*/  IMAD R170, R168, -0x80, R201 ;  /* 0xffffff80a8aa7824 */ /* 0x000fe200078e02c9 */
[C---:B------:R-:W-:Y:S01]  /*da60*/  LEA R192, R184.reuse, 0x100, 0x1 ;  /* 0x00000100b8c07811 */ /* 0x040fe200078e08ff */
[----:B------:R-:W-:Y:S01]  /*da70*/  IMAD.SHL.U32 R184, R184, 0x2, RZ ;  /* 0x00000002b8b87824 */ /* 0x000fe200078e00ff */
[----:B------:R-:W-:Y:S01]  /*da80*/  LOP3.LUT R0, R5, R0, RZ, 0x3c, !PT ;  /* 0x0000000005007212 */ /* 0x000fe200078e3cff */
[----:B------:R-:W-:Y:S02]  /*da90*/  IMAD.SHL.U32 R235, R88, 0x2, RZ ;  /* 0x0000000258eb7824 */ /* 0x000fe400078e00ff */
[----:B------:R-:W-:-:S02]  /*daa0*/  IMAD R188, R4, 0x2, R192 ;  /* 0x0000000204bc7824 */ /* 0x000fc400078e02c0 */
[C---:B------:R-:W-:Y:S02]  /*dab0*/  IMAD R192, R2.reuse, 0x2, R192 ;  /* 0x0000000202c07824 */ /* 0x040fe400078e02c0 */
[----:B------:R-:W-:Y:S01]  /*dac0*/  IMAD R196, R2, 0x2, R188 ;  /* 0x0000000202c47824 */ /* 0x000fe200078e02bc */
[----:B------:R-:W-:Y:S01]  /*dad0*/  LDSM.16.M88.4 R140, [R184+0x100] ;  /* 0x00010000b88c783b */ /* 0x000fe20000000200 */
[----:B------:R-:W-:-:S03]  /*dae0*/  IMAD R0, R85, 0x200, R0 ;  /* 0x0000020055007824 */ /* 0x000fc600078e0200 */
[----:B------:R-:W-:Y:S01]  /*daf0*/  LDSM.16.M88.4 R144, [R188] ;  /* 0x00000000bc90783b */ /* 0x000fe20000000200 */
[----:B------:R-:W-:-:S03]  /*db00*/  IMAD.SHL.U32 R212, R0, 0x2, RZ ;  /* 0x0000000200d47824 */ /* 0x000fc600078e00ff */
[----:B------:R-:W-:Y:S02]  /*db10*/  LDSM.16.M88.4 R160, [R192] ;  /* 0x00000000c0a0783b */ /* 0x000fe40000000200 */
[C---:B------:R-:W-:Y:S02]  /*db20*/  IADD3 R0, R212.reuse, 0x8100, RZ ;  /* 0x00008100d4007810 */ /* 0x040fe40007ffe0ff */
[----:B------:R-:W-:Y:S01]  /*db30*/  LDSM.16.M88.4 R180, [R196] ;  /* 0x00000000c4b4783b */ /* 0x000fe20000000200 */
[----:B------:R-:W-:Y:S02]  /*db40*/  IADD3 R219, R212, 0x8120, RZ ;  /* 0x00008120d4db7810 */ /* 0x000fe40007ffe0ff */
[----:B------:R-:W-:Y:S01]  /*db50*/  @P0 IADD3 R219, R0, -0x20, RZ ;  /* 0xffffffe000db0810 */ /* 0x000fe20007ffe0ff */
[----:B------:R-:W-:Y:S01]  /*db60*/  LDSM.16.M88.4 R184, [R184+0x4100] ;  /* 0x00410000b8b8783b */ /* 0x000fe20000000200 */
[----:B------:R-:W-:Y:S02]  /*db70*/  IMAD R0, R86, c[0x0][0x208], RZ ;  /* 0x0000820056007a24 */ /* 0x000fe400078e02ff */
[----:B------:R-:W-:Y:S01]  /*db80*/  IADD3 R234, R219, 0x800, RZ ;  /* 0x00000800dbea7810 */ /* 0x000fe20007ffe0ff */
[----:B------:R-:W-:Y:S01]  /*db90*/  LDSM.16.M88.4 R188, [R188+0x4000] ;  /* 0x00400000bcbc783b */ /* 0x000fe20000000200 */
[----:B------:R-:W-:Y:S01]  /*dba0*/  IMAD R5, R168, c[0x0][0x20c], R0 ;  /* 0x00008300a8057a24 */ /* 0x000fe200078e0200 */
[----:B------:R-:W-:-:S02]  /*dbb0*/  LEA R0, P0, R6, R92, 0x7 ;  /* 0x0000005c06007211 */ /* 0x000fc400078038ff */
[----:B------:R-:W-:Y:S01]  /*dbc0*/  LDSM.16.M88.4 R192, [R192+0x4000] ;  /* 0x00400000c0c0783b */ /* 0x000fe20000000200 */
[----:B------:R-:W-:Y:S01]  /*dbd0*/  IMAD.IADD R5, R7, 0x1, R5 ;  /* 0x0000000107057824 */ /* 0x000fe200078e0205 */
[C---:B------:R-:W-:Y:S02]  /*dbe0*/  IADD3 R233, R219.reuse, 0x1000, RZ ;  /* 0x00001000dbe97810 */ /* 0x040fe40007ffe0ff */
[----:B------:R-:W-:Y:S01]  /*dbf0*/  LDSM.16.M88.4 R196, [R196+0x4000] ;  /* 0x00400000c4c4783b */ /* 0x000fe20000000200 */
[----:B------:R-:W-:Y:S02]  /*dc00*/  IADD3 R232, R219, 0x1800, RZ ;  /* 0x00001800dbe87810 */ /* 0x000fe40007ffe0ff */
[----:B------:R-:W-:Y:S01]  /*dc10*/  LEA.HI.X R7, R6, R91, R5, 0x7, P0 ;  /* 0x0000005b06077211 */ /* 0x000fe200000f3c05 */
[----:B------:R-:W-:Y:S01]  /*dc20*/  BAR.SYNC.DEFER_BLOCKING 0x0 ;  /* 0x0000000000007b1d */ /* 0x000fe20000010000 */
[----:B------:R-:W-:Y:S01]  /*dc30*/  IMAD.MOV.U32 R5, RZ, RZ, c[0x0][0x208] ;  /* 0x00008200ff057624 */ /* 0x000fe200078e00ff */
[----:B------:R-:W-:-:S02]  /*dc40*/  LEA R6, P0, R0, c[0x0][0x1f8], 0x1 ;  /* 0x00007e0000067a11 */ /* 0x000fc400078008ff */
[C---:B------:R-:W-:Y:S02]  /*dc50*/  IADD3 R231, R219.reuse, 0x2000, RZ ;  /* 0x00002000dbe77810 */ /* 0x040fe40007ffe0ff */
[----:B------:R-:W-:Y:S01]  /*dc60*/  LEA.HI.X R7, R0, c[0x0][0x1fc], R7, 0x1, P0 ;  /* 0x00007f0000077a11 */ /* 0x000fe200000f0c07 */
[----:B------:R-:W-:Y:S01]  /*dc70*/  IMAD.IADD R0, R170, 0x1, -R70 ;  /* 0x00000001aa007824 */ /* 0x000fe200078e0a46 */
[C---:B------:R-:W-:Y:S02]  /*dc80*/  IADD3 R230, R219.reuse, 0x2800, RZ ;  /* 0x00002800dbe67810 */ /* 0x040fe40007ffe0ff */
[C---:B------:R-:W-:Y:S02]  /*dc90*/  IADD3 R229, R219.reuse, 0x3000, RZ ;  /* 0x00003000dbe57810 */ /* 0x040fe40007ffe0ff */
[----:B------:R-:W-:Y:S02]  /*dca0*/  ISETP.LT.OR P4, PT, R0, 0x1, P6 ;  /* 0x000000010000780c */ /* 0x000fe40003781670 */
[----:B------:R-:W-:-:S02]  /*dcb0*/  IADD3 R228, R219, 0x3800, RZ ;  /* 0x00003800dbe47810 */ /* 0x000fc40007ffe0ff */
[C---:B------:R-:W-:Y:S02]  /*dcc0*/  IADD3 R227, R219.reuse, 0x4000, RZ ;  /* 0x00004000dbe37810 */ /* 0x040fe40007ffe0ff */
[C---:B------:R-:W-:Y:S02]  /*dcd0*/  IADD3 R226, R219.reuse, 0x4800, RZ ;  /* 0x00004800dbe27810 */ /* 0x040fe40007ffe0ff */
[C---:B------:R-:W-:Y:S02]  /*dce0*/  IADD3 R225, R219.reuse, 0x5000, RZ ;  /* 0x00005000dbe17810 */ /* 0x040fe40007ffe0ff */
[----:B------:R-:W-:Y:S01]  /*dcf0*/  IADD3 R224, R219, 0x5800, RZ ;  /* 0x00005800dbe07810 */ /* 0x000fe20007ffe0ff */
[----:B------:R-:W-:-:S04]  /*dd00*/  DEPBAR.LE SB0, 0x0 ;  /* 0x000080000000791a */ /* 0x000fc80000000000 */
[----:B------:R-:W-:Y:S01]  /*dd10*/  BAR.SYNC.DEFER_BLOCKING 0x0 ;  /* 0x0000000000007b1d */ /* 0x000fe20000010000 */
[C---:B------:R-:W-:Y:S02]  /*dd20*/  IADD3 R223, R219.reuse, 0x6000, RZ ;  /* 0x00006000dbdf7810 */ /* 0x040fe40007ffe0ff */
[C---:B------:R-:W-:Y:S02]  /*dd30*/  IADD3 R222, R219.reuse, 0x6800, RZ ;  /* 0x00006800dbde7810 */ /* 0x040fe40007ffe0ff */
[C---:B------:R-:W-:Y:S02]  /*dd40*/  IADD3 R221, R219.reuse, 0x7000, RZ ;  /* 0x00007000dbdd7810 */ /* 0x040fe40007ffe0ff */
[----:B------:R-:W-:Y:S01]  /*dd50*/  IADD3 R220, R219, 0x7800, RZ ;  /* 0x00007800dbdc7810 */ /* 0x000fe20007ffe0ff */
[----:B------:R-:W3:Y:S04]  /*dd60*/  LDSM.16.M88.4 R16, [R212+0x8900] ;  /* 0x00890000d410783b */ /* 0x000ee80000000200 */
[----:B-1----:R-:W1:Y:S04]  /*dd70*/  LDSM.16.M88.4 R12, [R212+0x9100] ;  /* 0x00910000d40c783b */ /* 0x002e680000000200 */
[----:B------:R-:W2:Y:S04]  /*dd80*/  LDSM.16.M88.4 R24, [R212+0x9900] ;  /* 0x00990000d418783b */ /* 0x000ea80000000200 */
[----:B----4-:R-:W4:Y:S04]  /*dd90*/  LDSM.16.M88.4 R8, [R212+0x8100] ;  /* 0x00810000d408783b */ /* 0x010f280000000200 */
[----:B------:R-:W1:Y:S04]  /*dda0*/  LDSM.16.M88.4 R32, [R219+0x1800] ;  /* 0x00180000db20783b */ /* 0x000e680000000200 */
[----:B------:R-:W2:Y:S04]  /*ddb0*/  LDSM.16.M88.4 R52, [R212+0xa100] ;  /* 0x00a10000d434783b */ /* 0x000ea80000000200 */
[----:B------:R-:W2:Y:S04]  /*ddc0*/  LDSM.16.M88.4 R40, [R219+0x1000] ;  /* 0x00100000db28783b */ /* 0x000ea80000000200 */
[----:B------:R-:W2:Y:S04]  /*ddd0*/  LDSM.16.M88.4 R64, [R219+0x2000] ;  /* 0x00200000db40783b */ /* 0x000ea80000000200 */
[----:B------:R-:W2:Y:S04]  /*dde0*/  LDSM.16.M88.4 R44, [R219+0x800] ;  /* 0x00080000db2c783b */ /* 0x000ea80000000200 */
[----:B------:R-:W4:Y:S01]  /*ddf0*/  LDSM.16.M88.4 R48, [R219] ;  /* 0x00000000db30783b */ /* 0x000f220000000200 */
[C---:B---3--:R-:W-:Y:S03]  /*de00*/  HMMA.16816.F32 R36, R140.reuse, R16, RZ ;  /* 0x000000108c24723c */ /* 0x048fe600000018ff */
[----:B------:R-:W3:Y:S05]  /*de10*/  LDSM.16.M88.4 R72, [R212+0xa900] ;  /* 0x00a90000d448783b */ /* 0x000eea0000000200 */
[C---:B------:R-:W-:Y:S08]  /*de20*/  HMMA.16816.F32 R28, R140.reuse, R18, RZ ;  /* 0x000000128c1c723c */ /* 0x040ff000000018ff */
[C---:B-1----:R-:W-:Y:S08]  /*de30*/  HMMA.16816.F32 R20, R140.reuse, R12, RZ ;  /* 0x0000000c8c14723c */ /* 0x042ff000000018ff */
[C---:B------:R-:W-:Y:S08]  /*de40*/  HMMA.16816.F32 R16, R140.reuse, R14, RZ ;  /* 0x0000000e8c10723c */ /* 0x040ff000000018ff */
[C---:B--2---:R-:W-:Y:S08]  /*de50*/  HMMA.16816.F32 R12, R140.reuse, R24, RZ ;  /* 0x000000188c0c723c */ /* 0x044ff000000018ff */
[C---:B----4-:R-:W-:Y:S08]  /*de60*/  HMMA.16816.F32 R60, R140.reuse, R8, RZ ;  /* 0x000000088c3c723c */ /* 0x050ff000000018ff */
[C---:B------:R-:W-:Y:S08]  /*de70*/  HMMA.16816.F32 R56, R140.reuse, R10, RZ ;  /* 0x0000000a8c38723c */ /* 0x040ff000000018ff */
[----:B------:R-:W-:Y:S08]  /*de80*/  HMMA.16816.F32 R8, R140, R26, RZ ;  /* 0x0000001a8c08723c */ /* 0x000ff000000018ff */
[----:B------:R-:W-:Y:S07]  /*de90*/  HMMA.16816.F32 R76, R144, R32, R12 ;  /* 0x00000020904c723c */ /* 0x000fee000000180c */
[C---:B------:R-:W-:Y:S01]  /*dea0*/  IMAD.SHL.U32 R32, R5.reuse, 0x40, RZ ;  /* 0x0000004005207824 */ /* 0x040fe200078e00ff */
[C---:B------:R-:W-:Y:S08]  /*deb0*/  HMMA.16816.F32 R24, R140.reuse, R52, RZ ;  /* 0x000000348c18723c */ /* 0x040ff000000018ff */
[----:B------:R-:W-:Y:S08]  /*dec0*/  HMMA.16816.F32 R12, R140, R54, RZ ;  /* 0x000000368c0c723c */ /* 0x000ff000000018ff */
[C---:B------:R-:W-:Y:S07]  /*ded0*/  HMMA.16816.F32 R100, R144.reuse, R42, R16 ;  /* 0x0000002a9064723c */ /* 0x040fee0000001810 */
[----:B------:R-:W-:Y:S01]  /*dee0*/  SHF.L.U64.HI R19, R5, R169, c[0x0][0x20c] ;  /* 0x0000830005137619 */ /* 0x000fe200000102a9 */
[C---:B------:R-:W-:Y:S07]  /*def0*/  HMMA.16816.F32 R96, R144.reuse, R34, R8 ;  /* 0x000000229060723c */ /* 0x040fee0000001808 */
[----:B------:R-:W-:Y:S01]  /*df00*/  IADD3 R10, P0, R32, R6, RZ ;  /* 0x00000006200a7210 */ /* 0x000fe20007f1e0ff */
[----:B------:R-:W-:Y:S01]  /*df10*/  HMMA.16816.F32 R80, R144, R40, R20 ;  /* 0x000000289050723c */ /* 0x000fe20000001814 */
[----:B------:R-:W-:Y:S02]  /*df20*/  LDSM.16.M88.4 R40, [R219+0x2800] ;  /* 0x00280000db28783b */ /* 0x000fe40000000200 */
[----:B------:R-:W-:Y:S01]  /*df30*/  IADD3 R8, P1, R10, R32, RZ ;  /* 0x000000200a087210 */ /* 0x000fe20007f3e0ff */
[----:B------:R-:W-:Y:S01]  /*df40*/  IMAD.X R11, R19, 0x1, R7, P0 ;  /* 0x00000001130b7824 */ /* 0x000fe200000e0607 */
[----:B------:R-:W-:-:S03]  /*df50*/  IADD3 R5, P0, R32, 0x80, RZ ;  /* 0x0000008020057810 */ /* 0x000fc60007f1e0ff */
[----:B------:R-:W-:Y:S01]  /*df60*/  HMMA.16816.F32 R84, R144, R64, R24 ;  /* 0x000000409054723c */ /* 0x000fe20000001818 */
[----:B------:R-:W1:Y:S01]  /*df70*/  LDSM.16.M88.4 R24, [R212+0xb100] ;  /* 0x00b10000d418783b */ /* 0x000e620000000200 */
[--C-:B------:R-:W-:Y:S01]  /*df80*/  IMAD.X R9, R11, 0x1, R19.reuse, P1 ;  /* 0x000000010b097824 */ /* 0x100fe200008e0613 */
[----:B------:R-:W-:Y:S01]  /*df90*/  ISETP.LT.OR P1, PT, R0, 0x21, P6 ;  /* 0x000000210000780c */ /* 0x000fe20003721670 */
[----:B------:R-:W-:Y:S01]  /*dfa0*/  IMAD.X R18, RZ, RZ, R19, P0 ;  /* 0x000000ffff127224 */ /* 0x000fe200000e0613 */
[----:B------:R-:W-:-:S03]  /*dfb0*/  IADD3 R16, P0, R5, R10, RZ ;  /* 0x0000000a05107210 */ /* 0x000fc60007f1e0ff */
[----:B------:R-:W-:Y:S01]  /*dfc0*/  HMMA.16816.F32 R92, R144, R66, R12 ;  /* 0x00000042905c723c */ /* 0x000fe2000000180c */
[----:B------:R-:W-:Y:S01]  /*dfd0*/  STL [R1+0x2c], R18 ;  /* 0x00002c1201007387 */ /* 0x000fe20000100800 */
[----:B------:R-:W-:-:S05]  /*dfe0*/  IMAD.X R17, R18, 0x1, R11, P0 ;  /* 0x0000000112117824 */ /* 0x000fca00000e060b */
[----:B------:R-:W-:Y:S01]  /*dff0*/  IADD3 R12, P3, P2, R32, 0x80, R6 ;  /* 0x00000080200c7810 */ /* 0x000fe20007a7e006 */
[C---:B------:R-:W-:Y:S01]  /*e000*/  HMMA.16816.F32 R104, R144.reuse, R46, R28 ;  /* 0x0000002e9068723c */ /* 0x040fe2000000181c */
[----:B------:R-:W2:Y:S01]  /*e010*/  LDSM.16.M88.4 R28, [R212+0xb900] ;  /* 0x00b90000d41c783b */ /* 0x000ea20000000200 */
[----:B------:R-:W-:Y:S02]  /*e020*/  IADD3 R14, P0, R8, R32, RZ ;  /* 0x00000020080e7210 */ /* 0x000fe40007f1e0ff */
[----:B------:R-:W-:Y:S02]  /*e030*/  IADD3.X R13, R19, RZ, R7, P3, P2 ;  /* 0x000000ff130d7210 */ /* 0x000fe40001fe4407 */
[C---:B------:R-:W-:Y:S01]  /*e040*/  ISETP.LT.OR P2, PT, R0.reuse, 0x1, P5 ;  /* 0x000000010000780c */ /* 0x040fe20002f41670 */
[----:B------:R-:W-:Y:S01]  /*e050*/  IMAD.X R15, R9, 0x1, R19, P0 ;  /* 0x00000001090f7824 */ /* 0x000fe200000e0613 */
[----:B------:R-:W-:Y:S01]  /*e060*/  ISETP.LT.OR P5, PT, R0, 0x21, P5 ;  /* 0x000000210000780c */ /* 0x000fe20002fa1670 */
[----:B------:R-:W-:Y:S01]  /*e070*/  HMMA.16816.F32 R112, R144, R48, R60 ;  /* 0x000000309070723c */ /* 0x000fe2000000183c */
[----:B------:R-:W-:-:S07]  /*e080*/  LOP3.LUT P3, RZ, R68, 0x4, RZ, 0xc0, !PT ;  /* 0x0000000444ff7812 */ /* 0x000fce000786c0ff */
[C---:B------:R-:W-:Y:S01]  /*e090*/  HMMA.16816.F32 R48, R144.reuse, R50, R56 ;  /* 0x000000329030723c */ /* 0x040fe20000001838 */
[----:B------:R-:W-:Y:S07]  /*e0a0*/  LDSM.16.M88.4 R56, [R219+0x3800] ;  /* 0x00380000db38783b */ /* 0x000fee0000000200 */
[----:B------:R-:W-:Y:S01]  /*e0b0*/  HMMA.16816.F32 R108, R144, R44, R36 ;  /* 0x0000002c906c723c */ /* 0x000fe20000001824 */
[----:B------:R-:W4:Y:S04]  /*e0c0*/  LDSM.16.M88.4 R44, [R219+0x3000] ;  /* 0x00300000db2c783b */ /* 0x000f280000000200 */
[----:B------:R-:W-:Y:S01]  /*e0d0*/  @!PT LDS RZ, [RZ] ;  /* 0x00000000fffff984 */ /* 0x000fe20000000800 */
[----:B------:R-:W-:Y:S01]  /*e0e0*/  @!PT LDS RZ, [RZ] ;  /* 0x00000000fffff984 */ /* 0x000fe20000000800 */
[----:B------:R-:W-:Y:S01]  /*e0f0*/  @!PT LDS RZ, [RZ] ;  /* 0x00000000fffff984 */ /* 0x000fe20000000800 */
[----:B------:R2:W-:Y:S01]  /*e100*/  LDGSTS.E.BYPASS.LTC128B.128 [R235+0x100], [R6.64], !P4 ;  /* 0x0010000006eb7fae */ /* 0x0005e2000e101d48 */
[----:B------:R-:W-:-:S02]  /*e110*/  ISETP.LT.OR P4, PT, R0, 0x41, P6 ;  /* 0x000000410000780c */ /* 0x000fc40003781670 */
[C---:B---3--:R-:W-:Y:S01]  /*e120*/  HMMA.16816.F32 R20, R140.reuse, R72, RZ ;  /* 0x000000488c14723c */ /* 0x048fe200000018ff */
[----:B------:R2:W-:Y:S04]  /*e130*/  LDGSTS.E.BYPASS.LTC128B.128 [R235+0x4100], [R6.64+0x80], !P2 ;  /* 0x0410008006eb7fae */ /* 0x0005e8000d101d48 */
[----:B------:R3:W-:Y:S01]  /*e140*/  LDGSTS.E.BYPASS.LTC128B.128 [R235+0x1100], [R10.64], !P1 ;  /* 0x011000000aeb7fae */ /* 0x0007e2000c901d48 */
[----:B------:R-:W-:Y:S02]  /*e150*/  ISETP.LT.OR P1, PT, R0, 0x61, P6 ;  /* 0x000000610000780c */ /* 0x000fe40003721670 */
[----:B-1----:R-:W-:Y:S01]  /*e160*/  HMMA.16816.F32 R36, R140, R24, RZ ;  /* 0x000000188c24723c */ /* 0x002fe200000018ff */
[----:B------:R1:W-:Y:S01]  /*e170*/  LDGSTS.E.BYPASS.LTC128B.128 [R235+0x5100], [R12.64], !P5 ;  /* 0x051000000ceb7fae */ /* 0x0003e2000e901d48 */
[----:B------:R-:W-:-:S03]  /*e180*/  LOP3.LUT P5, RZ, R117, 0x1, RZ, 0xc0, !PT ;  /* 0x0000000175ff7812 */ /* 0x000fc600078ac0ff */
[----:B------:R3:W-:Y:S01]  /*e190*/  LDGSTS.E.BYPASS.LTC128B.128 [R235+0x2100], [R8.64], !P4 ;  /* 0x0210000008eb7fae */ /* 0x0007e2000e101d48 */
[----:B------:R-:W-:Y:S02]  /*e1a0*/  ISETP.LT.OR P2, PT, R0, 0x41, P5 ;  /* 0x000000410000780c */ /* 0x000fe40002f41670 */
[----:B------:R-:W-:Y:S08]  /*e1b0*/  HMMA.16816.F32 R32, R140, R74, RZ ;  /* 0x0000004a8c20723c */ /* 0x000ff000000018ff */
[----:B------:R-:W-:Y:S03]  /*e1c0*/  HMMA.16816.F32 R88, R144, R40, R20 ;  /* 0x000000289058723c */ /* 0x000fe60000001814 */
[----:B------:R1:W-:Y:S01]  /*e1d0*/  LDGSTS.E.BYPASS.LTC128B.128 [R235+0x6100], [R16.64], !P2 ;  /* 0x0610000010eb7fae */ /* 0x0003e2000d101d48 */
[----:B--2---:R-:W-:-:S03]  /*e1e0*/  IADD3 R6, P0, R5, R8, RZ ;  /* 0x0000000805067210 */ /* 0x004fc60007f1e0ff */
[----:B------:R2:W-:Y:S01]  /*e1f0*/  LDGSTS.E.BYPASS.LTC128B.128 [R235+0x3100], [R14.64], !P1 ;  /* 0x031000000eeb7fae */ /* 0x0005e2000c901d48 */
[----:B------:R-:W-:Y:S01]  /*e200*/  HMMA.16816.F32 R20, R140, R26, RZ ;  /* 0x0000001a8c14723c */ /* 0x000fe200000018ff */
[----:B------:R-:W-:Y:S01]  /*e210*/  IMAD.X R7, R18, 0x1, R9, P0 ;  /* 0x0000000112077824 */ /* 0x000fe200000e0609 */
[----:B------:R-:W-:Y:S01]  /*e220*/  ISETP.LT.OR P0, PT, R0, 0x61, P5 ;  /* 0x000000610000780c */ /* 0x000fe20002f01670 */
[----:B------:R-:W-:-:S05]  /*e230*/  IMAD.MOV.U32 R0, RZ, RZ, 0x40 ;  /* 0x00000040ff007424 */ /* 0x000fca00078e00ff */
[----:B------:R-:W-:Y:S01]  /*e240*/  SEL R0, R0, 0xffffffc0, !P3 ;  /* 0xffffffc000007807 */ /* 0x000fe20005800000 */
[----:B---3--:R-:W-:Y:S04]  /*e250*/  HMMA.16816.F32 R8, R140, R30, RZ ;  /* 0x0000001e8c08723c */ /* 0x008fe800000018ff */
[----:B------:R-:W-:Y:S02]  /*e260*/  IMAD.IADD R218, R212, 0x1, R0 ;  /* 0x00000001d4da7824 */ /* 0x000fe400078e0200 */
[----:B------:R3:W-:Y:S01]  /*e270*/  LDGSTS.E.BYPASS.LTC128B.128 [R235+0x7100], [R6.64], !P0 ;  /* 0x0710000006eb7fae */ /* 0x0007e2000c101d48 */
[----:B------:R-:W-:Y:S01]  /*e280*/  IMAD.IADD R215, R0, 0x1, R219 ;  /* 0x0000000100d77824 */ /* 0x000fe200078e02db */
[C---:B------:R-:W-:Y:S01]  /*e290*/  HMMA.16816.F32 R72, R144.reuse, R42, R32 ;  /* 0x0000002a9048723c */ /* 0x040fe20000001820 */
[----:B------:R-:W-:Y:S01]  /*e2a0*/  ISETP.GE.AND P0, PT, R236, 0x2, PT ;  /* 0x00000002ec00780c */ /* 0x000fe20003f06270 */
[----:B------:R-:W3:Y:S04]  /*e2b0*/  LDSM.16.M88.4 R24, [R218+0x8100] ;  /* 0x00810000da18783b */ /* 0x000ee80000000200 */
[----:B------:R-:W-:Y:S02]  /*e2c0*/  LDSM.16.M88.4 R32, [R218+0x9100] ;  /* 0x00910000da20783b */ /* 0x000fe40000000200 */
[----:B----4-:R-:W-:Y:S02]  /*e2d0*/  HMMA.16816.F32 R68, R144, R44, R36 ;  /* 0x0000002c9044723c */ /* 0x010fe40000001824 */
[----:B-1----:R-:W-:Y:S04]  /*e2e0*/  LDSM.16.M88.4 R16, [R218+0x9900] ;  /* 0x00990000da10783b */ /* 0x002fe80000000200 */
[----:B------:R-:W0:Y:S02]  /*e2f0*/  LDGDEPBAR ;  /* 0x00000000000079af */ /* 0x000e240000000000 */
[----:B--2---:R-:W-:Y:S02]  /*e300*/  HMMA.16816.F32 R12, R140, R28, RZ ;  /* 0x0000001c8c0c723c */ /* 0x004fe400000018ff */
[----:B------:R-:W1:Y:S06]  /*e310*/  LDSM.16.M88.4 R28, [R218+0x8900] ;  /* 0x00890000da1c783b */ /* 0x000e6c0000000200 */
[C---:B------:R-:W-:Y:S01]  /*e320*/  HMMA.16816.F32 R64, R144.reuse, R46, R20 ;  /* 0x0000002e9040723c */ /* 0x040fe20000001814 */
[----:B------:R-:W-:Y:S11]  /*e330*/  LDSM.16.M88.4 R20, [R218+0xb100] ;  /* 0x00b10000da14783b */ /* 0x000ff60000000200 */
[----:B------:R-:W-:Y:S04]  /*e340*/  @!UPT UIADD3 URZ, URZ, URZ, URZ ;  /* 0x0000003f3f3ff290 */ /* 0x000fe8000fffe03f */
[C---:B------:R-:W-:Y:S01]  /*e350*/  HMMA.16816.F32 R60, R144.reuse, R56, R12 ;  /* 0x00000038903c723c */ /* 0x040fe2000000180c */
[----:B------:R-:W-:Y:S07]  /*e360*/  LDSM.16.M88.4 R12, [R218+0xa900] ;  /* 0x00a90000da0c783b */ /* 0x000fee0000000200 */
[----:B------:R-:W-:Y:S01]  /*e370*/  HMMA.16816.F32 R56, R144, R58, R8 ;  /* 0x0000003a9038723c */ /* 0x000fe20000001808 */
[----:B------:R-:W2:Y:S07]  /*e380*/  LDSM.16.M88.4 R8, [R218+0xa100] ;  /* 0x00a10000da08783b */ /* 0x000eae0000000200 */
[C---:B---3--:R-:W-:Y:S08]  /*e390*/  HMMA.16816.F32 R44, R160.reuse, R26, R48 ;  /* 0x0000001aa02c723c */ /* 0x048ff00000001830 */
[C---:B-1----:R-:W-:Y:S08]  /*e3a0*/  HMMA.16816.F32 R48, R160.reuse, R28, R108 ;  /* 0x0000001ca030723c */ /* 0x042ff0000000186c */
[C---:B------:R-:W-:Y:S01]  /*e3b0*/  HMMA.16816.F32 R40, R160.reuse, R30, R104 ;  /* 0x0000001ea028723c */ /* 0x040fe20000001868 */
[----:B------:R-:W1:Y:S07]  /*e3c0*/  LDSM.16.M88.4 R28, [R218+0xb900] ;  /* 0x00b90000da1c783b */ /* 0x000e6e0000000200 */
[C---:B------:R-:W-:Y:S08]  /*e3d0*/  HMMA.16816.F32 R36, R160.reuse, R32, R80 ;  /* 0x00000020a024723c */ /* 0x040ff00000001850 */
[C---:B------:R-:W-:Y:S01]  /*e3e0*/  HMMA.16816.F32 R52, R160.reuse, R24, R112 ;  /* 0x00000018a034723c */ /* 0x040fe20000001870 */
[----:B------:R-:W3:Y:S07]  /*e3f0*/  LDSM.16.M88.4 R24, [R215] ;  /* 0x00000000d718783b */ /* 0x000eee0000000200 */
[C---:B------:R-:W-:Y:S08]  /*e400*/  HMMA.16816.F32 R80, R160.reuse, R18, R96 ;  /* 0x00000012a050723c */ /* 0x040ff00000001860 */
[C---:B--2---:R-:W-:Y:S08]  /*e410*/  HMMA.16816.F32 R84, R160.reuse, R8, R84 ;  /* 0x00000008a054723c */ /* 0x044ff00000001854 */
[C---:B------:R-:W-:Y:S01]  /*e420*/  HMMA.16816.F32 R92, R160.reuse, R10, R92 ;  /* 0x0000000aa05c723c */ /* 0x040fe2000000185c */
[----:B------:R-:W2:Y:S07]  /*e430*/  LDSM.16.M88.4 R8, [R215+0x800] ;  /* 0x00080000d708783b */ /* 0x000eae0000000200 */
[C---:B------:R-:W-:Y:S08]  /*e440*/  HMMA.16816.F32 R32, R160.reuse, R34, R100 ;  /* 0x00000022a020723c */ /* 0x040ff00000001864 */
[C---:B------:R-:W-:Y:S01]  /*e450*/  HMMA.16816.F32 R76, R160.reuse, R16, R76 ;  /* 0x00000010a04c723c */ /* 0x040fe2000000184c */
[----:B------:R-:W4:Y:S07]  /*e460*/  LDSM.16.M88.4 R16, [R215+0x1000] ;  /* 0x00100000d710783b */ /* 0x000f2e0000000200 */
[C---:B------:R-:W-:Y:S08]  /*e470*/  HMMA.16816.F32 R96, R160.reuse, R12, R88 ;  /* 0x0000000ca060723c */ /* 0x040ff00000001858 */
[C---:B------:R-:W-:Y:S08]  /*e480*/  HMMA.16816.F32 R100, R160.reuse, R20, R68 ;  /* 0x00000014a064723c */ /* 0x040ff00000001844 */
[C---:B------:R-:W-:Y:S01]  /*e490*/  HMMA.16816.F32 R88, R160.reuse, R22, R64 ;  /* 0x00000016a058723c */ /* 0x040fe20000001840 */
[----:B------:R-:W4:Y:S07]  /*e4a0*/  LDSM.16.M88.4 R20, [R215+0x1800] ;  /* 0x00180000d714783b */ /* 0x000f2e0000000200 */
[C---:B------:R-:W-:Y:S01]  /*e4b0*/  HMMA.16816.F32 R108, R160.reuse, R14, R72 ;  /* 0x0000000ea06c723c */ /* 0x040fe20000001848 */
[----:B------:R-:W-:Y:S07]  /*e4c0*/  LDSM.16.M88.4 R12, [R215+0x3000] ;  /* 0x00300000d70c783b */ /* 0x000fee0000000200 */
[C---:B-1----:R-:W-:Y:S08]  /*e4d0*/  HMMA.16816.F32 R72, R160.reuse, R28, R60 ;  /* 0x0000001ca048723c */ /* 0x042ff0000000183c */
[----:B------:R-:W-:Y:S01]  /*e4e0*/  HMMA.16816.F32 R68, R160, R30, R56 ;  /* 0x0000001ea044723c */ /* 0x000fe20000001838 */
[----:B------:R-:W1:Y:S07]  /*e4f0*/  LDSM.16.M88.4 R28, [R215+0x2000] ;  /* 0x00200000d71c783b */ /* 0x000e6e0000000200 */
[C---:B---3--:R-:W-:Y:S08]  /*e500*/  HMMA.16816.F32 R64, R180.reuse, R24, R52 ;  /* 0x00000018b440723c */ /* 0x048ff00000001834 */
[C---:B--2---:R-:W-:Y:S08]  /*e510*/  HMMA.16816.F32 R56, R180.reuse, R8, R48 ;  /* 0x00000008b438723c */ /* 0x044ff00000001830 */
[C---:B------:R-:W-:Y:S01]  /*e520*/  HMMA.16816.F32 R52, R180.reuse, R10, R40 ;  /* 0x0000000ab434723c */ /* 0x040fe20000001828 */
[----:B------:R-:W-:Y:S07]  /*e530*/  LDSM.16.M88.4 R8, [R215+0x3800] ;  /* 0x00380000d708783b */ /* 0x000fee0000000200 */
[C---:B----4-:R-:W-:Y:S08]  /*e540*/  HMMA.16816.F32 R48, R180.reuse, R16, R36 ;  /* 0x00000010b430723c */ /* 0x050ff00000001824 */
[C---:B------:R-:W-:Y:S01]  /*e550*/  HMMA.16816.F32 R60, R180.reuse, R26, R44 ;  /* 0x0000001ab43c723c */ /* 0x040fe2000000182c */
[----:B------:R-:W2:Y:S07]  /*e560*/  LDSM.16.M88.4 R24, [R215+0x2800] ;  /* 0x00280000d718783b */ /* 0x000eae0000000200 */
[C---:B------:R-:W-:Y:S01]  /*e570*/  HMMA.16816.F32 R40, R180.reuse, R20, R76 ;  /* 0x00000014b428723c */ /* 0x040fe2000000184c */
[----:B------:R-:W-:Y:S07]  /*e580*/  LDSM.16.M88.4 R76, [R219+0x4800] ;  /* 0x00480000db4c783b */ /* 0x000fee0000000200 */
[C---:B------:R-:W-:Y:S01]  /*e590*/  HMMA.16816.F32 R36, R180.reuse, R22, R80 ;  /* 0x00000016b424723c */ /* 0x040fe20000001850 */
[----:B------:R-:W3:Y:S07]  /*e5a0*/  LDSM.16.M88.4 R20, [R212+0xc100] ;  /* 0x00c10000d414783b */ /* 0x000eee0000000200 */
[C---:B------:R-:W-:Y:S01]  /*e5b0*/  HMMA.16816.F32 R44, R180.reuse, R18, R32 ;  /* 0x00000012b42c723c */ /* 0x040fe20000001820 */
[----:B------:R-:W-:Y:S07]  /*e5c0*/  LDSM.16.M88.4 R16, [R212+0xd900] ;  /* 0x00d90000d410783b */ /* 0x000fee0000000200 */
[C---:B-1----:R-:W-:Y:S08]  /*e5d0*/  HMMA.16816.F32 R32, R180.reuse, R28, R84 ;  /* 0x0000001cb420723c */ /* 0x042ff00000001854 */
[C---:B------:R-:W-:Y:S01]  /*e5e0*/  HMMA.16816.F32 R92, R180.reuse, R30, R92 ;  /* 0x0000001eb45c723c */ /* 0x040fe2000000185c */
[----:B------:R-:W1:Y:S07]  /*e5f0*/  LDSM.16.M88.4 R28, [R212+0xc900] ;  /* 0x00c90000d41c783b */ /* 0x000e6e0000000200 */
[C---:B------:R-:W-:Y:S08]  /*e600*/  HMMA.16816.F32 R136, R180.reuse, R12, R100 ;  /* 0x0000000cb488723c */ /* 0x040ff00000001864 */
[C---:B------:R-:W-:Y:S01]  /*e610*/  HMMA.16816.F32 R132, R180.reuse, R14, R88 ;  /* 0x0000000eb484723c */ /* 0x040fe20000001858 */
[----:B------:R-:W4:Y:S07]  /*e620*/  LDSM.16.M88.4 R12, [R212+0xe100] ;  /* 0x00e10000d40c783b */ /* 0x000f2e0000000200 */
[C---:B--2---:R-:W-:Y:S08]  /*e630*/  HMMA.16816.F32 R96, R180.reuse, R24, R96 ;  /* 0x00000018b460723c */ /* 0x044ff00000001860 */
[----:B------:R-:W-:Y:S01]  /*e640*/  HMMA.16816.F32 R108, R180, R26, R108 ;  /* 0x0000001ab46c723c */ /* 0x000fe2000000186c */
[----:B------:R-:W2:Y:S07]  /*e650*/  LDSM.16.M88.4 R24, [R212+0xd100] ;  /* 0x00d10000d418783b */ /* 0x000eae0000000200 */
[----:B---3--:R-:W-:Y:S01]  /*e660*/  HMMA.16816.F32 R116, R184, R22, R60 ;  /* 0x00000016b874723c */ /* 0x008fe2000000183c */
[----:B------:R-:W3:Y:S07]  /*e670*/  LDSM.16.M88.4 R60, [R212+0xf100] ;  /* 0x00f10000d43c783b */ /* 0x000eee0000000200 */
[C---:B------:R-:W-:Y:S01]  /*e680*/  HMMA.16816.F32 R128, R180.reuse, R8, R72 ;  /* 0x00000008b480723c */ /* 0x040fe20000001848 */
[----:B------:R-:W-:Y:S07]  /*e690*/  LDSM.16.M88.4 R72, [R219+0x5000] ;  /* 0x00500000db48783b */ /* 0x000fee0000000200 */
[----:B------:R-:W-:Y:S01]  /*e6a0*/  HMMA.16816.F32 R124, R180, R10, R68 ;  /* 0x0000000ab47c723c */ /* 0x000fe20000001844 */
[----:B------:R-:W2:Y:S04]  /*e6b0*/  LDSM.16.M88.4 R8, [R212+0xe900] ;  /* 0x00e90000d408783b */ /* 0x000ea80000000200 */
[----:B------:R-:W-:Y:S03]  /*e6c0*/  LDSM.16.M88.4 R68, [R219+0x5800] ;  /* 0x00580000db44783b */ /* 0x000fe60000000200 */
[C---:B-1----:R-:W-:Y:S01]  /*e6d0*/  HMMA.16816.F32 R104, R184.reuse, R30, R52 ;  /* 0x0000001eb868723c */ /* 0x042fe20000001834 */
[----:B------:R-:W1:Y:S07]  /*e6e0*/  LDSM.16.M88.4 R52, [R212+0xf900] ;  /* 0x00f90000d434783b */ /* 0x000e6e0000000200 */
[C---:B------:R-:W-:Y:S01]  /*e6f0*/  HMMA.16816.F32 R112, R184.reuse, R28, R56 ;  /* 0x0000001cb870723c */ /* 0x040fe20000001838 */
[----:B------:R-:W1:Y:S04]  /*e700*/  LDSM.16.M88.4 R56, [R219+0x4000] ;  /* 0x00400000db38783b */ /* 0x000e680000000200 */
[----:B------:R-:W-:Y:S03]  /*e710*/  LDSM.16.M88.4 R28, [R219+0x7800] ;  /* 0x00780000db1c783b */ /* 0x000fe60000000200 */
[C---:B------:R-:W-:Y:S08]  /*e720*/  HMMA.16816.F32 R120, R184.reuse, R20, R64 ;  /* 0x00000014b878723c */ /* 0x040ff00000001840 */
[C---:B----4-:R-:W-:Y:S01]  /*e730*/  HMMA.16816.F32 R64, R184.reuse, R12, R32 ;  /* 0x0000000cb840723c */ /* 0x050fe20000001820 */
[----:B------:R-:W4:Y:S07]  /*e740*/  LDSM.16.M88.4 R32, [R219+0x7000] ;  /* 0x00700000db20783b */ /* 0x000f2e0000000200 */
[C---:B------:R-:W-:Y:S01]  /*e750*/  HMMA.16816.F32 R80, R184.reuse, R18, R36 ;  /* 0x00000012b850723c */ /* 0x040fe20000001824 */
[----:B------:R-:W1:Y:S07]  /*e760*/  LDSM.16.M88.4 R36, [R219+0x6800] ;  /* 0x00680000db24783b */ /* 0x000e6e0000000200 */
[C---:B------:R-:W-:Y:S08]  /*e770*/  HMMA.16816.F32 R84, R184.reuse, R16, R40 ;  /* 0x00000010b854723c */ /* 0x040ff00000001828 */
[C---:B--2---:R-:W-:Y:S08]  /*e780*/  HMMA.16816.F32 R100, R184.reuse, R24, R48 ;  /* 0x00000018b864723c */ /* 0x044ff00000001830 */
[C---:B---3--:R-:W-:Y:S08]  /*e790*/  HMMA.16816.F32 R16, R184.reuse, R62, R132 ;  /* 0x0000003eb810723c */ /* 0x048ff00000001884 */
[C---:B------:R-:W-:Y:S01]  /*e7a0*/  HMMA.16816.F32 R88, R184.reuse, R26, R44 ;  /* 0x0000001ab858723c */ /* 0x040fe2000000182c */
[----:B------:R-:W2:Y:S07]  /*e7b0*/  LDSM.16.M88.4 R44, [R219+0x6000] ;  /* 0x00600000db2c783b */ /* 0x000eae0000000200 */
[C---:B------:R-:W-:Y:S01]  /*e7c0*/  HMMA.16816.F32 R48, R184.reuse, R14, R92 ;  /* 0x0000000eb830723c */ /* 0x040fe2000000185c */
[----:B------:R-:W3:Y:S07]  /*e7d0*/  LDSM.16.M88.4 R92, [R218+0xc100] ;  /* 0x00c10000da5c783b */ /* 0x000eee0000000200 */
[C---:B------:R-:W-:Y:S08]  /*e7e0*/  HMMA.16816.F32 R40, R184.reuse, R8, R96 ;  /* 0x00000008b828723c */ /* 0x040ff00000001860 */
[C---:B------:R-:W-:Y:S08]  /*e7f0*/  HMMA.16816.F32 R24, R184.reuse, R10, R108 ;  /* 0x0000000ab818723c */ /* 0x040ff0000000186c */
[C---:B-1----:R-:W-:Y:S08]  /*e800*/  HMMA.16816.F32 R12, R184.reuse, R52, R128 ;  /* 0x00000034b80c723c */ /* 0x042ff00000001880 */
[----:B------:R-:W-:Y:S08]  /*e810*/  HMMA.16816.F32 R8, R184, R54, R124 ;  /* 0x00000036b808723c */ /* 0x000ff0000000187c */
[----:B------:R-:W-:Y:S08]  /*e820*/  HMMA.16816.F32 R52, R188, R56, R120 ;  /* 0x00000038bc34723c */ /* 0x000ff00000001878 */
[----:B------:R-:W-:Y:S01]  /*e830*/  HMMA.16816.F32 R20, R184, R60, R136 ;  /* 0x0000003cb814723c */ /* 0x000fe20000001888 */
[----:B------:R-:W1:Y:S07]  /*e840*/  LDSM.16.M88.4 R60, [R218+0xc900] ;  /* 0x00c90000da3c783b */ /* 0x000e6e0000000200 */
[C---:B------:R-:W-:Y:S01]  /*e850*/  HMMA.16816.F32 R56, R188.reuse, R58, R116 ;  /* 0x0000003abc38723c */ /* 0x040fe20000001874 */
[----:B------:R-:W1:Y:S07]  /*e860*/  LDSM.16.M88.4 R116, [R218+0xd100] ;  /* 0x00d10000da74783b */ /* 0x000e6e0000000200 */
[C---:B------:R-:W-:Y:S08]  /*e870*/  HMMA.16816.F32 R132, R188.reuse, R76, R112 ;  /* 0x0000004cbc84723c */ /* 0x040ff00000001870 */
[C---:B----4-:R-:W-:Y:S01]  /*e880*/  HMMA.16816.F32 R112, R188.reuse, R34, R16 ;  /* 0x00000022bc70723c */ /* 0x050fe20000001810 */
[----:B------:R-:W4:Y:S07]  /*e890*/  LDSM.16.M88.4 R16, [R218+0xd900] ;  /* 0x00d90000da10783b */ /* 0x000f2e0000000200 */
[C---:B------:R-:W-:Y:S08]  /*e8a0*/  HMMA.16816.F32 R76, R188.reuse, R78, R104 ;  /* 0x0000004ebc4c723c */ /* 0x040ff00000001868 */
[C---:B------:R-:W-:Y:S01]  /*e8b0*/  HMMA.16816.F32 R108, R188.reuse, R28, R12 ;  /* 0x0000001cbc6c723c */ /* 0x040fe2000000180c */
[----:B------:R-:W1:Y:S07]  /*e8c0*/  LDSM.16.M88.4 R12, [R218+0xe100] ;  /* 0x00e10000da0c783b */ /* 0x000e6e0000000200 */
[C---:B------:R-:W-:Y:S01]  /*e8d0*/  HMMA.16816.F32 R128, R188.reuse, R72, R100 ;  /* 0x00000048bc80723c */ /* 0x040fe20000001864 */
[----:B------:R-:W-:Y:S07]  /*e8e0*/  LDSM.16.M88.4 R100, [R215+0x4000] ;  /* 0x00400000d764783b */ /* 0x000fee0000000200 */
[C---:B------:R-:W-:Y:S01]  /*e8f0*/  HMMA.16816.F32 R120, R188.reuse, R38, R24 ;  /* 0x00000026bc78723c */ /* 0x040fe20000001818 */
[----:B------:R-:W-:Y:S07]  /*e900*/  LDSM.16.M88.4 R24, [R218+0xf100] ;  /* 0x00f10000da18783b */ /* 0x000fee0000000200 */
[C---:B------:R-:W-:Y:S01]  /*e910*/  HMMA.16816.F32 R104, R188.reuse, R30, R8 ;  /* 0x0000001ebc68723c */ /* 0x040fe20000001808 */
[----:B------:R-:W1:Y:S07]  /*e920*/  LDSM.16.M88.4 R8, [R218+0xe900] ;  /* 0x00e90000da08783b */ /* 0x000e6e0000000200 */
[C---:B------:R-:W-:Y:S01]  /*e930*/  HMMA.16816.F32 R156, R188.reuse, R74, R88 ;  /* 0x0000004abc9c723c */ /* 0x040fe20000001858 */
[----:B------:R-:W-:Y:S07]  /*e940*/  LDSM.16.M88.4 R72, [R215+0x5800] ;  /* 0x00580000d748783b */ /* 0x000fee0000000200 */
[C---:B-----5:R-:W-:Y:S01]  /*e950*/  HMMA.16816.F32 R164, R188.reuse, R68, R84 ;  /* 0x00000044bca4723c */ /* 0x060fe20000001854 */
[----:B------:R-:W1:Y:S07]  /*e960*/  LDSM.16.M88.4 R84, [R218+0xf900] ;  /* 0x00f90000da54783b */ /* 0x000e6e0000000200 */
[C---:B------:R-:W-:Y:S01]  /*e970*/  HMMA.16816.F32 R152, R188.reuse, R70, R80 ;  /* 0x00000046bc98723c */ /* 0x040fe20000001850 */
[----:B------:R-:W1:Y:S07]  /*e980*/  LDSM.16.M88.4 R68, [R215+0x6000] ;  /* 0x00600000d744783b */ /* 0x000e6e0000000200 */
[C---:B--2---:R-:W-:Y:S01]  /*e990*/  HMMA.16816.F32 R148, R188.reuse, R44, R64 ;  /* 0x0000002cbc94723c */ /* 0x044fe20000001840 */
[----:B------:R-:W-:Y:S07]  /*e9a0*/  LDSM.16.M88.4 R64, [R215+0x6800] ;  /* 0x00680000d740783b */ /* 0x000fee0000000200 */
[C---:B------:R-:W-:Y:S08]  /*e9b0*/  HMMA.16816.F32 R136, R188.reuse, R46, R48 ;  /* 0x0000002ebc88723c */ /* 0x040ff00000001830 */
[C---:B------:R-:W-:Y:S08]  /*e9c0*/  HMMA.16816.F32 R124, R188.reuse, R36, R40 ;  /* 0x00000024bc7c723c */ /* 0x040ff00000001828 */
[----:B------:R-:W-:Y:S08]  /*e9d0*/  HMMA.16816.F32 R20, R188, R32, R20 ;  /* 0x00000020bc14723c */ /* 0x000ff00000001814 */
[C---:B---3--:R-:W-:Y:S08]  /*e9e0*/  HMMA.16816.F32 R88, R192.reuse, R94, R56 ;  /* 0x0000005ec058723c */ /* 0x048ff00000001838 */
[C---:B------:R-:W-:Y:S01]  /*e9f0*/  HMMA.16816.F32 R96, R192.reuse, R92, R52 ;  /* 0x0000005cc060723c */ /* 0x040fe20000001834 */
[----:B------:R-:W-:Y:S07]  /*ea00*/  LDSM.16.M88.4 R92, [R215+0x4800] ;  /* 0x00480000d75c783b */ /* 0x000fee0000000200 */
[C---:B-1----:R-:W-:Y:S08]  /*ea10*/  HMMA.16816.F32 R80, R192.reuse, R60, R132 ;  /* 0x0000003cc050723c */ /* 0x042ff00000001884 */
[C---:B------:R-:W-:Y:S01]  /*ea20*/  HMMA.16816.F32 R56, R192.reuse, R116, R128 ;  /* 0x00000074c038723c */ /* 0x040fe20000001880 */
[----:B------:R-:W1:Y:S07]  /*ea30*/  LDSM.16.M88.4 R128, [R215+0x7000] ;  /* 0x00700000d780783b */ /* 0x000e6e0000000200 */
[C---:B------:R-:W-:Y:S01]  /*ea40*/  HMMA.16816.F32 R60, R192.reuse, R62, R76 ;  /* 0x0000003ec03c723c */ /* 0x040fe2000000184c */
[----:B------:R-:W2:Y:S07]  /*ea50*/  LDSM.16.M88.4 R76, [R215+0x5000] ;  /* 0x00500000d74c783b */ /* 0x000eae0000000200 */
[----:B------:R-:W-:Y:S01]  /*ea60*/  HMMA.16816.F32 R52, R192, R118, R156 ;  /* 0x00000076c034723c */ /* 0x000fe2000000189c */
[----:B------:R-:W3:Y:S01]  /*ea70*/  LDSM.16.M88.4 R116, [R215+0x7800] ;  /* 0x00780000d774783b */ /* 0x000ee20000000200 */
[----:B------:R-:W-:-:S06]  /*ea80*/  DEPBAR.LE SB0, 0x0 ;  /* 0x000080000000791a */ /* 0x000fcc0000000000 */
[C---:B----4-:R-:W-:Y:S08]  /*ea90*/  HMMA.16816.F32 R48, R192.reuse, R16, R164 ;  /* 0x00000010c030723c */ /* 0x050ff000000018a4 */
        /* <DEDUP_REMOVED lines=17> */
[C---:B--2---:R-:W-:Y:S08]  /*ebb0*/  HMMA.16816.F32 R56, R196.reuse, R76, R56 ;  /* 0x0000004cc438723c */ /* 0x044ff00000001838 */
[C---:B------:R-:W-:Y:S08]  /*ebc0*/  HMMA.16816.F32 R52, R196.reuse, R78, R52 ;  /* 0x0000004ec434723c */ /* 0x040ff00000001834 */
[C---:B------:R-:W-:Y:S08]  /*ebd0*/  HMMA.16816.F32 R36, R196.reuse, R70, R36 ;  /* 0x00000046c424723c */ /* 0x040ff00000001824 */
[C---:B------:R-:W-:Y:S08]  /*ebe0*/  HMMA.16816.F32 R32, R196.reuse, R64, R32 ;  /* 0x00000040c420723c */ /* 0x040ff00000001820 */
[C---:B------:R-:W-:Y:S08]  /*ebf0*/  HMMA.16816.F32 R28, R196.reuse, R66, R28 ;  /* 0x00000042c41c723c */ /* 0x040ff0000000181c */
[C---:B------:R-:W-:Y:S08]  /*ec00*/  HMMA.16816.F32 R16, R196.reuse, R130, R16 ;  /* 0x00000082c410723c */ /* 0x040ff00000001810 */
[C---:B---3--:R-:W-:Y:S08]  /*ec10*/  HMMA.16816.F32 R20, R196.reuse, R116, R12 ;  /* 0x00000074c414723c */ /* 0x048ff0000000180c */
[----:B------:R-:W-:Y:S01]  /*ec20*/  HMMA.16816.F32 R24, R196, R118, R8 ;  /* 0x00000076c418723c */ /* 0x000fe20000001808 */
[----:B------:R-:W-:Y:S06]  /*ec30*/  BAR.SYNC.DEFER_BLOCKING 0x0 ;  /* 0x0000000000007b1d */ /* 0x000fec0000010000 */
[----:B------:R-:W-:Y:S09]  /*ec40*/  @!P0 BRA `(.L_x_620) ;  /* 0x0000023000008947 */ /* 0x000ff20003800000 */
[----:B------:R-:W-:Y:S01]  /*ec50*/  IADD3 R0, R236, -0x2, RZ ;  /* 0xfffffffeec007810 */ /* 0x000fe20007ffe0ff */
        /* <DEDUP_REMOVED lines=34> */
.L_x_620:
[----:B------:R-:W-:Y:S01]  /*ee80*/  FMUL.FTZ R0, R89, c[0x0][0x320] ;  /* 0x0000c80059007a20 */ /* 0x000fe20000410000 */
[----:B---3--:R-:W-:Y:S01]  /*ee90*/  LEA.HI R6, R176, R213, RZ, 0x2 ;  /* 0x000000d5b0067211 */ /* 0x008fe200078f10ff */
[----:B------:R-:W-:Y:S01]  /*eea0*/  FMUL.FTZ R5, R82, c[0x0][0x320] ;  /* 0x0000c80052057a20 */ /* 0x000fe20000410000 */
[----:B------:R-:W-:Y:S01]  /*eeb0*/  SHF.R.S32.HI R8, RZ, 0x1f, R171 ;  /* 0x0000001fff087819 */ /* 0x000fe200000114ab */
[----:B------:R1:W-:Y:S01]  /*eec0*/  MUFU.TANH R77, R0 ;  /* 0x00000000004d7308 */ /* 0x0003e20000002400 */
[----:B------:R-:W-:Y:S01]  /*eed0*/  LOP3.LUT R6, R6, 0xfffffffc, RZ, 0xc0, !PT ;  /* 0xfffffffc06067812 */ /* 0x000fe200078ec0ff */
[----:B------:R-:W-:Y:S01]  /*eee0*/  FMUL.FTZ R7, R22, c[0x0][0x320] ;  /* 0x0000c80016077a20 */ /* 0x000fe20000410000 */
[----:B------:R-:W-:Y:S01]  /*eef0*/  LEA.HI R8, R8, R171, RZ, 0x3 ;  /* 0x000000ab08087211 */ /* 0x000fe200078f18ff */
[----:B------:R-:W-:Y:S01]  /*ef00*/  FMUL.FTZ R15, R27, c[0x0][0x320] ;  /* 0x0000c8001b0f7a20 */ /* 0x000fe20000410000 */
[----:B------:R-:W-:Y:S01]  /*ef10*/  ISETP.NE.AND P5, PT, R177, 0x1, PT ;  /* 0x00000001b100780c */ /* 0x000fe20003fa5270 */
[----:B------:R-:W0:Y:S01]  /*ef20*/  LDGDEPBAR ;  /* 0x00000000000079af */ /* 0x000e220000000000 */
[----:B------:R-:W-:-:S03]  /*ef30*/  LOP3.LUT R8, R8, 0xffffff8, RZ, 0xc0, !PT ;  /* 0x0ffffff808087812 */ /* 0x000fc600078ec0ff */
[----:B------:R-:W-:Y:S02]  /*ef40*/  MUFU.TANH R15, R15 ;  /* 0x0000000f000f7308 */ /* 0x000fe40000002400 */
[----:B------:R-:W-:Y:S02]  /*ef50*/  IMAD.IADD R10, R171, 0x1, -R8 ;  /* 0x00000001ab0a7824 */ /* 0x000fe400078e0a08 */
[----:B-1----:R-:W-:-:S04]  /*ef60*/  FMUL.FTZ R0, R80, c[0x0][0x320] ;  /* 0x0000c80050007a20 */ /* 0x002fc80000410000 */
        /* <DEDUP_REMOVED lines=58> */
[----:B------:R1:W3:Y:S02]  /*f310*/  MUFU.TANH R11, R0 ;  /* 0x00000000000b7308 */ /* 0x0002e40000002400 */
[----:B-1----:R-:W-:-:S06]  /*f320*/  FMUL.FTZ R0, R44, c[0x0][0x320] ;  /* 0x0000c8002c007a20 */ /* 0x002fcc0000410000 */
[----:B------:R1:W-:Y:S08]  /*f330*/  MUFU.TANH R44, R5 ;  /* 0x00000005002c7308 */ /* 0x0003f00000002400 */
[----:B------:R4:W5:Y:S01]  /*f340*/  MUFU.TANH R25, R0 ;  /* 0x0000000000197308 */ /* 0x0009620000002400 */
[----:B-1----:R-:W-:Y:S02]  /*f350*/  IMAD.IADD R5, R213, 0x1, -R6 ;  /* 0x00000001d5057824 */ /* 0x002fe400078e0a06 */
[----:B----4-:R-:W-:-:S05]  /*f360*/  FMUL.FTZ R0, R75, c[0x0][0x320] ;  /* 0x0000c8004b007a20 */ /* 0x010fca0000410000 */
        /* <DEDUP_REMOVED lines=26> */
[----:B------:R-:W-:Y:S08]  /*f510*/  MUFU.TANH R31, R7 ;  /* 0x00000007001f7308 */ /* 0x000ff00000002400 */
        /* <DEDUP_REMOVED lines=14> */
[----:B------:R1:W4:Y:S02]  /*f600*/  MUFU.TANH R13, R0 ;  /* 0x00000000000d7308 */ /* 0x0003240000002400 */
[----:B-1----:R-:W-:-:S05]  /*f610*/  LOP3.LUT R0, R175, 0xffffffe0, RZ, 0xc0, !PT ;  /* 0xffffffe0af007812 */ /* 0x002fca00078ec0ff */
[----:B------:R-:W-:Y:S02]  /*f620*/  IMAD.IADD R0, R213, 0x1, -R0 ;  /* 0x00000001d5007824 */ /* 0x000fe400078e0a00 */
[----:B------:R-:W-:-:S03]  /*f630*/  IMAD.SHL.U32 R213, R3, 0x2, RZ ;  /* 0x0000000203d57824 */ /* 0x000fc600078e00ff */
[----:B------:R-:W-:Y:S01]  /*f640*/  SHF.R.S32.HI R9, RZ, 0x1f, R0 ;  /* 0x0000001fff097819 */ /* 0x000fe20000011400 */
[----:B------:R-:W-:Y:S01]  /*f650*/  IMAD R217, R2, 0x2, R213 ;  /* 0x0000000202d97824 */ /* 0x000fe200078e02d5 */
[----:B------:R-:W-:Y:S02]  /*f660*/  LEA R214, R4, R213, 0x1 ;  /* 0x000000d504d67211 */ /* 0x000fe400078e08ff */
[----:B------:R-:W-:Y:S02]  /*f670*/  LEA.HI R6, R9, R0, RZ, 0x2 ;  /* 0x0000000009067211 */ /* 0x000fe400078f10ff */
[----:B------:R-:W-:Y:S01]  /*f680*/  LEA.HI R9, R5, R5, RZ, 0x1 ;  /* 0x0000000505097211 */ /* 0x000fe200078f08ff */
[----:B------:R-:W-:Y:S01]  /*f690*/  IMAD R216, R2, 0x2, R214 ;  /* 0x0000000202d87824 */ /* 0x000fe200078e02d6 */
[C---:B------:R-:W-:Y:S02]  /*f6a0*/  LEA.HI.SX32 R7, R6.reuse, R203, 0x1e ;  /* 0x000000cb06077211 */ /* 0x040fe400078ff2ff */
[----:B------:R-:W-:Y:S01]  /*f6b0*/  LOP3.LUT R8, R9, 0x1ffffffe, RZ, 0xc0, !PT ;  /* 0x1ffffffe09087812 */ /* 0x000fe200078ec0ff */
[----:B------:R-:W-:Y:S01]  /*f6c0*/  FMUL.FTZ R9, R23, c[0x0][0x320] ;  /* 0x0000c80017097a20 */ /* 0x000fe20000410000 */
[----:B------:R-:W-:Y:S01]  /*f6d0*/  LOP3.LUT R6, R6, 0x7ffffffc, RZ, 0xc0, !PT ;  /* 0x7ffffffc06067812 */ /* 0x000fe200078ec0ff */
[----:B------:R-:W-:-:S02]  /*f6e0*/  IMAD R7, R10, 0x10, R7 ;  /* 0x000000100a077824 */ /* 0x000fc400078e0207 */
[----:B------:R-:W-:Y:S01]  /*f6f0*/  IMAD.IADD R5, R5, 0x1, -R8 ;  /* 0x0000000105057824 */ /* 0x000fe200078e0a08 */
[----:B------:R1:W-:Y:S01]  /*f700*/  MUFU.TANH R22, R9 ;  /* 0x0000000900167308 */ /* 0x0003e20000002400 */
[----:B------:R-:W-:Y:S02]  /*f710*/  IMAD.IADD R6, R0, 0x1, -R6 ;  /* 0x0000000100067824 */ /* 0x000fe400078e0a06 */
[----:B------:R-:W-:Y:S01]  /*f720*/  FMUL.FTZ R0, R83, c[0x0][0x320] ;  /* 0x0000c80053007a20 */ /* 0x000fe20000410000 */
[----:B------:R-:W-:Y:S01]  /*f730*/  LEA R7, R5, R7, 0x3 ;  /* 0x0000000705077211 */ /* 0x000fe200078e18ff */
[----:B------:R-:W-:Y:S02]  /*f740*/  FMUL.FTZ R5, R50, c[0x0][0x320] ;  /* 0x0000c80032057a20 */ /* 0x000fe40000410000 */
[----:B------:R-:W-:Y:S01]  /*f750*/  IMAD.SHL.U32 R10, R6, 0x2, RZ ;  /* 0x00000002060a7824 */ /* 0x000fe200078e00ff */
[----:B------:R-:W-:Y:S01]  /*f760*/  MUFU.TANH R60, R0 ;  /* 0x00000000003c7308 */ /* 0x000fe20000002400 */
[----:B------:R-:W-:Y:S01]  /*f770*/  @P5 IMAD.HI.U32 R8, R7, c[0x0][0x2c8], RZ ;  /* 0x0000b20007085a27 */ /* 0x000fe200078e00ff */
[----:B------:R2:W-:Y:S03]  /*f780*/  STL [R1+0x18], R7 ;  /* 0x0000180701007387 */ /* 0x0005e60000100800 */
[----:B------:R-:W-:Y:S01]  /*f790*/  IMAD.IADD R6, R170, 0x1, -R10 ;  /* 0x00000001aa067824 */ /* 0x000fe200078e0a0a */
[----:B------:R-:W-:Y:S02]  /*f7a0*/  STL [R1+0x24], R10 ;  /* 0x0000240a01007387 */ /* 0x000fe40000100800 */
[----:B------:R3:W-:Y:S01]  /*f7b0*/  MUFU.TANH R18, R5 ;  /* 0x0000000500127308 */ /* 0x0007e20000002400 */
[----:B-1----:R-:W-:-:S02]  /*f7c0*/  IMAD.MOV.U32 R9, RZ, RZ, -0x80 ;  /* 0xffffff80ff097424 */ /* 0x002fc400078e00ff */
[----:B---3--:R-:W-:Y:S01]  /*f7d0*/  IMAD.MOV.U32 R5, RZ, RZ, R7 ;  /* 0x000000ffff057224 */ /* 0x008fe200078e0007 */
[----:B------:R-:W-:Y:S01]  /*f7e0*/  @P5 SHF.R.U32.HI R5, RZ, c[0x0][0x2cc], R8 ;  /* 0x0000b300ff055a19 */ /* 0x000fe20000011608 */
[----:B--2---:R-:W-:-:S04]  /*f7f0*/  FMUL.FTZ R7, R51, c[0x0][0x320] ;  /* 0x0000c80033077a20 */ /* 0x004fc80000410000 */
[----:B------:R-:W1:Y:S01]  /*f800*/  SHFL.IDX PT, R8, R5, RZ, 0x1c1f ;  /* 0x001c1fff05087589 */ /* 0x000e6200000e0000 */
[----:B------:R2:W-:Y:S03]  /*f810*/  MUFU.TANH R17, R7 ;  /* 0x0000000700117308 */ /* 0x0005e60000002400 */
[----:B--2---:R2:W3:Y:S02]  /*f820*/  SHFL.IDX PT, R7, R5, 0x1, 0x1c1f ;  /* 0x003c1f0005077f89 */ /* 0x0044e400000e0000 */
[----:B--2---:R-:W-:-:S04]  /*f830*/  FMUL.FTZ R5, R26, c[0x0][0x320] ;  /* 0x0000c8001a057a20 */ /* 0x004fc80000410000 */
[----:B------:R2:W-:Y:S02]  /*f840*/  MUFU.TANH R19, R5 ;  /* 0x0000000500137308 */ /* 0x0005e40000002400 */
[----:B--2---:R-:W-:-:S05]  /*f850*/  IMAD R5, R168, R9, 0x1 ;  /* 0x00000001a8057424 */ /* 0x004fca00078e0209 */
[----:B------:R-:W-:Y:S01]  /*f860*/  IADD3 R0, -R10, R5, R201 ;  /* 0x000000050a007210 */ /* 0x000fe20007ffe1c9 */
[----:B------:R-:W-:-:S03]  /*f870*/  FMUL.FTZ R5, R99, c[0x0][0x320] ;  /* 0x0000c80063057a20 */ /* 0x000fc60000410000 */
[----:B------:R-:W-:Y:S01]  /*f880*/  IADD3 R0, R0, -R211, RZ ;  /* 0x800000d300007210 */ /* 0x000fe20007ffe0ff */
[----:B------:R1:W2:Y:S04]  /*f890*/  MUFU.TANH R12, R5 ;  /* 0x00000005000c7308 */ /* 0x0002a80000002400 */
[C---:B-1----:R-:W-:Y:S02]  /*f8a0*/  IMAD.IADD R5, R0.reuse, 0x1, R8 ;  /* 0x0000000100057824 */ /* 0x042fe400078e0208 */
[----:B---3--:R-:W-:Y:S02]  /*f8b0*/  IMAD.IADD R0, R0, 0x1, R7 ;  /* 0x0000000100007824 */ /* 0x008fe400078e0207 */
[----:B------:R-:W-:Y:S01]  /*f8c0*/  FMUL.FTZ R7, R74, c[0x0][0x320] ;  /* 0x0000c8004a077a20 */ /* 0x000fe20000410000 */
[----:B------:R-:W-:Y:S01]  /*f8d0*/  IMNMX R5, R6, R5, PT ;  /* 0x0000000506057217 */ /* 0x000fe20003800200 */
[----:B------:R-:W-:Y:S01]  /*f8e0*/  FMUL.FTZ R8, R42, c[0x0][0x320] ;  /* 0x0000c8002a087a20 */ /* 0x000fe20000410000 */
[----:B------:R-:W-:-:S02]  /*f8f0*/  IMNMX R0, R6, R0, PT ;  /* 0x0000000006007217 */ /* 0x000fc40003800200 */
[C---:B------:R-:W-:Y:S01]  /*f900*/  ISETP.GT.AND P0, PT, R5.reuse, RZ, PT ;  /* 0x000000ff0500720c */ /* 0x040fe20003f04270 */
[----:B------:R1:W3:Y:S01]  /*f910*/  MUFU.TANH R6, R7 ;  /* 0x0000000700067308 */ /* 0x0002e20000002400 */
[C---:B------:R-:W-:Y:S02]  /*f920*/  ISETP.GT.AND P1, PT, R5.reuse, 0x1, PT ;  /* 0x000000010500780c */ /* 0x040fe40003f24270 */
[C---:B------:R-:W-:Y:S02]  /*f930*/  ISETP.GT.AND P2, PT, R5.reuse, 0x8, PT ;  /* 0x000000080500780c */ /* 0x040fe40003f44270 */
[----:B------:R-:W-:Y:S02]  /*f940*/  FSEL R9, R16, -INF , P1 ;  /* 0xff80000010097808 */ /* 0x000fe40000800000 */
[----:B------:R-:W-:Y:S01]  /*f950*/  ISETP.GT.AND P1, PT, R5, 0x11, PT ;  /* 0x000000110500780c */ /* 0x000fe20003f24270 */
[----:B------:R4:W2:Y:S01]  /*f960*/  MUFU.TANH R16, R8 ;  /* 0x0000000800107308 */ /* 0x0008a20000002400 */
[----:B------:R-:W-:-:S02]  /*f970*/  FSEL R10, R11, -INF , P2 ;  /* 0xff8000000b0a7808 */ /* 0x000fc40001000000 */
[----:B------:R-:W-:Y:S02]  /*f980*/  ISETP.GT.AND P2, PT, R5, 0x18, PT ;  /* 0x000000180500780c */ /* 0x000fe40003f44270 */
[----:B------:R-:W-:Y:S02]  /*f990*/  FSEL R29, R69, -INF , P1 ;  /* 0xff800000451d7808 */ /* 0x000fe40000800000 */
[----:B------:R-:W-:Y:S02]  /*f9a0*/  ISETP.GT.AND P1, PT, R5, 0x21, PT ;  /* 0x000000210500780c */ /* 0x000fe40003f24270 */
[----:B-1----:R-:W-:Y:S02]  /*f9b0*/  FSEL R7, R21, -INF , P0 ;  /* 0xff80000015077808 */ /* 0x002fe40000000000 */
[----:B------:R-:W-:Y:S02]  /*f9c0*/  ISETP.GT.AND P0, PT, R5, 0x10, PT ;  /* 0x000000100500780c */ /* 0x000fe40003f04270 */
[----:B------:R-:W-:-:S02]  /*f9d0*/  FSEL R30, R68, -INF , P2 ;  /* 0xff800000441e7808 */ /* 0x000fc40001000000 */
[----:B------:R-:W-:Y:S02]  /*f9e0*/  FSEL R28, R76, -INF , P0 ;  /* 0xff8000004c1c7808 */ /* 0x000fe40000000000 */
[C---:B------:R-:W-:Y:S02]  /*f9f0*/  ISETP.GT.AND P0, PT, R5.reuse, 0x20, PT ;  /* 0x000000200500780c */ /* 0x040fe40003f04270 */
[----:B------:R-:W-:Y:S02]  /*fa00*/  ISETP.GT.AND P2, PT, R5, 0x28, PT ;  /* 0x000000280500780c */ /* 0x000fe40003f44270 */
[----:B------:R-:W-:Y:S02]  /*fa10*/  FSEL R66, R66, -INF , P0 ;  /* 0xff80000042427808 */ /* 0x000fe40000000000 */
[----:B------:R-:W-:Y:S02]  /*fa20*/  FSEL R67, R67, -INF , P1 ;  /* 0xff80000043437808 */ /* 0x000fe40000800000 */
[----:B------:R-:W-:-:S02]  /*fa30*/  ISETP.GT.AND P0, PT, R5, 0x30, PT ;  /* 0x000000300500780c */ /* 0x000fc40003f04270 */
[C---:B------:R-:W-:Y:S02]  /*fa40*/  ISETP.GT.AND P1, PT, R5.reuse, 0x31, PT ;  /* 0x000000310500780c */ /* 0x040fe40003f24270 */
[----:B------:R-:W-:Y:S02]  /*fa50*/  ISETP.GT.AND P3, PT, R5, 0x9, PT ;  /* 0x000000090500780c */ /* 0x000fe40003f64270 */
        /* <DEDUP_REMOVED lines=10> */
[----:B-----5:R-:W-:Y:S02]  /*fb00*/  FSEL R164, R25, -INF , P0 ;  /* 0xff80000019a47808 */ /* 0x020fe40000000000 */
        /* <DEDUP_REMOVED lines=20> */
[C---:B------:R-:W-:Y:S02]  /*fc50*/  ISETP.GT.AND P3, PT, R5.reuse, 0x49, PT ;  /* 0x000000490500780c */ /* 0x040fe40003f64270 */
[----:B------:R-:W-:Y:S02]  /*fc60*/  FSEL R241, R40, -INF , P2 ;  /* 0xff80000028f17808 */ /* 0x000fe40001000000 */
[----:B------:R-:W-:Y:S01]  /*fc70*/  ISETP.GT.AND P2, PT, R5, 0x78, PT ;  /* 0x000000780500780c */ /* 0x000fe20003f44270 */
[----:B------:R-:W-:Y:S01]  /*fc80*/  LDSM.16.MT88.4 R40, [R214+0x4100] ;  /* 0x00410000d628783b */ /* 0x000fe20000004200 */
[----:B------:R-:W-:-:S02]  /*fc90*/  FSEL R200, R36, -INF , P0 ;  /* 0xff80000024c87808 */ /* 0x000fc40000000000 */
[----:B------:R-:W-:Y:S02]  /*fca0*/  FSEL R170, R33, -INF , P1 ;  /* 0xff80000021aa7808 */ /* 0x000fe40000800000 */
[C---:B------:R-:W-:Y:S02]  /*fcb0*/  ISETP.GT.AND P0, PT, R0.reuse, RZ, PT ;  /* 0x000000ff0000720c */ /* 0x040fe40003f04270 */
[----:B------:R-:W-:Y:S02]  /*fcc0*/  ISETP.GT.AND P1, PT, R0, 0x1, PT ;  /* 0x000000010000780c */ /* 0x000fe40003f24270 */
[----:B------:R-:W-:Y:S02]  /*fcd0*/  FSEL R167, R167, -INF , P3 ;  /* 0xff800000a7a77808 */ /* 0x000fe40001800000 */
[----:B------:R-:W-:Y:S02]  /*fce0*/  ISETP.GT.AND P3, PT, R5, 0x59, PT ;  /* 0x000000590500780c */ /* 0x000fe40003f64270 */
[----:B------:R-:W-:-:S02]  /*fcf0*/  FMNMX.FTZ R69, R7, R9, !PT ;  /* 0x0000000907457209 */ /* 0x000fc40007810000 */
[----:B------:R-:W-:Y:S02]  /*fd00*/  FSEL R78, R32, -INF , P2 ;  /* 0xff800000204e7808 */ /* 0x000fe40001000000 */
[----:B------:R-:W-:Y:S02]  /*fd10*/  ISETP.GT.AND P2, PT, R0, 0x8, PT ;  /* 0x000000080000780c */ /* 0x000fe40003f44270 */
[----:B----4-:R-:W-:Y:S02]  /*fd20*/  FSEL R8, R13, -INF , P0 ;  /* 0xff8000000d087808 */ /* 0x010fe40000000000 */
[----:B--2---:R-:W-:Y:S02]  /*fd30*/  FSEL R12, R12, -INF , P1 ;  /* 0xff8000000c0c7808 */ /* 0x004fe40000800000 */
[----:B------:R-:W-:Y:S02]  /*fd40*/  FSEL R179, R49, -INF , P3 ;  /* 0xff80000031b37808 */ /* 0x000fe40001800000 */
[----:B------:R-:W-:-:S02]  /*fd50*/  ISETP.GT.AND P3, PT, R5, 0x69, PT ;  /* 0x000000690500780c */ /* 0x000fc40003f64270 */
[----:B------:R-:W-:Y:S02]  /*fd60*/  FMNMX.FTZ R69, R10, R69, !PT ;  /* 0x000000450a457209 */ /* 0x000fe40007810000 */
[----:B------:R-:W-:Y:S02]  /*fd70*/  ISETP.GT.AND P4, PT, R5, 0x79, PT ;  /* 0x000000790500780c */ /* 0x000fe40003f84270 */
        /* <DEDUP_REMOVED lines=34> */
[----:B------:R-:W-:Y:S01]  /*ffa0*/  FMNMX.FTZ R5, R96, R5, !PT ;  /* 0x0000000560057209 */ /* 0x000fe20007810000 */
[----:B------:R-:W-:Y:S01]  /*ffb0*/  LDSM.16.MT88.4 R24, [R213+0x100] ;  /* 0x00010000d518783b */ /* 0x000fe20000004200 */
        /* <DEDUP_REMOVED lines=14> */
[----:B---3--:R-:W-:Y:S02]  /*100a0*/  FSEL R154, R6, -INF , P2 ;  /* 0xff800000069a7808 */ /* 0x008fe40001000000 */
        /* <DEDUP_REMOVED lines=15> */
[C---:B------:R-:W-:Y:S02]  /*101a0*/  ISETP.GT.AND P2, PT, R0.reuse, 0x49, PT ;  /* 0x000000490000780c */ /* 0x040fe40003f44270 */
        /* <DEDUP_REMOVED lines=37> */
[----:B------:R-:W-:Y:S01]  /*10400*/  FMNMX.FTZ R5, R208, R5, !PT ;  /* 0x00000005d0057209 */ /* 0x000fe20007810000 */
[----:B------:R-:W-:Y:S01]  /*10410*/  LDSM.16.MT88.4 R32, [R217+0x4100] ;  /* 0x00410000d920783b */ /* 0x000fe20000004200 */
        /* <DEDUP_REMOVED lines=8> */
[----:B------:R-:W-:Y:S02]  /*104a0*/  FSEL R247, R72, -INF , P4 ;  /* 0xff80000048f77808 */ /* 0x000fe40002000000 */
[----:B------:R-:W-:Y:S02]  /*104b0*/  FMNMX.FTZ R69, R78, R69, !PT ;  /* 0x000000454e457209 */ /* 0x000fe40007810000 */
[----:B------:R-:W-:Y:S02]  /*104c0*/  ISETP.GT.AND P0, PT, R0, 0x79, PT ;  /* 0x000000790000780c */ /* 0x000fe40003f04270 */
[----:B------:R-:W-:Y:S02]  /*104d0*/  FSEL R248, R19, -INF , P1 ;  /* 0xff80000013f87808 */ /* 0x000fe40000800000 */
[----:B------:R-:W-:Y:S01]  /*104e0*/  FMNMX.FTZ R0, R249, R5, !PT ;  /* 0x00000005f9007209 */ /* 0x000fe20007810000 */
[----:B------:R-:W-:Y:S01]  /*104f0*/  LDSM.16.MT88.4 R16, [R214+0x100] ;  /* 0x00010000d610783b */ /* 0x000fe20000004200 */
[----:B------:R-:W-:-:S02]  /*10500*/  FMNMX.FTZ R69, R247, R69, !PT ;  /* 0x00000045f7457209 */ /* 0x000fc40007810000 */
[----:B------:R-:W-:Y:S02]  /*10510*/  FSEL R171, R15, -INF , P0 ;  /* 0xff8000000fab7808 */ /* 0x000fe40000000000 */
[----:B------:R-:W-:Y:S01]  /*10520*/  FMNMX.FTZ R0, R248, R0, !PT ;  /* 0x00000000f8007209 */ /* 0x000fe20007810000 */
[----:B------:R-:W1:Y:S03]  /*10530*/  SHFL.BFLY PT, R6, R69, 0x2, 0x1f ;  /* 0x0c401f0045067f89 */ /* 0x000e6600000e0000 */
        /* <DEDUP_REMOVED lines=14> */
[----:B------:R-:W-:Y:S01]  /*10620*/  FFMA.FTZ R2, R28, c[0x0][0x2d0], -R5 ;  /* 0x0000b4001c027a23 */ /* 0x000fe20000010805 */
[----:B------:R-:W-:Y:S01]  /*10630*/  FSEL R0, R0, RZ, P0 ;  /* 0x000000ff00007208 */ /* 0x000fe20000000000 */
[----:B------:R1:W-:Y:S04]  /*10640*/  MUFU.EX2 R204, R6 ;  /* 0x0000000600cc7308 */ /* 0x0003e80000000800 */
[----:B------:R-:W-:-:S04]  /*10650*/  FFMA.FTZ R3, R8, c[0x0][0x2d0], -R0 ;  /* 0x0000b40008037a23 */ /* 0x000fc80000010800 */
[----:B------:R2:W-:Y:S01]  /*10660*/  MUFU.EX2 R92, R3 ;  /* 0x00000003005c7308 */ /* 0x0005e20000000800 */
[----:B-1----:R-:W-:-:S07]  /*10670*/  FFMA.FTZ R6, R9, c[0x0][0x2d0], -R5 ;  /* 0x0000b40009067a23 */ /* 0x002fce0000010805 */
[----:B------:R1:W-:Y:S01]  /*10680*/  MUFU.EX2 R168, R2 ;  /* 0x0000000200a87308 */ /* 0x0003e20000000800 */
[----:B--2---:R-:W-:-:S07]  /*10690*/  FFMA.FTZ R3, R12, c[0x0][0x2d0], -R0 ;  /* 0x0000b4000c037a23 */ /* 0x004fce0000010800 */
[----:B------:R2:W3:Y:S08]  /*106a0*/  MUFU.EX2 R7, R6 ;  /* 0x0000000600077308 */ /* 0x0004f00000000800 */
[----:B------:R4:W5:Y:S01]  /*106b0*/  MUFU.EX2 R178, R3 ;  /* 0x0000000300b27308 */ /* 0x0009620000000800 */
[--C-:B-1----:R-:W-:Y:S02]  /*106c0*/  FFMA.FTZ R2, R29, c[0x0][0x2d0], -R5.reuse ;  /* 0x0000b4001d027a23 */ /* 0x102fe40000010805 */
[----:B--2---:R-:W-:-:S05]  /*106d0*/  FFMA.FTZ R6, R10, c[0x0][0x2d0], -R5 ;  /* 0x0000b4000a067a23 */ /* 0x004fca0000010805 */
[----:B------:R1:W-:Y:S01]  /*106e0*/  MUFU.EX2 R202, R2 ;  /* 0x0000000200ca7308 */ /* 0x0003e20000000800 */
[----:B---3--:R-:W-:Y:S01]  /*106f0*/  F2FP.PACK_AB R8, R7, R204 ;  /* 0x000000cc0708723e */ /* 0x008fe200000000ff */
[----:B----4-:R-:W-:-:S06]  /*10700*/  FFMA.FTZ R3, R13, c[0x0][0x2d0], -R0 ;  /* 0x0000b4000d037a23 */ /* 0x010fcc0000010800 */
[----:B------:R2:W-:Y:S01]  /*10710*/  MUFU.EX2 R23, R6 ;  /* 0x0000000600177308 */ /* 0x0005e20000000800 */
[----:B-----5:R-:W-:-:S07]  /*10720*/  F2FP.PACK_AB R9, R178, R92 ;  /* 0x0000005cb209723e */ /* 0x020fce00000000ff */
[----:B------:R3:W-:Y:S01]  /*10730*/  MUFU.EX2 R205, R3 ;  /* 0x0000000300cd7308 */ /* 0x0007e20000000800 */
[--C-:B-1----:R-:W-:Y:S02]  /*10740*/  FFMA.FTZ R2, R30, c[0x0][0x2d0], -R5.reuse ;  /* 0x0000b4001e027a23 */ /* 0x102fe40000010805 */
[----:B------:R-:W-:Y:S01]  /*10750*/  LDSM.16.MT88.4 R28, [R216+0x4100] ;  /* 0x00410000d81c783b */ /* 0x000fe20000004200 */
[----:B--2---:R-:W-:-:S04]  /*10760*/  FFMA.FTZ R6, R11, c[0x0][0x2d0], -R5 ;  /* 0x0000b4000b067a23 */ /* 0x004fc80000010805 */
[----:B------:R1:W-:Y:S01]  /*10770*/  MUFU.EX2 R210, R2 ;  /* 0x0000000200d27308 */ /* 0x0003e20000000800 */
[----:B---3--:R-:W-:-:S07]  /*10780*/  FFMA.FTZ R3, R14, c[0x0][0x2d0], -R0 ;  /* 0x0000b4000e037a23 */ /* 0x008fce0000010800 */
[----:B------:R-:W2:Y:S01]  /*10790*/  MUFU.EX2 R39, R6 ;  /* 0x0000000600277308 */ /* 0x000ea20000000800 */
[----:B------:R-:W3:Y:S07]  /*107a0*/  LDSM.16.MT88.4 R12, [R217+0x100] ;  /* 0x00010000d90c783b */ /* 0x000eee0000004200 */
[----:B------:R4:W5:Y:S01]  /*107b0*/  MUFU.EX2 R132, R3 ;  /* 0x0000000300847308 */ /* 0x0009620000000800 */
[----:B-1----:R-:W-:Y:S02]  /*107c0*/  FFMA.FTZ R2, R45, c[0x0][0x2d0], -R5 ;  /* 0x0000b4002d027a23 */ /* 0x002fe40000010805 */
[----:B--2---:R-:W-:-:S05]  /*107d0*/  IMAD.MOV.U32 R4, RZ, RZ, R39 ;  /* 0x000000ffff047224 */ /* 0x004fca00078e0027 */
[----:B------:R1:W-:Y:S01]  /*107e0*/  MUFU.EX2 R6, R2 ;  /* 0x0000000200067308 */ /* 0x0003e20000000800 */
[----:B------:R-:W-:Y:S01]  /*107f0*/  LDSM.16.MT88.4 R36, [R213+0x4100] ;  /* 0x00410000d524783b */ /* 0x000fe20000004200 */
[----:B----4-:R-:W-:Y:S01]  /*10800*/  IMAD.MOV.U32 R3, RZ, RZ, R23 ;  /* 0x000000ffff037224 */ /* 0x010fe200078e0017 */
[----:B-----5:R-:W-:Y:S02]  /*10810*/  F2FP.PACK_AB R11, R132, R205 ;  /* 0x000000cd840b723e */ /* 0x020fe400000000ff */
[----:B------:R-:W2:Y:S02]  /*10820*/  LDSM.16.MT88.4 R20, [R216+0x100] ;  /* 0x00010000d814783b */ /* 0x000ea40000004200 */
[----:B------:R-:W-:Y:S01]  /*10830*/  F2FP.PACK_AB R10, R4, R3 ;  /* 0x00000003040a723e */ /* 0x000fe200000000ff */
[----:B-1----:R-:W-:-:S06]  /*10840*/  FFMA.FTZ R2, R44, c[0x0][0x2d0], -R0 ;  /* 0x0000b4002c027a23 */ /* 0x002fcc0000010800 */
[C---:B------:R-:W-:Y:S01]  /*10850*/  HMMA.16816.F32 R80, R8.reuse, R16, RZ ;  /* 0x000000100850723c */ /* 0x040fe200000018ff */
[----:B------:R1:W-:Y:S07]  /*10860*/  MUFU.EX2 R252, R2 ;  /* 0x0000000200fc7308 */ /* 0x0003ee0000000800 */
[C---:B---3--:R-:W-:Y:S08]  /*10870*/  HMMA.16816.F32 R52, R8.reuse, R12, RZ ;  /* 0x0000000c0834723c */ /* 0x048ff000000018ff */
[----:B------:R-:W-:Y:S01]  /*10880*/  HMMA.16816.F32 R56, R8, R14, RZ ;  /* 0x0000000e0838723c */ /* 0x000fe200000018ff */
[----:B------:R-:W3:Y:S01]  /*10890*/  LDSM.16.MT88.4 R12, [R214+0x900] ;  /* 0x00090000d60c783b */ /* 0x000ee20000004200 */
[----:B-1----:R-:W-:-:S04]  /*108a0*/  FFMA.FTZ R2, R60, c[0x0][0x2d0], -R0 ;  /* 0x0000b4003c027a23 */ /* 0x002fc80000010800 */
[----:B------:R1:W4:Y:S02]  /*108b0*/  MUFU.EX2 R250, R2 ;  /* 0x0000000200fa7308 */ /* 0x0003240000000800 */
[C---:B------:R-:W-:Y:S01]  /*108c0*/  HMMA.16816.F32 R72, R8.reuse, R18, RZ ;  /* 0x000000120848723c */ /* 0x040fe200000018ff */
[----:B------:R-:W5:Y:S07]  /*108d0*/  LDSM.16.MT88.4 R16, [R213+0x900] ;  /* 0x00090000d510783b */ /* 0x000f6e0000004200 */
[----:B------:R-:W-:Y:S01]  /*108e0*/  HMMA.16816.F32 R88, R8, R24, RZ ;  /* 0x000000180858723c */ /* 0x000fe200000018ff */
[----:B-1----:R-:W-:Y:S01]  /*108f0*/  FFMA.FTZ R2, R65, c[0x0][0x2d0], -R0 ;  /* 0x0000b40041027a23 */ /* 0x002fe20000010800 */
[----:B------:R-:W-:-:S06]  /*10900*/  MOV R65, R78 ;  /* 0x0000004e00417202 */ /* 0x000fcc0000000f00 */
[C---:B------:R-:W-:Y:S01]  /*10910*/  HMMA.16816.F32 R84, R8.reuse, R26, RZ ;  /* 0x0000001a0854723c */ /* 0x040fe200000018ff */
[----:B------:R-:W1:Y:S01]  /*10920*/  LDSM.16.MT88.4 R24, [R217+0x900] ;  /* 0x00090000d918783b */ /* 0x000e620000004200 */
[----:B------:R3:W-:Y:S06]  /*10930*/  MUFU.EX2 R251, R2 ;  /* 0x0000000200fb7308 */ /* 0x0007ec0000000800 */
[C---:B--2---:R-:W-:Y:S08]  /*10940*/  HMMA.16816.F32 R48, R8.reuse, R20, RZ ;  /* 0x000000140830723c */ /* 0x044ff000000018ff */
[----:B------:R-:W-:Y:S01]  /*10950*/  HMMA.16816.F32 R44, R8, R22, RZ ;  /* 0x00000016082c723c */ /* 0x000fe200000018ff */
[----:B------:R-:W2:Y:S01]  /*10960*/  LDSM.16.MT88.4 R20, [R216+0x900] ;  /* 0x00090000d814783b */ /* 0x000ea20000004200 */
[----:B---3--:R-:W-:-:S02]  /*10970*/  FFMA.FTZ R2, R64, c[0x0][0x2d0], -R0 ;  /* 0x0000b40040027a23 */ /* 0x008fc40000010800 */
[----:B------:R-:W-:-:S04]  /*10980*/  IMAD.MOV.U32 R64, RZ, RZ, R92 ;  /* 0x000000ffff407224 */ /* 0x000fc800078e005c */
[----:B------:R-:W3:Y:S01]  /*10990*/  MUFU.EX2 R2, R2 ;  /* 0x0000000200027308 */ /* 0x000ee20000000800 */
[C---:B------:R-:W-:Y:S08]  /*109a0*/  HMMA.16816.F32 R60, R8.reuse, R36, RZ ;  /* 0x00000024083c723c */ /* 0x040ff000000018ff */
[C---:B------:R-:W-:Y:S01]  /*109b0*/  HMMA.16816.F32 R76, R8.reuse, R38, RZ ;  /* 0x00000026084c723c */ /* 0x040fe200000018ff */
[----:B------:R-:W1:Y:S07]  /*109c0*/  LDSM.16.MT88.4 R36, [R214+0x4900] ;  /* 0x00490000d624783b */ /* 0x000e6e0000004200 */
[C---:B------:R-:W-:Y:S08]  /*109d0*/  HMMA.16816.F32 R104, R8.reuse, R40, RZ ;  /* 0x000000280868723c */ /* 0x040ff000000018ff */
[C---:B------:R-:W-:Y:S08]  /*109e0*/  HMMA.16816.F32 R100, R8.reuse, R42, RZ ;  /* 0x0000002a0864723c */ /* 0x040ff000000018ff */
[C---:B------:R-:W-:Y:S08]  /*109f0*/  HMMA.16816.F32 R112, R8.reuse, R32, RZ ;  /* 0x000000200870723c */ /* 0x040ff000000018ff */
[C---:B------:R-:W-:Y:S01]  /*10a00*/  HMMA.16816.F32 R120, R8.reuse, R34, RZ ;  /* 0x000000220878723c */ /* 0x040fe200000018ff */
[----:B------:R-:W-:Y:S07]  /*10a10*/  LDSM.16.MT88.4 R32, [R213+0x1100] ;  /* 0x00110000d520783b */ /* 0x000fee0000004200 */
[C---:B------:R-:W-:Y:S08]  /*10a20*/  HMMA.16816.F32 R128, R8.reuse, R28, RZ ;  /* 0x0000001c0880723c */ /* 0x040ff000000018ff */
[----:B------:R-:W-:Y:S01]  /*10a30*/  HMMA.16816.F32 R116, R8, R30, RZ ;  /* 0x0000001e0874723c */ /* 0x000fe200000018ff */
[----:B------:R-:W1:Y:S06]  /*10a40*/  LDSM.16.MT88.4 R28, [R213+0x4900] ;  /* 0x00490000d51c783b */ /* 0x000e6c0000004200 */
[----:B------:R-:W-:-:S02]  /*10a50*/  F2FP.PACK_AB R8, R202, R168 ;  /* 0x000000a8ca08723e */ /* 0x000fc400000000ff */
[----:B----4-:R-:W-:Y:S02]  /*10a60*/  F2FP.PACK_AB R9, R250, R252 ;  /* 0x000000fcfa09723e */ /* 0x010fe400000000ff */
[----:B------:R-:W-:Y:S02]  /*10a70*/  F2FP.PACK_AB R10, R6, R210 ;  /* 0x000000d2060a723e */ /* 0x000fe400000000ff */
[----:B---3--:R-:W-:-:S07]  /*10a80*/  F2FP.PACK_AB R11, R2, R251 ;  /* 0x000000fb020b723e */ /* 0x008fce00000000ff */
[C---:B------:R-:W-:Y:S07]  /*10a90*/  HMMA.16816.F32 R124, R8.reuse, R12, R80 ;  /* 0x0000000c087c723c */ /* 0x040fee0000001850 */
[----:B------:R-:W-:Y:S01]  /*10aa0*/  IMAD.MOV.U32 R82, RZ, RZ, R2 ;  /* 0x000000ffff527224 */ /* 0x000fe200078e0002 */
[----:B-----5:R-:W-:Y:S01]  /*10ab0*/  HMMA.16816.F32 R136, R8, R16, R88 ;  /* 0x000000100888723c */ /* 0x020fe20000001858 */
[----:B------:R-:W-:Y:S02]  /*10ac0*/  FFMA.FTZ R2, R66, c[0x0][0x2d0], -R5 ;  /* 0x0000b40042027a23 */ /* 0x000fe40000010805 */
[----:B------:R-:W-:-:S02]  /*10ad0*/  IMAD.MOV.U32 R83, RZ, RZ, R236 ;  /* 0x000000ffff537224 */ /* 0x000fc400078e00ec */
[----:B------:R3:W-:Y:S03]  /*10ae0*/  MUFU.EX2 R245, R2 ;  /* 0x0000000200f57308 */ /* 0x0007e60000000800 */
[C---:B------:R-:W-:Y:S01]  /*10af0*/  HMMA.16816.F32 R88, R8.reuse, R18, R84 ;  /* 0x000000120858723c */ /* 0x040fe20000001854 */
[----:B------:R-:W4:Y:S07]  /*10b00*/  LDSM.16.MT88.4 R16, [R217+0x4900] ;  /* 0x00490000d910783b */ /* 0x000f2e0000004200 */
[----:B------:R-:W-:Y:S01]  /*10b10*/  HMMA.16816.F32 R108, R8, R14, R72 ;  /* 0x0000000e086c723c */ /* 0x000fe20000001848 */
[----:B------:R-:W5:Y:S01]  /*10b20*/  LDSM.16.MT88.4 R12, [R216+0x4900] ;  /* 0x00490000d80c783b */ /* 0x000f620000004200 */
[----:B---3--:R-:W-:-:S06]  /*10b30*/  FFMA.FTZ R2, R67, c[0x0][0x2d0], -R5 ;  /* 0x0000b40043027a23 */ /* 0x008fcc0000010805 */
[C---:B-1----:R-:W-:Y:S01]  /*10b40*/  HMMA.16816.F32 R40, R8.reuse, R24, R52 ;  /* 0x000000180828723c */ /* 0x042fe20000001834 */
[----:B------:R1:W3:Y:S07]  /*10b50*/  MUFU.EX2 R244, R2 ;  /* 0x0000000200f47308 */ /* 0x0002ee0000000800 */
[C---:B------:R-:W-:Y:S01]  /*10b60*/  HMMA.16816.F32 R92, R8.reuse, R26, R56 ;  /* 0x0000001a085c723c */ /* 0x040fe20000001838 */
[----:B------:R-:W3:Y:S07]  /*10b70*/  LDSM.16.MT88.4 R24, [R217+0x1100] ;  /* 0x00110000d918783b */ /* 0x000eee0000004200 */
[----:B--2---:R-:W-:Y:S01]  /*10b80*/  HMMA.16816.F32 R84, R8, R20, R48 ;  /* 0x000000140854723c */ /* 0x004fe20000001830 */
[----:B-1----:R-:W-:-:S02]  /*10b90*/  FFMA.FTZ R2, R71, c[0x0][0x2d0], -R5 ;  /* 0x0000b40047027a23 */ /* 0x002fc40000010805 */
[----:B------:R-:W-:Y:S02]  /*10ba0*/  IMAD.MOV.U32 R71, RZ, RZ, R132 ;  /* 0x000000ffff477224 */ /* 0x000fe400078e0084 */
[----:B------:R1:W-:Y:S03]  /*10bb0*/  MUFU.EX2 R240, R2 ;  /* 0x0000000200f07308 */ /* 0x0003e60000000800 */
[C---:B------:R-:W-:Y:S01]  /*10bc0*/  HMMA.16816.F32 R44, R8.reuse, R22, R44 ;  /* 0x00000016082c723c */ /* 0x040fe2000000182c */
[----:B------:R-:W2:Y:S07]  /*10bd0*/  LDSM.16.MT88.4 R20, [R216+0x1100] ;  /* 0x00110000d814783b */ /* 0x000eae0000004200 */
[----:B------:R-:W-:Y:S01]  /*10be0*/  HMMA.16816.F32 R72, R8, R38, R100 ;  /* 0x000000260848723c */ /* 0x000fe20000001864 */
[----:B-1----:R-:W-:-:S06]  /*10bf0*/  FFMA.FTZ R2, R99, c[0x0][0x2d0], -R5 ;  /* 0x0000b40063027a23 */ /* 0x002fcc0000010805 */
[----:B------:R-:W-:Y:S01]  /*10c00*/  IMAD.MOV.U32 R38, RZ, RZ, R210 ;  /* 0x000000ffff267224 */ /* 0x000fe200078e00d2 */
[----:B------:R-:W-:Y:S01]  /*10c10*/  HMMA.16816.F32 R56, R8, R28, R60 ;  /* 0x0000001c0838723c */ /* 0x000fe2000000183c */
[----:B------:R1:W-:Y:S01]  /*10c20*/  MUFU.EX2 R242, R2 ;  /* 0x0000000200f27308 */ /* 0x0003e20000000800 */
[----:B------:R-:W-:Y:S01]  /*10c30*/  IMAD.MOV.U32 R103, RZ, RZ, R64 ;  /* 0x000000ffff677224 */ /* 0x000fe200078e0040 */
[----:B------:R-:W-:-:S05]  /*10c40*/  MOV R39, R65 ;  /* 0x0000004100277202 */ /* 0x000fca0000000f00 */
[C---:B------:R-:W-:Y:S01]  /*10c50*/  HMMA.16816.F32 R52, R8.reuse, R30, R76 ;  /* 0x0000001e0834723c */ /* 0x040fe2000000184c */
[----:B------:R-:W2:Y:S07]  /*10c60*/  LDSM.16.MT88.4 R28, [R214+0x1100] ;  /* 0x00110000d61c783b */ /* 0x000eae0000004200 */
[----:B------:R-:W-:Y:S01]  /*10c70*/  HMMA.16816.F32 R132, R8, R36, R104 ;  /* 0x000000240884723c */ /* 0x000fe20000001868 */
[----:B-1----:R-:W-:Y:S02]  /*10c80*/  FFMA.FTZ R2, R70, c[0x0][0x2d0], -R0 ;  /* 0x0000b40046027a23 */ /* 0x002fe40000010800 */
[----:B------:R-:W-:-:S02]  /*10c90*/  IMAD.MOV.U32 R70, RZ, RZ, R170 ;  /* 0x000000ffff467224 */ /* 0x000fc400078e00aa */
[----:B------:R1:W-:Y:S01]  /*10ca0*/  MUFU.EX2 R237, R2 ;  /* 0x0000000200ed7308 */ /* 0x0003e20000000800 */
[----:B------:R-:W-:Y:S01]  /*10cb0*/  IMAD.MOV.U32 R170, RZ, RZ, R211 ;  /* 0x000000ffffaa7224 */ /* 0x000fe200078e00d3 */
[----:B------:R-:W-:Y:S01]  /*10cc0*/  MOV R37, R82 ;  /* 0x0000005200257202 */ /* 0x000fe20000000f00 */
[----:B------:R-:W-:Y:S01]  /*10cd0*/  IMAD.MOV.U32 R36, RZ, RZ, R83 ;  /* 0x000000ffff247224 */ /* 0x000fe200078e0053 */
[C---:B----4-:R-:W-:Y:S07]  /*10ce0*/  HMMA.16816.F32 R64, R8.reuse, R18, R120 ;  /* 0x000000120840723c */ /* 0x050fee0000001878 */
[----:B------:R-:W-:Y:S01]  /*10cf0*/  IMAD.MOV.U32 R123, RZ, RZ, R204 ;  /* 0x000000ffff7b7224 */ /* 0x000fe200078e00cc */
[----:B------:R-:W-:Y:S01]  /*10d00*/  HMMA.16816.F32 R80, R8, R16, R112 ;  /* 0x000000100850723c */ /* 0x000fe20000001870 */
[----:B------:R-:W-:Y:S01]  /*10d10*/  MOV R122, R203 ;  /* 0x000000cb007a7202 */ /* 0x000fe20000000f00 */
[----:B------:R-:W-:Y:S01]  /*10d20*/  LDSM.16.MT88.4 R16, [R216+0x5100] ;  /* 0x00510000d810783b */ /* 0x000fe20000004200 */
[----:B-1----:R-:W-:-:S04]  /*10d30*/  FFMA.FTZ R2, R96, c[0x0][0x2d0], -R0 ;  /* 0x0000b40060027a23 */ /* 0x002fc80000010800 */
[----:B------:R1:W4:Y:S01]  /*10d40*/  MUFU.EX2 R236, R2 ;  /* 0x0000000200ec7308 */ /* 0x0003220000000800 */
[C---:B-----5:R-:W-:Y:S08]  /*10d50*/  HMMA.16816.F32 R60, R8.reuse, R12, R128 ;  /* 0x0000000c083c723c */ /* 0x060ff00000001880 */
[----:B------:R-:W-:Y:S01]  /*10d60*/  HMMA.16816.F32 R48, R8, R14, R116 ;  /* 0x0000000e0830723c */ /* 0x000fe20000001874 */
[----:B------:R-:W5:Y:S01]  /*10d70*/  LDSM.16.MT88.4 R12, [R213+0x5100] ;  /* 0x00510000d50c783b */ /* 0x000f620000004200 */
[----:B-1----:R-:W-:-:S05]  /*10d80*/  FFMA.FTZ R2, R98, c[0x0][0x2d0], -R0 ;  /* 0x0000b40062027a23 */ /* 0x002fca0000010800 */
[----:B---3--:R-:W-:Y:S02]  /*10d90*/  F2FP.PACK_AB R8, R244, R245 ;  /* 0x000000f5f408723e */ /* 0x008fe400000000ff */
[----:B----4-:R-:W-:Y:S01]  /*10da0*/  F2FP.PACK_AB R9, R236, R237 ;  /* 0x000000edec09723e */ /* 0x010fe200000000ff */
[----:B------:R1:W-:Y:S01]  /*10db0*/  MUFU.EX2 R211, R2 ;  /* 0x0000000200d37308 */ /* 0x0003e20000000800 */
[----:B------:R-:W-:Y:S01]  /*10dc0*/  F2FP.PACK_AB R10, R242, R240 ;  /* 0x000000f0f20a723e */ /* 0x000fe200000000ff */
[----:B-1----:R-:W-:-:S06]  /*10dd0*/  FFMA.FTZ R2, R97, c[0x0][0x2d0], -R0 ;  /* 0x0000b40061027a23 */ /* 0x002fcc0000010800 */
[----:B------:R1:W3:Y:S02]  /*10de0*/  MUFU.EX2 R210, R2 ;  /* 0x0000000200d27308 */ /* 0x0002e40000000800 */
[----:B-1----:R-:W-:Y:S01]  /*10df0*/  FFMA.FTZ R2, R150, c[0x0][0x2d0], -R5 ;  /* 0x0000b40096027a23 */ /* 0x002fe20000010805 */
[----:B---3--:R-:W-:Y:S01]  /*10e00*/  F2FP.PACK_AB R11, R210, R211 ;  /* 0x000000d3d20b723e */ /* 0x008fe200000000ff */
[----:B------:R-:W-:-:S04]  /*10e10*/  IMAD.MOV.U32 R150, RZ, RZ, R205 ;  /* 0x000000ffff967224 */ /* 0x000fc800078e00cd */
[----:B------:R1:W-:Y:S02]  /*10e20*/  MUFU.EX2 R205, R2 ;  /* 0x0000000200cd7308 */ /* 0x0003e40000000800 */
[C---:B------:R-:W-:Y:S08]  /*10e30*/  HMMA.16816.F32 R104, R8.reuse, R26, R92 ;  /* 0x0000001a0868723c */ /* 0x040ff0000000185c */
[----:B--2---:R-:W-:Y:S01]  /*10e40*/  HMMA.16816.F32 R92, R8, R20, R84 ;  /* 0x00000014085c723c */ /* 0x004fe20000001854 */
[----:B-1----:R-:W-:-:S02]  /*10e50*/  FFMA.FTZ R2, R151, c[0x0][0x2d0], -R5 ;  /* 0x0000b40097027a23 */ /* 0x002fc40000010805 */
[----:B------:R-:W-:Y:S02]  /*10e60*/  IMAD.MOV.U32 R151, RZ, RZ, R103 ;  /* 0x000000ffff977224 */ /* 0x000fe400078e0067 */
[----:B------:R1:W2:Y:S03]  /*10e70*/  MUFU.EX2 R204, R2 ;  /* 0x0000000200cc7308 */ /* 0x0002a60000000800 */
[C---:B------:R-:W-:Y:S01]  /*10e80*/  HMMA.16816.F32 R84, R8.reuse, R22, R44 ;  /* 0x000000160854723c */ /* 0x040fe2000000182c */
[----:B------:R-:W3:Y:S06]  /*10e90*/  LDSM.16.MT88.4 R20, [R217+0x5100] ;  /* 0x00510000d914783b */ /* 0x000eec0000004200 */
[----:B------:R-:W-:Y:S01]  /*10ea0*/  MOV R47, R36 ;  /* 0x00000024002f7202 */ /* 0x000fe20000000f00 */
[----:B------:R-:W-:Y:S01]  /*10eb0*/  HMMA.16816.F32 R96, R8, R24, R40 ;  /* 0x000000180860723c */ /* 0x000fe20000001828 */
[----:B------:R-:W4:Y:S04]  /*10ec0*/  LDSM.16.MT88.4 R40, [R214+0x5100] ;  /* 0x00510000d628783b */ /* 0x000f280000004200 */
[----:B------:R-:W-:Y:S01]  /*10ed0*/  LDSM.16.MT88.4 R24, [R216+0x1900] ;  /* 0x00190000d818783b */ /* 0x000fe20000004200 */
[----:B-1----:R-:W-:-:S02]  /*10ee0*/  FFMA.FTZ R2, R153, c[0x0][0x2d0], -R5 ;  /* 0x0000b40099027a23 */ /* 0x002fc40000010805 */
[C---:B------:R-:W-:Y:S01]  /*10ef0*/  HMMA.16816.F32 R76, R8.reuse, R32, R136 ;  /* 0x00000020084c723c */ /* 0x040fe20000001888 */
[----:B------:R-:W-:Y:S01]  /*10f00*/  IMAD.MOV.U32 R153, RZ, RZ, R202 ;  /* 0x000000ffff997224 */ /* 0x000fe200078e00ca */
[----:B------:R1:W-:Y:S05]  /*10f10*/  MUFU.EX2 R203, R2 ;  /* 0x0000000200cb7308 */ /* 0x0003ea0000000800 */
[----:B------:R-:W-:Y:S01]  /*10f20*/  IMAD.MOV.U32 R139, RZ, RZ, R39 ;  /* 0x000000ffff8b7224 */ /* 0x000fe200078e0027 */
[----:B------:R-:W-:Y:S01]  /*10f30*/  HMMA.16816.F32 R88, R8, R34, R88 ;  /* 0x000000220858723c */ /* 0x000fe20000001858 */
[----:B------:R-:W-:Y:S01]  /*10f40*/  IMAD.MOV.U32 R136, RZ, RZ, R37 ;  /* 0x000000ffff887224 */ /* 0x000fe200078e0025 */
[----:B------:R-:W-:Y:S01]  /*10f50*/  LDSM.16.MT88.4 R32, [R214+0x1900] ;  /* 0x00190000d620783b */ /* 0x000fe20000004200 */
[----:B------:R-:W-:-:S02]  /*10f60*/  IMAD.MOV.U32 R137, RZ, RZ, R71 ;  /* 0x000000ffff897224 */ /* 0x000fc400078e0047 */
[----:B------:R-:W-:Y:S02]  /*10f70*/  IMAD.MOV.U32 R71, RZ, RZ, R200 ;  /* 0x000000ffff477224 */ /* 0x000fe400078e00c8 */
[----:B------:R-:W-:Y:S01]  /*10f80*/  IMAD.MOV.U32 R138, RZ, RZ, R4 ;  /* 0x000000ffff8a7224 */ /* 0x000fe200078e0004 */
[C---:B------:R-:W-:Y:S01]  /*10f90*/  HMMA.16816.F32 R116, R8.reuse, R28, R124 ;  /* 0x0000001c0874723c */ /* 0x040fe2000000187c */
[----:B-1----:R-:W-:Y:S02]  /*10fa0*/  FFMA.FTZ R2, R155, c[0x0][0x2d0], -R5 ;  /* 0x0000b4009b027a23 */ /* 0x002fe40000010805 */
[----:B------:R-:W-:Y:S02]  /*10fb0*/  IMAD.MOV.U32 R155, RZ, RZ, R123 ;  /* 0x000000ffff9b7224 */ /* 0x000fe400078e007b */
[----:B------:R1:W-:Y:S03]  /*10fc0*/  MUFU.EX2 R202, R2 ;  /* 0x0000000200ca7308 */ /* 0x0003e60000000800 */
[C---:B------:R-:W-:Y:S01]  /*10fd0*/  HMMA.16816.F32 R108, R8.reuse, R30, R108 ;  /* 0x0000001e086c723c */ /* 0x040fe2000000186c */
[----:B------:R-:W-:Y:S07]  /*10fe0*/  LDSM.16.MT88.4 R28, [R217+0x1900] ;  /* 0x00190000d91c783b */ /* 0x000fee0000004200 */
[----:B-----5:R-:W-:Y:S01]  /*10ff0*/  HMMA.16816.F32 R112, R8, R12, R56 ;  /* 0x0000000c0870723c */ /* 0x020fe20000001838 */
[----:B-1----:R-:W-:-:S07]  /*11000*/  FFMA.FTZ R2, R148, c[0x0][0x2d0], -R0 ;  /* 0x0000b40094027a23 */ /* 0x002fce0000010800 */
[C---:B---3--:R-:W-:Y:S01]  /*11010*/  HMMA.16816.F32 R128, R8.reuse, R20, R80 ;  /* 0x000000140880723c */ /* 0x048fe20000001850 */
[----:B------:R-:W-:Y:S02]  /*11020*/  IMAD.MOV.U32 R148, RZ, RZ, R201 ;  /* 0x000000ffff947224 */ /* 0x000fe400078e00c9 */
[----:B------:R1:W-:Y:S05]  /*11030*/  MUFU.EX2 R201, R2 ;  /* 0x0000000200c97308 */ /* 0x0003ea0000000800 */
[C---:B------:R-:W-:Y:S01]  /*11040*/  HMMA.16816.F32 R100, R8.reuse, R14, R52 ;  /* 0x0000000e0864723c */ /* 0x040fe20000001834 */
[----:B------:R-:W-:Y:S07]  /*11050*/  LDSM.16.MT88.4 R12, [R213+0x5900] ;  /* 0x00590000d50c783b */ /* 0x000fee0000004200 */
[----:B----4-:R-:W-:Y:S01]  /*11060*/  HMMA.16816.F32 R132, R8, R40, R132 ;  /* 0x000000280884723c */ /* 0x010fe20000001884 */
[----:B-1----:R-:W-:-:S02]  /*11070*/  FFMA.FTZ R2, R149, c[0x0][0x2d0], -R0 ;  /* 0x0000b40095027a23 */ /* 0x002fc40000010800 */
[----:B------:R-:W-:Y:S02]  /*11080*/  IMAD.MOV.U32 R149, RZ, RZ, R38 ;  /* 0x000000ffff957224 */ /* 0x000fe400078e0026 */
[----:B------:R-:W1:Y:S01]  /*11090*/  LDSM.16.MT88.4 R36, [R213+0x1900] ;  /* 0x00190000d524783b */ /* 0x000e620000004200 */
[----:B------:R3:W4:Y:S02]  /*110a0*/  MUFU.EX2 R200, R2 ;  /* 0x0000000200c87308 */ /* 0x0007240000000800 */
[C---:B------:R-:W-:Y:S08]  /*110b0*/  HMMA.16816.F32 R124, R8.reuse, R42, R72 ;  /* 0x0000002a087c723c */ /* 0x040ff00000001848 */
[----:B------:R-:W-:Y:S01]  /*110c0*/  HMMA.16816.F32 R80, R8, R16, R60 ;  /* 0x000000100850723c */ /* 0x000fe2000000183c */
[----:B---3--:R-:W-:-:S07]  /*110d0*/  FFMA.FTZ R2, R154, c[0x0][0x2d0], -R0 ;  /* 0x0000b4009a027a23 */ /* 0x008fce0000010800 */
[C---:B------:R-:W-:Y:S01]  /*110e0*/  HMMA.16816.F32 R56, R8.reuse, R18, R48 ;  /* 0x000000120838723c */ /* 0x040fe20000001830 */
[----:B------:R-:W-:Y:S01]  /*110f0*/  IMAD.MOV.U32 R154, RZ, RZ, R178 ;  /* 0x000000ffff9a7224 */ /* 0x000fe200078e00b2 */
[----:B------:R-:W-:Y:S01]  /*11100*/  LDSM.16.MT88.4 R16, [R213+0x2100] ;  /* 0x00210000d510783b */ /* 0x000fe20000004200 */
[----:B------:R3:W-:Y:S02]  /*11110*/  MUFU.EX2 R4, R2 ;  /* 0x0000000200047308 */ /* 0x0007e40000000800 */
[----:B---3--:R-:W-:Y:S01]  /*11120*/  FFMA.FTZ R2, R152, c[0x0][0x2d0], -R0 ;  /* 0x0000b40098027a23 */ /* 0x008fe20000010800 */
[----:B------:R-:W-:Y:S02]  /*11130*/  MOV R152, R122 ;  /* 0x0000007a00987202 */ /* 0x000fe40000000f00 */
[----:B------:R-:W-:Y:S03]  /*11140*/  HMMA.16816.F32 R120, R8, R22, R64 ;  /* 0x000000160878723c */ /* 0x000fe60000001840 */
[----:B------:R-:W3:Y:S01]  /*11150*/  MUFU.EX2 R178, R2 ;  /* 0x0000000200b27308 */ /* 0x000ee20000000800 */
[----:B------:R-:W-:Y:S03]  /*11160*/  LDSM.16.MT88.4 R20, [R216+0x5900] ;  /* 0x00590000d814783b */ /* 0x000fe60000004200 */
[----:B--2---:R-:W-:-:S02]  /*11170*/  F2FP.PACK_AB R8, R204, R205 ;  /* 0x000000cdcc08723e */ /* 0x004fc400000000ff */
[----:B----4-:R-:W-:Y:S02]  /*11180*/  F2FP.PACK_AB R9, R200, R201 ;  /* 0x000000c9c809723e */ /* 0x010fe400000000ff */
[----:B------:R-:W-:Y:S02]  /*11190*/  F2FP.PACK_AB R10, R202, R203 ;  /* 0x000000cbca0a723e */ /* 0x000fe400000000ff */
[----:B---3--:R-:W-:Y:S01]  /*111a0*/  F2FP.PACK_AB R11, R178, R4 ;  /* 0x00000004b20b723e */ /* 0x008fe200000000ff */
[----:B------:R-:W-:-:S06]  /*111b0*/  FFMA.FTZ R2, R164, c[0x0][0x2d0], -R5 ;  /* 0x0000b400a4027a23 */ /* 0x000fcc0000010805 */
[C---:B-1----:R-:W-:Y:S08]  /*111c0*/  HMMA.16816.F32 R72, R8.reuse, R36, R76 ;  /* 0x000000240848723c */ /* 0x042ff0000000184c */
[C---:B------:R-:W-:Y:S08]  /*111d0*/  HMMA.16816.F32 R64, R8.reuse, R38, R88 ;  /* 0x000000260840723c */ /* 0x040ff00000001858 */
[C---:B------:R-:W-:Y:S07]  /*111e0*/  HMMA.16816.F32 R60, R8.reuse, R32, R116 ;  /* 0x00000020083c723c */ /* 0x040fee0000001874 */
[----:B------:R-:W-:Y:S01]  /*111f0*/  MOV R117, R137 ;  /* 0x0000008900757202 */ /* 0x000fe20000000f00 */
[----:B------:R-:W-:Y:S01]  /*11200*/  HMMA.16816.F32 R52, R8, R34, R108 ;  /* 0x000000220834723c */ /* 0x000fe2000000186c */
[----:B------:R-:W1:Y:S01]  /*11210*/  LDSM.16.MT88.4 R32, [R214+0x5900] ;  /* 0x00590000d620783b */ /* 0x000e620000004200 */
[----:B------:R-:W-:-:S02]  /*11220*/  IMAD.MOV.U32 R137, RZ, RZ, R171 ;  /* 0x000000ffff897224 */ /* 0x000fc400078e00ab */
[----:B------:R2:W-:Y:S01]  /*11230*/  MUFU.EX2 R171, R2 ;  /* 0x0000000200ab7308 */ /* 0x0005e20000000800 */
[----:B------:R-:W-:Y:S02]  /*11240*/  IMAD.MOV.U32 R118, RZ, RZ, R136 ;  /* 0x000000ffff767224 */ /* 0x000fe400078e0088 */
[----:B------:R-:W-:Y:S01]  /*11250*/  IMAD.MOV.U32 R136, RZ, RZ, R170 ;  /* 0x000000ffff887224 */ /* 0x000fe200078e00aa */
[----:B------:R-:W-:Y:S01]  /*11260*/  HMMA.16816.F32 R40, R8, R24, R92 ;  /* 0x000000180828723c */ /* 0x000fe2000000185c */
[----:B------:R-:W-:Y:S02]  /*11270*/  IMAD.MOV.U32 R116, RZ, RZ, R138 ;  /* 0x000000ffff747224 */ /* 0x000fe400078e008a */
[----:B------:R-:W-:Y:S02]  /*11280*/  IMAD.MOV.U32 R138, RZ, RZ, R168 ;  /* 0x000000ffff8a7224 */ /* 0x000fe400078e00a8 */
[----:B------:R-:W-:-:S03]  /*11290*/  IMAD.MOV.U32 R119, RZ, RZ, R47 ;  /* 0x000000ffff777224 */ /* 0x000fc600078e002f */
[----:B------:R-:W-:Y:S01]  /*112a0*/  HMMA.16816.F32 R36, R8, R26, R84 ;  /* 0x0000001a0824723c */ /* 0x000fe20000001854 */
[----:B------:R-:W3:Y:S01]  /*112b0*/  LDSM.16.MT88.4 R24, [R217+0x5900] ;  /* 0x00590000d918783b */ /* 0x000ee20000004200 */
[----:B--2---:R-:W-:-:S04]  /*112c0*/  FFMA.FTZ R2, R165, c[0x0][0x2d0], -R5 ;  /* 0x0000b400a5027a23 */ /* 0x004fc80000010805 */
[----:B------:R2:W4:Y:S02]  /*112d0*/  MUFU.EX2 R170, R2 ;  /* 0x0000000200aa7308 */ /* 0x0005240000000800 */
[C---:B------:R-:W-:Y:S08]  /*112e0*/  HMMA.16816.F32 R76, R8.reuse, R12, R112 ;  /* 0x0000000c084c723c */ /* 0x040ff00000001870 */
[----:B------:R-:W-:Y:S01]  /*112f0*/  HMMA.16816.F32 R84, R8, R14, R100 ;  /* 0x0000000e0854723c */ /* 0x000fe20000001864 */
[----:B------:R-:W5:Y:S01]  /*11300*/  LDSM.16.MT88.4 R12, [R214+0x2100] ;  /* 0x00210000d60c783b */ /* 0x000f620000004200 */
[----:B--2---:R-:W-:-:S06]  /*11310*/  FFMA.FTZ R2, R166, c[0x0][0x2d0], -R5 ;  /* 0x0000b400a6027a23 */ /* 0x004fcc0000010805 */
[C---:B------:R-:W-:Y:S01]  /*11320*/  HMMA.16816.F32 R44, R8.reuse, R28, R96 ;  /* 0x0000001c082c723c */ /* 0x040fe20000001860 */
[----:B------:R2:W-:Y:S07]  /*11330*/  MUFU.EX2 R168, R2 ;  /* 0x0000000200a87308 */ /* 0x0005ee0000000800 */
[C---:B------:R-:W-:Y:S01]  /*11340*/  HMMA.16816.F32 R48, R8.reuse, R30, R104 ;  /* 0x0000001e0830723c */ /* 0x040fe20000001868 */
[----:B------:R-:W4:Y:S07]  /*11350*/  LDSM.16.MT88.4 R28, [R217+0x2100] ;  /* 0x00210000d91c783b */ /* 0x000f2e0000004200 */
[----:B-1----:R-:W-:Y:S01]  /*11360*/  HMMA.16816.F32 R92, R8, R32, R132 ;  /* 0x00000020085c723c */ /* 0x002fe20000001884 */
[----:B--2---:R-:W-:Y:S01]  /*11370*/  FFMA.FTZ R2, R167, c[0x0][0x2d0], -R5 ;  /* 0x0000b400a7027a23 */ /* 0x004fe20000010805 */
[----:B------:R-:W-:Y:S01]  /*11380*/  MOV R167, R154 ;  /* 0x0000009a00a77202 */ /* 0x000fe20000000f00 */
[----:B------:R-:W-:-:S02]  /*11390*/  IMAD.MOV.U32 R154, RZ, RZ, R155 ;  /* 0x000000ffff9a7224 */ /* 0x000fc400078e009b */
[----:B------:R1:W2:Y:S03]  /*113a0*/  MUFU.EX2 R166, R2 ;  /* 0x0000000200a67308 */ /* 0x0002a60000000800 */
[C---:B------:R-:W-:Y:S01]  /*113b0*/  HMMA.16816.F32 R108, R8.reuse, R34, R124 ;  /* 0x00000022086c723c */ /* 0x040fe2000000187c */
[----:B------:R-:W2:Y:S01]  /*113c0*/  LDSM.16.MT88.4 R32, [R216+0x2100] ;  /* 0x00210000d820783b */ /* 0x000ea20000004200 */
[----:B------:R-:W-:Y:S01]  /*113d0*/  IMAD.MOV.U32 R134, RZ, RZ, R116 ;  /* 0x000000ffff867224 */ /* 0x000fe200078e0074 */
[----:B------:R-:W-:Y:S01]  /*113e0*/  MOV R135, R117 ;  /* 0x0000007500877202 */ /* 0x000fe20000000f00 */
[----:B------:R-:W-:Y:S01]  /*113f0*/  IMAD.MOV.U32 R116, RZ, RZ, R119 ;  /* 0x000000ffff747224 */ /* 0x000fe200078e0077 */
[----:B------:R-:W-:Y:S01]  /*11400*/  MOV R119, R148 ;  /* 0x0000009400777202 */ /* 0x000fe20000000f00 */
[----:B------:R-:W-:Y:S02]  /*11410*/  IMAD.MOV.U32 R148, RZ, RZ, R153 ;  /* 0x000000ffff947224 */ /* 0x000fe400078e0099 */
[----:B---3--:R-:W-:Y:S01]  /*11420*/  HMMA.16816.F32 R128, R8, R24, R128 ;  /* 0x000000180880723c */ /* 0x008fe20000001880 */
[----:B------:R-:W-:Y:S01]  /*11430*/  IMAD.MOV.U32 R117, RZ, RZ, R152 ;  /* 0x000000ffff757224 */ /* 0x000fe200078e0098 */
[----:B------:R-:W-:Y:S01]  /*11440*/  MOV R132, R119 ;  /* 0x0000007700847202 */ /* 0x000fe20000000f00 */
[----:B-1----:R-:W-:-:S05]  /*11450*/  FFMA.FTZ R2, R156, c[0x0][0x2d0], -R0 ;  /* 0x0000b4009c027a23 */ /* 0x002fca0000010800 */
[C---:B------:R-:W-:Y:S01]  /*11460*/  HMMA.16816.F32 R120, R8.reuse, R26, R120 ;  /* 0x0000001a0878723c */ /* 0x040fe20000001878 */
[----:B------:R-:W1:Y:S01]  /*11470*/  LDSM.16.MT88.4 R24, [R213+0x6100] ;  /* 0x00610000d518783b */ /* 0x000e620000004200 */
[----:B------:R3:W-:Y:S06]  /*11480*/  MUFU.EX2 R165, R2 ;  /* 0x0000000200a57308 */ /* 0x0007ec0000000800 */
[C---:B------:R-:W-:Y:S08]  /*11490*/  HMMA.16816.F32 R112, R8.reuse, R20, R80 ;  /* 0x000000140870723c */ /* 0x040ff00000001850 */
[----:B------:R-:W-:Y:S01]  /*114a0*/  HMMA.16816.F32 R100, R8, R22, R56 ;  /* 0x000000160864723c */ /* 0x000fe20000001838 */
[----:B------:R-:W1:Y:S01]  /*114b0*/  LDSM.16.MT88.4 R20, [R214+0x6100] ;  /* 0x00610000d614783b */ /* 0x000e620000004200 */
[----:B---3--:R-:W-:-:S04]  /*114c0*/  FFMA.FTZ R2, R157, c[0x0][0x2d0], -R0 ;  /* 0x0000b4009d027a23 */ /* 0x008fc80000010800 */
[----:B------:R3:W3:Y:S01]  /*114d0*/  MUFU.EX2 R164, R2 ;  /* 0x0000000200a47308 */ /* 0x0006e20000000800 */
[----:B----4-:R-:W-:Y:S02]  /*114e0*/  F2FP.PACK_AB R8, R170, R171 ;  /* 0x000000abaa08723e */ /* 0x010fe400000000ff */
[----:B--2---:R-:W-:Y:S01]  /*114f0*/  F2FP.PACK_AB R10, R166, R168 ;  /* 0x000000a8a60a723e */ /* 0x004fe200000000ff */
[----:B---3--:R-:W-:Y:S01]  /*11500*/  FFMA.FTZ R2, R159, c[0x0][0x2d0], -R0 ;  /* 0x0000b4009f027a23 */ /* 0x008fe20000010800 */
[----:B------:R-:W-:Y:S01]  /*11510*/  F2FP.PACK_AB R9, R164, R165 ;  /* 0x000000a5a409723e */ /* 0x000fe200000000ff */
[----:B------:R-:W-:Y:S02]  /*11520*/  IMAD.MOV.U32 R159, RZ, RZ, R148 ;  /* 0x000000ffff9f7224 */ /* 0x000fe400078e0094 */
[----:B------:R2:W-:Y:S02]  /*11530*/  MUFU.EX2 R157, R2 ;  /* 0x00000002009d7308 */ /* 0x0005e40000000800 */
[----:B--2---:R-:W-:-:S02]  /*11540*/  FFMA.FTZ R2, R158, c[0x0][0x2d0], -R0 ;  /* 0x0000b4009e027a23 */ /* 0x004fc40000010800 */
[----:B------:R-:W-:-:S04]  /*11550*/  IMAD.MOV.U32 R158, RZ, RZ, R136 ;  /* 0x000000ffff9e7224 */ /* 0x000fc800078e0088 */
[----:B------:R2:W3:Y:S02]  /*11560*/  MUFU.EX2 R156, R2 ;  /* 0x00000002009c7308 */ /* 0x0004e40000000800 */
[----:B--2---:R-:W-:Y:S01]  /*11570*/  FFMA.FTZ R2, R175, c[0x0][0x2d0], -R5 ;  /* 0x0000b400af027a23 */ /* 0x004fe20000010805 */
[----:B---3--:R-:W-:Y:S01]  /*11580*/  F2FP.PACK_AB R11, R156, R157 ;  /* 0x0000009d9c0b723e */ /* 0x008fe200000000ff */
[----:B------:R-:W-:-:S04]  /*11590*/  IMAD.MOV.U32 R175, RZ, RZ, R137 ;  /* 0x000000ffffaf7224 */ /* 0x000fc800078e0089 */
[----:B------:R2:W-:Y:S02]  /*115a0*/  MUFU.EX2 R155, R2 ;  /* 0x00000002009b7308 */ /* 0x0005e40000000800 */
[C---:B------:R-:W-:Y:S08]  /*115b0*/  HMMA.16816.F32 R104, R8.reuse, R16, R72 ;  /* 0x000000100868723c */ /* 0x040ff00000001848 */
[----:B------:R-:W-:Y:S01]  /*115c0*/  HMMA.16816.F32 R96, R8, R18, R64 ;  /* 0x000000120860723c */ /* 0x000fe20000001840 */
[----:B------:R-:W3:Y:S01]  /*115d0*/  LDSM.16.MT88.4 R16, [R217+0x6100] ;  /* 0x00610000d910783b */ /* 0x000ee20000004200 */
[----:B--2---:R-:W-:-:S02]  /*115e0*/  FFMA.FTZ R2, R176, c[0x0][0x2d0], -R5 ;  /* 0x0000b400b0027a23 */ /* 0x004fc40000010805 */
[----:B------:R-:W-:Y:S02]  /*115f0*/  IMAD.MOV.U32 R176, RZ, RZ, R154 ;  /* 0x000000ffffb07224 */ /* 0x000fe400078e009a */
[----:B------:R2:W4:Y:S02]  /*11600*/  MUFU.EX2 R154, R2 ;  /* 0x00000002009a7308 */ /* 0x0005240000000800 */
[C---:B-----5:R-:W-:Y:S08]  /*11610*/  HMMA.16816.F32 R88, R8.reuse, R12, R60 ;  /* 0x0000000c0858723c */ /* 0x060ff0000000183c */
[----:B------:R-:W-:Y:S01]  /*11620*/  HMMA.16816.F32 R80, R8, R14, R52 ;  /* 0x0000000e0850723c */ /* 0x000fe20000001834 */
[----:B------:R-:W5:Y:S01]  /*11630*/  LDSM.16.MT88.4 R12, [R216+0x6100] ;  /* 0x00610000d80c783b */ /* 0x000f620000004200 */
[----:B--2---:R-:W-:-:S06]  /*11640*/  FFMA.FTZ R2, R177, c[0x0][0x2d0], -R5 ;  /* 0x0000b400b1027a23 */ /* 0x004fcc0000010805 */
[----:B------:R-:W-:Y:S01]  /*11650*/  HMMA.16816.F32 R72, R8, R28, R44 ;  /* 0x0000001c0848723c */ /* 0x000fe2000000182c */
[----:B------:R-:W-:Y:S01]  /*11660*/  IMAD.MOV.U32 R177, RZ, RZ, R167 ;  /* 0x000000ffffb17224 */ /* 0x000fe200078e00a7 */
[----:B------:R2:W-:Y:S01]  /*11670*/  MUFU.EX2 R153, R2 ;  /* 0x0000000200997308 */ /* 0x0005e20000000800 */
[----:B------:R-:W-:Y:S02]  /*11680*/  IMAD.MOV.U32 R167, RZ, RZ, R118 ;  /* 0x000000ffffa77224 */ /* 0x000fe400078e0076 */
[----:B------:R-:W-:-:S03]  /*11690*/  IMAD.MOV.U32 R118, RZ, RZ, R149 ;  /* 0x000000ffff767224 */ /* 0x000fc600078e0095 */
[----:B------:R-:W-:Y:S01]  /*116a0*/  HMMA.16816.F32 R64, R8, R30, R48 ;  /* 0x0000001e0840723c */ /* 0x000fe20000001830 */
[----:B------:R-:W-:Y:S01]  /*116b0*/  LDSM.16.MT88.4 R28, [R214+0x2900] ;  /* 0x00290000d61c783b */ /* 0x000fe20000004200 */
[----:B------:R-:W-:-:S06]  /*116c0*/  IMAD.MOV.U32 R133, RZ, RZ, R118 ;  /* 0x000000ffff857224 */ /* 0x000fcc00078e0076 */
[C---:B------:R-:W-:Y:S01]  /*116d0*/  HMMA.16816.F32 R60, R8.reuse, R32, R40 ;  /* 0x00000020083c723c */ /* 0x040fe20000001828 */
[----:B--2---:R-:W-:Y:S02]  /*116e0*/  FFMA.FTZ R2, R179, c[0x0][0x2d0], -R5 ;  /* 0x0000b400b3027a23 */ /* 0x004fe40000010805 */
[----:B------:R-:W-:Y:S02]  /*116f0*/  IMAD.MOV.U32 R179, RZ, RZ, R151 ;  /* 0x000000ffffb37224 */ /* 0x000fe400078e0097 */
[----:B------:R2:W-:Y:S03]  /*11700*/  MUFU.EX2 R152, R2 ;  /* 0x0000000200987308 */ /* 0x0005e60000000800 */
[C---:B------:R-:W-:Y:S01]  /*11710*/  HMMA.16816.F32 R52, R8.reuse, R34, R36 ;  /* 0x000000220834723c */ /* 0x040fe20000001824 */
[----:B------:R-:W4:Y:S07]  /*11720*/  LDSM.16.MT88.4 R32, [R213+0x2900] ;  /* 0x00290000d520783b */ /* 0x000f2e0000004200 */
[----:B-1----:R-:W-:Y:S01]  /*11730*/  HMMA.16816.F32 R44, R8, R24, R76 ;  /* 0x00000018082c723c */ /* 0x002fe2000000184c */
[----:B--2---:R-:W-:-:S07]  /*11740*/  FFMA.FTZ R2, R169, c[0x0][0x2d0], -R0 ;  /* 0x0000b400a9027a23 */ /* 0x004fce0000010800 */
[C---:B------:R-:W-:Y:S01]  /*11750*/  HMMA.16816.F32 R48, R8.reuse, R26, R84 ;  /* 0x0000001a0830723c */ /* 0x040fe20000001854 */
[----:B------:R-:W1:Y:S01]  /*11760*/  LDSM.16.MT88.4 R24, [R217+0x2900] ;  /* 0x00290000d918783b */ /* 0x000e620000004200 */
[----:B------:R-:W-:Y:S01]  /*11770*/  IMAD.MOV.U32 R169, RZ, RZ, R150 ;  /* 0x000000ffffa97224 */ /* 0x000fe200078e0096 */
[----:B------:R2:W-:Y:S05]  /*11780*/  MUFU.EX2 R151, R2 ;  /* 0x0000000200977308 */ /* 0x0005ea0000000800 */
[C---:B------:R-:W-:Y:S08]  /*11790*/  HMMA.16816.F32 R36, R8.reuse, R22, R108 ;  /* 0x000000160824723c */ /* 0x040ff0000000186c */
[----:B---3--:R-:W-:Y:S01]  /*117a0*/  HMMA.16816.F32 R76, R8, R18, R120 ;  /* 0x00000012084c723c */ /* 0x008fe20000001878 */
[----:B--2---:R-:W-:-:S02]  /*117b0*/  FFMA.FTZ R2, R173, c[0x0][0x2d0], -R0 ;  /* 0x0000b400ad027a23 */ /* 0x004fc40000010800 */
[----:B------:R-:W-:Y:S02]  /*117c0*/  IMAD.MOV.U32 R173, RZ, RZ, R138 ;  /* 0x000000ffffad7224 */ /* 0x000fe400078e008a */
[----:B------:R2:W3:Y:S03]  /*117d0*/  MUFU.EX2 R150, R2 ;  /* 0x0000000200967308 */ /* 0x0004e60000000800 */
[C---:B------:R-:W-:Y:S01]  /*117e0*/  HMMA.16816.F32 R40, R8.reuse, R20, R92 ;  /* 0x000000140828723c */ /* 0x040fe2000000185c */
[----:B------:R-:W1:Y:S07]  /*117f0*/  LDSM.16.MT88.4 R20, [R216+0x2900] ;  /* 0x00290000d814783b */ /* 0x000e6e0000004200 */
[----:B------:R-:W-:Y:S01]  /*11800*/  HMMA.16816.F32 R56, R8, R16, R128 ;  /* 0x000000100838723c */ /* 0x000fe20000001880 */
[----:B------:R-:W-:Y:S01]  /*11810*/  LDSM.16.MT88.4 R16, [R214+0x6900] ;  /* 0x00690000d610783b */ /* 0x000fe20000004200 */
[----:B--2---:R-:W-:-:S06]  /*11820*/  FFMA.FTZ R2, R172, c[0x0][0x2d0], -R0 ;  /* 0x0000b400ac027a23 */ /* 0x004fcc0000010800 */
[C---:B-----5:R-:W-:Y:S01]  /*11830*/  HMMA.16816.F32 R120, R8.reuse, R12, R112 ;  /* 0x0000000c0878723c */ /* 0x060fe20000001870 */
[----:B------:R-:W-:Y:S01]  /*11840*/  MOV R172, R135 ;  /* 0x0000008700ac7202 */ /* 0x000fe20000000f00 */
[----:B------:R-:W-:Y:S01]  /*11850*/  IMAD.MOV.U32 R135, RZ, RZ, R167 ;  /* 0x000000ffff877224 */ /* 0x000fe200078e00a7 */
[----:B------:R2:W-:Y:S01]  /*11860*/  MUFU.EX2 R149, R2 ;  /* 0x0000000200957308 */ /* 0x0005e20000000800 */
[----:B------:R-:W-:Y:S02]  /*11870*/  IMAD.MOV.U32 R167, RZ, RZ, R116 ;  /* 0x000000ffffa77224 */ /* 0x000fe400078e0074 */
[----:B------:R-:W-:Y:S02]  /*11880*/  IMAD.MOV.U32 R131, RZ, RZ, R71 ;  /* 0x000000ffff837224 */ /* 0x000fe400078e0047 */
[----:B------:R-:W-:Y:S01]  /*11890*/  HMMA.16816.F32 R108, R8, R14, R100 ;  /* 0x0000000e086c723c */ /* 0x000fe20000001864 */
[----:B------:R-:W5:Y:S06]  /*118a0*/  LDSM.16.MT88.4 R12, [R213+0x6900] ;  /* 0x00690000d50c783b */ /* 0x000f6c0000004200 */
[----:B----4-:R-:W-:-:S02]  /*118b0*/  F2FP.PACK_AB R8, R154, R155 ;  /* 0x0000009b9a08723e */ /* 0x010fc400000000ff */
[----:B---3--:R-:W-:Y:S01]  /*118c0*/  F2FP.PACK_AB R9, R150, R151 ;  /* 0x000000979609723e */ /* 0x008fe200000000ff */
[----:B--2---:R-:W-:Y:S01]  /*118d0*/  FFMA.FTZ R2, R174, c[0x0][0x2d0], -R0 ;  /* 0x0000b400ae027a23 */ /* 0x004fe20000010800 */
[----:B------:R-:W-:Y:S01]  /*118e0*/  F2FP.PACK_AB R10, R152, R153 ;  /* 0x00000099980a723e */ /* 0x000fe200000000ff */
[----:B------:R-:W-:Y:S02]  /*118f0*/  IMAD.MOV.U32 R174, RZ, RZ, R134 ;  /* 0x000000ffffae7224 */ /* 0x000fe400078e0086 */
[----:B------:R-:W2:Y:S01]  /*11900*/  MUFU.EX2 R148, R2 ;  /* 0x0000000200947308 */ /* 0x000ea20000000800 */
[----:B------:R-:W-:Y:S01]  /*11910*/  IMAD.MOV.U32 R134, RZ, RZ, R117 ;  /* 0x000000ffff867224 */ /* 0x000fe200078e0075 */
[----:B--2---:R-:W-:Y:S01]  /*11920*/  F2FP.PACK_AB R11, R148, R149 ;  /* 0x00000095940b723e */ /* 0x004fe200000000ff */
[----:B------:R-:W-:Y:S01]  /*11930*/  FFMA.FTZ R2, R238, c[0x0][0x2d0], -R5 ;  /* 0x0000b400ee027a23 */ /* 0x000fe20000010805 */
[----:B------:R-:W-:-:S04]  /*11940*/  MOV R238, R139 ;  /* 0x0000008b00ee7202 */ /* 0x000fc80000000f00 */
[----:B------:R2:W-:Y:S01]  /*11950*/  MUFU.EX2 R139, R2 ;  /* 0x00000002008b7308 */ /* 0x0005e20000000800 */
[C---:B------:R-:W-:Y:S08]  /*11960*/  HMMA.16816.F32 R124, R8.reuse, R34, R96 ;  /* 0x00000022087c723c */ /* 0x040ff00000001860 */
[----:B-1----:R-:W-:Y:S01]  /*11970*/  HMMA.16816.F32 R96, R8, R24, R72 ;  /* 0x000000180860723c */ /* 0x002fe20000001848 */
[----:B--2---:R-:W-:-:S07]  /*11980*/  FFMA.FTZ R2, R239, c[0x0][0x2d0], -R5 ;  /* 0x0000b400ef027a23 */ /* 0x004fce0000010805 */
[----:B------:R-:W-:Y:S01]  /*11990*/  HMMA.16816.F32 R100, R8, R26, R64 ;  /* 0x0000001a0864723c */ /* 0x000fe20000001840 */
[----:B------:R-:W1:Y:S01]  /*119a0*/  LDSM.16.MT88.4 R24, [R217+0x6900] ;  /* 0x00690000d918783b */ /* 0x000e620000004200 */
[----:B------:R2:W3:Y:S01]  /*119b0*/  MUFU.EX2 R138, R2 ;  /* 0x00000002008a7308 */ /* 0x0004e20000000800 */
[----:B------:R-:W-:-:S05]  /*119c0*/  IMAD.MOV.U32 R239, RZ, RZ, R70 ;  /* 0x000000ffffef7224 */ /* 0x000fca00078e0046 */
[C---:B------:R-:W-:Y:S01]  /*119d0*/  HMMA.16816.F32 R116, R8.reuse, R32, R104 ;  /* 0x000000200874723c */ /* 0x040fe20000001868 */
[----:B------:R-:W4:Y:S07]  /*119e0*/  LDSM.16.MT88.4 R32, [R216+0x6900] ;  /* 0x00690000d820783b */ /* 0x000f2e0000004200 */
[----:B------:R-:W-:Y:S01]  /*119f0*/  HMMA.16816.F32 R112, R8, R28, R88 ;  /* 0x0000001c0870723c */ /* 0x000fe20000001858 */
[----:B--2---:R-:W-:Y:S01]  /*11a00*/  FFMA.FTZ R2, R241, c[0x0][0x2d0], -R5 ;  /* 0x0000b400f1027a23 */ /* 0x004fe20000010805 */
[----:B------:R-:W-:Y:S01]  /*11a10*/  MOV R241, R177 ;  /* 0x000000b100f17202 */ /* 0x000fe20000000f00 */
[----:B------:R-:W-:-:S02]  /*11a20*/  IMAD.MOV.U32 R177, RZ, RZ, R6 ;  /* 0x000000ffffb17224 */ /* 0x000fc400078e0006 */
[----:B------:R2:W-:Y:S03]  /*11a30*/  MUFU.EX2 R137, R2 ;  /* 0x0000000200897308 */ /* 0x0005e60000000800 */
[C---:B------:R-:W-:Y:S08]  /*11a40*/  HMMA.16816.F32 R88, R8.reuse, R22, R52 ;  /* 0x000000160858723c */ /* 0x040ff00000001834 */
[----:B-----5:R-:W-:Y:S01]  /*11a50*/  HMMA.16816.F32 R64, R8, R14, R48 ;  /* 0x0000000e0840723c */ /* 0x020fe20000001830 */
[----:B--2---:R-:W-:-:S07]  /*11a60*/  FFMA.FTZ R2, R243, c[0x0][0x2d0], -R5 ;  /* 0x0000b400f3027a23 */ /* 0x004fce0000010805 */
[C---:B------:R-:W-:Y:S01]  /*11a70*/  HMMA.16816.F32 R84, R8.reuse, R12, R44 ;  /* 0x0000000c0854723c */ /* 0x040fe2000000182c */
[----:B------:R-:W-:Y:S01]  /*11a80*/  IMAD.MOV.U32 R243, RZ, RZ, R176 ;  /* 0x000000fffff37224 */ /* 0x000fe200078e00b0 */
[----:B------:R2:W-:Y:S01]  /*11a90*/  MUFU.EX2 R136, R2 ;  /* 0x0000000200887308 */ /* 0x0005e20000000800 */
[----:B------:R-:W-:Y:S01]  /*11aa0*/  MOV R176, R135 ;  /* 0x0000008700b07202 */ /* 0x000fe20000000f00 */
[----:B------:R-:W-:Y:S04]  /*11ab0*/  LDSM.16.MT88.4 R12, [R216+0x3100] ;  /* 0x00310000d80c783b */ /* 0x000fe80000004200 */
[C---:B-1----:R-:W-:Y:S08]  /*11ac0*/  HMMA.16816.F32 R48, R8.reuse, R24, R56 ;  /* 0x000000180830723c */ /* 0x042ff00000001838 */
[----:B------:R-:W-:Y:S01]  /*11ad0*/  HMMA.16816.F32 R52, R8, R26, R76 ;  /* 0x0000001a0834723c */ /* 0x000fe2000000184c */
[----:B------:R-:W1:Y:S01]  /*11ae0*/  LDSM.16.MT88.4 R24, [R213+0x7100] ;  /* 0x00710000d518783b */ /* 0x000e620000004200 */
[----:B--2---:R-:W-:-:S02]  /*11af0*/  FFMA.FTZ R2, R206, c[0x0][0x2d0], -R0 ;  /* 0x0000b400ce027a23 */ /* 0x004fc40000010800 */
[----:B------:R-:W-:Y:S01]  /*11b00*/  IMAD.MOV.U32 R206, RZ, RZ, R7 ;  /* 0x000000ffffce7224 */ /* 0x000fe200078e0007 */
[----:B------:R-:W-:Y:S01]  /*11b10*/  LDSM.16.MT88.4 R76, [R213+0x3900] ;  /* 0x00390000d54c783b */ /* 0x000fe20000004200 */
[----:B------:R2:W-:Y:S02]  /*11b20*/  MUFU.EX2 R71, R2 ;  /* 0x0000000200477308 */ /* 0x0005e40000000800 */
[C---:B------:R-:W-:Y:S01]  /*11b30*/  HMMA.16816.F32 R92, R8.reuse, R20, R60 ;  /* 0x00000014085c723c */ /* 0x040fe2000000183c */
[----:B------:R-:W5:Y:S07]  /*11b40*/  LDSM.16.MT88.4 R20, [R214+0x3100] ;  /* 0x00310000d614783b */ /* 0x000f6e0000004200 */
[----:B------:R-:W-:Y:S01]  /*11b50*/  HMMA.16816.F32 R60, R8, R16, R40 ;  /* 0x00000010083c723c */ /* 0x000fe20000001828 */
[----:B--2---:R-:W-:-:S07]  /*11b60*/  FFMA.FTZ R2, R207, c[0x0][0x2d0], -R0 ;  /* 0x0000b400cf027a23 */ /* 0x004fce0000010800 */
[C---:B------:R-:W-:Y:S01]  /*11b70*/  HMMA.16816.F32 R40, R8.reuse, R18, R36 ;  /* 0x000000120828723c */ /* 0x040fe20000001824 */
[----:B------:R-:W2:Y:S01]  /*11b80*/  LDSM.16.MT88.4 R16, [R217+0x3100] ;  /* 0x00310000d910783b */ /* 0x000ea20000004200 */
[----:B------:R1:W1:Y:S06]  /*11b90*/  MUFU.EX2 R70, R2 ;  /* 0x0000000200467308 */ /* 0x00026c0000000800 */
[C---:B------:R-:W-:Y:S01]  /*11ba0*/  HMMA.16816.F32 R104, R8.reuse, R30, R80 ;  /* 0x0000001e0868723c */ /* 0x040fe20000001850 */
[----:B------:R-:W2:Y:S07]  /*11bb0*/  LDSM.16.MT88.4 R28, [R213+0x3100] ;  /* 0x00310000d51c783b */ /* 0x000eae0000004200 */
[----:B----4-:R-:W-:Y:S01]  /*11bc0*/  HMMA.16816.F32 R44, R8, R32, R120 ;  /* 0x00000020082c723c */ /* 0x010fe20000001878 */
[----:B-1----:R-:W-:-:S04]  /*11bd0*/  FFMA.FTZ R2, R208, c[0x0][0x2d0], -R0 ;  /* 0x0000b400d0027a23 */ /* 0x002fc80000010800 */
[----:B------:R1:W-:Y:S03]  /*11be0*/  MUFU.EX2 R59, R2 ;  /* 0x00000002003b7308 */ /* 0x0003e60000000800 */
[----:B------:R-:W-:Y:S01]  /*11bf0*/  HMMA.16816.F32 R36, R8, R34, R108 ;  /* 0x000000220824723c */ /* 0x000fe2000000186c */
[----:B------:R-:W4:Y:S04]  /*11c00*/  LDSM.16.MT88.4 R32, [R214+0x7100] ;  /* 0x00710000d620783b */ /* 0x000f280000004200 */
[----:B------:R-:W-:Y:S02]  /*11c10*/  LDSM.16.MT88.4 R108, [R213+0x7900] ;  /* 0x00790000d56c783b */ /* 0x000fe40000004200 */
[----:B---3--:R-:W-:-:S02]  /*11c20*/  F2FP.PACK_AB R8, R138, R139 ;  /* 0x0000008b8a08723e */ /* 0x008fc400000000ff */
[----:B------:R-:W-:Y:S02]  /*11c30*/  F2FP.PACK_AB R9, R70, R71 ;  /* 0x000000474609723e */ /* 0x000fe400000000ff */
[----:B------:R-:W-:Y:S01]  /*11c40*/  F2FP.PACK_AB R10, R136, R137 ;  /* 0x00000089880a723e */ /* 0x000fe200000000ff */
[----:B-1----:R-:W-:-:S04]  /*11c50*/  FFMA.FTZ R2, R209, c[0x0][0x2d0], -R0 ;  /* 0x0000b400d1027a23 */ /* 0x002fc80000010800 */
[----:B------:R1:W3:Y:S02]  /*11c60*/  MUFU.EX2 R58, R2 ;  /* 0x00000002003a7308 */ /* 0x0002e40000000800 */
[----:B-1----:R-:W-:Y:S01]  /*11c70*/  FFMA.FTZ R2, R131, c[0x0][0x2d0], -R5 ;  /* 0x0000b40083027a23 */ /* 0x002fe20000010805 */
[----:B---3--:R-:W-:-:S05]  /*11c80*/  F2FP.PACK_AB R11, R58, R59 ;  /* 0x0000003b3a0b723e */ /* 0x008fca00000000ff */
[----:B------:R1:W-:Y:S02]  /*11c90*/  MUFU.EX2 R57, R2 ;  /* 0x0000000200397308 */ /* 0x0003e40000000800 */
[C---:B------:R-:W-:Y:S08]  /*11ca0*/  HMMA.16816.F32 R64, R8.reuse, R26, R64 ;  /* 0x0000001a0840723c */ /* 0x040ff00000001840 */
[----:B------:R-:W-:Y:S01]  /*11cb0*/  HMMA.16816.F32 R128, R8, R24, R84 ;  /* 0x000000180880723c */ /* 0x000fe20000001854 */
[----:B------:R-:W-:Y:S01]  /*11cc0*/  LDSM.16.MT88.4 R84, [R214+0x3900] ;  /* 0x00390000d654783b */ /* 0x000fe20000004200 */
[----:B-1----:R-:W-:-:S02]  /*11cd0*/  FFMA.FTZ R2, R239, c[0x0][0x2d0], -R5 ;  /* 0x0000b400ef027a23 */ /* 0x002fc40000010805 */
[----:B------:R-:W-:Y:S02]  /*11ce0*/  IMAD.MOV.U32 R239, RZ, RZ, R179 ;  /* 0x000000ffffef7224 */ /* 0x000fe400078e00b3 */
[----:B------:R1:W-:Y:S01]  /*11cf0*/  MUFU.EX2 R56, R2 ;  /* 0x0000000200387308 */ /* 0x0003e20000000800 */
[----:B------:R-:W-:Y:S01]  /*11d00*/  IMAD.MOV.U32 R179, RZ, RZ, R133 ;  /* 0x000000ffffb37224 */ /* 0x000fe200078e0085 */
[C---:B-----5:R-:W-:Y:S08]  /*11d10*/  HMMA.16816.F32 R80, R8.reuse, R20, R112 ;  /* 0x000000140850723c */ /* 0x060ff00000001870 */
[----:B------:R-:W-:Y:S01]  /*11d20*/  HMMA.16816.F32 R20, R8, R22, R104 ;  /* 0x000000160814723c */ /* 0x000fe20000001868 */
[----:B-1----:R-:W-:-:S02]  /*11d30*/  FFMA.FTZ R2, R238, c[0x0][0x2d0], -R5 ;  /* 0x0000b400ee027a23 */ /* 0x002fc40000010805 */
[----:B------:R-:W-:Y:S01]  /*11d40*/  IMAD.MOV.U32 R238, RZ, RZ, R169 ;  /* 0x000000ffffee7224 */ /* 0x000fe200078e00a9 */
[----:B------:R-:W-:Y:S01]  /*11d50*/  MOV R169, R159 ;  /* 0x0000009f00a97202 */ /* 0x000fe20000000f00 */
[----:B------:R1:W-:Y:S03]  /*11d60*/  MUFU.EX2 R27, R2 ;  /* 0x00000002001b7308 */ /* 0x0003e60000000800 */
[----:B--2---:R-:W-:Y:S01]  /*11d70*/  HMMA.16816.F32 R96, R8, R16, R96 ;  /* 0x000000100860723c */ /* 0x004fe20000001860 */
[----:B------:R-:W-:-:S07]  /*11d80*/  IMAD.MOV.U32 R159, RZ, RZ, R134 ;  /* 0x000000ffff9f7224 */ /* 0x000fce00078e0086 */
[C---:B------:R-:W-:Y:S01]  /*11d90*/  HMMA.16816.F32 R104, R8.reuse, R18, R100 ;  /* 0x000000120868723c */ /* 0x040fe20000001864 */
[----:B------:R-:W2:Y:S04]  /*11da0*/  LDSM.16.MT88.4 R16, [R217+0x7100] ;  /* 0x00710000d910783b */ /* 0x000ea80000004200 */
[----:B------:R-:W-:Y:S01]  /*11db0*/  LDSM.16.MT88.4 R100, [R216+0x3900] ;  /* 0x00390000d864783b */ /* 0x000fe20000004200 */
[----:B-1----:R-:W-:Y:S02]  /*11dc0*/  FFMA.FTZ R2, R247, c[0x0][0x2d0], -R5 ;  /* 0x0000b400f7027a23 */ /* 0x002fe40000010805 */
[C---:B------:R-:W-:Y:S01]  /*11dd0*/  HMMA.16816.F32 R112, R8.reuse, R12, R92 ;  /* 0x0000000c0870723c */ /* 0x040fe2000000185c */
[----:B------:R-:W-:Y:S01]  /*11de0*/  LDSM.16.MT88.4 R92, [R217+0x3900] ;  /* 0x00390000d95c783b */ /* 0x000fe20000004200 */
[----:B------:R1:W3:Y:S06]  /*11df0*/  MUFU.EX2 R26, R2 ;  /* 0x00000002001a7308 */ /* 0x0002ec0000000800 */
[C---:B------:R-:W-:Y:S01]  /*11e00*/  HMMA.16816.F32 R120, R8.reuse, R14, R88 ;  /* 0x0000000e0878723c */ /* 0x040fe20000001858 */
[----:B------:R-:W5:Y:S07]  /*11e10*/  LDSM.16.MT88.4 R12, [R216+0x7100] ;  /* 0x00710000d80c783b */ /* 0x000f6e0000004200 */
[----:B------:R-:W-:Y:S01]  /*11e20*/  HMMA.16816.F32 R72, R8, R28, R116 ;  /* 0x0000001c0848723c */ /* 0x000fe20000001874 */
[----:B------:R-:W5:Y:S01]  /*11e30*/  LDSM.16.MT88.4 R116, [R214+0x7900] ;  /* 0x00790000d674783b */ /* 0x000f620000004200 */
[----:B-1----:R-:W-:Y:S01]  /*11e40*/  FFMA.FTZ R2, R246, c[0x0][0x2d0], -R0 ;  /* 0x0000b400f6027a23 */ /* 0x002fe20000010800 */
[----:B---3--:R-:W-:-:S03]  /*11e50*/  F2FP.PACK_AB R134, R26, R27 ;  /* 0x0000001b1a86723e */ /* 0x008fc600000000ff */
[----:B------:R1:W-:Y:S02]  /*11e60*/  MUFU.EX2 R25, R2 ;  /* 0x0000000200197308 */ /* 0x0003e40000000800 */
[C---:B------:R-:W-:Y:S01]  /*11e70*/  HMMA.16816.F32 R28, R8.reuse, R30, R124 ;  /* 0x0000001e081c723c */ /* 0x040fe2000000187c */
[----:B------:R-:W3:Y:S07]  /*11e80*/  LDSM.16.MT88.4 R124, [R217+0x7900] ;  /* 0x00790000d97c783b */ /* 0x000eee0000004200 */
[----:B----4-:R-:W-:Y:S01]  /*11e90*/  HMMA.16816.F32 R60, R8, R32, R60 ;  /* 0x00000020083c723c */ /* 0x010fe2000000183c */
[----:B-1----:R-:W-:-:S07]  /*11ea0*/  FFMA.FTZ R2, R249, c[0x0][0x2d0], -R0 ;  /* 0x0000b400f9027a23 */ /* 0x002fce0000010800 */
[C---:B------:R-:W-:Y:S01]  /*11eb0*/  HMMA.16816.F32 R40, R8.reuse, R34, R40 ;  /* 0x000000220828723c */ /* 0x040fe20000001828 */
[----:B------:R1:W4:Y:S07]  /*11ec0*/  MUFU.EX2 R24, R2 ;  /* 0x0000000200187308 */ /* 0x00032e0000000800 */
[C---:B--2---:R-:W-:Y:S08]  /*11ed0*/  HMMA.16816.F32 R48, R8.reuse, R16, R48 ;  /* 0x000000100830723c */ /* 0x044ff00000001830 */
[----:B------:R-:W-:Y:S01]  /*11ee0*/  HMMA.16816.F32 R52, R8, R18, R52 ;  /* 0x000000120834723c */ /* 0x000fe20000001834 */
[--C-:B-1----:R-:W-:Y:S01]  /*11ef0*/  FFMA.FTZ R2, R248, c[0x0][0x2d0], -R0.reuse ;  /* 0x0000b400f8027a23 */ /* 0x102fe20000010800 */
[----:B----4-:R-:W-:Y:S01]  /*11f00*/  F2FP.PACK_AB R133, R24, R25 ;  /* 0x000000191885723e */ /* 0x010fe200000000ff */
[----:B------:R-:W-:-:S02]  /*11f10*/  FFMA.FTZ R0, R175, c[0x0][0x2d0], -R0 ;  /* 0x0000b400af007a23 */ /* 0x000fc40000010800 */
[----:B------:R1:W-:Y:S01]  /*11f20*/  MUFU.EX2 R7, R2 ;  /* 0x0000000200077308 */ /* 0x0003e20000000800 */
[----:B------:R-:W-:Y:S02]  /*11f30*/  IMAD.MOV.U32 R175, RZ, RZ, R158 ;  /* 0x000000ffffaf7224 */ /* 0x000fe400078e009e */
[----:B-----5:R-:W-:Y:S01]  /*11f40*/  HMMA.16816.F32 R44, R8, R12, R44 ;  /* 0x0000000c082c723c */ /* 0x020fe2000000182c */
[----:B------:R-:W-:Y:S01]  /*11f50*/  IMAD.MOV.U32 R158, RZ, RZ, R132 ;  /* 0x000000ffff9e7224 */ /* 0x000fe200078e0084 */
[----:B------:R-:W-:-:S03]  /*11f60*/  F2FP.PACK_AB R132, R56, R57 ;  /* 0x000000393884723e */ /* 0x000fc600000000ff */
[----:B------:R2:W4:Y:S03]  /*11f70*/  MUFU.EX2 R6, R0 ;  /* 0x0000000000067308 */ /* 0x0005260000000800 */
[----:B------:R-:W-:Y:S01]  /*11f80*/  HMMA.16816.F32 R36, R8, R14, R36 ;  /* 0x0000000e0824723c */ /* 0x000fe20000001824 */
[----:B------:R-:W5:Y:S01]  /*11f90*/  LDSM.16.MT88.4 R8, [R216+0x7900] ;  /* 0x00790000d808783b */ /* 0x000f620000004200 */
[----:B-1----:R-:W-:-:S04]  /*11fa0*/  FADD.FTZ R2, R243, R206 ;  /* 0x000000cef3027221 */ /* 0x002fc80000010000 */
[----:B------:R-:W-:Y:S02]  /*11fb0*/  FADD.FTZ R3, R3, R2 ;  /* 0x0000000203037221 */ /* 0x000fe40000010000 */
[----:B--2---:R-:W-:Y:S01]  /*11fc0*/  FADD.FTZ R0, R239, R241 ;  /* 0x000000f1ef007221 */ /* 0x004fe20000010000 */
[----:B----4-:R-:W-:-:S03]  /*11fd0*/  F2FP.PACK_AB R135, R6, R7 ;  /* 0x000000070687723e */ /* 0x010fc600000000ff */
        /* <DEDUP_REMOVED lines=18> */
[----:B------:R-:W-:Y:S01]  /*12100*/  IADD3 R236, R167, -0x2, RZ ;  /* 0xfffffffea7ec7810 */ /* 0x000fe20007ffe0ff */
[----:B------:R-:W-:Y:S01]  /*12110*/  FADD.FTZ R0, R240, R0 ;  /* 0x00000000f0007221 */ /* 0x000fe20000010000 */
[----:B------:R-:W-:Y:S01]  /*12120*/  HMMA.16816.F32 R100, R132, R102, R120 ;  /* 0x000000668464723c */ /* 0x000fe20000001878 */
[----:B------:R-:W-:Y:S02]  /*12130*/  FADD.FTZ R2, R211, R2 ;  /* 0x00000002d3027221 */ /* 0x000fe40000010000 */
[----:B------:R-:W-:-:S02]  /*12140*/  FADD.FTZ R0, R242, R0 ;  /* 0x00000000f2007221 */ /* 0x000fc40000010000 */
[----:B------:R-:W-:Y:S02]  /*12150*/  FADD.FTZ R2, R210, R2 ;  /* 0x00000002d2027221 */ /* 0x000fe40000010000 */
        /* <DEDUP_REMOVED lines=8> */
[----:B------:R-:W-:Y:S01]  /*121e0*/  FADD.FTZ R0, R202, R0 ;  /* 0x00000000ca007221 */ /* 0x000fe20000010000 */
[----:B------:R-:W1:Y:S01]  /*121f0*/  @P5 S2R R4, SR_CTAID.X ;  /* 0x0000000000045919 */ /* 0x000e620000002500 */
        /* <DEDUP_REMOVED lines=12> */
[----:B---3--:R-:W-:Y:S01]  /*122c0*/  HMMA.16816.F32 R120, R132, R124, R48 ;  /* 0x0000007c8478723c */ /* 0x008fe20000001830 */
[----:B------:R-:W-:-:S02]  /*122d0*/  FADD.FTZ R2, R151, R2 ;  /* 0x0000000297027221 */ /* 0x000fc40000010000 */
[----:B------:R-:W-:Y:S02]  /*122e0*/  FADD.FTZ R3, R154, R0 ;  /* 0x000000009a037221 */ /* 0x000fe40000010000 */
[----:B-1----:R-:W-:Y:S02]  /*122f0*/  @P5 IMAD.SHL.U32 R0, R4, 0x80, RZ ;  /* 0x0000008004005824 */ /* 0x002fe400078e00ff */
[----:B------:R-:W-:Y:S01]  /*12300*/  FADD.FTZ R2, R150, R2 ;  /* 0x0000000296027221 */ /* 0x000fe20000010000 */
[----:B------:R-:W-:Y:S01]  /*12310*/  HMMA.16816.F32 R76, R132, R78, R28 ;  /* 0x0000004e844c723c */ /* 0x000fe2000000181c */
[----:B------:R-:W-:Y:S02]  /*12320*/  FADD.FTZ R3, R153, R3 ;  /* 0x0000000399037221 */ /* 0x000fe40000010000 */
[----:B------:R-:W-:-:S04]  /*12330*/  @P5 IMAD.HI.U32 R0, R0, c[0x0][0x2c8], RZ ;  /* 0x0000b20000005a27 */ /* 0x000fc800078e00ff */
[----:B------:R-:W-:Y:S01]  /*12340*/  FADD.FTZ R2, R149, R2 ;  /* 0x0000000295027221 */ /* 0x000fe20000010000 */
[----:B------:R-:W-:Y:S01]  /*12350*/  @P5 SHF.R.U32.HI R159, RZ, c[0x0][0x2cc], R0 ;  /* 0x0000b300ff9f5a19 */ /* 0x000fe20000011600 */
[----:B------:R-:W-:Y:S01]  /*12360*/  FADD.FTZ R3, R152, R3 ;  /* 0x0000000398037221 */ /* 0x000fe20000010000 */
[C---:B------:R-:W-:Y:S01]  /*12370*/  HMMA.16816.F32 R84, R132.reuse, R86, R20 ;  /* 0x000000568454723c */ /* 0x040fe20000001814 */
[----:B------:R-:W-:Y:S01]  /*12380*/  FADD.FTZ R2, R148, R2 ;  /* 0x0000000294027221 */ /* 0x000fe20000010000 */
[----:B------:R-:W-:Y:S01]  /*12390*/  IADD3 R0, R159, R158, -R175 ;  /* 0x0000009e9f007210 */ /* 0x000fe20007ffe8af */
[----:B------:R-:W-:Y:S02]  /*123a0*/  FADD.FTZ R3, R139, R3 ;  /* 0x000000038b037221 */ /* 0x000fe40000010000 */
[----:B------:R-:W-:Y:S01]  /*123b0*/  FADD.FTZ R5, R71, R2 ;  /* 0x0000000247057221 */ /* 0x000fe20000010000 */
[----:B------:R-:W-:Y:S01]  /*123c0*/  SHF.R.S32.HI R2, RZ, 0x1f, R0 ;  /* 0x0000001fff027819 */ /* 0x000fe20000011400 */
[----:B------:R-:W-:Y:S01]  /*123d0*/  FADD.FTZ R4, R138, R3 ;  /* 0x000000038a047221 */ /* 0x000fe20000010000 */
[----:B------:R-:W-:Y:S01]  /*123e0*/  HMMA.16816.F32 R108, R132, R110, R64 ;  /* 0x0000006e846c723c */ /* 0x000fe20000001840 */
[----:B------:R-:W-:-:S02]  /*123f0*/  FADD.FTZ R3, R70, R5 ;  /* 0x0000000546037221 */ /* 0x000fc40000010000 */
        /* <DEDUP_REMOVED lines=19> */
[C---:B-----5:R-:W-:Y:S02]  /*12530*/  HMMA.16816.F32 R128, R132.reuse, R8, R44 ;  /* 0x000000088480723c */ /* 0x060fe4000000182c */
[----:B------:R1:W-:Y:S04]  /*12540*/  STL [R1+0x20], R0 ;  /* 0x0000200001007387 */ /* 0x0003e80000100800 */
[----:B------:R1:W-:Y:S02]  /*12550*/  STL [R1+0x1c], R2 ;  /* 0x00001c0201007387 */ /* 0x0003e40000100800 */
[----:B------:R-:W-:Y:S01]  /*12560*/  HMMA.16816.F32 R132, R132, R10, R36 ;  /* 0x0000000a8484723c */ /* 0x000fe20000001824 */
[----:B------:R-:W-:Y:S07]  /*12570*/  @!P0 BRA `(.L_x_621) ;  /* 0x00004a2000008947 */ /* 0x000fee0003800000 */
[----:B------:R-:W2:Y:S04]  /*12580*/  LDL.64 R174, [R1+0x60] ;  /* 0x0000600001ae7983 */ /* 0x000ea80000100a00 */
[----:B------:R-:W3:Y:S04]  /*12590*/  LDL.64 R172, [R1+0x58] ;  /* 0x0000580001ac7983 */ /* 0x000ee80000100a00 */
[----:B------:R-:W4:Y:S04]  /*125a0*/  LDL R167, [R1+0x18] ;  /* 0x0000180001a77983 */ /* 0x000f280000100800 */
[----:B------:R-:W5:Y:S04]  /*125b0*/  LDL.64 R158, [R1+0x48] ;  /* 0x00004800019e7983 */ /* 0x000f680000100a00 */
[----:B------:R-:W5:Y:S01]  /*125c0*/  LDL.64 R176, [R1+0x50] ;  /* 0x0000500001b07983 */ /* 0x000f620000100a00 */
[----:B------:R-:W-:Y:S01]  /*125d0*/  IMAD.MOV.U32 R70, RZ, RZ, R68 ;  /* 0x000000ffff467224 */ /* 0x000fe200078e0044 */
[----:B-1----:R-:W-:Y:S01]  /*125e0*/  MOV R3, R69 ;  /* 0x0000004500037202 */ /* 0x002fe20000000f00 */
[----:B------:R-:W-:Y:S01]  /*125f0*/  IMAD.MOV.U32 R200, RZ, RZ, R236 ;  /* 0x000000ffffc87224 */ /* 0x000fe200078e00ec */
[----:B--2---:R-:W-:-:S02]  /*12600*/  IADD3 R2, P1, R174, 0x40, RZ ;  /* 0x00000040ae027810 */ /* 0x004fc40007f3e0ff */
[----:B---3--:R-:W-:-:S03]  /*12610*/  IADD3 R0, P0, R172, 0x40, RZ ;  /* 0x00000040ac007810 */ /* 0x008fc60007f1e0ff */
[----:B------:R5:W-:Y:S01]  /*12620*/  STL [R1+0x10], R2 ;  /* 0x0000100201007387 */ /* 0x000be20000100800 */
[----:B----4-:R-:W-:-:S03]  /*12630*/  @P5 IMAD.HI.U32 R4, R167, c[0x0][0x2c8], RZ ;  /* 0x0000b200a7045a27 */ /* 0x010fc600078e00ff */
[----:B------:R1:W-:Y:S04]  /*12640*/  STL [R1+0x8], R0 ;  /* 0x0000080001007387 */ /* 0x0003e80000100800 */
[----:B------:R2:W-:Y:S01]  /*12650*/  @P5 STL [R1+0x14], R4 ;  /* 0x0000140401005387 */ /* 0x0005e20000100800 */
[----:B-----5:R-:W-:Y:S01]  /*12660*/  IADD3.X R2, RZ, R177, RZ, P1, !PT ;  /* 0x000000b1ff027210 */ /* 0x020fe20000ffe4ff */
[----:B-1----:R-:W-:-:S05]  /*12670*/  IMAD.X R0, RZ, RZ, R159, P0 ;  /* 0x000000ffff007224 */ /* 0x002fca00000e069f */
[----:B------:R2:W-:Y:S04]  /*12680*/  STL [R1+0x4], R0 ;  /* 0x0000040001007387 */ /* 0x0005e80000100800 */
[----:B------:R2:W-:Y:S02]  /*12690*/  STL [R1+0xc], R2 ;  /* 0x00000c0201007387 */ /* 0x0005e40000100800 */
.L_x_622:
[----:B------:R-:W3:Y:S01]  /*126a0*/  LDL.64 R170, [R1+0x60] ;  /* 0x0000600001aa7983 */ /* 0x000ee20000100a00 */
[----:B------:R-:W-:Y:S04]  /*126b0*/  DEPBAR.LE SB0, 0x0 ;  /* 0x000080000000791a */ /* 0x000fe80000000000 */
[C---:B------:R-:W-:Y:S01]  /*126c0*/  ISETP.GE.AND P0, PT, R200.reuse, RZ, PT ;  /* 0x000000ffc800720c */ /* 0x040fe20003f06270 */
[----:B------:R-:W4:Y:S01]  /*126d0*/  LDL R164, [R1+0x10] ;  /* 0x0000100001a47983 */ /* 0x000f220000100800 */
[----:B------:R-:W-:Y:S02]  /*126e0*/  MOV R169, 0x6 ;  /* 0x0000000600a97802 */ /* 0x000fe40000000f00 */
[----:B------:R-:W-:Y:S01]  /*126f0*/  MOV R205, 0xffffff80 ;  /* 0xffffff8000cd7802 */ /* 0x000fe20000000f00 */
[----:B------:R-:W5:Y:S01]  /*12700*/  LDL.64 R166, [R1+0x50] ;  /* 0x0000500001a67983 */ /* 0x000f620000100a00 */
[----:B------:R-:W-:Y:S02]  /*12710*/  MOV R239, c[0x0][0x1e0] ;  /* 0x0000780000ef7a02 */ /* 0x000fe40000000f00 */
[C---:B------:R-:W-:Y:S03]  /*12720*/  IADD3 R236, R200.reuse, -0x1, RZ ;  /* 0xffffffffc8ec7810 */ /* 0x040fe60007ffe0ff */
[----:B--2---:R-:W2:Y:S02]  /*12730*/  LDL R203, [R1+0x40] ;  /* 0x0000400001cb7983 */ /* 0x004ea40000100800 */
[----:B------:R-:W-:Y:S01]  /*12740*/  @P0 SHF.R.S32.HI R0, RZ, 0x1f, R200 ;  /* 0x0000001fff000819 */ /* 0x000fe200000114c8 */
[----:B------:R-:W-:Y:S01]  /*12750*/  @P0 IMAD.WIDE.U32 R68, R200, c[0x0][0x208], RZ ;  /* 0x00008200c8440a25 */ /* 0x000fe200078e00ff */
[----:B------:R-:W2:Y:S03]  /*12760*/  LDL R168, [R1+0xc] ;  /* 0x00000c0001a87983 */ /* 0x000ea60000100800 */
[----:B------:R-:W-:Y:S01]  /*12770*/  @P0 IMAD R0, R0, c[0x0][0x208], RZ ;  /* 0x0000820000000a24 */ /* 0x000fe200078e02ff */
[----:B------:R-:W2:Y:S01]  /*12780*/  LDL R71, [R1+0x2c] ;  /* 0x00002c0001477983 */ /* 0x000ea20000100800 */
[----:B------:R-:W-:Y:S02]  /*12790*/  @P0 IMAD.SHL.U32 R2, R68, 0x80, RZ ;  /* 0x0000008044020824 */ /* 0x000fe400078e00ff */
[----:B------:R-:W-:Y:S01]  /*127a0*/  @P0 IMAD R0, R200, c[0x0][0x20c], R0 ;  /* 0x00008300c8000a24 */ /* 0x000fe200078e0200 */
[----:B------:R-:W-:Y:S03]  /*127b0*/  BAR.SYNC.DEFER_BLOCKING 0x0 ;  /* 0x0000000000007b1d */ /* 0x000fe60000010000 */
[----:B------:R-:W-:Y:S05]  /*127c0*/  @P0 IMAD.IADD R69, R69, 0x1, R0 ;  /* 0x0000000145450824 */ /* 0x000fea00078e0200 */
[----:B------:R-:W-:Y:S01]  /*127d0*/  @P0 SHF.L.U64.HI R68, R68, 0x7, R69 ;  /* 0x0000000744440819 */ /* 0x000fe20000010245 */
[----:B------:R-:W1:Y:S08]  /*127e0*/  LDSM.16.M88.4 R8, [R212+0x8100] ;  /* 0x00810000d408783b */ /* 0x000e700000000200 */
[----:B------:R-:W1:Y:S08]  /*127f0*/  LDSM.16.M88.4 R16, [R212+0x8900] ;  /* 0x00890000d410783b */ /* 0x000e700000000200 */
[----:B------:R-:W1:Y:S08]  /*12800*/  LDSM.16.M88.4 R24, [R212+0x9100] ;  /* 0x00910000d418783b */ /* 0x000e700000000200 */
[----:B------:R-:W2:Y:S04]  /*12810*/  LDL R201, [R1+0x34] ;  /* 0x0000340001c97983 */ /* 0x000ea80000100800 */
        /* <DEDUP_REMOVED lines=15> */
[----:B------:R-:W1:Y:S02]  /*12910*/  LDSM.16.M88.4 R156, [R232] ;  /* 0x00000000e89c783b */ /* 0x000e640000000200 */
[C---:B------:R-:W-:Y:S06]  /*12920*/  HMMA.16816.F32 R32, R140.reuse, R34, RZ ;  /* 0x000000228c20723c */ /* 0x040fec00000018ff */
[----:B------:R-:W2:Y:S02]  /*12930*/  LDL R204, [R1+0x24] ;  /* 0x0000240001cc7983 */ /* 0x000ea40000100800 */
[C---:B------:R-:W-:Y:S02]  /*12940*/  HMMA.16816.F32 R36, R140.reuse, R40, RZ ;  /* 0x000000288c24723c */ /* 0x040fe400000018ff */
[----:B------:R-:W2:Y:S06]  /*12950*/  LDL R202, [R1+0x28] ;  /* 0x0000280001ca7983 */ /* 0x000eac0000100800 */
        /* <DEDUP_REMOVED lines=12> */
[----:B------:R-:W3:Y:S07]  /*12a20*/  LDSM.16.M88.4 R148, [R230] ;  /* 0x00000000e694783b */ /* 0x000eee0000000200 */
[C---:B------:R-:W-:Y:S08]  /*12a30*/  HMMA.16816.F32 R20, R144.reuse, R152, R20 ;  /* 0x000000989014723c */ /* 0x040ff00000001814 */
[C---:B------:R-:W-:Y:S01]  /*12a40*/  HMMA.16816.F32 R24, R144.reuse, R154, R24 ;  /* 0x0000009a9018723c */ /* 0x040fe20000001818 */
[----:B------:R-:W4:Y:S07]  /*12a50*/  LDSM.16.M88.4 R152, [R229] ;  /* 0x00000000e598783b */ /* 0x000f2e0000000200 */
[C---:B------:R-:W-:Y:S08]  /*12a60*/  HMMA.16816.F32 R28, R144.reuse, R156, R28 ;  /* 0x0000009c901c723c */ /* 0x040ff0000000181c */
[C---:B------:R-:W-:Y:S01]  /*12a70*/  HMMA.16816.F32 R32, R144.reuse, R158, R32 ;  /* 0x0000009e9020723c */ /* 0x040fe20000001820 */
[----:B------:R-:W2:Y:S07]  /*12a80*/  LDSM.16.M88.4 R156, [R228] ;  /* 0x00000000e49c783b */ /* 0x000eae0000000200 */
[C---:B-1----:R-:W-:Y:S08]  /*12a90*/  HMMA.16816.F32 R36, R144.reuse, R136, R36 ;  /* 0x000000889024723c */ /* 0x042ff00000001824 */
[C---:B------:R-:W-:Y:S08]  /*12aa0*/  HMMA.16816.F32 R40, R144.reuse, R138, R40 ;  /* 0x0000008a9028723c */ /* 0x040ff00000001828 */
[C---:B---3--:R-:W-:Y:S01]  /*12ab0*/  HMMA.16816.F32 R44, R144.reuse, R148, R44 ;  /* 0x00000094902c723c */ /* 0x048fe2000000182c */
[----:B------:R-:W-:Y:S03]  /*12ac0*/  MOV R171, c[0x0][0x208] ;  /* 0x0000820000ab7a02 */ /* 0x000fe60000000f00 */
[C---:B------:R-:W-:Y:S02]  /*12ad0*/  @P0 IADD3 R0, P1, R2.reuse, R170, RZ ;  /* 0x000000aa02000210 */ /* 0x040fe40007f3e0ff */
[----:B----4-:R-:W-:Y:S01]  /*12ae0*/  @P0 IADD3 R2, P2, R2, R164, RZ ;  /* 0x000000a402020210 */ /* 0x010fe20007f5e0ff */
[----:B------:R-:W-:Y:S01]  /*12af0*/  IMAD.SHL.U32 R171, R171, 0x40, RZ ;  /* 0x00000040abab7824 */ /* 0x000fe200078e00ff */
[C---:B------:R-:W-:Y:S04]  /*12b00*/  HMMA.16816.F32 R48, R144.reuse, R150, R48 ;  /* 0x000000969030723c */ /* 0x040fe80000001830 */
[----:B------:R-:W-:Y:S02]  /*12b10*/  @P0 LEA R164, P3, R0, c[0x0][0x1f8], 0x1 ;  /* 0x00007e0000a40a11 */ /* 0x000fe400078608ff */
[C---:B-----5:R-:W-:Y:S02]  /*12b20*/  @P0 IADD3.X R69, R68.reuse, R167, RZ, P1, !PT ;  /* 0x000000a744450210 */ /* 0x060fe40000ffe4ff */
[C---:B------:R-:W-:Y:S03]  /*12b30*/  HMMA.16816.F32 R52, R144.reuse, R152, R52 ;  /* 0x000000989034723c */ /* 0x040fe60000001834 */
[----:B--2---:R-:W-:Y:S01]  /*12b40*/  LOP3.LUT P4, RZ, R203, 0x1, RZ, 0xc0, !PT ;  /* 0x00000001cbff7812 */ /* 0x004fe2000788c0ff */
[----:B------:R-:W-:Y:S01]  /*12b50*/  @P0 IMAD.X R68, R68, 0x1, R168, P2 ;  /* 0x0000000144440824 */ /* 0x000fe200010e06a8 */
[----:B------:R-:W-:Y:S01]  /*12b60*/  @P0 LEA.HI.X R165, R0, c[0x0][0x1fc], R69, 0x1, P3 ;  /* 0x00007f0000a50a11 */ /* 0x000fe200018f0c45 */
[----:B------:R-:W-:Y:S01]  /*12b70*/  IMAD.MOV.U32 R168, RZ, RZ, c[0x0][0x208] ;  /* 0x00008200ffa87624 */ /* 0x000fe200078e00ff */
[C---:B------:R-:W-:Y:S01]  /*12b80*/  @P0 LEA R166, P1, R2.reuse, c[0x0][0x1f8], 0x1 ;  /* 0x00007e0002a60a11 */ /* 0x040fe200078208ff */
[C---:B------:R-:W-:Y:S01]  /*12b90*/  HMMA.16816.F32 R56, R144.reuse, R154, R56 ;  /* 0x0000009a9038723c */ /* 0x040fe20000001838 */
[----:B------:R-:W-:Y:S01]  /*12ba0*/  IMAD.MOV.U32 R0, RZ, RZ, c[0x0][0x2c4] ;  /* 0x0000b100ff007624 */ /* 0x000fe200078e00ff */
[----:B------:R-:W-:Y:S01]  /*12bb0*/  @!PT LDS RZ, [RZ] ;  /* 0x00000000fffff984 */ /* 0x000fe20000000800 */
[----:B------:R-:W-:Y:S01]  /*12bc0*/  @!PT LDS RZ, [RZ] ;  /* 0x00000000fffff984 */ /* 0x000fe20000000800 */
[----:B------:R-:W-:Y:S01]  /*12bd0*/  @!PT LDS RZ, [RZ] ;  /* 0x00000000fffff984 */ /* 0x000fe20000000800 */
[----:B------:R1:W-:Y:S02]  /*12be0*/  @P0 LDGSTS.E.BYPASS.LTC128B.128 [R235+0x100], [R164.64], !P6 ;  /* 0x00100000a4eb0fae */ /* 0x0003e4000f101d48 */
[----:B------:R-:W-:Y:S02]  /*12bf0*/  @P0 LEA.HI.X R167, R2, c[0x0][0x1fc], R68, 0x1, P1 ;  /* 0x00007f0002a70a11 */ /* 0x000fe400008f0c44 */
[----:B------:R-:W-:Y:S02]  /*12c00*/  SHF.L.U64.HI R168, R168, R169, c[0x0][0x20c] ;  /* 0x00008300a8a87619 */ /* 0x000fe400000102a9 */
[C---:B------:R-:W-:Y:S02]  /*12c10*/  HMMA.16816.F32 R60, R144.reuse, R156, R60 ;  /* 0x0000009c903c723c */ /* 0x040fe4000000183c */
[----:B------:R2:W-:Y:S02]  /*12c20*/  @P0 LDGSTS.E.BYPASS.LTC128B.128 [R235+0x4100], [R166.64], !P4 ;  /* 0x04100000a6eb0fae */ /* 0x0005e4000e101d48 */
[-C--:B------:R-:W-:Y:S02]  /*12c30*/  @P0 IADD3 R68, P1, R164, R171.reuse, RZ ;  /* 0x000000aba4440210 */ /* 0x080fe40007f3e0ff */
[----:B------:R-:W-:Y:S02]  /*12c40*/  IADD3 R170, R171, 0x80, RZ ;  /* 0x00000080abaa7810 */ /* 0x000fe40007ffe0ff */
[----:B------:R-:W-:Y:S02]  /*12c50*/  HMMA.16816.F32 R64, R144, R158, R64 ;  /* 0x0000009e9040723c */ /* 0x000fe40000001840 */
[----:B------:R-:W3:Y:S02]  /*12c60*/  LDL R2, [R1+0x14] ;  /* 0x0000140001027983 */ /* 0x000ee40000100800 */
[----:B------:R-:W-:Y:S02]  /*12c70*/  @P0 IADD3.X R69, R165, R168, RZ, P1, !PT ;  /* 0x000000a8a5450210 */ /* 0x000fe40000ffe4ff */
[CC--:B------:R-:W-:Y:S03]  /*12c80*/  @P0 IADD3 R136, P1, R68.reuse, R171.reuse, RZ ;  /* 0x000000ab44880210 */ /* 0x0c0fe60007f3e0ff */
[----:B------:R4:W-:Y:S03]  /*12c90*/  @P0 LDGSTS.E.BYPASS.LTC128B.128 [R235+0x1100], [R68.64], !P6 ;  /* 0x0110000044eb0fae */ /* 0x0009e6000f101d48 */
[C-C-:B------:R-:W-:Y:S01]  /*12ca0*/  @P0 IMAD.X R137, R69.reuse, 0x1, R168.reuse, P1 ;  /* 0x0000000145890824 */ /* 0x140fe200008e06a8 */
[-C--:B-1----:R-:W-:Y:S02]  /*12cb0*/  @P0 IADD3 R164, P3, R68, R170.reuse, RZ ;  /* 0x000000aa44a40210 */ /* 0x082fe40007f7e0ff */
[C---:B------:R-:W-:Y:S02]  /*12cc0*/  @P0 IADD3 R138, P2, R136.reuse, R171, RZ ;  /* 0x000000ab888a0210 */ /* 0x040fe40007f5e0ff */
[----:B------:R4:W-:Y:S01]  /*12cd0*/  @P0 LDGSTS.E.BYPASS.LTC128B.128 [R235+0x5100], [R68.64+0x80], !P4 ;  /* 0x0510008044eb0fae */ /* 0x0009e2000e101d48 */
[-C--:B------:R-:W-:Y:S02]  /*12ce0*/  @P0 IADD3.X R165, R69, R71.reuse, RZ, P3, !PT ;  /* 0x0000004745a50210 */ /* 0x080fe40001ffe4ff */
[C---:B------:R-:W-:Y:S05]  /*12cf0*/  @P0 IMAD.X R139, R137.reuse, 0x1, R168, P2 ;  /* 0x00000001898b0824 */ /* 0x040fea00010e06a8 */
[----:B------:R1:W-:Y:S08]  /*12d00*/  @P0 LDGSTS.E.BYPASS.LTC128B.128 [R235+0x2100], [R136.64], !P6 ;  /* 0x0210000088eb0fae */ /* 0x0003f0000f101d48 */
[----:B------:R2:W-:Y:S08]  /*12d10*/  @P0 LDGSTS.E.BYPASS.LTC128B.128 [R235+0x6100], [R164.64], !P4 ;  /* 0x06100000a4eb0fae */ /* 0x0005f0000e101d48 */
[----:B------:R1:W-:Y:S01]  /*12d20*/  @P0 LDGSTS.E.BYPASS.LTC128B.128 [R235+0x3100], [R138.64], !P6 ;  /* 0x031000008aeb0fae */ /* 0x0003e2000f101d48 */
[----:B----4-:R-:W-:Y:S04]  /*12d30*/  @P0 IADD3 R68, P1, R136, R170, RZ ;  /* 0x000000aa88440210 */ /* 0x010fe80007f3e0ff */
[----:B------:R-:W-:Y:S02]  /*12d40*/  @P0 IADD3.X R69, R137, R71, RZ, P1, !PT ;  /* 0x0000004789450210 */ /* 0x000fe40000ffe4ff */
[----:B------:R-:W-:Y:S02]  /*12d50*/  ISETP.NE.AND P1, PT, R0, 0x1, PT ;  /* 0x000000010000780c */ /* 0x000fe40003f25270 */
[----:B------:R4:W3:Y:S04]  /*12d60*/  LDL R0, [R1+0x18] ;  /* 0x0000180001007983 */ /* 0x0008e80000100800 */
[----:B------:R5:W-:Y:S08]  /*12d70*/  @P0 LDGSTS.E.BYPASS.LTC128B.128 [R235+0x7100], [R68.64], !P4 ;  /* 0x0710000044eb0fae */ /* 0x000bf0000e101d48 */
[----:B------:R-:W-:Y:S08]  /*12d80*/  LDSM.16.M88.4 R148, [R218+0x8900] ;  /* 0x00890000da94783b */ /* 0x000ff00000000200 */
[----:B-1----:R-:W1:Y:S08]  /*12d90*/  LDSM.16.M88.4 R136, [R218+0x8100] ;  /* 0x00810000da88783b */ /* 0x002e700000000200 */
[----:B--2---:R-:W2:Y:S08]  /*12da0*/  LDSM.16.M88.4 R164, [R218+0x9100] ;  /* 0x00910000daa4783b */ /* 0x004eb00000000200 */
[----:B------:R-:W0:Y:S08]  /*12db0*/  LDGDEPBAR ;  /* 0x00000000000079af */ /* 0x000e300000000000 */
[----:B------:R-:W2:Y:S08]  /*12dc0*/  LDSM.16.M88.4 R168, [R218+0x9900] ;  /* 0x00990000daa8783b */ /* 0x000eb00000000200 */
[----:B------:R-:W2:Y:S01]  /*12dd0*/  LDSM.16.M88.4 R172, [R218+0xa100] ;  /* 0x00a10000daac783b */ /* 0x000ea20000000200 */
        /* <DEDUP_REMOVED lines=8> */
[C---:B--2---:R-:W-:Y:S07]  /*12e60*/  HMMA.16816.F32 R20, R160.reuse, R164, R20 ;  /* 0x000000a4a014723c */ /* 0x044fee0000001814 */
[----:B------:R-:W2:Y:S01]  /*12e70*/  LDSM.16.M88.4 R148, [R215+0x800] ;  /* 0x00080000d794783b */ /* 0x000ea20000000200 */
[C---:B------:R-:W-:Y:S07]  /*12e80*/  HMMA.16816.F32 R24, R160.reuse, R166, R24 ;  /* 0x000000a6a018723c */ /* 0x040fee0000001818 */
[----:B------:R-:W-:Y:S01]  /*12e90*/  LDSM.16.M88.4 R164, [R215+0x1800] ;  /* 0x00180000d7a4783b */ /* 0x000fe20000000200 */
        /* <DEDUP_REMOVED lines=8> */
[----:B------:R-:W-:Y:S07]  /*12f20*/  LDSM.16.M88.4 R176, [R215+0x3000] ;  /* 0x00300000d7b0783b */ /* 0x000fee0000000200 */
[C---:B------:R-:W-:Y:S08]  /*12f30*/  HMMA.16816.F32 R52, R160.reuse, R152, R52 ;  /* 0x00000098a034723c */ /* 0x040ff00000001834 */
[C---:B------:R-:W-:Y:S01]  /*12f40*/  HMMA.16816.F32 R56, R160.reuse, R154, R56 ;  /* 0x0000009aa038723c */ /* 0x040fe20000001838 */
[----:B------:R-:W1:Y:S07]  /*12f50*/  LDSM.16.M88.4 R152, [R215+0x1000] ;  /* 0x00100000d798783b */ /* 0x000e6e0000000200 */
[C---:B------:R-:W-:Y:S08]  /*12f60*/  HMMA.16816.F32 R60, R160.reuse, R156, R60 ;  /* 0x0000009ca03c723c */ /* 0x040ff0000000183c */
[----:B------:R-:W-:Y:S01]  /*12f70*/  HMMA.16816.F32 R64, R160, R158, R64 ;  /* 0x0000009ea040723c */ /* 0x000fe20000001840 */
[----:B------:R-:W3:Y:S07]  /*12f80*/  LDSM.16.M88.4 R156, [R215+0x3800] ;  /* 0x00380000d79c783b */ /* 0x000eee0000000200 */
        /* <DEDUP_REMOVED lines=21> */
[C---:B---3--:R-:W-:Y:S04]  /*130e0*/  HMMA.16816.F32 R60, R180.reuse, R156, R60 ;  /* 0x0000009cb43c723c */ /* 0x048fe8000000183c */
[----:B------:R-:W-:Y:S04]  /*130f0*/  @P1 SHF.R.U32.HI R0, RZ, c[0x0][0x2cc], R2 ;  /* 0x0000b300ff001a19 */ /* 0x000fe80000011602 */
[----:B------:R-:W-:Y:S01]  /*13100*/  HMMA.16816.F32 R64, R180, R158, R64 ;  /* 0x0000009eb440723c */ /* 0x000fe20000001840 */
[----:B------:R-:W3:Y:S07]  /*13110*/  LDSM.16.M88.4 R156, [R212+0xf900] ;  /* 0x00f90000d49c783b */ /* 0x000eee0000000200 */
[C---:B------:R-:W-:Y:S01]  /*13120*/  HMMA.16816.F32 R4, R184.reuse, R136, R4 ;  /* 0x00000088b804723c */ /* 0x040fe20000001804 */
[----:B------:R-:W-:Y:S07]  /*13130*/  SHFL.IDX PT, R2, R0, RZ, 0x1c1f ;  /* 0x001c1fff00027589 */ /* 0x000fee00000e0000 */
[C---:B------:R-:W-:Y:S01]  /*13140*/  HMMA.16816.F32 R8, R184.reuse, R138, R8 ;  /* 0x0000008ab808723c */ /* 0x040fe20000001808 */
[----:B------:R-:W3:Y:S07]  /*13150*/  LDSM.16.M88.4 R136, [R227] ;  /* 0x00000000e388783b */ /* 0x000eee0000000200 */
[C---:B--2---:R-:W-:Y:S08]  /*13160*/  HMMA.16816.F32 R12, R184.reuse, R148, R12 ;  /* 0x00000094b80c723c */ /* 0x044ff0000000180c */
[C---:B------:R-:W-:Y:S01]  /*13170*/  HMMA.16816.F32 R16, R184.reuse, R150, R16 ;  /* 0x00000096b810723c */ /* 0x040fe20000001810 */
[----:B------:R-:W2:Y:S07]  /*13180*/  LDSM.16.M88.4 R148, [R226] ;  /* 0x00000000e294783b */ /* 0x000eae0000000200 */
[C---:B-1----:R-:W-:Y:S08]  /*13190*/  HMMA.16816.F32 R20, R184.reuse, R152, R20 ;  /* 0x00000098b814723c */ /* 0x042ff00000001814 */
[C---:B------:R-:W-:Y:S01]  /*131a0*/  HMMA.16816.F32 R24, R184.reuse, R154, R24 ;  /* 0x0000009ab818723c */ /* 0x040fe20000001818 */
[----:B------:R-:W1:Y:S07]  /*131b0*/  LDSM.16.M88.4 R152, [R225] ;  /* 0x00000000e198783b */ /* 0x000e6e0000000200 */
[C---:B------:R-:W-:Y:S08]  /*131c0*/  HMMA.16816.F32 R28, R184.reuse, R164, R28 ;  /* 0x000000a4b81c723c */ /* 0x040ff0000000181c */
[C---:B------:R-:W-:Y:S01]  /*131d0*/  HMMA.16816.F32 R32, R184.reuse, R166, R32 ;  /* 0x000000a6b820723c */ /* 0x040fe20000001820 */
[----:B------:R-:W-:Y:S07]  /*131e0*/  LDSM.16.M88.4 R164, [R223] ;  /* 0x00000000dfa4783b */ /* 0x000fee0000000200 */
        /* <DEDUP_REMOVED lines=14> */
[----:B------:R-:W4:Y:S07]  /*132d0*/  LDSM.16.M88.4 R136, [R218+0xc100] ;  /* 0x00c10000da88783b */ /* 0x000f2e0000000200 */
        /* <DEDUP_REMOVED lines=20> */
[----:B------:R-:W3:Y:S07]  /*13420*/  LDSM.16.M88.4 R176, [R218+0xf900] ;  /* 0x00f90000dab0783b */ /* 0x000eee0000000200 */
        /* <DEDUP_REMOVED lines=37> */
[----:B------:R-:W-:Y:S02]  /*13680*/  FMUL.FTZ R19, R19, c[0x0][0x320] ;  /* 0x0000c80013137a20 */ /* 0x000fe40000410000 */
[----:B------:R-:W-:Y:S02]  /*13690*/  FMUL.FTZ R16, R16, c[0x0][0x320] ;  /* 0x0000c80010107a20 */ /* 0x000fe40000410000 */
[----:B------:R-:W-:Y:S01]  /*136a0*/  FMUL.FTZ R17, R17, c[0x0][0x320] ;  /* 0x0000c80011117a20 */ /* 0x000fe20000410000 */
[----:B------:R3:W-:Y:S01]  /*136b0*/  MUFU.TANH R154, R7 ;  /* 0x00000007009a7308 */ /* 0x0007e20000002400 */
[----:B------:R-:W-:Y:S09]  /*136c0*/  FMUL.FTZ R18, R18, c[0x0][0x320] ;  /* 0x0000c80012127a20 */ /* 0x000ff20000410000 */
[----:B-----5:R-:W-:Y:S10]  /*136d0*/  MUFU.TANH R68, R18 ;  /* 0x0000001200447308 */ /* 0x020ff40000002400 */
[----:B------:R-:W-:Y:S01]  /*136e0*/  MUFU.TANH R153, R8 ;  /* 0x0000000800997308 */ /* 0x000fe20000002400 */
[----:B---3--:R-:W3:Y:S09]  /*136f0*/  LDSM.16.M88.4 R4, [R215+0x5000] ;  /* 0x00500000d704783b */ /* 0x008ef20000000200 */
[----:B------:R-:W-:Y:S10]  /*13700*/  MUFU.TANH R69, R17 ;  /* 0x0000001100457308 */ /* 0x000ff40000002400 */
[----:B------:R-:W-:Y:S10]  /*13710*/  MUFU.TANH R152, R9 ;  /* 0x0000000900987308 */ /* 0x000ff40000002400 */
[----:B------:R-:W-:Y:S10]  /*13720*/  MUFU.TANH R149, R10 ;  /* 0x0000000a00957308 */ /* 0x000ff40000002400 */
[----:B------:R4:W5:Y:S01]  /*13730*/  MUFU.TANH R148, R11 ;  /* 0x0000000b00947308 */ /* 0x0009620000002400 */
[C---:B---3--:R-:W-:Y:S09]  /*13740*/  HMMA.16816.F32 R20, R196.reuse, R4, R20 ;  /* 0x00000004c414723c */ /* 0x048ff20000001814 */
[----:B------:R-:W-:Y:S01]  /*13750*/  MUFU.TANH R139, R12 ;  /* 0x0000000c008b7308 */ /* 0x000fe20000002400 */
[C---:B------:R-:W-:Y:S01]  /*13760*/  HMMA.16816.F32 R24, R196.reuse, R6, R24 ;  /* 0x00000006c418723c */ /* 0x040fe20000001818 */
[----:B------:R-:W-:Y:S08]  /*13770*/  LDSM.16.M88.4 R4, [R215+0x6000] ;  /* 0x00600000d704783b */ /* 0x000ff00000000200 */
[----:B------:R-:W-:Y:S01]  /*13780*/  MUFU.TANH R138, R13 ;  /* 0x0000000d008a7308 */ /* 0x000fe20000002400 */
[----:B----4-:R-:W3:Y:S04]  /*13790*/  LDSM.16.M88.4 R8, [R215+0x5800] ;  /* 0x00580000d708783b */ /* 0x010ee80000000200 */
[----:B------:R-:W-:Y:S05]  /*137a0*/  FMUL.FTZ R20, R20, c[0x0][0x320] ;  /* 0x0000c80014147a20 */ /* 0x000fea0000410000 */
[----:B------:R-:W-:Y:S01]  /*137b0*/  MUFU.TANH R137, R14 ;  /* 0x0000000e00897308 */ /* 0x000fe20000002400 */
        /* <DEDUP_REMOVED lines=8> */
[----:B------:R1:W-:Y:S10]  /*13840*/  MUFU.TANH R71, R16 ;  /* 0x0000001000477308 */ /* 0x0003f40000002400 */
[----:B------:R-:W1:Y:S01]  /*13850*/  MUFU.TANH R150, R19 ;  /* 0x0000001300967308 */ /* 0x000e620000002400 */
[C---:B---3--:R-:W-:Y:S01]  /*13860*/  HMMA.16816.F32 R28, R196.reuse, R8, R28 ;  /* 0x00000008c41c723c */ /* 0x048fe2000000181c */
[----:B----4-:R-:W-:Y:S08]  /*13870*/  LDSM.16.M88.4 R12, [R215+0x7800] ;  /* 0x00780000d70c783b */ /* 0x010ff00000000200 */
[----:B------:R-:W-:Y:S01]  /*13880*/  MUFU.TANH R151, R20 ;  /* 0x0000001400977308 */ /* 0x000fe20000002400 */
[C---:B------:R-:W-:Y:S01]  /*13890*/  HMMA.16816.F32 R32, R196.reuse, R10, R32 ;  /* 0x0000000ac420723c */ /* 0x040fe20000001820 */
[----:B------:R-:W3:Y:S08]  /*138a0*/  LDSM.16.M88.4 R8, [R215+0x6800] ;  /* 0x00680000d708783b */ /* 0x000ef00000000200 */
[----:B------:R-:W4:Y:S01]  /*138b0*/  MUFU.TANH R23, R23 ;  /* 0x0000001700177308 */ /* 0x000f220000002400 */
[C---:B------:R-:W-:Y:S04]  /*138c0*/  HMMA.16816.F32 R36, R196.reuse, R4, R36 ;  /* 0x00000004c424723c */ /* 0x040fe80000001824 */
[----:B------:R-:W-:Y:S04]  /*138d0*/  FMUL.FTZ R31, R31, c[0x0][0x320] ;  /* 0x0000c8001f1f7a20 */ /* 0x000fe80000410000 */
[C---:B------:R-:W-:Y:S01]  /*138e0*/  HMMA.16816.F32 R40, R196.reuse, R6, R40 ;  /* 0x00000006c428723c */ /* 0x040fe20000001828 */
[----:B------:R-:W1:Y:S01]  /*138f0*/  MUFU.TANH R21, R21 ;  /* 0x0000001500157308 */ /* 0x000e620000002400 */
[----:B------:R-:W1:Y:S01]  /*13900*/  LDSM.16.M88.4 R4, [R215+0x7000] ;  /* 0x00700000d704783b */ /* 0x000e620000000200 */
[----:B------:R-:W-:Y:S04]  /*13910*/  DEPBAR.LE SB0, 0x0 ;  /* 0x000080000000791a */ /* 0x000fe80000000000 */
        /* <DEDUP_REMOVED lines=9> */
[----:B------:R-:W-:Y:S01]  /*139b0*/  FMUL.FTZ R37, R37, c[0x0][0x320] ;  /* 0x0000c80025257a20 */ /* 0x000fe20000410000 */
[C---:B---3--:R-:W-:Y:S01]  /*139c0*/  HMMA.16816.F32 R44, R196.reuse, R8, R44 ;  /* 0x00000008c42c723c */ /* 0x048fe2000000182c */
[----:B------:R3:W2:Y:S04]  /*139d0*/  SHFL.IDX PT, R8, R0, 0x1, 0x1c1f ;  /* 0x003c1f0000087f89 */ /* 0x0006a800000e0000 */
[----:B------:R-:W-:Y:S03]  /*139e0*/  FMUL.FTZ R40, R40, c[0x0][0x320] ;  /* 0x0000c80028287a20 */ /* 0x000fe60000410000 */
[----:B------:R-:W2:Y:S01]  /*139f0*/  MUFU.TANH R27, R27 ;  /* 0x0000001b001b7308 */ /* 0x000ea20000002400 */
[C---:B------:R-:W-:Y:S03]  /*13a00*/  HMMA.16816.F32 R48, R196.reuse, R10, R48 ;  /* 0x0000000ac430723c */ /* 0x040fe60000001830 */
[----:B------:R-:W-:Y:S02]  /*13a10*/  FMUL.FTZ R41, R41, c[0x0][0x320] ;  /* 0x0000c80029297a20 */ /* 0x000fe40000410000 */
[----:B------:R-:W-:Y:S02]  /*13a20*/  FMUL.FTZ R38, R38, c[0x0][0x320] ;  /* 0x0000c80026267a20 */ /* 0x000fe40000410000 */
[----:B------:R-:W-:Y:S02]  /*13a30*/  FMUL.FTZ R43, R43, c[0x0][0x320] ;  /* 0x0000c8002b2b7a20 */ /* 0x000fe40000410000 */
[----:B------:R-:W-:Y:S01]  /*13a40*/  MUFU.TANH R19, R40 ;  /* 0x0000002800137308 */ /* 0x000fe20000002400 */
[C---:B-1----:R-:W-:Y:S03]  /*13a50*/  HMMA.16816.F32 R52, R196.reuse, R4, R52 ;  /* 0x00000004c434723c */ /* 0x042fe60000001834 */
[----:B------:R-:W-:Y:S02]  /*13a60*/  FMUL.FTZ R33, R33, c[0x0][0x320] ;  /* 0x0000c80021217a20 */ /* 0x000fe40000410000 */
[----:B------:R-:W-:Y:S02]  /*13a70*/  FMUL.FTZ R42, R42, c[0x0][0x320] ;  /* 0x0000c8002a2a7a20 */ /* 0x000fe40000410000 */
[----:B---3--:R-:W-:Y:S01]  /*13a80*/  IMAD R0, R200, R205, 0x1 ;  /* 0x00000001c8007424 */ /* 0x008fe200078e02cd */
[C---:B------:R-:W-:Y:S01]  /*13a90*/  HMMA.16816.F32 R56, R196.reuse, R6, R56 ;  /* 0x00000006c438723c */ /* 0x040fe20000001838 */
[----:B------:R-:W-:Y:S03]  /*13aa0*/  MUFU.TANH R20, R41 ;  /* 0x0000002900147308 */ /* 0x000fe60000002400 */
[----:B------:R-:W-:Y:S01]  /*13ab0*/  IADD3 R0, R202, R0, -R204 ;  /* 0x00000000ca007210 */ /* 0x000fe20007ffe8cc */
[----:B------:R-:W-:Y:S02]  /*13ac0*/  FMUL.FTZ R35, R35, c[0x0][0x320] ;  /* 0x0000c80023237a20 */ /* 0x000fe40000410000 */
[----:B------:R-:W-:Y:S01]  /*13ad0*/  FMUL.FTZ R48, R48, c[0x0][0x320] ;  /* 0x0000c80030307a20 */ /* 0x000fe20000410000 */
[C---:B------:R-:W-:Y:S03]  /*13ae0*/  HMMA.16816.F32 R60, R196.reuse, R12, R60 ;  /* 0x0000000cc43c723c */ /* 0x040fe6000000183c */
[----:B------:R-:W-:Y:S01]  /*13af0*/  MUFU.TANH R43, R43 ;  /* 0x0000002b002b7308 */ /* 0x000fe20000002400 */
[----:B------:R-:W-:Y:S02]  /*13b00*/  FMUL.FTZ R49, R49, c[0x0][0x320] ;  /* 0x0000c80031317a20 */ /* 0x000fe40000410000 */
[----:B------:R-:W-:Y:S02]  /*13b10*/  FMUL.FTZ R45, R45, c[0x0][0x320] ;  /* 0x0000c8002d2d7a20 */ /* 0x000fe40000410000 */
[----:B------:R-:W-:Y:S04]  /*13b20*/  HMMA.16816.F32 R64, R196, R14, R64 ;  /* 0x0000000ec440723c */ /* 0x000fe80000001840 */
[----:B------:R-:W-:Y:S01]  /*13b30*/  FMUL.FTZ R46, R46, c[0x0][0x320] ;  /* 0x0000c8002e2e7a20 */ /* 0x000fe20000410000 */
[----:B------:R1:W-:Y:S01]  /*13b40*/  MUFU.TANH R6, R48 ;  /* 0x0000003000067308 */ /* 0x0003e20000002400 */
[----:B------:R-:W-:Y:S02]  /*13b50*/  IMAD.IADD R0, R0, 0x1, -R201 ;  /* 0x0000000100007824 */ /* 0x000fe400078e0ac9 */
[----:B------:R-:W-:Y:S04]  /*13b60*/  FMUL.FTZ R10, R57, c[0x0][0x320] ;  /* 0x0000c800390a7a20 */ /* 0x000fe80000410000 */
[----:B------:R-:W-:Y:S01]  /*13b70*/  FMUL.FTZ R5, R56, c[0x0][0x320] ;  /* 0x0000c80038057a20 */ /* 0x000fe20000410000 */
[C---:B------:R-:W-:Y:S01]  /*13b80*/  IADD3 R2, R0.reuse, R2, RZ ;  /* 0x0000000200027210 */ /* 0x040fe20007ffe0ff */
[----:B--2---:R-:W-:Y:S01]  /*13b90*/  IMAD.IADD R0, R0, 0x1, R8 ;  /* 0x0000000100007824 */ /* 0x004fe200078e0208 */
        /* <DEDUP_REMOVED lines=8> */
[----:B------:R-:W-:Y:S01]  /*13c20*/  ISETP.GT.AND P1, PT, R0, 0x9, PT ;  /* 0x000000090000780c */ /* 0x000fe20003f24270 */
[----:B------:R-:W-:Y:S01]  /*13c30*/  FMUL.FTZ R54, R54, c[0x0][0x320] ;  /* 0x0000c80036367a20 */ /* 0x000fe20000410000 */
[----:B------:R-:W3:Y:S01]  /*13c40*/  MUFU.TANH R24, R24 ;  /* 0x0000001800187308 */ /* 0x000ee20000002400 */
[----:B------:R-:W-:Y:S01]  /*13c50*/  ISETP.GT.AND P2, PT, R2, RZ, PT ;  /* 0x000000ff0200720c */ /* 0x000fe20003f44270 */
        /* <DEDUP_REMOVED lines=8> */
[----:B------:R-:W2:Y:S01]  /*13ce0*/  MUFU.TANH R31, R31 ;  /* 0x0000001f001f7308 */ /* 0x000ea20000002400 */
[----:B------:R-:W-:Y:S01]  /*13cf0*/  ISETP.GT.AND P2, PT, R2, 0x9, PT ;  /* 0x000000090200780c */ /* 0x000fe20003f44270 */
[----:B------:R-:W-:Y:S01]  /*13d00*/  FMUL.FTZ R61, R61, c[0x0][0x320] ;  /* 0x0000c8003d3d7a20 */ /* 0x000fe20000410000 */
[----:B-----5:R-:W-:Y:S01]  /*13d10*/  FSEL R18, R148, -INF , P1 ;  /* 0xff80000094127808 */ /* 0x020fe20000800000 */
[----:B------:R-:W-:Y:S01]  /*13d20*/  FMUL.FTZ R64, R64, c[0x0][0x320] ;  /* 0x0000c80040407a20 */ /* 0x000fe20000410000 */
[----:B------:R-:W-:Y:S01]  /*13d30*/  ISETP.GT.AND P1, PT, R0, 0x11, PT ;  /* 0x000000110000780c */ /* 0x000fe20003f24270 */
[----:B------:R-:W-:Y:S01]  /*13d40*/  FMUL.FTZ R65, R65, c[0x0][0x320] ;  /* 0x0000c80041417a20 */ /* 0x000fe20000410000 */
[----:B------:R-:W-:Y:S01]  /*13d50*/  FSEL R16, R154, -INF , P3 ;  /* 0xff8000009a107808 */ /* 0x000fe20001800000 */
[----:B------:R-:W-:Y:S01]  /*13d60*/  FMUL.FTZ R55, R55, c[0x0][0x320] ;  /* 0x0000c80037377a20 */ /* 0x000fe20000410000 */
[----:B------:R-:W-:Y:S01]  /*13d70*/  ISETP.GT.AND P3, PT, R2, 0x10, PT ;  /* 0x000000100200780c */ /* 0x000fe20003f64270 */
[----:B------:R-:W5:Y:S01]  /*13d80*/  MUFU.TANH R25, R25 ;  /* 0x0000001900197308 */ /* 0x000f620000002400 */
[----:B------:R-:W-:Y:S01]  /*13d90*/  FSEL R12, R152, -INF , P2 ;  /* 0xff800000980c7808 */ /* 0x000fe20001000000 */
[----:B------:R-:W-:Y:S01]  /*13da0*/  FMUL.FTZ R58, R58, c[0x0][0x320] ;  /* 0x0000c8003a3a7a20 */ /* 0x000fe20000410000 */
[----:B-1----:R-:W-:Y:S01]  /*13db0*/  FSEL R48, R136, -INF , P1 ;  /* 0xff80000088307808 */ /* 0x002fe20000800000 */
[----:B------:R-:W-:Y:S01]  /*13dc0*/  FMUL.FTZ R59, R59, c[0x0][0x320] ;  /* 0x0000c8003b3b7a20 */ /* 0x000fe20000410000 */
[----:B------:R-:W-:Y:S01]  /*13dd0*/  ISETP.GT.AND P1, PT, R0, 0x19, PT ;  /* 0x000000190000780c */ /* 0x000fe20003f24270 */
[----:B------:R-:W-:Y:S01]  /*13de0*/  FMUL.FTZ R62, R62, c[0x0][0x320] ;  /* 0x0000c8003e3e7a20 */ /* 0x000fe20000410000 */
[----:B------:R-:W-:Y:S01]  /*13df0*/  FSEL R17, R149, -INF , P0 ;  /* 0xff80000095117808 */ /* 0x000fe20000000000 */
[----:B------:R-:W-:Y:S01]  /*13e00*/  FMUL.FTZ R63, R63, c[0x0][0x320] ;  /* 0x0000c8003f3f7a20 */ /* 0x000fe20000410000 */
[----:B------:R-:W-:Y:S01]  /*13e10*/  ISETP.GT.AND P0, PT, R0, 0x10, PT ;  /* 0x000000100000780c */ /* 0x000fe20003f04270 */
[----:B------:R-:W1:Y:S01]  /*13e20*/  MUFU.TANH R26, R26 ;  /* 0x0000001a001a7308 */ /* 0x000e620000002400 */
[C---:B------:R-:W-:Y:S01]  /*13e30*/  ISETP.GT.AND P2, PT, R2.reuse, 0x11, PT ;  /* 0x000000110200780c */ /* 0x040fe20003f44270 */
[----:B------:R-:W-:Y:S01]  /*13e40*/  FMUL.FTZ R67, R67, c[0x0][0x320] ;  /* 0x0000c80043437a20 */ /* 0x000fe20000410000 */
[----:B------:R-:W-:Y:S02]  /*13e50*/  FSEL R32, R139, -INF , P3 ;  /* 0xff8000008b207808 */ /* 0x000fe40001800000 */
[----:B------:R-:W-:Y:S02]  /*13e60*/  ISETP.GT.AND P3, PT, R2, 0x18, PT ;  /* 0x000000180200780c */ /* 0x000fe40003f64270 */
[----:B------:R-:W-:Y:S02]  /*13e70*/  FSEL R40, R138, -INF , P2 ;  /* 0xff8000008a287808 */ /* 0x000fe40001000000 */
[----:B------:R-:W-:Y:S01]  /*13e80*/  ISETP.GT.AND P2, PT, R2, 0x19, PT ;  /* 0x000000190200780c */ /* 0x000fe20003f44270 */
[----:B------:R-:W1:Y:S01]  /*13e90*/  MUFU.TANH R28, R28 ;  /* 0x0000001c001c7308 */ /* 0x000e620000002400 */
[----:B------:R-:W-:Y:S02]  /*13ea0*/  FSEL R41, R137, -INF , P0 ;  /* 0xff80000089297808 */ /* 0x000fe40000000000 */
[----:B------:R-:W-:Y:S02]  /*13eb0*/  ISETP.GT.AND P0, PT, R0, 0x18, PT ;  /* 0x000000180000780c */ /* 0x000fe40003f04270 */
[----:B------:R-:W-:Y:S02]  /*13ec0*/  FSEL R150, R150, -INF , P1 ;  /* 0xff80000096967808 */ /* 0x000fe40000800000 */
[----:B------:R-:W-:Y:S02]  /*13ed0*/  ISETP.GT.AND P1, PT, R0, 0x21, PT ;  /* 0x000000210000780c */ /* 0x000fe40003f24270 */
[----:B--2---:R-:W-:Y:S01]  /*13ee0*/  FSEL R49, R71, -INF , P3 ;  /* 0xff80000047317808 */ /* 0x004fe20001800000 */
[----:B------:R-:W2:Y:S01]  /*13ef0*/  MUFU.TANH R29, R29 ;  /* 0x0000001d001d7308 */ /* 0x000ea20000002400 */
[----:B------:R-:W-:Y:S02]  /*13f00*/  ISETP.GT.AND P3, PT, R2, 0x20, PT ;  /* 0x000000200200780c */ /* 0x000fe40003f64270 */
[----:B----4-:R-:W-:Y:S02]  /*13f10*/  FSEL R154, R23, -INF , P1 ;  /* 0xff800000179a7808 */ /* 0x010fe40000800000 */
[----:B------:R-:W-:Y:S02]  /*13f20*/  ISETP.GT.AND P1, PT, R0, 0x29, PT ;  /* 0x000000290000780c */ /* 0x000fe40003f24270 */
[C---:B------:R-:W-:Y:S02]  /*13f30*/  ISETP.GT.AND P4, PT, R2.reuse, 0x8, PT ;  /* 0x000000080200780c */ /* 0x040fe40003f84270 */
[----:B------:R-:W-:Y:S01]  /*13f40*/  FSEL R56, R69, -INF , P2 ;  /* 0xff80000045387808 */ /* 0x000fe20001000000 */
[----:B------:R-:W4:Y:S01]  /*13f50*/  MUFU.TANH R30, R30 ;  /* 0x0000001e001e7308 */ /* 0x000f220000002400 */
[----:B------:R-:W-:Y:S02]  /*13f60*/  ISETP.GT.AND P2, PT, R2, 0x21, PT ;  /* 0x000000210200780c */ /* 0x000fe40003f44270 */
[----:B------:R-:W-:Y:S02]  /*13f70*/  FSEL R57, R68, -INF , P0 ;  /* 0xff80000044397808 */ /* 0x000fe40000000000 */
[----:B------:R-:W-:Y:S02]  /*13f80*/  ISETP.GT.AND P0, PT, R0, 0x20, PT ;  /* 0x000000200000780c */ /* 0x000fe40003f04270 */
[----:B------:R-:W-:Y:S02]  /*13f90*/  FSEL R151, R151, -INF , P3 ;  /* 0xff80000097977808 */ /* 0x000fe40001800000 */
[----:B------:R-:W-:Y:S01]  /*13fa0*/  ISETP.GT.AND P3, PT, R2, 0x28, PT ;  /* 0x000000280200780c */ /* 0x000fe20003f64270 */
[----:B------:R-:W1:Y:S01]  /*13fb0*/  MUFU.TANH R35, R35 ;  /* 0x0000002300237308 */ /* 0x000e620000002400 */
[----:B------:R-:W-:Y:S02]  /*13fc0*/  FSEL R152, R21, -INF , P2 ;  /* 0xff80000015987808 */ /* 0x000fe40001000000 */
[----:B------:R-:W-:Y:S02]  /*13fd0*/  FSEL R9, R153, -INF , P4 ;  /* 0xff80000099097808 */ /* 0x000fe40002000000 */
[----:B------:R-:W-:Y:S02]  /*13fe0*/  FSEL R153, R22, -INF , P0 ;  /* 0xff80000016997808 */ /* 0x000fe40000000000 */
[C---:B------:R-:W-:Y:S02]  /*13ff0*/  ISETP.GT.AND P0, PT, R0.reuse, 0x28, PT ;  /* 0x000000280000780c */ /* 0x040fe40003f04270 */
[----:B------:R-:W-:Y:S01]  /*14000*/  FSEL R158, R27, -INF , P1 ;  /* 0xff8000001b9e7808 */ /* 0x000fe20000800000 */
[----:B------:R-:W2:Y:S01]  /*14010*/  MUFU.TANH R39, R39 ;  /* 0x0000002700277308 */ /* 0x000ea20000002400 */
[----:B------:R-:W-:Y:S02]  /*14020*/  ISETP.GT.AND P1, PT, R0, 0x31, PT ;  /* 0x000000310000780c */ /* 0x000fe40003f24270 */
[----:B------:R-:W-:Y:S02]  /*14030*/  ISETP.GT.AND P2, PT, R2, 0x29, PT ;  /* 0x000000290200780c */ /* 0x000fe40003f44270 */
[----:B---3--:R-:W-:Y:S02]  /*14040*/  FSEL R155, R24, -INF , P3 ;  /* 0xff800000189b7808 */ /* 0x008fe40001800000 */
[C---:B------:R-:W-:Y:S02]  /*14050*/  ISETP.GT.AND P3, PT, R2.reuse, 0x30, PT ;  /* 0x000000300200780c */ /* 0x040fe40003f64270 */
[----:B------:R-:W-:Y:S01]  /*14060*/  FSEL R166, R31, -INF , P1 ;  /* 0xff8000001fa67808 */ /* 0x000fe20000800000 */
[----:B------:R-:W3:Y:S01]  /*14070*/  MUFU.TANH R33, R33 ;  /* 0x0000002100217308 */ /* 0x000ee20000002400 */
[----:B-----5:R-:W-:Y:S02]  /*14080*/  FSEL R156, R25, -INF , P2 ;  /* 0xff800000199c7808 */ /* 0x020fe40001000000 */
[----:B------:R-:W-:Y:S02]  /*14090*/  ISETP.GT.AND P2, PT, R2, 0x31, PT ;  /* 0x000000310200780c */ /* 0x000fe40003f44270 */
[----:B-1----:R-:W-:Y:S02]  /*140a0*/  FSEL R157, R26, -INF , P0 ;  /* 0xff8000001a9d7808 */ /* 0x002fe40000000000 */
[C---:B------:R-:W-:Y:S02]  /*140b0*/  ISETP.GT.AND P0, PT, R0.reuse, 0x30, PT ;  /* 0x000000300000780c */ /* 0x040fe40003f04270 */
[----:B------:R-:W-:Y:S01]  /*140c0*/  ISETP.GT.AND P1, PT, R0, 0x39, PT ;  /* 0x000000390000780c */ /* 0x000fe20003f24270 */
[----:B------:R-:W1:Y:S01]  /*140d0*/  MUFU.TANH R34, R34 ;  /* 0x0000002200227308 */ /* 0x000e620000002400 */
[----:B------:R-:W-:Y:S02]  /*140e0*/  FSEL R159, R28, -INF , P3 ;  /* 0xff8000001c9f7808 */ /* 0x000fe40001800000 */
[----:B------:R-:W-:Y:S02]  /*140f0*/  ISETP.GT.AND P3, PT, R2, 0x38, PT ;  /* 0x000000380200780c */ /* 0x000fe40003f64270 */
[----:B--2---:R-:W-:Y:S02]  /*14100*/  FSEL R164, R29, -INF , P2 ;  /* 0xff8000001da47808 */ /* 0x004fe40001000000 */
[----:B----4-:R-:W-:Y:S02]  /*14110*/  FSEL R165, R30, -INF , P0 ;  /* 0xff8000001ea57808 */ /* 0x010fe40000000000 */
[----:B------:R-:W-:Y:S01]  /*14120*/  ISETP.GT.AND P0, PT, R0, 0x38, PT ;  /* 0x000000380000780c */ /* 0x000fe20003f04270 */
[----:B------:R-:W2:Y:S01]  /*14130*/  MUFU.TANH R36, R36 ;  /* 0x0000002400247308 */ /* 0x000ea20000002400 */
[----:B------:R-:W-:Y:S02]  /*14140*/  ISETP.GT.AND P2, PT, R2, 0x39, PT ;  /* 0x000000390200780c */ /* 0x000fe40003f44270 */
[----:B------:R-:W-:Y:S02]  /*14150*/  FSEL R170, R35, -INF , P1 ;  /* 0xff80000023aa7808 */ /* 0x000fe40000800000 */
[----:B------:R-:W-:Y:S02]  /*14160*/  ISETP.GT.AND P1, PT, R0, 0x41, PT ;  /* 0x000000410000780c */ /* 0x000fe40003f24270 */
[----:B------:R-:W-:Y:S02]  /*14170*/  FSEL R167, R167, -INF , P3 ;  /* 0xff800000a7a77808 */ /* 0x000fe40001800000 */
[----:B------:R-:W-:Y:S01]  /*14180*/  ISETP.GT.AND P3, PT, R2, 0x40, PT ;  /* 0x000000400200780c */ /* 0x000fe20003f64270 */
[----:B------:R-:W4:Y:S01]  /*14190*/  MUFU.TANH R37, R37 ;  /* 0x0000002500257308 */ /* 0x000f220000002400 */
[----:B------:R-:W-:Y:S02]  /*141a0*/  FSEL R175, R39, -INF , P1 ;  /* 0xff80000027af7808 */ /* 0x000fe40000800000 */
[----:B------:R-:W-:Y:S02]  /*141b0*/  ISETP.GT.AND P1, PT, R0, 0x49, PT ;  /* 0x000000490000780c */ /* 0x000fe40003f24270 */
[----:B---3--:R-:W-:Y:S02]  /*141c0*/  FSEL R168, R33, -INF , P2 ;  /* 0xff80000021a87808 */ /* 0x008fe40001000000 */
[----:B------:R-:W-:Y:S02]  /*141d0*/  ISETP.GT.AND P2, PT, R2, 0x41, PT ;  /* 0x000000410200780c */ /* 0x000fe40003f44270 */
[----:B-1----:R-:W-:Y:S01]  /*141e0*/  FSEL R169, R34, -INF , P0 ;  /* 0xff80000022a97808 */ /* 0x002fe20000000000 */
[----:B------:R-:W1:Y:S01]  /*141f0*/  MUFU.TANH R38, R38 ;  /* 0x0000002600267308 */ /* 0x000e620000002400 */
[----:B------:R-:W-:Y:S02]  /*14200*/  ISETP.GT.AND P0, PT, R0, 0x40, PT ;  /* 0x000000400000780c */ /* 0x000fe40003f04270 */
[----:B------:R-:W-:Y:S02]  /*14210*/  FSEL R201, R43, -INF , P1 ;  /* 0xff8000002bc97808 */ /* 0x000fe40000800000 */
[----:B--2---:R-:W-:Y:S02]  /*14220*/  FSEL R171, R36, -INF , P3 ;  /* 0xff80000024ab7808 */ /* 0x004fe40001800000 */
[----:B------:R-:W-:Y:S02]  /*14230*/  ISETP.GT.AND P3, PT, R2, 0x48, PT ;  /* 0x000000480200780c */ /* 0x000fe40003f64270 */
[----:B------:R-:W-:Y:S01]  /*14240*/  ISETP.GT.AND P1, PT, R0, 0x58, PT ;  /* 0x000000580000780c */ /* 0x000fe20003f24270 */
[----:B------:R-:W2:Y:S01]  /*14250*/  MUFU.TANH R42, R42 ;  /* 0x0000002a002a7308 */ /* 0x000ea20000002400 */
[----:B------:R-:W-:Y:S02]  /*14260*/  FSEL R177, R19, -INF , P3 ;  /* 0xff80000013b17808 */ /* 0x000fe40001800000 */
[C---:B------:R-:W-:Y:S01]  /*14270*/  ISETP.GT.AND P3, PT, R2.reuse, 0x51, PT ;  /* 0x000000510200780c */ /* 0x040fe20003f64270 */
[----:B------:R-:W3:Y:S01]  /*14280*/  LDL R19, [R1+0x30] ;  /* 0x0000300001137983 */ /* 0x000ee20000100800 */
[----:B----4-:R-:W-:Y:S02]  /*14290*/  FSEL R173, R37, -INF , P2 ;  /* 0xff80000025ad7808 */ /* 0x010fe40001000000 */
[----:B------:R-:W-:Y:S02]  /*142a0*/  ISETP.GT.AND P2, PT, R2, 0x49, PT ;  /* 0x000000490200780c */ /* 0x000fe40003f44270 */
[----:B------:R-:W-:Y:S01]  /*142b0*/  FMNMX.FTZ R4, R7, R3, !PT ;  /* 0x0000000307047209 */ /* 0x000fe20007810000 */
[----:B------:R-:W4:Y:S01]  /*142c0*/  MUFU.TANH R50, R50 ;  /* 0x0000003200327308 */ /* 0x000f220000002400 */
[----:B------:R-:W-:Y:S02]  /*142d0*/  FSEL R178, R20, -INF , P2 ;  /* 0xff80000014b27808 */ /* 0x000fe40001000000 */
[----:B------:R-:W5:Y:S01]  /*142e0*/  LDL.64 R20, [R1+0x58] ;  /* 0x0000580001147983 */ /* 0x000f620000100a00 */
[----:B-1----:R-:W-:Y:S02]  /*142f0*/  FSEL R174, R38, -INF , P0 ;  /* 0xff80000026ae7808 */ /* 0x002fe40000000000 */
[----:B------:R-:W-:Y:S02]  /*14300*/  ISETP.GT.AND P0, PT, R0, 0x48, PT ;  /* 0x000000480000780c */ /* 0x000fe40003f04270 */
[----:B------:R-:W-:Y:S02]  /*14310*/  FMNMX.FTZ R4, R8, R4, !PT ;  /* 0x0000000408047209 */ /* 0x000fe40007810000 */
[----:B------:R-:W1:Y:S01]  /*14320*/  MUFU.TANH R45, R45 ;  /* 0x0000002d002d7308 */ /* 0x000e620000002400 */
[----:B------:R-:W-:Y:S02]  /*14330*/  ISETP.GT.AND P4, PT, R2, 0x50, PT ;  /* 0x000000500200780c */ /* 0x000fe40003f84270 */
[----:B------:R-:W-:Y:S02]  /*14340*/  FMNMX.FTZ R4, R9, R4, !PT ;  /* 0x0000000409047209 */ /* 0x000fe40007810000 */
[----:B--2---:R-:W-:Y:S02]  /*14350*/  FSEL R179, R42, -INF , P0 ;  /* 0xff8000002ab37808 */ /* 0x004fe40000000000 */
[----:B------:R-:W-:Y:S02]  /*14360*/  ISETP.GT.AND P0, PT, R0, 0x50, PT ;  /* 0x000000500000780c */ /* 0x000fe40003f04270 */
[----:B------:R-:W-:Y:S01]  /*14370*/  FMNMX.FTZ R4, R12, R4, !PT ;  /* 0x000000040c047209 */ /* 0x000fe20007810000 */
[----:B------:R-:W2:Y:S01]  /*14380*/  MUFU.TANH R46, R46 ;  /* 0x0000002e002e7308 */ /* 0x000ea20000002400 */
[----:B------:R-:W-:Y:S02]  /*14390*/  ISETP.GT.AND P2, PT, R0, 0x51, PT ;  /* 0x000000510000780c */ /* 0x000fe40003f44270 */
[----:B------:R-:W-:Y:S02]  /*143a0*/  FMNMX.FTZ R4, R32, R4, !PT ;  /* 0x0000000420047209 */ /* 0x000fe40007810000 */
[----:B----4-:R-:W-:Y:S02]  /*143b0*/  FSEL R210, R50, -INF , P1 ;  /* 0xff80000032d27808 */ /* 0x010fe40000800000 */
[----:B------:R-:W-:Y:S02]  /*143c0*/  ISETP.GT.AND P1, PT, R2, 0x68, PT ;  /* 0x000000680200780c */ /* 0x000fe40003f24270 */
[----:B------:R-:W-:Y:S01]  /*143d0*/  FMNMX.FTZ R4, R40, R4, !PT ;  /* 0x0000000428047209 */ /* 0x000fe20007810000 */
[----:B------:R-:W4:Y:S01]  /*143e0*/  MUFU.TANH R14, R5 ;  /* 0x00000005000e7308 */ /* 0x000f220000002400 */
[C---:B------:R-:W-:Y:S02]  /*143f0*/  ISETP.GT.AND P5, PT, R2.reuse, 0x70, PT ;  /* 0x000000700200780c */ /* 0x040fe40003fa4270 */
[----:B------:R-:W-:Y:S02]  /*14400*/  FMNMX.FTZ R4, R49, R4, !PT ;  /* 0x0000000431047209 */ /* 0x000fe40007810000 */
[----:B-1----:R-:W-:Y:S02]  /*14410*/  FSEL R204, R45, -INF , P3 ;  /* 0xff8000002dcc7808 */ /* 0x002fe40001800000 */
[----:B------:R-:W-:Y:S02]  /*14420*/  ISETP.GT.AND P3, PT, R2, 0x59, PT ;  /* 0x000000590200780c */ /* 0x000fe40003f64270 */
[----:B------:R-:W-:Y:S01]  /*14430*/  FMNMX.FTZ R4, R56, R4, !PT ;  /* 0x0000000438047209 */ /* 0x000fe20007810000 */
[----:B------:R-:W1:Y:S01]  /*14440*/  MUFU.TANH R51, R51 ;  /* 0x0000003300337308 */ /* 0x000e620000002400 */
[----:B------:R-:W-:Y:S02]  /*14450*/  FSEL R208, R11, -INF , P3 ;  /* 0xff8000000bd07808 */ /* 0x000fe40001800000 */
[----:B------:R-:W3:Y:S01]  /*14460*/  LDL R11, [R1+0x8] ;  /* 0x00000800010b7983 */ /* 0x000ee20000100800 */
[----:B--2---:R-:W-:Y:S02]  /*14470*/  FSEL R207, R46, -INF , P0 ;  /* 0xff8000002ecf7808 */ /* 0x004fe40000000000 */
[----:B------:R-:W-:Y:S02]  /*14480*/  ISETP.GT.AND P0, PT, R0, 0x59, PT ;  /* 0x000000590000780c */ /* 0x000fe40003f04270 */
[----:B------:R-:W-:Y:S02]  /*14490*/  FMNMX.FTZ R4, R151, R4, !PT ;  /* 0x0000000497047209 */ /* 0x000fe40007810000 */
[----:B------:R-:W2:Y:S01]  /*144a0*/  MUFU.TANH R10, R10 ;  /* 0x0000000a000a7308 */ /* 0x000ea20000002400 */
[----:B------:R-:W-:Y:S02]  /*144b0*/  ISETP.GT.AND P3, PT, R2, 0x78, PT ;  /* 0x000000780200780c */ /* 0x000fe40003f64270 */
[----:B------:R-:W-:Y:S02]  /*144c0*/  FMNMX.FTZ R4, R152, R4, !PT ;  /* 0x0000000498047209 */ /* 0x000fe40007810000 */
[----:B----4-:R-:W-:Y:S02]  /*144d0*/  FSEL R249, R14, -INF , P1 ;  /* 0xff8000000ef97808 */ /* 0x010fe40000800000 */
[----:B------:R-:W4:Y:S01]  /*144e0*/  LDL.64 R14, [R1+0x48] ;  /* 0x00004800010e7983 */ /* 0x000f220000100a00 */
[----:B------:R-:W-:Y:S02]  /*144f0*/  FMNMX.FTZ R4, R155, R4, !PT ;  /* 0x000000049b047209 */ /* 0x000fe40007810000 */
[----:B------:R-:W-:Y:S01]  /*14500*/  FMNMX.FTZ R5, R13, R70, !PT ;  /* 0x000000460d057209 */ /* 0x000fe20007810000 */
[----:B------:R-:W2:Y:S01]  /*14510*/  MUFU.TANH R44, R44 ;  /* 0x0000002c002c7308 */ /* 0x000ea20000002400 */
[----:B------:R-:W-:Y:S02]  /*14520*/  FMNMX.FTZ R4, R156, R4, !PT ;  /* 0x000000049c047209 */ /* 0x000fe40007810000 */
[----:B-1----:R-:W-:Y:S02]  /*14530*/  FSEL R237, R51, -INF , P0 ;  /* 0xff80000033ed7808 */ /* 0x002fe40000000000 */
[----:B------:R-:W-:Y:S02]  /*14540*/  ISETP.GT.AND P0, PT, R2, 0x69, PT ;  /* 0x000000690200780c */ /* 0x000fe40003f04270 */
[----:B------:R-:W-:Y:S02]  /*14550*/  FMNMX.FTZ R5, R16, R5, !PT ;  /* 0x0000000510057209 */ /* 0x000fe40007810000 */
[----:B------:R-:W-:Y:S01]  /*14560*/  FMNMX.FTZ R4, R159, R4, !PT ;  /* 0x000000049f047209 */ /* 0x000fe20007810000 */
[----:B------:R-:W1:Y:S01]  /*14570*/  MUFU.TANH R47, R47 ;  /* 0x0000002f002f7308 */ /* 0x000e620000002400 */
[----:B------:R-:W-:Y:S02]  /*14580*/  FMNMX.FTZ R5, R17, R5, !PT ;  /* 0x0000000511057209 */ /* 0x000fe40007810000 */
[----:B--2---:R-:W-:Y:S02]  /*14590*/  FSEL R252, R10, -INF , P0 ;  /* 0xff8000000afc7808 */ /* 0x004fe40000000000 */
[----:B------:R-:W2:Y:S01]  /*145a0*/  LDL R10, [R1+0x4] ;  /* 0x00000400010a7983 */ /* 0x000ea20000100800 */
[----:B------:R-:W-:Y:S02]  /*145b0*/  FMNMX.FTZ R4, R164, R4, !PT ;  /* 0x00000004a4047209 */ /* 0x000fe40007810000 */
[----:B------:R-:W-:Y:S02]  /*145c0*/  FMNMX.FTZ R5, R18, R5, !PT ;  /* 0x0000000512057209 */ /* 0x000fe40007810000 */
[----:B------:R-:W-:Y:S01]  /*145d0*/  FMNMX.FTZ R4, R167, R4, !PT ;  /* 0x00000004a7047209 */ /* 0x000fe20007810000 */
[----:B------:R-:W1:Y:S01]  /*145e0*/  MUFU.TANH R52, R52 ;  /* 0x0000003400347308 */ /* 0x000e620000002400 */
[----:B------:R-:W-:Y:S02]  /*145f0*/  FMNMX.FTZ R5, R41, R5, !PT ;  /* 0x0000000529057209 */ /* 0x000fe40007810000 */
[----:B------:R-:W-:Y:S02]  /*14600*/  FMNMX.FTZ R4, R168, R4, !PT ;  /* 0x00000004a8047209 */ /* 0x000fe40007810000 */
        /* <DEDUP_REMOVED lines=8> */
[----:B------:R-:W-:Y:S01]  /*14690*/  FSEL R202, R44, -INF , P4 ;  /* 0xff8000002cca7808 */ /* 0x000fe20002000000 */
[----:B------:R-:W1:Y:S01]  /*146a0*/  MUFU.TANH R60, R60 ;  /* 0x0000003c003c7308 */ /* 0x000e620000002400 */
[----:B------:R-:W-:Y:S02]  /*146b0*/  FMNMX.FTZ R4, R178, R4, !PT ;  /* 0x00000004b2047209 */ /* 0x000fe40007810000 */
[----:B------:R-:W-:Y:S02]  /*146c0*/  FMNMX.FTZ R5, R154, R5, !PT ;  /* 0x000000059a057209 */ /* 0x000fe40007810000 */
[----:B------:R-:W-:Y:S02]  /*146d0*/  ISETP.GT.AND P4, PT, R2, 0x58, PT ;  /* 0x000000580200780c */ /* 0x000fe40003f84270 */
[----:B------:R-:W-:Y:S02]  /*146e0*/  FMNMX.FTZ R4, R202, R4, !PT ;  /* 0x00000004ca047209 */ /* 0x000fe40007810000 */
[----:B------:R-:W-:Y:S01]  /*146f0*/  FMNMX.FTZ R5, R157, R5, !PT ;  /* 0x000000059d057209 */ /* 0x000fe20007810000 */
[----:B------:R-:W1:Y:S01]  /*14700*/  MUFU.TANH R61, R61 ;  /* 0x0000003d003d7308 */ /* 0x000e620000002400 */
[----:B------:R-:W-:Y:S02]  /*14710*/  FSEL R209, R6, -INF , P4 ;  /* 0xff80000006d17808 */ /* 0x000fe40002000000 */
[----:B------:R-:W-:Y:S02]  /*14720*/  FMNMX.FTZ R4, R204, R4, !PT ;  /* 0x00000004cc047209 */ /* 0x000fe40007810000 */
[----:B------:R-:W-:Y:S02]  /*14730*/  FMNMX.FTZ R5, R158, R5, !PT ;  /* 0x000000059e057209 */ /* 0x000fe40007810000 */
[----:B------:R-:W-:Y:S02]  /*14740*/  ISETP.GT.AND P4, PT, R2, 0x60, PT ;  /* 0x000000600200780c */ /* 0x000fe40003f84270 */
[----:B------:R-:W-:Y:S01]  /*14750*/  FMNMX.FTZ R4, R209, R4, !PT ;  /* 0x00000004d1047209 */ /* 0x000fe20007810000 */
[----:B------:R-:W1:Y:S01]  /*14760*/  MUFU.TANH R64, R64 ;  /* 0x0000004000407308 */ /* 0x000e620000002400 */
[----:B------:R-:W-:Y:S02]  /*14770*/  FMNMX.FTZ R5, R165, R5, !PT ;  /* 0x00000005a5057209 */ /* 0x000fe40007810000 */
[----:B-1----:R-:W-:Y:S02]  /*14780*/  FSEL R206, R47, -INF , P2 ;  /* 0xff8000002fce7808 */ /* 0x002fe40001000000 */
[----:B------:R-:W-:Y:S02]  /*14790*/  FSEL R245, R52, -INF , P4 ;  /* 0xff80000034f57808 */ /* 0x000fe40002000000 */
[----:B------:R-:W-:Y:S02]  /*147a0*/  ISETP.GT.AND P2, PT, R2, 0x61, PT ;  /* 0x000000610200780c */ /* 0x000fe40003f44270 */
[----:B------:R-:W-:Y:S01]  /*147b0*/  FMNMX.FTZ R4, R208, R4, !PT ;  /* 0x00000004d0047209 */ /* 0x000fe20007810000 */
[----:B------:R-:W1:Y:S01]  /*147c0*/  MUFU.TANH R65, R65 ;  /* 0x0000004100417308 */ /* 0x000e620000002400 */
[----:B------:R-:W-:Y:S02]  /*147d0*/  FMNMX.FTZ R5, R166, R5, !PT ;  /* 0x00000005a6057209 */ /* 0x000fe40007810000 */
[----:B------:R-:W-:Y:S02]  /*147e0*/  FSEL R247, R53, -INF , P2 ;  /* 0xff80000035f77808 */ /* 0x000fe40001000000 */
[----:B------:R-:W-:Y:S02]  /*147f0*/  FMNMX.FTZ R69, R245, R4, !PT ;  /* 0x00000004f5457209 */ /* 0x000fe40007810000 */
[----:B------:R-:W-:Y:S02]  /*14800*/  FMNMX.FTZ R5, R169, R5, !PT ;  /* 0x00000005a9057209 */ /* 0x000fe40007810000 */
[----:B------:R-:W-:Y:S01]  /*14810*/  FMNMX.FTZ R69, R247, R69, !PT ;  /* 0x00000045f7457209 */ /* 0x000fe20007810000 */
[----:B------:R-:W1:Y:S01]  /*14820*/  MUFU.TANH R54, R54 ;  /* 0x0000003600367308 */ /* 0x000e620000002400 */
[----:B------:R-:W-:Y:S02]  /*14830*/  FMNMX.FTZ R5, R170, R5, !PT ;  /* 0x00000005aa057209 */ /* 0x000fe40007810000 */
[----:B------:R-:W-:Y:S02]  /*14840*/  FMNMX.FTZ R69, R249, R69, !PT ;  /* 0x00000045f9457209 */ /* 0x000fe40007810000 */
[----:B------:R-:W-:Y:S02]  /*14850*/  FMNMX.FTZ R5, R174, R5, !PT ;  /* 0x00000005ae057209 */ /* 0x000fe40007810000 */
[----:B------:R-:W-:Y:S02]  /*14860*/  FSEL R172, R60, -INF , P5 ;  /* 0xff8000003cac7808 */ /* 0x000fe40002800000 */
[----:B------:R-:W-:Y:S01]  /*14870*/  ISETP.GT.AND P4, PT, R2, 0x71, PT ;  /* 0x000000710200780c */ /* 0x000fe20003f84270 */
[----:B------:R-:W1:Y:S01]  /*14880*/  MUFU.TANH R55, R55 ;  /* 0x0000003700377308 */ /* 0x000e620000002400 */
[----:B------:R-:W-:Y:S02]  /*14890*/  FMNMX.FTZ R69, R252, R69, !PT ;  /* 0x00000045fc457209 */ /* 0x000fe40007810000 */
[----:B------:R-:W-:Y:S02]  /*148a0*/  ISETP.GT.AND P2, PT, R2, 0x79, PT ;  /* 0x000000790200780c */ /* 0x000fe40003f44270 */
[----:B------:R-:W-:Y:S01]  /*148b0*/  FMNMX.FTZ R2, R175, R5, !PT ;  /* 0x00000005af027209 */ /* 0x000fe20007810000 */
[----:B------:R-:W-:Y:S01]  /*148c0*/  FMUL.FTZ R5, R66, c[0x0][0x320] ;  /* 0x0000c80042057a20 */ /* 0x000fe20000410000 */
[----:B------:R-:W-:Y:S02]  /*148d0*/  FSEL R176, R61, -INF , P4 ;  /* 0xff8000003db07808 */ /* 0x000fe40002000000 */
[----:B------:R-:W-:Y:S01]  /*148e0*/  FMNMX.FTZ R69, R172, R69, !PT ;  /* 0x00000045ac457209 */ /* 0x000fe20007810000 */
[----:B------:R-:W1:Y:S01]  /*148f0*/  MUFU.TANH R58, R58 ;  /* 0x0000003a003a7308 */ /* 0x000e620000002400 */
[----:B------:R-:W-:Y:S02]  /*14900*/  FMNMX.FTZ R2, R179, R2, !PT ;  /* 0x00000002b3027209 */ /* 0x000fe40007810000 */
[----:B------:R-:W-:Y:S02]  /*14910*/  LOP3.LUT P5, RZ, R203, 0x1, RZ, 0xc0, !PT ;  /* 0x00000001cbff7812 */ /* 0x000fe400078ac0ff */
[----:B------:R-:W-:Y:S02]  /*14920*/  FSEL R203, R64, -INF , P3 ;  /* 0xff80000040cb7808 */ /* 0x000fe40001800000 */
[----:B------:R-:W-:Y:S02]  /*14930*/  FMNMX.FTZ R69, R176, R69, !PT ;  /* 0x00000045b0457209 */ /* 0x000fe40007810000 */
[----:B------:R-:W-:Y:S01]  /*14940*/  FMNMX.FTZ R2, R201, R2, !PT ;  /* 0x00000002c9027209 */ /* 0x000fe20007810000 */
[----:B------:R-:W1:Y:S02]  /*14950*/  MUFU.TANH R59, R59 ;  /* 0x0000003b003b7308 */ /* 0x000e640000002400 */
[----:B-1----:R-:W-:Y:S02]  /*14960*/  FSEL R205, R65, -INF , P2 ;  /* 0xff80000041cd7808 */ /* 0x002fe40001000000 */
[----:B------:R-:W-:Y:S02]  /*14970*/  FMNMX.FTZ R69, R203, R69, !PT ;  /* 0x00000045cb457209 */ /* 0x000fe40007810000 */
[----:B------:R-:W-:Y:S02]  /*14980*/  FMNMX.FTZ R2, R207, R2, !PT ;  /* 0x00000002cf027209 */ /* 0x000fe40007810000 */
[----:B------:R-:W-:Y:S02]  /*14990*/  FMNMX.FTZ R69, R205, R69, !PT ;  /* 0x00000045cd457209 */ /* 0x000fe40007810000 */
[----:B------:R-:W-:Y:S01]  /*149a0*/  FMNMX.FTZ R2, R206, R2, !PT ;  /* 0x00000002ce027209 */ /* 0x000fe20007810000 */
[----:B------:R-:W1:Y:S01]  /*149b0*/  MUFU.TANH R62, R62 ;  /* 0x0000003e003e7308 */ /* 0x000e620000002400 */
[----:B------:R-:W-:Y:S01]  /*149c0*/  ISETP.GT.AND P1, PT, R0, 0x60, PT ;  /* 0x000000600000780c */ /* 0x000fe20003f24270 */
[----:B------:R-:W1:Y:S01]  /*149d0*/  SHFL.BFLY PT, R4, R69, 0x2, 0x1f ;  /* 0x0c401f0045047f89 */ /* 0x000e6200000e0000 */
[----:B------:R-:W-:Y:S02]  /*149e0*/  FMNMX.FTZ R2, R210, R2, !PT ;  /* 0x00000002d2027209 */ /* 0x000fe40007810000 */
[----:B------:R-:W-:Y:S02]  /*149f0*/  FSEL R238, R54, -INF , P1 ;  /* 0xff80000036ee7808 */ /* 0x000fe40000800000 */
[C---:B------:R-:W-:Y:S02]  /*14a00*/  ISETP.GT.AND P0, PT, R0.reuse, 0x61, PT ;  /* 0x000000610000780c */ /* 0x040fe40003f04270 */
[----:B------:R-:W-:Y:S01]  /*14a10*/  FMNMX.FTZ R2, R237, R2, !PT ;  /* 0x00000002ed027209 */ /* 0x000fe20007810000 */
[----:B------:R-:W1:Y:S01]  /*14a20*/  MUFU.TANH R63, R63 ;  /* 0x0000003f003f7308 */ /* 0x000e620000002400 */
[----:B------:R-:W-:Y:S02]  /*14a30*/  FSEL R240, R55, -INF , P0 ;  /* 0xff80000037f07808 */ /* 0x000fe40000000000 */
[----:B------:R-:W-:Y:S02]  /*14a40*/  ISETP.GT.AND P3, PT, R0, 0x68, PT ;  /* 0x000000680000780c */ /* 0x000fe40003f64270 */
[----:B------:R-:W-:Y:S02]  /*14a50*/  FMNMX.FTZ R2, R238, R2, !PT ;  /* 0x00000002ee027209 */ /* 0x000fe40007810000 */
[----:B------:R-:W-:Y:S02]  /*14a60*/  ISETP.GT.AND P0, PT, R0, 0x69, PT ;  /* 0x000000690000780c */ /* 0x000fe40003f04270 */
[----:B------:R-:W-:Y:S01]  /*14a70*/  FSEL R242, R58, -INF , P3 ;  /* 0xff8000003af27808 */ /* 0x000fe20001800000 */
[----:B------:R-:W1:Y:S01]  /*14a80*/  MUFU.TANH R5, R5 ;  /* 0x0000000500057308 */ /* 0x000e620000002400 */
[----:B------:R-:W-:Y:S02]  /*14a90*/  FMNMX.FTZ R2, R240, R2, !PT ;  /* 0x00000002f0027209 */ /* 0x000fe40007810000 */
[----:B------:R-:W-:Y:S02]  /*14aa0*/  ISETP.GT.AND P1, PT, R0, 0x70, PT ;  /* 0x000000700000780c */ /* 0x000fe40003f24270 */
[----:B------:R-:W-:Y:S02]  /*14ab0*/  FSEL R246, R59, -INF , P0 ;  /* 0xff8000003bf67808 */ /* 0x000fe40000000000 */
[----:B------:R-:W-:Y:S02]  /*14ac0*/  FMNMX.FTZ R2, R242, R2, !PT ;  /* 0x00000002f2027209 */ /* 0x000fe40007810000 */
[----:B-1----:R-:W-:Y:S01]  /*14ad0*/  FSEL R211, R62, -INF , P1 ;  /* 0xff8000003ed37808 */ /* 0x002fe20000800000 */
[----:B------:R-:W1:Y:S01]  /*14ae0*/  MUFU.TANH R71, R67 ;  /* 0x0000004300477308 */ /* 0x000e620000002400 */
[----:B------:R-:W-:Y:S02]  /*14af0*/  ISETP.GT.AND P0, PT, R0, 0x71, PT ;  /* 0x000000710000780c */ /* 0x000fe40003f04270 */
[----:B------:R-:W-:Y:S02]  /*14b00*/  FMNMX.FTZ R2, R246, R2, !PT ;  /* 0x00000002f6027209 */ /* 0x000fe40007810000 */
[----:B------:R-:W-:Y:S02]  /*14b10*/  FMNMX.FTZ R69, R69, R4, !PT ;  /* 0x0000000445457209 */ /* 0x000fe40007810000 */
[----:B------:R-:W-:Y:S02]  /*14b20*/  FSEL R63, R63, -INF , P0 ;  /* 0xff8000003f3f7808 */ /* 0x000fe40000000000 */
[C---:B------:R-:W-:Y:S01]  /*14b30*/  ISETP.GT.AND P1, PT, R0.reuse, 0x78, PT ;  /* 0x000000780000780c */ /* 0x040fe20003f24270 */
[----:B------:R-:W1:Y:S01]  /*14b40*/  SHFL.BFLY PT, R4, R69, 0x1, 0x1f ;  /* 0x0c201f0045047f89 */ /* 0x000e6200000e0000 */
[----:B------:R-:W-:Y:S02]  /*14b50*/  FMNMX.FTZ R2, R211, R2, !PT ;  /* 0x00000002d3027209 */ /* 0x000fe40007810000 */
[----:B------:R-:W-:Y:S02]  /*14b60*/  ISETP.GT.AND P0, PT, R0, 0x79, PT ;  /* 0x000000790000780c */ /* 0x000fe40003f04270 */
[----:B------:R-:W-:Y:S02]  /*14b70*/  FMNMX.FTZ R0, R63, R2, !PT ;  /* 0x000000023f007209 */ /* 0x000fe40007810000 */
[----:B------:R-:W-:Y:S02]  /*14b80*/  FSEL R251, R5, -INF , P1 ;  /* 0xff80000005fb7808 */ /* 0x000fe40000800000 */
[----:B------:R-:W-:Y:S02]  /*14b90*/  ISETP.GE.AND P2, PT, R200, 0x1, PT ;  /* 0x00000001c800780c */ /* 0x000fe40003f46270 */
[----:B------:R-:W-:Y:S02]  /*14ba0*/  FMNMX.FTZ R0, R251, R0, !PT ;  /* 0x00000000fb007209 */ /* 0x000fe40007810000 */
[----:B-1----:R-:W-:Y:S04]  /*14bb0*/  FSEL R71, R71, -INF , P0 ;  /* 0xff80000047477808 */ /* 0x002fe80000000000 */
[----:B------:R-:W-:Y:S05]  /*14bc0*/  FMNMX.FTZ R0, R71, R0, !PT ;  /* 0x0000000047007209 */ /* 0x000fea0007810000 */
[----:B------:R-:W-:Y:S01]  /*14bd0*/  @P2 SHF.R.S32.HI R6, RZ, 0x1f, R236 ;  /* 0x0000001fff062819 */ /* 0x000fe200000114ec */
[----:B------:R-:W1:Y:S01]  /*14be0*/  SHFL.BFLY PT, R2, R0, 0x2, 0x1f ;  /* 0x0c401f0000027f89 */ /* 0x000e6200000e0000 */
[----:B------:R-:W-:Y:S01]  /*14bf0*/  FMNMX.FTZ R69, R69, R4, !PT ;  /* 0x0000000445457209 */ /* 0x000fe20007810000 */
[----:B------:R-:W-:Y:S03]  /*14c00*/  @P2 IMAD.WIDE.U32 R4, R236, c[0x0][0x1e0], RZ ;  /* 0x00007800ec042a25 */ /* 0x000fe600078e00ff */
[C---:B------:R-:W-:Y:S01]  /*14c10*/  FSETP.NEU.FTZ.AND P1, PT, R69.reuse, -INF , PT ;  /* 0xff8000004500780b */ /* 0x040fe20003f3d000 */
[----:B------:R-:W-:Y:S02]  /*14c20*/  FMUL.FTZ R149, R69, c[0x0][0x2d0] ;  /* 0x0000b40045957a20 */ /* 0x000fe40000410000 */
[----:B------:R-:W-:Y:S03]  /*14c30*/  @P2 IMAD R6, R6, c[0x0][0x1e0], RZ ;  /* 0x0000780006062a24 */ /* 0x000fe600078e02ff */
[----:B------:R-:W-:Y:S01]  /*14c40*/  FSEL R149, R149, RZ, P1 ;  /* 0x000000ff95957208 */ /* 0x000fe20000800000 */
[----:B------:R-:W-:Y:S04]  /*14c50*/  @P2 IMAD R6, R236, c[0x0][0x1e4], R6 ;  /* 0x00007900ec062a24 */ /* 0x000fe800078e0206 */
[----:B------:R-:W-:Y:S01]  /*14c60*/  FFMA.FTZ R7, R7, c[0x0][0x2d0], -R149 ;  /* 0x0000b40007077a23 */ /* 0x000fe20000010895 */
[----:B------:R-:W-:Y:S01]  /*14c70*/  @P2 IADD3 R5, R5, R6, RZ ;  /* 0x0000000605052210 */ /* 0x000fe20007ffe0ff */
[C---:B------:R-:W-:Y:S02]  /*14c80*/  @P2 IMAD.SHL.U32 R6, R4.reuse, 0x80, RZ ;  /* 0x0000008004062824 */ /* 0x040fe400078e00ff */
[----:B------:R5:W-:Y:S01]  /*14c90*/  MUFU.EX2 R248, R7 ;  /* 0x0000000700f87308 */ /* 0x000be20000000800 */
[----:B------:R-:W-:Y:S02]  /*14ca0*/  @P2 SHF.L.U64.HI R4, R4, 0x7, R5 ;  /* 0x0000000704042819 */ /* 0x000fe40000010205 */
[----:B-1----:R-:W-:Y:S05]  /*14cb0*/  FMNMX.FTZ R0, R0, R2, !PT ;  /* 0x0000000200007209 */ /* 0x002fea0007810000 */
[----:B------:R-:W1:Y:S01]  /*14cc0*/  SHFL.BFLY PT, R2, R0, 0x1, 0x1f ;  /* 0x0c201f0000027f89 */ /* 0x000e6200000e0000 */
[--C-:B-----5:R-:W-:Y:S04]  /*14cd0*/  FFMA.FTZ R7, R8, c[0x0][0x2d0], -R149.reuse ;  /* 0x0000b40008077a23 */ /* 0x120fe80000010895 */
[----:B------:R-:W5:Y:S01]  /*14ce0*/  MUFU.EX2 R43, R7 ;  /* 0x00000007002b7308 */ /* 0x000f620000000800 */
[----:B-1----:R-:W-:Y:S02]  /*14cf0*/  FMNMX.FTZ R68, R0, R2, !PT ;  /* 0x0000000200447209 */ /* 0x002fe40007810000 */
[----:B------:R-:W-:Y:S03]  /*14d00*/  @P2 IADD3 R5, P3, R6, R20, RZ ;  /* 0x0000001406052210 */ /* 0x000fe60007f7e0ff */
[----:B------:R-:W-:Y:S02]  /*14d10*/  FMUL.FTZ R148, R68, c[0x0][0x2d0] ;  /* 0x0000b40044947a20 */ /* 0x000fe40000410000 */
[----:B------:R-:W-:Y:S01]  /*14d20*/  IMAD.MOV.U32 R20, RZ, RZ, 0x6 ;  /* 0x00000006ff147424 */ /* 0x000fe200078e00ff */
[----:B-----5:R-:W-:Y:S02]  /*14d30*/  F2FP.PACK_AB R136, R43, R248 ;  /* 0x000000f82b88723e */ /* 0x020fe400000000ff */
[----:B---3--:R-:W-:Y:S01]  /*14d40*/  @P2 IADD3 R0, P0, R6, R11, RZ ;  /* 0x0000000b06002210 */ /* 0x008fe20007f1e0ff */
[--C-:B------:R-:W-:Y:S04]  /*14d50*/  FFMA.FTZ R6, R9, c[0x0][0x2d0], -R149.reuse ;  /* 0x0000b40009067a23 */ /* 0x100fe80000010895 */
[----:B------:R-:W-:Y:S01]  /*14d60*/  MUFU.EX2 R51, R6 ;  /* 0x0000000600337308 */ /* 0x000fe20000000800 */
[----:B----4-:R-:W-:Y:S01]  /*14d70*/  @P2 IADD3.X R2, R4, R15, RZ, P3, !PT ;  /* 0x0000000f04022210 */ /* 0x010fe20001ffe4ff */
[----:B------:R-:W-:Y:S01]  /*14d80*/  IMAD.SHL.U32 R14, R239, 0x40, RZ ;  /* 0x00000040ef0e7824 */ /* 0x000fe200078e00ff */
[C---:B------:R-:W-:Y:S02]  /*14d90*/  @P2 LEA R8, P3, R5.reuse, c[0x0][0x1c8], 0x1 ;  /* 0x0000720005082a11 */ /* 0x040fe400078608ff */
[----:B------:R-:W-:Y:S02]  /*14da0*/  MOV R15, c[0x0][0x1e0] ;  /* 0x00007800000f7a02 */ /* 0x000fe40000000f00 */
[----:B------:R-:W-:Y:S01]  /*14db0*/  @P2 LEA.HI.X R9, R5, c[0x0][0x1cc], R2, 0x1, P3 ;  /* 0x0000730005092a11 */ /* 0x000fe200018f0c02 */
[----:B------:R-:W-:Y:S04]  /*14dc0*/  FFMA.FTZ R2, R12, c[0x0][0x2d0], -R149 ;  /* 0x0000b4000c027a23 */ /* 0x000fe80000010895 */
[----:B------:R1:W-:Y:S01]  /*14dd0*/  @P2 LDGSTS.E.BYPASS.LTC128B.128 [R235+0x8100], [R8.64], !P6 ;  /* 0x0810000008eb2fae */ /* 0x0003e2000f101d48 */
[----:B------:R-:W3:Y:S01]  /*14de0*/  MUFU.EX2 R59, R2 ;  /* 0x00000002003b7308 */ /* 0x000ee20000000800 */
[----:B--2---:R-:W-:Y:S01]  /*14df0*/  @P2 IMAD.X R4, R4, 0x1, R10, P0 ;  /* 0x0000000104042824 */ /* 0x004fe200000e060a */
[C---:B------:R-:W-:Y:S04]  /*14e00*/  @P2 LEA R10, P0, R0.reuse, c[0x0][0x1c8], 0x1 ;  /* 0x00007200000a2a11 */ /* 0x040fe800078008ff */
[----:B------:R-:W-:Y:S02]  /*14e10*/  @P2 LEA.HI.X R11, R0, c[0x0][0x1cc], R4, 0x1, P0 ;  /* 0x00007300000b2a11 */ /* 0x000fe400000f0c04 */
[----:B------:R-:W-:Y:S02]  /*14e20*/  FSETP.NEU.FTZ.AND P0, PT, R68, -INF , PT ;  /* 0xff8000004400780b */ /* 0x000fe40003f1d000 */
[----:B------:R-:W-:Y:S01]  /*14e30*/  @P2 IADD3 R0, P3, R14, 0x80, RZ ;  /* 0x000000800e002810 */ /* 0x000fe20007f7e0ff */
[----:B------:R2:W-:Y:S01]  /*14e40*/  @P2 LDGSTS.E.BYPASS.LTC128B.128 [R235+0xc100], [R10.64], !P5 ;  /* 0x0c1000000aeb2fae */ /* 0x0005e2000e901d48 */
[----:B------:R-:W-:Y:S02]  /*14e50*/  FSEL R148, R148, RZ, P0 ;  /* 0x000000ff94947208 */ /* 0x000fe40000000000 */
[C---:B------:R-:W-:Y:S02]  /*14e60*/  @P2 SHF.L.U32 R14, R15.reuse, 0x6, RZ ;  /* 0x000000060f0e2819 */ /* 0x040fe400000006ff */
[----:B------:R-:W-:Y:S01]  /*14e70*/  @P2 SHF.L.U64.HI R15, R15, R20, c[0x0][0x1e4] ;  /* 0x000079000f0f2619 */ /* 0x000fe20000010214 */
[--C-:B------:R-:W-:Y:S01]  /*14e80*/  FFMA.FTZ R5, R13, c[0x0][0x2d0], -R148.reuse ;  /* 0x0000b4000d057a23 */ /* 0x100fe20000010894 */
[----:B---3--:R-:W-:Y:S01]  /*14e90*/  F2FP.PACK_AB R138, R59, R51 ;  /* 0x000000333b8a723e */ /* 0x008fe200000000ff */
[--C-:B------:R-:W-:Y:S02]  /*14ea0*/  FFMA.FTZ R13, R16, c[0x0][0x2d0], -R148.reuse ;  /* 0x0000b400100d7a23 */ /* 0x100fe40000010894 */
[----:B------:R3:W-:Y:S01]  /*14eb0*/  MUFU.EX2 R42, R5 ;  /* 0x00000005002a7308 */ /* 0x0007e20000000800 */
[----:B------:R-:W-:Y:S01]  /*14ec0*/  @P2 IMAD.X R2, RZ, RZ, R19, P3 ;  /* 0x000000ffff022224 */ /* 0x000fe200018e0613 */
[-C--:B------:R-:W-:Y:S01]  /*14ed0*/  @P2 IADD3 R4, P3, R8, R14.reuse, RZ ;  /* 0x0000000e08042210 */ /* 0x080fe20007f7e0ff */
[--C-:B-1----:R-:W-:Y:S07]  /*14ee0*/  FFMA.FTZ R8, R17, c[0x0][0x2d0], -R148.reuse ;  /* 0x0000b40011087a23 */ /* 0x102fee0000010894 */
[----:B------:R-:W1:Y:S10]  /*14ef0*/  MUFU.EX2 R50, R13 ;  /* 0x0000000d00327308 */ /* 0x000e740000000800 */
[----:B------:R4:W-:Y:S01]  /*14f00*/  MUFU.EX2 R58, R8 ;  /* 0x00000008003a7308 */ /* 0x0009e20000000800 */
[----:B---3--:R-:W-:Y:S02]  /*14f10*/  @P2 IADD3.X R5, R9, R15, RZ, P3, !PT ;  /* 0x0000000f09052210 */ /* 0x008fe40001ffe4ff */
[C---:B------:R-:W-:Y:S03]  /*14f20*/  @P2 IADD3 R6, P3, R4.reuse, R14, RZ ;  /* 0x0000000e04062210 */ /* 0x040fe60007f7e0ff */
[----:B------:R3:W-:Y:S02]  /*14f30*/  @P2 LDGSTS.E.BYPASS.LTC128B.128 [R235+0x9100], [R4.64], !P6 ;  /* 0x0910000004eb2fae */ /* 0x0007e4000f101d48 */
[C-C-:B------:R-:W-:Y:S01]  /*14f40*/  @P2 IMAD.X R7, R5.reuse, 0x1, R15.reuse, P3 ;  /* 0x0000000105072824 */ /* 0x140fe200018e060f */
[----:B------:R-:W-:Y:S02]  /*14f50*/  @P2 IADD3 R12, P3, R4, R0, RZ ;  /* 0x00000000040c2210 */ /* 0x000fe40007f7e0ff */
[----:B-1----:R-:W-:Y:S02]  /*14f60*/  F2FP.PACK_AB R137, R50, R42 ;  /* 0x0000002a3289723e */ /* 0x002fe400000000ff */
[----:B------:R-:W-:Y:S01]  /*14f70*/  @P2 IADD3.X R13, R5, R2, RZ, P3, !PT ;  /* 0x00000002050d2210 */ /* 0x000fe20001ffe4ff */
[----:B------:R3:W-:Y:S01]  /*14f80*/  @P2 LDGSTS.E.BYPASS.LTC128B.128 [R235+0xd100], [R4.64+0x80], !P5 ;  /* 0x0d10008004eb2fae */ /* 0x0007e2000e901d48 */
[C---:B------:R-:W-:Y:S05]  /*14f90*/  @P2 IADD3 R14, P3, R6.reuse, R14, RZ ;  /* 0x0000000e060e2210 */ /* 0x040fea0007f7e0ff */
[----:B------:R-:W-:Y:S01]  /*14fa0*/  @P2 IMAD.X R15, R7, 0x1, R15, P3 ;  /* 0x00000001070f2824 */ /* 0x000fe200018e060f */
[----:B----4-:R-:W-:Y:S01]  /*14fb0*/  @P2 IADD3 R8, P3, R6, R0, RZ ;  /* 0x0000000006082210 */ /* 0x010fe20007f7e0ff */
[----:B------:R1:W-:Y:S01]  /*14fc0*/  @P2 LDGSTS.E.BYPASS.LTC128B.128 [R235+0xa100], [R6.64], !P6 ;  /* 0x0a10000006eb2fae */ /* 0x0003e2000f101d48 */
[----:B------:R-:W-:Y:S02]  /*14fd0*/  FSEL R0, R69, RZ, P1 ;  /* 0x000000ff45007208 */ /* 0x000fe40000800000 */
[----:B------:R-:W-:Y:S02]  /*14fe0*/  @P2 IADD3.X R9, R7, R2, RZ, P3, !PT ;  /* 0x0000000207092210 */ /* 0x000fe40001ffe4ff */
[----:B------:R-:W-:Y:S01]  /*14ff0*/  FSEL R2, R68, RZ, P0 ;  /* 0x000000ff44027208 */ /* 0x000fe20000000000 */
[----:B------:R-:W-:Y:S02]  /*15000*/  FADD.FTZ R0, -R0, R3 ;  /* 0x0000000300007221 */ /* 0x000fe40000010100 */
[----:B------:R4:W-:Y:S02]  /*15010*/  @P2 LDGSTS.E.BYPASS.LTC128B.128 [R235+0xe100], [R12.64], !P5 ;  /* 0x0e1000000ceb2fae */ /* 0x0009e4000e901d48 */
[----:B------:R-:W-:Y:S04]  /*15020*/  FMUL.FTZ R0, R0, c[0x0][0x2d0] ;  /* 0x0000b40000007a20 */ /* 0x000fe80000410000 */
[----:B------:R5:W1:Y:S02]  /*15030*/  MUFU.EX2 R3, R0 ;  /* 0x0000000000037308 */ /* 0x000a640000000800 */
[----:B------:R4:W-:Y:S01]  /*15040*/  @P2 LDGSTS.E.BYPASS.LTC128B.128 [R235+0xb100], [R14.64], !P6 ;  /* 0x0b1000000eeb2fae */ /* 0x0009e2000f101d48 */
[----:B---3--:R-:W-:Y:S07]  /*15050*/  FFMA.FTZ R4, R18, c[0x0][0x2d0], -R148 ;  /* 0x0000b40012047a23 */ /* 0x008fee0000010894 */
[----:B------:R3:W-:Y:S01]  /*15060*/  @P2 LDGSTS.E.BYPASS.LTC128B.128 [R235+0xf100], [R8.64], !P5 ;  /* 0x0f10000008eb2fae */ /* 0x0007e2000e901d48 */
[----:B------:R-:W2:Y:S07]  /*15070*/  MUFU.EX2 R60, R4 ;  /* 0x00000004003c7308 */ /* 0x000eae0000000800 */
[----:B------:R-:W-:Y:S01]  /*15080*/  LDSM.16.MT88.4 R20, [R214+0x100] ;  /* 0x00010000d614783b */ /* 0x000fe20000004200 */
[----:B-----5:R-:W-:Y:S01]  /*15090*/  FADD.FTZ R0, -R2, R70 ;  /* 0x0000004602007221 */ /* 0x020fe20000010100 */
[----:B------:R-:W-:Y:S01]  /*150a0*/  MOV R70, R63 ;  /* 0x0000003f00467202 */ /* 0x000fe20000000f00 */
[--C-:B------:R-:W-:Y:S05]  /*150b0*/  FFMA.FTZ R2, R32, c[0x0][0x2d0], -R149.reuse ;  /* 0x0000b40020027a23 */ /* 0x100fea0000010895 */
[----:B------:R-:W-:Y:S01]  /*150c0*/  LDSM.16.MT88.4 R28, [R217+0x100] ;  /* 0x00010000d91c783b */ /* 0x000fe20000004200 */
[----:B------:R-:W-:Y:S01]  /*150d0*/  FMUL.FTZ R0, R0, c[0x0][0x2d0] ;  /* 0x0000b40000007a20 */ /* 0x000fe20000410000 */
[----:B------:R5:W5:Y:S01]  /*150e0*/  MUFU.EX2 R61, R2 ;  /* 0x00000002003d7308 */ /* 0x000b620000000800 */
[C---:B-1----:R-:W-:Y:S02]  /*150f0*/  FMUL.FTZ R5, R3.reuse, R73 ;  /* 0x0000004903057220 */ /* 0x042fe40000410000 */
[C---:B------:R-:W-:Y:S01]  /*15100*/  FMUL.FTZ R32, R3.reuse, R100 ;  /* 0x0000006403207220 */ /* 0x040fe20000410000 */
[----:B------:R-:W-:Y:S02]  /*15110*/  MOV R100, R211 ;  /* 0x000000d300647202 */ /* 0x000fe40000000f00 */
[----:B----4-:R-:W1:Y:S01]  /*15120*/  LDSM.16.MT88.4 R12, [R213+0x100] ;  /* 0x00010000d50c783b */ /* 0x010e620000004200 */
[----:B--2---:R-:W-:Y:S01]  /*15130*/  F2FP.PACK_AB R139, R60, R58 ;  /* 0x0000003a3c8b723e */ /* 0x004fe200000000ff */
[C---:B------:R-:W-:Y:S02]  /*15140*/  FMUL.FTZ R4, R3.reuse, R72 ;  /* 0x0000004803047220 */ /* 0x040fe40000410000 */
[C---:B---3--:R-:W-:Y:S01]  /*15150*/  FMUL.FTZ R8, R3.reuse, R76 ;  /* 0x0000004c03087220 */ /* 0x048fe20000410000 */
[----:B------:R-:W2:Y:S01]  /*15160*/  MUFU.EX2 R0, R0 ;  /* 0x0000000000007308 */ /* 0x000ea20000000800 */
[C---:B------:R-:W-:Y:S02]  /*15170*/  FMUL.FTZ R9, R3.reuse, R77 ;  /* 0x0000004d03097220 */ /* 0x040fe40000410000 */
[C---:B------:R-:W-:Y:S01]  /*15180*/  FMUL.FTZ R16, R3.reuse, R84 ;  /* 0x0000005403107220 */ /* 0x040fe20000410000 */
[----:B------:R-:W3:Y:S01]  /*15190*/  LDSM.16.MT88.4 R36, [R216+0x100] ;  /* 0x00010000d824783b */ /* 0x000ee20000004200 */
[C---:B------:R-:W-:Y:S01]  /*151a0*/  FMUL.FTZ R17, R3.reuse, R85 ;  /* 0x0000005503117220 */ /* 0x040fe20000410000 */
[----:B------:R-:W-:Y:S01]  /*151b0*/  MOV R85, R59 ;  /* 0x0000003b00557202 */ /* 0x000fe20000000f00 */
[C---:B------:R-:W-:Y:S02]  /*151c0*/  FMUL.FTZ R24, R3.reuse, R92 ;  /* 0x0000005c03187220 */ /* 0x040fe40000410000 */
[C---:B------:R-:W-:Y:S02]  /*151d0*/  FMUL.FTZ R25, R3.reuse, R93 ;  /* 0x0000005d03197220 */ /* 0x040fe40000410000 */
[C---:B------:R-:W-:Y:S01]  /*151e0*/  FMUL.FTZ R33, R3.reuse, R101 ;  /* 0x0000006503217220 */ /* 0x040fe20000410000 */
[----:B------:R-:W4:Y:S01]  /*151f0*/  LDSM.16.MT88.4 R44, [R213+0x4100] ;  /* 0x00410000d52c783b */ /* 0x000f220000004200 */
[----:B------:R-:W-:Y:S02]  /*15200*/  IMAD.MOV.U32 R84, RZ, RZ, R60 ;  /* 0x000000ffff547224 */ /* 0x000fe400078e003c */
[----:B-----5:R-:W-:Y:S02]  /*15210*/  FFMA.FTZ R2, R40, c[0x0][0x2d0], -R149 ;  /* 0x0000b40028027a23 */ /* 0x020fe40000010895 */
[C---:B------:R-:W-:Y:S02]  /*15220*/  FMUL.FTZ R40, R3.reuse, R108 ;  /* 0x0000006c03287220 */ /* 0x040fe40000410000 */
[----:B------:R5:W3:Y:S01]  /*15230*/  MUFU.EX2 R250, R2 ;  /* 0x0000000200fa7308 */ /* 0x000ae20000000800 */
[----:B------:R-:W3:Y:S01]  /*15240*/  LDSM.16.MT88.4 R52, [R214+0x4100] ;  /* 0x00410000d634783b */ /* 0x000ee20000004200 */
[----:B------:R-:W-:Y:S02]  /*15250*/  IMAD.MOV.U32 R108, RZ, RZ, R61 ;  /* 0x000000ffff6c7224 */ /* 0x000fe400078e003d */
[----:B------:R-:W-:Y:S02]  /*15260*/  FMUL.FTZ R64, R3, R132 ;  /* 0x0000008403407220 */ /* 0x000fe40000410000 */
[C---:B--2---:R-:W-:Y:S02]  /*15270*/  FMUL.FTZ R6, R0.reuse, R74 ;  /* 0x0000004a00067220 */ /* 0x044fe40000410000 */
[C---:B------:R-:W-:Y:S01]  /*15280*/  FMUL.FTZ R7, R0.reuse, R75 ;  /* 0x0000004b00077220 */ /* 0x040fe20000410000 */
[----:B------:R-:W2:Y:S01]  /*15290*/  LDSM.16.MT88.4 R60, [R217+0x4100] ;  /* 0x00410000d93c783b */ /* 0x000ea20000004200 */
[C---:B------:R-:W-:Y:S02]  /*152a0*/  FMUL.FTZ R10, R0.reuse, R78 ;  /* 0x0000004e000a7220 */ /* 0x040fe40000410000 */
[C---:B------:R-:W-:Y:S02]  /*152b0*/  FMUL.FTZ R11, R0.reuse, R79 ;  /* 0x0000004f000b7220 */ /* 0x040fe40000410000 */
[C---:B------:R-:W-:Y:S01]  /*152c0*/  FMUL.FTZ R26, R0.reuse, R94 ;  /* 0x0000005e001a7220 */ /* 0x040fe20000410000 */
[C---:B-1----:R-:W-:Y:S02]  /*152d0*/  HMMA.16816.F32 R4, R136.reuse, R12, R4 ;  /* 0x0000000c8804723c */ /* 0x042fe40000001804 */
[----:B------:R-:W1:Y:S03]  /*152e0*/  LDSM.16.MT88.4 R72, [R216+0x4100] ;  /* 0x00410000d848783b */ /* 0x000e660000004200 */
[C---:B------:R-:W-:Y:S01]  /*152f0*/  FMUL.FTZ R19, R0.reuse, R87 ;  /* 0x0000005700137220 */ /* 0x040fe20000410000 */
[----:B------:R-:W-:Y:S01]  /*15300*/  MOV R87, R51 ;  /* 0x0000003300577202 */ /* 0x000fe20000000f00 */
[C---:B------:R-:W-:Y:S01]  /*15310*/  FMUL.FTZ R51, R0.reuse, R119 ;  /* 0x0000007700337220 */ /* 0x040fe20000410000 */
[C---:B------:R-:W-:Y:S02]  /*15320*/  HMMA.16816.F32 R8, R136.reuse, R14, R8 ;  /* 0x0000000e8808723c */ /* 0x040fe40000001808 */
[----:B------:R-:W1:Y:S02]  /*15330*/  LDSM.16.MT88.4 R76, [R213+0x900] ;  /* 0x00090000d54c783b */ /* 0x000e640000004200 */
[----:B-----5:R-:W-:Y:S02]  /*15340*/  FFMA.FTZ R2, R41, c[0x0][0x2d0], -R148 ;  /* 0x0000b40029027a23 */ /* 0x020fe40000010894 */
[C---:B------:R-:W-:Y:S02]  /*15350*/  FMUL.FTZ R12, R3.reuse, R80 ;  /* 0x00000050030c7220 */ /* 0x040fe40000410000 */
[----:B------:R5:W-:Y:S01]  /*15360*/  MUFU.EX2 R244, R2 ;  /* 0x0000000200f47308 */ /* 0x000be20000000800 */
[C---:B------:R-:W-:Y:S01]  /*15370*/  FMUL.FTZ R13, R3.reuse, R81 ;  /* 0x00000051030d7220 */ /* 0x040fe20000410000 */
[----:B------:R-:W0:Y:S02]  /*15380*/  LDGDEPBAR ;  /* 0x00000000000079af */ /* 0x000e240000000000 */
[C---:B------:R-:W-:Y:S02]  /*15390*/  FMUL.FTZ R14, R0.reuse, R82 ;  /* 0x00000052000e7220 */ /* 0x040fe40000410000 */
[C---:B------:R-:W-:Y:S02]  /*153a0*/  FMUL.FTZ R15, R0.reuse, R83 ;  /* 0x00000053000f7220 */ /* 0x040fe40000410000 */
[C---:B------:R-:W-:Y:S02]  /*153b0*/  FMUL.FTZ R27, R0.reuse, R95 ;  /* 0x0000005f001b7220 */ /* 0x040fe40000410000 */
[----:B------:R-:W1:Y:S01]  /*153c0*/  LDSM.16.MT88.4 R80, [R214+0x900] ;  /* 0x00090000d650783b */ /* 0x000e620000004200 */
[----:B------:R-:W-:Y:S02]  /*153d0*/  IMAD.MOV.U32 R132, RZ, RZ, R87 ;  /* 0x000000ffff847224 */ /* 0x000fe400078e0057 */
[C---:B------:R-:W-:Y:S03]  /*153e0*/  HMMA.16816.F32 R12, R136.reuse, R20, R12 ;  /* 0x00000014880c723c */ /* 0x040fe6000000180c */
[----:B------:R-:W-:Y:S02]  /*153f0*/  FMUL.FTZ R35, R0, R103 ;  /* 0x0000006700237220 */ /* 0x000fe40000410000 */
[----:B------:R-:W-:Y:S01]  /*15400*/  IMAD.MOV.U32 R103, RZ, RZ, R205 ;  /* 0x000000ffff677224 */ /* 0x000fe200078e00cd */
[----:B------:R-:W-:Y:S01]  /*15410*/  LDSM.16.MT88.4 R92, [R217+0x4900] ;  /* 0x00490000d95c783b */ /* 0x000fe20000004200 */
[C---:B------:R-:W-:Y:S02]  /*15420*/  FMUL.FTZ R20, R3.reuse, R88 ;  /* 0x0000005803147220 */ /* 0x040fe40000410000 */
[----:B------:R-:W-:Y:S03]  /*15430*/  IMAD.MOV.U32 R88, RZ, RZ, R50 ;  /* 0x000000ffff587224 */ /* 0x000fe600078e0032 */
[----:B-----5:R-:W-:Y:S02]  /*15440*/  FFMA.FTZ R2, R48, c[0x0][0x2d0], -R148 ;  /* 0x0000b40030027a23 */ /* 0x020fe40000010894 */
[C---:B------:R-:W-:Y:S02]  /*15450*/  FMUL.FTZ R50, R0.reuse, R118 ;  /* 0x0000007600327220 */ /* 0x040fe40000410000 */
[----:B------:R5:W1:Y:S01]  /*15460*/  MUFU.EX2 R243, R2 ;  /* 0x0000000200f37308 */ /* 0x000a620000000800 */
[C---:B------:R-:W-:Y:S02]  /*15470*/  FMUL.FTZ R48, R3.reuse, R116 ;  /* 0x0000007403307220 */ /* 0x040fe40000410000 */
[C---:B------:R-:W-:Y:S02]  /*15480*/  FMUL.FTZ R18, R0.reuse, R86 ;  /* 0x0000005600127220 */ /* 0x040fe40000410000 */
[----:B------:R-:W-:Y:S01]  /*15490*/  FMUL.FTZ R34, R0, R102 ;  /* 0x0000006600227220 */ /* 0x000fe20000410000 */
[----:B------:R-:W-:Y:S01]  /*154a0*/  MOV R102, R203 ;  /* 0x000000cb00667202 */ /* 0x000fe20000000f00 */
[----:B------:R-:W-:Y:S02]  /*154b0*/  IMAD.MOV.U32 R86, RZ, RZ, R58 ;  /* 0x000000ffff567224 */ /* 0x000fe400078e003a */
[----:B------:R-:W-:Y:S01]  /*154c0*/  FFMA.FTZ R100, R100, c[0x0][0x2d0], -R148 ;  /* 0x0000b40064647a23 */ /* 0x000fe20000010894 */
[C---:B------:R-:W-:Y:S03]  /*154d0*/  HMMA.16816.F32 R16, R136.reuse, R22, R16 ;  /* 0x000000168810723c */ /* 0x040fe60000001810 */
[----:B------:R-:W-:Y:S01]  /*154e0*/  FMUL.FTZ R21, R3, R89 ;  /* 0x0000005903157220 */ /* 0x000fe20000410000 */
[----:B------:R-:W-:Y:S01]  /*154f0*/  MOV R89, R43 ;  /* 0x0000002b00597202 */ /* 0x000fe20000000f00 */
[C---:B------:R-:W-:Y:S02]  /*15500*/  FMUL.FTZ R59, R0.reuse, R127 ;  /* 0x0000007f003b7220 */ /* 0x040fe40000410000 */
[C---:B------:R-:W-:Y:S02]  /*15510*/  FMUL.FTZ R23, R0.reuse, R91 ;  /* 0x0000005b00177220 */ /* 0x040fe40000410000 */
[----:B------:R-:W-:Y:S03]  /*15520*/  FMUL.FTZ R22, R0, R90 ;  /* 0x0000005a00167220 */ /* 0x000fe60000410000 */
[----:B------:R-:W-:Y:S02]  /*15530*/  IMAD.MOV.U32 R90, RZ, RZ, R42 ;  /* 0x000000ffff5a7224 */ /* 0x000fe400078e002a */
[--C-:B-----5:R-:W-:Y:S02]  /*15540*/  FFMA.FTZ R2, R49, c[0x0][0x2d0], -R149.reuse ;  /* 0x0000b40031027a23 */ /* 0x120fe40000010895 */
[C---:B------:R-:W-:Y:S02]  /*15550*/  HMMA.16816.F32 R20, R136.reuse, R28, R20 ;  /* 0x0000001c8814723c */ /* 0x040fe40000001814 */
[----:B------:R5:W-:Y:S01]  /*15560*/  MUFU.EX2 R241, R2 ;  /* 0x0000000200f17308 */ /* 0x000be20000000800 */
[C---:B------:R-:W-:Y:S02]  /*15570*/  FMUL.FTZ R49, R3.reuse, R117 ;  /* 0x0000007503317220 */ /* 0x040fe40000410000 */
[--C-:B------:R-:W-:Y:S02]  /*15580*/  FFMA.FTZ R102, R102, c[0x0][0x2d0], -R149.reuse ;  /* 0x0000b40066667a23 */ /* 0x100fe40000010895 */
[C---:B------:R-:W-:Y:S01]  /*15590*/  FMUL.FTZ R28, R3.reuse, R96 ;  /* 0x00000060031c7220 */ /* 0x040fe20000410000 */
[C---:B------:R-:W-:Y:S04]  /*155a0*/  HMMA.16816.F32 R24, R136.reuse, R30, R24 ;  /* 0x0000001e8818723c */ /* 0x040fe80000001818 */
[C---:B------:R-:W-:Y:S02]  /*155b0*/  FMUL.FTZ R29, R3.reuse, R97 ;  /* 0x00000061031d7220 */ /* 0x040fe40000410000 */
[C---:B------:R-:W-:Y:S02]  /*155c0*/  FMUL.FTZ R58, R0.reuse, R126 ;  /* 0x0000007e003a7220 */ /* 0x040fe40000410000 */
[C---:B------:R-:W-:Y:S04]  /*155d0*/  FMUL.FTZ R30, R0.reuse, R98 ;  /* 0x00000062001e7220 */ /* 0x040fe80000410000 */
[C---:B------:R-:W-:Y:S02]  /*155e0*/  FMUL.FTZ R31, R0.reuse, R99 ;  /* 0x00000063001f7220 */ /* 0x040fe40000410000 */
[----:B------:R-:W-:Y:S01]  /*155f0*/  LDSM.16.MT88.4 R96, [R214+0x1100] ;  /* 0x00110000d660783b */ /* 0x000fe20000004200 */
[C---:B------:R-:W-:Y:S01]  /*15600*/  FMUL.FTZ R41, R3.reuse, R109 ;  /* 0x0000006d03297220 */ /* 0x040fe20000410000 */
[----:B------:R-:W-:Y:S01]  /*15610*/  MOV R109, R84 ;  /* 0x00000054006d7202 */ /* 0x000fe20000000f00 */
[----:B------:R-:W-:Y:S02]  /*15620*/  FMUL.FTZ R42, R0, R110 ;  /* 0x0000006e002a7220 */ /* 0x000fe40000410000 */
[C---:B---3--:R-:W-:Y:S03]  /*15630*/  HMMA.16816.F32 R28, R136.reuse, R36, R28 ;  /* 0x00000024881c723c */ /* 0x048fe6000000181c */
[----:B-----5:R-:W-:Y:S02]  /*15640*/  FFMA.FTZ R2, R56, c[0x0][0x2d0], -R149 ;  /* 0x0000b40038027a23 */ /* 0x020fe40000010895 */
[----:B------:R-:W-:Y:S02]  /*15650*/  IMAD.MOV.U32 R110, RZ, RZ, R85 ;  /* 0x000000ffff6e7224 */ /* 0x000fe400078e0055 */
[----:B------:R3:W-:Y:S01]  /*15660*/  MUFU.EX2 R239, R2 ;  /* 0x0000000200ef7308 */ /* 0x0007e20000000800 */
[C---:B------:R-:W-:Y:S04]  /*15670*/  HMMA.16816.F32 R32, R136.reuse, R38, R32 ;  /* 0x000000268820723c */ /* 0x040fe80000001820 */
[C---:B------:R-:W-:Y:S02]  /*15680*/  FMUL.FTZ R36, R3.reuse, R104 ;  /* 0x0000006803247220 */ /* 0x040fe40000410000 */
[C---:B------:R-:W-:Y:S01]  /*15690*/  FMUL.FTZ R37, R3.reuse, R105 ;  /* 0x0000006903257220 */ /* 0x040fe20000410000 */
[----:B------:R-:W5:Y:S01]  /*156a0*/  LDL.LU R104, [R1+0x1c] ;  /* 0x00001c0001687983 */ /* 0x000f620000300800 */
[C---:B------:R-:W-:Y:S04]  /*156b0*/  FMUL.FTZ R38, R0.reuse, R106 ;  /* 0x0000006a00267220 */ /* 0x040fe80000410000 */
[C---:B------:R-:W-:Y:S02]  /*156c0*/  FMUL.FTZ R39, R0.reuse, R107 ;  /* 0x0000006b00277220 */ /* 0x040fe40000410000 */
[C---:B------:R-:W-:Y:S01]  /*156d0*/  FMUL.FTZ R43, R0.reuse, R111 ;  /* 0x0000006f002b7220 */ /* 0x040fe20000410000 */
[----:B------:R-:W-:Y:S01]  /*156e0*/  MOV R111, R86 ;  /* 0x00000056006f7202 */ /* 0x000fe20000000f00 */
[C---:B------:R-:W-:Y:S01]  /*156f0*/  FMUL.FTZ R56, R3.reuse, R124 ;  /* 0x0000007c03387220 */ /* 0x040fe20000410000 */
[----:B------:R-:W1:Y:S01]  /*15700*/  LDSM.16.MT88.4 R84, [R217+0x900] ;  /* 0x00090000d954783b */ /* 0x000e620000004200 */
[----:B------:R-:W-:Y:S01]  /*15710*/  FMUL.FTZ R65, R3, R133 ;  /* 0x0000008503417220 */ /* 0x000fe20000410000 */
[C---:B----4-:R-:W-:Y:S03]  /*15720*/  HMMA.16816.F32 R36, R136.reuse, R44, R36 ;  /* 0x0000002c8824723c */ /* 0x050fe60000001824 */
[----:B------:R-:W-:Y:S01]  /*15730*/  MOV R133, R88 ;  /* 0x0000005800857202 */ /* 0x000fe20000000f00 */
[----:B---3--:R-:W-:Y:S02]  /*15740*/  FFMA.FTZ R2, R57, c[0x0][0x2d0], -R148 ;  /* 0x0000b40039027a23 */ /* 0x008fe40000010894 */
[C---:B------:R-:W-:Y:S02]  /*15750*/  FMUL.FTZ R57, R3.reuse, R125 ;  /* 0x0000007d03397220 */ /* 0x040fe40000410000 */
[C---:B------:R-:W-:Y:S01]  /*15760*/  HMMA.16816.F32 R40, R136.reuse, R46, R40 ;  /* 0x0000002e8828723c */ /* 0x040fe20000001828 */
[----:B------:R3:W-:Y:S03]  /*15770*/  MUFU.EX2 R119, R2 ;  /* 0x0000000200777308 */ /* 0x0007e60000000800 */
[C---:B------:R-:W-:Y:S02]  /*15780*/  FMUL.FTZ R44, R3.reuse, R112 ;  /* 0x00000070032c7220 */ /* 0x040fe40000410000 */
[C---:B------:R-:W-:Y:S02]  /*15790*/  FMUL.FTZ R45, R3.reuse, R113 ;  /* 0x00000071032d7220 */ /* 0x040fe40000410000 */
[C---:B------:R-:W-:Y:S04]  /*157a0*/  FMUL.FTZ R46, R0.reuse, R114 ;  /* 0x00000072002e7220 */ /* 0x040fe80000410000 */
[C---:B------:R-:W-:Y:S02]  /*157b0*/  FMUL.FTZ R47, R0.reuse, R115 ;  /* 0x00000073002f7220 */ /* 0x040fe40000410000 */
[C---:B------:R-:W-:Y:S02]  /*157c0*/  FMUL.FTZ R66, R0.reuse, R134 ;  /* 0x0000008600427220 */ /* 0x040fe40000410000 */
[----:B------:R-:W-:Y:S02]  /*157d0*/  IMAD.MOV.U32 R134, RZ, RZ, R89 ;  /* 0x000000ffff867224 */ /* 0x000fe400078e0059 */
[----:B------:R-:W-:Y:S01]  /*157e0*/  FMUL.FTZ R67, R0, R135 ;  /* 0x0000008700437220 */ /* 0x000fe20000410000 */
[C---:B------:R-:W-:Y:S03]  /*157f0*/  HMMA.16816.F32 R44, R136.reuse, R52, R44 ;  /* 0x00000034882c723c */ /* 0x040fe6000000182c */
[----:B------:R-:W-:Y:S01]  /*15800*/  MOV R135, R90 ;  /* 0x0000005a00877202 */ /* 0x000fe20000000f00 */
[----:B------:R-:W-:Y:S01]  /*15810*/  IMAD.MOV.U32 R101, RZ, RZ, R70 ;  /* 0x000000ffff657224 */ /* 0x000fe200078e0046 */
[----:B------:R-:W4:Y:S01]  /*15820*/  LDSM.16.MT88.4 R88, [R216+0x900] ;  /* 0x00090000d858783b */ /* 0x000f220000004200 */
[--C-:B---3--:R-:W-:Y:S02]  /*15830*/  FFMA.FTZ R2, R150, c[0x0][0x2d0], -R148.reuse ;  /* 0x0000b40096027a23 */ /* 0x108fe40000010894 */
[C---:B------:R-:W-:Y:S02]  /*15840*/  HMMA.16816.F32 R48, R136.reuse, R54, R48 ;  /* 0x000000368830723c */ /* 0x040fe40000001830 */
[----:B------:R3:W1:Y:S02]  /*15850*/  MUFU.EX2 R118, R2 ;  /* 0x0000000200767308 */ /* 0x0006640000000800 */
[C---:B------:R-:W-:Y:S02]  /*15860*/  FMUL.FTZ R52, R3.reuse, R120 ;  /* 0x0000007803347220 */ /* 0x040fe40000410000 */
[----:B------:R-:W-:Y:S02]  /*15870*/  FMUL.FTZ R53, R3, R121 ;  /* 0x0000007903357220 */ /* 0x000fe40000410000 */
[C---:B------:R-:W-:Y:S04]  /*15880*/  FMUL.FTZ R54, R0.reuse, R122 ;  /* 0x0000007a00367220 */ /* 0x040fe80000410000 */
[C---:B------:R-:W-:Y:S02]  /*15890*/  FMUL.FTZ R55, R0.reuse, R123 ;  /* 0x0000007b00377220 */ /* 0x040fe40000410000 */
[----:B------:R-:W-:Y:S02]  /*158a0*/  FFMA.FTZ R101, R101, c[0x0][0x2d0], -R148 ;  /* 0x0000b40065657a23 */ /* 0x000fe40000010894 */
[----:B------:R-:W-:Y:S02]  /*158b0*/  FFMA.FTZ R70, R167, c[0x0][0x2d0], -R149 ;  /* 0x0000b400a7467a23 */ /* 0x000fe40000010895 */
[----:B------:R-:W-:Y:S01]  /*158c0*/  IMAD.MOV.U32 R167, RZ, RZ, R135 ;  /* 0x000000ffffa77224 */ /* 0x000fe200078e0087 */
[C---:B--2---:R-:W-:Y:S01]  /*158d0*/  HMMA.16816.F32 R52, R136.reuse, R60, R52 ;  /* 0x0000003c8834723c */ /* 0x044fe20000001834 */
[----:B------:R-:W2:Y:S01]  /*158e0*/  LDL.LU R135, [R1+0x20] ;  /* 0x0000200001877983 */ /* 0x000ea20000300800 */
[----:B------:R-:W-:Y:S01]  /*158f0*/  MUFU.EX2 R106, R70 ;  /* 0x00000046006a7308 */ /* 0x000fe20000000800 */
[--C-:B---3--:R-:W-:Y:S05]  /*15900*/  FFMA.FTZ R2, R151, c[0x0][0x2d0], -R149.reuse ;  /* 0x0000b40097027a23 */ /* 0x108fea0000010895 */
[C---:B------:R-:W-:Y:S04]  /*15910*/  HMMA.16816.F32 R56, R136.reuse, R62, R56 ;  /* 0x0000003e8838723c */ /* 0x040fe80000001838 */
[----:B------:R3:W-:Y:S01]  /*15920*/  MUFU.EX2 R117, R2 ;  /* 0x0000000200757308 */ /* 0x0007e20000000800 */
[C---:B------:R-:W-:Y:S02]  /*15930*/  FMUL.FTZ R60, R3.reuse, R128 ;  /* 0x00000080033c7220 */ /* 0x040fe40000410000 */
[----:B------:R-:W-:Y:S02]  /*15940*/  FMUL.FTZ R61, R3, R129 ;  /* 0x00000081033d7220 */ /* 0x000fe40000410000 */
[C---:B------:R-:W-:Y:S03]  /*15950*/  FMUL.FTZ R62, R0.reuse, R130 ;  /* 0x00000082003e7220 */ /* 0x040fe60000410000 */
[----:B------:R-:W-:Y:S07]  /*15960*/  FMUL.FTZ R63, R0, R131 ;  /* 0x00000083003f7220 */ /* 0x000fee0000410000 */
[C---:B-1----:R-:W-:Y:S07]  /*15970*/  HMMA.16816.F32 R60, R136.reuse, R72, R60 ;  /* 0x00000048883c723c */ /* 0x042fee000000183c */
[----:B------:R-:W-:Y:S01]  /*15980*/  F2FP.PACK_AB R72, R250, R108 ;  /* 0x0000006cfa48723e */ /* 0x000fe200000000ff */
[----:B------:R-:W-:Y:S01]  /*15990*/  HMMA.16816.F32 R64, R136, R74, R64 ;  /* 0x0000004a8840723c */ /* 0x000fe20000001840 */
[----:B------:R-:W-:Y:S03]  /*159a0*/  MUFU.EX2 R136, R101 ;  /* 0x0000006500887308 */ /* 0x000fe60000000800 */
[--C-:B---3--:R-:W-:Y:S01]  /*159b0*/  FFMA.FTZ R2, R152, c[0x0][0x2d0], -R149.reuse ;  /* 0x0000b40098027a23 */ /* 0x108fe20000010895 */
[----:B------:R-:W-:Y:S02]  /*159c0*/  F2FP.PACK_AB R73, R243, R244 ;  /* 0x000000f4f349723e */ /* 0x000fe400000000ff */
[----:B------:R-:W-:Y:S01]  /*159d0*/  IMAD.MOV.U32 R138, RZ, RZ, R176 ;  /* 0x000000ffff8a7224 */ /* 0x000fe200078e00b0 */
[----:B------:R-:W-:Y:S03]  /*159e0*/  MOV R137, R172 ;  /* 0x000000ac00897202 */ /* 0x000fe60000000f00 */
[----:B------:R1:W3:Y:S01]  /*159f0*/  MUFU.EX2 R211, R2 ;  /* 0x0000000200d37308 */ /* 0x0002e20000000800 */
[----:B------:R-:W-:Y:S01]  /*15a00*/  F2FP.PACK_AB R75, R118, R119 ;  /* 0x00000077764b723e */ /* 0x000fe200000000ff */
[--C-:B------:R-:W-:Y:S01]  /*15a10*/  FFMA.FTZ R70, R138, c[0x0][0x2d0], -R149.reuse ;  /* 0x0000b4008a467a23 */ /* 0x100fe20000010895 */
[----:B------:R-:W-:Y:S07]  /*15a20*/  F2FP.PACK_AB R74, R239, R241 ;  /* 0x000000f1ef4a723e */ /* 0x000fee00000000ff */
[C---:B------:R-:W-:Y:S08]  /*15a30*/  HMMA.16816.F32 R4, R72.reuse, R76, R4 ;  /* 0x0000004c4804723c */ /* 0x040ff00000001804 */
[C---:B------:R-:W-:Y:S01]  /*15a40*/  HMMA.16816.F32 R8, R72.reuse, R78, R8 ;  /* 0x0000004e4808723c */ /* 0x040fe20000001808 */
[----:B------:R-:W3:Y:S03]  /*15a50*/  LDSM.16.MT88.4 R76, [R213+0x4900] ;  /* 0x00490000d54c783b */ /* 0x000ee60000004200 */
[--C-:B-1----:R-:W-:Y:S04]  /*15a60*/  FFMA.FTZ R2, R153, c[0x0][0x2d0], -R148.reuse ;  /* 0x0000b40099027a23 */ /* 0x102fe80000010894 */
[C---:B------:R-:W-:Y:S01]  /*15a70*/  HMMA.16816.F32 R12, R72.reuse, R80, R12 ;  /* 0x00000050480c723c */ /* 0x040fe2000000180c */
[----:B------:R1:W-:Y:S07]  /*15a80*/  MUFU.EX2 R116, R2 ;  /* 0x0000000200747308 */ /* 0x0003ee0000000800 */
[C---:B------:R-:W-:Y:S01]  /*15a90*/  HMMA.16816.F32 R16, R72.reuse, R82, R16 ;  /* 0x000000524810723c */ /* 0x040fe20000001810 */
[----:B------:R-:W3:Y:S07]  /*15aa0*/  LDSM.16.MT88.4 R80, [R214+0x4900] ;  /* 0x00490000d650783b */ /* 0x000eee0000004200 */
[C---:B------:R-:W-:Y:S08]  /*15ab0*/  HMMA.16816.F32 R20, R72.reuse, R84, R20 ;  /* 0x000000544814723c */ /* 0x040ff00000001814 */
[C---:B------:R-:W-:Y:S01]  /*15ac0*/  HMMA.16816.F32 R24, R72.reuse, R86, R24 ;  /* 0x000000564818723c */ /* 0x040fe20000001818 */
[----:B------:R-:W3:Y:S03]  /*15ad0*/  LDSM.16.MT88.4 R84, [R216+0x4900] ;  /* 0x00490000d854783b */ /* 0x000ee60000004200 */
[--C-:B-1----:R-:W-:Y:S04]  /*15ae0*/  FFMA.FTZ R2, R154, c[0x0][0x2d0], -R148.reuse ;  /* 0x0000b4009a027a23 */ /* 0x102fe80000010894 */
[C---:B----4-:R-:W-:Y:S01]  /*15af0*/  HMMA.16816.F32 R28, R72.reuse, R88, R28 ;  /* 0x00000058481c723c */ /* 0x050fe2000000181c */
[----:B------:R1:W4:Y:S07]  /*15b00*/  MUFU.EX2 R205, R2 ;  /* 0x0000000200cd7308 */ /* 0x00032e0000000800 */
[C---:B------:R-:W-:Y:S01]  /*15b10*/  HMMA.16816.F32 R32, R72.reuse, R90, R32 ;  /* 0x0000005a4820723c */ /* 0x040fe20000001820 */
[----:B------:R-:W4:Y:S07]  /*15b20*/  LDSM.16.MT88.4 R88, [R213+0x1100] ;  /* 0x00110000d558783b */ /* 0x000f2e0000004200 */
[C---:B---3--:R-:W-:Y:S08]  /*15b30*/  HMMA.16816.F32 R36, R72.reuse, R76, R36 ;  /* 0x0000004c4824723c */ /* 0x048ff00000001824 */
[C---:B------:R-:W-:Y:S01]  /*15b40*/  HMMA.16816.F32 R40, R72.reuse, R78, R40 ;  /* 0x0000004e4828723c */ /* 0x040fe20000001828 */
[----:B------:R-:W3:Y:S03]  /*15b50*/  LDSM.16.MT88.4 R76, [R217+0x1100] ;  /* 0x00110000d94c783b */ /* 0x000ee60000004200 */
[--C-:B-1----:R-:W-:Y:S04]  /*15b60*/  FFMA.FTZ R2, R155, c[0x0][0x2d0], -R149.reuse ;  /* 0x0000b4009b027a23 */ /* 0x102fe80000010895 */
[C---:B------:R-:W-:Y:S01]  /*15b70*/  HMMA.16816.F32 R44, R72.reuse, R80, R44 ;  /* 0x00000050482c723c */ /* 0x040fe2000000182c */
[----:B------:R1:W-:Y:S07]  /*15b80*/  MUFU.EX2 R203, R2 ;  /* 0x0000000200cb7308 */ /* 0x0003ee0000000800 */
[C---:B------:R-:W-:Y:S01]  /*15b90*/  HMMA.16816.F32 R48, R72.reuse, R82, R48 ;  /* 0x000000524830723c */ /* 0x040fe20000001830 */
[----:B------:R-:W2:Y:S07]  /*15ba0*/  LDSM.16.MT88.4 R80, [R216+0x1100] ;  /* 0x00110000d850783b */ /* 0x000eae0000004200 */
[C---:B------:R-:W-:Y:S08]  /*15bb0*/  HMMA.16816.F32 R52, R72.reuse, R92, R52 ;  /* 0x0000005c4834723c */ /* 0x040ff00000001834 */
[C---:B------:R-:W-:Y:S01]  /*15bc0*/  HMMA.16816.F32 R56, R72.reuse, R94, R56 ;  /* 0x0000005e4838723c */ /* 0x040fe20000001838 */
[----:B------:R-:W-:Y:S03]  /*15bd0*/  LDSM.16.MT88.4 R92, [R216+0x5900] ;  /* 0x00590000d85c783b */ /* 0x000fe60000004200 */
[--C-:B-1----:R-:W-:Y:S04]  /*15be0*/  FFMA.FTZ R2, R156, c[0x0][0x2d0], -R149.reuse ;  /* 0x0000b4009c027a23 */ /* 0x102fe80000010895 */
[C---:B------:R-:W-:Y:S01]  /*15bf0*/  HMMA.16816.F32 R60, R72.reuse, R84, R60 ;  /* 0x00000054483c723c */ /* 0x040fe2000000183c */
[----:B------:R1:W1:Y:S07]  /*15c00*/  MUFU.EX2 R127, R2 ;  /* 0x00000002007f7308 */ /* 0x00026e0000000800 */
[----:B------:R-:W-:Y:S01]  /*15c10*/  HMMA.16816.F32 R64, R72, R86, R64 ;  /* 0x000000564840723c */ /* 0x000fe20000001840 */
[----:B------:R-:W2:Y:S06]  /*15c20*/  LDSM.16.MT88.4 R84, [R213+0x5100] ;  /* 0x00510000d554783b */ /* 0x000eac0000004200 */
[----:B------:R-:W-:Y:S02]  /*15c30*/  F2FP.PACK_AB R72, R211, R117 ;  /* 0x00000075d348723e */ /* 0x000fe400000000ff */
[----:B----4-:R-:W-:Y:S03]  /*15c40*/  F2FP.PACK_AB R73, R205, R116 ;  /* 0x00000074cd49723e */ /* 0x010fe600000000ff */
[--C-:B-1----:R-:W-:Y:S01]  /*15c50*/  FFMA.FTZ R2, R157, c[0x0][0x2d0], -R148.reuse ;  /* 0x0000b4009d027a23 */ /* 0x102fe20000010894 */
[----:B------:R-:W-:Y:S03]  /*15c60*/  F2FP.PACK_AB R74, R127, R203 ;  /* 0x000000cb7f4a723e */ /* 0x000fe600000000ff */
[----:B------:R1:W-:Y:S02]  /*15c70*/  MUFU.EX2 R126, R2 ;  /* 0x00000002007e7308 */ /* 0x0003e40000000800 */
[----:B-1----:R-:W-:Y:S08]  /*15c80*/  FFMA.FTZ R2, R158, c[0x0][0x2d0], -R148 ;  /* 0x0000b4009e027a23 */ /* 0x002ff00000010894 */
[----:B------:R1:W4:Y:S01]  /*15c90*/  MUFU.EX2 R125, R2 ;  /* 0x00000002007d7308 */ /* 0x0003220000000800 */
[----:B-----5:R-:W-:Y:S09]  /*15ca0*/  FFMA.FTZ R104, R3, R104, R248 ;  /* 0x0000006803687223 */ /* 0x020ff200000100f8 */
[----:B------:R-:W5:Y:S01]  /*15cb0*/  MUFU.EX2 R3, R100 ;  /* 0x0000006400037308 */ /* 0x000f620000000800 */
[--C-:B-1----:R-:W-:Y:S01]  /*15cc0*/  FFMA.FTZ R2, R159, c[0x0][0x2d0], -R149.reuse ;  /* 0x0000b4009f027a23 */ /* 0x102fe20000010895 */
[----:B----4-:R-:W-:Y:S08]  /*15cd0*/  F2FP.PACK_AB R75, R125, R126 ;  /* 0x0000007e7d4b723e */ /* 0x010ff000000000ff */
[----:B------:R1:W-:Y:S01]  /*15ce0*/  MUFU.EX2 R124, R2 ;  /* 0x00000002007c7308 */ /* 0x0003e20000000800 */
[C---:B------:R-:W-:Y:S08]  /*15cf0*/  HMMA.16816.F32 R4, R72.reuse, R88, R4 ;  /* 0x000000584804723c */ /* 0x040ff00000001804 */
[C---:B------:R-:W-:Y:S01]  /*15d00*/  HMMA.16816.F32 R8, R72.reuse, R90, R8 ;  /* 0x0000005a4808723c */ /* 0x040fe20000001808 */
[----:B------:R-:W4:Y:S07]  /*15d10*/  LDSM.16.MT88.4 R88, [R214+0x5100] ;  /* 0x00510000d658783b */ /* 0x000f2e0000004200 */
[C---:B------:R-:W-:Y:S04]  /*15d20*/  HMMA.16816.F32 R12, R72.reuse, R96, R12 ;  /* 0x00000060480c723c */ /* 0x040fe8000000180c */
[----:B-1----:R-:W-:Y:S04]  /*15d30*/  FFMA.FTZ R2, R164, c[0x0][0x2d0], -R149 ;  /* 0x0000b400a4027a23 */ /* 0x002fe80000010895 */
[C---:B------:R-:W-:Y:S01]  /*15d40*/  HMMA.16816.F32 R16, R72.reuse, R98, R16 ;  /* 0x000000624810723c */ /* 0x040fe20000001810 */
[----:B------:R1:W1:Y:S01]  /*15d50*/  MUFU.EX2 R176, R2 ;  /* 0x0000000200b07308 */ /* 0x0002620000000800 */
[----:B------:R-:W-:Y:S06]  /*15d60*/  LDSM.16.MT88.4 R96, [R214+0x2100] ;  /* 0x00210000d660783b */ /* 0x000fec0000004200 */
[C---:B---3--:R-:W-:Y:S08]  /*15d70*/  HMMA.16816.F32 R20, R72.reuse, R76, R20 ;  /* 0x0000004c4814723c */ /* 0x048ff00000001814 */
[C---:B------:R-:W-:Y:S01]  /*15d80*/  HMMA.16816.F32 R24, R72.reuse, R78, R24 ;  /* 0x0000004e4818723c */ /* 0x040fe20000001818 */
[----:B------:R-:W3:Y:S03]  /*15d90*/  LDSM.16.MT88.4 R76, [R217+0x5100] ;  /* 0x00510000d94c783b */ /* 0x000ee60000004200 */
[----:B--2---:R-:W-:Y:S04]  /*15da0*/  FFMA.FTZ R0, R0, R135, R167 ;  /* 0x0000008700007223 */ /* 0x004fe800000100a7 */
[C---:B------:R-:W-:Y:S04]  /*15db0*/  HMMA.16816.F32 R28, R72.reuse, R80, R28 ;  /* 0x00000050481c723c */ /* 0x040fe8000000181c */
[----:B-1----:R-:W-:Y:S02]  /*15dc0*/  FFMA.FTZ R2, R165, c[0x0][0x2d0], -R148 ;  /* 0x0000b400a5027a23 */ /* 0x002fe40000010894 */
[----:B------:R-:W-:Y:S01]  /*15dd0*/  FADD.FTZ R0, R133, R0 ;  /* 0x0000000085007221 */ /* 0x000fe20000010000 */
[----:B-----5:R-:W-:Y:S01]  /*15de0*/  F2FP.PACK_AB R133, R136, R3 ;  /* 0x000000038885723e */ /* 0x020fe200000000ff */
[C---:B------:R-:W-:Y:S01]  /*15df0*/  HMMA.16816.F32 R32, R72.reuse, R82, R32 ;  /* 0x000000524820723c */ /* 0x040fe20000001820 */
[----:B------:R1:W-:Y:S01]  /*15e00*/  MUFU.EX2 R107, R2 ;  /* 0x00000002006b7308 */ /* 0x0003e20000000800 */
[----:B------:R-:W2:Y:S02]  /*15e10*/  LDSM.16.MT88.4 R80, [R216+0x5100] ;  /* 0x00510000d850783b */ /* 0x000ea40000004200 */
[----:B------:R-:W-:Y:S04]  /*15e20*/  FADD.FTZ R0, R111, R0 ;  /* 0x000000006f007221 */ /* 0x000fe80000010000 */
[C---:B------:R-:W-:Y:S04]  /*15e30*/  HMMA.16816.F32 R36, R72.reuse, R84, R36 ;  /* 0x000000544824723c */ /* 0x040fe80000001824 */
[----:B------:R-:W-:Y:S04]  /*15e40*/  FADD.FTZ R0, R109, R0 ;  /* 0x000000006d007221 */ /* 0x000fe80000010000 */
[C---:B------:R-:W-:Y:S01]  /*15e50*/  HMMA.16816.F32 R40, R72.reuse, R86, R40 ;  /* 0x000000564828723c */ /* 0x040fe20000001828 */
[----:B------:R-:W5:Y:S03]  /*15e60*/  LDSM.16.MT88.4 R84, [R213+0x1900] ;  /* 0x00190000d554783b */ /* 0x000f660000004200 */
[----:B------:R-:W-:Y:S04]  /*15e70*/  FADD.FTZ R0, R244, R0 ;  /* 0x00000000f4007221 */ /* 0x000fe80000010000 */
[C---:B----4-:R-:W-:Y:S04]  /*15e80*/  HMMA.16816.F32 R44, R72.reuse, R88, R44 ;  /* 0x00000058482c723c */ /* 0x050fe8000000182c */
[----:B-1----:R-:W-:Y:S02]  /*15e90*/  FFMA.FTZ R2, R166, c[0x0][0x2d0], -R148 ;  /* 0x0000b400a6027a23 */ /* 0x002fe40000010894 */
[----:B------:R-:W-:Y:S02]  /*15ea0*/  FADD.FTZ R0, R243, R0 ;  /* 0x00000000f3007221 */ /* 0x000fe40000010000 */
[C---:B------:R-:W-:Y:S01]  /*15eb0*/  HMMA.16816.F32 R48, R72.reuse, R90, R48 ;  /* 0x0000005a4830723c */ /* 0x040fe20000001830 */
[----:B------:R1:W4:Y:S01]  /*15ec0*/  MUFU.EX2 R172, R2 ;  /* 0x0000000200ac7308 */ /* 0x0003220000000800 */
[----:B------:R-:W5:Y:S02]  /*15ed0*/  LDSM.16.MT88.4 R88, [R214+0x1900] ;  /* 0x00190000d658783b */ /* 0x000f640000004200 */
[----:B------:R-:W-:Y:S04]  /*15ee0*/  FADD.FTZ R0, R119, R0 ;  /* 0x0000000077007221 */ /* 0x000fe80000010000 */
[C---:B---3--:R-:W-:Y:S04]  /*15ef0*/  HMMA.16816.F32 R52, R72.reuse, R76, R52 ;  /* 0x0000004c4834723c */ /* 0x048fe80000001834 */
[----:B------:R-:W-:Y:S04]  /*15f00*/  FADD.FTZ R0, R118, R0 ;  /* 0x0000000076007221 */ /* 0x000fe80000010000 */
[C---:B------:R-:W-:Y:S01]  /*15f10*/  HMMA.16816.F32 R56, R72.reuse, R78, R56 ;  /* 0x0000004e4838723c */ /* 0x040fe20000001838 */
[----:B------:R-:W3:Y:S03]  /*15f20*/  LDSM.16.MT88.4 R76, [R217+0x1900] ;  /* 0x00190000d94c783b */ /* 0x000ee60000004200 */
[----:B------:R-:W-:Y:S04]  /*15f30*/  FADD.FTZ R0, R116, R0 ;  /* 0x0000000074007221 */ /* 0x000fe80000010000 */
[C---:B--2---:R-:W-:Y:S04]  /*15f40*/  HMMA.16816.F32 R60, R72.reuse, R80, R60 ;  /* 0x00000050483c723c */ /* 0x044fe8000000183c */
[--C-:B-1----:R-:W-:Y:S02]  /*15f50*/  FFMA.FTZ R2, R168, c[0x0][0x2d0], -R149.reuse ;  /* 0x0000b400a8027a23 */ /* 0x102fe40000010895 */
[----:B------:R-:W-:Y:S02]  /*15f60*/  FADD.FTZ R0, R205, R0 ;  /* 0x00000000cd007221 */ /* 0x000fe40000010000 */
[----:B------:R-:W-:Y:S01]  /*15f70*/  HMMA.16816.F32 R64, R72, R82, R64 ;  /* 0x000000524840723c */ /* 0x000fe20000001840 */
[----:B------:R1:W2:Y:S01]  /*15f80*/  MUFU.EX2 R166, R2 ;  /* 0x0000000200a67308 */ /* 0x0002a20000000800 */
[----:B------:R-:W3:Y:S02]  /*15f90*/  LDSM.16.MT88.4 R80, [R216+0x1900] ;  /* 0x00190000d850783b */ /* 0x000ee40000004200 */
[----:B------:R-:W-:Y:S03]  /*15fa0*/  FADD.FTZ R0, R126, R0 ;  /* 0x000000007e007221 */ /* 0x000fe60000010000 */
[----:B------:R-:W-:Y:S01]  /*15fb0*/  F2FP.PACK_AB R72, R176, R124 ;  /* 0x0000007cb048723e */ /* 0x000fe200000000ff */
[----:B------:R-:W-:Y:S01]  /*15fc0*/  FADD.FTZ R0, R125, R0 ;  /* 0x000000007d007221 */ /* 0x000fe20000010000 */
[C---:B----4-:R-:W-:Y:S03]  /*15fd0*/  F2FP.PACK_AB R73, R172.reuse, R107 ;  /* 0x0000006bac49723e */ /* 0x050fe600000000ff */
[----:B------:R-:W-:Y:S04]  /*15fe0*/  FADD.FTZ R0, R107, R0 ;  /* 0x000000006b007221 */ /* 0x000fe80000010000 */
[----:B------:R-:W-:Y:S02]  /*15ff0*/  FADD.FTZ R0, R172, R0 ;  /* 0x00000000ac007221 */ /* 0x000fe40000010000 */
[--C-:B-1----:R-:W-:Y:S01]  /*16000*/  FFMA.FTZ R2, R169, c[0x0][0x2d0], -R148.reuse ;  /* 0x0000b400a9027a23 */ /* 0x102fe20000010894 */
[----:B--2---:R-:W-:Y:S03]  /*16010*/  F2FP.PACK_AB R74, R166, R106 ;  /* 0x0000006aa64a723e */ /* 0x004fe600000000ff */
[----:B------:R1:W2:Y:S02]  /*16020*/  MUFU.EX2 R105, R2 ;  /* 0x0000000200697308 */ /* 0x0002a40000000800 */
[----:B-1----:R-:W-:Y:S02]  /*16030*/  FFMA.FTZ R2, R170, c[0x0][0x2d0], -R148 ;  /* 0x0000b400aa027a23 */ /* 0x002fe40000010894 */
[----:B--2---:R-:W-:Y:S06]  /*16040*/  FADD.FTZ R0, R105, R0 ;  /* 0x0000000069007221 */ /* 0x004fec0000010000 */
[----:B------:R1:W2:Y:S02]  /*16050*/  MUFU.EX2 R165, R2 ;  /* 0x0000000200a57308 */ /* 0x0002a40000000800 */
[--C-:B-1----:R-:W-:Y:S01]  /*16060*/  FFMA.FTZ R2, R171, c[0x0][0x2d0], -R149.reuse ;  /* 0x0000b400ab027a23 */ /* 0x102fe20000010895 */
[C---:B--2---:R-:W-:Y:S01]  /*16070*/  F2FP.PACK_AB R75, R165.reuse, R105 ;  /* 0x00000069a54b723e */ /* 0x044fe200000000ff */
[----:B------:R-:W-:Y:S06]  /*16080*/  FADD.FTZ R0, R165, R0 ;  /* 0x00000000a5007221 */ /* 0x000fec0000010000 */
[----:B------:R1:W-:Y:S01]  /*16090*/  MUFU.EX2 R159, R2 ;  /* 0x00000002009f7308 */ /* 0x0003e20000000800 */
[C---:B-----5:R-:W-:Y:S08]  /*160a0*/  HMMA.16816.F32 R4, R72.reuse, R84, R4 ;  /* 0x000000544804723c */ /* 0x060ff00000001804 */
[C---:B------:R-:W-:Y:S01]  /*160b0*/  HMMA.16816.F32 R8, R72.reuse, R86, R8 ;  /* 0x000000564808723c */ /* 0x040fe20000001808 */
[----:B------:R-:W2:Y:S07]  /*160c0*/  LDSM.16.MT88.4 R84, [R213+0x5900] ;  /* 0x00590000d554783b */ /* 0x000eae0000004200 */
[C---:B------:R-:W-:Y:S04]  /*160d0*/  HMMA.16816.F32 R12, R72.reuse, R88, R12 ;  /* 0x00000058480c723c */ /* 0x040fe8000000180c */
        /* <DEDUP_REMOVED lines=8> */
[--C-:B-1----:R-:W-:Y:S04]  /*16160*/  FFMA.FTZ R2, R174, c[0x0][0x2d0], -R148.reuse ;  /* 0x0000b400ae027a23 */ /* 0x102fe80000010894 */
[C---:B------:R-:W-:Y:S01]  /*16170*/  HMMA.16816.F32 R32, R72.reuse, R82, R32 ;  /* 0x000000524820723c */ /* 0x040fe20000001820 */
[----:B------:R1:W5:Y:S01]  /*16180*/  MUFU.EX2 R115, R2 ;  /* 0x0000000200737308 */ /* 0x0003620000000800 */
[----:B------:R-:W3:Y:S06]  /*16190*/  LDSM.16.MT88.4 R80, [R213+0x2100] ;  /* 0x00210000d550783b */ /* 0x000eec0000004200 */
[C---:B--2---:R-:W-:Y:S08]  /*161a0*/  HMMA.16816.F32 R36, R72.reuse, R84, R36 ;  /* 0x000000544824723c */ /* 0x044ff00000001824 */
[C---:B------:R-:W-:Y:S01]  /*161b0*/  HMMA.16816.F32 R40, R72.reuse, R86, R40 ;  /* 0x000000564828723c */ /* 0x040fe20000001828 */
[----:B------:R-:W2:Y:S07]  /*161c0*/  LDSM.16.MT88.4 R84, [R217+0x2100] ;  /* 0x00210000d954783b */ /* 0x000eae0000004200 */
[C---:B----4-:R-:W-:Y:S04]  /*161d0*/  HMMA.16816.F32 R44, R72.reuse, R88, R44 ;  /* 0x00000058482c723c */ /* 0x050fe8000000182c */
[----:B-1----:R-:W-:Y:S02]  /*161e0*/  FFMA.FTZ R2, R175, c[0x0][0x2d0], -R148 ;  /* 0x0000b400af027a23 */ /* 0x002fe40000010894 */
[----:B-----5:R-:W-:Y:S02]  /*161f0*/  FADD.FTZ R0, R115, R0 ;  /* 0x0000000073007221 */ /* 0x020fe40000010000 */
[C---:B------:R-:W-:Y:S01]  /*16200*/  HMMA.16816.F32 R48, R72.reuse, R90, R48 ;  /* 0x0000005a4830723c */ /* 0x040fe20000001830 */
[----:B------:R1:W4:Y:S01]  /*16210*/  MUFU.EX2 R114, R2 ;  /* 0x0000000200727308 */ /* 0x0003220000000800 */
[----:B------:R-:W-:Y:S06]  /*16220*/  LDSM.16.MT88.4 R88, [R214+0x6100] ;  /* 0x00610000d658783b */ /* 0x000fec0000004200 */
[C---:B---3--:R-:W-:Y:S08]  /*16230*/  HMMA.16816.F32 R52, R72.reuse, R76, R52 ;  /* 0x0000004c4834723c */ /* 0x048ff00000001834 */
[C---:B------:R-:W-:Y:S01]  /*16240*/  HMMA.16816.F32 R56, R72.reuse, R78, R56 ;  /* 0x0000004e4838723c */ /* 0x040fe20000001838 */
[----:B------:R-:W3:Y:S07]  /*16250*/  LDSM.16.MT88.4 R76, [R216+0x2100] ;  /* 0x00210000d84c783b */ /* 0x000eee0000004200 */
[C---:B------:R-:W-:Y:S04]  /*16260*/  HMMA.16816.F32 R60, R72.reuse, R92, R60 ;  /* 0x0000005c483c723c */ /* 0x040fe8000000183c */
[--C-:B-1----:R-:W-:Y:S02]  /*16270*/  FFMA.FTZ R2, R177, c[0x0][0x2d0], -R149.reuse ;  /* 0x0000b400b1027a23 */ /* 0x102fe40000010895 */
[----:B----4-:R-:W-:Y:S02]  /*16280*/  FADD.FTZ R0, R114, R0 ;  /* 0x0000000072007221 */ /* 0x010fe40000010000 */
[----:B------:R-:W-:Y:S01]  /*16290*/  HMMA.16816.F32 R64, R72, R94, R64 ;  /* 0x0000005e4840723c */ /* 0x000fe20000001840 */
[----:B------:R1:W-:Y:S01]  /*162a0*/  MUFU.EX2 R113, R2 ;  /* 0x0000000200717308 */ /* 0x0003e20000000800 */
[----:B------:R-:W-:Y:S05]  /*162b0*/  LDSM.16.MT88.4 R92, [R216+0x6100] ;  /* 0x00610000d85c783b */ /* 0x000fea0000004200 */
[----:B------:R-:W-:Y:S02]  /*162c0*/  F2FP.PACK_AB R72, R164, R159 ;  /* 0x0000009fa448723e */ /* 0x000fe400000000ff */
[----:B------:R-:W-:Y:S03]  /*162d0*/  F2FP.PACK_AB R73, R114, R115 ;  /* 0x000000737249723e */ /* 0x000fe600000000ff */
[--C-:B-1----:R-:W-:Y:S04]  /*162e0*/  FFMA.FTZ R2, R178, c[0x0][0x2d0], -R149.reuse ;  /* 0x0000b400b2027a23 */ /* 0x102fe80000010895 */
[----:B------:R1:W4:Y:S02]  /*162f0*/  MUFU.EX2 R158, R2 ;  /* 0x00000002009e7308 */ /* 0x0003240000000800 */
[--C-:B-1----:R-:W-:Y:S01]  /*16300*/  FFMA.FTZ R2, R179, c[0x0][0x2d0], -R148.reuse ;  /* 0x0000b400b3027a23 */ /* 0x102fe20000010894 */
[----:B----4-:R-:W-:Y:S07]  /*16310*/  F2FP.PACK_AB R74, R158, R113 ;  /* 0x000000719e4a723e */ /* 0x010fee00000000ff */
[----:B------:R1:W4:Y:S02]  /*16320*/  MUFU.EX2 R112, R2 ;  /* 0x0000000200707308 */ /* 0x0003240000000800 */
[----:B-1----:R-:W-:Y:S02]  /*16330*/  FFMA.FTZ R2, R201, c[0x0][0x2d0], -R148 ;  /* 0x0000b400c9027a23 */ /* 0x002fe40000010894 */
[----:B----4-:R-:W-:Y:S06]  /*16340*/  FADD.FTZ R0, R112, R0 ;  /* 0x0000000070007221 */ /* 0x010fec0000010000 */
[----:B------:R1:W4:Y:S02]  /*16350*/  MUFU.EX2 R157, R2 ;  /* 0x00000002009d7308 */ /* 0x0003240000000800 */
[--C-:B-1----:R-:W-:Y:S01]  /*16360*/  FFMA.FTZ R2, R202, c[0x0][0x2d0], -R149.reuse ;  /* 0x0000b400ca027a23 */ /* 0x102fe20000010895 */
[C---:B----4-:R-:W-:Y:S01]  /*16370*/  F2FP.PACK_AB R75, R157.reuse, R112 ;  /* 0x000000709d4b723e */ /* 0x050fe200000000ff */
[----:B------:R-:W-:Y:S06]  /*16380*/  FADD.FTZ R0, R157, R0 ;  /* 0x000000009d007221 */ /* 0x000fec0000010000 */
[----:B------:R1:W-:Y:S01]  /*16390*/  MUFU.EX2 R156, R2 ;  /* 0x00000002009c7308 */ /* 0x0003e20000000800 */
[C---:B------:R-:W-:Y:S08]  /*163a0*/  HMMA.16816.F32 R4, R72.reuse, R80, R4 ;  /* 0x000000504804723c */ /* 0x040ff00000001804 */
[C---:B------:R-:W-:Y:S01]  /*163b0*/  HMMA.16816.F32 R8, R72.reuse, R82, R8 ;  /* 0x000000524808723c */ /* 0x040fe20000001808 */
[----:B------:R-:W4:Y:S07]  /*163c0*/  LDSM.16.MT88.4 R80, [R213+0x6100] ;  /* 0x00610000d550783b */ /* 0x000f2e0000004200 */
[C---:B------:R-:W-:Y:S04]  /*163d0*/  HMMA.16816.F32 R12, R72.reuse, R96, R12 ;  /* 0x00000060480c723c */ /* 0x040fe8000000180c */
[--C-:B-1----:R-:W-:Y:S04]  /*163e0*/  FFMA.FTZ R2, R204, c[0x0][0x2d0], -R149.reuse ;  /* 0x0000b400cc027a23 */ /* 0x102fe80000010895 */
[C---:B------:R-:W-:Y:S01]  /*163f0*/  HMMA.16816.F32 R16, R72.reuse, R98, R16 ;  /* 0x000000624810723c */ /* 0x040fe20000001810 */
[----:B------:R1:W-:Y:S01]  /*16400*/  MUFU.EX2 R155, R2 ;  /* 0x00000002009b7308 */ /* 0x0003e20000000800 */
[----:B------:R-:W-:Y:S06]  /*16410*/  LDSM.16.MT88.4 R96, [R217+0x2900] ;  /* 0x00290000d960783b */ /* 0x000fec0000004200 */
[C---:B--2---:R-:W-:Y:S08]  /*16420*/  HMMA.16816.F32 R20, R72.reuse, R84, R20 ;  /* 0x000000544814723c */ /* 0x044ff00000001814 */
[C---:B------:R-:W-:Y:S01]  /*16430*/  HMMA.16816.F32 R24, R72.reuse, R86, R24 ;  /* 0x000000564818723c */ /* 0x040fe20000001818 */
[----:B------:R-:W2:Y:S07]  /*16440*/  LDSM.16.MT88.4 R84, [R217+0x6100] ;  /* 0x00610000d954783b */ /* 0x000eae0000004200 */
[C---:B---3--:R-:W-:Y:S04]  /*16450*/  HMMA.16816.F32 R28, R72.reuse, R76, R28 ;  /* 0x0000004c481c723c */ /* 0x048fe8000000181c */
[--C-:B-1----:R-:W-:Y:S04]  /*16460*/  FFMA.FTZ R2, R207, c[0x0][0x2d0], -R148.reuse ;  /* 0x0000b400cf027a23 */ /* 0x102fe80000010894 */
[C---:B------:R-:W-:Y:S01]  /*16470*/  HMMA.16816.F32 R32, R72.reuse, R78, R32 ;  /* 0x0000004e4820723c */ /* 0x040fe20000001820 */
[----:B------:R1:W3:Y:S01]  /*16480*/  MUFU.EX2 R123, R2 ;  /* 0x00000002007b7308 */ /* 0x0002e20000000800 */
[----:B------:R-:W5:Y:S06]  /*16490*/  LDSM.16.MT88.4 R76, [R213+0x2900] ;  /* 0x00290000d54c783b */ /* 0x000f6c0000004200 */
[C---:B----4-:R-:W-:Y:S08]  /*164a0*/  HMMA.16816.F32 R36, R72.reuse, R80, R36 ;  /* 0x000000504824723c */ /* 0x050ff00000001824 */
[C---:B------:R-:W-:Y:S01]  /*164b0*/  HMMA.16816.F32 R40, R72.reuse, R82, R40 ;  /* 0x000000524828723c */ /* 0x040fe20000001828 */
[----:B------:R-:W4:Y:S07]  /*164c0*/  LDSM.16.MT88.4 R80, [R214+0x2900] ;  /* 0x00290000d650783b */ /* 0x000f2e0000004200 */
[C---:B------:R-:W-:Y:S04]  /*164d0*/  HMMA.16816.F32 R44, R72.reuse, R88, R44 ;  /* 0x00000058482c723c */ /* 0x040fe8000000182c */
[----:B-1----:R-:W-:Y:S02]  /*164e0*/  FFMA.FTZ R2, R206, c[0x0][0x2d0], -R148 ;  /* 0x0000b400ce027a23 */ /* 0x002fe40000010894 */
[----:B---3--:R-:W-:Y:S02]  /*164f0*/  FADD.FTZ R0, R123, R0 ;  /* 0x000000007b007221 */ /* 0x008fe40000010000 */
[C---:B------:R-:W-:Y:S01]  /*16500*/  HMMA.16816.F32 R48, R72.reuse, R90, R48 ;  /* 0x0000005a4830723c */ /* 0x040fe20000001830 */
[----:B------:R1:W3:Y:S01]  /*16510*/  MUFU.EX2 R122, R2 ;  /* 0x00000002007a7308 */ /* 0x0002e20000000800 */
[----:B------:R-:W-:Y:S06]  /*16520*/  LDSM.16.MT88.4 R88, [R213+0x6900] ;  /* 0x00690000d558783b */ /* 0x000fec0000004200 */
[C---:B--2---:R-:W-:Y:S08]  /*16530*/  HMMA.16816.F32 R52, R72.reuse, R84, R52 ;  /* 0x000000544834723c */ /* 0x044ff00000001834 */
[C---:B------:R-:W-:Y:S01]  /*16540*/  HMMA.16816.F32 R56, R72.reuse, R86, R56 ;  /* 0x000000564838723c */ /* 0x040fe20000001838 */
[----:B------:R-:W2:Y:S07]  /*16550*/  LDSM.16.MT88.4 R84, [R216+0x2900] ;  /* 0x00290000d854783b */ /* 0x000eae0000004200 */
[C---:B------:R-:W-:Y:S04]  /*16560*/  HMMA.16816.F32 R60, R72.reuse, R92, R60 ;  /* 0x0000005c483c723c */ /* 0x040fe8000000183c */
[--C-:B-1----:R-:W-:Y:S02]  /*16570*/  FFMA.FTZ R2, R209, c[0x0][0x2d0], -R149.reuse ;  /* 0x0000b400d1027a23 */ /* 0x102fe40000010895 */
[C---:B---3--:R-:W-:Y:S02]  /*16580*/  FADD.FTZ R0, R122.reuse, R0 ;  /* 0x000000007a007221 */ /* 0x048fe40000010000 */
        /* <DEDUP_REMOVED lines=9> */
[----:B------:R1:W3:Y:S02]  /*16620*/  MUFU.EX2 R120, R2 ;  /* 0x0000000200787308 */ /* 0x0002e40000000800 */
[----:B-1----:R-:W-:Y:S02]  /*16630*/  FFMA.FTZ R2, R237, c[0x0][0x2d0], -R148 ;  /* 0x0000b400ed027a23 */ /* 0x002fe40000010894 */
[----:B---3--:R-:W-:Y:S06]  /*16640*/  FADD.FTZ R0, R120, R0 ;  /* 0x0000000078007221 */ /* 0x008fec0000010000 */
[----:B------:R1:W3:Y:S02]  /*16650*/  MUFU.EX2 R153, R2 ;  /* 0x0000000200997308 */ /* 0x0002e40000000800 */
[--C-:B-1----:R-:W-:Y:S01]  /*16660*/  FFMA.FTZ R2, R245, c[0x0][0x2d0], -R149.reuse ;  /* 0x0000b400f5027a23 */ /* 0x102fe20000010895 */
[C---:B---3--:R-:W-:Y:S01]  /*16670*/  F2FP.PACK_AB R75, R153.reuse, R120 ;  /* 0x00000078994b723e */ /* 0x048fe200000000ff */
[----:B------:R-:W-:Y:S06]  /*16680*/  FADD.FTZ R0, R153, R0 ;  /* 0x0000000099007221 */ /* 0x000fec0000010000 */
[----:B------:R1:W-:Y:S01]  /*16690*/  MUFU.EX2 R152, R2 ;  /* 0x0000000200987308 */ /* 0x0003e20000000800 */
[C---:B-----5:R-:W-:Y:S08]  /*166a0*/  HMMA.16816.F32 R4, R72.reuse, R76, R4 ;  /* 0x0000004c4804723c */ /* 0x060ff00000001804 */
[C---:B------:R-:W-:Y:S01]  /*166b0*/  HMMA.16816.F32 R8, R72.reuse, R78, R8 ;  /* 0x0000004e4808723c */ /* 0x040fe20000001808 */
[----:B------:R-:W3:Y:S07]  /*166c0*/  LDSM.16.MT88.4 R76, [R214+0x6900] ;  /* 0x00690000d64c783b */ /* 0x000eee0000004200 */
[C---:B----4-:R-:W-:Y:S04]  /*166d0*/  HMMA.16816.F32 R12, R72.reuse, R80, R12 ;  /* 0x00000050480c723c */ /* 0x050fe8000000180c */
        /* <DEDUP_REMOVED lines=14> */
[----:B------:R-:W-:Y:S07]  /*167c0*/  LDSM.16.MT88.4 R88, [R217+0x3100] ;  /* 0x00310000d958783b */ /* 0x000fee0000004200 */
[C---:B---3--:R-:W-:Y:S04]  /*167d0*/  HMMA.16816.F32 R44, R72.reuse, R76, R44 ;  /* 0x0000004c482c723c */ /* 0x048fe8000000182c */
[----:B-1----:R-:W-:Y:S02]  /*167e0*/  FFMA.FTZ R2, R240, c[0x0][0x2d0], -R148 ;  /* 0x0000b400f0027a23 */ /* 0x002fe40000010894 */
[----:B--2---:R-:W-:Y:S02]  /*167f0*/  FADD.FTZ R0, R131, R0 ;  /* 0x0000000083007221 */ /* 0x004fe40000010000 */
[C---:B------:R-:W-:Y:S01]  /*16800*/  HMMA.16816.F32 R48, R72.reuse, R78, R48 ;  /* 0x0000004e4830723c */ /* 0x040fe20000001830 */
[----:B------:R1:W2:Y:S01]  /*16810*/  MUFU.EX2 R130, R2 ;  /* 0x0000000200827308 */ /* 0x0002a20000000800 */
[----:B------:R-:W3:Y:S06]  /*16820*/  LDSM.16.MT88.4 R76, [R213+0x3100] ;  /* 0x00310000d54c783b */ /* 0x000eec0000004200 */
[C---:B----4-:R-:W-:Y:S08]  /*16830*/  HMMA.16816.F32 R52, R72.reuse, R80, R52 ;  /* 0x000000504834723c */ /* 0x050ff00000001834 */
[C---:B------:R-:W-:Y:S01]  /*16840*/  HMMA.16816.F32 R56, R72.reuse, R82, R56 ;  /* 0x000000524838723c */ /* 0x040fe20000001838 */
[----:B------:R-:W4:Y:S07]  /*16850*/  LDSM.16.MT88.4 R80, [R214+0x3100] ;  /* 0x00310000d650783b */ /* 0x000f2e0000004200 */
[C---:B-----5:R-:W-:Y:S04]  /*16860*/  HMMA.16816.F32 R60, R72.reuse, R84, R60 ;  /* 0x00000054483c723c */ /* 0x060fe8000000183c */
[--C-:B-1----:R-:W-:Y:S02]  /*16870*/  FFMA.FTZ R2, R249, c[0x0][0x2d0], -R149.reuse ;  /* 0x0000b400f9027a23 */ /* 0x102fe40000010895 */
[C---:B--2---:R-:W-:Y:S02]  /*16880*/  FADD.FTZ R0, R130.reuse, R0 ;  /* 0x0000000082007221 */ /* 0x044fe40000010000 */
[----:B------:R-:W-:Y:S01]  /*16890*/  HMMA.16816.F32 R64, R72, R86, R64 ;  /* 0x000000564840723c */ /* 0x000fe20000001840 */
[----:B------:R1:W-:Y:S01]  /*168a0*/  MUFU.EX2 R129, R2 ;  /* 0x0000000200817308 */ /* 0x0003e20000000800 */
[----:B------:R-:W2:Y:S05]  /*168b0*/  LDSM.16.MT88.4 R84, [R213+0x7100] ;  /* 0x00710000d554783b */ /* 0x000eaa0000004200 */
[----:B------:R-:W-:Y:S02]  /*168c0*/  F2FP.PACK_AB R72, R151, R152 ;  /* 0x000000989748723e */ /* 0x000fe400000000ff */
[----:B------:R-:W-:Y:S03]  /*168d0*/  F2FP.PACK_AB R73, R130, R131 ;  /* 0x000000838249723e */ /* 0x000fe600000000ff */
[--C-:B-1----:R-:W-:Y:S04]  /*168e0*/  FFMA.FTZ R2, R252, c[0x0][0x2d0], -R149.reuse ;  /* 0x0000b400fc027a23 */ /* 0x102fe80000010895 */
[----:B------:R1:W5:Y:S02]  /*168f0*/  MUFU.EX2 R150, R2 ;  /* 0x0000000200967308 */ /* 0x0003640000000800 */
[--C-:B-1----:R-:W-:Y:S01]  /*16900*/  FFMA.FTZ R2, R242, c[0x0][0x2d0], -R148.reuse ;  /* 0x0000b400f2027a23 */ /* 0x102fe20000010894 */
[----:B-----5:R-:W-:Y:S07]  /*16910*/  F2FP.PACK_AB R74, R150, R129 ;  /* 0x00000081964a723e */ /* 0x020fee00000000ff */
[----:B------:R1:W5:Y:S02]  /*16920*/  MUFU.EX2 R128, R2 ;  /* 0x0000000200807308 */ /* 0x0003640000000800 */
[----:B-1----:R-:W-:Y:S02]  /*16930*/  FFMA.FTZ R2, R246, c[0x0][0x2d0], -R148 ;  /* 0x0000b400f6027a23 */ /* 0x002fe40000010894 */
[----:B-----5:R-:W-:Y:S06]  /*16940*/  FADD.FTZ R0, R128, R0 ;  /* 0x0000000080007221 */ /* 0x020fec0000010000 */
[----:B------:R-:W1:Y:S02]  /*16950*/  MUFU.EX2 R139, R2 ;  /* 0x00000002008b7308 */ /* 0x000e640000000800 */
[----:B-1----:R-:W-:Y:S01]  /*16960*/  F2FP.PACK_AB R75, R139, R128 ;  /* 0x000000808b4b723e */ /* 0x002fe200000000ff */
[--C-:B------:R-:W-:Y:S02]  /*16970*/  FFMA.FTZ R2, R137, c[0x0][0x2d0], -R149.reuse ;  /* 0x0000b40089027a23 */ /* 0x100fe40000010895 */
[----:B------:R-:W-:Y:S05]  /*16980*/  FFMA.FTZ R149, R103, c[0x0][0x2d0], -R149 ;  /* 0x0000b40067957a23 */ /* 0x000fea0000010895 */
[----:B------:R-:W-:Y:S01]  /*16990*/  MUFU.EX2 R137, R70 ;  /* 0x0000004600897308 */ /* 0x000fe20000000800 */
[--C-:B------:R-:W-:Y:S01]  /*169a0*/  FFMA.FTZ R103, R251, c[0x0][0x2d0], -R148.reuse ;  /* 0x0000b400fb677a23 */ /* 0x100fe20000010894 */
[C---:B---3--:R-:W-:Y:S03]  /*169b0*/  HMMA.16816.F32 R4, R72.reuse, R76, R4 ;  /* 0x0000004c4804723c */ /* 0x048fe60000001804 */
[----:B------:R-:W-:Y:S02]  /*169c0*/  FFMA.FTZ R148, R71, c[0x0][0x2d0], -R148 ;  /* 0x0000b40047947a23 */ /* 0x000fe40000010894 */
[----:B------:R-:W-:Y:S03]  /*169d0*/  FADD.FTZ R0, R139, R0 ;  /* 0x000000008b007221 */ /* 0x000fe60000010000 */
[----:B------:R-:W-:Y:S01]  /*169e0*/  MUFU.EX2 R71, R102 ;  /* 0x0000006600477308 */ /* 0x000fe20000000800 */
[C---:B------:R-:W-:Y:S01]  /*169f0*/  HMMA.16816.F32 R8, R72.reuse, R78, R8 ;  /* 0x0000004e4808723c */ /* 0x040fe20000001808 */
[----:B------:R-:W1:Y:S02]  /*16a00*/  LDSM.16.MT88.4 R76, [R217+0x7100] ;  /* 0x00710000d94c783b */ /* 0x000e640000004200 */
[----:B------:R-:W-:Y:S05]  /*16a10*/  FADD.FTZ R3, R3, R0 ;  /* 0x0000000003037221 */ /* 0x000fea0000010000 */
[C---:B----4-:R-:W-:Y:S01]  /*16a20*/  HMMA.16816.F32 R12, R72.reuse, R80, R12 ;  /* 0x00000050480c723c */ /* 0x050fe2000000180c */
[----:B------:R3:W-:Y:S03]  /*16a30*/  MUFU.EX2 R70, R103 ;  /* 0x0000006700467308 */ /* 0x0007e60000000800 */
[----:B------:R-:W-:Y:S04]  /*16a40*/  FADD.FTZ R3, R136, R3 ;  /* 0x0000000388037221 */ /* 0x000fe80000010000 */
[C---:B------:R-:W-:Y:S01]  /*16a50*/  HMMA.16816.F32 R16, R72.reuse, R82, R16 ;  /* 0x000000524810723c */ /* 0x040fe20000001810 */
[----:B------:R-:W4:Y:S02]  /*16a60*/  LDSM.16.MT88.4 R80, [R216+0x7100] ;  /* 0x00710000d850783b */ /* 0x000f240000004200 */
[----:B------:R-:W-:Y:S05]  /*16a70*/  MUFU.EX2 R149, R149 ;  /* 0x0000009500957308 */ /* 0x000fea0000000800 */
[C---:B------:R-:W-:Y:S05]  /*16a80*/  HMMA.16816.F32 R20, R72.reuse, R88, R20 ;  /* 0x000000584814723c */ /* 0x040fea0000001814 */
[----:B------:R-:W5:Y:S03]  /*16a90*/  MUFU.EX2 R148, R148 ;  /* 0x0000009400947308 */ /* 0x000f660000000800 */
[C---:B------:R-:W-:Y:S01]  /*16aa0*/  HMMA.16816.F32 R24, R72.reuse, R90, R24 ;  /* 0x0000005a4818723c */ /* 0x040fe20000001818 */
[----:B------:R-:W-:Y:S06]  /*16ab0*/  LDSM.16.MT88.4 R88, [R214+0x3900] ;  /* 0x00390000d658783b */ /* 0x000fec0000004200 */
[----:B------:R1:W1:Y:S01]  /*16ac0*/  MUFU.EX2 R138, R2 ;  /* 0x00000002008a7308 */ /* 0x0002620000000800 */
[C---:B------:R-:W-:Y:S01]  /*16ad0*/  HMMA.16816.F32 R28, R72.reuse, R92, R28 ;  /* 0x0000005c481c723c */ /* 0x040fe2000000181c */
[----:B---3--:R-:W-:Y:S07]  /*16ae0*/  LDSM.16.MT88.4 R100, [R216+0x3900] ;  /* 0x00390000d864783b */ /* 0x008fee0000004200 */
[C---:B------:R-:W-:Y:S01]  /*16af0*/  HMMA.16816.F32 R32, R72.reuse, R94, R32 ;  /* 0x0000005e4820723c */ /* 0x040fe20000001820 */
[----:B------:R-:W-:Y:S03]  /*16b00*/  LDSM.16.MT88.4 R92, [R217+0x3900] ;  /* 0x00390000d95c783b */ /* 0x000fe60000004200 */
[----:B-----5:R-:W-:Y:S04]  /*16b10*/  F2FP.PACK_AB R135, R148, R70 ;  /* 0x000000469487723e */ /* 0x020fe800000000ff */
[C---:B--2---:R-:W-:Y:S04]  /*16b20*/  HMMA.16816.F32 R36, R72.reuse, R84, R36 ;  /* 0x000000544824723c */ /* 0x044fe80000001824 */
[----:B-1----:R-:W-:Y:S04]  /*16b30*/  FADD.FTZ R2, R134, R104 ;  /* 0x0000006886027221 */ /* 0x002fe80000010000 */
[C---:B------:R-:W-:Y:S01]  /*16b40*/  HMMA.16816.F32 R40, R72.reuse, R86, R40 ;  /* 0x000000564828723c */ /* 0x040fe20000001828 */
[----:B------:R-:W1:Y:S03]  /*16b50*/  LDSM.16.MT88.4 R84, [R213+0x3900] ;  /* 0x00390000d554783b */ /* 0x000e660000004200 */
[----:B------:R-:W-:Y:S01]  /*16b60*/  FADD.FTZ R2, R132, R2 ;  /* 0x0000000284027221 */ /* 0x000fe20000010000 */
[----:B------:R-:W-:Y:S02]  /*16b70*/  F2FP.PACK_AB R132, R137, R138 ;  /* 0x0000008a8984723e */ /* 0x000fe400000000ff */
[----:B------:R-:W-:Y:S01]  /*16b80*/  F2FP.PACK_AB R134, R149, R71 ;  /* 0x000000479586723e */ /* 0x000fe200000000ff */
[C---:B------:R-:W-:Y:S04]  /*16b90*/  HMMA.16816.F32 R44, R72.reuse, R96, R44 ;  /* 0x00000060482c723c */ /* 0x040fe8000000182c */
[----:B------:R-:W-:Y:S04]  /*16ba0*/  FADD.FTZ R2, R110, R2 ;  /* 0x000000026e027221 */ /* 0x000fe80000010000 */
[C---:B------:R-:W-:Y:S04]  /*16bb0*/  HMMA.16816.F32 R48, R72.reuse, R98, R48 ;  /* 0x000000624830723c */ /* 0x040fe80000001830 */
[----:B------:R-:W-:Y:S02]  /*16bc0*/  FADD.FTZ R2, R108, R2 ;  /* 0x000000026c027221 */ /* 0x000fe40000010000 */
[----:B------:R-:W2:Y:S02]  /*16bd0*/  LDSM.16.MT88.4 R108, [R213+0x7900] ;  /* 0x00790000d56c783b */ /* 0x000ea40000004200 */
[C---:B------:R-:W-:Y:S04]  /*16be0*/  HMMA.16816.F32 R52, R72.reuse, R76, R52 ;  /* 0x0000004c4834723c */ /* 0x040fe80000001834 */
[----:B------:R-:W-:Y:S04]  /*16bf0*/  FADD.FTZ R2, R250, R2 ;  /* 0x00000002fa027221 */ /* 0x000fe80000010000 */
[C---:B------:R-:W-:Y:S04]  /*16c00*/  HMMA.16816.F32 R56, R72.reuse, R78, R56 ;  /* 0x0000004e4838723c */ /* 0x040fe80000001838 */
[----:B------:R-:W-:Y:S04]  /*16c10*/  FADD.FTZ R2, R241, R2 ;  /* 0x00000002f1027221 */ /* 0x000fe80000010000 */
[C---:B----4-:R-:W-:Y:S04]  /*16c20*/  HMMA.16816.F32 R60, R72.reuse, R80, R60 ;  /* 0x00000050483c723c */ /* 0x050fe8000000183c */
[----:B------:R-:W-:Y:S04]  /*16c30*/  FADD.FTZ R2, R239, R2 ;  /* 0x00000002ef027221 */ /* 0x000fe80000010000 */
[----:B------:R-:W-:Y:S04]  /*16c40*/  HMMA.16816.F32 R64, R72, R82, R64 ;  /* 0x000000524840723c */ /* 0x000fe80000001840 */
[----:B------:R-:W-:Y:S02]  /*16c50*/  FADD.FTZ R2, R117, R2 ;  /* 0x0000000275027221 */ /* 0x000fe40000010000 */
[----:B------:R-:W3:Y:S02]  /*16c60*/  LDSM.16.MT88.4 R116, [R214+0x7900] ;  /* 0x00790000d674783b */ /* 0x000ee40000004200 */
[C---:B-1----:R-:W-:Y:S05]  /*16c70*/  HMMA.16816.F32 R72, R132.reuse, R84, R4 ;  /* 0x000000548448723c */ /* 0x042fea0000001804 */
[----:B------:R-:W-:Y:S01]  /*16c80*/  FADD.FTZ R2, R211, R2 ;  /* 0x00000002d3027221 */ /* 0x000fe20000010000 */
[----:B------:R-:W-:Y:S02]  /*16c90*/  LDSM.16.MT88.4 R4, [R216+0x7900] ;  /* 0x00790000d804783b */ /* 0x000fe40000004200 */
[C---:B------:R-:W-:Y:S04]  /*16ca0*/  HMMA.16816.F32 R76, R132.reuse, R86, R8 ;  /* 0x00000056844c723c */ /* 0x040fe80000001808 */
[----:B------:R-:W-:Y:S02]  /*16cb0*/  FADD.FTZ R2, R203, R2 ;  /* 0x00000002cb027221 */ /* 0x000fe40000010000 */
[----:B------:R-:W4:Y:S02]  /*16cc0*/  LDL R8, [R1] ;  /* 0x0000000001087983 */ /* 0x000f240000100800 */
[C---:B------:R-:W-:Y:S04]  /*16cd0*/  HMMA.16816.F32 R80, R132.reuse, R88, R12 ;  /* 0x000000588450723c */ /* 0x040fe8000000180c */
[----:B------:R-:W-:Y:S04]  /*16ce0*/  FADD.FTZ R2, R127, R2 ;  /* 0x000000027f027221 */ /* 0x000fe80000010000 */
[C---:B------:R-:W-:Y:S04]  /*16cf0*/  HMMA.16816.F32 R84, R132.reuse, R90, R16 ;  /* 0x0000005a8454723c */ /* 0x040fe80000001810 */
[----:B------:R-:W-:Y:S02]  /*16d00*/  FADD.FTZ R2, R124, R2 ;  /* 0x000000027c027221 */ /* 0x000fe40000010000 */
[----:B------:R-:W1:Y:S02]  /*16d10*/  LDSM.16.MT88.4 R124, [R217+0x7900] ;  /* 0x00790000d97c783b */ /* 0x000e640000004200 */
[C---:B------:R-:W-:Y:S04]  /*16d20*/  HMMA.16816.F32 R88, R132.reuse, R92, R20 ;  /* 0x0000005c8458723c */ /* 0x040fe80000001814 */
[----:B------:R-:W-:Y:S04]  /*16d30*/  FADD.FTZ R2, R176, R2 ;  /* 0x00000002b0027221 */ /* 0x000fe80000010000 */
[C---:B------:R-:W-:Y:S04]  /*16d40*/  HMMA.16816.F32 R92, R132.reuse, R94, R24 ;  /* 0x0000005e845c723c */ /* 0x040fe80000001818 */
[----:B------:R-:W-:Y:S04]  /*16d50*/  FADD.FTZ R2, R106, R2 ;  /* 0x000000026a027221 */ /* 0x000fe80000010000 */
[C---:B------:R-:W-:Y:S04]  /*16d60*/  HMMA.16816.F32 R96, R132.reuse, R100, R28 ;  /* 0x000000648460723c */ /* 0x040fe8000000181c */
[----:B------:R-:W-:Y:S04]  /*16d70*/  FADD.FTZ R2, R166, R2 ;  /* 0x00000002a6027221 */ /* 0x000fe80000010000 */
[C---:B------:R-:W-:Y:S04]  /*16d80*/  HMMA.16816.F32 R100, R132.reuse, R102, R32 ;  /* 0x000000668464723c */ /* 0x040fe80000001820 */
[----:B------:R-:W-:Y:S04]  /*16d90*/  FADD.FTZ R2, R159, R2 ;  /* 0x000000029f027221 */ /* 0x000fe80000010000 */
[C---:B--2---:R-:W-:Y:S04]  /*16da0*/  HMMA.16816.F32 R104, R132.reuse, R108, R36 ;  /* 0x0000006c8468723c */ /* 0x044fe80000001824 */
[----:B------:R-:W-:Y:S04]  /*16db0*/  FADD.FTZ R2, R164, R2 ;  /* 0x00000002a4027221 */ /* 0x000fe80000010000 */
[C---:B------:R-:W-:Y:S04]  /*16dc0*/  HMMA.16816.F32 R108, R132.reuse, R110, R40 ;  /* 0x0000006e846c723c */ /* 0x040fe80000001828 */
[----:B------:R-:W-:Y:S04]  /*16dd0*/  FADD.FTZ R2, R113, R2 ;  /* 0x0000000271027221 */ /* 0x000fe80000010000 */
[C---:B---3--:R-:W-:Y:S04]  /*16de0*/  HMMA.16816.F32 R112, R132.reuse, R116, R44 ;  /* 0x000000748470723c */ /* 0x048fe8000000182c */
[----:B------:R-:W-:Y:S04]  /*16df0*/  FADD.FTZ R2, R158, R2 ;  /* 0x000000029e027221 */ /* 0x000fe80000010000 */
[C---:B------:R-:W-:Y:S04]  /*16e00*/  HMMA.16816.F32 R116, R132.reuse, R118, R48 ;  /* 0x000000768474723c */ /* 0x040fe80000001830 */
[----:B------:R-:W-:Y:S04]  /*16e10*/  FADD.FTZ R2, R156, R2 ;  /* 0x000000029c027221 */ /* 0x000fe80000010000 */
        /* <DEDUP_REMOVED lines=21> */
[----:B----4-:R-:W-:Y:S02]  /*16f70*/  ISETP.GT.AND P0, PT, R200, R8, PT ;  /* 0x00000008c800720c */ /* 0x010fe40003f04270 */
[----:B------:R-:W-:Y:S11]  /*16f80*/  MOV R200, R236 ;  /* 0x000000ec00c87202 */ /* 0x000ff60000000f00 */
[----:B-1----:R-:W-:-:S05]  /*16f90*/  @P0 BRA `(.L_x_622) ;  /* 0xffffb70000000947 */ /* 0x002fca000383ffff */
.L_x_621:
[----:B------:R-:W-:-:S13]  /*16fa0*/  ISETP.GE.AND P0, PT, R236, RZ, PT ;  /* 0x000000ffec00720c */ /* 0x000fda0003f06270 */
[----:B------:R-:W-:Y:S05]  /*16fb0*/  @!P0 BRA `(.L_x_623) ;  /* 0x000040d000008947 */ /* 0x000fea0003800000 */
[----:B------:R-:W2:Y:S01]  /*16fc0*/  LDL.64 R10, [R1+0x48] ;  /* 0x00004800010a7983 */ /* 0x000ea20000100a00 */
[----:B------:R-:W-:Y:S02]  /*16fd0*/  UMOV UR6, 0x6 ;  /* 0x0000000600067882 */ /* 0x000fe40000000000 */
[----:B------:R-:W-:Y:S01]  /*16fe0*/  ULDC.64 UR4, c[0x0][0x1e0] ;  /* 0x0000780000047ab9 */ /* 0x000fe20000000a00 */
[----:B-1----:R-:W2:Y:S04]  /*16ff0*/  LDL.LU R2, [R1+0x30] ;  /* 0x0000300001027983 */ /* 0x002ea80000300800 */
[----:B------:R-:W3:Y:S04]  /*17000*/  LDL.64 R8, [R1+0x58] ;  /* 0x0000580001087983 */ /* 0x000ee80000100a00 */
[----:B------:R-:W4:Y:S04]  /*17010*/  LDL.LU.64 R6, [R1+0x60] ;  /* 0x0000600001067983 */ /* 0x000f280000300a00 */
[----:B------:R-:W5:Y:S01]  /*17020*/  LDL.LU.64 R4, [R1+0x50] ;  /* 0x0000500001047983 */ /* 0x000f620000300a00 */
[----:B------:R-:W-:Y:S01]  /*17030*/  IMAD.MOV.U32 R0, RZ, RZ, c[0x0][0x1e0] ;  /* 0x00007800ff007624 */ /* 0x000fe200078e00ff */
[----:B------:R-:W-:Y:S01]  /*17040*/  USHF.L.U64.HI UR6, UR4, UR6, UR5 ;  /* 0x0000000604067299 */ /* 0x000fe20008010205 */
[----:B------:R-:W-:Y:S01]  /*17050*/  MOV R71, R68 ;  /* 0x0000004400477202 */ /* 0x000fe20000000f00 */
[----:B------:R-:W-:Y:S01]  /*17060*/  USHF.L.U32 UR10, UR4, 0x6, URZ ;  /* 0x00000006040a7899 */ /* 0x000fe2000800063f */
[----:B------:R-:W-:Y:S01]  /*17070*/  IMAD.SHL.U32 R0, R0, 0x40, RZ ;  /* 0x0000004000007824 */ /* 0x000fe200078e00ff */
[----:B------:R-:W-:Y:S01]  /*17080*/  UMOV UR7, 0x7 ;  /* 0x0000000700077882 */ /* 0x000fe20000000000 */
[----:B------:R-:W-:Y:S01]  /*17090*/  IMAD.MOV.U32 R70, RZ, RZ, R69 ;  /* 0x000000ffff467224 */ /* 0x000fe200078e0045 */
[----:B------:R-:W-:-:S02]  /*170a0*/  ULDC.64 UR4, c[0x0][0x208] ;  /* 0x0000820000047ab9 */ /* 0x000fc40000000a00 */
[----:B------:R-:W-:Y:S01]  /*170b0*/  IADD3 R0, P0, R0, 0x80, RZ ;  /* 0x0000008000007810 */ /* 0x000fe20007f1e0ff */
[----:B------:R-:W-:Y:S02]  /*170c0*/  USHF.L.U64.HI UR5, UR4, UR7, UR5 ;  /* 0x0000000704057299 */ /* 0x000fe40008010205 */
[----:B------:R-:W-:Y:S02]  /*170d0*/  USHF.L.U32 UR4, UR4, 0x7, URZ ;  /* 0x0000000704047899 */ /* 0x000fe4000800063f */
[----:B------:R1:W-:Y:S01]  /*170e0*/  STL [R1+0x28], R0 ;  /* 0x0000280001007387 */ /* 0x0003e20000100800 */
[----:B--2---:R-:W-:Y:S02]  /*170f0*/  IADD3.X R10, RZ, R2, RZ, P0, !PT ;  /* 0x00000002ff0a7210 */ /* 0x004fe400007fe4ff */
[----:B---3--:R-:W-:Y:S02]  /*17100*/  IADD3 RZ, P1, R8, 0x40, RZ ;  /* 0x0000004008ff7810 */ /* 0x008fe40007f3e0ff */
[----:B----4-:R-:W-:-:S03]  /*17110*/  IADD3 R2, P0, R6, 0x40, RZ ;  /* 0x0000004006027810 */ /* 0x010fc60007f1e0ff */
[----:B-1----:R-:W-:Y:S01]  /*17120*/  IMAD.X R0, RZ, RZ, R11, P1 ;  /* 0x000000ffff007224 */ /* 0x002fe200008e060b */
[----:B-----5:R-:W-:Y:S01]  /*17130*/  MOV R4, R6 ;  /* 0x0000000600047202 */ /* 0x020fe20000000f00 */
[----:B------:R-:W-:-:S03]  /*17140*/  IMAD.X R3, RZ, RZ, R5, P0 ;  /* 0x000000ffff037224 */ /* 0x000fc600000e0605 */
[----:B------:R1:W-:Y:S04]  /*17150*/  STL [R1+0x3c], R0 ;  /* 0x00003c0001007387 */ /* 0x0003e80000100800 */
[----:B------:R2:W-:Y:S01]  /*17160*/  STL [R1+0x24], R10 ;  /* 0x0000240a01007387 */ /* 0x0005e20000100800 */
[----:B-1----:R-:W-:-:S05]  /*17170*/  IADD3 R0, R8, 0x40, RZ ;  /* 0x0000004008007810 */ /* 0x002fca0007ffe0ff */
[----:B------:R2:W-:Y:S04]  /*17180*/  STL [R1+0x38], R0 ;  /* 0x0000380001007387 */ /* 0x0005e80000100800 */
[----:B------:R2:W-:Y:S04]  /*17190*/  STL.64 [R1+0x50], R4 ;  /* 0x0000500401007387 */ /* 0x0005e80000100a00 */
[----:B------:R2:W-:Y:S02]  /*171a0*/  STL.64 [R1+0x30], R2 ;  /* 0x0000300201007387 */ /* 0x0005e40000100a00 */
.L_x_624:
[----:B-12---:R-:W2:Y:S01]  /*171b0*/  LDL R0, [R1+0x40] ;  /* 0x0000400001007983 */ /* 0x006ea20000100800 */
[----:B------:R-:W-:Y:S04]  /*171c0*/  DEPBAR.LE SB0, 0x0 ;  /* 0x000080000000791a */ /* 0x000fe80000000000 */
[----:B------:R-:W3:Y:S01]  /*171d0*/  LDL.64 R156, [R1+0x50] ;  /* 0x00005000019c7983 */ /* 0x000ee20000100a00 */
[----:B------:R-:W-:Y:S02]  /*171e0*/  SHF.R.S32.HI R68, RZ, 0x1f, R236 ;  /* 0x0000001fff447819 */ /* 0x000fe400000114ec */
[----:B------:R-:W-:Y:S02]  /*171f0*/  MOV R202, c[0x0][0x208] ;  /* 0x0000820000ca7a02 */ /* 0x000fe40000000f00 */
[----:B------:R-:W-:Y:S01]  /*17200*/  MOV R200, 0x6 ;  /* 0x0000000600c87802 */ /* 0x000fe20000000f00 */
[----:B------:R-:W4:Y:S01]  /*17210*/  LDL.64 R2, [R1+0x30] ;  /* 0x0000300001027983 */ /* 0x000f220000100a00 */
[----:B------:R-:W-:Y:S02]  /*17220*/  SHF.L.U32 R202, R202, 0x6, RZ ;  /* 0x00000006caca7819 */ /* 0x000fe400000006ff */
[----:B------:R-:W-:Y:S02]  /*17230*/  MOV R179, c[0x0][0x208] ;  /* 0x0000820000b37a02 */ /* 0x000fe40000000f00 */
[----:B------:R-:W-:Y:S01]  /*17240*/  IADD3 R201, R202, 0x80, RZ ;  /* 0x00000080cac97810 */ /* 0x000fe20007ffe0ff */
[----:B------:R-:W5:Y:S01]  /*17250*/  LDL R178, [R1+0x2c] ;  /* 0x00002c0001b27983 */ /* 0x000f620000100800 */
[----:B------:R-:W-:Y:S03]  /*17260*/  SHF.L.U64.HI R179, R179, R200, c[0x0][0x20c] ;  /* 0x00008300b3b37619 */ /* 0x000fe600000102c8 */
[----:B------:R-:W-:Y:S08]  /*17270*/  BAR.SYNC.DEFER_BLOCKING 0x0 ;  /* 0x0000000000007b1d */ /* 0x000ff00000010000 */
        /* <DEDUP_REMOVED lines=21> */
[C---:B------:R-:W-:Y:S06]  /*173d0*/  HMMA.16816.F32 R36, R140.reuse, R40, RZ ;  /* 0x000000288c24723c */ /* 0x040fec00000018ff */
[----:B------:R-:W-:Y:S02]  /*173e0*/  LDSM.16.M88.4 R172, [R228] ;  /* 0x00000000e4ac783b */ /* 0x000fe40000000200 */
        /* <DEDUP_REMOVED lines=8> */
[C---:B------:R-:W-:Y:S08]  /*17470*/  HMMA.16816.F32 R8, R144.reuse, R138, R8 ;  /* 0x0000008a9008723c */ /* 0x040ff00000001808 */
[C---:B------:R-:W-:Y:S08]  /*17480*/  HMMA.16816.F32 R12, R144.reuse, R148, R12 ;  /* 0x00000094900c723c */ /* 0x040ff0000000180c */
[C---:B------:R-:W-:Y:S08]  /*17490*/  HMMA.16816.F32 R16, R144.reuse, R150, R16 ;  /* 0x000000969010723c */ /* 0x040ff00000001810 */
[C---:B------:R-:W-:Y:S08]  /*174a0*/  HMMA.16816.F32 R20, R144.reuse, R152, R20 ;  /* 0x000000989014723c */ /* 0x040ff00000001814 */
[C---:B------:R-:W-:Y:S03]  /*174b0*/  HMMA.16816.F32 R24, R144.reuse, R154, R24 ;  /* 0x0000009a9018723c */ /* 0x040fe60000001818 */
[----:B--2---:R-:W-:Y:S01]  /*174c0*/  LOP3.LUT P4, RZ, R0, 0x1, RZ, 0xc0, !PT ;  /* 0x0000000100ff7812 */ /* 0x004fe2000788c0ff */
[C---:B------:R-:W-:Y:S02]  /*174d0*/  IMAD R0, R236.reuse, UR5, RZ ;  /* 0x00000005ec007c24 */ /* 0x040fe4000f8e02ff */
[----:B---3--:R-:W-:Y:S02]  /*174e0*/  IMAD.WIDE.U32 R136, R236, UR4, R156 ;  /* 0x00000004ec887c25 */ /* 0x008fe4000f8e009c */
[----:B------:R-:W-:Y:S04]  /*174f0*/  LDSM.16.M88.4 R156, [R231] ;  /* 0x00000000e79c783b */ /* 0x000fe80000000200 */
[----:B------:R-:W-:Y:S01]  /*17500*/  IMAD R0, R68, UR4, R0 ;  /* 0x0000000444007c24 */ /* 0x000fe2000f8e0200 */
[----:B------:R-:W-:Y:S01]  /*17510*/  LEA R68, P1, R136, c[0x0][0x1f8], 0x1 ;  /* 0x00007e0088447a11 */ /* 0x000fe200078208ff */
[----:B----4-:R-:W-:Y:S03]  /*17520*/  IMAD.WIDE.U32 R2, R236, UR4, R2 ;  /* 0x00000004ec027c25 */ /* 0x010fe6000f8e0002 */
[----:B------:R-:W-:Y:S02]  /*17530*/  IADD3 R69, R137, R0, RZ ;  /* 0x0000000089457210 */ /* 0x000fe40007ffe0ff */
[----:B------:R-:W-:Y:S02]  /*17540*/  LEA R176, P0, R2, c[0x0][0x1f8], 0x1 ;  /* 0x00007e0002b07a11 */ /* 0x000fe400078008ff */
[----:B------:R-:W-:Y:S02]  /*17550*/  LEA.HI.X R69, R136, c[0x0][0x1fc], R69, 0x1, P1 ;  /* 0x00007f0088457a11 */ /* 0x000fe400008f0c45 */
[----:B------:R-:W1:Y:S01]  /*17560*/  LDSM.16.M88.4 R136, [R232] ;  /* 0x00000000e888783b */ /* 0x000e620000000200 */
[----:B------:R-:W-:Y:S04]  /*17570*/  IADD3 R0, R0, R3, RZ ;  /* 0x0000000300007210 */ /* 0x000fe80007ffe0ff */
[----:B------:R-:W-:Y:S02]  /*17580*/  LEA.HI.X R177, R2, c[0x0][0x1fc], R0, 0x1, P0 ;  /* 0x00007f0002b17a11 */ /* 0x000fe400000f0c00 */
[----:B------:R-:W-:Y:S01]  /*17590*/  IADD3 R2, P0, R68, R202, RZ ;  /* 0x000000ca44027210 */ /* 0x000fe20007f1e0ff */
[----:B------:R-:W-:Y:S01]  /*175a0*/  @!PT LDS RZ, [RZ] ;  /* 0x00000000fffff984 */ /* 0x000fe20000000800 */
[----:B------:R-:W-:Y:S01]  /*175b0*/  @!PT LDS RZ, [RZ] ;  /* 0x00000000fffff984 */ /* 0x000fe20000000800 */
[----:B------:R-:W-:Y:S01]  /*175c0*/  @!PT LDS RZ, [RZ] ;  /* 0x00000000fffff984 */ /* 0x000fe20000000800 */
[----:B------:R2:W-:Y:S03]  /*175d0*/  LDGSTS.E.BYPASS.LTC128B.128 [R235+0x100], [R68.64], !P6 ;  /* 0x0010000044eb7fae */ /* 0x0005e6000f101d48 */
[----:B------:R-:W-:Y:S02]  /*175e0*/  IADD3.X R3, R69, R179, RZ, P0, !PT ;  /* 0x000000b345037210 */ /* 0x000fe400007fe4ff */
[C---:B------:R-:W-:Y:S03]  /*175f0*/  IADD3 R150, P2, R2.reuse, R201, RZ ;  /* 0x000000c902967210 */ /* 0x040fe60007f5e0ff */
[----:B------:R3:W-:Y:S01]  /*17600*/  LDGSTS.E.BYPASS.LTC128B.128 [R235+0x4100], [R176.64], !P4 ;  /* 0x04100000b0eb7fae */ /* 0x0007e2000e101d48 */
[C---:B-----5:R-:W-:Y:S07]  /*17610*/  IADD3.X R151, R3.reuse, R178, RZ, P2, !PT ;  /* 0x000000b203977210 */ /* 0x060fee00017fe4ff */
[----:B------:R4:W-:Y:S08]  /*17620*/  LDGSTS.E.BYPASS.LTC128B.128 [R235+0x1100], [R2.64], !P6 ;  /* 0x0110000002eb7fae */ /* 0x0009f0000f101d48 */
[----:B------:R4:W-:Y:S01]  /*17630*/  LDGSTS.E.BYPASS.LTC128B.128 [R235+0x5100], [R2.64+0x80], !P4 ;  /* 0x0510008002eb7fae */ /* 0x0009e2000e101d48 */
[-C--:B--2---:R-:W-:Y:S04]  /*17640*/  IADD3 R68, P0, R2, R202.reuse, RZ ;  /* 0x000000ca02447210 */ /* 0x084fe80007f1e0ff */
[-C--:B------:R-:W-:Y:S01]  /*17650*/  IADD3.X R69, R3, R179.reuse, RZ, P0, !PT ;  /* 0x000000b303457210 */ /* 0x080fe200007fe4ff */
[C---:B-1----:R-:W-:Y:S03]  /*17660*/  HMMA.16816.F32 R28, R144.reuse, R136, R28 ;  /* 0x00000088901c723c */ /* 0x042fe6000000181c */
[C---:B------:R-:W-:Y:S01]  /*17670*/  IADD3 R148, P1, R68.reuse, R202, RZ ;  /* 0x000000ca44947210 */ /* 0x040fe20007f3e0ff */
[----:B------:R1:W-:Y:S03]  /*17680*/  LDGSTS.E.BYPASS.LTC128B.128 [R235+0x2100], [R68.64], !P6 ;  /* 0x0210000044eb7fae */ /* 0x0003e6000f101d48 */
[C---:B------:R-:W-:Y:S01]  /*17690*/  IADD3.X R149, R69.reuse, R179, RZ, P1, !PT ;  /* 0x000000b345957210 */ /* 0x040fe20000ffe4ff */
[C---:B------:R-:W-:Y:S04]  /*176a0*/  HMMA.16816.F32 R32, R144.reuse, R138, R32 ;  /* 0x0000008a9020723c */ /* 0x040fe80000001820 */
[----:B------:R2:W-:Y:S04]  /*176b0*/  LDGSTS.E.BYPASS.LTC128B.128 [R235+0x6100], [R150.64], !P4 ;  /* 0x0610000096eb7fae */ /* 0x0005e8000e101d48 */
[C---:B------:R-:W-:Y:S04]  /*176c0*/  HMMA.16816.F32 R36, R144.reuse, R156, R36 ;  /* 0x0000009c9024723c */ /* 0x040fe80000001824 */
[----:B------:R2:W-:Y:S01]  /*176d0*/  LDGSTS.E.BYPASS.LTC128B.128 [R235+0x3100], [R148.64], !P6 ;  /* 0x0310000094eb7fae */ /* 0x0005e2000f101d48 */
[----:B----4-:R-:W-:Y:S03]  /*176e0*/  IADD3 R2, P0, R68, R201, RZ ;  /* 0x000000c944027210 */ /* 0x010fe60007f1e0ff */
        /* <DEDUP_REMOVED lines=26> */
[----:B---3--:R-:W-:Y:S01]  /*17890*/  LDSM.16.M88.4 R176, [R224] ;  /* 0x00000000e0b0783b */ /* 0x008fe20000000200 */
[C---:B------:R-:W-:Y:S07]  /*178a0*/  HMMA.16816.F32 R24, R160.reuse, R154, R24 ;  /* 0x0000009aa018723c */ /* 0x040fee0000001818 */
[----:B------:R-:W3:Y:S01]  /*178b0*/  LDSM.16.M88.4 R152, [R218+0xb900] ;  /* 0x00b90000da98783b */ /* 0x000ee20000000200 */
[C---:B-1----:R-:W-:Y:S07]  /*178c0*/  HMMA.16816.F32 R28, R160.reuse, R156, R28 ;  /* 0x0000009ca01c723c */ /* 0x042fee000000181c */
[----:B------:R-:W-:Y:S01]  /*178d0*/  LDSM.16.M88.4 R200, [R223] ;  /* 0x00000000dfc8783b */ /* 0x000fe20000000200 */
        /* <DEDUP_REMOVED lines=10> */
[C---:B------:R-:W-:Y:S08]  /*17980*/  HMMA.16816.F32 R52, R160.reuse, R136, R52 ;  /* 0x00000088a034723c */ /* 0x040ff00000001834 */
[C---:B------:R-:W-:Y:S01]  /*17990*/  HMMA.16816.F32 R56, R160.reuse, R138, R56 ;  /* 0x0000008aa038723c */ /* 0x040fe20000001838 */
[----:B------:R-:W2:Y:S07]  /*179a0*/  LDSM.16.M88.4 R136, [R215+0x1800] ;  /* 0x00180000d788783b */ /* 0x000eae0000000200 */
[C---:B---3--:R-:W-:Y:S08]  /*179b0*/  HMMA.16816.F32 R60, R160.reuse, R152, R60 ;  /* 0x00000098a03c723c */ /* 0x048ff0000000183c */
[----:B------:R-:W-:Y:S01]  /*179c0*/  HMMA.16816.F32 R64, R160, R154, R64 ;  /* 0x0000009aa040723c */ /* 0x000fe20000001840 */
[----:B------:R-:W3:Y:S07]  /*179d0*/  LDSM.16.M88.4 R152, [R215+0x2000] ;  /* 0x00200000d798783b */ /* 0x000eee0000000200 */
        /* <DEDUP_REMOVED lines=50> */
[----:B------:R-:W-:Y:S07]  /*17d00*/  LDSM.16.M88.4 R152, [R218+0xc100] ;  /* 0x00c10000da98783b */ /* 0x000fee0000000200 */
[C---:B-1----:R-:W-:Y:S08]  /*17d10*/  HMMA.16816.F32 R12, R188.reuse, R148, R12 ;  /* 0x00000094bc0c723c */ /* 0x042ff0000000180c */
[C---:B------:R-:W-:Y:S01]  /*17d20*/  HMMA.16816.F32 R16, R188.reuse, R150, R16 ;  /* 0x00000096bc10723c */ /* 0x040fe20000001810 */
[----:B------:R-:W1:Y:S07]  /*17d30*/  LDSM.16.M88.4 R148, [R220] ;  /* 0x00000000dc94783b */ /* 0x000e6e0000000200 */
        /* <DEDUP_REMOVED lines=8> */
[----:B------:R-:W-:Y:S07]  /*17dc0*/  LDSM.16.M88.4 R200, [R218+0xf100] ;  /* 0x00f10000dac8783b */ /* 0x000fee0000000200 */
[C---:B-----5:R-:W-:Y:S08]  /*17dd0*/  HMMA.16816.F32 R44, R188.reuse, R156, R44 ;  /* 0x0000009cbc2c723c */ /* 0x060ff0000000182c */
[C---:B------:R-:W-:Y:S01]  /*17de0*/  HMMA.16816.F32 R48, R188.reuse, R158, R48 ;  /* 0x0000009ebc30723c */ /* 0x040fe20000001830 */
[----:B------:R-:W5:Y:S07]  /*17df0*/  LDSM.16.M88.4 R156, [R218+0xe100] ;  /* 0x00e10000da9c783b */ /* 0x000f6e0000000200 */
[C---:B--2---:R-:W-:Y:S08]  /*17e00*/  HMMA.16816.F32 R52, R188.reuse, R136, R52 ;  /* 0x00000088bc34723c */ /* 0x044ff00000001834 */
[C---:B------:R-:W-:Y:S01]  /*17e10*/  HMMA.16816.F32 R56, R188.reuse, R138, R56 ;  /* 0x0000008abc38723c */ /* 0x040fe20000001838 */
[----:B------:R-:W2:Y:S07]  /*17e20*/  LDSM.16.M88.4 R136, [R215+0x4800] ;  /* 0x00480000d788783b */ /* 0x000eae0000000200 */
[C---:B-1----:R-:W-:Y:S08]  /*17e30*/  HMMA.16816.F32 R60, R188.reuse, R148, R60 ;  /* 0x00000094bc3c723c */ /* 0x042ff0000000183c */
[----:B------:R-:W-:Y:S08]  /*17e40*/  HMMA.16816.F32 R64, R188, R150, R64 ;  /* 0x00000096bc40723c */ /* 0x000ff00000001840 */
[C---:B------:R-:W-:Y:S08]  /*17e50*/  HMMA.16816.F32 R4, R192.reuse, R152, R4 ;  /* 0x00000098c004723c */ /* 0x040ff00000001804 */
[C---:B------:R-:W-:Y:S08]  /*17e60*/  HMMA.16816.F32 R8, R192.reuse, R154, R8 ;  /* 0x0000009ac008723c */ /* 0x040ff00000001808 */
        /* <DEDUP_REMOVED lines=31> */
[----:B------:R-:W-:Y:S02]  /*18060*/  FMUL.FTZ R15, R15, c[0x0][0x320] ;  /* 0x0000c8000f0f7a20 */ /* 0x000fe40000410000 */
[----:B------:R-:W-:Y:S01]  /*18070*/  FMUL.FTZ R13, R13, c[0x0][0x320] ;  /* 0x0000c8000d0d7a20 */ /* 0x000fe20000410000 */
[----:B-1----:R-:W-:Y:S01]  /*18080*/  FMNMX.FTZ R0, R149, R70, !PT ;  /* 0x0000004695007209 */ /* 0x002fe20007810000 */
[----:B------:R-:W-:Y:S02]  /*18090*/  FMUL.FTZ R17, R17, c[0x0][0x320] ;  /* 0x0000c80011117a20 */ /* 0x000fe40000410000 */
[----:B------:R-:W-:Y:S02]  /*180a0*/  FMUL.FTZ R18, R18, c[0x0][0x320] ;  /* 0x0000c80012127a20 */ /* 0x000fe40000410000 */
[----:B------:R-:W-:Y:S01]  /*180b0*/  FMUL.FTZ R19, R19, c[0x0][0x320] ;  /* 0x0000c80013137a20 */ /* 0x000fe20000410000 */
[----:B------:R-:W4:Y:S01]  /*180c0*/  MUFU.TANH R154, R6 ;  /* 0x00000006009a7308 */ /* 0x000f220000002400 */
[----:B------:R-:W-:Y:S01]  /*180d0*/  FMUL.FTZ R16, R16, c[0x0][0x320] ;  /* 0x0000c80010107a20 */ /* 0x000fe20000410000 */
[----:B--2---:R-:W-:Y:S08]  /*180e0*/  FMNMX.FTZ R0, R150, R0, !PT ;  /* 0x0000000096007209 */ /* 0x004ff00007810000 */
[----:B------:R1:W2:Y:S01]  /*180f0*/  MUFU.TANH R155, R7 ;  /* 0x00000007009b7308 */ /* 0x0002a20000002400 */
[----:B---3--:R-:W3:Y:S09]  /*18100*/  LDL R12, [R1+0x28] ;  /* 0x00002800010c7983 */ /* 0x008ef20000100800 */
[----:B------:R-:W5:Y:S01]  /*18110*/  MUFU.TANH R151, R8 ;  /* 0x0000000800977308 */ /* 0x000f620000002400 */
[----:B----4-:R-:W-:Y:S09]  /*18120*/  FMNMX.FTZ R3, R154, R71, !PT ;  /* 0x000000479a037209 */ /* 0x010ff20007810000 */
[----:B------:R-:W4:Y:S01]  /*18130*/  MUFU.TANH R148, R9 ;  /* 0x0000000900947308 */ /* 0x000f220000002400 */
[----:B-1----:R-:W1:Y:S01]  /*18140*/  LDSM.16.M88.4 R4, [R215+0x5000] ;  /* 0x00500000d704783b */ /* 0x002e620000000200 */
[----:B--2---:R-:W-:Y:S08]  /*18150*/  FMNMX.FTZ R3, R155, R3, !PT ;  /* 0x000000039b037209 */ /* 0x004ff00007810000 */
[----:B------:R-:W2:Y:S01]  /*18160*/  MUFU.TANH R152, R10 ;  /* 0x0000000a00987308 */ /* 0x000ea20000002400 */
[----:B-----5:R-:W-:Y:S09]  /*18170*/  FMNMX.FTZ R0, R151, R0, !PT ;  /* 0x0000000097007209 */ /* 0x020ff20007810000 */
[----:B------:R5:W1:Y:S01]  /*18180*/  MUFU.TANH R153, R11 ;  /* 0x0000000b00997308 */ /* 0x000a620000002400 */
[----:B----4-:R-:W-:Y:S04]  /*18190*/  FMNMX.FTZ R0, R148, R0, !PT ;  /* 0x0000000094007209 */ /* 0x010fe80007810000 */
[----:B------:R-:W-:Y:S05]  /*181a0*/  FMNMX.FTZ R0, R138, R0, !PT ;  /* 0x000000008a007209 */ /* 0x000fea0007810000 */
[----:B------:R-:W4:Y:S01]  /*181b0*/  MUFU.TANH R158, R14 ;  /* 0x0000000e009e7308 */ /* 0x000f220000002400 */
[----:B--2---:R-:W-:Y:S09]  /*181c0*/  FMNMX.FTZ R3, R152, R3, !PT ;  /* 0x0000000398037209 */ /* 0x004ff20007810000 */
[----:B------:R2:W2:Y:S01]  /*181d0*/  MUFU.TANH R165, R15 ;  /* 0x0000000f00a57308 */ /* 0x0004a20000002400 */
[----:B-----5:R-:W5:Y:S01]  /*181e0*/  LDSM.16.M88.4 R8, [R215+0x5800] ;  /* 0x00580000d708783b */ /* 0x020f620000000200 */
[C---:B-1----:R-:W-:Y:S03]  /*181f0*/  HMMA.16816.F32 R20, R196.reuse, R4, R20 ;  /* 0x00000004c414723c */ /* 0x042fe60000001814 */
[----:B------:R-:W-:Y:S05]  /*18200*/  FMNMX.FTZ R3, R153, R3, !PT ;  /* 0x0000000399037209 */ /* 0x000fea0007810000 */
[----:B------:R1:W1:Y:S01]  /*18210*/  MUFU.TANH R139, R13 ;  /* 0x0000000d008b7308 */ /* 0x0002620000002400 */
[C---:B------:R-:W-:Y:S01]  /*18220*/  HMMA.16816.F32 R24, R196.reuse, R6, R24 ;  /* 0x00000006c418723c */ /* 0x040fe20000001818 */
[----:B------:R-:W5:Y:S02]  /*18230*/  LDSM.16.M88.4 R4, [R215+0x6000] ;  /* 0x00600000d704783b */ /* 0x000f640000000200 */
[----:B----4-:R-:W-:Y:S06]  /*18240*/  FMNMX.FTZ R3, R158, R3, !PT ;  /* 0x000000039e037209 */ /* 0x010fec0007810000 */
[----:B------:R-:W4:Y:S01]  /*18250*/  MUFU.TANH R156, R16 ;  /* 0x00000010009c7308 */ /* 0x000f220000002400 */
[----:B--2---:R-:W2:Y:S02]  /*18260*/  LDL.64 R14, [R1+0x58] ;  /* 0x00005800010e7983 */ /* 0x004ea40000100a00 */
[----:B------:R-:W-:Y:S03]  /*18270*/  FMNMX.FTZ R3, R165, R3, !PT ;  /* 0x00000003a5037209 */ /* 0x000fe60007810000 */
[----:B------:R-:W-:Y:S04]  /*18280*/  FMUL.FTZ R20, R20, c[0x0][0x320] ;  /* 0x0000c80014147a20 */ /* 0x000fe80000410000 */
[----:B------:R-:W5:Y:S01]  /*18290*/  MUFU.TANH R157, R17 ;  /* 0x00000011009d7308 */ /* 0x000f620000002400 */
[----:B------:R-:W-:Y:S02]  /*182a0*/  FMUL.FTZ R21, R21, c[0x0][0x320] ;  /* 0x0000c80015157a20 */ /* 0x000fe40000410000 */
[----:B------:R-:W-:Y:S01]  /*182b0*/  FMUL.FTZ R22, R22, c[0x0][0x320] ;  /* 0x0000c80016167a20 */ /* 0x000fe20000410000 */
[----:B-1----:R-:W2:Y:S01]  /*182c0*/  LDL R13, [R1+0x24] ;  /* 0x00002400010d7983 */ /* 0x002ea20000100800 */
[----:B------:R-:W-:Y:S01]  /*182d0*/  FMUL.FTZ R23, R23, c[0x0][0x320] ;  /* 0x0000c80017177a20 */ /* 0x000fe20000410000 */
[----:B------:R-:W-:Y:S01]  /*182e0*/  FMNMX.FTZ R0, R139, R0, !PT ;  /* 0x000000008b007209 */ /* 0x000fe20007810000 */
[----:B------:R-:W-:Y:S02]  /*182f0*/  FMUL.FTZ R24, R24, c[0x0][0x320] ;  /* 0x0000c80018187a20 */ /* 0x000fe40000410000 */
[----:B------:R-:W-:Y:S01]  /*18300*/  FMUL.FTZ R25, R25, c[0x0][0x320] ;  /* 0x0000c80019197a20 */ /* 0x000fe20000410000 */
[----:B------:R-:W1:Y:S01]  /*18310*/  MUFU.TANH R167, R20 ;  /* 0x0000001400a77308 */ /* 0x000e620000002400 */
[----:B------:R-:W-:Y:S02]  /*18320*/  FMUL.FTZ R26, R26, c[0x0][0x320] ;  /* 0x0000c8001a1a7a20 */ /* 0x000fe40000410000 */
[----:B------:R-:W-:Y:S01]  /*18330*/  FMUL.FTZ R27, R27, c[0x0][0x320] ;  /* 0x0000c8001b1b7a20 */ /* 0x000fe20000410000 */
[C---:B-----5:R-:W-:Y:S03]  /*18340*/  HMMA.16816.F32 R28, R196.reuse, R8, R28 ;  /* 0x00000008c41c723c */ /* 0x060fe6000000181c */
[----:B----4-:R-:W-:Y:S03]  /*18350*/  FMNMX.FTZ R0, R156, R0, !PT ;  /* 0x000000009c007209 */ /* 0x010fe60007810000 */
[----:B------:R-:W4:Y:S02]  /*18360*/  MUFU.TANH R164, R18 ;  /* 0x0000001200a47308 */ /* 0x000f240000002400 */
[C---:B------:R-:W-:Y:S01]  /*18370*/  HMMA.16816.F32 R32, R196.reuse, R10, R32 ;  /* 0x0000000ac420723c */ /* 0x040fe20000001820 */
[----:B------:R-:W5:Y:S03]  /*18380*/  LDSM.16.M88.4 R8, [R215+0x6800] ;  /* 0x00680000d708783b */ /* 0x000f660000000200 */
[----:B------:R-:W-:Y:S04]  /*18390*/  FMNMX.FTZ R0, R157, R0, !PT ;  /* 0x000000009d007209 */ /* 0x000fe80007810000 */
        /* <DEDUP_REMOVED lines=8> */
[----:B----4-:R-:W-:Y:S01]  /*18420*/  FMNMX.FTZ R3, R164, R3, !PT ;  /* 0x00000003a4037209 */ /* 0x010fe20007810000 */
[----:B------:R-:W-:Y:S02]  /*18430*/  FMUL.FTZ R30, R30, c[0x0][0x320] ;  /* 0x0000c8001e1e7a20 */ /* 0x000fe40000410000 */
[----:B------:R-:W-:Y:S03]  /*18440*/  FMUL.FTZ R31, R31, c[0x0][0x320] ;  /* 0x0000c8001f1f7a20 */ /* 0x000fe60000410000 */
[----:B------:R-:W4:Y:S01]  /*18450*/  MUFU.TANH R174, R24 ;  /* 0x0000001800ae7308 */ /* 0x000f220000002400 */
        /* <DEDUP_REMOVED lines=8> */
[C---:B------:R-:W-:Y:S01]  /*184e0*/  HMMA.16816.F32 R44, R196.reuse, R8, R44 ;  /* 0x00000008c42c723c */ /* 0x040fe2000000182c */
[----:B------:R-:W2:Y:S02]  /*184f0*/  LDL.64 R8, [R1+0x48] ;  /* 0x0000480001087983 */ /* 0x000ea40000100a00 */
[----:B------:R-:W-:Y:S01]  /*18500*/  FMUL.FTZ R35, R35, c[0x0][0x320] ;  /* 0x0000c80023237a20 */ /* 0x000fe20000410000 */
[----:B-1----:R-:W-:Y:S01]  /*18510*/  FMNMX.FTZ R3, R166, R3, !PT ;  /* 0x00000003a6037209 */ /* 0x002fe20007810000 */
[----:B------:R-:W-:Y:S03]  /*18520*/  FMUL.FTZ R32, R32, c[0x0][0x320] ;  /* 0x0000c80020207a20 */ /* 0x000fe60000410000 */
[----:B------:R-:W-:Y:S01]  /*18530*/  MUFU.TANH R173, R25 ;  /* 0x0000001900ad7308 */ /* 0x000fe20000002400 */
[C---:B------:R-:W-:Y:S01]  /*18540*/  HMMA.16816.F32 R48, R196.reuse, R10, R48 ;  /* 0x0000000ac430723c */ /* 0x040fe20000001830 */
[----:B------:R-:W2:Y:S02]  /*18550*/  LDL R11, [R1+0x38] ;  /* 0x00003800010b7983 */ /* 0x000ea40000100800 */
[----:B------:R-:W-:Y:S02]  /*18560*/  FMUL.FTZ R40, R40, c[0x0][0x320] ;  /* 0x0000c80028287a20 */ /* 0x000fe40000410000 */
[----:B------:R-:W2:Y:S01]  /*18570*/  LDL R10, [R1+0x3c] ;  /* 0x00003c00010a7983 */ /* 0x000ea20000100800 */
[----:B------:R-:W-:Y:S01]  /*18580*/  FMUL.FTZ R41, R41, c[0x0][0x320] ;  /* 0x0000c80029297a20 */ /* 0x000fe20000410000 */
[----:B----4-:R-:W-:Y:S01]  /*18590*/  FMNMX.FTZ R0, R174, R0, !PT ;  /* 0x00000000ae007209 */ /* 0x010fe20007810000 */
        /* <DEDUP_REMOVED lines=28> */
[----:B------:R-:W-:Y:S03]  /*18760*/  FMUL.FTZ R56, R56, c[0x0][0x320] ;  /* 0x0000c80038387a20 */ /* 0x000fe60000410000 */
[----:B------:R-:W-:Y:S01]  /*18770*/  MUFU.TANH R242, R49 ;  /* 0x0000003100f27308 */ /* 0x000fe20000002400 */
[C---:B-1----:R-:W-:Y:S08]  /*18780*/  HMMA.16816.F32 R60, R196.reuse, R4, R60 ;  /* 0x00000004c43c723c */ /* 0x042ff0000000183c */
[----:B------:R-:W-:Y:S01]  /*18790*/  HMMA.16816.F32 R64, R196, R6, R64 ;  /* 0x00000006c440723c */ /* 0x000fe20000001840 */
[----:B------:R-:W1:Y:S10]  /*187a0*/  MUFU.TANH R204, R29 ;  /* 0x0000001d00cc7308 */ /* 0x000e740000002400 */
[----:B------:R-:W5:Y:S05]  /*187b0*/  MUFU.TANH R205, R32 ;  /* 0x0000002000cd7308 */ /* 0x000f6a0000002400 */
[----:B------:R-:W-:Y:S02]  /*187c0*/  FMUL.FTZ R60, R60, c[0x0][0x320] ;  /* 0x0000c8003c3c7a20 */ /* 0x000fe40000410000 */
[----:B------:R-:W-:Y:S02]  /*187d0*/  FMUL.FTZ R61, R61, c[0x0][0x320] ;  /* 0x0000c8003d3d7a20 */ /* 0x000fe40000410000 */
[----:B------:R-:W-:Y:S01]  /*187e0*/  FMUL.FTZ R62, R62, c[0x0][0x320] ;  /* 0x0000c8003e3e7a20 */ /* 0x000fe20000410000 */
[----:B------:R4:W-:Y:S01]  /*187f0*/  MUFU.TANH R48, R60 ;  /* 0x0000003c00307308 */ /* 0x0009e20000002400 */
[----:B------:R-:W-:Y:S02]  /*18800*/  FMUL.FTZ R63, R63, c[0x0][0x320] ;  /* 0x0000c8003f3f7a20 */ /* 0x000fe40000410000 */
[----:B------:R-:W-:Y:S02]  /*18810*/  FMUL.FTZ R64, R64, c[0x0][0x320] ;  /* 0x0000c80040407a20 */ /* 0x000fe40000410000 */
[----:B------:R-:W-:Y:S02]  /*18820*/  FMUL.FTZ R66, R66, c[0x0][0x320] ;  /* 0x0000c80042427a20 */ /* 0x000fe40000410000 */
[----:B------:R-:W-:Y:S03]  /*18830*/  FMUL.FTZ R65, R65, c[0x0][0x320] ;  /* 0x0000c80041417a20 */ /* 0x000fe60000410000 */
[----:B------:R-:W1:Y:S10]  /*18840*/  MUFU.TANH R206, R33 ;  /* 0x0000002100ce7308 */ /* 0x000e740000002400 */
[----:B------:R-:W5:Y:S01]  /*18850*/  MUFU.TANH R244, R36 ;  /* 0x0000002400f47308 */ /* 0x000f620000002400 */
[----:B----4-:R-:W-:Y:S02]  /*18860*/  MOV R60, R2 ;  /* 0x00000002003c7202 */ /* 0x010fe40000000f00 */
[----:B------:R-:W-:Y:S02]  /*18870*/  FMNMX.FTZ R2, R173, R0, !PT ;  /* 0x00000000ad027209 */ /* 0x000fe40007810000 */
[----:B------:R-:W-:Y:S05]  /*18880*/  FMNMX.FTZ R0, R177, R3, !PT ;  /* 0x00000003b1007209 */ /* 0x000fea0007810000 */
[----:B------:R-:W4:Y:S01]  /*18890*/  MUFU.TANH R246, R37 ;  /* 0x0000002500f67308 */ /* 0x000f220000002400 */
[----:B------:R-:W-:Y:S02]  /*188a0*/  FMNMX.FTZ R2, R179, R2, !PT ;  /* 0x00000002b3027209 */ /* 0x000fe40007810000 */
[----:B------:R-:W-:Y:S02]  /*188b0*/  FMNMX.FTZ R3, R175, R0, !PT ;  /* 0x00000000af037209 */ /* 0x000fe40007810000 */
[----:B-1----:R-:W-:Y:S04]  /*188c0*/  FMNMX.FTZ R0, R204, R2, !PT ;  /* 0x00000002cc007209 */ /* 0x002fe80007810000 */
[----:B-----5:R-:W-:Y:S01]  /*188d0*/  FMNMX.FTZ R0, R205, R0, !PT ;  /* 0x00000000cd007209 */ /* 0x020fe20007810000 */
[----:B------:R-:W1:Y:S03]  /*188e0*/  MUFU.TANH R245, R40 ;  /* 0x0000002800f57308 */ /* 0x000e660000002400 */
[----:B------:R-:W-:Y:S04]  /*188f0*/  FMNMX.FTZ R0, R206, R0, !PT ;  /* 0x00000000ce007209 */ /* 0x000fe80007810000 */
[----:B------:R-:W-:Y:S03]  /*18900*/  FMNMX.FTZ R0, R244, R0, !PT ;  /* 0x00000000f4007209 */ /* 0x000fe60007810000 */
[----:B------:R-:W5:Y:S01]  /*18910*/  MUFU.TANH R178, R27 ;  /* 0x0000001b00b27308 */ /* 0x000f620000002400 */
[----:B----4-:R-:W-:Y:S09]  /*18920*/  FMNMX.FTZ R0, R246, R0, !PT ;  /* 0x00000000f6007209 */ /* 0x010ff20007810000 */
[----:B------:R-:W4:Y:S01]  /*18930*/  MUFU.TANH R247, R41 ;  /* 0x0000002900f77308 */ /* 0x000f220000002400 */
[----:B-1----:R-:W-:Y:S09]  /*18940*/  FMNMX.FTZ R0, R245, R0, !PT ;  /* 0x00000000f5007209 */ /* 0x002ff20007810000 */
[----:B------:R-:W1:Y:S01]  /*18950*/  MUFU.TANH R210, R30 ;  /* 0x0000001e00d27308 */ /* 0x000e620000002400 */
[----:B-----5:R-:W-:Y:S09]  /*18960*/  FMNMX.FTZ R2, R178, R3, !PT ;  /* 0x00000003b2027209 */ /* 0x020ff20007810000 */
        /* <DEDUP_REMOVED lines=8> */
[----:B------:R-:W-:Y:S01]  /*189f0*/  MUFU.TANH R251, R43 ;  /* 0x0000002b00fb7308 */ /* 0x000fe20000002400 */
[----:B-1----:R-:W-:Y:S04]  /*18a00*/  FMNMX.FTZ R0, R201, R0, !PT ;  /* 0x00000000c9007209 */ /* 0x002fe80007810000 */
[----:B------:R-:W-:Y:S05]  /*18a10*/  FMNMX.FTZ R0, R202, R0, !PT ;  /* 0x00000000ca007209 */ /* 0x000fea0007810000 */
[----:B------:R1:W-:Y:S01]  /*18a20*/  MUFU.TANH R43, R58 ;  /* 0x0000003a002b7308 */ /* 0x0003e20000002400 */
[----:B-----5:R-:W-:Y:S09]  /*18a30*/  FMNMX.FTZ R2, R237, R2, !PT ;  /* 0x00000002ed027209 */ /* 0x020ff20007810000 */
[----:B------:R-:W-:Y:S10]  /*18a40*/  MUFU.TANH R241, R52 ;  /* 0x0000003400f17308 */ /* 0x000ff40000002400 */
[----:B------:R-:W4:Y:S01]  /*18a50*/  MUFU.TANH R239, R35 ;  /* 0x0000002300ef7308 */ /* 0x000f220000002400 */
[----:B-1----:R-:W-:Y:S04]  /*18a60*/  MOV R58, R242 ;  /* 0x000000f2003a7202 */ /* 0x002fe80000000f00 */
[----:B------:R-:W-:Y:S05]  /*18a70*/  FMNMX.FTZ R0, R58, R0, !PT ;  /* 0x000000003a007209 */ /* 0x000fea0007810000 */
[----:B------:R1:W-:Y:S10]  /*18a80*/  MUFU.TANH R169, R56 ;  /* 0x0000003800a97308 */ /* 0x0003f40000002400 */
[----:B------:R-:W5:Y:S01]  /*18a90*/  MUFU.TANH R249, R38 ;  /* 0x0000002600f97308 */ /* 0x000f620000002400 */
[----:B----4-:R-:W-:Y:S09]  /*18aa0*/  FMNMX.FTZ R2, R239, R2, !PT ;  /* 0x00000002ef027209 */ /* 0x010ff20007810000 */
[----:B------:R-:W4:Y:S01]  /*18ab0*/  MUFU.TANH R250, R39 ;  /* 0x0000002700fa7308 */ /* 0x000f220000002400 */
[----:B-1----:R-:W-:Y:S04]  /*18ac0*/  MOV R56, R241 ;  /* 0x000000f100387202 */ /* 0x002fe80000000f00 */
[----:B------:R-:W-:Y:S05]  /*18ad0*/  FMNMX.FTZ R0, R56, R0, !PT ;  /* 0x0000000038007209 */ /* 0x000fea0007810000 */
[----:B------:R-:W1:Y:S01]  /*18ae0*/  MUFU.TANH R209, R53 ;  /* 0x0000003500d17308 */ /* 0x000e620000002400 */
[----:B-----5:R-:W-:Y:S09]  /*18af0*/  FMNMX.FTZ R2, R249, R2, !PT ;  /* 0x00000002f9027209 */ /* 0x020ff20007810000 */
[----:B------:R-:W5:Y:S01]  /*18b00*/  MUFU.TANH R248, R42 ;  /* 0x0000002a00f87308 */ /* 0x000f620000002400 */
[----:B----4-:R-:W-:Y:S09]  /*18b10*/  FMNMX.FTZ R2, R250, R2, !PT ;  /* 0x00000002fa027209 */ /* 0x010ff20007810000 */
[----:B------:R-:W4:Y:S01]  /*18b20*/  MUFU.TANH R200, R46 ;  /* 0x0000002e00c87308 */ /* 0x000f220000002400 */
[----:B-1----:R-:W-:Y:S04]  /*18b30*/  FMNMX.FTZ R0, R209, R0, !PT ;  /* 0x00000000d1007209 */ /* 0x002fe80007810000 */
[----:B------:R-:W-:Y:S01]  /*18b40*/  FMNMX.FTZ R69, R169, R0, !PT ;  /* 0x00000000a9457209 */ /* 0x000fe20007810000 */
[----:B------:R-:W-:Y:S04]  /*18b50*/  FMUL.FTZ R0, R67, c[0x0][0x320] ;  /* 0x0000c80043007a20 */ /* 0x000fe80000410000 */
[----:B------:R-:W1:Y:S01]  /*18b60*/  MUFU.TANH R203, R47 ;  /* 0x0000002f00cb7308 */ /* 0x000e620000002400 */
[----:B-----5:R-:W-:Y:S04]  /*18b70*/  FMNMX.FTZ R2, R248, R2, !PT ;  /* 0x00000002f8027209 */ /* 0x020fe80007810000 */
[----:B------:R-:W-:Y:S05]  /*18b80*/  FMNMX.FTZ R2, R251, R2, !PT ;  /* 0x00000002fb027209 */ /* 0x000fea0007810000 */
[----:B------:R-:W5:Y:S01]  /*18b90*/  MUFU.TANH R243, R50 ;  /* 0x0000003200f37308 */ /* 0x000f620000002400 */
[----:B----4-:R-:W-:Y:S09]  /*18ba0*/  FMNMX.FTZ R2, R200, R2, !PT ;  /* 0x00000002c8027209 */ /* 0x010ff20007810000 */
[----:B------:R5:W4:Y:S01]  /*18bb0*/  MUFU.TANH R168, R57 ;  /* 0x0000003900a87308 */ /* 0x000b220000002400 */
[----:B-1----:R-:W-:Y:S09]  /*18bc0*/  FMNMX.FTZ R2, R203, R2, !PT ;  /* 0x00000002cb027209 */ /* 0x002ff20007810000 */
[----:B------:R-:W-:Y:S10]  /*18bd0*/  MUFU.TANH R240, R54 ;  /* 0x0000003600f07308 */ /* 0x000ff40000002400 */
[----:B------:R-:W1:Y:S01]  /*18be0*/  MUFU.TANH R159, R51 ;  /* 0x00000033009f7308 */ /* 0x000e620000002400 */
[----:B-----5:R-:W-:Y:S02]  /*18bf0*/  MOV R57, R243 ;  /* 0x000000f300397202 */ /* 0x020fe40000000f00 */
[----:B----4-:R-:W-:Y:S02]  /*18c00*/  FMNMX.FTZ R69, R168, R69, !PT ;  /* 0x00000045a8457209 */ /* 0x010fe40007810000 */
[----:B------:R-:W-:Y:S05]  /*18c10*/  FMNMX.FTZ R2, R57, R2, !PT ;  /* 0x0000000239027209 */ /* 0x000fea0007810000 */
[----:B------:R4:W5:Y:S01]  /*18c20*/  MUFU.TANH R49, R61 ;  /* 0x0000003d00317308 */ /* 0x0009620000002400 */
[----:B------:R-:W-:Y:S09]  /*18c30*/  FMNMX.FTZ R69, R48, R69, !PT ;  /* 0x0000004530457209 */ /* 0x000ff20007810000 */
[----:B------:R-:W2:Y:S01]  /*18c40*/  MUFU.TANH R207, R55 ;  /* 0x0000003700cf7308 */ /* 0x000ea20000002400 */
[----:B-1----:R-:W-:Y:S09]  /*18c50*/  FMNMX.FTZ R2, R159, R2, !PT ;  /* 0x000000029f027209 */ /* 0x002ff20007810000 */
[----:B------:R2:W-:Y:S01]  /*18c60*/  MUFU.TANH R137, R0 ;  /* 0x0000000000897308 */ /* 0x0005e20000002400 */
[----:B----4-:R-:W-:Y:S02]  /*18c70*/  MOV R61, R240 ;  /* 0x000000f0003d7202 */ /* 0x010fe40000000f00 */
[----:B-----5:R-:W-:Y:S02]  /*18c80*/  FMNMX.FTZ R69, R49, R69, !PT ;  /* 0x0000004531457209 */ /* 0x020fe40007810000 */
[----:B------:R-:W-:Y:S05]  /*18c90*/  FMNMX.FTZ R2, R61, R2, !PT ;  /* 0x000000023d027209 */ /* 0x000fea0007810000 */
[----:B------:R-:W1:Y:S10]  /*18ca0*/  MUFU.TANH R50, R62 ;  /* 0x0000003e00327308 */ /* 0x000e740000002400 */
[----:B------:R-:W4:Y:S01]  /*18cb0*/  MUFU.TANH R59, R63 ;  /* 0x0000003f003b7308 */ /* 0x000f220000002400 */
[----:B--2---:R-:W-:Y:S04]  /*18cc0*/  FMNMX.FTZ R0, R207, R2, !PT ;  /* 0x00000002cf007209 */ /* 0x004fe80007810000 */
[----:B------:R-:W-:Y:S05]  /*18cd0*/  FMNMX.FTZ R0, R43, R0, !PT ;  /* 0x000000002b007209 */ /* 0x000fea0007810000 */
[----:B------:R-:W2:Y:S01]  /*18ce0*/  MUFU.TANH R16, R64 ;  /* 0x0000004000107308 */ /* 0x000ea20000002400 */
[----:B------:R-:W-:Y:S04]  /*18cf0*/  FMNMX.FTZ R0, R60, R0, !PT ;  /* 0x000000003c007209 */ /* 0x000fe80007810000 */
[----:B-1----:R-:W-:Y:S05]  /*18d00*/  FMNMX.FTZ R0, R50, R0, !PT ;  /* 0x0000000032007209 */ /* 0x002fea0007810000 */
[----:B------:R-:W1:Y:S01]  /*18d10*/  MUFU.TANH R136, R66 ;  /* 0x0000004200887308 */ /* 0x000e620000002400 */
[----:B----4-:R-:W-:Y:S09]  /*18d20*/  FMNMX.FTZ R0, R59, R0, !PT ;  /* 0x000000003b007209 */ /* 0x010ff20007810000 */
[----:B------:R-:W4:Y:S01]  /*18d30*/  MUFU.TANH R51, R65 ;  /* 0x0000004100337308 */ /* 0x000f220000002400 */
[----:B--2---:R-:W-:Y:S02]  /*18d40*/  FMNMX.FTZ R69, R16, R69, !PT ;  /* 0x0000004510457209 */ /* 0x004fe40007810000 */
[----:B-1----:R-:W-:Y:S04]  /*18d50*/  FMNMX.FTZ R0, R136, R0, !PT ;  /* 0x0000000088007209 */ /* 0x002fe80007810000 */
[----:B------:R-:W-:Y:S05]  /*18d60*/  FMNMX.FTZ R0, R137, R0, !PT ;  /* 0x0000000089007209 */ /* 0x000fea0007810000 */
[----:B------:R-:W1:Y:S01]  /*18d70*/  SHFL.BFLY PT, R2, R0, 0x2, 0x1f ;  /* 0x0c401f0000027f89 */ /* 0x000e6200000e0000 */
[----:B----4-:R-:W-:Y:S07]  /*18d80*/  FMNMX.FTZ R69, R51, R69, !PT ;  /* 0x0000004533457209 */ /* 0x010fee0007810000 */
[----:B------:R-:W2:Y:S01]  /*18d90*/  SHFL.BFLY PT, R3, R69, 0x2, 0x1f ;  /* 0x0c401f0045037f89 */ /* 0x000ea200000e0000 */
[----:B-1----:R-:W-:Y:S02]  /*18da0*/  FMNMX.FTZ R0, R0, R2, !PT ;  /* 0x0000000200007209 */ /* 0x002fe40007810000 */
[----:B--2---:R-:W-:Y:S05]  /*18db0*/  FMNMX.FTZ R69, R69, R3, !PT ;  /* 0x0000000345457209 */ /* 0x004fea0007810000 */
[----:B------:R-:W1:Y:S08]  /*18dc0*/  SHFL.BFLY PT, R3, R0, 0x1, 0x1f ;  /* 0x0c201f0000037f89 */ /* 0x000e7000000e0000 */
[----:B------:R-:W2:Y:S01]  /*18dd0*/  SHFL.BFLY PT, R4, R69, 0x1, 0x1f ;  /* 0x0c201f0045047f89 */ /* 0x000ea200000e0000 */
[----:B-1----:R-:W-:Y:S02]  /*18de0*/  FMNMX.FTZ R68, R0, R3, !PT ;  /* 0x0000000300447209 */ /* 0x002fe40007810000 */
[----:B------:R-:W-:Y:S03]  /*18df0*/  @P0 SHF.R.S32.HI R3, RZ, 0x1f, R236 ;  /* 0x0000001fff030819 */ /* 0x000fe600000114ec */
[----:B------:R-:W-:Y:S02]  /*18e00*/  FADD.FTZ R0, -R68, R71 ;  /* 0x0000004744007221 */ /* 0x000fe40000010100 */
[----:B------:R-:W-:Y:S01]  /*18e10*/  @P0 IMAD R3, R3, c[0x0][0x1e0], RZ ;  /* 0x0000780003030a24 */ /* 0x000fe200078e02ff */
[----:B--2---:R-:W-:Y:S01]  /*18e20*/  FMNMX.FTZ R69, R69, R4, !PT ;  /* 0x0000000445457209 */ /* 0x004fe20007810000 */
[C---:B------:R-:W-:Y:S04]  /*18e30*/  @P0 IMAD.WIDE.U32 R4, R236.reuse, c[0x0][0x1e0], RZ ;  /* 0x00007800ec040a25 */ /* 0x040fe800078e00ff */
[----:B------:R-:W-:Y:S02]  /*18e40*/  FMUL.FTZ R71, R69, c[0x0][0x2d0] ;  /* 0x0000b40045477a20 */ /* 0x000fe40000410000 */
[----:B------:R-:W-:Y:S02]  /*18e50*/  @P0 IMAD R3, R236, c[0x0][0x1e4], R3 ;  /* 0x00007900ec030a24 */ /* 0x000fe400078e0203 */
[----:B------:R-:W-:Y:S01]  /*18e60*/  FFMA.FTZ R6, R149, c[0x0][0x2d0], -R71 ;  /* 0x0000b40095067a23 */ /* 0x000fe20000010847 */
[----:B------:R-:W-:Y:S01]  /*18e70*/  MOV R149, R51 ;  /* 0x0000003300957202 */ /* 0x000fe20000000f00 */
[----:B------:R-:W-:Y:S01]  /*18e80*/  FADD.FTZ R2, -R69, R70 ;  /* 0x0000004645027221 */ /* 0x000fe20000010100 */
[----:B------:R-:W-:Y:S01]  /*18e90*/  @P0 IADD3 R5, R5, R3, RZ ;  /* 0x0000000305050210 */ /* 0x000fe20007ffe0ff */
[----:B------:R1:W-:Y:S01]  /*18ea0*/  MUFU.EX2 R243, R6 ;  /* 0x0000000600f37308 */ /* 0x0003e20000000800 */
[----:B------:R-:W-:Y:S01]  /*18eb0*/  @P0 SHF.L.U32 R3, R4, 0x7, RZ ;  /* 0x0000000704030819 */ /* 0x000fe200000006ff */
[----:B------:R-:W-:Y:S01]  /*18ec0*/  FMUL.FTZ R2, R2, c[0x0][0x2d0] ;  /* 0x0000b40002027a20 */ /* 0x000fe20000410000 */
[----:B------:R-:W-:Y:S01]  /*18ed0*/  @P0 SHF.L.U64.HI R4, R4, 0x7, R5 ;  /* 0x0000000704040819 */ /* 0x000fe20000010205 */
[----:B------:R-:W-:Y:S01]  /*18ee0*/  FMUL.FTZ R0, R0, c[0x0][0x2d0] ;  /* 0x0000b40000007a20 */ /* 0x000fe20000410000 */
[C---:B------:R-:W-:Y:S01]  /*18ef0*/  @P0 IADD3 R5, P1, R3.reuse, R14, RZ ;  /* 0x0000000e03050210 */ /* 0x040fe20007f3e0ff */
[--C-:B------:R-:W-:Y:S01]  /*18f00*/  FFMA.FTZ R32, R138, c[0x0][0x2d0], -R71.reuse ;  /* 0x0000b4008a207a23 */ /* 0x100fe20000010847 */
[----:B------:R-:W-:Y:S01]  /*18f10*/  @P0 IADD3 R3, P2, R3, R11, RZ ;  /* 0x0000000b03030210 */ /* 0x000fe20007f5e0ff */
[--C-:B------:R-:W-:Y:S01]  /*18f20*/  FFMA.FTZ R40, R156, c[0x0][0x2d0], -R71.reuse ;  /* 0x0000b4009c287a23 */ /* 0x100fe20000010847 */
[C---:B------:R-:W-:Y:S01]  /*18f30*/  @P0 IADD3.X R7, R4.reuse, R9, RZ, P1, !PT ;  /* 0x0000000904070210 */ /* 0x040fe20000ffe4ff */
[--C-:B------:R-:W-:Y:S01]  /*18f40*/  FFMA.FTZ R9, R151, c[0x0][0x2d0], -R71.reuse ;  /* 0x0000b40097097a23 */ /* 0x100fe20000010847 */
[----:B------:R-:W-:Y:S01]  /*18f50*/  @P0 LEA R8, P1, R3, c[0x0][0x1c8], 0x1 ;  /* 0x0000720003080a11 */ /* 0x000fe200078208ff */
[----:B------:R-:W2:Y:S01]  /*18f60*/  MUFU.EX2 R2, R2 ;  /* 0x0000000200027308 */ /* 0x000ea20000000800 */
[----:B------:R-:W-:Y:S01]  /*18f70*/  @P0 IADD3.X R4, R4, R10, RZ, P2, !PT ;  /* 0x0000000a04040210 */ /* 0x000fe200017fe4ff */
[--C-:B------:R-:W-:Y:S01]  /*18f80*/  FFMA.FTZ R70, R167, c[0x0][0x2d0], -R71.reuse ;  /* 0x0000b400a7467a23 */ /* 0x100fe20000010847 */
[----:B------:R-:W-:Y:S02]  /*18f90*/  MOV R138, R50 ;  /* 0x00000032008a7202 */ /* 0x000fe40000000f00 */
[----:B------:R-:W-:Y:S02]  /*18fa0*/  MOV R156, R60 ;  /* 0x0000003c009c7202 */ /* 0x000fe40000000f00 */
[----:B------:R-:W-:Y:S03]  /*18fb0*/  MOV R151, R49 ;  /* 0x0000003100977202 */ /* 0x000fe60000000f00 */
[----:B------:R4:W-:Y:S01]  /*18fc0*/  MUFU.EX2 R241, R9 ;  /* 0x0000000900f17308 */ /* 0x0009e20000000800 */
[--C-:B-1----:R-:W-:Y:S01]  /*18fd0*/  FFMA.FTZ R6, R150, c[0x0][0x2d0], -R71.reuse ;  /* 0x0000b40096067a23 */ /* 0x102fe20000010847 */
[----:B------:R-:W-:Y:S08]  /*18fe0*/  MOV R150, R16 ;  /* 0x0000001000967202 */ /* 0x000ff00000000f00 */
[----:B------:R1:W-:Y:S01]  /*18ff0*/  MUFU.EX2 R242, R6 ;  /* 0x0000000600f27308 */ /* 0x0003e20000000800 */
[C---:B--2---:R-:W-:Y:S02]  /*19000*/  FMUL.FTZ R16, R2.reuse, R84 ;  /* 0x0000005402107220 */ /* 0x044fe40000410000 */
[C---:B------:R-:W-:Y:S02]  /*19010*/  FMUL.FTZ R17, R2.reuse, R85 ;  /* 0x0000005502117220 */ /* 0x040fe40000410000 */
[C---:B------:R-:W-:Y:S05]  /*19020*/  FMUL.FTZ R24, R2.reuse, R92 ;  /* 0x0000005c02187220 */ /* 0x040fea0000410000 */
[----:B------:R-:W2:Y:S01]  /*19030*/  MUFU.EX2 R0, R0 ;  /* 0x0000000000007308 */ /* 0x000ea20000000800 */
[C---:B------:R-:W-:Y:S02]  /*19040*/  FMUL.FTZ R25, R2.reuse, R93 ;  /* 0x0000005d02197220 */ /* 0x040fe40000410000 */
[----:B------:R-:W-:Y:S01]  /*19050*/  FMUL.FTZ R33, R2, R101 ;  /* 0x0000006502217220 */ /* 0x000fe20000410000 */
[----:B----4-:R-:W-:Y:S01]  /*19060*/  @P0 LEA.HI.X R9, R3, c[0x0][0x1cc], R4, 0x1, P1 ;  /* 0x0000730003090a11 */ /* 0x010fe200008f0c04 */
[----:B------:R-:W-:Y:S01]  /*19070*/  FFMA.FTZ R3, R148, c[0x0][0x2d0], -R71 ;  /* 0x0000b40094037a23 */ /* 0x000fe20000010847 */
[----:B------:R-:W-:Y:S01]  /*19080*/  MOV R148, R43 ;  /* 0x0000002b00947202 */ /* 0x000fe20000000f00 */
[C---:B------:R-:W-:Y:S01]  /*19090*/  FMUL.FTZ R41, R2.reuse, R109 ;  /* 0x0000006d02297220 */ /* 0x040fe20000410000 */
[----:B------:R-:W-:Y:S01]  /*190a0*/  MOV R109, R207 ;  /* 0x000000cf006d7202 */ /* 0x000fe20000000f00 */
[C---:B------:R-:W-:Y:S01]  /*190b0*/  FMUL.FTZ R49, R2.reuse, R117 ;  /* 0x0000007502317220 */ /* 0x040fe20000410000 */
[----:B------:R4:W-:Y:S01]  /*190c0*/  MUFU.EX2 R240, R3 ;  /* 0x0000000300f07308 */ /* 0x0009e20000000800 */
[C---:B------:R-:W-:Y:S02]  /*190d0*/  FMUL.FTZ R64, R2.reuse, R132 ;  /* 0x0000008402407220 */ /* 0x040fe40000410000 */
[----:B------:R-:W-:Y:S01]  /*190e0*/  FMUL.FTZ R65, R2, R133 ;  /* 0x0000008502417220 */ /* 0x000fe20000410000 */
[C---:B-1----:R-:W-:Y:S04]  /*190f0*/  @P0 LEA R6, P3, R5.reuse, c[0x0][0x1c8], 0x1 ;  /* 0x0000720005060a11 */ /* 0x042fe800078608ff */
[----:B------:R-:W-:Y:S02]  /*19100*/  @P0 LEA.HI.X R7, R5, c[0x0][0x1cc], R7, 0x1, P3 ;  /* 0x0000730005070a11 */ /* 0x000fe400018f0c07 */
[----:B------:R-:W-:Y:S01]  /*19110*/  @P0 IADD3 R4, P1, R6, UR10, RZ ;  /* 0x0000000a06040c10 */ /* 0x000fe2000ff3e0ff */
[----:B------:R1:W-:Y:S02]  /*19120*/  MUFU.EX2 R211, R32 ;  /* 0x0000002000d37308 */ /* 0x0003e40000000800 */
[----:B------:R5:W-:Y:S01]  /*19130*/  @P0 LDGSTS.E.BYPASS.LTC128B.128 [R235+0x8100], [R6.64], !P6 ;  /* 0x0810000006eb0fae */ /* 0x000be2000f101d48 */
[----:B------:R-:W-:Y:S01]  /*19140*/  @P0 IADD3.X R5, R7, UR6, RZ, P1, !PT ;  /* 0x0000000607050c10 */ /* 0x000fe20008ffe4ff */
[----:B--2---:R-:W-:Y:S01]  /*19150*/  FMUL.FTZ R18, R0, R86 ;  /* 0x0000005600127220 */ /* 0x004fe20000410000 */
[----:B---3--:R-:W-:Y:S01]  /*19160*/  @P0 IADD3 R10, P3, R4, R12, RZ ;  /* 0x0000000c040a0210 */ /* 0x008fe20007f7e0ff */
[C---:B------:R-:W-:Y:S02]  /*19170*/  FMUL.FTZ R19, R0.reuse, R87 ;  /* 0x0000005700137220 */ /* 0x040fe40000410000 */
[C---:B------:R-:W-:Y:S01]  /*19180*/  FMUL.FTZ R26, R0.reuse, R94 ;  /* 0x0000005e001a7220 */ /* 0x040fe20000410000 */
[C---:B------:R-:W-:Y:S01]  /*19190*/  @P0 IADD3.X R11, R5.reuse, R13, RZ, P3, !PT ;  /* 0x0000000d050b0210 */ /* 0x040fe20001ffe4ff */
[----:B------:R2:W-:Y:S01]  /*191a0*/  @P0 LDGSTS.E.BYPASS.LTC128B.128 [R235+0xc100], [R8.64], !P4 ;  /* 0x0c10000008eb0fae */ /* 0x0005e2000e101d48 */
[----:B------:R-:W-:Y:S01]  /*191b0*/  FMUL.FTZ R27, R0, R95 ;  /* 0x0000005f001b7220 */ /* 0x000fe20000410000 */
[----:B------:R3:W-:Y:S01]  /*191c0*/  MUFU.EX2 R208, R40 ;  /* 0x0000002800d07308 */ /* 0x0007e20000000800 */
[----:B----4-:R-:W-:Y:S02]  /*191d0*/  FMUL.FTZ R3, R68, c[0x0][0x2d0] ;  /* 0x0000b40044037a20 */ /* 0x010fe40000410000 */
[C---:B------:R-:W-:Y:S02]  /*191e0*/  FMUL.FTZ R34, R0.reuse, R102 ;  /* 0x0000006600227220 */ /* 0x040fe40000410000 */
[C---:B------:R-:W-:Y:S01]  /*191f0*/  FMUL.FTZ R35, R0.reuse, R103 ;  /* 0x0000006700237220 */ /* 0x040fe20000410000 */
[----:B------:R4:W-:Y:S01]  /*19200*/  @P0 LDGSTS.E.BYPASS.LTC128B.128 [R235+0x9100], [R4.64], !P6 ;  /* 0x0910000004eb0fae */ /* 0x0009e2000f101d48 */
[C---:B------:R-:W-:Y:S01]  /*19210*/  FMUL.FTZ R42, R0.reuse, R110 ;  /* 0x0000006e002a7220 */ /* 0x040fe20000410000 */
[----:B------:R-:W-:Y:S01]  /*19220*/  MOV R110, R61 ;  /* 0x0000003d006e7202 */ /* 0x000fe20000000f00 */
[C---:B------:R-:W-:Y:S01]  /*19230*/  FMUL.FTZ R43, R0.reuse, R111 ;  /* 0x0000006f002b7220 */ /* 0x040fe20000410000 */
[----:B------:R-:W-:Y:S01]  /*19240*/  MOV R111, R159 ;  /* 0x0000009f006f7202 */ /* 0x000fe20000000f00 */
[----:B------:R-:W-:Y:S02]  /*19250*/  FMUL.FTZ R50, R0, R118 ;  /* 0x0000007600327220 */ /* 0x000fe40000410000 */
[----:B-1----:R-:W-:Y:S01]  /*19260*/  FMUL.FTZ R32, R2, R100 ;  /* 0x0000006402207220 */ /* 0x002fe20000410000 */
[----:B------:R4:W-:Y:S01]  /*19270*/  @P0 LDGSTS.E.BYPASS.LTC128B.128 [R235+0xd100], [R4.64+0x80], !P4 ;  /* 0x0d10008004eb0fae */ /* 0x0009e2000e101d48 */
[----:B------:R-:W-:Y:S01]  /*19280*/  FMUL.FTZ R51, R0, R119 ;  /* 0x0000007700337220 */ /* 0x000fe20000410000 */
[----:B------:R-:W-:Y:S01]  /*19290*/  MOV R119, R57 ;  /* 0x0000003900777202 */ /* 0x000fe20000000f00 */
[--C-:B-----5:R-:W-:Y:S01]  /*192a0*/  FFMA.FTZ R7, R154, c[0x0][0x2d0], -R3.reuse ;  /* 0x0000b4009a077a23 */ /* 0x120fe20000010803 */
[----:B------:R-:W-:Y:S01]  /*192b0*/  @P0 IADD3 R6, P1, R4, UR10, RZ ;  /* 0x0000000a04060c10 */ /* 0x000fe2000ff3e0ff */
[----:B------:R-:W-:Y:S01]  /*192c0*/  FMUL.FTZ R57, R2, R125 ;  /* 0x0000007d02397220 */ /* 0x000fe20000410000 */
[----:B------:R-:W-:Y:S01]  /*192d0*/  MOV R154, R169 ;  /* 0x000000a9009a7202 */ /* 0x000fe20000000f00 */
[----:B------:R1:W-:Y:S01]  /*192e0*/  MUFU.EX2 R171, R7 ;  /* 0x0000000700ab7308 */ /* 0x0003e20000000800 */
[----:B------:R-:W-:Y:S02]  /*192f0*/  FMUL.FTZ R66, R0, R134 ;  /* 0x0000008600427220 */ /* 0x000fe40000410000 */
[----:B---3--:R-:W-:Y:S01]  /*19300*/  FMUL.FTZ R40, R2, R108 ;  /* 0x0000006c02287220 */ /* 0x008fe20000410000 */
[----:B--2---:R-:W-:Y:S01]  /*19310*/  @P0 IADD3 R8, P2, R6, UR10, RZ ;  /* 0x0000000a06080c10 */ /* 0x004fe2000ff5e0ff */
[----:B------:R-:W-:Y:S01]  /*19320*/  FMUL.FTZ R67, R0, R135 ;  /* 0x0000008700437220 */ /* 0x000fe20000410000 */
[----:B------:R-:W-:Y:S01]  /*19330*/  MOV R108, R56 ;  /* 0x00000038006c7202 */ /* 0x000fe20000000f00 */
[--C-:B------:R-:W-:Y:S01]  /*19340*/  FFMA.FTZ R56, R164, c[0x0][0x2d0], -R3.reuse ;  /* 0x0000b400a4387a23 */ /* 0x100fe20000010803 */
[----:B------:R-:W-:Y:S01]  /*19350*/  MOV R164, R58 ;  /* 0x0000003a00a47202 */ /* 0x000fe20000000f00 */
[----:B------:R-:W-:Y:S02]  /*19360*/  FMUL.FTZ R58, R0, R126 ;  /* 0x0000007e003a7220 */ /* 0x000fe40000410000 */
[----:B------:R2:W-:Y:S01]  /*19370*/  MUFU.EX2 R117, R56 ;  /* 0x0000003800757308 */ /* 0x0005e20000000800 */
[--C-:B------:R-:W-:Y:S09]  /*19380*/  FFMA.FTZ R136, R136, c[0x0][0x2d0], -R3.reuse ;  /* 0x0000b40088887a23 */ /* 0x100ff20000010803 */
[----:B------:R-:W-:Y:S01]  /*19390*/  MUFU.EX2 R136, R136 ;  /* 0x0000008800887308 */ /* 0x000fe20000000800 */
[----:B-1----:R-:W-:Y:S02]  /*193a0*/  @P0 IADD3.X R7, R5, UR6, RZ, P1, !PT ;  /* 0x0000000605070c10 */ /* 0x002fe40008ffe4ff */
[----:B----4-:R-:W-:Y:S01]  /*193b0*/  @P0 IADD3 R4, P1, R6, R12, RZ ;  /* 0x0000000c06040210 */ /* 0x010fe20007f3e0ff */
[--C-:B------:R-:W-:Y:S01]  /*193c0*/  FFMA.FTZ R12, R155, c[0x0][0x2d0], -R3.reuse ;  /* 0x0000b4009b0c7a23 */ /* 0x100fe20000010803 */
[C---:B------:R-:W-:Y:S01]  /*193d0*/  @P0 IADD3.X R9, R7.reuse, UR6, RZ, P2, !PT ;  /* 0x0000000607090c10 */ /* 0x040fe200097fe4ff */
[----:B------:R1:W-:Y:S01]  /*193e0*/  @P0 LDGSTS.E.BYPASS.LTC128B.128 [R235+0xa100], [R6.64], !P6 ;  /* 0x0a10000006eb0fae */ /* 0x0003e2000f101d48 */
[----:B------:R-:W-:Y:S03]  /*193f0*/  @P0 IADD3.X R5, R7, R13, RZ, P1, !PT ;  /* 0x0000000d07050210 */ /* 0x000fe60000ffe4ff */
[----:B------:R3:W4:Y:S01]  /*19400*/  MUFU.EX2 R170, R12 ;  /* 0x0000000c00aa7308 */ /* 0x0007220000000800 */
[----:B------:R-:W-:Y:S01]  /*19410*/  MOV R155, R48 ;  /* 0x00000030009b7202 */ /* 0x000fe20000000f00 */
[--C-:B------:R-:W-:Y:S02]  /*19420*/  FFMA.FTZ R48, R158, c[0x0][0x2d0], -R3.reuse ;  /* 0x0000b4009e307a23 */ /* 0x100fe40000010803 */
[----:B--2---:R-:W-:Y:S01]  /*19430*/  FMUL.FTZ R56, R2, R124 ;  /* 0x0000007c02387220 */ /* 0x004fe20000410000 */
[----:B------:R2:W-:Y:S05]  /*19440*/  @P0 LDGSTS.E.BYPASS.LTC128B.128 [R235+0xe100], [R10.64], !P4 ;  /* 0x0e1000000aeb0fae */ /* 0x0005ea000e101d48 */
[----:B------:R5:W-:Y:S03]  /*19450*/  MUFU.EX2 R159, R48 ;  /* 0x00000030009f7308 */ /* 0x000be60000000800 */
[----:B------:R4:W-:Y:S08]  /*19460*/  @P0 LDGSTS.E.BYPASS.LTC128B.128 [R235+0xb100], [R8.64], !P6 ;  /* 0x0b10000008eb0fae */ /* 0x0009f0000f101d48 */
[----:B------:R4:W-:Y:S01]  /*19470*/  @P0 LDGSTS.E.BYPASS.LTC128B.128 [R235+0xf100], [R4.64], !P4 ;  /* 0x0f10000004eb0fae */ /* 0x0009e2000e101d48 */
[--C-:B-1----:R-:W-:Y:S01]  /*19480*/  FFMA.FTZ R6, R152, c[0x0][0x2d0], -R3.reuse ;  /* 0x0000b40098067a23 */ /* 0x102fe20000010803 */
[----:B------:R-:W-:Y:S01]  /*19490*/  MOV R152, R209 ;  /* 0x000000d100987202 */ /* 0x000fe20000000f00 */
[C---:B------:R-:W-:Y:S02]  /*194a0*/  FMUL.FTZ R7, R0.reuse, R75 ;  /* 0x0000004b00077220 */ /* 0x040fe40000410000 */
[----:B------:R1:W-:Y:S03]  /*194b0*/  MUFU.EX2 R169, R6 ;  /* 0x0000000600a97308 */ /* 0x0003e60000000800 */
[----:B---3--:R-:W3:Y:S01]  /*194c0*/  LDSM.16.MT88.4 R12, [R213+0x100] ;  /* 0x00010000d50c783b */ /* 0x008ee20000004200 */
[C---:B--2---:R-:W-:Y:S02]  /*194d0*/  FMUL.FTZ R10, R0.reuse, R78 ;  /* 0x0000004e000a7220 */ /* 0x044fe40000410000 */
[----:B------:R-:W-:Y:S02]  /*194e0*/  FMUL.FTZ R11, R0, R79 ;  /* 0x0000004f000b7220 */ /* 0x000fe40000410000 */
[C---:B-----5:R-:W-:Y:S03]  /*194f0*/  FMUL.FTZ R48, R2.reuse, R116 ;  /* 0x0000007402307220 */ /* 0x060fe60000410000 */
[----:B------:R-:W2:Y:S01]  /*19500*/  LDSM.16.MT88.4 R20, [R214+0x100] ;  /* 0x00010000d614783b */ /* 0x000ea20000004200 */
[C---:B----4-:R-:W-:Y:S02]  /*19510*/  FMUL.FTZ R8, R2.reuse, R76 ;  /* 0x0000004c02087220 */ /* 0x050fe40000410000 */
[C---:B------:R-:W-:Y:S05]  /*19520*/  FMUL.FTZ R9, R2.reuse, R77 ;  /* 0x0000004d02097220 */ /* 0x040fea0000410000 */
[----:B------:R-:W4:Y:S01]  /*19530*/  LDSM.16.MT88.4 R28, [R217+0x100] ;  /* 0x00010000d91c783b */ /* 0x000f220000004200 */
[----:B------:R-:W-:Y:S01]  /*19540*/  FFMA.FTZ R4, R153, c[0x0][0x2d0], -R3 ;  /* 0x0000b40099047a23 */ /* 0x000fe20000010803 */
[----:B------:R-:W-:Y:S01]  /*19550*/  MOV R153, R168 ;  /* 0x000000a800997202 */ /* 0x000fe20000000f00 */
[----:B------:R-:W-:Y:S01]  /*19560*/  FMUL.FTZ R5, R2, R73 ;  /* 0x0000004902057220 */ /* 0x000fe20000410000 */
[----:B------:R-:W-:Y:S01]  /*19570*/  F2FP.PACK_AB R73, R170, R171 ;  /* 0x000000abaa49723e */ /* 0x000fe200000000ff */
[----:B------:R5:W2:Y:S01]  /*19580*/  MUFU.EX2 R168, R4 ;  /* 0x0000000400a87308 */ /* 0x000aa20000000800 */
[----:B-1----:R-:W-:Y:S01]  /*19590*/  FMUL.FTZ R6, R0, R74 ;  /* 0x0000004a00067220 */ /* 0x002fe20000410000 */
[----:B------:R-:W-:Y:S01]  /*195a0*/  F2FP.PACK_AB R74, R240, R241 ;  /* 0x000000f1f04a723e */ /* 0x000fe200000000ff */
[----:B------:R-:W1:Y:S08]  /*195b0*/  LDSM.16.MT88.4 R36, [R216+0x100] ;  /* 0x00010000d824783b */ /* 0x000e700000004200 */
[----:B------:R-:W1:Y:S08]  /*195c0*/  LDSM.16.MT88.4 R44, [R213+0x4100] ;  /* 0x00410000d52c783b */ /* 0x000e700000004200 */
[----:B------:R-:W1:Y:S01]  /*195d0*/  LDSM.16.MT88.4 R52, [R214+0x4100] ;  /* 0x00410000d634783b */ /* 0x000e620000004200 */
[----:B-----5:R-:W-:Y:S01]  /*195e0*/  FMUL.FTZ R4, R2, R72 ;  /* 0x0000004802047220 */ /* 0x020fe20000410000 */
[----:B------:R-:W-:Y:S02]  /*195f0*/  F2FP.PACK_AB R72, R242, R243 ;  /* 0x000000f3f248723e */ /* 0x000fe400000000ff */
[----:B--2---:R-:W-:Y:S04]  /*19600*/  F2FP.PACK_AB R75, R168, R169 ;  /* 0x000000a9a84b723e */ /* 0x004fe800000000ff */
[----:B------:R-:W2:Y:S03]  /*19610*/  LDSM.16.MT88.4 R60, [R217+0x4100] ;  /* 0x00410000d93c783b */ /* 0x000ea60000004200 */
[C---:B---3--:R-:W-:Y:S05]  /*19620*/  HMMA.16816.F32 R4, R72.reuse, R12, R4 ;  /* 0x0000000c4804723c */ /* 0x048fea0000001804 */
[----:B------:R-:W3:Y:S02]  /*19630*/  LDSM.16.MT88.4 R76, [R216+0x4100] ;  /* 0x00410000d84c783b */ /* 0x000ee40000004200 */
[C---:B------:R-:W-:Y:S01]  /*19640*/  FMUL.FTZ R12, R2.reuse, R80 ;  /* 0x00000050020c7220 */ /* 0x040fe20000410000 */
[C---:B------:R-:W-:Y:S05]  /*19650*/  HMMA.16816.F32 R8, R72.reuse, R14, R8 ;  /* 0x0000000e4808723c */ /* 0x040fea0000001808 */
[----:B------:R-:W-:Y:S01]  /*19660*/  LDSM.16.MT88.4 R84, [R214+0x900] ;  /* 0x00090000d654783b */ /* 0x000fe20000004200 */
[----:B------:R-:W-:Y:S02]  /*19670*/  FMUL.FTZ R13, R2, R81 ;  /* 0x00000051020d7220 */ /* 0x000fe40000410000 */
[C---:B------:R-:W-:Y:S04]  /*19680*/  FMUL.FTZ R14, R0.reuse, R82 ;  /* 0x00000052000e7220 */ /* 0x040fe80000410000 */
[----:B------:R-:W-:Y:S01]  /*19690*/  FMUL.FTZ R15, R0, R83 ;  /* 0x00000053000f7220 */ /* 0x000fe20000410000 */
[----:B------:R-:W-:Y:S06]  /*196a0*/  LDSM.16.MT88.4 R92, [R216+0x900] ;  /* 0x00090000d85c783b */ /* 0x000fec0000004200 */
[C---:B------:R-:W-:Y:S02]  /*196b0*/  HMMA.16816.F32 R12, R72.reuse, R20, R12 ;  /* 0x00000014480c723c */ /* 0x040fe4000000180c */
[----:B------:R-:W5:Y:S05]  /*196c0*/  LDSM.16.MT88.4 R80, [R213+0x900] ;  /* 0x00090000d550783b */ /* 0x000f6a0000004200 */
[C---:B------:R-:W-:Y:S01]  /*196d0*/  FMUL.FTZ R20, R2.reuse, R88 ;  /* 0x0000005802147220 */ /* 0x040fe20000410000 */
[C---:B------:R-:W-:Y:S02]  /*196e0*/  HMMA.16816.F32 R16, R72.reuse, R22, R16 ;  /* 0x000000164810723c */ /* 0x040fe40000001810 */
[----:B------:R-:W-:Y:S02]  /*196f0*/  LDSM.16.MT88.4 R100, [R216+0x5100] ;  /* 0x00510000d864783b */ /* 0x000fe40000004200 */
[----:B------:R-:W-:Y:S03]  /*19700*/  FMUL.FTZ R21, R2, R89 ;  /* 0x0000005902157220 */ /* 0x000fe60000410000 */
[C---:B------:R-:W-:Y:S02]  /*19710*/  FMUL.FTZ R22, R0.reuse, R90 ;  /* 0x0000005a00167220 */ /* 0x040fe40000410000 */
[----:B------:R-:W-:Y:S01]  /*19720*/  FMUL.FTZ R23, R0, R91 ;  /* 0x0000005b00177220 */ /* 0x000fe20000410000 */
[----:B------:R-:W0:Y:S06]  /*19730*/  LDGDEPBAR ;  /* 0x00000000000079af */ /* 0x000e2c0000000000 */
[C---:B----4-:R-:W-:Y:S02]  /*19740*/  HMMA.16816.F32 R20, R72.reuse, R28, R20 ;  /* 0x0000001c4814723c */ /* 0x050fe40000001814 */
[----:B------:R-:W4:Y:S05]  /*19750*/  LDSM.16.MT88.4 R88, [R217+0x900] ;  /* 0x00090000d958783b */ /* 0x000f2a0000004200 */
        /* <DEDUP_REMOVED lines=26> */
[--C-:B------:R-:W-:Y:S01]  /*19900*/  FFMA.FTZ R52, R165, c[0x0][0x2d0], -R3.reuse ;  /* 0x0000b400a5347a23 */ /* 0x100fe20000010803 */
[C---:B------:R-:W-:Y:S03]  /*19910*/  HMMA.16816.F32 R48, R72.reuse, R54, R48 ;  /* 0x000000364830723c */ /* 0x040fe60000001830 */
[----:B------:R1:W1:Y:S01]  /*19920*/  MUFU.EX2 R118, R52 ;  /* 0x0000003400767308 */ /* 0x0002620000000800 */
[----:B------:R-:W-:Y:S01]  /*19930*/  MOV R165, R202 ;  /* 0x000000ca00a57202 */ /* 0x000fe20000000f00 */
[----:B------:R-:W-:Y:S01]  /*19940*/  FMUL.FTZ R53, R2, R121 ;  /* 0x0000007902357220 */ /* 0x000fe20000410000 */
[----:B------:R-:W-:Y:S01]  /*19950*/  MOV R121, R200 ;  /* 0x000000c800797202 */ /* 0x000fe20000000f00 */
[C---:B------:R-:W-:Y:S02]  /*19960*/  FMUL.FTZ R54, R0.reuse, R122 ;  /* 0x0000007a00367220 */ /* 0x040fe40000410000 */
[----:B------:R-:W-:Y:S03]  /*19970*/  FMUL.FTZ R55, R0, R123 ;  /* 0x0000007b00377220 */ /* 0x000fe60000410000 */
[----:B-1----:R-:W-:Y:S01]  /*19980*/  FMUL.FTZ R52, R2, R120 ;  /* 0x0000007802347220 */ /* 0x002fe20000410000 */
[----:B------:R-:W-:Y:S02]  /*19990*/  MOV R120, R203 ;  /* 0x000000cb00787202 */ /* 0x000fe40000000f00 */
[----:B------:R1:W-:Y:S04]  /*199a0*/  MUFU.EX2 R203, R70 ;  /* 0x0000004600cb7308 */ /* 0x0003e80000000800 */
[C---:B--2---:R-:W-:Y:S07]  /*199b0*/  HMMA.16816.F32 R52, R72.reuse, R60, R52 ;  /* 0x0000003c4834723c */ /* 0x044fee0000001834 */
[----:B------:R-:W-:Y:S01]  /*199c0*/  FFMA.FTZ R60, R166, c[0x0][0x2d0], -R3 ;  /* 0x0000b400a63c7a23 */ /* 0x000fe20000010803 */
[C---:B------:R-:W-:Y:S03]  /*199d0*/  HMMA.16816.F32 R56, R72.reuse, R62, R56 ;  /* 0x0000003e4838723c */ /* 0x040fe60000001838 */
[----:B------:R2:W2:Y:S01]  /*199e0*/  MUFU.EX2 R116, R60 ;  /* 0x0000003c00747308 */ /* 0x0004a20000000800 */
[----:B------:R-:W-:Y:S01]  /*199f0*/  MOV R166, R201 ;  /* 0x000000c900a67202 */ /* 0x000fe20000000f00 */
[----:B------:R-:W-:Y:S02]  /*19a00*/  FMUL.FTZ R61, R2, R129 ;  /* 0x00000081023d7220 */ /* 0x000fe40000410000 */
[C---:B------:R-:W-:Y:S02]  /*19a10*/  FMUL.FTZ R62, R0.reuse, R130 ;  /* 0x00000082003e7220 */ /* 0x040fe40000410000 */
[----:B------:R-:W-:Y:S03]  /*19a20*/  FMUL.FTZ R63, R0, R131 ;  /* 0x00000083003f7220 */ /* 0x000fe60000410000 */
[--C-:B-1----:R-:W-:Y:S04]  /*19a30*/  FFMA.FTZ R70, R172, c[0x0][0x2d0], -R71.reuse ;  /* 0x0000b400ac467a23 */ /* 0x102fe80000010847 */
[----:B------:R1:W-:Y:S01]  /*19a40*/  MUFU.EX2 R202, R70 ;  /* 0x0000004600ca7308 */ /* 0x0003e20000000800 */
[----:B--2---:R-:W-:Y:S07]  /*19a50*/  FMUL.FTZ R60, R2, R128 ;  /* 0x00000080023c7220 */ /* 0x004fee0000410000 */
[C---:B---3--:R-:W-:Y:S03]  /*19a60*/  HMMA.16816.F32 R60, R72.reuse, R76, R60 ;  /* 0x0000004c483c723c */ /* 0x048fe6000000183c */
[--C-:B-1----:R-:W-:Y:S05]  /*19a70*/  FFMA.FTZ R70, R174, c[0x0][0x2d0], -R71.reuse ;  /* 0x0000b400ae467a23 */ /* 0x102fea0000010847 */
[----:B------:R-:W-:Y:S01]  /*19a80*/  HMMA.16816.F32 R64, R72, R78, R64 ;  /* 0x0000004e4840723c */ /* 0x000fe20000001840 */
[----:B------:R-:W1:Y:S01]  /*19a90*/  LDSM.16.MT88.4 R76, [R213+0x4900] ;  /* 0x00490000d54c783b */ /* 0x000e620000004200 */
[----:B------:R2:W-:Y:S05]  /*19aa0*/  MUFU.EX2 R201, R70 ;  /* 0x0000004600c97308 */ /* 0x0005ea0000000800 */
[----:B------:R-:W-:Y:S02]  /*19ab0*/  F2FP.PACK_AB R73, R118, R159 ;  /* 0x0000009f7649723e */ /* 0x000fe400000000ff */
[----:B------:R-:W-:Y:S03]  /*19ac0*/  F2FP.PACK_AB R75, R116, R117 ;  /* 0x00000075744b723e */ /* 0x000fe600000000ff */
[----:B------:R-:W-:Y:S02]  /*19ad0*/  F2FP.PACK_AB R72, R209, R211 ;  /* 0x000000d3d148723e */ /* 0x000fe400000000ff */
[----:B------:R-:W-:Y:S07]  /*19ae0*/  F2FP.PACK_AB R74, R207, R208 ;  /* 0x000000d0cf4a723e */ /* 0x000fee00000000ff */
[C---:B-----5:R-:W-:Y:S03]  /*19af0*/  HMMA.16816.F32 R4, R72.reuse, R80, R4 ;  /* 0x000000504804723c */ /* 0x060fe60000001804 */
[----:B--2---:R-:W-:Y:S05]  /*19b00*/  FFMA.FTZ R70, R173, c[0x0][0x2d0], -R71 ;  /* 0x0000b400ad467a23 */ /* 0x004fea0000010847 */
[C---:B------:R-:W-:Y:S01]  /*19b10*/  HMMA.16816.F32 R8, R72.reuse, R82, R8 ;  /* 0x000000524808723c */ /* 0x040fe20000001808 */
[----:B------:R2:W-:Y:S01]  /*19b20*/  MUFU.EX2 R200, R70 ;  /* 0x0000004600c87308 */ /* 0x0005e20000000800 */
[----:B------:R-:W3:Y:S06]  /*19b30*/  LDSM.16.MT88.4 R80, [R214+0x4900] ;  /* 0x00490000d650783b */ /* 0x000eec0000004200 */
[C---:B------:R-:W-:Y:S08]  /*19b40*/  HMMA.16816.F32 R12, R72.reuse, R84, R12 ;  /* 0x00000054480c723c */ /* 0x040ff0000000180c */
[C---:B------:R-:W-:Y:S01]  /*19b50*/  HMMA.16816.F32 R16, R72.reuse, R86, R16 ;  /* 0x000000564810723c */ /* 0x040fe20000001810 */
[----:B------:R-:W5:Y:S07]  /*19b60*/  LDSM.16.MT88.4 R84, [R217+0x4900] ;  /* 0x00490000d954783b */ /* 0x000f6e0000004200 */
[C---:B----4-:R-:W-:Y:S04]  /*19b70*/  HMMA.16816.F32 R20, R72.reuse, R88, R20 ;  /* 0x000000584814723c */ /* 0x050fe80000001814 */
[--C-:B--2---:R-:W-:Y:S04]  /*19b80*/  FFMA.FTZ R70, R176, c[0x0][0x2d0], -R3.reuse ;  /* 0x0000b400b0467a23 */ /* 0x104fe80000010803 */
[C---:B------:R-:W-:Y:S01]  /*19b90*/  HMMA.16816.F32 R24, R72.reuse, R90, R24 ;  /* 0x0000005a4818723c */ /* 0x040fe20000001818 */
[----:B------:R2:W-:Y:S01]  /*19ba0*/  MUFU.EX2 R127, R70 ;  /* 0x00000046007f7308 */ /* 0x0005e20000000800 */
[----:B------:R-:W4:Y:S06]  /*19bb0*/  LDSM.16.MT88.4 R88, [R216+0x4900] ;  /* 0x00490000d858783b */ /* 0x000f2c0000004200 */
[C---:B------:R-:W-:Y:S08]  /*19bc0*/  HMMA.16816.F32 R28, R72.reuse, R92, R28 ;  /* 0x0000005c481c723c */ /* 0x040ff0000000181c */
[C---:B------:R-:W-:Y:S01]  /*19bd0*/  HMMA.16816.F32 R32, R72.reuse, R94, R32 ;  /* 0x0000005e4820723c */ /* 0x040fe20000001820 */
[----:B------:R-:W-:Y:S07]  /*19be0*/  LDSM.16.MT88.4 R92, [R214+0x5100] ;  /* 0x00510000d65c783b */ /* 0x000fee0000004200 */
[C---:B-1----:R-:W-:Y:S04]  /*19bf0*/  HMMA.16816.F32 R36, R72.reuse, R76, R36 ;  /* 0x0000004c4824723c */ /* 0x042fe80000001824 */
[--C-:B--2---:R-:W-:Y:S04]  /*19c00*/  FFMA.FTZ R70, R177, c[0x0][0x2d0], -R3.reuse ;  /* 0x0000b400b1467a23 */ /* 0x104fe80000010803 */
[C---:B------:R-:W-:Y:S01]  /*19c10*/  HMMA.16816.F32 R40, R72.reuse, R78, R40 ;  /* 0x0000004e4828723c */ /* 0x040fe20000001828 */
[----:B------:R1:W2:Y:S01]  /*19c20*/  MUFU.EX2 R126, R70 ;  /* 0x00000046007e7308 */ /* 0x0002a20000000800 */
[----:B------:R-:W2:Y:S06]  /*19c30*/  LDSM.16.MT88.4 R76, [R213+0x1100] ;  /* 0x00110000d54c783b */ /* 0x000eac0000004200 */
[C---:B---3--:R-:W-:Y:S08]  /*19c40*/  HMMA.16816.F32 R44, R72.reuse, R80, R44 ;  /* 0x00000050482c723c */ /* 0x048ff0000000182c */
[C---:B------:R-:W-:Y:S01]  /*19c50*/  HMMA.16816.F32 R48, R72.reuse, R82, R48 ;  /* 0x000000524830723c */ /* 0x040fe20000001830 */
[----:B------:R-:W3:Y:S07]  /*19c60*/  LDSM.16.MT88.4 R80, [R214+0x1100] ;  /* 0x00110000d650783b */ /* 0x000eee0000004200 */
[C---:B-----5:R-:W-:Y:S04]  /*19c70*/  HMMA.16816.F32 R52, R72.reuse, R84, R52 ;  /* 0x000000544834723c */ /* 0x060fe80000001834 */
[--C-:B-1----:R-:W-:Y:S04]  /*19c80*/  FFMA.FTZ R70, R175, c[0x0][0x2d0], -R3.reuse ;  /* 0x0000b400af467a23 */ /* 0x102fe80000010803 */
[C---:B------:R-:W-:Y:S01]  /*19c90*/  HMMA.16816.F32 R56, R72.reuse, R86, R56 ;  /* 0x000000564838723c */ /* 0x040fe20000001838 */
[----:B------:R1:W-:Y:S01]  /*19ca0*/  MUFU.EX2 R125, R70 ;  /* 0x00000046007d7308 */ /* 0x0003e20000000800 */
[----:B------:R-:W5:Y:S06]  /*19cb0*/  LDSM.16.MT88.4 R84, [R217+0x1100] ;  /* 0x00110000d954783b */ /* 0x000f6c0000004200 */
[C---:B----4-:R-:W-:Y:S08]  /*19cc0*/  HMMA.16816.F32 R60, R72.reuse, R88, R60 ;  /* 0x00000058483c723c */ /* 0x050ff0000000183c */
[----:B------:R-:W-:Y:S01]  /*19cd0*/  HMMA.16816.F32 R64, R72, R90, R64 ;  /* 0x0000005a4840723c */ /* 0x000fe20000001840 */
[----:B------:R-:W4:Y:S06]  /*19ce0*/  LDSM.16.MT88.4 R88, [R216+0x1100] ;  /* 0x00110000d858783b */ /* 0x000f2c0000004200 */
[----:B--2---:R-:W-:Y:S01]  /*19cf0*/  F2FP.PACK_AB R73, R126, R127 ;  /* 0x0000007f7e49723e */ /* 0x004fe200000000ff */
[----:B-1----:R-:W-:Y:S01]  /*19d00*/  FFMA.FTZ R70, R178, c[0x0][0x2d0], -R3 ;  /* 0x0000b400b2467a23 */ /* 0x002fe20000010803 */
[----:B------:R-:W-:Y:S03]  /*19d10*/  F2FP.PACK_AB R72, R202, R203 ;  /* 0x000000cbca48723e */ /* 0x000fe600000000ff */
[----:B------:R1:W2:Y:S01]  /*19d20*/  MUFU.EX2 R124, R70 ;  /* 0x00000046007c7308 */ /* 0x0002a20000000800 */
[----:B------:R-:W-:Y:S01]  /*19d30*/  F2FP.PACK_AB R74, R200, R201 ;  /* 0x000000c9c84a723e */ /* 0x000fe200000000ff */
        /* <DEDUP_REMOVED lines=25> */
[----:B------:R1:W4:Y:S01]  /*19ed0*/  MUFU.EX2 R176, R70 ;  /* 0x0000004600b07308 */ /* 0x0003220000000800 */
        /* <DEDUP_REMOVED lines=10> */
[----:B----4-:R-:W-:Y:S03]  /*19f80*/  F2FP.PACK_AB R74, R176, R178 ;  /* 0x000000b2b04a723e */ /* 0x010fe600000000ff */
        /* <DEDUP_REMOVED lines=16> */
[----:B------:R1:W4:Y:S01]  /*1a090*/  MUFU.EX2 R174, R70 ;  /* 0x0000004600ae7308 */ /* 0x0003220000000800 */
[----:B------:R-:W-:Y:S06]  /*1a0a0*/  LDSM.16.MT88.4 R104, [R214+0x3900] ;  /* 0x00390000d668783b */ /* 0x000fec0000004200 */
[C---:B-----5:R-:W-:Y:S08]  /*1a0b0*/  HMMA.16816.F32 R20, R72.reuse, R84, R20 ;  /* 0x000000544814723c */ /* 0x060ff00000001814 */
[C---:B------:R-:W-:Y:S01]  /*1a0c0*/  HMMA.16816.F32 R24, R72.reuse, R86, R24 ;  /* 0x000000564818723c */ /* 0x040fe20000001818 */
[----:B------:R-:W5:Y:S07]  /*1a0d0*/  LDSM.16.MT88.4 R84, [R217+0x5900] ;  /* 0x00590000d954783b */ /* 0x000f6e0000004200 */
        /* <DEDUP_REMOVED lines=13> */
[C---:B-----5:R-:W-:Y:S08]  /*1a1b0*/  HMMA.16816.F32 R52, R72.reuse, R84, R52 ;  /* 0x000000544834723c */ /* 0x060ff00000001834 */
[C---:B------:R-:W-:Y:S01]  /*1a1c0*/  HMMA.16816.F32 R56, R72.reuse, R86, R56 ;  /* 0x000000564838723c */ /* 0x040fe20000001838 */
[----:B------:R-:W5:Y:S07]  /*1a1d0*/  LDSM.16.MT88.4 R84, [R217+0x2100] ;  /* 0x00210000d954783b */ /* 0x000f6e0000004200 */
[C---:B--2---:R-:W-:Y:S04]  /*1a1e0*/  HMMA.16816.F32 R60, R72.reuse, R76, R60 ;  /* 0x0000004c483c723c */ /* 0x044fe8000000183c */
[--C-:B-1----:R-:W-:Y:S04]  /*1a1f0*/  FFMA.FTZ R70, R249, c[0x0][0x2d0], -R3.reuse ;  /* 0x0000b400f9467a23 */ /* 0x102fe80000010803 */
[----:B------:R-:W-:Y:S01]  /*1a200*/  HMMA.16816.F32 R64, R72, R78, R64 ;  /* 0x0000004e4840723c */ /* 0x000fe20000001840 */
[----:B------:R1:W-:Y:S01]  /*1a210*/  MUFU.EX2 R113, R70 ;  /* 0x0000004600717308 */ /* 0x0003e20000000800 */
[----:B------:R-:W2:Y:S05]  /*1a220*/  LDSM.16.MT88.4 R76, [R216+0x2100] ;  /* 0x00210000d84c783b */ /* 0x000eaa0000004200 */
[----:B----4-:R-:W-:Y:S02]  /*1a230*/  F2FP.PACK_AB R72, R174, R175 ;  /* 0x000000afae48723e */ /* 0x010fe400000000ff */
[----:B------:R-:W-:Y:S03]  /*1a240*/  F2FP.PACK_AB R74, R172, R173 ;  /* 0x000000adac4a723e */ /* 0x000fe600000000ff */
[--C-:B-1----:R-:W-:Y:S04]  /*1a250*/  FFMA.FTZ R70, R250, c[0x0][0x2d0], -R3.reuse ;  /* 0x0000b400fa467a23 */ /* 0x102fe80000010803 */
[----:B------:R1:W4:Y:S02]  /*1a260*/  MUFU.EX2 R112, R70 ;  /* 0x0000004600707308 */ /* 0x0003240000000800 */
[--C-:B-1----:R-:W-:Y:S01]  /*1a270*/  FFMA.FTZ R70, R248, c[0x0][0x2d0], -R3.reuse ;  /* 0x0000b400f8467a23 */ /* 0x102fe20000010803 */
[----:B----4-:R-:W-:Y:S07]  /*1a280*/  F2FP.PACK_AB R73, R112, R113 ;  /* 0x000000717049723e */ /* 0x010fee00000000ff */
[----:B------:R1:W-:Y:S02]  /*1a290*/  MUFU.EX2 R123, R70 ;  /* 0x00000046007b7308 */ /* 0x0003e40000000800 */
[----:B-1----:R-:W-:Y:S08]  /*1a2a0*/  FFMA.FTZ R70, R251, c[0x0][0x2d0], -R3 ;  /* 0x0000b400fb467a23 */ /* 0x002ff00000010803 */
[----:B------:R1:W4:Y:S02]  /*1a2b0*/  MUFU.EX2 R122, R70 ;  /* 0x00000046007a7308 */ /* 0x0003240000000800 */
[--C-:B-1----:R-:W-:Y:S01]  /*1a2c0*/  FFMA.FTZ R70, R252, c[0x0][0x2d0], -R71.reuse ;  /* 0x0000b400fc467a23 */ /* 0x102fe20000010847 */
[----:B----4-:R-:W-:Y:S07]  /*1a2d0*/  F2FP.PACK_AB R75, R122, R123 ;  /* 0x0000007b7a4b723e */ /* 0x010fee00000000ff */
[----:B------:R1:W-:Y:S01]  /*1a2e0*/  MUFU.EX2 R167, R70 ;  /* 0x0000004600a77308 */ /* 0x0003e20000000800 */
[C---:B---3--:R-:W-:Y:S08]  /*1a2f0*/  HMMA.16816.F32 R4, R72.reuse, R80, R4 ;  /* 0x000000504804723c */ /* 0x048ff00000001804 */
[C---:B------:R-:W-:Y:S01]  /*1a300*/  HMMA.16816.F32 R8, R72.reuse, R82, R8 ;  /* 0x000000524808723c */ /* 0x040fe20000001808 */
[----:B------:R-:W3:Y:S07]  /*1a310*/  LDSM.16.MT88.4 R80, [R213+0x6100] ;  /* 0x00610000d550783b */ /* 0x000eee0000004200 */
[C---:B------:R-:W-:Y:S04]  /*1a320*/  HMMA.16816.F32 R12, R72.reuse, R88, R12 ;  /* 0x00000058480c723c */ /* 0x040fe8000000180c */
[--C-:B-1----:R-:W-:Y:S04]  /*1a330*/  FFMA.FTZ R70, R166, c[0x0][0x2d0], -R71.reuse ;  /* 0x0000b400a6467a23 */ /* 0x102fe80000010847 */
[C---:B------:R-:W-:Y:S01]  /*1a340*/  HMMA.16816.F32 R16, R72.reuse, R90, R16 ;  /* 0x0000005a4810723c */ /* 0x040fe20000001810 */
[----:B------:R1:W4:Y:S01]  /*1a350*/  MUFU.EX2 R166, R70 ;  /* 0x0000004600a67308 */ /* 0x0003220000000800 */
[----:B------:R-:W4:Y:S06]  /*1a360*/  LDSM.16.MT88.4 R88, [R216+0x6100] ;  /* 0x00610000d858783b */ /* 0x000f2c0000004200 */
        /* <DEDUP_REMOVED lines=19> */
[C---:B----4-:R-:W-:Y:S04]  /*1a4a0*/  HMMA.16816.F32 R60, R72.reuse, R88, R60 ;  /* 0x00000058483c723c */ /* 0x050fe8000000183c */
[--C-:B-1----:R-:W-:Y:S04]  /*1a4b0*/  FFMA.FTZ R70, R121, c[0x0][0x2d0], -R3.reuse ;  /* 0x0000b40079467a23 */ /* 0x102fe80000010803 */
        /* <DEDUP_REMOVED lines=13> */
[----:B------:R-:W-:Y:S02]  /*1a590*/  MOV R108, R156 ;  /* 0x0000009c006c7202 */ /* 0x000fe40000000f00 */
[----:B----4-:R-:W-:Y:S05]  /*1a5a0*/  F2FP.PACK_AB R75, R130, R131 ;  /* 0x00000083824b723e */ /* 0x010fea00000000ff */
[----:B------:R1:W-:Y:S02]  /*1a5b0*/  MUFU.EX2 R156, R70 ;  /* 0x00000046009c7308 */ /* 0x0003e40000000800 */
[C---:B-----5:R-:W-:Y:S08]  /*1a5c0*/  HMMA.16816.F32 R4, R72.reuse, R84, R4 ;  /* 0x000000544804723c */ /* 0x060ff00000001804 */
[C---:B------:R-:W-:Y:S01]  /*1a5d0*/  HMMA.16816.F32 R8, R72.reuse, R86, R8 ;  /* 0x000000564808723c */ /* 0x040fe20000001808 */
[----:B------:R-:W4:Y:S07]  /*1a5e0*/  LDSM.16.MT88.4 R84, [R213+0x6900] ;  /* 0x00690000d554783b */ /* 0x000f2e0000004200 */
        /* <DEDUP_REMOVED lines=26> */
[--C-:B-1----:R-:W-:Y:S01]  /*1a790*/  FFMA.FTZ R70, R110, c[0x0][0x2d0], -R3.reuse ;  /* 0x0000b4006e467a23 */ /* 0x102fe20000010803 */
[----:B------:R-:W-:Y:S03]  /*1a7a0*/  MOV R110, R139 ;  /* 0x0000008b006e7202 */ /* 0x000fe60000000f00 */
[----:B------:R-:W-:Y:S01]  /*1a7b0*/  HMMA.16816.F32 R64, R72, R82, R64 ;  /* 0x000000524840723c */ /* 0x000fe20000001840 */
[----:B------:R1:W-:Y:S01]  /*1a7c0*/  MUFU.EX2 R129, R70 ;  /* 0x0000004600817308 */ /* 0x0003e20000000800 */
[----:B------:R-:W3:Y:S05]  /*1a7d0*/  LDSM.16.MT88.4 R80, [R217+0x3100] ;  /* 0x00310000d950783b */ /* 0x000eea0000004200 */
        /* <DEDUP_REMOVED lines=139> */
.L_x_623:
        /* <DEDUP_REMOVED lines=93> */
.L_x_583:
[----:B-1----:R-:W1:Y:S02]  /*1b660*/  S2R R44, SR_CTAID.Y ;  /* 0x00000000002c7919 */ /* 0x002e640000002600 */
        /* <DEDUP_REMOVED lines=121> */
.L_x_626:
        /* <DEDUP_REMOVED lines=8> */
[----:B------:R-:W-:Y:S01]  /*1be80*/  ISETP.NE.AND P1, PT, R7, 0x1, PT ;  /* 0x000000010700780c */ /* 0x000fe20003f25270 */
[----:B-----5:R-:W-:Y:S01]  /*1be90*/  IMAD R15, R15, c[0x0][0x4e8], RZ ;  /* 0x00013a000f0f7a24 */ /* 0x020fe200078e02ff */
[----:B------:R-:W-:Y:S01]  /*1bea0*/  SHF.R.S32.HI R6, RZ, 0x1f, R0 ;  /* 0x0000001fff067819 */ /* 0x000fe20000011400 */
[----:B------:R-:W-:Y:S01]  /*1beb0*/  BSSY B0, `(.L_x_627) ;  /* 0x0000076000007945 */ /* 0x000fe20003800000 */
[----:B------:R-:W-:-:S02]  /*1bec0*/  LOP3.LUT R5, R4, 0xffffff8, RZ, 0xc0, !PT ;  /* 0x0ffffff804057812 */ /* 0x000fc400078ec0ff */
[----:B------:R-:W-:Y:S02]  /*1bed0*/  LEA.HI R4, R22, R22, RZ, 0x1 ;  /* 0x0000001616047211 */ /* 0x000fe400078f08ff */
[----:B------:R-:W-:Y:S02]  /*1bee0*/  LEA.HI R6, R6, R0, RZ, 0x2 ;  /* 0x0000000006067211 */ /* 0x000fe400078f10ff */
[----:B------:R-:W-:Y:S02]  /*1bef0*/  IADD3 R7, R28, -R5, RZ ;  /* 0x800000051c077210 */ /* 0x000fe40007ffe0ff */
[----:B------:R-:W-:Y:S02]  /*1bf00*/  LOP3.LUT R4, R4, 0x1ffffffe, RZ, 0xc0, !PT ;  /* 0x1ffffffe04047812 */ /* 0x000fe400078ec0ff */
[----:B------:R-:W-:Y:S02]  /*1bf10*/  SHF.R.S32.HI R5, RZ, 0x2, R6 ;  /* 0x00000002ff057819 */ /* 0x000fe40000011406 */
[----:B------:R-:W-:Y:S01]  /*1bf20*/  LOP3.LUT P2, RZ, R0, 0x3, RZ, 0xc0, !PT ;  /* 0x0000000300ff7812 */ /* 0x000fe2000784c0ff */
[----:B------:R-:W-:Y:S01]  /*1bf30*/  IMAD R0, R3, c[0x0][0x3a0], RZ ;  /* 0x0000e80003007a24 */ /* 0x000fe200078e02ff */
[----:B------:R-:W-:Y:S01]  /*1bf40*/  SEL R14, R35, RZ, !P0 ;  /* 0x000000ff230e7207 */ /* 0x000fe20004000000 */
[----:B------:R-:W-:Y:S01]  /*1bf50*/  IMAD.IADD R8, R22, 0x1, -R4 ;  /* 0x0000000116087824 */ /* 0x000fe200078e0a04 */
[----:B------:R-:W-:Y:S01]  /*1bf60*/  MOV R4, R2 ;  /* 0x0000000200047202 */ /* 0x000fe20000000f00 */
[----:B------:R-:W-:Y:S01]  /*1bf70*/  IMAD R17, R7, 0x10, R5 ;  /* 0x0000001007117824 */ /* 0x000fe200078e0205 */
[----:B------:R-:W-:Y:S01]  /*1bf80*/  LOP3.LUT R12, R16, 0xfffffff8, RZ, 0xc0, !PT ;  /* 0xfffffff8100c7812 */ /* 0x000fe200078ec0ff */
[----:B------:R-:W-:Y:S01]  /*1bf90*/  IMAD R6, R2, c[0x0][0x3a4], R0 ;  /* 0x0000e90002067a24 */ /* 0x000fe200078e0200 */
[----:B------:R-:W-:Y:S01]  /*1bfa0*/  SHF.R.S32.HI R16, RZ, 0x3, R16 ;  /* 0x00000003ff107819 */ /* 0x000fe20000011410 */
[----:B------:R-:W-:Y:S01]  /*1bfb0*/  IMAD R0, R8, 0x8, R17 ;  /* 0x0000000808007824 */ /* 0x000fe200078e0211 */
[----:B------:R-:W-:Y:S01]  /*1bfc0*/  LEA.HI R18, R33, R32, RZ, 0x6 ;  /* 0x0000002021127211 */ /* 0x000fe200078f30ff */
[----:B------:R-:W-:-:S02]  /*1bfd0*/  IMAD.MOV.U32 R5, RZ, RZ, R3 ;  /* 0x000000ffff057224 */ /* 0x000fc400078e0003 */
[----:B------:R-:W-:Y:S02]  /*1bfe0*/  IMAD R7, R34, c[0x0][0x490], RZ ;  /* 0x0001240022077a24 */ /* 0x000fe400078e02ff */
[----:B-1----:R-:W-:Y:S02]  /*1bff0*/  IMAD R8, R19, 0x80, R0 ;  /* 0x0000008013087824 */ /* 0x002fe400078e0200 */
[----:B------:R-:W-:-:S04]  /*1c000*/  IMAD.WIDE.U32 R2, R2, c[0x0][0x3a0], RZ ;  /* 0x0000e80002027a25 */ /* 0x000fc800078e00ff */
[C---:B------:R-:W-:Y:S01]  /*1c010*/  IMAD.WIDE.U32 R10, R44.reuse, c[0x0][0x490], R4 ;  /* 0x000124002c0a7a25 */ /* 0x040fe200078e0004 */
[----:B------:R-:W-:Y:S02]  /*1c020*/  IADD3 R3, R3, R6, RZ ;  /* 0x0000000603037210 */ /* 0x000fe40007ffe0ff */
[----:B------:R-:W-:Y:S01]  /*1c030*/  SHF.R.S32.HI R6, RZ, 0x1f, R35 ;  /* 0x0000001fff067819 */ /* 0x000fe20000011423 */
[C---:B------:R-:W-:Y:S02]  /*1c040*/  IMAD R4, R44.reuse, c[0x0][0x494], R7 ;  /* 0x000125002c047a24 */ /* 0x040fe400078e0207 */
[----:B------:R-:W-:Y:S02]  /*1c050*/  IMAD R7, R44, c[0x0][0x3ec], R9 ;  /* 0x0000fb002c077a24 */ /* 0x000fe400078e0209 */
[----:B------:R-:W-:Y:S01]  /*1c060*/  @P1 IMAD.HI.U32 R9, R8, c[0x0][0x4ec], RZ ;  /* 0x00013b0008091a27 */ /* 0x000fe200078e00ff */
[----:B------:R-:W-:Y:S02]  /*1c070*/  IADD3 R5, R11, R4, RZ ;  /* 0x000000040b057210 */ /* 0x000fe40007ffe0ff */
[----:B------:R-:W-:Y:S01]  /*1c080*/  SEL R11, R6, RZ, !P0 ;  /* 0x000000ff060b7207 */ /* 0x000fe20004000000 */
[----:B------:R-:W-:Y:S01]  /*1c090*/  IMAD.MOV.U32 R0, RZ, RZ, R8 ;  /* 0x000000ffff007224 */ /* 0x000fe200078e0008 */
[----:B------:R-:W-:Y:S01]  /*1c0a0*/  @P1 SHF.R.U32.HI R0, RZ, c[0x0][0x4f0], R9 ;  /* 0x00013c00ff001a19 */ /* 0x000fe20000011609 */
[----:B------:R-:W-:-:S04]  /*1c0b0*/  IMAD.WIDE.U32 R2, R44, c[0x0][0x3e8], R2 ;  /* 0x0000fa002c027a25 */ /* 0x000fc800078e0002 */
        /* <DEDUP_REMOVED lines=85> */
.L_x_628:
[----:B------:R-:W-:Y:S05]  /*1c610*/  BSYNC B0 ;  /* 0x0000000000007941 */ /* 0x000fea0003800000 */
.L_x_627:
        /* <DEDUP_REMOVED lines=15> */
.L_x_630:
[----:B------:R-:W-:Y:S05]  /*1c710*/  BSYNC B0 ;  /* 0x0000000000007941 */ /* 0x000fea0003800000 */
.L_x_629:
        /* <DEDUP_REMOVED lines=15> */
.L_x_632:
[----:B------:R-:W-:Y:S05]  /*1c810*/  BSYNC B0 ;  /* 0x0000000000007941 */ /* 0x000fea0003800000 */
.L_x_631:
        /* <DEDUP_REMOVED lines=16> */
.L_x_625:
        /* <DEDUP_REMOVED lines=19> */
.L_x_633:
        /* <DEDUP_REMOVED lines=40> */
.L_x_635:
[----:B------:R-:W-:Y:S05]  /*1ccd0*/  BSYNC B0 ;  /* 0x0000000000007941 */ /* 0x000fea0003800000 */
.L_x_634:
        /* <DEDUP_REMOVED lines=57> */
.L_x_637:
[----:B------:R-:W-:Y:S05]  /*1d070*/  BSYNC B0 ;  /* 0x0000000000007941 */ /* 0x000fea0003800000 */
.L_x_636:
        /* <DEDUP_REMOVED lines=15> */
.L_x_639:
[----:B------:R-:W-:Y:S05]  /*1d170*/  BSYNC B0 ;  /* 0x0000000000007941 */ /* 0x000fea0003800000 */
.L_x_638:
        /* <DEDUP_REMOVED lines=15> */
.L_x_641:
[----:B------:R-:W-:Y:S05]  /*1d270*/  BSYNC B0 ;  /* 0x0000000000007941 */ /* 0x000fea0003800000 */
.L_x_640:
        /* <DEDUP_REMOVED lines=16> */
.L_x_642:
        /* <DEDUP_REMOVED lines=16> */
.L_x_1722:


//--------------------- .text._ZN7cutlass13device_kernelIN5flash19enable_sm80_to_sm89INS1_16FlashAttnFwdSm80INS1_25CollectiveMainloopFwdSm80ILi4ELi1ELb0EN4cute5tupleIJNS5_1CILi128EEENS7_ILi64EEES8_EEELi128ENS_6half_tEfNS_4arch4Sm80ELb0ELb0ELb1ELb0ELb0ELb0ELb1ELb0EEENS1_21CollectiveEpilogueFwdINS6_IJS8_S8_S9_EEENS6_IJNS7_ILi1EEESH_SH_EEESB_SD_Li128ELb0ELb1ELb0ELb0EEENS1_19SingleTileSchedulerILb0ELb0ELb1ELi128EEEEEEEEEvNT_6ParamsE --------------------------
	.section	.text._ZN7cutlass13device_kernelIN5flash19enable_sm80_to_sm89INS1_16FlashAttnFwdSm80INS1_25CollectiveMainloopFwdSm80ILi4ELi1ELb0EN4cute5tupleIJNS5_1CILi128EEENS7_ILi64EEES8_EEELi128ENS_6half_tEfNS_4arch4Sm80ELb0ELb0ELb1ELb0ELb0ELb0ELb1ELb0EEENS1_21CollectiveEpilogueFwdINS6_IJS8_S8_S9_EEENS6_IJNS7_ILi1EEESH_SH_EEESB_SD_Li128ELb0ELb1ELb0ELb0EEENS1_19SingleTileSchedulerILb0ELb0ELb1ELi128EEEEEEEEEvNT_6ParamsE,"ax",@progbits
	.sectioninfo	@"SHI_REGISTERS=255"
	.align	128
.text._ZN7cutlass13device_kernelIN5flash19enable_sm80_to_sm89INS1_16FlashAttnFwdSm80INS1_25CollectiveMainloopFwdSm80ILi4ELi1ELb0EN4cute5tupleIJNS5_1CILi128EEENS7_ILi64EEES8_EEELi128ENS_6half_tEfNS_4arch4Sm80ELb0ELb0ELb1ELb0ELb0ELb0ELb1ELb0EEENS1_21CollectiveEpilogueFwdINS6_IJS8_S8_S9_EEENS6_IJNS7_ILi1EEESH_SH_EEESB_SD_Li128ELb0ELb1ELb0ELb0EEENS1_19SingleTileSchedulerILb0ELb0ELb1ELi128EEEEEEEEEvNT_6ParamsE:
        .type           _ZN7cutlass13device_kernelIN5flash19enable_sm80_to_sm89INS1_16FlashAttnFwdSm80INS1_25CollectiveMainloopFwdSm80ILi4ELi1ELb0EN4cute5tupleIJNS5_1CILi128EEENS7_ILi64EEES8_EEELi128ENS_6half_tEfNS_4arch4Sm80ELb0ELb0ELb1ELb0ELb0ELb0ELb1ELb0EEENS1_21CollectiveEpilogueFwdINS6_IJS8_S8_S9_EEENS6_IJNS7_ILi1EEESH_SH_EEESB_SD_Li128ELb0ELb1ELb0ELb0EEENS1_19SingleTileSchedulerILb0ELb0ELb1ELi128EEEEEEEEEvNT_6ParamsE,@function
        .size           _ZN7cutlass13device_kernelIN5flash19enable_sm80_to_sm89INS1_16FlashAttnFwdSm80INS1_25CollectiveMainloopFwdSm80ILi4ELi1ELb0EN4cute5tupleIJNS5_1CILi128EEENS7_ILi64EEES8_EEELi128ENS_6half_tEfNS_4arch4Sm80ELb0ELb0ELb1ELb0ELb0ELb0ELb1ELb0EEENS1_21CollectiveEpilogueFwdINS6_IJS8_S8_S9_EEENS6_IJNS7_ILi1EEESH_SH_EEESB_SD_Li128ELb0ELb1ELb0ELb0EEENS1_19SingleTileSchedulerILb0ELb0ELb1ELi128EEEEEEEEEvNT_6ParamsE,(.L_x_1723 - _ZN7cutlass13device_kernelIN5flash19enable_sm80_to_sm89INS1_16FlashAttnFwdSm80INS1_25CollectiveMainloopFwdSm80ILi4ELi1ELb0EN4cute5tupleIJNS5_1CILi128EEENS7_ILi64EEES8_EEELi128ENS_6half_tEfNS_4arch4Sm80ELb0ELb0ELb1ELb0ELb0ELb0ELb1ELb0EEENS1_21CollectiveEpilogueFwdINS6_IJS8_S8_S9_EEENS6_IJNS7_ILi1EEESH_SH_EEESB_SD_Li128ELb0ELb1ELb0ELb0EEENS1_19SingleTileSchedulerILb0ELb0ELb1ELi128EEEEEEEEEvNT_6ParamsE)
        .other          _ZN7cutlass13device_kernelIN5flash19enable_sm80_to_sm89INS1_16FlashAttnFwdSm80INS1_25CollectiveMainloopFwdSm80ILi4ELi1ELb0EN4cute5tupleIJNS5_1CILi128EEENS7_ILi64EEES8_EEELi128ENS_6half_tEfNS_4arch4Sm80ELb0ELb0ELb1ELb0ELb0ELb0ELb1ELb0EEENS1_21CollectiveEpilogueFwdINS6_IJS8_S8_S9_EEENS6_IJNS7_ILi1EEESH_SH_EEESB_SD_Li128ELb0ELb1ELb0ELb0EEENS1_19SingleTileSchedulerILb0ELb0ELb1ELi128EEEEEEEEEvNT_6ParamsE,@"STO_CUDA_ENTRY STV_DEFAULT"
_ZN7cutlass13device_kernelIN5flash19enable_sm80_to_sm89INS1_16FlashAttnFwdSm80INS1_25CollectiveMainloopFwdSm80ILi4ELi1ELb0EN4cute5tupleIJNS5_1CILi128EEENS7_ILi64EEES8_EEELi128ENS_6half_tEfNS_4arch4Sm80ELb0ELb0ELb1ELb0ELb0ELb0ELb1ELb0EEENS1_21CollectiveEpilogueFwdINS6_IJS8_S8_S9_EEENS6_IJNS7_ILi1EEESH_SH_EEESB_SD_Li128ELb0ELb1ELb0ELb0EEENS1_19SingleTileSchedulerILb0ELb0ELb1ELi128EEEEEEEEEvNT_6ParamsE:
        /* <DEDUP_REMOVED lines=14> */
[----:B------:R-:W-:-:S05]  /*00e0*/  ULDC.64 UR6, c[0x0][0x1e0] ;  /* 0x0000780000067ab9 */ /* 0x000fca0000000a00 */
[----:B------:R-:W-:-:S04]  /*00f0*/  @P6 IMAD.MOV.U32 R2, RZ, RZ, 0x4 ;  /* 0x00000004ff026424 */ /* 0x000fc800078e00ff */
[----:B------:R-:W-:-:S05]  /*0100*/  @P6 IMAD.WIDE R2, R23, R2, c[0x0][0x340] ;  /* 0x0000d00017026625 */ /* 0x000fca00078e0202 */
[----:B------:R4:W5:Y:S01]  /*0110*/  @P6 LDG.E R20, [R2.64] ;  /* 0x0000001602146981 */ /* 0x000962000c1e1900 */
[----:B-1----:R-:W-:Y:S01]  /*0120*/  SHF.R.S32.HI R22, RZ, 0x1f, R29 ;  /* 0x0000001fff167819 */ /* 0x002fe2000001141d */
[----:B--2---:R-:W-:Y:S01]  /*0130*/  IMAD.WIDE.U32 R6, R30, c[0x0][0x1b8], RZ ;  /* 0x00006e001e067a25 */ /* 0x004fe200078e00ff */
[C---:B------:R-:W-:Y:S01]  /*0140*/  ISETP.NE.AND P0, PT, R17.reuse, 0x1, PT ;  /* 0x000000011100780c */ /* 0x040fe20003f05270 */
[----:B------:R-:W-:Y:S01]  /*0150*/  UIADD3 UR4, UR8, 0x3f, URZ ;  /* 0x0000003f08047890 */ /* 0x000fe2000fffe03f */
[----:B------:R-:W-:Y:S01]  /*0160*/  SHF.R.S32.HI R31, RZ, 0x1f, R30 ;  /* 0x0000001fff1f7819 */ /* 0x000fe2000001141e */
[----:B------:R-:W-:Y:S01]  /*0170*/  IMAD R5, R24, c[0x0][0x1c0], RZ ;  /* 0x0000700018057a24 */ /* 0x000fe200078e02ff */
[----:B------:R-:W-:Y:S01]  /*0180*/  UMOV UR9, 0x6 ;  /* 0x0000000600097882 */ /* 0x000fe20000000000 */
[----:B------:R-:W-:Y:S01]  /*0190*/  IMAD R17, R17, c[0x0][0x168], RZ ;  /* 0x00005a0011117a24 */ /* 0x000fe200078e02ff */
[----:B------:R-:W-:Y:S01]  /*01a0*/  USHF.R.S32.HI UR18, URZ, 0x1f, UR4 ;  /* 0x0000001f3f127899 */ /* 0x000fe20008011404 */
[----:B------:R-:W-:Y:S01]  /*01b0*/  IMAD R5, R23, c[0x0][0x1c4], R5 ;  /* 0x0000710017057a24 */ /* 0x000fe200078e0205 */
[----:B------:R-:W-:-:S02]  /*01c0*/  USHF.L.U32 UR10, UR6, 0x6, URZ ;  /* 0x00000006060a7899 */ /* 0x000fc4000800063f */
[----:B------:R-:W-:Y:S02]  /*01d0*/  ULEA.HI UR18, UR18, UR4, URZ, 0x6 ;  /* 0x0000000412127291 */ /* 0x000fe4000f8f303f */
[----:B------:R-:W-:Y:S02]  /*01e0*/  USHF.L.U64.HI UR9, UR6, UR9, UR7 ;  /* 0x0000000906097299 */ /* 0x000fe40008010207 */
[----:B------:R-:W-:Y:S01]  /*01f0*/  ULEA.HI.SX32 UR13, UR18, 0xffffffff, 0x1a ;  /* 0xffffffff120d7891 */ /* 0x000fe2000f8fd23f */
[----:B------:R-:W-:Y:S01]  /*0200*/  IMAD.U32 R159, RZ, RZ, UR10 ;  /* 0x0000000aff9f7e24 */ /* 0x000fe2000f8e00ff */
[----:B------:R-:W-:Y:S02]  /*0210*/  UIMAD.WIDE.U32 UR20, UR6, 0x20, URZ ;  /* 0x00000020061478a5 */ /* 0x000fe4000f8e003f */
[----:B------:R-:W-:Y:S02]  /*0220*/  USHF.R.S32.HI UR12, URZ, 0x1f, UR13 ;  /* 0x0000001f3f0c7899 */ /* 0x000fe4000801140d */
[----:B------:R-:W-:Y:S01]  /*0230*/  IMAD.U32 R18, RZ, RZ, UR13 ;  /* 0x0000000dff127e24 */ /* 0x000fe2000f8e00ff */
[----:B------:R-:W-:Y:S01]  /*0240*/  UIMAD UR4, UR9, UR13, URZ ;  /* 0x0000000d090472a4 */ /* 0x000fe2000f8e023f */
[----:B----4-:R-:W-:Y:S01]  /*0250*/  LEA.HI R2, R22, R29, RZ, 0x3 ;  /* 0x0000001d16027211 */ /* 0x010fe200078f18ff */
[----:B------:R-:W-:-:S02]  /*0260*/  USHF.L.U32 UR14, UR7, 0x5, URZ ;  /* 0x00000005070e7899 */ /* 0x000fc4000800063f */
[----:B------:R-:W-:Y:S01]  /*0270*/  UIMAD UR4, UR12, UR10, UR4 ;  /* 0x0000000a0c0472a4 */ /* 0x000fe2000f8e0204 */
[----:B------:R-:W-:Y:S01]  /*0280*/  LOP3.LUT R0, R2, 0xfffffff8, RZ, 0xc0, !PT ;  /* 0xfffffff802007812 */ /* 0x000fe200078ec0ff */
[----:B------:R-:W-:Y:S01]  /*0290*/  UIADD3 UR14, UR21, UR14, URZ ;  /* 0x0000000e150e7290 */ /* 0x000fe2000fffe03f */
[----:B------:R-:W-:Y:S01]  /*02a0*/  SHF.R.S32.HI R28, RZ, 0x3, R2 ;  /* 0x00000003ff1c7819 */ /* 0x000fe20000011402 */
[----:B------:R-:W-:Y:S01]  /*02b0*/  IMAD R2, R31, c[0x0][0x1b8], RZ ;  /* 0x00006e001f027a24 */ /* 0x000fe200078e02ff */
[----:B------:R-:W-:Y:S01]  /*02c0*/  UMOV UR11, 0x20 ;  /* 0x00000020000b7882 */ /* 0x000fe20000000000 */
[----:B------:R-:W-:Y:S01]  /*02d0*/  IMAD.IADD R64, R29, 0x1, -R0 ;  /* 0x000000011d407824 */ /* 0x000fe200078e0a00 */
[----:B------:R-:W-:Y:S01]  /*02e0*/  SHF.R.S32.HI R21, RZ, 0x1f, R28 ;  /* 0x0000001fff157819 */ /* 0x000fe2000001141c */
[----:B------:R-:W-:Y:S01]  /*02f0*/  IMAD R2, R30, c[0x0][0x1bc], R2 ;  /* 0x00006f001e027a24 */ /* 0x000fe200078e0202 */
[----:B------:R-:W-:Y:S01]  /*0300*/  IADD3 R19, -R28, c[0x0][0x1d0], RZ ;  /* 0x000074001c137a10 */ /* 0x000fe20007ffe1ff */
[----:B------:R-:W-:-:S02]  /*0310*/  IMAD R0, R64, 0x10, R28 ;  /* 0x0000001040007824 */ /* 0x000fc400078e021c */
[----:B------:R-:W-:Y:S02]  /*0320*/  IMAD.IADD R3, R7, 0x1, R2 ;  /* 0x0000000107037824 */ /* 0x000fe400078e0202 */
[----:B---3--:R-:W-:Y:S02]  /*0330*/  IMAD R9, R8, 0x80, R0 ;  /* 0x0000008008097824 */ /* 0x008fe400078e0200 */
[----:B------:R-:W-:Y:S02]  /*0340*/  IMAD.MOV.U32 R2, RZ, RZ, R6 ;  /* 0x000000ffff027224 */ /* 0x000fe400078e0006 */
[----:B------:R-:W-:Y:S01]  /*0350*/  @P0 IMAD.HI.U32 R4, R9, c[0x0][0x2c8], RZ ;  /* 0x0000b20009040a27 */ /* 0x000fe200078e00ff */
[----:B------:R1:W-:Y:S03]  /*0360*/  STL [R1+0x54], R9 ;  /* 0x0000540901007387 */ /* 0x0003e60000100800 */
[----:B------:R-:W-:Y:S01]  /*0370*/  IMAD.MOV.U32 R0, RZ, RZ, R9 ;  /* 0x000000ffff007224 */ /* 0x000fe200078e0009 */
[----:B------:R-:W-:Y:S01]  /*0380*/  @P0 SHF.R.U32.HI R0, RZ, c[0x0][0x2cc], R4 ;  /* 0x0000b300ff000a19 */ /* 0x000fe20000011604 */
[----:B------:R-:W-:-:S03]  /*0390*/  IMAD.WIDE.U32 R2, R23, c[0x0][0x1c0], R2 ;  /* 0x0000700017027a25 */ /* 0x000fc600078e0002 */
[--C-:B------:R-:W-:Y:S01]  /*03a0*/  SHF.R.S32.HI R6, RZ, 0x1f, R0.reuse ;  /* 0x0000001fff067819 */ /* 0x100fe20000011400 */
[----:B------:R-:W-:Y:S02]  /*03b0*/  IMAD.MOV R4, RZ, RZ, -R0 ;  /* 0x000000ffff047224 */ /* 0x000fe400078e0a00 */
[----:B------:R-:W-:Y:S02]  /*03c0*/  IMAD.IADD R3, R3, 0x1, R5 ;  /* 0x0000000103037824 */ /* 0x000fe400078e0205 */
[----:B------:R-:W-:Y:S02]  /*03d0*/  IMAD R5, R4, c[0x0][0x2c4], R9 ;  /* 0x0000b10004057a24 */ /* 0x000fe400078e0209 */
[----:B------:R-:W-:Y:S02]  /*03e0*/  IMAD R6, R6, c[0x0][0x1b0], RZ ;  /* 0x00006c0006067a24 */ /* 0x000fe400078e02ff */
[----:B------:R-:W-:Y:S01]  /*03f0*/  IMAD.WIDE.U32 R2, R0, c[0x0][0x1b0], R2 ;  /* 0x00006c0000027a25 */ /* 0x000fe200078e0002 */
[----:B------:R-:W-:-:S03]  /*0400*/  SHF.R.S32.HI R4, RZ, 0x1f, R5 ;  /* 0x0000001fff047819 */ /* 0x000fc60000011405 */
[----:B------:R-:W-:Y:S02]  /*0410*/  IMAD R0, R0, c[0x0][0x1b4], R6 ;  /* 0x00006d0000007a24 */ /* 0x000fe400078e0206 */
[----:B------:R-:W-:Y:S02]  /*0420*/  IMAD R13, R8, 0x80, R28 ;  /* 0x00000080080d7824 */ /* 0x000fe400078e021c */
[----:B------:R-:W-:Y:S02]  /*0430*/  IMAD.IADD R3, R3, 0x1, R0 ;  /* 0x0000000103037824 */ /* 0x000fe400078e0200 */
[----:B------:R-:W-:Y:S01]  /*0440*/  IMAD R0, R4, c[0x0][0x1a8], RZ ;  /* 0x00006a0004007a24 */ /* 0x000fe200078e02ff */
[-C--:B------:R-:W-:Y:S01]  /*0450*/  ISETP.GE.AND P2, PT, R13, R17.reuse, PT ;  /* 0x000000110d00720c */ /* 0x080fe20003f46270 */
[----:B------:R-:W-:Y:S01]  /*0460*/  IMAD.WIDE.U32 R2, R5, c[0x0][0x1a8], R2 ;  /* 0x00006a0005027a25 */ /* 0x000fe200078e0002 */
[C---:B------:R-:W-:Y:S01]  /*0470*/  IADD3 R4, R13.reuse, 0x20, RZ ;  /* 0x000000200d047810 */ /* 0x040fe20007ffe0ff */
[----:B------:R-:W-:Y:S01]  /*0480*/  STL [R1+0x50], R13 ;  /* 0x0000500d01007387 */ /* 0x000fe20000100800 */
[----:B------:R-:W-:Y:S01]  /*0490*/  IADD3 R11, R13, 0x30, RZ ;  /* 0x000000300d0b7810 */ /* 0x000fe20007ffe0ff */
[----:B------:R-:W-:Y:S01]  /*04a0*/  IMAD R0, R5, c[0x0][0x1ac], R0 ;  /* 0x00006b0005007a24 */ /* 0x000fe200078e0200 */
[----:B------:R-:W-:Y:S01]  /*04b0*/  LEA R14, P0, R2, c[0x0][0x160], 0x1 ;  /* 0x00005800020e7a11 */ /* 0x000fe200078008ff */
[----:B------:R-:W-:Y:S01]  /*04c0*/  IMAD.SHL.U32 R26, R64, 0x8, RZ ;  /* 0x00000008401a7824 */ /* 0x000fe200078e00ff */
[----:B------:R-:W-:Y:S01]  /*04d0*/  ISETP.GE.AND P4, PT, R4, R17, PT ;  /* 0x000000110400720c */ /* 0x000fe20003f86270 */
[----:B------:R-:W-:Y:S01]  /*04e0*/  IMAD.IADD R0, R3, 0x1, R0 ;  /* 0x0000000103007824 */ /* 0x000fe200078e0200 */
[----:B------:R-:W-:Y:S01]  /*04f0*/  IADD3 R15, R13, 0x70, RZ ;  /* 0x000000700d0f7810 */ /* 0x000fe20007ffe0ff */
[----:B------:R-:W2:Y:S01]  /*0500*/  SHFL.IDX PT, R6, R14, RZ, 0x181f ;  /* 0x00181fff0e067589 */ /* 0x000ea200000e0000 */
[----:B------:R-:W-:Y:S01]  /*0510*/  IMAD.SHL.U32 R3, R28, 0x40, RZ ;  /* 0x000000401c037824 */ /* 0x000fe200078e00ff */
[----:B------:R-:W-:-:S02]  /*0520*/  IADD3 R25, R26, 0x40, RZ ;  /* 0x000000401a197810 */ /* 0x000fc40007ffe0ff */
[----:B------:R-:W-:Y:S01]  /*0530*/  LEA.HI.X R16, R2, c[0x0][0x164], R0, 0x1, P0 ;  /* 0x0000590002107a11 */ /* 0x000fe200000f0c00 */
[----:B------:R-:W-:Y:S01]  /*0540*/  SHFL.IDX PT, R4, R14, 0x1, 0x181f ;  /* 0x00381f000e047f89 */ /* 0x000fe200000e0000 */
[----:B------:R-:W-:Y:S02]  /*0550*/  LOP3.LUT R0, R3, 0x1c0, RZ, 0xc0, !PT ;  /* 0x000001c003007812 */ /* 0x000fe400078ec0ff */
[----:B------:R-:W-:Y:S01]  /*0560*/  IADD3 R3, R13, 0x10, RZ ;  /* 0x000000100d037810 */ /* 0x000fe20007ffe0ff */
[----:B------:R-:W3:Y:S01]  /*0570*/  SHFL.IDX PT, R7, R16, RZ, 0x181f ;  /* 0x00181fff10077589 */ /* 0x000ee200000e0000 */
[----:B------:R-:W-:Y:S02]  /*0580*/  SHF.R.U32.HI R2, RZ, 0x3, R0 ;  /* 0x00000003ff027819 */ /* 0x000fe40000011600 */
[----:B------:R-:W-:Y:S01]  /*0590*/  LOP3.LUT R0, R0, 0x38, R26, 0xf8, !PT ;  /* 0x0000003800007812 */ /* 0x000fe200078ef81a */
[----:B------:R-:W4:Y:S01]  /*05a0*/  SHFL.IDX PT, R5, R16, 0x1, 0x181f ;  /* 0x00381f0010057f89 */ /* 0x000f2200000e0000 */
[----:B------:R-:W-:-:S02]  /*05b0*/  ISETP.GE.AND P5, PT, R3, R17, PT ;  /* 0x000000110300720c */ /* 0x000fc40003fa6270 */
[----:B------:R-:W-:Y:S01]  /*05c0*/  LEA.HI R3, R22, R29, RZ, 0x6 ;  /* 0x0000001d16037211 */ /* 0x000fe200078f30ff */
[----:B------:R-:W-:Y:S01]  /*05d0*/  STL [R1+0x10], R25 ;  /* 0x0000101901007387 */ /* 0x000fe20000100800 */
[----:B------:R-:W-:Y:S02]  /*05e0*/  LOP3.LUT R10, R0, R2, RZ, 0x3c, !PT ;  /* 0x00000002000a7212 */ /* 0x000fe400078e3cff */
[----:B------:R-:W-:Y:S01]  /*05f0*/  @!P2 SHF.R.S32.HI R0, RZ, 0x1f, R25 ;  /* 0x0000001fff00a819 */ /* 0x000fe20000011419 */
[----:B-1----:R-:W-:Y:S01]  /*0600*/  IMAD.SHL.U32 R9, R3, 0x8, RZ ;  /* 0x0000000803097824 */ /* 0x002fe200078e00ff */
[----:B------:R-:W-:Y:S01]  /*0610*/  ISETP.GE.AND P0, PT, R26, c[0x0][0x198], PT ;  /* 0x000066001a007a0c */ /* 0x000fe20003f06270 */
[----:B------:R-:W-:Y:S01]  /*0620*/  SHFL.IDX PT, R2, R14, 0x2, 0x181f ;  /* 0x00581f000e027f89 */ /* 0x000fe200000e0000 */
[----:B------:R-:W-:Y:S02]  /*0630*/  @!P2 LEA.HI R0, R0, R25, RZ, 0x3 ;  /* 0x000000190000a211 */ /* 0x000fe400078f18ff */
[----:B------:R-:W-:Y:S01]  /*0640*/  ISETP.GE.AND P3, PT, R25, c[0x0][0x198], PT ;  /* 0x0000660019007a0c */ /* 0x000fe20003f66270 */
[----:B------:R-:W1:Y:S01]  /*0650*/  SHFL.IDX PT, R3, R16, 0x2, 0x181f ;  /* 0x00581f0010037f89 */ /* 0x000e6200000e0000 */
[----:B------:R-:W-:-:S02]  /*0660*/  LOP3.LUT R160, R10, 0xfffffe00, R9, 0xf8, !PT ;  /* 0xfffffe000aa07812 */ /* 0x000fc400078ef809 */
[----:B------:R-:W-:Y:S02]  /*0670*/  SHF.R.S32.HI R27, RZ, 0x1f, R26 ;  /* 0x0000001fff1b7819 */ /* 0x000fe4000001141a */
[----:B--2---:R-:W-:Y:S02]  /*0680*/  @!P2 LEA R8, P1, R26, R6, 0x1 ;  /* 0x000000061a08a211 */ /* 0x004fe400078208ff */
[----:B------:R-:W-:Y:S01]  /*0690*/  @!P2 LOP3.LUT R10, R0, 0xfffffff8, RZ, 0xc0, !PT ;  /* 0xfffffff8000aa812 */ /* 0x000fe200078ec0ff */
[----:B------:R-:W-:Y:S01]  /*06a0*/  @!P2 IMAD.SHL.U32 R0, R160, 0x2, RZ ;  /* 0x00000002a000a824 */ /* 0x000fe200078e00ff */
[----:B------:R-:W-:Y:S01]  /*06b0*/  @!P5 SHF.R.S32.HI R12, RZ, 0x1f, R25 ;  /* 0x0000001fff0cd819 */ /* 0x000fe20000011419 */
[----:B------:R-:W-:Y:S01]  /*06c0*/  STL.64 [R1+0x18], R26 ;  /* 0x0000181a01007387 */ /* 0x000fe20000100a00 */
[----:B---3--:R-:W-:Y:S01]  /*06d0*/  @!P2 LEA.HI.X R9, R26, R7, R27, 0x1, P1 ;  /* 0x000000071a09a211 */ /* 0x008fe200008f0c1b */
[----:B------:R-:W-:Y:S01]  /*06e0*/  @!P2 IMAD.WIDE R6, R10, 0x2, R6 ;  /* 0x000000020a06a825 */ /* 0x000fe200078e0206 */
[----:B------:R-:W-:Y:S01]  /*06f0*/  @!P5 LEA.HI R10, R12, R25, RZ, 0x3 ;  /* 0x000000190c0ad211 */ /* 0x000fe200078f18ff */
[----:B------:R-:W-:Y:S01]  /*0700*/  STL [R1+0x4c], R160 ;  /* 0x00004ca001007387 */ /* 0x000fe20000100800 */
[----:B------:R-:W-:Y:S01]  /*0710*/  ISETP.GE.AND P1, PT, R11, R17, PT ;  /* 0x000000110b00720c */ /* 0x000fe20003f26270 */
[----:B------:R-:W-:Y:S01]  /*0720*/  @!P5 IMAD.SHL.U32 R12, R160, 0x2, RZ ;  /* 0x00000002a00cd824 */ /* 0x000fe200078e00ff */
[----:B------:R-:W-:Y:S01]  /*0730*/  @!P4 SHF.R.S32.HI R11, RZ, 0x1f, R25 ;  /* 0x0000001fff0bc819 */ /* 0x000fe20000011419 */
[----:B------:R2:W-:Y:S01]  /*0740*/  @!P2 LDGSTS.E.BYPASS.LTC128B.128 [R0+0x8100], [R8.64], !P0 ;  /* 0x081000000800afae */ /* 0x0005e2000c101d56 */
[----:B------:R-:W-:-:S03]  /*0750*/  @!P5 LOP3.LUT R10, R10, 0xfffffff8, RZ, 0xc0, !PT ;  /* 0xfffffff80a0ad812 */ /* 0x000fc600078ec0ff */
[----:B------:R3:W-:Y:S01]  /*0760*/  @!P2 LDGSTS.E.BYPASS.LTC128B.128 [R0+0xc100], [R6.64], !P3 ;  /* 0x0c1000000600afae */ /* 0x0007e2000d901d56 */
[----:B--2---:R-:W-:-:S03]  /*0770*/  @!P5 LEA R8, P2, R26, R4, 0x1 ;  /* 0x000000041a08d211 */ /* 0x004fc600078408ff */
[----:B---3--:R-:W2:Y:S01]  /*0780*/  SHFL.IDX PT, R6, R14, 0x3, 0x181f ;  /* 0x00781f000e067f89 */ /* 0x008ea200000e0000 */
[----:B------:R-:W-:Y:S01]  /*0790*/  @!P4 LEA.HI R0, R11, R25, RZ, 0x3 ;  /* 0x000000190b00c211 */ /* 0x000fe200078f18ff */
[----:B----4-:R-:W-:Y:S01]  /*07a0*/  @!P5 IMAD.WIDE R10, R10, 0x2, R4 ;  /* 0x000000020a0ad825 */ /* 0x010fe200078e0204 */
[----:B------:R-:W-:Y:S01]  /*07b0*/  @!P5 LEA.HI.X R9, R26, R5, R27, 0x1, P2 ;  /* 0x000000051a09d211 */ /* 0x000fe200010f0c1b */
[----:B------:R-:W3:Y:S01]  /*07c0*/  SHFL.IDX PT, R7, R16, 0x3, 0x181f ;  /* 0x00781f0010077f89 */ /* 0x000ee200000e0000 */
[----:B------:R-:W-:Y:S01]  /*07d0*/  @!P4 LOP3.LUT R4, R0, 0xfffffff8, RZ, 0xc0, !PT ;  /* 0xfffffff80004c812 */ /* 0x000fe200078ec0ff */
[----:B------:R-:W-:Y:S02]  /*07e0*/  @!P4 IMAD.SHL.U32 R0, R160, 0x2, RZ ;  /* 0x00000002a000c824 */ /* 0x000fe400078e00ff */
[----:B------:R4:W-:Y:S02]  /*07f0*/  @!P5 LDGSTS.E.BYPASS.LTC128B.128 [R12+0x8900], [R8.64], !P0 ;  /* 0x08900000080cdfae */ /* 0x0009e4000c101d56 */
[----:B-1----:R-:W-:Y:S01]  /*0800*/  @!P4 IMAD.WIDE R4, R4, 0x2, R2 ;  /* 0x000000020404c825 */ /* 0x002fe200078e0202 */
[C---:B------:R-:W-:Y:S01]  /*0810*/  @!P4 LEA R2, P2, R26.reuse, R2, 0x1 ;  /* 0x000000021a02c211 */ /* 0x040fe200078408ff */
[----:B------:R1:W-:Y:S03]  /*0820*/  @!P5 LDGSTS.E.BYPASS.LTC128B.128 [R12+0xc900], [R10.64], !P3 ;  /* 0x0c9000000a0cdfae */ /* 0x0003e6000d901d56 */
[----:B------:R-:W-:-:S05]  /*0830*/  @!P4 LEA.HI.X R3, R26, R3, R27, 0x1, P2 ;  /* 0x000000031a03c211 */ /* 0x000fca00010f0c1b */
[----:B------:R2:W-:Y:S04]  /*0840*/  @!P4 LDGSTS.E.BYPASS.LTC128B.128 [R0+0x9100], [R2.64], !P0 ;  /* 0x091000000200cfae */ /* 0x0005e8000c101d56 */
[----:B------:R1:W-:Y:S01]  /*0850*/  @!P4 LDGSTS.E.BYPASS.LTC128B.128 [R0+0xd100], [R4.64], !P3 ;  /* 0x0d1000000400cfae */ /* 0x0003e2000d901d56 */
[C---:B----4-:R-:W-:Y:S02]  /*0860*/  IADD3 R8, R13.reuse, 0x50, RZ ;  /* 0x000000500d087810 */ /* 0x050fe40007ffe0ff */
[----:B------:R-:W-:Y:S02]  /*0870*/  IADD3 R9, R13, 0x40, RZ ;  /* 0x000000400d097810 */ /* 0x000fe40007ffe0ff */
[-C--:B------:R-:W-:Y:S02]  /*0880*/  ISETP.GE.AND P5, PT, R8, R17.reuse, PT ;  /* 0x000000110800720c */ /* 0x080fe40003fa6270 */
[----:B------:R-:W4:Y:S01]  /*0890*/  SHFL.IDX PT, R8, R14, 0x4, 0x181f ;  /* 0x00981f000e087f89 */ /* 0x000f2200000e0000 */
[----:B------:R-:W-:-:S03]  /*08a0*/  ISETP.GE.AND P2, PT, R9, R17, PT ;  /* 0x000000110900720c */ /* 0x000fc60003f46270 */
[----:B------:R-:W4:Y:S01]  /*08b0*/  SHFL.IDX PT, R9, R16, 0x4, 0x181f ;  /* 0x00981f0010097f89 */ /* 0x000f2200000e0000 */
[----:B--2---:R-:W-:Y:S02]  /*08c0*/  @!P1 LEA R2, P4, R26, R6, 0x1 ;  /* 0x000000061a029211 */ /* 0x004fe400078808ff */
[----:B-1----:R-:W-:Y:S01]  /*08d0*/  @!P1 SHF.R.S32.HI R0, RZ, 0x1f, R25 ;  /* 0x0000001fff009819 */ /* 0x002fe20000011419 */
[----:B------:R-:W-:Y:S01]  /*08e0*/  SHFL.IDX PT, R5, R16, 0x5, 0x181f ;  /* 0x00b81f0010057f89 */ /* 0x000fe200000e0000 */
[----:B------:R-:W-:Y:S02]  /*08f0*/  IADD3 R4, R13, 0x60, RZ ;  /* 0x000000600d047810 */ /* 0x000fe40007ffe0ff */
[----:B------:R-:W-:Y:S02]  /*0900*/  @!P1 LEA.HI R0, R0, R25, RZ, 0x3 ;  /* 0x0000001900009211 */ /* 0x000fe400078f18ff */
[----:B---3--:R-:W-:Y:S02]  /*0910*/  @!P1 LEA.HI.X R3, R26, R7, R27, 0x1, P4 ;  /* 0x000000071a039211 */ /* 0x008fe400020f0c1b */
[----:B------:R-:W-:-:S02]  /*0920*/  ISETP.GE.AND P4, PT, R4, R17, PT ;  /* 0x000000110400720c */ /* 0x000fc40003f86270 */
[----:B------:R-:W-:Y:S01]  /*0930*/  @!P1 LOP3.LUT R4, R0, 0xfffffff8, RZ, 0xc0, !PT ;  /* 0xfffffff800049812 */ /* 0x000fe200078ec0ff */
[----:B------:R-:W-:Y:S01]  /*0940*/  @!P1 IMAD.SHL.U32 R0, R160, 0x2, RZ ;  /* 0x00000002a0009824 */ /* 0x000fe200078e00ff */
[----:B------:R-:W-:-:S03]  /*0950*/  @!P5 SHF.R.S32.HI R12, RZ, 0x1f, R25 ;  /* 0x0000001fff0cd819 */ /* 0x000fc60000011419 */
[----:B------:R-:W-:Y:S01]  /*0960*/  @!P1 IMAD.WIDE R6, R4, 0x2, R6 ;  /* 0x0000000204069825 */ /* 0x000fe200078e0206 */
[----:B------:R1:W-:Y:S04]  /*0970*/  @!P1 LDGSTS.E.BYPASS.LTC128B.128 [R0+0x9900], [R2.64], !P0 ;  /* 0x0990000002009fae */ /* 0x0003e8000c101d56 */
[----:B------:R2:W-:Y:S01]  /*0980*/  @!P1 LDGSTS.E.BYPASS.LTC128B.128 [R0+0xd900], [R6.64], !P3 ;  /* 0x0d90000006009fae */ /* 0x0005e2000d901d56 */
[----:B----4-:R-:W-:-:S03]  /*0990*/  @!P2 LEA R10, P1, R26, R8, 0x1 ;  /* 0x000000081a0aa211 */ /* 0x010fc600078208ff */
[----:B------:R-:W3:Y:S01]  /*09a0*/  SHFL.IDX PT, R4, R14, 0x5, 0x181f ;  /* 0x00b81f000e047f89 */ /* 0x000ee200000e0000 */
[----:B------:R-:W-:Y:S02]  /*09b0*/  @!P2 LEA.HI.X R11, R26, R9, R27, 0x1, P1 ;  /* 0x000000091a0ba211 */ /* 0x000fe400008f0c1b */
[----:B------:R-:W-:Y:S01]  /*09c0*/  ISETP.GE.AND P1, PT, R15, R17, PT ;  /* 0x000000110f00720c */ /* 0x000fe20003f26270 */
[----:B------:R-:W-:Y:S01]  /*09d0*/  IMAD R15, R18, -0x40, R19 ;  /* 0xffffffc0120f7824 */ /* 0x000fe200078e0213 */
[----:B-1----:R-:W-:Y:S01]  /*09e0*/  SHFL.IDX PT, R3, R16, 0x6, 0x181f ;  /* 0x00d81f0010037f89 */ /* 0x002fe200000e0000 */
[----:B--2---:R-:W-:Y:S02]  /*09f0*/  IMAD R0, R21, c[0x0][0x1e0], RZ ;  /* 0x0000780015007a24 */ /* 0x004fe400078e02ff */
[----:B------:R-:W-:-:S04]  /*0a00*/  IMAD.WIDE.U32 R6, R28, c[0x0][0x1e0], R26 ;  /* 0x000078001c067a25 */ /* 0x000fc800078e001a */
[----:B------:R-:W-:Y:S01]  /*0a10*/  IMAD R2, R28, c[0x0][0x1e4], R0 ;  /* 0x000079001c027a24 */ /* 0x000fe200078e0200 */
[----:B------:R-:W-:-:S03]  /*0a20*/  @!P2 SHF.R.S32.HI R0, RZ, 0x1f, R25 ;  /* 0x0000001fff00a819 */ /* 0x000fc60000011419 */
[----:B------:R-:W-:Y:S01]  /*0a30*/  IMAD.IADD R7, R7, 0x1, R2 ;  /* 0x0000000107077824 */ /* 0x000fe200078e0202 */
[-C--:B------:R-:W-:Y:S01]  /*0a40*/  @!P2 LEA.HI R13, R0, R25.reuse, RZ, 0x3 ;  /* 0x00000019000da211 */ /* 0x080fe200078f18ff */
[----:B------:R-:W1:Y:S01]  /*0a50*/  SHFL.IDX PT, R2, R14, 0x6, 0x181f ;  /* 0x00d81f000e027f89 */ /* 0x000e6200000e0000 */
[----:B------:R-:W-:Y:S02]  /*0a60*/  @!P5 LEA.HI R0, R12, R25, RZ, 0x3 ;  /* 0x000000190c00d211 */ /* 0x000fe400078f18ff */
[----:B------:R-:W-:Y:S02]  /*0a70*/  @!P2 LOP3.LUT R12, R13, 0xfffffff8, RZ, 0xc0, !PT ;  /* 0xfffffff80d0ca812 */ /* 0x000fe400078ec0ff */
[----:B------:R-:W-:Y:S01]  /*0a80*/  @!P5 LOP3.LUT R13, R0, 0xfffffff8, RZ, 0xc0, !PT ;  /* 0xfffffff8000dd812 */ /* 0x000fe200078ec0ff */
[----:B------:R-:W-:Y:S02]  /*0a90*/  @!P2 IMAD.SHL.U32 R0, R160, 0x2, RZ ;  /* 0x00000002a000a824 */ /* 0x000fe400078e00ff */
[----:B------:R-:W-:Y:S01]  /*0aa0*/  @!P2 IMAD.WIDE R8, R12, 0x2, R8 ;  /* 0x000000020c08a825 */ /* 0x000fe200078e0208 */
[----:B------:R-:W-:-:S02]  /*0ab0*/  @!P4 SHF.R.S32.HI R12, RZ, 0x1f, R25 ;  /* 0x0000001fff0cc819 */ /* 0x000fc40000011419 */
[----:B------:R2:W-:Y:S01]  /*0ac0*/  @!P2 LDGSTS.E.BYPASS.LTC128B.128 [R0+0xa100], [R10.64], !P0 ;  /* 0x0a1000000a00afae */ /* 0x0005e2000c101d56 */
[----:B---3--:R-:W-:Y:S01]  /*0ad0*/  @!P5 IMAD.WIDE R18, R13, 0x2, R4 ;  /* 0x000000020d12d825 */ /* 0x008fe200078e0204 */
[----:B------:R-:W-:Y:S02]  /*0ae0*/  @!P4 LEA.HI R12, R12, R25, RZ, 0x3 ;  /* 0x000000190c0cc211 */ /* 0x000fe400078f18ff */
[----:B------:R3:W-:Y:S02]  /*0af0*/  @!P2 LDGSTS.E.BYPASS.LTC128B.128 [R0+0xe100], [R8.64], !P3 ;  /* 0x0e1000000800afae */ /* 0x0007e4000d901d56 */
[----:B------:R-:W-:-:S05]  /*0b00*/  @!P4 LOP3.LUT R12, R12, 0xfffffff8, RZ, 0xc0, !PT ;  /* 0xfffffff80c0cc812 */ /* 0x000fca00078ec0ff */
[----:B-1----:R-:W-:Y:S01]  /*0b10*/  @!P4 IMAD.WIDE R12, R12, 0x2, R2 ;  /* 0x000000020c0cc825 */ /* 0x002fe200078e0202 */
[----:B-----5:R-:W-:-:S03]  /*0b20*/  @P6 SHF.R.S32.HI R17, RZ, 0x1f, R20 ;  /* 0x0000001fff116819 */ /* 0x020fc60000011414 */
[----:B------:R-:W-:Y:S01]  /*0b30*/  @!P6 IMAD.MOV.U32 R17, RZ, RZ, R24 ;  /* 0x000000ffff11e224 */ /* 0x000fe200078e0018 */
[----:B--2---:R1:W2:Y:S01]  /*0b40*/  SHFL.IDX PT, R10, R14, 0x7, 0x181f ;  /* 0x00f81f000e0a7f89 */ /* 0x0042a200000e0000 */
[----:B---3--:R-:W-:Y:S01]  /*0b50*/  @!P5 LEA R8, P2, R26, R4, 0x1 ;  /* 0x000000041a08d211 */ /* 0x008fe200078408ff */
[----:B------:R-:W-:Y:S02]  /*0b60*/  @!P4 IMAD.SHL.U32 R0, R160, 0x2, RZ ;  /* 0x00000002a000c824 */ /* 0x000fe400078e00ff */
[----:B------:R3:W4:Y:S01]  /*0b70*/  SHFL.IDX PT, R11, R16, 0x7, 0x181f ;  /* 0x00f81f00100b7f89 */ /* 0x00072200000e0000 */
[C---:B------:R-:W-:Y:S02]  /*0b80*/  @!P5 LEA.HI.X R9, R26.reuse, R5, R27, 0x1, P2 ;  /* 0x000000051a09d211 */ /* 0x040fe400010f0c1b */
[----:B------:R-:W-:-:S04]  /*0b90*/  @!P4 LEA R4, P2, R26, R2, 0x1 ;  /* 0x000000021a04c211 */ /* 0x000fc800078408ff */
[----:B------:R-:W-:Y:S01]  /*0ba0*/  @!P4 LEA.HI.X R5, R26, R3, R27, 0x1, P2 ;  /* 0x000000031a05c211 */ /* 0x000fe200010f0c1b */
[----:B------:R-:W-:-:S04]  /*0bb0*/  IMAD.WIDE.U32 R2, R30, c[0x0][0x1e8], R6 ;  /* 0x00007a001e027a25 */ /* 0x000fc800078e0006 */
[----:B------:R-:W-:Y:S02]  /*0bc0*/  IMAD R6, R17, c[0x0][0x1f0], RZ ;  /* 0x00007c0011067a24 */ /* 0x000fe400078e02ff */
[C---:B------:R-:W-:Y:S02]  /*0bd0*/  @!P1 IMAD.SHL.U32 R7, R160.reuse, 0x2, RZ ;  /* 0x00000002a0079824 */ /* 0x040fe400078e00ff */
[----:B-1----:R-:W-:-:S05]  /*0be0*/  @!P5 IMAD.SHL.U32 R14, R160, 0x2, RZ ;  /* 0x00000002a00ed824 */ /* 0x002fca00078e00ff */
[----:B------:R1:W-:Y:S01]  /*0bf0*/  @!P5 LDGSTS.E.BYPASS.LTC128B.128 [R14+0xa900], [R8.64], !P0 ;  /* 0x0a900000080edfae */ /* 0x0003e2000c101d56 */
[----:B---3--:R-:W-:Y:S02]  /*0c00*/  @P6 IMAD.MOV.U32 R16, RZ, RZ, R20 ;  /* 0x000000ffff106224 */ /* 0x008fe400078e0014 */
[----:B------:R-:W-:Y:S01]  /*0c10*/  @!P6 IMAD.MOV.U32 R16, RZ, RZ, R23 ;  /* 0x000000ffff10e224 */ /* 0x000fe200078e0017 */
[----:B------:R3:W-:Y:S01]  /*0c20*/  @!P5 LDGSTS.E.BYPASS.LTC128B.128 [R14+0xe900], [R18.64], !P3 ;  /* 0x0e900000120edfae */ /* 0x0007e2000d901d56 */
[C---:B------:R-:W-:Y:S02]  /*0c30*/  ISETP.GE.AND P5, PT, R15.reuse, 0x11, PT ;  /* 0x000000110f00780c */ /* 0x040fe40003fa6270 */
[----:B------:R-:W-:Y:S01]  /*0c40*/  IMAD R6, R16, c[0x0][0x1f4], R6 ;  /* 0x00007d0010067a24 */ /* 0x000fe200078e0206 */
[----:B------:R2:W-:Y:S01]  /*0c50*/  @!P4 LDGSTS.E.BYPASS.LTC128B.128 [R0+0xb100], [R4.64], !P0 ;  /* 0x0b1000000400cfae */ /* 0x0005e2000c101d56 */
[----:B------:R-:W-:-:S03]  /*0c60*/  ISETP.GE.AND P6, PT, R15, 0x1, PT ;  /* 0x000000010f00780c */ /* 0x000fc60003fc6270 */
[----:B------:R5:W-:Y:S01]  /*0c70*/  @!P4 LDGSTS.E.BYPASS.LTC128B.128 [R0+0xf100], [R12.64], !P3 ;  /* 0x0f1000000c00cfae */ /* 0x000be2000d901d56 */
[----:B------:R-:W-:Y:S01]  /*0c80*/  ISETP.GE.AND P4, PT, R15, 0x21, PT ;  /* 0x000000210f00780c */ /* 0x000fe20003f86270 */
[----:B-1----:R-:W-:Y:S02]  /*0c90*/  IMAD.U32 R8, RZ, RZ, UR7 ;  /* 0x00000007ff087e24 */ /* 0x002fe4000f8e00ff */
[----:B---3--:R-:W-:Y:S02]  /*0ca0*/  IMAD.MOV.U32 R14, RZ, RZ, c[0x0][0x1e0] ;  /* 0x00007800ff0e7624 */ /* 0x008fe400078e00ff */
[----:B------:R-:W-:Y:S01]  /*0cb0*/  IMAD.SHL.U32 R18, R28, 0x8, RZ ;  /* 0x000000081c127824 */ /* 0x000fe200078e00ff */
[----:B--2---:R-:W-:Y:S01]  /*0cc0*/  @!P1 LEA R4, P2, R26, R10, 0x1 ;  /* 0x0000000a1a049211 */ /* 0x004fe200078408ff */
[----:B-----5:R-:W-:-:S03]  /*0cd0*/  IMAD R0, R31, c[0x0][0x1e8], RZ ;  /* 0x00007a001f007a24 */ /* 0x020fc600078e02ff */
[----:B----4-:R-:W-:Y:S02]  /*0ce0*/  @!P1 LEA.HI.X R5, R26, R11, R27, 0x1, P2 ;  /* 0x0000000b1a059211 */ /* 0x010fe400010f0c1b */
[----:B------:R-:W-:Y:S01]  /*0cf0*/  LEA.HI R12, R22, R29, RZ, 0x4 ;  /* 0x0000001d160c7211 */ /* 0x000fe200078f20ff */
[----:B------:R-:W-:Y:S01]  /*0d00*/  IMAD R0, R30, c[0x0][0x1ec], R0 ;  /* 0x00007b001e007a24 */ /* 0x000fe200078e0200 */
[----:B------:R-:W-:Y:S01]  /*0d10*/  ISETP.GE.AND P2, PT, R15, 0x31, PT ;  /* 0x000000310f00780c */ /* 0x000fe20003f46270 */
[----:B------:R1:W-:Y:S01]  /*0d20*/  @!P1 LDGSTS.E.BYPASS.LTC128B.128 [R7+0xb900], [R4.64], !P0 ;  /* 0x0b90000004079fae */ /* 0x0003e2000c101d56 */
[----:B------:R-:W-:Y:S01]  /*0d30*/  LOP3.LUT R13, R12, 0xfffffff0, RZ, 0xc0, !PT ;  /* 0xfffffff00c0d7812 */ /* 0x000fe200078ec0ff */
[----:B------:R-:W-:Y:S01]  /*0d40*/  IMAD.IADD R3, R3, 0x1, R0 ;  /* 0x0000000103037824 */ /* 0x000fe200078e0200 */
[----:B------:R-:W-:-:S03]  /*0d50*/  @!P1 SHF.R.S32.HI R0, RZ, 0x1f, R25 ;  /* 0x0000001fff009819 */ /* 0x000fc60000011419 */
[----:B------:R-:W-:Y:S01]  /*0d60*/  IMAD.WIDE.U32 R32, R16, c[0x0][0x1f0], R2 ;  /* 0x00007c0010207a25 */ /* 0x000fe200078e0002 */
[----:B------:R-:W-:-:S03]  /*0d70*/  @!P1 LEA.HI R0, R0, R25, RZ, 0x3 ;  /* 0x0000001900009211 */ /* 0x000fc600078f18ff */
[----:B------:R-:W-:Y:S01]  /*0d80*/  IMAD.IADD R163, R33, 0x1, R6 ;  /* 0x0000000121a37824 */ /* 0x000fe200078e0206 */
[----:B------:R-:W-:Y:S01]  /*0d90*/  @!P1 LOP3.LUT R0, R0, 0xfffffff8, RZ, 0xc0, !PT ;  /* 0xfffffff800009812 */ /* 0x000fe200078ec0ff */
[----:B------:R-:W-:Y:S01]  /*0da0*/  IMAD.MOV.U32 R162, RZ, RZ, R32 ;  /* 0x000000ffffa27224 */ /* 0x000fe200078e0020 */
[----:B------:R-:W-:Y:S01]  /*0db0*/  VOTEU.ANY UP0, P2 ;  /* 0x00000000003f7886 */ /* 0x000fe20001000100 */
[----:B------:R2:W-:Y:S02]  /*0dc0*/  STL.64 [R1+0x40], R32 ;  /* 0x0000402001007387 */ /* 0x0005e40000100a00 */
[----:B------:R-:W-:Y:S02]  /*0dd0*/  IMAD.WIDE.U32 R2, R159, UR13, R162 ;  /* 0x0000000d9f027c25 */ /* 0x000fe4000f8e00a2 */
[----:B------:R3:W-:Y:S03]  /*0de0*/  STL.64 [R1+0x30], R162 ;  /* 0x000030a201007387 */ /* 0x0007e60000100a00 */
[----:B------:R-:W-:Y:S01]  /*0df0*/  IADD3 R3, R3, UR4, RZ ;  /* 0x0000000403037c10 */ /* 0x000fe2000fffe0ff */
[----:B------:R-:W-:Y:S01]  /*0e00*/  @UP0 UIMAD UR4, UR7, 0x30, URZ ;  /* 0x00000030070408a4 */ /* 0x000fe2000f8e023f */
[----:B------:R-:W-:Y:S01]  /*0e10*/  @P5 LEA R6, P0, R14, R2, 0x4 ;  /* 0x000000020e065211 */ /* 0x000fe200078020ff */
[----:B------:R-:W-:Y:S01]  /*0e20*/  UISETP.GE.AND UP0, UPT, UR8, 0x1, UPT ;  /* 0x000000010800788c */ /* 0x000fe2000bf06270 */
[----:B-1----:R-:W-:-:S02]  /*0e30*/  @!P1 IMAD.WIDE R4, R0, 0x2, R10 ;  /* 0x0000000200049825 */ /* 0x002fc400078e020a */
[----:B------:R-:W-:Y:S02]  /*0e40*/  @P5 LEA.HI.X R0, R14, R3, R8, 0x4, P0 ;  /* 0x000000030e005211 */ /* 0x000fe400000f2408 */
[----:B------:R-:W-:Y:S01]  /*0e50*/  @P5 LEA R8, P0, R6, c[0x0][0x1c8], 0x1 ;  /* 0x0000720006085a11 */ /* 0x000fe200078008ff */
[----:B------:R1:W-:Y:S01]  /*0e60*/  @!P1 LDGSTS.E.BYPASS.LTC128B.128 [R7+0xf900], [R4.64], !P3 ;  /* 0x0f90000004079fae */ /* 0x0003e2000d901d56 */
[----:B------:R-:W-:Y:S02]  /*0e70*/  @P6 LEA R10, P1, R2, c[0x0][0x1c8], 0x1 ;  /* 0x00007200020a6a11 */ /* 0x000fe400078208ff */
[----:B------:R-:W-:Y:S01]  /*0e80*/  @P5 LEA.HI.X R9, R6, c[0x0][0x1cc], R0, 0x1, P0 ;  /* 0x0000730006095a11 */ /* 0x000fe200000f0c00 */
[----:B------:R-:W0:Y:S04]  /*0e90*/  LDGDEPBAR ;  /* 0x00000000000079af */ /* 0x000e280000000000 */
[----:B------:R-:W-:Y:S01]  /*0ea0*/  BAR.SYNC.DEFER_BLOCKING 0x0 ;  /* 0x0000000000007b1d */ /* 0x000fe20000010000 */
[----:B------:R-:W-:-:S02]  /*0eb0*/  @P4 IADD3 R0, P0, R2, UR20, RZ ;  /* 0x0000001402004c10 */ /* 0x000fc4000ff1e0ff */
[--C-:B------:R-:W-:Y:S02]  /*0ec0*/  @P6 LEA.HI.X R11, R2, c[0x0][0x1cc], R3.reuse, 0x1, P1 ;  /* 0x00007300020b6a11 */ /* 0x100fe400008f0c03 */
[----:B------:R-:W-:Y:S02]  /*0ed0*/  ISETP.GE.AND P3, PT, R26, c[0x0][0x1d4], PT ;  /* 0x000075001a007a0c */ /* 0x000fe40003f66270 */
[----:B-1----:R-:W-:Y:S01]  /*0ee0*/  @P4 IADD3.X R4, R3, UR14, RZ, P0, !PT ;  /* 0x0000000e03044c10 */ /* 0x002fe200087fe4ff */
[----:B------:R-:W-:Y:S01]  /*0ef0*/  @P2 IMAD.WIDE.U32 R2, R14, 0x30, R2 ;  /* 0x000000300e022825 */ /* 0x000fe200078e0002 */
[C---:B------:R-:W-:Y:S02]  /*0f00*/  @P4 LEA R6, P0, R0.reuse, c[0x0][0x1c8], 0x1 ;  /* 0x0000720000064a11 */ /* 0x040fe400078008ff */
[----:B------:R-:W-:Y:S02]  /*0f10*/  SHF.R.S32.HI R5, RZ, 0x4, R12 ;  /* 0x00000004ff057819 */ /* 0x000fe4000001140c */
[----:B------:R-:W-:Y:S01]  /*0f20*/  @P4 LEA.HI.X R7, R0, c[0x0][0x1cc], R4, 0x1, P0 ;  /* 0x0000730000074a11 */ /* 0x000fe200000f0c04 */
[----:B------:R-:W-:Y:S01]  /*0f30*/  IMAD.IADD R0, R29, 0x1, -R13 ;  /* 0x000000011d007824 */ /* 0x000fe200078e0a0d */
[----:B------:R-:W-:Y:S01]  /*0f40*/  LEA.HI R4, R12, R5, RZ, 0x1 ;  /* 0x000000050c047211 */ /* 0x000fe200078f08ff */
[----:B------:R-:W-:Y:S01]  /*0f50*/  IMAD.SHL.U32 R13, R64, 0x40, RZ ;  /* 0x00000040400d7824 */ /* 0x000fe200078e00ff */
[----:B------:R-:W-:-:S02]  /*0f60*/  ISETP.GE.AND P0, PT, R25, c[0x0][0x1d4], PT ;  /* 0x0000750019007a0c */ /* 0x000fc40003f06270 */
[----:B------:R-:W-:Y:S02]  /*0f70*/  SHF.R.S32.HI R15, RZ, 0x1f, R0 ;  /* 0x0000001fff0f7819 */ /* 0x000fe40000011400 */
[----:B------:R-:W-:Y:S02]  /*0f80*/  LOP3.LUT R12, R4, 0xfffffffe, RZ, 0xc0, !PT ;  /* 0xfffffffe040c7812 */ /* 0x000fe400078ec0ff */
[----:B------:R-:W-:Y:S02]  /*0f90*/  LOP3.LUT R4, R13, 0x1c0, RZ, 0xc0, !PT ;  /* 0x000001c00d047812 */ /* 0x000fe400078ec0ff */
[----:B------:R-:W-:Y:S01]  /*0fa0*/  LEA.HI R15, R15, R0, RZ, 0x3 ;  /* 0x000000000f0f7211 */ /* 0x000fe200078f18ff */
[----:B------:R-:W-:Y:S01]  /*0fb0*/  IMAD.IADD R12, R5, 0x1, -R12 ;  /* 0x00000001050c7824 */ /* 0x000fe200078e0a0c */
[----:B------:R-:W-:Y:S02]  /*0fc0*/  LOP3.LUT R18, R4, 0x8, R18, 0xf8, !PT ;  /* 0x0000000804127812 */ /* 0x000fe400078ef812 */
[----:B------:R-:W-:-:S02]  /*0fd0*/  SHF.R.U32.HI R13, RZ, 0x3, R4 ;  /* 0x00000003ff0d7819 */ /* 0x000fc40000011604 */
[----:B------:R-:W-:Y:S02]  /*0fe0*/  LOP3.LUT R14, R15, 0xfffffff8, RZ, 0xc0, !PT ;  /* 0xfffffff80f0e7812 */ /* 0x000fe400078ec0ff */
[----:B------:R-:W-:Y:S01]  /*0ff0*/  @P2 IADD3 R3, R3, UR4, RZ ;  /* 0x0000000403032c10 */ /* 0x000fe2000fffe0ff */
[----:B------:R-:W-:Y:S01]  /*1000*/  ULDC.64 UR4, c[0x0][0x208] ;  /* 0x0000820000047ab9 */ /* 0x000fe20000000a00 */
[----:B------:R-:W-:Y:S01]  /*1010*/  @P2 LEA R4, P1, R2, c[0x0][0x1c8], 0x1 ;  /* 0x0000720002042a11 */ /* 0x000fe200078208ff */
[----:B------:R-:W-:Y:S01]  /*1020*/  UIMAD.WIDE.U32 UR16, UR11, UR4, URZ ;  /* 0x000000040b1072a5 */ /* 0x000fe2000f8e003f */
[----:B------:R-:W-:Y:S01]  /*1030*/  LOP3.LUT R18, R18, R13, RZ, 0x3c, !PT ;  /* 0x0000000d12127212 */ /* 0x000fe200078e3cff */
[----:B------:R-:W-:Y:S01]  /*1040*/  IMAD.IADD R13, R0, 0x1, -R14 ;  /* 0x00000001000d7824 */ /* 0x000fe200078e0a0e */
[----:B------:R-:W-:Y:S01]  /*1050*/  @P2 LEA.HI.X R5, R2, c[0x0][0x1cc], R3, 0x1, P1 ;  /* 0x0000730002052a11 */ /* 0x000fe200008f0c03 */
[C---:B------:R-:W-:Y:S01]  /*1060*/  @P6 IMAD.SHL.U32 R0, R160.reuse, 0x2, RZ ;  /* 0x00000002a0006824 */ /* 0x040fe200078e00ff */
[----:B------:R-:W-:Y:S01]  /*1070*/  UIMAD UR11, UR11, UR5, URZ ;  /* 0x000000050b0b72a4 */ /* 0x000fe2000f8e023f */
[----:B------:R-:W-:-:S02]  /*1080*/  @P5 IMAD.SHL.U32 R3, R160, 0x2, RZ ;  /* 0x00000002a0035824 */ /* 0x000fc400078e00ff */
[----:B------:R-:W-:Y:S01]  /*1090*/  @P4 IMAD.SHL.U32 R2, R160, 0x2, RZ ;  /* 0x00000002a0024824 */ /* 0x000fe200078e00ff */
[----:B------:R-:W-:Y:S01]  /*10a0*/  @!PT LDS RZ, [RZ] ;  /* 0x00000000fffff984 */ /* 0x000fe20000000800 */
[----:B------:R-:W-:Y:S01]  /*10b0*/  @!PT LDS RZ, [RZ] ;  /* 0x00000000fffff984 */ /* 0x000fe20000000800 */
[----:B------:R-:W-:Y:S01]  /*10c0*/  @!PT LDS RZ, [RZ] ;  /* 0x00000000fffff984 */ /* 0x000fe20000000800 */
[----:B------:R1:W-:Y:S01]  /*10d0*/  @P6 LDGSTS.E.BYPASS.LTC128B.128 [R0+0x4100], [R10.64], !P3 ;  /* 0x041000000a006fae */ /* 0x0003e2000d901d56 */
[----:B------:R-:W-:-:S03]  /*10e0*/  UIADD3 UR11, UR17, UR11, URZ ;  /* 0x0000000b110b7290 */ /* 0x000fc6000fffe03f */
[----:B------:R1:W-:Y:S04]  /*10f0*/  @P6 LDGSTS.E.BYPASS.LTC128B.128 [R0+0x6100], [R10.64+0x80], !P0 ;  /* 0x061000800a006fae */ /* 0x0003e8000c101d56 */
[----:B------:R4:W-:Y:S04]  /*1100*/  @P5 LDGSTS.E.BYPASS.LTC128B.128 [R3+0x4900], [R8.64], !P3 ;  /* 0x0490000008035fae */ /* 0x0009e8000d901d56 */
[----:B------:R4:W-:Y:S04]  /*1110*/  @P5 LDGSTS.E.BYPASS.LTC128B.128 [R3+0x6900], [R8.64+0x80], !P0 ;  /* 0x0690008008035fae */ /* 0x0009e8000c101d56 */
[----:B------:R5:W-:Y:S04]  /*1120*/  @P4 LDGSTS.E.BYPASS.LTC128B.128 [R2+0x5100], [R6.64], !P3 ;  /* 0x0510000006024fae */ /* 0x000be8000d901d56 */
[----:B------:R5:W-:Y:S01]  /*1130*/  @P4 LDGSTS.E.BYPASS.LTC128B.128 [R2+0x7100], [R6.64+0x80], !P0 ;  /* 0x0710008006024fae */ /* 0x000be2000c101d56 */
[----:B------:R-:W-:Y:S01]  /*1140*/  LOP3.LUT P4, RZ, R64, 0x2, RZ, 0xc0, !PT ;  /* 0x0000000240ff7812 */ /* 0x000fe2000788c0ff */
[----:B-1----:R-:W-:-:S05]  /*1150*/  @P2 IMAD.SHL.U32 R0, R160, 0x2, RZ ;  /* 0x00000002a0002824 */ /* 0x002fca00078e00ff */
[----:B------:R1:W-:Y:S01]  /*1160*/  @P2 LDGSTS.E.BYPASS.LTC128B.128 [R0+0x5900], [R4.64], !P3 ;  /* 0x0590000004002fae */ /* 0x0003e2000d901d56 */
[----:B----4-:R-:W-:-:S03]  /*1170*/  IMAD.SHL.U32 R3, R12, 0x8, RZ ;  /* 0x000000080c037824 */ /* 0x010fc600078e00ff */
[----:B------:R1:W-:Y:S01]  /*1180*/  @P2 LDGSTS.E.BYPASS.LTC128B.128 [R0+0x7900], [R4.64+0x80], !P0 ;  /* 0x0790008004002fae */ /* 0x0003e2000c101d56 */
[----:B------:R-:W-:-:S03]  /*1190*/  R2P PR, R13, 0x6 ;  /* 0x000000060d007804 */ /* 0x000fc60000000000 */
[----:B------:R-:W0:Y:S01]  /*11a0*/  LDGDEPBAR ;  /* 0x00000000000079af */ /* 0x000e220000000000 */
[----:B-----5:R-:W-:Y:S01]  /*11b0*/  IMAD.SHL.U32 R2, R13, 0x40, RZ ;  /* 0x000000400d027824 */ /* 0x020fe200078e00ff */
[----:B------:R-:W-:-:S04]  /*11c0*/  LEA.HI R6, R22, R29, RZ, 0x5 ;  /* 0x0000001d16067211 */ /* 0x000fc800078f28ff */
[----:B------:R-:W-:-:S04]  /*11d0*/  LOP3.LUT R2, R2, 0x1c0, RZ, 0xc0, !PT ;  /* 0x000001c002027812 */ /* 0x000fc800078ec0ff */
[----:B------:R-:W-:Y:S02]  /*11e0*/  LOP3.LUT R3, R2, 0x8, R3, 0xf8, !PT ;  /* 0x0000000802037812 */ /* 0x000fe400078ef803 */
[----:B------:R-:W-:-:S04]  /*11f0*/  SHF.R.U32.HI R2, RZ, 0x3, R2 ;  /* 0x00000003ff027819 */ /* 0x000fc80000011602 */
[----:B------:R-:W-:Y:S01]  /*1200*/  LOP3.LUT R157, R3, R2, RZ, 0x3c, !PT ;  /* 0x00000002039d7212 */ /* 0x000fe200078e3cff */
[----:B------:R-:W-:Y:S02]  /*1210*/  IMAD R2, R21, c[0x0][0x208], RZ ;  /* 0x0000820015027a24 */ /* 0x000fe400078e02ff */
[----:B-1----:R-:W-:Y:S01]  /*1220*/  IMAD.SHL.U32 R4, R15, 0x40, RZ ;  /* 0x000000400f047824 */ /* 0x002fe200078e00ff */
[----:B------:R-:W-:Y:S01]  /*1230*/  SHF.R.S32.HI R5, RZ, 0x5, R6 ;  /* 0x00000005ff057819 */ /* 0x000fe20000011406 */
[----:B------:R-:W-:Y:S01]  /*1240*/  IMAD R0, R12, 0x200, R18 ;  /* 0x000002000c007824 */ /* 0x000fe200078e0212 */
[----:B------:R-:W-:-:S04]  /*1250*/  DEPBAR.LE SB0, 0x1 ;  /* 0x000080400000791a */ /* 0x000fc80000000000 */
[----:B------:R-:W-:Y:S01]  /*1260*/  LOP3.LUT R158, R4, 0xfffffe00, RZ, 0xc0, !PT ;  /* 0xfffffe00049e7812 */ /* 0x000fe200078ec0ff */
[----:B------:R-:W-:Y:S01]  /*1270*/  IMAD.SHL.U32 R224, R0, 0x2, RZ ;  /* 0x0000000200e07824 */ /* 0x000fe200078e00ff */
[----:B------:R-:W-:-:S04]  /*1280*/  DEPBAR.LE SB0, 0x0 ;  /* 0x000080000000791a */ /* 0x000fc80000000000 */
[----:B------:R-:W-:Y:S01]  /*1290*/  IMAD R0, R5, 0x400, R158 ;  /* 0x0000040005007824 */ /* 0x000fe200078e029e */
[C---:B------:R-:W-:Y:S01]  /*12a0*/  IADD3 R3, R224.reuse, 0x4100, RZ ;  /* 0x00004100e0037810 */ /* 0x040fe20007ffe0ff */
[----:B------:R-:W-:Y:S01]  /*12b0*/  BAR.SYNC.DEFER_BLOCKING 0x0 ;  /* 0x0000000000007b1d */ /* 0x000fe20000010000 */
[----:B------:R-:W-:Y:S01]  /*12c0*/  IADD3 R235, R224, 0x4120, RZ ;  /* 0x00004120e0eb7810 */ /* 0x000fe20007ffe0ff */
[----:B------:R-:W-:Y:S01]  /*12d0*/  IMAD.IADD R0, R157, 0x1, R0 ;  /* 0x000000019d007824 */ /* 0x000fe200078e0200 */
[----:B------:R-:W-:Y:S01]  /*12e0*/  @P4 IADD3 R235, R3, -0x20, RZ ;  /* 0xffffffe003eb4810 */ /* 0x000fe20007ffe0ff */
[----:B------:R-:W-:Y:S01]  /*12f0*/  IMAD.MOV.U32 R4, RZ, RZ, 0x10 ;  /* 0x00000010ff047424 */ /* 0x000fe200078e00ff */
[----:B------:R-:W-:Y:S01]  /*1300*/  LOP3.LUT R5, R6, 0xffffffe0, RZ, 0xc0, !PT ;  /* 0xffffffe006057812 */ /* 0x000fe200078ec0ff */
[----:B------:R-:W-:Y:S01]  /*1310*/  IMAD.SHL.U32 R231, R0, 0x2, RZ ;  /* 0x0000000200e77824 */ /* 0x000fe200078e00ff */
[----:B------:R-:W-:Y:S01]  /*1320*/  IADD3 R243, R235, 0x800, RZ ;  /* 0x00000800ebf37810 */ /* 0x000fe20007ffe0ff */
[----:B------:R-:W-:Y:S01]  /*1330*/  IMAD R0, R28, c[0x0][0x20c], R2 ;  /* 0x000083001c007a24 */ /* 0x000fe200078e0202 */
[----:B------:R-:W-:Y:S01]  /*1340*/  SEL R4, R4, 0xfffffff0, !P1 ;  /* 0xfffffff004047807 */ /* 0x000fe20004800000 */
[----:B------:R-:W-:Y:S01]  /*1350*/  IMAD.WIDE.U32 R2, R28, c[0x0][0x208], R26 ;  /* 0x000082001c027a25 */ /* 0x000fe200078e001a */
[----:B------:R-:W-:-:S02]  /*1360*/  PLOP3.LUT P1, PT, PT, PT, UP0, 0x80, 0x0 ;  /* 0x000000000000781c */ /* 0x000fc40003f2f008 */
[----:B------:R-:W-:Y:S01]  /*1370*/  IADD3 R242, R235, 0x1000, RZ ;  /* 0x00001000ebf27810 */ /* 0x000fe20007ffe0ff */
[----:B------:R-:W-:Y:S01]  /*1380*/  IMAD.IADD R3, R3, 0x1, R0 ;  /* 0x0000000103037824 */ /* 0x000fe200078e0200 */
[----:B------:R-:W-:Y:S01]  /*1390*/  IADD3 R241, R235, 0x1800, RZ ;  /* 0x00001800ebf17810 */ /* 0x000fe20007ffe0ff */
[----:B------:R-:W-:Y:S02]  /*13a0*/  IMAD R0, R31, c[0x0][0x210], RZ ;  /* 0x000084001f007a24 */ /* 0x000fe400078e02ff */
[----:B------:R-:W-:-:S04]  /*13b0*/  IMAD.WIDE.U32 R2, R30, c[0x0][0x210], R2 ;  /* 0x000084001e027a25 */ /* 0x000fc800078e0002 */
[----:B------:R-:W-:Y:S02]  /*13c0*/  IMAD R0, R30, c[0x0][0x214], R0 ;  /* 0x000085001e007a24 */ /* 0x000fe400078e0200 */
[----:B------:R-:W-:Y:S01]  /*13d0*/  IMAD R233, R4, 0x2, R231 ;  /* 0x0000000204e97824 */ /* 0x000fe200078e02e7 */
[----:B------:R3:W1:Y:S01]  /*13e0*/  LDSM.16.M88.4 R12, [R231+0x8100] ;  /* 0x00810000e70c783b */ /* 0x0006620000000200 */
[----:B------:R-:W-:Y:S02]  /*13f0*/  IMAD.IADD R3, R3, 0x1, R0 ;  /* 0x0000000103037824 */ /* 0x000fe400078e0200 */
[----:B------:R-:W-:Y:S01]  /*1400*/  IMAD R0, R17, c[0x0][0x218], RZ ;  /* 0x0000860011007a24 */ /* 0x000fe200078e02ff */
[----:B------:R3:W4:Y:S01]  /*1410*/  LDSM.16.M88.4 R8, [R231+0xa100] ;  /* 0x00a10000e708783b */ /* 0x0007220000000200 */
[----:B--2---:R-:W-:-:S03]  /*1420*/  IMAD.WIDE.U32 R32, R16, c[0x0][0x218], R2 ;  /* 0x0000860010207a25 */ /* 0x004fc600078e0002 */
[----:B------:R3:W2:Y:S01]  /*1430*/  LDSM.16.M88.4 R60, [R224+0x4100] ;  /* 0x00410000e03c783b */ /* 0x0006a20000000200 */
[----:B------:R-:W-:Y:S02]  /*1440*/  IMAD R0, R16, c[0x0][0x21c], R0 ;  /* 0x0000870010007a24 */ /* 0x000fe400078e0200 */
[----:B------:R-:W-:Y:S01]  /*1450*/  IMAD.IADD R144, R29, 0x1, -R5 ;  /* 0x000000011d907824 */ /* 0x000fe200078e0a05 */
[----:B------:R3:W-:Y:S01]  /*1460*/  STL.64 [R1+0x38], R32 ;  /* 0x0000382001007387 */ /* 0x0007e20000100a00 */
[----:B------:R-:W-:Y:S02]  /*1470*/  IMAD.IADD R18, R33, 0x1, R0 ;  /* 0x0000000121127824 */ /* 0x000fe400078e0200 */
[----:B------:R-:W-:Y:S01]  /*1480*/  IMAD.MOV.U32 R5, RZ, RZ, 0x20 ;  /* 0x00000020ff057424 */ /* 0x000fe200078e00ff */
[----:B------:R3:W1:Y:S04]  /*1490*/  LDSM.16.M88.4 R56, [R224+0x4900] ;  /* 0x00490000e038783b */ /* 0x0006680000000200 */
[----:B------:R3:W-:Y:S01]  /*14a0*/  STL [R1+0x48], R18 ;  /* 0x0000481201007387 */ /* 0x0007e20000100800 */
[----:B------:R-:W-:-:S03]  /*14b0*/  SEL R2, R5, 0xffffffe0, !P2 ;  /* 0xffffffe005027807 */ /* 0x000fc60005000000 */
[----:B------:R3:W1:Y:S04]  /*14c0*/  LDSM.16.M88.4 R52, [R224+0x5100] ;  /* 0x00510000e034783b */ /* 0x0006680000000200 */
[----:B------:R3:W1:Y:S04]  /*14d0*/  LDSM.16.M88.4 R48, [R224+0x5900] ;  /* 0x00590000e030783b */ /* 0x0006680000000200 */
[----:B------:R3:W1:Y:S04]  /*14e0*/  LDSM.16.M88.4 R24, [R233+0x8100] ;  /* 0x00810000e918783b */ /* 0x0006680000000200 */
[----:B------:R3:W1:Y:S04]  /*14f0*/  LDSM.16.M88.4 R20, [R233+0xa100] ;  /* 0x00a10000e914783b */ /* 0x0006680000000200 */
[----:B------:R3:W1:Y:S04]  /*1500*/  LDSM.16.M88.4 R72, [R235] ;  /* 0x00000000eb48783b */ /* 0x0006680000000200 */
[----:B------:R3:W1:Y:S04]  /*1510*/  LDSM.16.M88.4 R84, [R235+0x800] ;  /* 0x00080000eb54783b */ /* 0x0006680000000200 */
[----:B------:R3:W1:Y:S04]  /*1520*/  LDSM.16.M88.4 R80, [R235+0x1000] ;  /* 0x00100000eb50783b */ /* 0x0006680000000200 */
[----:B------:R3:W1:Y:S01]  /*1530*/  LDSM.16.M88.4 R76, [R235+0x1800] ;  /* 0x00180000eb4c783b */ /* 0x0006620000000200 */
[----:B------:R-:W-:Y:S05]  /*1540*/  @!P1 BRA `(.L_x_643) ;  /* 0x0000031000009947 */ /* 0x000fea0003800000 */
[----:B--2-4-:R-:W-:Y:S02]  /*1550*/  ULDC.64 UR4, c[0x0][0x208] ;  /* 0x0000820000047ab9 */ /* 0x014fe40000000a00 */
        /* <DEDUP_REMOVED lines=14> */
[----:B------:R-:W-:Y:S01]  /*1640*/  LEA.HI.X R5, R6, R18, R5, 0x6, P1 ;  /* 0x0000001206057211 */ /* 0x000fe200008f3405 */
[----:B---3--:R-:W-:Y:S01]  /*1650*/  IMAD.U32 R18, RZ, RZ, UR16 ;  /* 0x00000010ff127e24 */ /* 0x008fe2000f8e00ff */
[----:B------:R-:W-:Y:S02]  /*1660*/  LEA R6, P1, R3, c[0x0][0x1f8], 0x1 ;  /* 0x00007e0003067a11 */ /* 0x000fe400078208ff */
[----:B------:R-:W-:-:S02]  /*1670*/  ISETP.LT.OR P6, PT, R0, 0x11, P3 ;  /* 0x000000110000780c */ /* 0x000fc40001fc1670 */
[----:B------:R-:W-:Y:S01]  /*1680*/  LEA.HI.X R7, R3, c[0x0][0x1fc], R5, 0x1, P1 ;  /* 0x00007f0003077a11 */ /* 0x000fe200008f0c05 */
[----:B------:R-:W-:Y:S01]  /*1690*/  IMAD.SHL.U32 R3, R160, 0x2, RZ ;  /* 0x00000002a0037824 */ /* 0x000fe200078e00ff */
[----:B------:R-:W-:Y:S02]  /*16a0*/  ISETP.LT.OR P1, PT, R0, 0x11, P0 ;  /* 0x000000110000780c */ /* 0x000fe40000721670 */
[----:B------:R-:W-:Y:S02]  /*16b0*/  IADD3 R16, P5, R6, UR16, RZ ;  /* 0x0000001006107c10 */ /* 0x000fe4000ffbe0ff */
[----:B------:R-:W-:Y:S01]  /*16c0*/  @!PT LDS RZ, [RZ] ;  /* 0x00000000fffff984 */ /* 0x000fe20000000800 */
[----:B------:R-:W-:Y:S01]  /*16d0*/  @!PT LDS RZ, [RZ] ;  /* 0x00000000fffff984 */ /* 0x000fe20000000800 */
[----:B------:R-:W-:Y:S01]  /*16e0*/  @!PT LDS RZ, [RZ] ;  /* 0x00000000fffff984 */ /* 0x000fe20000000800 */
[----:B------:R2:W-:Y:S02]  /*16f0*/  LDGSTS.E.BYPASS.LTC128B.128 [R3+0x100], [R6.64], !P4 ;  /* 0x0010000006037fae */ /* 0x0005e4000e101d56 */
[----:B------:R-:W-:Y:S02]  /*1700*/  IADD3.X R17, R7, UR11, RZ, P5, !PT ;  /* 0x0000000b07117c10 */ /* 0x000fe4000affe4ff */
[----:B------:R2:W-:Y:S01]  /*1710*/  LDGSTS.E.BYPASS.LTC128B.128 [R3+0x2100], [R6.64+0x80], !P2 ;  /* 0x0210008006037fae */ /* 0x0005e2000d101d56 */
[----:B------:R-:W-:-:S02]  /*1720*/  IADD3 R18, P4, P2, R18, 0x80, R6 ;  /* 0x0000008012127810 */ /* 0x000fc40007a9e006 */
[----:B------:R-:W-:Y:S01]  /*1730*/  ISETP.LT.OR P5, PT, R0, 0x21, P0 ;  /* 0x000000210000780c */ /* 0x000fe200007a1670 */
[----:B------:R3:W-:Y:S01]  /*1740*/  LDGSTS.E.BYPASS.LTC128B.128 [R3+0x900], [R16.64], !P6 ;  /* 0x0090000010037fae */ /* 0x0007e2000f101d56 */
[----:B------:R-:W-:Y:S02]  /*1750*/  IADD3.X R19, RZ, UR11, R7, P4, P2 ;  /* 0x0000000bff137c10 */ /* 0x000fe4000a7e4407 */
[----:B------:R-:W-:Y:S02]  /*1760*/  IADD3 R28, P2, R16, UR5, RZ ;  /* 0x00000005101c7c10 */ /* 0x000fe4000ff5e0ff */
[C---:B------:R-:W-:Y:S01]  /*1770*/  ISETP.LT.OR P6, PT, R0.reuse, 0x21, P3 ;  /* 0x000000210000780c */ /* 0x040fe20001fc1670 */
[----:B------:R4:W-:Y:S01]  /*1780*/  LDGSTS.E.BYPASS.LTC128B.128 [R3+0x2900], [R18.64], !P1 ;  /* 0x0290000012037fae */ /* 0x0009e2000c901d56 */
[----:B------:R-:W-:Y:S02]  /*1790*/  IADD3.X R29, R17, UR4, RZ, P2, !PT ;  /* 0x00000004111d7c10 */ /* 0x000fe400097fe4ff */
[----:B------:R-:W-:-:S02]  /*17a0*/  ISETP.LT.OR P2, PT, R0, 0x31, P0 ;  /* 0x000000310000780c */ /* 0x000fc40000741670 */
[----:B--2---:R-:W-:-:S04]  /*17b0*/  IADD3 R6, P4, R16, UR16, RZ ;  /* 0x0000001010067c10 */ /* 0x004fc8000ff9e0ff */
[----:B------:R-:W-:Y:S02]  /*17c0*/  IADD3.X R7, R17, UR11, RZ, P4, !PT ;  /* 0x0000000b11077c10 */ /* 0x000fe4000a7fe4ff */
[----:B------:R-:W-:-:S03]  /*17d0*/  ISETP.LT.OR P4, PT, R0, 0x31, P3 ;  /* 0x000000310000780c */ /* 0x000fc60001f81670 */
[----:B------:R2:W-:Y:S01]  /*17e0*/  LDGSTS.E.BYPASS.LTC128B.128 [R3+0x1100], [R6.64], !P6 ;  /* 0x0110000006037fae */ /* 0x0005e2000f101d56 */
[----:B----4-:R-:W-:-:S03]  /*17f0*/  IADD3 R18, P1, R6, UR16, RZ ;  /* 0x0000001006127c10 */ /* 0x010fc6000ff3e0ff */
[----:B------:R2:W-:Y:S01]  /*1800*/  LDGSTS.E.BYPASS.LTC128B.128 [R3+0x3100], [R28.64], !P5 ;  /* 0x031000001c037fae */ /* 0x0005e2000e901d56 */
[----:B------:R-:W-:Y:S02]  /*1810*/  IADD3.X R19, R7, UR11, RZ, P1, !PT ;  /* 0x0000000b07137c10 */ /* 0x000fe40008ffe4ff */
[----:B---3--:R-:W-:-:S03]  /*1820*/  IADD3 R16, P1, R6, UR5, RZ ;  /* 0x0000000506107c10 */ /* 0x008fc6000ff3e0ff */
[----:B------:R2:W-:Y:S01]  /*1830*/  LDGSTS.E.BYPASS.LTC128B.128 [R3+0x1900], [R18.64], !P4 ;  /* 0x0190000012037fae */ /* 0x0005e2000e101d56 */
[----:B------:R-:W-:-:S05]  /*1840*/  IADD3.X R17, R7, UR4, RZ, P1, !PT ;  /* 0x0000000407117c10 */ /* 0x000fca0008ffe4ff */
[----:B------:R2:W-:Y:S04]  /*1850*/  LDGSTS.E.BYPASS.LTC128B.128 [R3+0x3900], [R16.64], !P2 ;  /* 0x0390000010037fae */ /* 0x0005e8000d101d56 */
.L_x_643:
[C---:B-12-4-:R-:W-:Y:S01]  /*1860*/  HMMA.16816.F32 R44, R8.reuse, R58, RZ ;  /* 0x0000003a082c723c */ /* 0x056fe200000018ff */
[----:B------:R-:W-:Y:S01]  /*1870*/  LOP3.LUT P1, RZ, R64, 0x4, RZ, 0xc0, !PT ;  /* 0x0000000440ff7812 */ /* 0x000fe2000782c0ff */
[----:B------:R-:W0:Y:S01]  /*1880*/  LDGDEPBAR ;  /* 0x00000000000079af */ /* 0x000e220000000000 */
[----:B------:R-:W-:Y:S01]  /*1890*/  MOV R0, 0x40 ;  /* 0x0000004000007802 */ /* 0x000fe20000000f00 */
[----:B------:R-:W-:Y:S01]  /*18a0*/  UISETP.GE.AND UP0, UPT, UR8, 0x41, UPT ;  /* 0x000000410800788c */ /* 0x000fe2000bf06270 */
[----:B------:R-:W-:Y:S01]  /*18b0*/  LEA R232, R2, R231, 0x1 ;  /* 0x000000e702e87211 */ /* 0x000fe200078e08ff */
[----:B------:R-:W-:Y:S01]  /*18c0*/  LDSM.16.M88.4 R64, [R224+0x6100] ;  /* 0x00610000e040783b */ /* 0x000fe20000000200 */
[----:B------:R-:W-:Y:S01]  /*18d0*/  SEL R0, R0, 0xffffffc0, !P1 ;  /* 0xffffffc000007807 */ /* 0x000fe20004800000 */
[----:B---3--:R-:W-:Y:S01]  /*18e0*/  HMMA.16816.F32 R16, R8, R48, RZ ;  /* 0x000000300810723c */ /* 0x008fe200000018ff */
[----:B------:R-:W-:Y:S02]  /*18f0*/  LEA R234, R2, R233, 0x1 ;  /* 0x000000e902ea7211 */ /* 0x000fe400078e08ff */
[----:B------:R-:W-:-:S02]  /*1900*/  IADD3 R230, R224, R0, RZ ;  /* 0x00000000e0e67210 */ /* 0x000fc40007ffe0ff */
[C---:B------:R-:W-:Y:S02]  /*1910*/  IADD3 R229, R235.reuse, R0, RZ ;  /* 0x00000000ebe57210 */ /* 0x040fe40007ffe0ff */
[----:B------:R-:W-:Y:S01]  /*1920*/  LEA R236, R4, R232, 0x1 ;  /* 0x000000e804ec7211 */ /* 0x000fe200078e08ff */
[C---:B------:R-:W-:Y:S01]  /*1930*/  HMMA.16816.F32 R40, R8.reuse, R60, RZ ;  /* 0x0000003c0828723c */ /* 0x040fe200000018ff */
[----:B------:R-:W-:Y:S02]  /*1940*/  PLOP3.LUT P1, PT, PT, PT, UP0, 0x80, 0x0 ;  /* 0x000000000000781c */ /* 0x000fe40003f2f008 */
[C---:B------:R-:W-:Y:S02]  /*1950*/  IADD3 R240, R235.reuse, 0x2000, RZ ;  /* 0x00002000ebf07810 */ /* 0x040fe40007ffe0ff */
[C---:B------:R-:W-:Y:S02]  /*1960*/  IADD3 R239, R235.reuse, 0x2800, RZ ;  /* 0x00002800ebef7810 */ /* 0x040fe40007ffe0ff */
[C---:B------:R-:W-:Y:S01]  /*1970*/  IADD3 R238, R235.reuse, 0x3000, RZ ;  /* 0x00003000ebee7810 */ /* 0x040fe20007ffe0ff */
[----:B------:R-:W-:Y:S01]  /*1980*/  HMMA.16816.F32 R36, R8, R62, RZ ;  /* 0x0000003e0824723c */ /* 0x000fe200000018ff */
[----:B------:R-:W-:-:S07]  /*1990*/  IADD3 R237, R235, 0x3800, RZ ;  /* 0x00003800ebed7810 */ /* 0x000fce0007ffe0ff */
[C---:B------:R-:W-:Y:S08]  /*19a0*/  HMMA.16816.F32 R100, R12.reuse, R60, RZ ;  /* 0x0000003c0c64723c */ /* 0x040ff000000018ff */
[----:B------:R-:W-:Y:S08]  /*19b0*/  HMMA.16816.F32 R88, R12, R62, RZ ;  /* 0x0000003e0c58723c */ /* 0x000ff000000018ff */
[C---:B------:R-:W-:Y:S08]  /*19c0*/  HMMA.16816.F32 R32, R8.reuse, R56, RZ ;  /* 0x000000380820723c */ /* 0x040ff000000018ff */
[C---:B------:R-:W-:Y:S08]  /*19d0*/  HMMA.16816.F32 R28, R8.reuse, R52, RZ ;  /* 0x00000034081c723c */ /* 0x040ff000000018ff */
[----:B------:R-:W-:Y:S08]  /*19e0*/  HMMA.16816.F32 R68, R8, R54, RZ ;  /* 0x000000360844723c */ /* 0x000ff000000018ff */
[C---:B------:R-:W-:Y:S08]  /*19f0*/  HMMA.16816.F32 R104, R12.reuse, R56, RZ ;  /* 0x000000380c68723c */ /* 0x040ff000000018ff */
[----:B------:R-:W-:Y:S08]  /*1a00*/  HMMA.16816.F32 R60, R12, R58, RZ ;  /* 0x0000003a0c3c723c */ /* 0x000ff000000018ff */
[----:B------:R-:W-:Y:S08]  /*1a10*/  HMMA.16816.F32 R8, R8, R50, RZ ;  /* 0x000000320808723c */ /* 0x000ff000000018ff */
[C---:B------:R-:W-:Y:S08]  /*1a20*/  HMMA.16816.F32 R96, R12.reuse, R52, RZ ;  /* 0x000000340c60723c */ /* 0x040ff000000018ff */
[C---:B------:R-:W-:Y:S08]  /*1a30*/  HMMA.16816.F32 R56, R12.reuse, R54, RZ ;  /* 0x000000360c38723c */ /* 0x040ff000000018ff */
[C---:B------:R-:W-:Y:S08]  /*1a40*/  HMMA.16816.F32 R92, R12.reuse, R48, RZ ;  /* 0x000000300c5c723c */ /* 0x040ff000000018ff */
[----:B------:R-:W-:Y:S01]  /*1a50*/  HMMA.16816.F32 R52, R12, R50, RZ ;  /* 0x000000320c34723c */ /* 0x000fe200000018ff */
[----:B------:R-:W-:Y:S07]  /*1a60*/  LDSM.16.M88.4 R12, [R232+0xa100] ;  /* 0x00a10000e80c783b */ /* 0x000fee0000000200 */
[C---:B------:R-:W-:Y:S01]  /*1a70*/  HMMA.16816.F32 R136, R20.reuse, R86, R44 ;  /* 0x000000561488723c */ /* 0x040fe2000000182c */
[----:B------:R-:W1:Y:S07]  /*1a80*/  LDSM.16.M88.4 R44, [R230+0x4100] ;  /* 0x00410000e62c783b */ /* 0x000e6e0000000200 */
[C---:B------:R-:W-:Y:S01]  /*1a90*/  HMMA.16816.F32 R112, R20.reuse, R76, R16 ;  /* 0x0000004c1470723c */ /* 0x040fe20000001810 */
[----:B------:R-:W2:Y:S07]  /*1aa0*/  LDSM.16.M88.4 R16, [R232+0x8100] ;  /* 0x00810000e810783b */ /* 0x000eae0000000200 */
[C---:B------:R-:W-:Y:S08]  /*1ab0*/  HMMA.16816.F32 R40, R20.reuse, R72, R40 ;  /* 0x000000481428723c */ /* 0x040ff00000001828 */
[C---:B------:R-:W-:Y:S08]  /*1ac0*/  HMMA.16816.F32 R140, R20.reuse, R82, R68 ;  /* 0x00000052148c723c */ /* 0x040ff00000001844 */
[----:B------:R-:W-:Y:S08]  /*1ad0*/  HMMA.16816.F32 R68, R20, R78, R8 ;  /* 0x0000004e1444723c */ /* 0x000ff00000001808 */
[----:B------:R-:W-:Y:S08]  /*1ae0*/  HMMA.16816.F32 R8, R24, R72, R100 ;  /* 0x000000481808723c */ /* 0x000ff00000001864 */
[C---:B------:R-:W-:Y:S01]  /*1af0*/  HMMA.16816.F32 R120, R20.reuse, R84, R32 ;  /* 0x000000541478723c */ /* 0x040fe20000001820 */
[----:B------:R-:W-:Y:S07]  /*1b00*/  LDSM.16.M88.4 R32, [R230+0x4900] ;  /* 0x00490000e620783b */ /* 0x000fee0000000200 */
[C---:B------:R-:W-:Y:S01]  /*1b10*/  HMMA.16816.F32 R116, R20.reuse, R80, R28 ;  /* 0x000000501474723c */ /* 0x040fe2000000181c */
[----:B------:R-:W-:Y:S07]  /*1b20*/  LDSM.16.M88.4 R28, [R230+0x5100] ;  /* 0x00510000e61c783b */ /* 0x000fee0000000200 */
[----:B------:R-:W-:Y:S01]  /*1b30*/  HMMA.16816.F32 R36, R20, R74, R36 ;  /* 0x0000004a1424723c */ /* 0x000fe20000001824 */
[----:B------:R-:W3:Y:S07]  /*1b40*/  LDSM.16.M88.4 R20, [R230+0x5900] ;  /* 0x00590000e614783b */ /* 0x000eee0000000200 */
[C---:B------:R-:W-:Y:S08]  /*1b50*/  HMMA.16816.F32 R128, R24.reuse, R84, R104 ;  /* 0x000000541880723c */ /* 0x040ff00000001868 */
[C---:B------:R-:W-:Y:S08]  /*1b60*/  HMMA.16816.F32 R108, R24.reuse, R86, R60 ;  /* 0x00000056186c723c */ /* 0x040ff0000000183c */
[C---:B------:R-:W-:Y:S08]  /*1b70*/  HMMA.16816.F32 R132, R24.reuse, R80, R96 ;  /* 0x000000501884723c */ /* 0x040ff00000001860 */
[C---:B------:R-:W-:Y:S08]  /*1b80*/  HMMA.16816.F32 R124, R24.reuse, R76, R92 ;  /* 0x0000004c187c723c */ /* 0x040ff0000000185c */
[C---:B------:R-:W-:Y:S01]  /*1b90*/  HMMA.16816.F32 R104, R24.reuse, R74, R88 ;  /* 0x0000004a1868723c */ /* 0x040fe20000001858 */
[----:B------:R-:W-:Y:S07]  /*1ba0*/  LDSM.16.M88.4 R88, [R229+0x1000] ;  /* 0x00100000e558783b */ /* 0x000fee0000000200 */
[C---:B------:R-:W-:Y:S01]  /*1bb0*/  HMMA.16816.F32 R100, R24.reuse, R82, R56 ;  /* 0x000000521864723c */ /* 0x040fe20000001838 */
[----:B------:R-:W-:Y:S07]  /*1bc0*/  LDSM.16.M88.4 R56, [R229+0x800] ;  /* 0x00080000e538783b */ /* 0x000fee0000000200 */
[----:B------:R-:W-:Y:S01]  /*1bd0*/  HMMA.16816.F32 R52, R24, R78, R52 ;  /* 0x0000004e1834723c */ /* 0x000fe20000001834 */
[----:B------:R-:W-:Y:S07]  /*1be0*/  LDSM.16.M88.4 R24, [R229] ;  /* 0x00000000e518783b */ /* 0x000fee0000000200 */
[-C--:B-1----:R-:W-:Y:S01]  /*1bf0*/  HMMA.16816.F32 R60, R12, R44.reuse, R40 ;  /* 0x0000002c0c3c723c */ /* 0x082fe20000001828 */
[----:B------:R-:W1:Y:S07]  /*1c00*/  LDSM.16.M88.4 R40, [R234+0x8100] ;  /* 0x00810000ea28783b */ /* 0x000e6e0000000200 */
[----:B--2---:R-:W-:Y:S01]  /*1c10*/  HMMA.16816.F32 R48, R16, R44, R8 ;  /* 0x0000002c1030723c */ /* 0x004fe20000001808 */
[----:B------:R-:W2:Y:S07]  /*1c20*/  LDSM.16.M88.4 R8, [R234+0xa100] ;  /* 0x00a10000ea08783b */ /* 0x000eae0000000200 */
[C---:B------:R-:W-:Y:S01]  /*1c30*/  HMMA.16816.F32 R96, R12.reuse, R46, R36 ;  /* 0x0000002e0c60723c */ /* 0x040fe20000001824 */
[----:B------:R-:W4:Y:S07]  /*1c40*/  LDSM.16.M88.4 R36, [R231+0xc100] ;  /* 0x00c10000e724783b */ /* 0x000f2e0000000200 */
[C---:B---3--:R-:W-:Y:S01]  /*1c50*/  HMMA.16816.F32 R72, R12.reuse, R20, R112 ;  /* 0x000000140c48723c */ /* 0x048fe20000001870 */
[----:B------:R-:W3:Y:S07]  /*1c60*/  LDSM.16.M88.4 R112, [R229+0x1800] ;  /* 0x00180000e570783b */ /* 0x000eee0000000200 */
[C---:B------:R-:W-:Y:S08]  /*1c70*/  HMMA.16816.F32 R92, R12.reuse, R32, R120 ;  /* 0x000000200c5c723c */ /* 0x040ff00000001878 */
[C---:B------:R-:W-:Y:S08]  /*1c80*/  HMMA.16816.F32 R80, R12.reuse, R28, R116 ;  /* 0x0000001c0c50723c */ /* 0x040ff00000001874 */
[C---:B------:R-:W-:Y:S08]  /*1c90*/  HMMA.16816.F32 R84, R12.reuse, R34, R136 ;  /* 0x000000220c54723c */ /* 0x040ff00000001888 */
[C---:B------:R-:W-:Y:S08]  /*1ca0*/  HMMA.16816.F32 R76, R12.reuse, R30, R140 ;  /* 0x0000001e0c4c723c */ /* 0x040ff0000000188c */
[----:B------:R-:W-:Y:S08]  /*1cb0*/  HMMA.16816.F32 R68, R12, R22, R68 ;  /* 0x000000160c44723c */ /* 0x000ff00000001844 */
[----:B-1----:R-:W-:Y:S08]  /*1cc0*/  HMMA.16816.F32 R12, R40, R24, R48 ;  /* 0x00000018280c723c */ /* 0x002ff00000001830 */
[C---:B------:R-:W-:Y:S08]  /*1cd0*/  HMMA.16816.F32 R44, R16.reuse, R46, R104 ;  /* 0x0000002e102c723c */ /* 0x040ff00000001868 */
[C---:B------:R-:W-:Y:S08]  /*1ce0*/  HMMA.16816.F32 R104, R16.reuse, R32, R128 ;  /* 0x000000201068723c */ /* 0x040ff00000001880 */
[C---:B------:R-:W-:Y:S01]  /*1cf0*/  HMMA.16816.F32 R108, R16.reuse, R34, R108 ;  /* 0x00000022106c723c */ /* 0x040fe2000000186c */
[----:B------:R-:W1:Y:S07]  /*1d00*/  LDSM.16.M88.4 R32, [R231+0xe100] ;  /* 0x00e10000e720783b */ /* 0x000e6e0000000200 */
[C---:B------:R-:W-:Y:S08]  /*1d10*/  HMMA.16816.F32 R132, R16.reuse, R28, R132 ;  /* 0x0000001c1084723c */ /* 0x040ff00000001884 */
[C---:B------:R-:W-:Y:S01]  /*1d20*/  HMMA.16816.F32 R100, R16.reuse, R30, R100 ;  /* 0x0000001e1064723c */ /* 0x040fe20000001864 */
[----:B------:R-:W-:Y:S07]  /*1d30*/  LDSM.16.M88.4 R28, [R233+0xc100] ;  /* 0x00c10000e91c783b */ /* 0x000fee0000000200 */
[C---:B------:R-:W-:Y:S08]  /*1d40*/  HMMA.16816.F32 R124, R16.reuse, R20, R124 ;  /* 0x00000014107c723c */ /* 0x040ff0000000187c */
[----:B------:R-:W-:Y:S01]  /*1d50*/  HMMA.16816.F32 R116, R16, R22, R52 ;  /* 0x000000161074723c */ /* 0x000fe20000001834 */
[----:B------:R-:W-:Y:S04]  /*1d60*/  LDSM.16.M88.4 R20, [R232+0xc100] ;  /* 0x00c10000e814783b */ /* 0x000fe80000000200 */
[----:B------:R-:W-:Y:S03]  /*1d70*/  LDSM.16.M88.4 R52, [R230+0x6100] ;  /* 0x00610000e634783b */ /* 0x000fe60000000200 */
[----:B--2---:R-:W-:Y:S01]  /*1d80*/  HMMA.16816.F32 R16, R8, R24, R60 ;  /* 0x000000180810723c */ /* 0x004fe2000000183c */
[----:B------:R-:W2:Y:S07]  /*1d90*/  LDSM.16.M88.4 R60, [R235+0x2000] ;  /* 0x00200000eb3c783b */ /* 0x000eae0000000200 */
[----:B----4-:R-:W-:Y:S08]  /*1da0*/  HMMA.16816.F32 R12, R36, R64, R12 ;  /* 0x00000040240c723c */ /* 0x010ff0000000180c */
[C---:B---3--:R-:W-:Y:S08]  /*1db0*/  HMMA.16816.F32 R152, R8.reuse, R114, R68 ;  /* 0x000000720898723c */ /* 0x048ff00000001844 */
[-C--:B------:R-:W-:Y:S08]  /*1dc0*/  HMMA.16816.F32 R96, R8, R26.reuse, R96 ;  /* 0x0000001a0860723c */ /* 0x080ff00000001860 */
[----:B------:R-:W-:Y:S01]  /*1dd0*/  HMMA.16816.F32 R68, R40, R26, R44 ;  /* 0x0000001a2844723c */ /* 0x000fe2000000182c */
[----:B------:R-:W3:Y:S04]  /*1de0*/  LDSM.16.M88.4 R24, [R233+0xe100] ;  /* 0x00e10000e918783b */ /* 0x000ee80000000200 */
[----:B------:R-:W-:Y:S03]  /*1df0*/  LDSM.16.M88.4 R44, [R229+0x2000] ;  /* 0x00200000e52c783b */ /* 0x000fe60000000200 */
[C---:B------:R-:W-:Y:S08]  /*1e00*/  HMMA.16816.F32 R92, R8.reuse, R56, R92 ;  /* 0x00000038085c723c */ /* 0x040ff0000000185c */
[C---:B------:R-:W-:Y:S08]  /*1e10*/  HMMA.16816.F32 R120, R8.reuse, R58, R84 ;  /* 0x0000003a0878723c */ /* 0x040ff00000001854 */
[C---:B------:R-:W-:Y:S08]  /*1e20*/  HMMA.16816.F32 R128, R8.reuse, R88, R80 ;  /* 0x000000580880723c */ /* 0x040ff00000001850 */
[C---:B------:R-:W-:Y:S08]  /*1e30*/  HMMA.16816.F32 R136, R8.reuse, R90, R76 ;  /* 0x0000005a0888723c */ /* 0x040ff0000000184c */
[----:B------:R-:W-:Y:S08]  /*1e40*/  HMMA.16816.F32 R140, R8, R112, R72 ;  /* 0x00000070088c723c */ /* 0x000ff00000001848 */
[----:B-1----:R-:W-:Y:S01]  /*1e50*/  HMMA.16816.F32 R8, R32, R64, R16 ;  /* 0x000000402008723c */ /* 0x002fe20000001810 */
[----:B------:R-:W1:Y:S07]  /*1e60*/  LDSM.16.M88.4 R16, [R232+0xe100] ;  /* 0x00e10000e810783b */ /* 0x000e6e0000000200 */
[----:B--2---:R-:W-:Y:S01]  /*1e70*/  HMMA.16816.F32 R48, R28, R60, R12 ;  /* 0x0000003c1c30723c */ /* 0x004fe2000000180c */
[----:B------:R-:W2:Y:S07]  /*1e80*/  LDSM.16.M88.4 R12, [R234+0xc100] ;  /* 0x00c10000ea0c783b */ /* 0x000eae0000000200 */
[C---:B------:R-:W-:Y:S08]  /*1e90*/  HMMA.16816.F32 R104, R40.reuse, R56, R104 ;  /* 0x000000382868723c */ /* 0x040ff00000001868 */
[----:B------:R-:W-:Y:S08]  /*1ea0*/  HMMA.16816.F32 R108, R40, R58, R108 ;  /* 0x0000003a286c723c */ /* 0x000ff0000000186c */
[----:B---3--:R-:W-:Y:S01]  /*1eb0*/  HMMA.16816.F32 R56, R24, R60, R8 ;  /* 0x0000003c1838723c */ /* 0x008fe20000001808 */
[----:B------:R-:W-:Y:S07]  /*1ec0*/  LDSM.16.M88.4 R8, [R236+0xe100] ;  /* 0x00e10000ec08783b */ /* 0x000fee0000000200 */
[----:B------:R-:W-:Y:S01]  /*1ed0*/  HMMA.16816.F32 R72, R20, R52, R48 ;  /* 0x000000341448723c */ /* 0x000fe20000001830 */
[----:B------:R-:W3:Y:S07]  /*1ee0*/  LDSM.16.M88.4 R48, [R224+0x6900] ;  /* 0x00690000e030783b */ /* 0x000eee0000000200 */
[-C--:B------:R-:W-:Y:S08]  /*1ef0*/  HMMA.16816.F32 R68, R36, R66.reuse, R68 ;  /* 0x000000422444723c */ /* 0x080ff00000001844 */
[----:B------:R-:W-:Y:S08]  /*1f00*/  HMMA.16816.F32 R76, R32, R66, R96 ;  /* 0x00000042204c723c */ /* 0x000ff00000001860 */
[----:B-1----:R-:W-:Y:S01]  /*1f10*/  HMMA.16816.F32 R64, R16, R52, R56 ;  /* 0x000000341040723c */ /* 0x002fe20000001838 */
[----:B------:R-:W1:Y:S07]  /*1f20*/  LDSM.16.M88.4 R56, [R235+0x2800] ;  /* 0x00280000eb38783b */ /* 0x000e6e0000000200 */
[----:B------:R-:W-:Y:S08]  /*1f30*/  HMMA.16816.F32 R68, R28, R62, R68 ;  /* 0x0000003e1c44723c */ /* 0x000ff00000001844 */
[----:B--2---:R-:W-:Y:S08]  /*1f40*/  HMMA.16816.F32 R80, R12, R44, R72 ;  /* 0x0000002c0c50723c */ /* 0x004ff00000001848 */
[----:B------:R-:W-:Y:S08]  /*1f50*/  HMMA.16816.F32 R76, R24, R62, R76 ;  /* 0x0000003e184c723c */ /* 0x000ff0000000184c */
[----:B---3--:R-:W-:Y:S08]  /*1f60*/  HMMA.16816.F32 R72, R36, R48, R104 ;  /* 0x000000302448723c */ /* 0x008ff00000001868 */
[----:B------:R-:W-:Y:S01]  /*1f70*/  HMMA.16816.F32 R132, R40, R88, R132 ;  /* 0x000000582884723c */ /* 0x000fe20000001884 */
[----:B------:R-:W-:-:S04]  /*1f80*/  FMUL.FTZ R0, R80, c[0x0][0x320] ;  /* 0x0000c80050007a20 */ /* 0x000fc80000410000 */
[----:B------:R2:W3:Y:S03]  /*1f90*/  MUFU.TANH R156, R0 ;  /* 0x00000000009c7308 */ /* 0x0004e60000002400 */
[C---:B------:R-:W-:Y:S08]  /*1fa0*/  HMMA.16816.F32 R100, R40.reuse, R90, R100 ;  /* 0x0000005a2864723c */ /* 0x040ff00000001864 */
[----:B------:R-:W-:Y:S01]  /*1fb0*/  HMMA.16816.F32 R124, R40, R112, R124 ;  /* 0x00000070287c723c */ /* 0x000fe2000000187c */
[----:B--2---:R-:W-:-:S07]  /*1fc0*/  FMUL.FTZ R0, R81, c[0x0][0x320] ;  /* 0x0000c80051007a20 */ /* 0x004fce0000410000 */
[----:B------:R-:W-:Y:S01]  /*1fd0*/  HMMA.16816.F32 R116, R40, R114, R116 ;  /* 0x000000722874723c */ /* 0x000fe20000001874 */
[----:B------:R-:W2:Y:S01]  /*1fe0*/  LDSM.16.M88.4 R40, [R230+0x6900] ;  /* 0x00690000e628783b */ /* 0x000ea20000000200 */
[----:B------:R4:W1:Y:S06]  /*1ff0*/  MUFU.TANH R151, R0 ;  /* 0x0000000000977308 */ /* 0x00086c0000002400 */
[----:B------:R-:W-:Y:S08]  /*2000*/  HMMA.16816.F32 R84, R8, R44, R64 ;  /* 0x0000002c0854723c */ /* 0x000ff00000001840 */
[----:B------:R-:W-:Y:S01]  /*2010*/  HMMA.16816.F32 R64, R20, R54, R68 ;  /* 0x000000361440723c */ /* 0x000fe20000001844 */
[----:B----4-:R-:W-:-:S04]  /*2020*/  FMUL.FTZ R0, R82, c[0x0][0x320] ;  /* 0x0000c80052007a20 */ /* 0x010fc80000410000 */
[----:B------:R4:W1:Y:S03]  /*2030*/  MUFU.TANH R150, R0 ;  /* 0x0000000000967308 */ /* 0x0008660000002400 */
[----:B------:R-:W-:Y:S08]  /*2040*/  HMMA.16816.F32 R60, R32, R48, R92 ;  /* 0x00000030203c723c */ /* 0x000ff0000000185c */
[----:B------:R-:W-:Y:S01]  /*2050*/  HMMA.16816.F32 R68, R16, R54, R76 ;  /* 0x000000361044723c */ /* 0x000fe2000000184c */
[----:B------:R-:W5:Y:S01]  /*2060*/  LDSM.16.M88.4 R52, [R229+0x2800] ;  /* 0x00280000e534783b */ /* 0x000f620000000200 */
[----:B----4-:R-:W-:-:S06]  /*2070*/  FMUL.FTZ R0, R83, c[0x0][0x320] ;  /* 0x0000c80053007a20 */ /* 0x010fcc0000410000 */
[----:B-1----:R-:W-:Y:S01]  /*2080*/  HMMA.16816.F32 R72, R28, R56, R72 ;  /* 0x000000381c48723c */ /* 0x002fe20000001848 */
[----:B------:R1:W4:Y:S07]  /*2090*/  MUFU.TANH R149, R0 ;  /* 0x0000000000957308 */ /* 0x00032e0000002400 */
[----:B------:R-:W-:Y:S08]  /*20a0*/  HMMA.16816.F32 R76, R12, R46, R64 ;  /* 0x0000002e0c4c723c */ /* 0x000ff00000001840 */
[----:B------:R-:W-:Y:S01]  /*20b0*/  HMMA.16816.F32 R64, R24, R56, R60 ;  /* 0x000000381840723c */ /* 0x000fe2000000183c */
[----:B------:R-:W3:Y:S01]  /*20c0*/  LDSM.16.M88.4 R60, [R224+0x7100] ;  /* 0x00710000e03c783b */ /* 0x000ee20000000200 */
[----:B-1----:R-:W-:-:S04]  /*20d0*/  FMUL.FTZ R0, R84, c[0x0][0x320] ;  /* 0x0000c80054007a20 */ /* 0x002fc80000410000 */
[----:B------:R1:W1:Y:S02]  /*20e0*/  MUFU.TANH R148, R0 ;  /* 0x0000000000947308 */ /* 0x0002640000002400 */
[----:B------:R-:W-:Y:S08]  /*20f0*/  HMMA.16816.F32 R88, R8, R46, R68 ;  /* 0x0000002e0858723c */ /* 0x000ff00000001844 */
[----:B------:R-:W-:Y:S01]  /*2100*/  HMMA.16816.F32 R44, R36, R50, R108 ;  /* 0x00000032242c723c */ /* 0x000fe2000000186c */
[----:B-1----:R-:W-:-:S07]  /*2110*/  FMUL.FTZ R0, R85, c[0x0][0x320] ;  /* 0x0000c80055007a20 */ /* 0x002fce0000410000 */
[----:B--2---:R-:W-:Y:S01]  /*2120*/  HMMA.16816.F32 R68, R20, R40, R72 ;  /* 0x000000281444723c */ /* 0x004fe20000001848 */
[----:B------:R1:W2:Y:S07]  /*2130*/  MUFU.TANH R147, R0 ;  /* 0x0000000000937308 */ /* 0x0002ae0000002400 */
[----:B------:R-:W-:Y:S08]  /*2140*/  HMMA.16816.F32 R72, R32, R50, R120 ;  /* 0x000000322048723c */ /* 0x000ff00000001878 */
[----:B------:R-:W-:Y:S01]  /*2150*/  HMMA.16816.F32 R48, R16, R40, R64 ;  /* 0x000000281030723c */ /* 0x000fe20000001840 */
[----:B-1----:R-:W-:-:S04]  /*2160*/  FMUL.FTZ R0, R86, c[0x0][0x320] ;  /* 0x0000c80056007a20 */ /* 0x002fc80000410000 */
[----:B------:R1:W1:Y:S03]  /*2170*/  MUFU.TANH R146, R0 ;  /* 0x0000000000927308 */ /* 0x0002660000002400 */
[----:B------:R-:W-:Y:S01]  /*2180*/  HMMA.16816.F32 R64, R28, R58, R44 ;  /* 0x0000003a1c40723c */ /* 0x000fe2000000182c */
[----:B------:R-:W2:Y:S01]  /*2190*/  LDSM.16.M88.4 R44, [R235+0x3000] ;  /* 0x00300000eb2c783b */ /* 0x000ea20000000200 */
[----:B-1----:R-:W-:Y:S11]  /*21a0*/  FMUL.FTZ R0, R87, c[0x0][0x320] ;  /* 0x0000c80057007a20 */ /* 0x002ff60000410000 */
[----:B------:R-:W-:Y:S03]  /*21b0*/  @!UPT UIADD3 URZ, URZ, URZ, URZ ;  /* 0x0000003f3f3ff290 */ /* 0x000fe6000fffe03f */
[----:B-----5:R-:W-:Y:S01]  /*21c0*/  HMMA.16816.F32 R80, R8, R52, R48 ;  /* 0x000000340850723c */ /* 0x020fe20000001830 */
[----:B------:R1:W1:Y:S07]  /*21d0*/  MUFU.TANH R115, R0 ;  /* 0x0000000000737308 */ /* 0x00026e0000002400 */
[----:B------:R-:W-:Y:S08]  /*21e0*/  HMMA.16816.F32 R64, R20, R42, R64 ;  /* 0x0000002a1440723c */ /* 0x000ff00000001840 */
[----:B---3--:R-:W-:Y:S01]  /*21f0*/  HMMA.16816.F32 R48, R32, R60, R128 ;  /* 0x0000003c2030723c */ /* 0x008fe20000001880 */
[----:B-1----:R-:W-:-:S04]  /*2200*/  FMUL.FTZ R0, R76, c[0x0][0x320] ;  /* 0x0000c8004c007a20 */ /* 0x002fc80000410000 */
[----:B------:R1:W3:Y:S02]  /*2210*/  MUFU.TANH R145, R0 ;  /* 0x0000000000917308 */ /* 0x0002e40000002400 */
[----:B-1----:R-:W-:-:S06]  /*2220*/  FMUL.FTZ R0, R77, c[0x0][0x320] ;  /* 0x0000c8004d007a20 */ /* 0x002fcc0000410000 */
[----:B------:R1:W1:Y:S02]  /*2230*/  MUFU.TANH R114, R0 ;  /* 0x0000000000727308 */ /* 0x0002640000002400 */
        /* <DEDUP_REMOVED lines=8> */
[----:B-1----:R-:W-:-:S04]  /*22c0*/  FMUL.FTZ R0, R88, c[0x0][0x320] ;  /* 0x0000c80058007a20 */ /* 0x002fc80000410000 */
[----:B------:R1:W1:Y:S11]  /*22d0*/  MUFU.TANH R111, R0 ;  /* 0x00000000006f7308 */ /* 0x0002760000002400 */
[----:B------:R-:W-:Y:S01]  /*22e0*/  HMMA.16816.F32 R68, R16, R42, R68 ;  /* 0x0000002a1044723c */ /* 0x000fe20000001844 */
[----:B------:R-:W3:Y:S01]  /*22f0*/  LDSM.16.M88.4 R40, [R229+0x3000] ;  /* 0x00300000e528783b */ /* 0x000ee20000000200 */
[----:B-1----:R-:W-:-:S06]  /*2300*/  FMUL.FTZ R0, R89, c[0x0][0x320] ;  /* 0x0000c80059007a20 */ /* 0x002fcc0000410000 */
[----:B--2---:R-:W-:Y:S01]  /*2310*/  HMMA.16816.F32 R72, R28, R44, R72 ;  /* 0x0000002c1c48723c */ /* 0x004fe20000001848 */
[----:B------:R1:W2:Y:S11]  /*2320*/  MUFU.TANH R110, R0 ;  /* 0x00000000006e7308 */ /* 0x0002b60000002400 */
[----:B------:R-:W-:Y:S04]  /*2330*/  @!UPT UIADD3 URZ, URZ, URZ, URZ ;  /* 0x0000003f3f3ff290 */ /* 0x000fe8000fffe03f */
[----:B------:R-:W-:Y:S01]  /*2340*/  HMMA.16816.F32 R84, R8, R54, R68 ;  /* 0x000000360854723c */ /* 0x000fe20000001844 */
[----:B-1----:R-:W-:-:S04]  /*2350*/  FMUL.FTZ R0, R90, c[0x0][0x320] ;  /* 0x0000c8005a007a20 */ /* 0x002fc80000410000 */
[----:B------:R1:W1:Y:S03]  /*2360*/  MUFU.TANH R109, R0 ;  /* 0x00000000006d7308 */ /* 0x0002660000002400 */
[----:B-----5:R-:W-:Y:S08]  /*2370*/  HMMA.16816.F32 R68, R20, R56, R72 ;  /* 0x000000381444723c */ /* 0x020ff00000001848 */
[----:B------:R-:W-:Y:S01]  /*2380*/  HMMA.16816.F32 R72, R32, R62, R136 ;  /* 0x0000003e2048723c */ /* 0x000fe20000001888 */
[----:B-1----:R-:W-:-:S04]  /*2390*/  FMUL.FTZ R0, R91, c[0x0][0x320] ;  /* 0x0000c8005b007a20 */ /* 0x002fc80000410000 */
[----:B------:R1:W1:Y:S11]  /*23a0*/  MUFU.TANH R107, R0 ;  /* 0x00000000006b7308 */ /* 0x0002760000002400 */
[----:B------:R-:W-:Y:S08]  /*23b0*/  @!UPT UIADD3 URZ, URZ, URZ, URZ ;  /* 0x0000003f3f3ff290 */ /* 0x000ff0000fffe03f */
[----:B------:R-:W-:Y:S01]  /*23c0*/  HMMA.16816.F32 R72, R24, R46, R72 ;  /* 0x0000002e1848723c */ /* 0x000fe20000001848 */
[----:B-1----:R-:W-:-:S04]  /*23d0*/  FMUL.FTZ R0, R76, c[0x0][0x320] ;  /* 0x0000c8004c007a20 */ /* 0x002fc80000410000 */
[----:B------:R1:W1:Y:S02]  /*23e0*/  MUFU.TANH R108, R0 ;  /* 0x00000000006c7308 */ /* 0x0002640000002400 */
[----:B-1----:R-:W-:Y:S11]  /*23f0*/  FMUL.FTZ R0, R77, c[0x0][0x320] ;  /* 0x0000c8004d007a20 */ /* 0x002ff60000410000 */
[----:B------:R-:W-:Y:S06]  /*2400*/  @!UPT UIADD3 URZ, URZ, URZ, URZ ;  /* 0x0000003f3f3ff290 */ /* 0x000fec000fffe03f */
[----:B------:R-:W-:Y:S01]  /*2410*/  HMMA.16816.F32 R72, R16, R58, R72 ;  /* 0x0000003a1048723c */ /* 0x000fe20000001848 */
[----:B------:R1:W1:Y:S02]  /*2420*/  MUFU.TANH R106, R0 ;  /* 0x00000000006a7308 */ /* 0x0002640000002400 */
[----:B-1----:R-:W-:-:S06]  /*2430*/  FMUL.FTZ R0, R78, c[0x0][0x320] ;  /* 0x0000c8004e007a20 */ /* 0x002fcc0000410000 */
[----:B------:R1:W1:Y:S11]  /*2440*/  MUFU.TANH R105, R0 ;  /* 0x0000000000697308 */ /* 0x0002760000002400 */
[----:B------:R-:W-:Y:S04]  /*2450*/  @!UPT UIADD3 URZ, URZ, URZ, URZ ;  /* 0x0000003f3f3ff290 */ /* 0x000fe8000fffe03f */
[----:B---3--:R-:W-:Y:S01]  /*2460*/  HMMA.16816.F32 R72, R8, R42, R72 ;  /* 0x0000002a0848723c */ /* 0x008fe20000001848 */
[----:B-1----:R-:W-:-:S07]  /*2470*/  FMUL.FTZ R0, R79, c[0x0][0x320] ;  /* 0x0000c8004f007a20 */ /* 0x002fce0000410000 */
[----:B------:R-:W-:Y:S01]  /*2480*/  HMMA.16816.F32 R76, R12, R54, R64 ;  /* 0x000000360c4c723c */ /* 0x000fe20000001840 */
[----:B------:R1:W3:Y:S07]  /*2490*/  MUFU.TANH R104, R0 ;  /* 0x0000000000687308 */ /* 0x0002ee0000002400 */
[----:B------:R-:W-:Y:S01]  /*24a0*/  HMMA.16816.F32 R64, R24, R44, R48 ;  /* 0x0000002c1840723c */ /* 0x000fe20000001830 */
[----:B------:R-:W5:Y:S07]  /*24b0*/  LDSM.16.M88.4 R48, [R224+0x7900] ;  /* 0x00790000e030783b */ /* 0x000f6e0000000200 */
[----:B------:R-:W-:-:S02]  /*24c0*/  FMUL.FTZ R72, R72, c[0x0][0x320] ;  /* 0x0000c80048487a20 */ /* 0x000fc40000410000 */
[----:B------:R-:W-:Y:S02]  /*24d0*/  FMUL.FTZ R73, R73, c[0x0][0x320] ;  /* 0x0000c80049497a20 */ /* 0x000fe40000410000 */
[----:B------:R-:W-:Y:S01]  /*24e0*/  FMUL.FTZ R74, R74, c[0x0][0x320] ;  /* 0x0000c8004a4a7a20 */ /* 0x000fe20000410000 */
[----:B------:R-:W-:Y:S01]  /*24f0*/  HMMA.16816.F32 R52, R36, R62, R100 ;  /* 0x0000003e2434723c */ /* 0x000fe20000001864 */
[----:B------:R-:W2:Y:S01]  /*2500*/  MUFU.TANH R72, R72 ;  /* 0x0000004800487308 */ /* 0x000ea20000002400 */
[----:B-1----:R-:W-:-:S07]  /*2510*/  FMUL.FTZ R0, R80, c[0x0][0x320] ;  /* 0x0000c80050007a20 */ /* 0x002fce0000410000 */
[----:B------:R1:W1:Y:S02]  /*2520*/  MUFU.TANH R99, R0 ;  /* 0x0000000000637308 */ /* 0x0002640000002400 */
[----:B------:R-:W-:Y:S06]  /*2530*/  HMMA.16816.F32 R60, R16, R56, R64 ;  /* 0x00000038103c723c */ /* 0x000fec0000001840 */
[----:B------:R-:W2:Y:S07]  /*2540*/  MUFU.TANH R73, R73 ;  /* 0x0000004900497308 */ /* 0x000eae0000002400 */
[----:B------:R-:W-:Y:S01]  /*2550*/  HMMA.16816.F32 R64, R28, R46, R52 ;  /* 0x0000002e1c40723c */ /* 0x000fe20000001834 */
[----:B-1----:R-:W-:Y:S01]  /*2560*/  FMUL.FTZ R0, R81, c[0x0][0x320] ;  /* 0x0000c80051007a20 */ /* 0x002fe20000410000 */
[----:B------:R-:W1:Y:S01]  /*2570*/  LDSM.16.M88.4 R52, [R235+0x3800] ;  /* 0x00380000eb34783b */ /* 0x000e620000000200 */
[----:B------:R-:W1:Y:S03]  /*2580*/  MUFU.TANH R74, R74 ;  /* 0x0000004a004a7308 */ /* 0x000e660000002400 */
[----:B------:R-:W1:Y:S05]  /*2590*/  LDSM.16.M88.4 R44, [R230+0x7900] ;  /* 0x00790000e62c783b */ /* 0x000e6a0000000200 */
[----:B------:R2:W1:Y:S02]  /*25a0*/  MUFU.TANH R98, R0 ;  /* 0x0000000000627308 */ /* 0x0004640000002400 */
[----:B--2---:R-:W-:-:S06]  /*25b0*/  FMUL.FTZ R0, R82, c[0x0][0x320] ;  /* 0x0000c80052007a20 */ /* 0x004fcc0000410000 */
[----:B------:R2:W1:Y:S02]  /*25c0*/  MUFU.TANH R95, R0 ;  /* 0x00000000005f7308 */ /* 0x0004640000002400 */
[----:B--2---:R-:W-:Y:S02]  /*25d0*/  FMUL.FTZ R0, R83, c[0x0][0x320] ;  /* 0x0000c80053007a20 */ /* 0x004fe40000410000 */
[----:B------:R-:W-:Y:S04]  /*25e0*/  HMMA.16816.F32 R80, R8, R40, R60 ;  /* 0x000000280850723c */ /* 0x000fe8000000183c */
[----:B------:R2:W1:Y:S04]  /*25f0*/  MUFU.TANH R94, R0 ;  /* 0x00000000005e7308 */ /* 0x0004680000002400 */
[----:B------:R-:W-:Y:S08]  /*2600*/  HMMA.16816.F32 R60, R20, R58, R64 ;  /* 0x0000003a143c723c */ /* 0x000ff00000001840 */
[----:B-----5:R-:W-:Y:S01]  /*2610*/  HMMA.16816.F32 R64, R32, R48, R140 ;  /* 0x000000302040723c */ /* 0x020fe2000000188c */
[----:B--2---:R-:W-:-:S04]  /*2620*/  FMUL.FTZ R0, R76, c[0x0][0x320] ;  /* 0x0000c8004c007a20 */ /* 0x004fc80000410000 */
[----:B------:R2:W1:Y:S03]  /*2630*/  MUFU.TANH R96, R0 ;  /* 0x0000000000607308 */ /* 0x0004660000002400 */
[----:B------:R-:W-:Y:S01]  /*2640*/  HMMA.16816.F32 R32, R32, R50, R152 ;  /* 0x000000322020723c */ /* 0x000fe20000001898 */
[----:B--2---:R-:W-:Y:S11]  /*2650*/  FMUL.FTZ R0, R77, c[0x0][0x320] ;  /* 0x0000c8004d007a20 */ /* 0x004ff60000410000 */
[----:B------:R-:W-:Y:S04]  /*2660*/  @!UPT UIADD3 URZ, URZ, URZ, URZ ;  /* 0x0000003f3f3ff290 */ /* 0x000fe8000fffe03f */
[----:B-1----:R-:W-:Y:S01]  /*2670*/  HMMA.16816.F32 R64, R24, R52, R64 ;  /* 0x000000341840723c */ /* 0x002fe20000001840 */
[----:B------:R1:W2:Y:S02]  /*2680*/  MUFU.TANH R97, R0 ;  /* 0x0000000000617308 */ /* 0x0002a40000002400 */
[----:B-1----:R-:W-:-:S06]  /*2690*/  FMUL.FTZ R0, R78, c[0x0][0x320] ;  /* 0x0000c8004e007a20 */ /* 0x002fcc0000410000 */
[----:B------:R1:W1:Y:S02]  /*26a0*/  MUFU.TANH R93, R0 ;  /* 0x00000000005d7308 */ /* 0x0002640000002400 */
[----:B-1----:R-:W-:Y:S02]  /*26b0*/  FMUL.FTZ R0, R79, c[0x0][0x320] ;  /* 0x0000c8004f007a20 */ /* 0x002fe40000410000 */
[----:B------:R-:W-:Y:S04]  /*26c0*/  HMMA.16816.F32 R76, R12, R40, R68 ;  /* 0x000000280c4c723c */ /* 0x000fe80000001844 */
[----:B------:R1:W1:Y:S04]  /*26d0*/  MUFU.TANH R92, R0 ;  /* 0x00000000005c7308 */ /* 0x0002680000002400 */
[----:B------:R-:W-:Y:S01]  /*26e0*/  HMMA.16816.F32 R68, R36, R48, R124 ;  /* 0x000000302444723c */ /* 0x000fe2000000187c */
[----:B-1----:R-:W-:-:S04]  /*26f0*/  FMUL.FTZ R0, R84, c[0x0][0x320] ;  /* 0x0000c80054007a20 */ /* 0x002fc80000410000 */
[----:B------:R1:W1:Y:S11]  /*2700*/  MUFU.TANH R91, R0 ;  /* 0x00000000005b7308 */ /* 0x0002760000002400 */
[----:B------:R-:W-:Y:S08]  /*2710*/  @!UPT UIADD3 URZ, URZ, URZ, URZ ;  /* 0x0000003f3f3ff290 */ /* 0x000ff0000fffe03f */
[----:B------:R-:W-:Y:S01]  /*2720*/  HMMA.16816.F32 R56, R28, R52, R68 ;  /* 0x000000341c38723c */ /* 0x000fe20000001844 */
[----:B-1----:R-:W-:-:S07]  /*2730*/  FMUL.FTZ R0, R85, c[0x0][0x320] ;  /* 0x0000c80055007a20 */ /* 0x002fce0000410000 */
[----:B------:R-:W-:Y:S01]  /*2740*/  HMMA.16816.F32 R68, R12, R42, R60 ;  /* 0x0000002a0c44723c */ /* 0x000fe2000000183c */
[----:B------:R1:W1:Y:S07]  /*2750*/  MUFU.TANH R90, R0 ;  /* 0x00000000005a7308 */ /* 0x00026e0000002400 */
[----:B------:R-:W-:Y:S01]  /*2760*/  HMMA.16816.F32 R60, R36, R50, R116 ;  /* 0x00000032243c723c */ /* 0x000fe20000001874 */
[----:B------:R-:W5:Y:S01]  /*2770*/  LDSM.16.M88.4 R36, [R229+0x3800] ;  /* 0x00380000e524783b */ /* 0x000f620000000200 */
[----:B------:R-:W-:-:S06]  /*2780*/  DEPBAR.LE SB0, 0x0 ;  /* 0x000080000000791a */ /* 0x000fcc0000000000 */
[----:B------:R-:W-:Y:S01]  /*2790*/  HMMA.16816.F32 R56, R20, R44, R56 ;  /* 0x0000002c1438723c */ /* 0x000fe20000001838 */
[----:B-1----:R-:W-:-:S04]  /*27a0*/  FMUL.FTZ R0, R86, c[0x0][0x320] ;  /* 0x0000c80056007a20 */ /* 0x002fc80000410000 */
[----:B------:R1:W1:Y:S03]  /*27b0*/  MUFU.TANH R86, R0 ;  /* 0x0000000000567308 */ /* 0x0002660000002400 */
[----:B------:R-:W-:Y:S01]  /*27c0*/  HMMA.16816.F32 R40, R16, R44, R64 ;  /* 0x0000002c1028723c */ /* 0x000fe20000001840 */
[----:B------:R-:W-:Y:S02]  /*27d0*/  FMUL.FTZ R69, R69, c[0x0][0x320] ;  /* 0x0000c80045457a20 */ /* 0x000fe40000410000 */
[----:B------:R-:W-:Y:S02]  /*27e0*/  FMUL.FTZ R70, R70, c[0x0][0x320] ;  /* 0x0000c80046467a20 */ /* 0x000fe40000410000 */
[----:B------:R-:W-:Y:S02]  /*27f0*/  FMUL.FTZ R71, R71, c[0x0][0x320] ;  /* 0x0000c80047477a20 */ /* 0x000fe40000410000 */
[----:B------:R-:W2:Y:S01]  /*2800*/  MUFU.TANH R69, R69 ;  /* 0x0000004500457308 */ /* 0x000ea20000002400 */
[----:B------:R-:W-:Y:S01]  /*2810*/  HMMA.16816.F32 R28, R28, R54, R60 ;  /* 0x000000361c1c723c */ /* 0x000fe2000000183c */
[----:B-1----:R-:W-:-:S06]  /*2820*/  FMUL.FTZ R0, R87, c[0x0][0x320] ;  /* 0x0000c80057007a20 */ /* 0x002fcc0000410000 */
[----:B------:R-:W1:Y:S01]  /*2830*/  MUFU.TANH R70, R70 ;  /* 0x0000004600467308 */ /* 0x000e620000002400 */
[----:B------:R-:W-:Y:S07]  /*2840*/  HMMA.16816.F32 R52, R24, R54, R32 ;  /* 0x000000361834723c */ /* 0x000fee0000001820 */
[----:B------:R1:W1:Y:S01]  /*2850*/  MUFU.TANH R88, R0 ;  /* 0x0000000000587308 */ /* 0x0002620000002400 */
[----:B-----5:R-:W-:Y:S07]  /*2860*/  HMMA.16816.F32 R56, R12, R36, R56 ;  /* 0x000000240c38723c */ /* 0x020fee0000001838 */
[----:B------:R-:W2:Y:S01]  /*2870*/  MUFU.TANH R71, R71 ;  /* 0x0000004700477308 */ /* 0x000ea20000002400 */
[----:B------:R-:W-:Y:S01]  /*2880*/  HMMA.16816.F32 R20, R20, R46, R28 ;  /* 0x0000002e1414723c */ /* 0x000fe2000000181c */
[----:B-1----:R-:W-:-:S07]  /*2890*/  FMUL.FTZ R0, R76, c[0x0][0x320] ;  /* 0x0000c8004c007a20 */ /* 0x002fce0000410000 */
[----:B------:R-:W-:Y:S01]  /*28a0*/  HMMA.16816.F32 R16, R16, R46, R52 ;  /* 0x0000002e1010723c */ /* 0x000fe20000001834 */
[----:B------:R1:W1:Y:S07]  /*28b0*/  MUFU.TANH R89, R0 ;  /* 0x0000000000597308 */ /* 0x00026e0000002400 */
[----:B------:R-:W-:Y:S01]  /*28c0*/  HMMA.16816.F32 R24, R8, R36, R40 ;  /* 0x000000240818723c */ /* 0x000fe20000001828 */
[----:B------:R-:W-:Y:S02]  /*28d0*/  FMUL.FTZ R56, R56, c[0x0][0x320] ;  /* 0x0000c80038387a20 */ /* 0x000fe40000410000 */
[----:B------:R-:W-:-:S02]  /*28e0*/  FMUL.FTZ R57, R57, c[0x0][0x320] ;  /* 0x0000c80039397a20 */ /* 0x000fc40000410000 */
[----:B------:R-:W-:Y:S02]  /*28f0*/  FMUL.FTZ R58, R58, c[0x0][0x320] ;  /* 0x0000c8003a3a7a20 */ /* 0x000fe40000410000 */
[----:B------:R-:W2:Y:S01]  /*2900*/  MUFU.TANH R56, R56 ;  /* 0x0000003800387308 */ /* 0x000ea20000002400 */
[----:B------:R-:W-:Y:S01]  /*2910*/  HMMA.16816.F32 R12, R12, R38, R20 ;  /* 0x000000260c0c723c */ /* 0x000fe20000001814 */
[----:B-1----:R-:W-:-:S06]  /*2920*/  FMUL.FTZ R0, R77, c[0x0][0x320] ;  /* 0x0000c8004d007a20 */ /* 0x002fcc0000410000 */
[----:B------:R1:W1:Y:S01]  /*2930*/  MUFU.TANH R87, R0 ;  /* 0x0000000000577308 */ /* 0x0002620000002400 */
[----:B------:R-:W-:Y:S07]  /*2940*/  HMMA.16816.F32 R8, R8, R38, R16 ;  /* 0x000000260808723c */ /* 0x000fee0000001810 */
[----:B------:R-:W2:Y:S01]  /*2950*/  MUFU.TANH R57, R57 ;  /* 0x0000003900397308 */ /* 0x000ea20000002400 */
[----:B------:R-:W-:Y:S02]  /*2960*/  FMUL.FTZ R24, R24, c[0x0][0x320] ;  /* 0x0000c80018187a20 */ /* 0x000fe40000410000 */
[----:B------:R-:W-:-:S02]  /*2970*/  FMUL.FTZ R25, R25, c[0x0][0x320] ;  /* 0x0000c80019197a20 */ /* 0x000fc40000410000 */
[----:B------:R-:W-:Y:S02]  /*2980*/  FMUL.FTZ R26, R26, c[0x0][0x320] ;  /* 0x0000c8001a1a7a20 */ /* 0x000fe40000410000 */
[----:B------:R-:W-:Y:S01]  /*2990*/  FMUL.FTZ R27, R27, c[0x0][0x320] ;  /* 0x0000c8001b1b7a20 */ /* 0x000fe20000410000 */
[----:B------:R-:W2:Y:S01]  /*29a0*/  MUFU.TANH R58, R58 ;  /* 0x0000003a003a7308 */ /* 0x000ea20000002400 */
[----:B-1----:R-:W-:Y:S02]  /*29b0*/  FMUL.FTZ R0, R78, c[0x0][0x320] ;  /* 0x0000c8004e007a20 */ /* 0x002fe40000410000 */
[----:B------:R-:W-:Y:S02]  /*29c0*/  FMUL.FTZ R12, R12, c[0x0][0x320] ;  /* 0x0000c8000c0c7a20 */ /* 0x000fe40000410000 */
[----:B------:R-:W-:Y:S02]  /*29d0*/  FMUL.FTZ R13, R13, c[0x0][0x320] ;  /* 0x0000c8000d0d7a20 */ /* 0x000fe40000410000 */
[----:B------:R-:W-:Y:S01]  /*29e0*/  FMUL.FTZ R14, R14, c[0x0][0x320] ;  /* 0x0000c8000e0e7a20 */ /* 0x000fe20000410000 */
[----:B------:R1:W1:Y:S01]  /*29f0*/  MUFU.TANH R85, R0 ;  /* 0x0000000000557308 */ /* 0x0002620000002400 */
[----:B------:R-:W-:-:S02]  /*2a00*/  FMUL.FTZ R15, R15, c[0x0][0x320] ;  /* 0x0000c8000f0f7a20 */ /* 0x000fc40000410000 */
[----:B------:R-:W-:Y:S02]  /*2a10*/  FMUL.FTZ R8, R8, c[0x0][0x320] ;  /* 0x0000c80008087a20 */ /* 0x000fe40000410000 */
[----:B------:R-:W-:Y:S02]  /*2a20*/  FMUL.FTZ R9, R9, c[0x0][0x320] ;  /* 0x0000c80009097a20 */ /* 0x000fe40000410000 */
[----:B------:R-:W-:Y:S01]  /*2a30*/  FMUL.FTZ R10, R10, c[0x0][0x320] ;  /* 0x0000c8000a0a7a20 */ /* 0x000fe20000410000 */
[----:B------:R-:W2:Y:S01]  /*2a40*/  MUFU.TANH R49, R24 ;  /* 0x0000001800317308 */ /* 0x000ea20000002400 */
[----:B------:R-:W-:Y:S02]  /*2a50*/  FMUL.FTZ R11, R11, c[0x0][0x320] ;  /* 0x0000c8000b0b7a20 */ /* 0x000fe40000410000 */
[----:B-1----:R-:W-:-:S05]  /*2a60*/  FMUL.FTZ R0, R79, c[0x0][0x320] ;  /* 0x0000c8004f007a20 */ /* 0x002fca0000410000 */
[----:B------:R-:W1:Y:S08]  /*2a70*/  MUFU.TANH R50, R25 ;  /* 0x0000001900327308 */ /* 0x000e700000002400 */
[----:B------:R5:W1:Y:S08]  /*2a80*/  MUFU.TANH R84, R0 ;  /* 0x0000000000547308 */ /* 0x000a700000002400 */
[----:B------:R-:W1:Y:S01]  /*2a90*/  MUFU.TANH R52, R26 ;  /* 0x0000001a00347308 */ /* 0x000e620000002400 */
[----:B-----5:R-:W-:-:S07]  /*2aa0*/  FMUL.FTZ R0, R80, c[0x0][0x320] ;  /* 0x0000c80050007a20 */ /* 0x020fce0000410000 */
        /* <DEDUP_REMOVED lines=17> */
[----:B------:R5:W1:Y:S02]  /*2bc0*/  MUFU.TANH R68, R0 ;  /* 0x0000000000447308 */ /* 0x000a640000002400 */
[----:B-----5:R-:W-:-:S06]  /*2bd0*/  FMUL.FTZ R0, R75, c[0x0][0x320] ;  /* 0x0000c8004b007a20 */ /* 0x020fcc0000410000 */
[----:B------:R5:W1:Y:S02]  /*2be0*/  MUFU.TANH R48, R0 ;  /* 0x0000000000307308 */ /* 0x000a640000002400 */
[----:B-----5:R-:W-:-:S06]  /*2bf0*/  FMUL.FTZ R0, R59, c[0x0][0x320] ;  /* 0x0000c8003b007a20 */ /* 0x020fcc0000410000 */
[----:B------:R5:W1:Y:S02]  /*2c00*/  MUFU.TANH R41, R0 ;  /* 0x0000000000297308 */ /* 0x000a640000002400 */
[----:B-----5:R-:W-:Y:S01]  /*2c10*/  IADD3 R0, R158, R157, RZ ;  /* 0x0000009d9e007210 */ /* 0x020fe20007ffe0ff */
[----:B------:R-:W-:Y:S06]  /*2c20*/  BAR.SYNC.DEFER_BLOCKING 0x0 ;  /* 0x0000000000007b1d */ /* 0x000fec0000010000 */
[----:B------:R-:W-:Y:S05]  /*2c30*/  @!P1 BRA `(.L_x_644) ;  /* 0x0000025000009947 */ /* 0x000fea0003800000 */
[----:B-1234-:R-:W-:-:S04]  /*2c40*/  ULEA.HI.SX32 UR5, UR18, 0xfffffffe, 0x1a ;  /* 0xfffffffe12057891 */ /* 0x01efc8000f8fd23f */
[----:B------:R-:W-:Y:S02]  /*2c50*/  USHF.R.S32.HI UR4, URZ, 0x1f, UR5 ;  /* 0x0000001f3f047899 */ /* 0x000fe40008011405 */
[----:B------:R-:W-:Y:S01]  /*2c60*/  UIMAD UR9, UR9, UR5, URZ ;  /* 0x00000005090972a4 */ /* 0x000fe2000f8e023f */
[----:B------:R-:W-:Y:S01]  /*2c70*/  IMAD.WIDE.U32 R8, R159, UR5, R162 ;  /* 0x000000059f087c25 */ /* 0x000fe2000f8e00a2 */
[----:B------:R-:W-:Y:S02]  /*2c80*/  USHF.L.U32 UR5, UR6, 0x5, URZ ;  /* 0x0000000506057899 */ /* 0x000fe4000800063f */
[----:B------:R-:W-:Y:S02]  /*2c90*/  UIMAD UR4, UR4, UR10, UR9 ;  /* 0x0000000a040472a4 */ /* 0x000fe4000f8e0209 */
[----:B------:R-:W-:Y:S01]  /*2ca0*/  LEA R6, P2, R8, c[0x0][0x1c8], 0x1 ;  /* 0x0000720008067a11 */ /* 0x000fe200078408ff */
[----:B------:R-:W-:Y:S01]  /*2cb0*/  USHF.L.U64.HI UR6, UR6, 0x5, UR7 ;  /* 0x0000000506067899 */ /* 0x000fe20008010207 */
[----:B------:R-:W-:Y:S01]  /*2cc0*/  IMAD.U32 R14, RZ, RZ, UR5 ;  /* 0x00000005ff0e7e24 */ /* 0x000fe2000f8e00ff */
[----:B------:R-:W-:Y:S01]  /*2cd0*/  UIADD3 UR7, UP0, UR20, 0x80, URZ ;  /* 0x0000008014077890 */ /* 0x000fe2000ff1e03f */
[----:B------:R-:W-:-:S03]  /*2ce0*/  IADD3 R3, R9, UR4, RZ ;  /* 0x0000000409037c10 */ /* 0x000fc6000fffe0ff */
[----:B------:R-:W-:Y:S01]  /*2cf0*/  UIADD3.X UR4, URZ, UR14, URZ, UP0, !UPT ;  /* 0x0000000e3f047290 */ /* 0x000fe200087fe43f */
[----:B------:R-:W-:Y:S01]  /*2d00*/  LEA.HI.X R7, R8, c[0x0][0x1cc], R3, 0x1, P2 ;  /* 0x0000730008077a11 */ /* 0x000fe200010f0c03 */
[----:B------:R-:W-:Y:S01]  /*2d10*/  IMAD.SHL.U32 R3, R160, 0x2, RZ ;  /* 0x00000002a0037824 */ /* 0x000fe200078e00ff */
[----:B------:R-:W-:Y:S02]  /*2d20*/  IADD3 R8, P5, R6, UR5, RZ ;  /* 0x0000000506087c10 */ /* 0x000fe4000ffbe0ff */
[----:B------:R-:W-:Y:S02]  /*2d30*/  IADD3 R14, P4, P2, R14, 0x80, R6 ;  /* 0x000000800e0e7810 */ /* 0x000fe40007a9e006 */
        /* <DEDUP_REMOVED lines=12> */
[C---:B------:R-:W-:Y:S02]  /*2e00*/  IADD3 R10, P4, R6.reuse, UR5, RZ ;  /* 0x00000005060a7c10 */ /* 0x040fe4000ff9e0ff */
[----:B------:R-:W-:Y:S02]  /*2e10*/  IADD3.X R7, R9, UR6, RZ, P6, !PT ;  /* 0x0000000609077c10 */ /* 0x000fe4000b7fe4ff */
[----:B--2---:R-:W-:Y:S02]  /*2e20*/  IADD3 R8, P2, R6, UR7, RZ ;  /* 0x0000000706087c10 */ /* 0x004fe4000ff5e0ff */
[C---:B------:R-:W-:Y:S01]  /*2e30*/  IADD3.X R11, R7.reuse, UR6, RZ, P4, !PT ;  /* 0x00000006070b7c10 */ /* 0x040fe2000a7fe4ff */
[----:B------:R3:W-:Y:S01]  /*2e40*/  LDGSTS.E.BYPASS.LTC128B.128 [R3+0x5100], [R6.64], !P3 ;  /* 0x0510000006037fae */ /* 0x0007e2000d901d56 */
[----:B------:R-:W-:-:S03]  /*2e50*/  IADD3.X R9, R7, UR4, RZ, P2, !PT ;  /* 0x0000000407097c10 */ /* 0x000fc600097fe4ff */
[----:B------:R3:W-:Y:S04]  /*2e60*/  LDGSTS.E.BYPASS.LTC128B.128 [R3+0x7100], [R12.64], !P0 ;  /* 0x071000000c037fae */ /* 0x0007e8000c101d56 */
[----:B------:R3:W-:Y:S04]  /*2e70*/  LDGSTS.E.BYPASS.LTC128B.128 [R3+0x5900], [R10.64], !P3 ;  /* 0x059000000a037fae */ /* 0x0007e8000d901d56 */
[----:B------:R3:W-:Y:S02]  /*2e80*/  LDGSTS.E.BYPASS.LTC128B.128 [R3+0x7900], [R8.64], !P0 ;  /* 0x0790000008037fae */ /* 0x0007e4000c101d56 */
.L_x_644:
[----:B-1234-:R-:W-:Y:S01]  /*2e90*/  SHF.R.S32.HI R3, RZ, 0x1f, R144 ;  /* 0x0000001fff037819 */ /* 0x01efe20000011490 */
[----:B------:R-:W-:Y:S01]  /*2ea0*/  STL [R1+0x78], R235 ;  /* 0x000078eb01007387 */ /* 0x000fe20000100800 */
[----:B------:R-:W-:Y:S01]  /*2eb0*/  UIMAD UR8, UR13, -0x40, UR8 ;  /* 0xffffffc00d0878a4 */ /* 0x000fe2000f8e0208 */
[----:B------:R-:W-:Y:S01]  /*2ec0*/  IMAD.SHL.U32 R225, R0, 0x2, RZ ;  /* 0x0000000200e17824 */ /* 0x000fe200078e00ff */
[----:B------:R-:W-:Y:S01]  /*2ed0*/  LEA.HI R5, R3, R144, RZ, 0x2 ;  /* 0x0000009003057211 */ /* 0x000fe200078f10ff */
[----:B------:R-:W-:Y:S02]  /*2ee0*/  STL [R1+0x74], R234 ;  /* 0x000074ea01007387 */ /* 0x000fe40000100800 */
[----:B------:R-:W-:Y:S01]  /*2ef0*/  IMAD R228, R2, 0x2, R225 ;  /* 0x0000000202e47824 */ /* 0x000fe200078e02e1 */
[----:B------:R-:W-:Y:S01]  /*2f00*/  LOP3.LUT R3, R5, 0x7ffffffc, RZ, 0xc0, !PT ;  /* 0x7ffffffc05037812 */ /* 0x000fe200078ec0ff */
[----:B------:R-:W-:Y:S01]  /*2f10*/  STL [R1+0x70], R233 ;  /* 0x000070e901007387 */ /* 0x000fe20000100800 */
[----:B------:R-:W-:-:S03]  /*2f20*/  LEA R226, R4, R225, 0x1 ;  /* 0x000000e104e27211 */ /* 0x000fc600078e08ff */
[----:B------:R-:W-:Y:S01]  /*2f30*/  STL [R1+0x6c], R232 ;  /* 0x00006ce801007387 */ /* 0x000fe20000100800 */
[----:B------:R-:W-:Y:S02]  /*2f40*/  IMAD.IADD R3, R144, 0x1, -R3 ;  /* 0x0000000190037824 */ /* 0x000fe400078e0a03 */
[----:B------:R-:W-:Y:S01]  /*2f50*/  IMAD R227, R2, 0x2, R226 ;  /* 0x0000000202e37824 */ /* 0x000fe200078e02e2 */
[----:B------:R-:W-:Y:S04]  /*2f60*/  STL [R1+0x68], R231 ;  /* 0x000068e701007387 */ /* 0x000fe80000100800 */
[----:B------:R-:W-:Y:S04]  /*2f70*/  STL [R1+0x64], R230 ;  /* 0x000064e601007387 */ /* 0x000fe80000100800 */
[----:B------:R-:W-:Y:S04]  /*2f80*/  STL [R1+0x60], R229 ;  /* 0x000060e501007387 */ /* 0x000fe80000100800 */
[----:B------:R-:W-:Y:S04]  /*2f90*/  STL [R1+0x5c], R224 ;  /* 0x00005ce001007387 */ /* 0x000fe80000100800 */
[----:B------:R1:W-:Y:S04]  /*2fa0*/  STL [R1+0x58], R5 ;  /* 0x0000580501007387 */ /* 0x0003e80000100800 */
[----:B------:R-:W-:Y:S04]  /*2fb0*/  LDSM.16.MT88.4 R64, [R226+0x2100] ;  /* 0x00210000e240783b */ /* 0x000fe80000004200 */
[----:B------:R-:W-:Y:S04]  /*2fc0*/  LDSM.16.MT88.4 R60, [R225+0x900] ;  /* 0x00090000e13c783b */ /* 0x000fe80000004200 */
[----:B------:R-:W-:Y:S04]  /*2fd0*/  LDSM.16.MT88.4 R80, [R227+0x2900] ;  /* 0x00290000e350783b */ /* 0x000fe80000004200 */
[----:B------:R-:W0:Y:S01]  /*2fe0*/  LDGDEPBAR ;  /* 0x00000000000079af */ /* 0x000e220000000000 */
        /* <DEDUP_REMOVED lines=61> */
[----:B------:R-:W-:-:S02]  /*33c0*/  FSEL R133, R69, -INF , P2 ;  /* 0xff80000045857808 */ /* 0x000fc40001000000 */
[----:B------:R-:W-:Y:S02]  /*33d0*/  FMNMX.FTZ R136, R137, R136, !PT ;  /* 0x0000008889887209 */ /* 0x000fe40007810000 */
        /* <DEDUP_REMOVED lines=9> */
[----:B------:R-:W-:Y:S01]  /*3470*/  FSEL R166, R84, -INF , P5 ;  /* 0xff80000054a67808 */ /* 0x000fe20002800000 */
[----:B------:R-:W-:Y:S01]  /*3480*/  LDSM.16.MT88.4 R76, [R228+0x100] ;  /* 0x00010000e44c783b */ /* 0x000fe20000004200 */
[----:B------:R-:W-:-:S02]  /*3490*/  ISETP.GT.AND P5, PT, R3, 0x38, PT ;  /* 0x000000380300780c */ /* 0x000fc40003fa4270 */
[----:B------:R-:W-:Y:S01]  /*34a0*/  FSEL R248, R57, -INF , P6 ;  /* 0xff80000039f87808 */ /* 0x000fe20003000000 */
[----:B------:R-:W-:Y:S01]  /*34b0*/  LDSM.16.MT88.4 R84, [R228+0x2900] ;  /* 0x00290000e454783b */ /* 0x000fe20000004200 */
[----:B------:R-:W-:Y:S02]  /*34c0*/  FMNMX.FTZ R136, R175, R136, !PT ;  /* 0x00000088af887209 */ /* 0x000fe40007810000 */
[----:B------:R-:W-:Y:S02]  /*34d0*/  ISETP.GT.AND P4, PT, R3, 0x39, PT ;  /* 0x000000390300780c */ /* 0x000fe40003f84270 */
[----:B------:R-:W-:Y:S02]  /*34e0*/  FSEL R204, R21, -INF , P5 ;  /* 0xff80000015cc7808 */ /* 0x000fe40002800000 */
[----:B------:R-:W-:Y:S02]  /*34f0*/  FMNMX.FTZ R136, R248, R136, !PT ;  /* 0x00000088f8887209 */ /* 0x000fe40007810000 */
[----:B------:R-:W-:-:S02]  /*3500*/  FSEL R206, R19, -INF , P4 ;  /* 0xff80000013ce7808 */ /* 0x000fc40002000000 */
[----:B------:R-:W-:Y:S02]  /*3510*/  FMNMX.FTZ R136, R204, R136, !PT ;  /* 0x00000088cc887209 */ /* 0x000fe40007810000 */
[----:B------:R-:W-:Y:S02]  /*3520*/  FSEL R170, R48, -INF , P2 ;  /* 0xff80000030aa7808 */ /* 0x000fe40001000000 */
[----:B------:R-:W-:Y:S02]  /*3530*/  FMNMX.FTZ R136, R206, R136, !PT ;  /* 0x00000088ce887209 */ /* 0x000fe40007810000 */
[----:B------:R-:W-:Y:S02]  /*3540*/  FSEL R165, R73, -INF , P2 ;  /* 0xff80000049a57808 */ /* 0x000fe40001000000 */
[----:B------:R-:W-:Y:S01]  /*3550*/  FSEL R132, R71, -INF , P2 ;  /* 0xff80000047847808 */ /* 0x000fe20001000000 */
[----:B------:R-:W1:Y:S01]  /*3560*/  SHFL.BFLY PT, R5, R136, 0x2, 0x1f ;  /* 0x0c401f0088057f89 */ /* 0x000e6200000e0000 */
[----:B------:R-:W-:-:S02]  /*3570*/  FSEL R219, R41, -INF , P6 ;  /* 0xff80000029db7808 */ /* 0x000fc40003000000 */
[----:B------:R-:W-:Y:S01]  /*3580*/  FSEL R218, R35, -INF , P5 ;  /* 0xff80000023da7808 */ /* 0x000fe20002800000 */
[----:B------:R-:W-:Y:S01]  /*3590*/  LDSM.16.MT88.4 R72, [R227+0x100] ;  /* 0x00010000e348783b */ /* 0x000fe20000004200 */
[----:B------:R-:W-:Y:S02]  /*35a0*/  FSEL R252, R34, -INF , P4 ;  /* 0xff80000022fc7808 */ /* 0x000fe40002000000 */
[----:B------:R-:W-:Y:S01]  /*35b0*/  FMNMX.FTZ R134, R25, R26, !PT ;  /* 0x0000001a19867209 */ /* 0x000fe20007810000 */
[----:B------:R-:W-:Y:S01]  /*35c0*/  LDSM.16.MT88.4 R68, [R225+0x2100] ;  /* 0x00210000e144783b */ /* 0x000fe20000004200 */
[----:B------:R-:W-:Y:S02]  /*35d0*/  FSEL R246, R50, -INF , P6 ;  /* 0xff80000032f67808 */ /* 0x000fe40003000000 */
[----:B------:R-:W-:Y:S02]  /*35e0*/  FMNMX.FTZ R134, R27, R134, !PT ;  /* 0x000000861b867209 */ /* 0x000fe40007810000 */
[----:B------:R-:W-:-:S02]  /*35f0*/  FSEL R245, R39, -INF , P5 ;  /* 0xff80000027f57808 */ /* 0x000fc40002800000 */
[----:B------:R-:W-:Y:S02]  /*3600*/  FMNMX.FTZ R134, R28, R134, !PT ;  /* 0x000000861c867209 */ /* 0x000fe40007810000 */
[----:B------:R-:W-:Y:S02]  /*3610*/  FSEL R244, R40, -INF , P4 ;  /* 0xff80000028f47808 */ /* 0x000fe40002000000 */
[----:B------:R-:W-:Y:S02]  /*3620*/  FMNMX.FTZ R134, R33, R134, !PT ;  /* 0x0000008621867209 */ /* 0x000fe40007810000 */
[----:B------:R-:W-:Y:S02]  /*3630*/  FSEL R221, R51, -INF , P6 ;  /* 0xff80000033dd7808 */ /* 0x000fe40003000000 */
[----:B------:R-:W-:Y:S02]  /*3640*/  FMNMX.FTZ R134, R36, R134, !PT ;  /* 0x0000008624867209 */ /* 0x000fe40007810000 */
[----:B-1----:R-:W-:-:S02]  /*3650*/  FMNMX.FTZ R136, R136, R5, !PT ;  /* 0x0000000588887209 */ /* 0x002fc40007810000 */
[----:B------:R-:W-:Y:S02]  /*3660*/  FMNMX.FTZ R134, R37, R134, !PT ;  /* 0x0000008625867209 */ /* 0x000fe40007810000 */
[----:B------:R-:W-:Y:S01]  /*3670*/  FSEL R220, R43, -INF , P5 ;  /* 0xff8000002bdc7808 */ /* 0x000fe20002800000 */
[----:B------:R-:W1:Y:S01]  /*3680*/  SHFL.BFLY PT, R5, R136, 0x1, 0x1f ;  /* 0x0c201f0088057f89 */ /* 0x000e6200000e0000 */
[----:B------:R-:W-:Y:S02]  /*3690*/  FMNMX.FTZ R134, R38, R134, !PT ;  /* 0x0000008626867209 */ /* 0x000fe40007810000 */
[----:B------:R-:W-:Y:S02]  /*36a0*/  FSEL R203, R42, -INF , P4 ;  /* 0xff8000002acb7808 */ /* 0x000fe40002000000 */
[----:B------:R-:W-:Y:S01]  /*36b0*/  FMNMX.FTZ R134, R171, R134, !PT ;  /* 0x00000086ab867209 */ /* 0x000fe20007810000 */
[----:B------:R-:W-:Y:S03]  /*36c0*/  LDSM.16.MT88.4 R40, [R225+0x100] ;  /* 0x00010000e128783b */ /* 0x000fe60000004200 */
[----:B------:R-:W-:-:S04]  /*36d0*/  FMNMX.FTZ R134, R169, R134, !PT ;  /* 0x00000086a9867209 */ /* 0x000fc80007810000 */
[----:B------:R-:W-:-:S04]  /*36e0*/  FMNMX.FTZ R134, R168, R134, !PT ;  /* 0x00000086a8867209 */ /* 0x000fc80007810000 */
[----:B------:R-:W-:Y:S02]  /*36f0*/  FMNMX.FTZ R134, R165, R134, !PT ;  /* 0x00000086a5867209 */ /* 0x000fe40007810000 */
[----:B-1----:R-:W-:Y:S02]  /*3700*/  FMNMX.FTZ R136, R136, R5, !PT ;  /* 0x0000000588887209 */ /* 0x002fe40007810000 */
[----:B------:R-:W-:Y:S02]  /*3710*/  FMNMX.FTZ R5, R14, R15, !PT ;  /* 0x0000000f0e057209 */ /* 0x000fe40007810000 */
[C---:B------:R-:W-:Y:S01]  /*3720*/  FSETP.NEU.FTZ.AND P2, PT, R136.reuse, -INF , PT ;  /* 0xff8000008800780b */ /* 0x040fe20003f5d000 */
[----:B------:R-:W-:Y:S01]  /*3730*/  FMUL.FTZ R22, R136, c[0x0][0x2d0] ;  /* 0x0000b40088167a20 */ /* 0x000fe20000410000 */
[----:B------:R-:W-:-:S04]  /*3740*/  FMNMX.FTZ R5, R16, R5, !PT ;  /* 0x0000000510057209 */ /* 0x000fc80007810000 */
[----:B------:R-:W-:Y:S02]  /*3750*/  FMNMX.FTZ R5, R17, R5, !PT ;  /* 0x0000000511057209 */ /* 0x000fe40007810000 */
[----:B------:R-:W-:Y:S02]  /*3760*/  FSEL R22, R22, RZ, P2 ;  /* 0x000000ff16167208 */ /* 0x000fe40001000000 */
[----:B------:R-:W-:Y:S02]  /*3770*/  FMNMX.FTZ R5, R18, R5, !PT ;  /* 0x0000000512057209 */ /* 0x000fe40007810000 */
[----:B------:R-:W-:Y:S02]  /*3780*/  ISETP.GT.AND P2, PT, R3, 0x30, PT ;  /* 0x000000300300780c */ /* 0x000fe40003f44270 */
[----:B------:R-:W-:Y:S02]  /*3790*/  FMNMX.FTZ R5, R20, R5, !PT ;  /* 0x0000000514057209 */ /* 0x000fe40007810000 */
[----:B------:R-:W-:-:S02]  /*37a0*/  FSEL R205, R58, -INF , P2 ;  /* 0xff8000003acd7808 */ /* 0x000fc40001000000 */
[----:B------:R-:W-:Y:S01]  /*37b0*/  FMNMX.FTZ R5, R24, R5, !PT ;  /* 0x0000000518057209 */ /* 0x000fe20007810000 */
[----:B------:R-:W-:Y:S01]  /*37c0*/  LDSM.16.MT88.4 R56, [R228+0x900] ;  /* 0x00090000e438783b */ /* 0x000fe20000004200 */
[----:B------:R-:W-:Y:S02]  /*37d0*/  FSEL R247, R49, -INF , P2 ;  /* 0xff80000031f77808 */ /* 0x000fe40001000000 */
[----:B------:R-:W-:Y:S01]  /*37e0*/  FMNMX.FTZ R5, R23, R5, !PT ;  /* 0x0000000517057209 */ /* 0x000fe20007810000 */
[----:B------:R-:W-:Y:S01]  /*37f0*/  LDSM.16.MT88.4 R48, [R225+0x2900] ;  /* 0x00290000e130783b */ /* 0x000fe20000004200 */
[----:B------:R-:W-:Y:S02]  /*3800*/  FMNMX.FTZ R134, R247, R134, !PT ;  /* 0x00000086f7867209 */ /* 0x000fe40007810000 */
[----:B------:R-:W-:Y:S01]  /*3810*/  FMNMX.FTZ R3, R167, R5, !PT ;  /* 0x00000005a7037209 */ /* 0x000fe20007810000 */
[----:B------:R-:W-:Y:S01]  /*3820*/  FFMA.FTZ R5, R6, c[0x0][0x2d0], -R22 ;  /* 0x0000b40006057a23 */ /* 0x000fe20000010816 */
[----:B------:R-:W-:-:S02]  /*3830*/  FMNMX.FTZ R6, R29, R30, !PT ;  /* 0x0000001e1d067209 */ /* 0x000fc40007810000 */
[----:B------:R-:W-:Y:S01]  /*3840*/  FMNMX.FTZ R3, R166, R3, !PT ;  /* 0x00000003a6037209 */ /* 0x000fe20007810000 */
[----:B------:R1:W-:Y:S01]  /*3850*/  MUFU.EX2 R230, R5 ;  /* 0x0000000500e67308 */ /* 0x0003e20000000800 */
[----:B------:R-:W-:Y:S02]  /*3860*/  FMNMX.FTZ R134, R246, R134, !PT ;  /* 0x00000086f6867209 */ /* 0x000fe40007810000 */
[----:B------:R-:W-:Y:S02]  /*3870*/  FMNMX.FTZ R3, R138, R3, !PT ;  /* 0x000000038a037209 */ /* 0x000fe40007810000 */
[----:B------:R-:W-:Y:S02]  /*3880*/  FMNMX.FTZ R134, R245, R134, !PT ;  /* 0x00000086f5867209 */ /* 0x000fe40007810000 */
[----:B------:R-:W-:Y:S02]  /*3890*/  FMNMX.FTZ R3, R132, R3, !PT ;  /* 0x0000000384037209 */ /* 0x000fe40007810000 */
[----:B------:R-:W-:-:S02]  /*38a0*/  FMNMX.FTZ R134, R244, R134, !PT ;  /* 0x00000086f4867209 */ /* 0x000fc40007810000 */
[----:B------:R-:W-:Y:S02]  /*38b0*/  FMNMX.FTZ R3, R205, R3, !PT ;  /* 0x00000003cd037209 */ /* 0x000fe40007810000 */
[----:B------:R-:W-:Y:S02]  /*38c0*/  FSEL R222, R52, -INF , P2 ;  /* 0xff80000034de7808 */ /* 0x000fe40001000000 */
[----:B------:R-:W-:Y:S02]  /*38d0*/  FMNMX.FTZ R3, R219, R3, !PT ;  /* 0x00000003db037209 */ /* 0x000fe40007810000 */
[----:B-1----:R-:W-:Y:S01]  /*38e0*/  FMNMX.FTZ R5, R31, R6, !PT ;  /* 0x000000061f057209 */ /* 0x002fe20007810000 */
[----:B------:R-:W-:Y:S01]  /*38f0*/  FFMA.FTZ R6, R7, c[0x0][0x2d0], -R22 ;  /* 0x0000b40007067a23 */ /* 0x000fe20000010816 */
[----:B------:R-:W-:-:S03]  /*3900*/  FMNMX.FTZ R3, R218, R3, !PT ;  /* 0x00000003da037209 */ /* 0x000fc60007810000 */
[----:B------:R1:W2:Y:S01]  /*3910*/  MUFU.EX2 R229, R6 ;  /* 0x0000000600e57308 */ /* 0x0002a20000000800 */
[----:B------:R-:W-:-:S05]  /*3920*/  FMNMX.FTZ R3, R252, R3, !PT ;  /* 0x00000003fc037209 */ /* 0x000fca0007810000 */
[----:B------:R-:W3:Y:S04]  /*3930*/  SHFL.BFLY PT, R135, R3, 0x2, 0x1f ;  /* 0x0c401f0003877f89 */ /* 0x000ee800000e0000 */
[----:B-1----:R-:W1:Y:S01]  /*3940*/  SHFL.BFLY PT, R6, R134, 0x2, 0x1f ;  /* 0x0c401f0086067f89 */ /* 0x002e6200000e0000 */
[----:B---3--:R-:W-:Y:S02]  /*3950*/  FMNMX.FTZ R135, R3, R135, !PT ;  /* 0x0000008703877209 */ /* 0x008fe40007810000 */
[----:B------:R-:W-:-:S03]  /*3960*/  FMNMX.FTZ R3, R32, R5, !PT ;  /* 0x0000000520037209 */ /* 0x000fc60007810000 */
[----:B------:R-:W3:Y:S01]  /*3970*/  SHFL.BFLY PT, R7, R135, 0x1, 0x1f ;  /* 0x0c201f0087077f89 */ /* 0x000ee200000e0000 */
[----:B------:R-:W-:Y:S01]  /*3980*/  FMNMX.FTZ R5, R44, R3, !PT ;  /* 0x000000032c057209 */ /* 0x000fe20007810000 */
[----:B------:R-:W-:-:S03]  /*3990*/  FFMA.FTZ R3, R8, c[0x0][0x2d0], -R22 ;  /* 0x0000b40008037a23 */ /* 0x000fc60000010816 */
[----:B------:R-:W-:Y:S01]  /*39a0*/  FMNMX.FTZ R5, R45, R5, !PT ;  /* 0x000000052d057209 */ /* 0x000fe20007810000 */
[----:B------:R4:W-:Y:S01]  /*39b0*/  MUFU.EX2 R214, R3 ;  /* 0x0000000300d67308 */ /* 0x0009e20000000800 */
[----:B-1----:R-:W-:Y:S02]  /*39c0*/  FMNMX.FTZ R134, R134, R6, !PT ;  /* 0x0000000686867209 */ /* 0x002fe40007810000 */
[----:B------:R-:W-:Y:S01]  /*39d0*/  FMNMX.FTZ R5, R46, R5, !PT ;  /* 0x000000052e057209 */ /* 0x000fe20007810000 */
[----:B----4-:R-:W-:Y:S01]  /*39e0*/  FFMA.FTZ R3, R9, c[0x0][0x2d0], -R22 ;  /* 0x0000b40009037a23 */ /* 0x010fe20000010816 */
[----:B---3--:R-:W-:-:S03]  /*39f0*/  FMNMX.FTZ R135, R135, R7, !PT ;  /* 0x0000000787877209 */ /* 0x008fc60007810000 */
[----:B------:R1:W-:Y:S01]  /*3a00*/  MUFU.EX2 R233, R3 ;  /* 0x0000000300e97308 */ /* 0x0003e20000000800 */
[----:B------:R-:W3:Y:S01]  /*3a10*/  SHFL.BFLY PT, R7, R134, 0x1, 0x1f ;  /* 0x0c201f0086077f89 */ /* 0x000ee200000e0000 */
[C---:B------:R-:W-:Y:S01]  /*3a20*/  FSETP.NEU.FTZ.AND P2, PT, R135.reuse, -INF , PT ;  /* 0xff8000008700780b */ /* 0x040fe20003f5d000 */
[----:B------:R-:W-:-:S05]  /*3a30*/  FMUL.FTZ R21, R135, c[0x0][0x2d0] ;  /* 0x0000b40087157a20 */ /* 0x000fca0000410000 */
[----:B------:R-:W-:Y:S02]  /*3a40*/  FSEL R21, R21, RZ, P2 ;  /* 0x000000ff15157208 */ /* 0x000fe40001000000 */
[----:B-1----:R-:W-:Y:S01]  /*3a50*/  FMNMX.FTZ R3, R47, R5, !PT ;  /* 0x000000052f037209 */ /* 0x002fe20007810000 */
[----:B------:R-:W-:-:S03]  /*3a60*/  FFMA.FTZ R5, R10, c[0x0][0x2d0], -R22 ;  /* 0x0000b4000a057a23 */ /* 0x000fc60000010816 */
[----:B------:R-:W-:Y:S01]  /*3a70*/  FMNMX.FTZ R3, R174, R3, !PT ;  /* 0x00000003ae037209 */ /* 0x000fe20007810000 */
[----:B------:R1:W-:Y:S03]  /*3a80*/  MUFU.EX2 R250, R5 ;  /* 0x0000000500fa7308 */ /* 0x0003e60000000800 */
[----:B------:R-:W-:Y:S02]  /*3a90*/  FMNMX.FTZ R3, R173, R3, !PT ;  /* 0x00000003ad037209 */ /* 0x000fe40007810000 */
[----:B---3--:R-:W-:Y:S02]  /*3aa0*/  FMNMX.FTZ R134, R134, R7, !PT ;  /* 0x0000000786867209 */ /* 0x008fe40007810000 */
[----:B------:R-:W-:Y:S02]  /*3ab0*/  FMNMX.FTZ R3, R172, R3, !PT ;  /* 0x00000003ac037209 */ /* 0x000fe40007810000 */
[----:B------:R-:W-:-:S02]  /*3ac0*/  FSETP.NEU.FTZ.AND P2, PT, R134, -INF , PT ;  /* 0xff8000008600780b */ /* 0x000fc40003f5d000 */
[----:B------:R-:W-:-:S04]  /*3ad0*/  FMNMX.FTZ R3, R170, R3, !PT ;  /* 0x00000003aa037209 */ /* 0x000fc80007810000 */
[----:B------:R-:W-:Y:S01]  /*3ae0*/  FMNMX.FTZ R3, R222, R3, !PT ;  /* 0x00000003de037209 */ /* 0x000fe20007810000 */
[----:B-1----:R-:W-:-:S03]  /*3af0*/  FFMA.FTZ R5, R11, c[0x0][0x2d0], -R22 ;  /* 0x0000b4000b057a23 */ /* 0x002fc60000010816 */
[----:B------:R-:W-:Y:S01]  /*3b00*/  FMNMX.FTZ R3, R221, R3, !PT ;  /* 0x00000003dd037209 */ /* 0x000fe20007810000 */
[----:B------:R1:W-:Y:S03]  /*3b10*/  MUFU.EX2 R55, R5 ;  /* 0x0000000500377308 */ /* 0x0003e60000000800 */
[----:B------:R-:W-:-:S04]  /*3b20*/  FMNMX.FTZ R3, R220, R3, !PT ;  /* 0x00000003dc037209 */ /* 0x000fc80007810000 */
[----:B------:R-:W-:-:S05]  /*3b30*/  FMNMX.FTZ R3, R203, R3, !PT ;  /* 0x00000003cb037209 */ /* 0x000fca0007810000 */
[----:B------:R-:W3:Y:S01]  /*3b40*/  SHFL.BFLY PT, R6, R3, 0x2, 0x1f ;  /* 0x0c401f0003067f89 */ /* 0x000ee200000e0000 */
[----:B-1----:R-:W-:-:S04]  /*3b50*/  FFMA.FTZ R5, R12, c[0x0][0x2d0], -R22 ;  /* 0x0000b4000c057a23 */ /* 0x002fc80000010816 */
[----:B------:R1:W-:Y:S02]  /*3b60*/  MUFU.EX2 R231, R5 ;  /* 0x0000000500e77308 */ /* 0x0003e40000000800 */
[----:B-1----:R-:W-:Y:S01]  /*3b70*/  FFMA.FTZ R5, R13, c[0x0][0x2d0], -R22 ;  /* 0x0000b4000d057a23 */ /* 0x002fe20000010816 */
[----:B---3--:R-:W-:-:S05]  /*3b80*/  FMNMX.FTZ R3, R3, R6, !PT ;  /* 0x0000000603037209 */ /* 0x008fca0007810000 */
[----:B------:R1:W-:Y:S01]  /*3b90*/  MUFU.EX2 R54, R5 ;  /* 0x0000000500367308 */ /* 0x0003e20000000800 */
[----:B------:R-:W3:Y:S01]  /*3ba0*/  SHFL.BFLY PT, R6, R3, 0x1, 0x1f ;  /* 0x0c201f0003067f89 */ /* 0x000ee200000e0000 */
[----:B-1----:R-:W-:-:S06]  /*3bb0*/  FFMA.FTZ R5, R14, c[0x0][0x2d0], -R21 ;  /* 0x0000b4000e057a23 */ /* 0x002fcc0000010815 */
[----:B------:R1:W-:Y:S01]  /*3bc0*/  MUFU.EX2 R202, R5 ;  /* 0x0000000500ca7308 */ /* 0x0003e20000000800 */
[----:B---3--:R-:W-:-:S05]  /*3bd0*/  FMNMX.FTZ R3, R3, R6, !PT ;  /* 0x0000000603037209 */ /* 0x008fca0007810000 */
[----:B------:R-:W-:Y:S02]  /*3be0*/  FMUL.FTZ R6, R3, c[0x0][0x2d0] ;  /* 0x0000b40003067a20 */ /* 0x000fe40000410000 */
[----:B-1----:R-:W-:-:S04]  /*3bf0*/  FFMA.FTZ R5, R15, c[0x0][0x2d0], -R21 ;  /* 0x0000b4000f057a23 */ /* 0x002fc80000010815 */
[----:B------:R1:W3:Y:S02]  /*3c00*/  MUFU.EX2 R201, R5 ;  /* 0x0000000500c97308 */ /* 0x0002e40000000800 */
[----:B-1----:R-:W-:Y:S01]  /*3c10*/  FFMA.FTZ R5, R16, c[0x0][0x2d0], -R21 ;  /* 0x0000b40010057a23 */ /* 0x002fe20000010815 */
[----:B--2---:R-:W-:-:S05]  /*3c20*/  F2FP.PACK_AB R16, R229, R230 ;  /* 0x000000e6e510723e */ /* 0x004fca00000000ff */
[----:B------:R1:W-:Y:S02]  /*3c30*/  MUFU.EX2 R223, R5 ;  /* 0x0000000500df7308 */ /* 0x0003e40000000800 */
[----:B-1----:R-:W-:Y:S01]  /*3c40*/  FFMA.FTZ R5, R17, c[0x0][0x2d0], -R21 ;  /* 0x0000b40011057a23 */ /* 0x002fe20000010815 */
[----:B---3--:R-:W-:-:S05]  /*3c50*/  F2FP.PACK_AB R17, R201, R202 ;  /* 0x000000cac911723e */ /* 0x008fca00000000ff */
[----:B------:R1:W2:Y:S02]  /*3c60*/  MUFU.EX2 R116, R5 ;  /* 0x0000000500747308 */ /* 0x0002a40000000800 */
[----:B-1----:R-:W-:Y:S01]  /*3c70*/  FFMA.FTZ R5, R18, c[0x0][0x2d0], -R21 ;  /* 0x0000b40012057a23 */ /* 0x002fe20000010815 */
[----:B------:R-:W-:Y:S02]  /*3c80*/  F2FP.PACK_AB R18, R233, R214 ;  /* 0x000000d6e912723e */ /* 0x000fe400000000ff */
[----:B--2---:R-:W-:-:S03]  /*3c90*/  F2FP.PACK_AB R19, R116, R223 ;  /* 0x000000df7413723e */ /* 0x004fc600000000ff */
[----:B------:R1:W-:Y:S04]  /*3ca0*/  MUFU.EX2 R224, R5 ;  /* 0x0000000500e07308 */ /* 0x0003e80000000800 */
[----:B------:R-:W-:Y:S01]  /*3cb0*/  HMMA.16816.F32 R100, R16, R40, RZ ;  /* 0x000000281064723c */ /* 0x000fe200000018ff */
[----:B-1----:R-:W-:Y:S02]  /*3cc0*/  FFMA.FTZ R5, R20, c[0x0][0x2d0], -R21 ;  /* 0x0000b40014057a23 */ /* 0x002fe40000010815 */
[----:B------:R-:W-:Y:S02]  /*3cd0*/  FMUL.FTZ R20, R134, c[0x0][0x2d0] ;  /* 0x0000b40086147a20 */ /* 0x000fe40000410000 */
[----:B------:R1:W2:Y:S03]  /*3ce0*/  MUFU.EX2 R235, R5 ;  /* 0x0000000500eb7308 */ /* 0x0002a60000000800 */
[----:B------:R-:W-:-:S02]  /*3cf0*/  FSEL R20, R20, RZ, P2 ;  /* 0x000000ff14147208 */ /* 0x000fc40001000000 */
[----:B------:R-:W-:-:S03]  /*3d00*/  FSETP.NEU.FTZ.AND P2, PT, R3, -INF , PT ;  /* 0xff8000000300780b */ /* 0x000fc60003f5d000 */
[----:B------:R-:W-:Y:S01]  /*3d10*/  FFMA.FTZ R2, R36, c[0x0][0x2d0], -R20 ;  /* 0x0000b40024027a23 */ /* 0x000fe20000010814 */
[----:B------:R-:W-:-:S03]  /*3d20*/  FSEL R0, R6, RZ, P2 ;  /* 0x000000ff06007208 */ /* 0x000fc60001000000 */
[----:B------:R3:W-:Y:S02]  /*3d30*/  MUFU.EX2 R234, R2 ;  /* 0x0000000200ea7308 */ /* 0x0007e40000000800 */
[----:B------:R-:W-:Y:S02]  /*3d40*/  FFMA.FTZ R4, R31, c[0x0][0x2d0], -R0 ;  /* 0x0000b4001f047a23 */ /* 0x000fe40000010800 */
[----:B-1----:R-:W-:Y:S01]  /*3d50*/  FFMA.FTZ R5, R24, c[0x0][0x2d0], -R21 ;  /* 0x0000b40018057a23 */ /* 0x002fe20000010815 */
[----:B--2---:R-:W-:-:S03]  /*3d60*/  F2FP.PACK_AB R9, R235, R224 ;  /* 0x000000e0eb09723e */ /* 0x004fc600000000ff */
[----:B------:R1:W-:Y:S08]  /*3d70*/  MUFU.EX2 R217, R5 ;  /* 0x0000000500d97308 */ /* 0x0003f00000000800 */
[----:B------:R2:W-:Y:S01]  /*3d80*/  MUFU.EX2 R207, R4 ;  /* 0x0000000400cf7308 */ /* 0x0005e20000000800 */
[----:B---3--:R-:W-:Y:S02]  /*3d90*/  FFMA.FTZ R2, R37, c[0x0][0x2d0], -R20 ;  /* 0x0000b40025027a23 */ /* 0x008fe40000010814 */
[----:B-1----:R-:W-:-:S05]  /*3da0*/  FFMA.FTZ R5, R23, c[0x0][0x2d0], -R21 ;  /* 0x0000b40017057a23 */ /* 0x002fca0000010815 */
[----:B------:R1:W-:Y:S01]  /*3db0*/  MUFU.EX2 R216, R2 ;  /* 0x0000000200d87308 */ /* 0x0003e20000000800 */
[----:B--2---:R-:W-:-:S07]  /*3dc0*/  FFMA.FTZ R4, R32, c[0x0][0x2d0], -R0 ;  /* 0x0000b40020047a23 */ /* 0x004fce0000010800 */
[----:B------:R2:W3:Y:S08]  /*3dd0*/  MUFU.EX2 R212, R5 ;  /* 0x0000000500d47308 */ /* 0x0004f00000000800 */
[----:B------:R-:W4:Y:S01]  /*3de0*/  MUFU.EX2 R249, R4 ;  /* 0x0000000400f97308 */ /* 0x000f220000000800 */
[--C-:B-1----:R-:W-:Y:S02]  /*3df0*/  FFMA.FTZ R2, R38, c[0x0][0x2d0], -R20.reuse ;  /* 0x0000b40026027a23 */ /* 0x102fe40000010814 */
[----:B------:R-:W-:Y:S01]  /*3e00*/  LDSM.16.MT88.4 R36, [R228+0x2100] ;  /* 0x00210000e424783b */ /* 0x000fe20000004200 */
[----:B--2---:R-:W-:-:S04]  /*3e10*/  FFMA.FTZ R5, R25, c[0x0][0x2d0], -R20 ;  /* 0x0000b40019057a23 */ /* 0x004fc80000010814 */
[----:B------:R1:W2:Y:S01]  /*3e20*/  MUFU.EX2 R23, R2 ;  /* 0x0000000200177308 */ /* 0x0002a20000000800 */
[----:B---3--:R-:W-:Y:S02]  /*3e30*/  F2FP.PACK_AB R11, R212, R217 ;  /* 0x000000d9d40b723e */ /* 0x008fe400000000ff */
[----:B----4-:R-:W-:-:S05]  /*3e40*/  F2FP.PACK_AB R15, R249, R207 ;  /* 0x000000cff90f723e */ /* 0x010fca00000000ff */
[----:B------:R3:W-:Y:S01]  /*3e50*/  MUFU.EX2 R199, R5 ;  /* 0x0000000500c77308 */ /* 0x0007e20000000800 */
[----:B------:R-:W-:Y:S02]  /*3e60*/  FFMA.FTZ R4, R33, c[0x0][0x2d0], -R20 ;  /* 0x0000b40021047a23 */ /* 0x000fe40000010814 */
[----:B------:R-:W-:Y:S01]  /*3e70*/  LDSM.16.MT88.4 R32, [R227+0x2100] ;  /* 0x00210000e320783b */ /* 0x000fe20000004200 */
[----:B-1----:R-:W-:-:S04]  /*3e80*/  FFMA.FTZ R2, R44, c[0x0][0x2d0], -R0 ;  /* 0x0000b4002c027a23 */ /* 0x002fc80000010800 */
[----:B------:R-:W-:Y:S01]  /*3e90*/  MUFU.EX2 R53, R4 ;  /* 0x0000000400357308 */ /* 0x000fe20000000800 */
[----:B--2---:R-:W-:Y:S01]  /*3ea0*/  F2FP.PACK_AB R6, R23, R216 ;  /* 0x000000d81706723e */ /* 0x004fe200000000ff */
[----:B---3--:R-:W-:-:S06]  /*3eb0*/  FFMA.FTZ R5, R26, c[0x0][0x2d0], -R20 ;  /* 0x0000b4001a057a23 */ /* 0x008fcc0000010814 */
[----:B------:R1:W2:Y:S02]  /*3ec0*/  MUFU.EX2 R198, R5 ;  /* 0x0000000500c67308 */ /* 0x0002a40000000800 */
[--C-:B-1----:R-:W-:Y:S01]  /*3ed0*/  FFMA.FTZ R5, R27, c[0x0][0x2d0], -R20.reuse ;  /* 0x0000b4001b057a23 */ /* 0x102fe20000010814 */
[----:B--2---:R-:W-:Y:S01]  /*3ee0*/  F2FP.PACK_AB R12, R198, R199 ;  /* 0x000000c7c60c723e */ /* 0x004fe200000000ff */
[----:B------:R-:W1:Y:S04]  /*3ef0*/  LDSM.16.MT88.4 R24, [R226+0x100] ;  /* 0x00010000e218783b */ /* 0x000e680000004200 */
[----:B------:R2:W-:Y:S02]  /*3f00*/  MUFU.EX2 R200, R5 ;  /* 0x0000000500c87308 */ /* 0x0005e40000000800 */
[----:B--2---:R-:W-:-:S06]  /*3f10*/  FFMA.FTZ R5, R28, c[0x0][0x2d0], -R20 ;  /* 0x0000b4001c057a23 */ /* 0x004fcc0000010814 */
[----:B------:R2:W3:Y:S02]  /*3f20*/  MUFU.EX2 R117, R5 ;  /* 0x0000000500757308 */ /* 0x0004e40000000800 */
[--C-:B--2---:R-:W-:Y:S01]  /*3f30*/  FFMA.FTZ R5, R29, c[0x0][0x2d0], -R0.reuse ;  /* 0x0000b4001d057a23 */ /* 0x104fe20000010800 */
[----:B---3--:R-:W-:Y:S01]  /*3f40*/  F2FP.PACK_AB R14, R117, R200 ;  /* 0x000000c8750e723e */ /* 0x008fe200000000ff */
[----:B-1----:R-:W-:Y:S04]  /*3f50*/  HMMA.16816.F32 R92, R16, R24, RZ ;  /* 0x00000018105c723c */ /* 0x002fe800000018ff */
[----:B------:R1:W-:Y:S02]  /*3f60*/  MUFU.EX2 R197, R5 ;  /* 0x0000000500c57308 */ /* 0x0003e40000000800 */
[----:B-1----:R-:W-:-:S02]  /*3f70*/  FFMA.FTZ R5, R30, c[0x0][0x2d0], -R0 ;  /* 0x0000b4001e057a23 */ /* 0x002fc40000010800 */
[----:B------:R-:W1:Y:S04]  /*3f80*/  LDSM.16.MT88.4 R28, [R226+0x900] ;  /* 0x00090000e21c783b */ /* 0x000e680000004200 */
[----:B------:R-:W2:Y:S02]  /*3f90*/  MUFU.EX2 R196, R5 ;  /* 0x0000000500c47308 */ /* 0x000ea40000000800 */
[----:B--2---:R-:W-:-:S07]  /*3fa0*/  F2FP.PACK_AB R13, R196, R197 ;  /* 0x000000c5c40d723e */ /* 0x004fce00000000ff */
[C---:B------:R-:W-:Y:S01]  /*3fb0*/  HMMA.16816.F32 R96, R12.reuse, R40, RZ ;  /* 0x000000280c60723c */ /* 0x040fe200000018ff */
[----:B------:R2:W-:Y:S06]  /*3fc0*/  MUFU.EX2 R40, R2 ;  /* 0x0000000200287308 */ /* 0x0005ec0000000800 */
[----:B------:R-:W-:Y:S01]  /*3fd0*/  IMAD.MOV.U32 R41, RZ, RZ, R55 ;  /* 0x000000ffff297224 */ /* 0x000fe200078e0037 */
[----:B------:R-:W-:Y:S04]  /*3fe0*/  HMMA.16816.F32 R88, R12, R24, RZ ;  /* 0x000000180c58723c */ /* 0x000fe800000018ff */
[----:B------:R-:W-:-:S03]  /*3ff0*/  F2FP.PACK_AB R8, R41, R250 ;  /* 0x000000fa2908723e */ /* 0x000fc600000000ff */
[----:B------:R-:W-:Y:S01]  /*4000*/  IMAD.MOV.U32 R25, RZ, RZ, R53 ;  /* 0x000000ffff197224 */ /* 0x000fe200078e0035 */
[C---:B------:R-:W-:Y:S01]  /*4010*/  HMMA.16816.F32 R148, R12.reuse, R64, RZ ;  /* 0x000000400c94723c */ /* 0x040fe200000018ff */
[--C-:B--2---:R-:W-:Y:S01]  /*4020*/  FFMA.FTZ R2, R45, c[0x0][0x2d0], -R0.reuse ;  /* 0x0000b4002d027a23 */ /* 0x104fe20000010800 */
[----:B------:R-:W-:Y:S02]  /*4030*/  MOV R24, R54 ;  /* 0x0000003600187202 */ /* 0x000fe40000000f00 */
[----:B------:R-:W-:Y:S01]  /*4040*/  F2FP.PACK_AB R4, R234, R25 ;  /* 0x00000019ea04723e */ /* 0x000fe200000000ff */
[----:B------:R2:W3:Y:S01]  /*4050*/  MUFU.EX2 R232, R2 ;  /* 0x0000000200e87308 */ /* 0x0004e20000000800 */
[----:B------:R-:W-:Y:S01]  /*4060*/  F2FP.PACK_AB R10, R24, R231 ;  /* 0x000000e7180a723e */ /* 0x000fe200000000ff */
[----:B------:R-:W-:Y:S01]  /*4070*/  LDSM.16.MT88.4 R52, [R227+0x900] ;  /* 0x00090000e334783b */ /* 0x000fe20000004200 */
[C---:B------:R-:W-:Y:S08]  /*4080*/  HMMA.16816.F32 R112, R12.reuse, R36, RZ ;  /* 0x000000240c70723c */ /* 0x040ff000000018ff */
[----:B------:R-:W-:Y:S01]  /*4090*/  HMMA.16816.F32 R104, R12, R32, RZ ;  /* 0x000000200c68723c */ /* 0x000fe200000018ff */
[----:B--2---:R-:W-:Y:S01]  /*40a0*/  FFMA.FTZ R2, R46, c[0x0][0x2d0], -R0 ;  /* 0x0000b4002e027a23 */ /* 0x004fe20000010800 */
[----:B---3--:R-:W-:-:S06]  /*40b0*/  F2FP.PACK_AB R5, R232, R40 ;  /* 0x00000028e805723e */ /* 0x008fcc00000000ff */
[C---:B-1----:R-:W-:Y:S01]  /*40c0*/  HMMA.16816.F32 R188, R8.reuse, R28, R92 ;  /* 0x0000001c08bc723c */ /* 0x042fe2000000185c */
[----:B------:R1:W-:Y:S07]  /*40d0*/  MUFU.EX2 R251, R2 ;  /* 0x0000000200fb7308 */ /* 0x0003ee0000000800 */
[----:B------:R-:W-:Y:S08]  /*40e0*/  HMMA.16816.F32 R176, R8, R60, R100 ;  /* 0x0000003c08b0723c */ /* 0x000ff00000001864 */
[----:B------:R-:W-:Y:S01]  /*40f0*/  HMMA.16816.F32 R160, R12, R76, RZ ;  /* 0x0000004c0ca0723c */ /* 0x000fe200000018ff */
[----:B-1----:R-:W-:-:S02]  /*4100*/  FFMA.FTZ R2, R47, c[0x0][0x2d0], -R0 ;  /* 0x0000b4002f027a23 */ /* 0x002fc40000010800 */
[----:B------:R-:W1:Y:S02]  /*4110*/  LDSM.16.MT88.4 R44, [R226+0x2900] ;  /* 0x00290000e22c783b */ /* 0x000e640000004200 */
[----:B------:R-:W2:Y:S03]  /*4120*/  MUFU.EX2 R215, R2 ;  /* 0x0000000200d77308 */ /* 0x000ea60000000800 */
[C---:B------:R-:W-:Y:S08]  /*4130*/  HMMA.16816.F32 R156, R12.reuse, R72, RZ ;  /* 0x000000480c9c723c */ /* 0x040ff000000018ff */
[----:B------:R-:W-:Y:S01]  /*4140*/  HMMA.16816.F32 R152, R12, R68, RZ ;  /* 0x000000440c98723c */ /* 0x000fe200000018ff */
[----:B--2---:R-:W-:-:S07]  /*4150*/  F2FP.PACK_AB R7, R215, R251 ;  /* 0x000000fbd707723e */ /* 0x004fce00000000ff */
[----:B------:R-:W-:Y:S08]  /*4160*/  HMMA.16816.F32 R144, R12, R42, RZ ;  /* 0x0000002a0c90723c */ /* 0x000ff000000018ff */
[----:B------:R-:W-:Y:S07]  /*4170*/  HMMA.16816.F32 R184, R4, R28, R88 ;  /* 0x0000001c04b8723c */ /* 0x000fee0000001858 */
[----:B------:R-:W-:Y:S01]  /*4180*/  IMAD.MOV.U32 R29, RZ, RZ, R117 ;  /* 0x000000ffff1d7224 */ /* 0x000fe200078e0075 */
[----:B------:R-:W-:Y:S01]  /*4190*/  HMMA.16816.F32 R140, R12, R26, RZ ;  /* 0x0000001a0c8c723c */ /* 0x000fe200000018ff */
[----:B------:R-:W-:-:S07]  /*41a0*/  IMAD.MOV.U32 R28, RZ, RZ, R116 ;  /* 0x000000ffff1c7224 */ /* 0x000fce00078e0074 */
[C---:B------:R-:W-:Y:S08]  /*41b0*/  HMMA.16816.F32 R128, R12.reuse, R78, RZ ;  /* 0x0000004e0c80723c */ /* 0x040ff000000018ff */
[C---:B------:R-:W-:Y:S08]  /*41c0*/  HMMA.16816.F32 R124, R12.reuse, R74, RZ ;  /* 0x0000004a0c7c723c */ /* 0x040ff000000018ff */
[C---:B------:R-:W-:Y:S08]  /*41d0*/  HMMA.16816.F32 R120, R12.reuse, R70, RZ ;  /* 0x000000460c78723c */ /* 0x040ff000000018ff */
[C---:B------:R-:W-:Y:S08]  /*41e0*/  HMMA.16816.F32 R116, R12.reuse, R66, RZ ;  /* 0x000000420c74723c */ /* 0x040ff000000018ff */
[C---:B------:R-:W-:Y:S08]  /*41f0*/  HMMA.16816.F32 R108, R12.reuse, R38, RZ ;  /* 0x000000260c6c723c */ /* 0x040ff000000018ff */
[----:B------:R-:W-:Y:S08]  /*4200*/  HMMA.16816.F32 R100, R12, R34, RZ ;  /* 0x000000220c64723c */ /* 0x000ff000000018ff */
[C---:B-1----:R-:W-:Y:S07]  /*4210*/  HMMA.16816.F32 R12, R4.reuse, R44, R148 ;  /* 0x0000002c040c723c */ /* 0x042fee0000001894 */
[----:B------:R-:W-:Y:S01]  /*4220*/  IMAD.MOV.U32 R151, RZ, RZ, R251 ;  /* 0x000000ffff977224 */ /* 0x000fe200078e00fb */
[----:B------:R-:W-:Y:S01]  /*4230*/  HMMA.16816.F32 R112, R4, R84, R112 ;  /* 0x000000540470723c */ /* 0x000fe20000001870 */
[----:B------:R-:W-:Y:S01]  /*4240*/  MOV R150, R250 ;  /* 0x000000fa00967202 */ /* 0x000fe20000000f00 */
[----:B------:R-:W-:-:S02]  /*4250*/  IMAD.MOV.U32 R149, RZ, RZ, R249 ;  /* 0x000000ffff957224 */ /* 0x000fc400078e00f9 */
[----:B------:R-:W-:-:S04]  /*4260*/  IMAD.MOV.U32 R148, RZ, RZ, R248 ;  /* 0x000000ffff947224 */ /* 0x000fc800078e00f8 */
[C---:B------:R-:W-:Y:S08]  /*4270*/  HMMA.16816.F32 R104, R4.reuse, R80, R104 ;  /* 0x000000500468723c */ /* 0x040ff00000001868 */
[C---:B------:R-:W-:Y:S07]  /*4280*/  HMMA.16816.F32 R208, R4.reuse, R48, R152 ;  /* 0x0000003004d0723c */ /* 0x040fee0000001898 */
[----:B------:R-:W-:Y:S01]  /*4290*/  MOV R155, R14 ;  /* 0x0000000e009b7202 */ /* 0x000fe20000000f00 */
[----:B------:R-:W-:Y:S01]  /*42a0*/  IMAD.MOV.U32 R154, RZ, RZ, R15 ;  /* 0x000000ffff9a7224 */ /* 0x000fe200078e000f */
[----:B------:R-:W-:Y:S01]  /*42b0*/  HMMA.16816.F32 R180, R4, R60, R96 ;  /* 0x0000003c04b4723c */ /* 0x000fe20000001860 */
[----:B------:R-:W-:Y:S01]  /*42c0*/  IMAD.MOV.U32 R153, RZ, RZ, R12 ;  /* 0x000000ffff997224 */ /* 0x000fe200078e000c */
[----:B------:R-:W-:Y:S01]  /*42d0*/  MOV R2, R113 ;  /* 0x0000007100027202 */ /* 0x000fe20000000f00 */
[----:B------:R-:W-:-:S04]  /*42e0*/  IMAD.MOV.U32 R152, RZ, RZ, R13 ;  /* 0x000000ffff987224 */ /* 0x000fc800078e000d */
[----:B------:R-:W-:Y:S01]  /*42f0*/  IMAD.MOV.U32 R61, RZ, RZ, R115 ;  /* 0x000000ffff3d7224 */ /* 0x000fe200078e0073 */
[C---:B------:R-:W-:Y:S01]  /*4300*/  HMMA.16816.F32 R12, R16.reuse, R64, RZ ;  /* 0x00000040100c723c */ /* 0x040fe200000018ff */
[----:B------:R-:W-:Y:S02]  /*4310*/  IMAD.MOV.U32 R60, RZ, RZ, R112 ;  /* 0x000000ffff3c7224 */ /* 0x000fe400078e0070 */
[----:B------:R-:W-:Y:S02]  /*4320*/  IMAD.MOV.U32 R213, RZ, RZ, R104 ;  /* 0x000000ffffd57224 */ /* 0x000fe400078e0068 */
[----:B------:R-:W-:Y:S02]  /*4330*/  IMAD.MOV.U32 R104, RZ, RZ, R60 ;  /* 0x000000ffff687224 */ /* 0x000fe400078e003c */
[----:B------:R-:W-:Y:S01]  /*4340*/  IMAD.MOV.U32 R64, RZ, RZ, R114 ;  /* 0x000000ffff407224 */ /* 0x000fe200078e0072 */
[----:B------:R-:W-:Y:S01]  /*4350*/  HMMA.16816.F32 R96, R16, R76, RZ ;  /* 0x0000004c1060723c */ /* 0x000fe200000018ff */
[----:B------:R-:W-:-:S06]  /*4360*/  IMAD.MOV.U32 R60, RZ, RZ, R40 ;  /* 0x000000ffff3c7224 */ /* 0x000fcc00078e0028 */
[----:B------:R-:W-:Y:S01]  /*4370*/  MOV R77, R212 ;  /* 0x000000d4004d7202 */ /* 0x000fe20000000f00 */
[----:B------:R-:W-:Y:S01]  /*4380*/  IMAD.MOV.U32 R212, RZ, RZ, R105 ;  /* 0x000000ffffd47224 */ /* 0x000fe200078e0069 */
[----:B------:R-:W-:Y:S01]  /*4390*/  HMMA.16816.F32 R192, R4, R56, R160 ;  /* 0x0000003804c0723c */ /* 0x000fe200000018a0 */
[----:B------:R-:W-:Y:S02]  /*43a0*/  IMAD.MOV.U32 R105, RZ, RZ, R2 ;  /* 0x000000ffff697224 */ /* 0x000fe400078e0002 */
[----:B------:R-:W-:-:S04]  /*43b0*/  FFMA.FTZ R2, R164, c[0x0][0x2d0], -R22 ;  /* 0x0000b400a4027a23 */ /* 0x000fc80000010816 */
[----:B------:R-:W-:Y:S01]  /*43c0*/  MOV R163, R207 ;  /* 0x000000cf00a37202 */ /* 0x000fe20000000f00 */
[----:B------:R-:W-:Y:S01]  /*43d0*/  IMAD.MOV.U32 R162, RZ, RZ, R206 ;  /* 0x000000ffffa27224 */ /* 0x000fe200078e00ce */
[----:B------:R-:W-:Y:S01]  /*43e0*/  HMMA.16816.F32 R92, R16, R72, RZ ;  /* 0x00000048105c723c */ /* 0x000fe200000018ff */
[----:B------:R-:W-:Y:S01]  /*43f0*/  IMAD.MOV.U32 R161, RZ, RZ, R205 ;  /* 0x000000ffffa17224 */ /* 0x000fe200078e00cd */
[----:B------:R1:W-:Y:S01]  /*4400*/  MUFU.EX2 R65, R2 ;  /* 0x0000000200417308 */ /* 0x0003e20000000800 */
[----:B------:R-:W-:-:S05]  /*4410*/  IMAD.MOV.U32 R160, RZ, RZ, R204 ;  /* 0x000000ffffa07224 */ /* 0x000fca00078e00cc */
[C---:B------:R-:W-:Y:S08]  /*4420*/  HMMA.16816.F32 R248, R4.reuse, R46, R116 ;  /* 0x0000002e04f8723c */ /* 0x040ff00000001874 */
[----:B------:R-:W-:Y:S01]  /*4430*/  HMMA.16816.F32 R204, R4, R52, R156 ;  /* 0x0000003404cc723c */ /* 0x000fe2000000189c */
[----:B-1----:R-:W-:-:S04]  /*4440*/  FFMA.FTZ R2, R139, c[0x0][0x2d0], -R22 ;  /* 0x0000b4008b027a23 */ /* 0x002fc80000010816 */
[----:B------:R1:W-:Y:S03]  /*4450*/  MUFU.EX2 R139, R2 ;  /* 0x00000002008b7308 */ /* 0x0003e60000000800 */
[----:B------:R-:W-:Y:S08]  /*4460*/  HMMA.16816.F32 R116, R8, R44, R12 ;  /* 0x0000002c0874723c */ /* 0x000ff0000000180c */
[----:B------:R-:W-:Y:S01]  /*4470*/  HMMA.16816.F32 R156, R4, R62, R144 ;  /* 0x0000003e049c723c */ /* 0x000fe20000001890 */
[----:B-1----:R-:W-:-:S06]  /*4480*/  FFMA.FTZ R2, R137, c[0x0][0x2d0], -R22 ;  /* 0x0000b40089027a23 */ /* 0x002fcc0000010816 */
[----:B------:R-:W-:Y:S01]  /*4490*/  MOV R145, R155 ;  /* 0x0000009b00917202 */ /* 0x000fe20000000f00 */
[C---:B------:R-:W-:Y:S01]  /*44a0*/  HMMA.16816.F32 R12, R16.reuse, R36, RZ ;  /* 0x00000024100c723c */ /* 0x040fe200000018ff */
[----:B------:R-:W-:Y:S01]  /*44b0*/  IMAD.MOV.U32 R146, RZ, RZ, R154 ;  /* 0x000000ffff927224 */ /* 0x000fe200078e009a */
[----:B------:R-:W-:Y:S01]  /*44c0*/  MOV R144, R152 ;  /* 0x0000009800907202 */ /* 0x000fe20000000f00 */
[----:B------:R-:W-:Y:S01]  /*44d0*/  IMAD.MOV.U32 R147, RZ, RZ, R153 ;  /* 0x000000ffff937224 */ /* 0x000fe200078e0099 */
[----:B------:R1:W-:Y:S04]  /*44e0*/  MUFU.EX2 R137, R2 ;  /* 0x0000000200897308 */ /* 0x0003e80000000800 */
[----:B------:R-:W-:Y:S07]  /*44f0*/  HMMA.16816.F32 R88, R16, R68, RZ ;  /* 0x000000441058723c */ /* 0x000fee00000018ff */
[----:B------:R-:W-:Y:S01]  /*4500*/  IMAD.MOV.U32 R68, RZ, RZ, R107 ;  /* 0x000000ffff447224 */ /* 0x000fe200078e006b */
[----:B------:R-:W-:Y:S01]  /*4510*/  HMMA.16816.F32 R140, R4, R30, R140 ;  /* 0x0000001e048c723c */ /* 0x000fe2000000188c */
[----:B------:R-:W-:-:S02]  /*4520*/  MOV R107, R61 ;  /* 0x0000003d006b7202 */ /* 0x000fc40000000f00 */
[----:B------:R-:W-:Y:S01]  /*4530*/  MOV R69, R106 ;  /* 0x0000006a00457202 */ /* 0x000fe20000000f00 */
[----:B-1----:R-:W-:Y:S02]  /*4540*/  FFMA.FTZ R2, R133, c[0x0][0x2d0], -R22 ;  /* 0x0000b40085027a23 */ /* 0x002fe40000010816 */
[----:B------:R-:W-:Y:S02]  /*4550*/  IMAD.MOV.U32 R106, RZ, RZ, R64 ;  /* 0x000000ffff6a7224 */ /* 0x000fe400078e0040 */
[C---:B------:R-:W-:Y:S01]  /*4560*/  HMMA.16816.F32 R128, R4.reuse, R58, R128 ;  /* 0x0000003a0480723c */ /* 0x040fe20000001880 */
[----:B------:R1:W-:Y:S07]  /*4570*/  MUFU.EX2 R133, R2 ;  /* 0x0000000200857308 */ /* 0x0003ee0000000800 */
[C---:B------:R-:W-:Y:S08]  /*4580*/  HMMA.16816.F32 R124, R4.reuse, R54, R124 ;  /* 0x00000036047c723c */ /* 0x040ff0000000187c */
[----:B------:R-:W-:Y:S01]  /*4590*/  HMMA.16816.F32 R120, R4, R50, R120 ;  /* 0x000000320478723c */ /* 0x000fe20000001878 */
[----:B-1----:R-:W-:-:S04]  /*45a0*/  FFMA.FTZ R2, R167, c[0x0][0x2d0], -R21 ;  /* 0x0000b400a7027a23 */ /* 0x002fc80000010815 */
[----:B------:R1:W-:Y:S03]  /*45b0*/  MUFU.EX2 R61, R2 ;  /* 0x00000002003d7308 */ /* 0x0003e60000000800 */
[C---:B------:R-:W-:Y:S08]  /*45c0*/  HMMA.16816.F32 R108, R4.reuse, R86, R108 ;  /* 0x00000056046c723c */ /* 0x040ff0000000186c */
[----:B------:R-:W-:Y:S01]  /*45d0*/  HMMA.16816.F32 R152, R4, R82, R100 ;  /* 0x000000520498723c */ /* 0x000fe20000001864 */
[----:B-1----:R-:W-:-:S07]  /*45e0*/  FFMA.FTZ R2, R166, c[0x0][0x2d0], -R21 ;  /* 0x0000b400a6027a23 */ /* 0x002fce0000010815 */
[----:B------:R-:W-:Y:S01]  /*45f0*/  HMMA.16816.F32 R4, R16, R32, RZ ;  /* 0x000000201004723c */ /* 0x000fe200000018ff */
[----:B------:R1:W-:Y:S07]  /*4600*/  MUFU.EX2 R64, R2 ;  /* 0x0000000200407308 */ /* 0x0003ee0000000800 */
[C---:B------:R-:W-:Y:S07]  /*4610*/  HMMA.16816.F32 R96, R8.reuse, R56, R96 ;  /* 0x000000380860723c */ /* 0x040fee0000001860 */
[----:B------:R-:W-:Y:S01]  /*4620*/  IMAD.MOV.U32 R57, RZ, RZ, R77 ;  /* 0x000000ffff397224 */ /* 0x000fe200078e004d */
[----:B------:R-:W-:Y:S01]  /*4630*/  HMMA.16816.F32 R100, R8, R52, R92 ;  /* 0x000000340864723c */ /* 0x000fe2000000185c */
[----:B-1----:R-:W-:Y:S01]  /*4640*/  FFMA.FTZ R2, R138, c[0x0][0x2d0], -R21 ;  /* 0x0000b4008a027a23 */ /* 0x002fe20000010815 */
[----:B------:R-:W-:Y:S01]  /*4650*/  MOV R56, R24 ;  /* 0x0000001800387202 */ /* 0x000fe20000000f00 */
[----:B------:R-:W-:-:S04]  /*4660*/  IMAD.MOV.U32 R138, RZ, RZ, R149 ;  /* 0x000000ffff8a7224 */ /* 0x000fc800078e0095 */
[----:B------:R-:W-:Y:S01]  /*4670*/  MOV R52, R41 ;  /* 0x0000002900347202 */ /* 0x000fe20000000f00 */
[----:B------:R-:W-:Y:S01]  /*4680*/  HMMA.16816.F32 R76, R16, R78, RZ ;  /* 0x0000004e104c723c */ /* 0x000fe200000018ff */
[----:B------:R-:W-:-:S07]  /*4690*/  IMAD.MOV.U32 R53, RZ, RZ, R25 ;  /* 0x000000ffff357224 */ /* 0x000fce00078e0019 */
[----:B------:R-:W-:Y:S08]  /*46a0*/  HMMA.16816.F32 R40, R16, R42, RZ ;  /* 0x0000002a1028723c */ /* 0x000ff000000018ff */
[----:B------:R-:W-:Y:S07]  /*46b0*/  HMMA.16816.F32 R112, R8, R84, R12 ;  /* 0x000000540870723c */ /* 0x000fee000000180c */
[----:B------:R-:W-:Y:S01]  /*46c0*/  IMAD.MOV.U32 R85, RZ, RZ, R160 ;  /* 0x000000ffff557224 */ /* 0x000fe200078e00a0 */
[----:B------:R-:W-:Y:S01]  /*46d0*/  HMMA.16816.F32 R12, R16, R70, RZ ;  /* 0x00000046100c723c */ /* 0x000fe200000018ff */
[----:B------:R-:W-:-:S06]  /*46e0*/  IMAD.MOV.U32 R84, RZ, RZ, R161 ;  /* 0x000000ffff547224 */ /* 0x000fcc00078e00a1 */
[----:B------:R-:W-:Y:S01]  /*46f0*/  IMAD.MOV.U32 R71, RZ, RZ, R144 ;  /* 0x000000ffff477224 */ /* 0x000fe200078e0090 */
[----:B------:R-:W-:Y:S01]  /*4700*/  HMMA.16816.F32 R92, R8, R48, R88 ;  /* 0x00000030085c723c */ /* 0x000fe20000001858 */
[----:B------:R-:W-:-:S07]  /*4710*/  IMAD.MOV.U32 R70, RZ, RZ, R147 ;  /* 0x000000ffff467224 */ /* 0x000fce00078e0093 */
[----:B------:R-:W-:Y:S08]  /*4720*/  HMMA.16816.F32 R88, R8, R80, R4 ;  /* 0x000000500858723c */ /* 0x000ff00000001804 */
[----:B------:R-:W-:Y:S01]  /*4730*/  HMMA.16816.F32 R4, R16, R66, RZ ;  /* 0x000000421004723c */ /* 0x000fe200000018ff */
[----:B------:R1:W-:Y:S07]  /*4740*/  MUFU.EX2 R67, R2 ;  /* 0x0000000200437308 */ /* 0x0003ee0000000800 */
[C---:B------:R-:W-:Y:S08]  /*4750*/  HMMA.16816.F32 R76, R8.reuse, R58, R76 ;  /* 0x0000003a084c723c */ /* 0x040ff0000000184c */
[----:B------:R-:W-:Y:S01]  /*4760*/  HMMA.16816.F32 R40, R8, R62, R40 ;  /* 0x0000003e0828723c */ /* 0x000fe20000001828 */
[----:B-1----:R-:W-:-:S04]  /*4770*/  FFMA.FTZ R2, R132, c[0x0][0x2d0], -R21 ;  /* 0x0000b40084027a23 */ /* 0x002fc80000010815 */
[----:B------:R1:W-:Y:S03]  /*4780*/  MUFU.EX2 R132, R2 ;  /* 0x0000000200847308 */ /* 0x0003e60000000800 */
[----:B------:R-:W-:Y:S01]  /*4790*/  HMMA.16816.F32 R48, R8, R50, R12 ;  /* 0x000000320830723c */ /* 0x000fe2000000180c */
[----:B------:R-:W2:Y:S07]  /*47a0*/  LDSM.16.MT88.4 R12, [R225+0x1100] ;  /* 0x00110000e10c783b */ /* 0x000eae0000004200 */
[----:B------:R-:W-:Y:S01]  /*47b0*/  HMMA.16816.F32 R24, R16, R26, RZ ;  /* 0x0000001a1018723c */ /* 0x000fe200000018ff */
[----:B-1----:R-:W-:-:S02]  /*47c0*/  FFMA.FTZ R2, R171, c[0x0][0x2d0], -R20 ;  /* 0x0000b400ab027a23 */ /* 0x002fc40000010814 */
[----:B------:R-:W-:-:S05]  /*47d0*/  IMAD.MOV.U32 R171, RZ, RZ, R52 ;  /* 0x000000ffffab7224 */ /* 0x000fca00078e0034 */
[----:B------:R-:W-:Y:S01]  /*47e0*/  HMMA.16816.F32 R72, R16, R74, RZ ;  /* 0x0000004a1048723c */ /* 0x000fe200000018ff */
[----:B------:R1:W-:Y:S01]  /*47f0*/  MUFU.EX2 R58, R2 ;  /* 0x00000002003a7308 */ /* 0x0003e20000000800 */
[----:B------:R-:W-:-:S06]  /*4800*/  IMAD.MOV.U32 R52, RZ, RZ, R56 ;  /* 0x000000ffff347224 */ /* 0x000fcc00078e0038 */
[C---:B------:R-:W-:Y:S08]  /*4810*/  HMMA.16816.F32 R36, R16.reuse, R38, RZ ;  /* 0x000000261024723c */ /* 0x040ff000000018ff */
[----:B------:R-:W-:Y:S01]  /*4820*/  HMMA.16816.F32 R16, R16, R34, RZ ;  /* 0x000000221010723c */ /* 0x000fe200000018ff */
[----:B-1----:R-:W-:Y:S02]  /*4830*/  FFMA.FTZ R2, R169, c[0x0][0x2d0], -R20 ;  /* 0x0000b400a9027a23 */ /* 0x002fe40000010814 */
[----:B------:R-:W-:-:S02]  /*4840*/  IMAD.MOV.U32 R169, RZ, RZ, R60 ;  /* 0x000000ffffa97224 */ /* 0x000fc400078e003c */
[----:B------:R1:W3:Y:S03]  /*4850*/  MUFU.EX2 R60, R2 ;  /* 0x00000002003c7308 */ /* 0x0002e60000000800 */
[C---:B------:R-:W-:Y:S07]  /*4860*/  HMMA.16816.F32 R44, R8.reuse, R46, R4 ;  /* 0x0000002e082c723c */ /* 0x040fee0000001804 */
[--C-:B------:R-:W-:Y:S01]  /*4870*/  FFMA.FTZ R4, R165, c[0x0][0x2d0], -R20.reuse ;  /* 0x0000b400a5047a23 */ /* 0x100fe20000010814 */
[----:B------:R-:W-:Y:S03]  /*4880*/  HMMA.16816.F32 R24, R8, R30, R24 ;  /* 0x0000001e0818723c */ /* 0x000fe60000001818 */
[----:B------:R3:W-:Y:S01]  /*4890*/  MUFU.EX2 R66, R4 ;  /* 0x0000000400427308 */ /* 0x0007e20000000800 */
[----:B-1----:R-:W-:Y:S01]  /*48a0*/  FFMA.FTZ R2, R168, c[0x0][0x2d0], -R20 ;  /* 0x0000b400a8027a23 */ /* 0x002fe20000010814 */
[----:B------:R-:W-:Y:S01]  /*48b0*/  MOV R168, R53 ;  /* 0x0000003500a87202 */ /* 0x000fe20000000f00 */
[----:B------:R-:W-:-:S02]  /*48c0*/  IMAD.MOV.U32 R53, RZ, RZ, R57 ;  /* 0x000000ffff357224 */ /* 0x000fc400078e0039 */
[C---:B------:R-:W-:Y:S03]  /*48d0*/  HMMA.16816.F32 R72, R8.reuse, R54, R72 ;  /* 0x000000360848723c */ /* 0x040fe60000001848 */
[----:B------:R1:W4:Y:S01]  /*48e0*/  MUFU.EX2 R63, R2 ;  /* 0x00000002003f7308 */ /* 0x0003220000000800 */
[----:B------:R-:W-:Y:S02]  /*48f0*/  IMAD.MOV.U32 R33, RZ, RZ, R53 ;  /* 0x000000ffff217224 */ /* 0x000fe400078e0035 */
[----:B------:R-:W-:Y:S01]  /*4900*/  IMAD.MOV.U32 R53, RZ, RZ, R146 ;  /* 0x000000ffff357224 */ /* 0x000fe200078e0092 */
[----:B------:R-:W-:Y:S01]  /*4910*/  MOV R55, R148 ;  /* 0x0000009400377202 */ /* 0x000fe20000000f00 */
[----:B------:R-:W-:Y:S01]  /*4920*/  HMMA.16816.F32 R36, R8, R86, R36 ;  /* 0x000000560824723c */ /* 0x000fe20000001824 */
[----:B------:R-:W-:Y:S02]  /*4930*/  MOV R54, R162 ;  /* 0x000000a200367202 */ /* 0x000fe40000000f00 */
[----:B---3--:R-:W-:-:S04]  /*4940*/  F2FP.PACK_AB R4, R60, R58 ;  /* 0x0000003a3c04723e */ /* 0x008fc800000000ff */
[----:B------:R-:W-:Y:S01]  /*4950*/  IMAD.MOV.U32 R86, RZ, RZ, R150 ;  /* 0x000000ffff567224 */ /* 0x000fe200078e0096 */
[----:B------:R-:W-:Y:S01]  /*4960*/  HMMA.16816.F32 R80, R8, R82, R16 ;  /* 0x000000520850723c */ /* 0x000fe20000001810 */
[----:B------:R-:W-:Y:S01]  /*4970*/  MOV R87, R151 ;  /* 0x0000009700577202 */ /* 0x000fe20000000f00 */
[----:B------:R-:W3:Y:S01]  /*4980*/  LDSM.16.MT88.4 R16, [R226+0x1100] ;  /* 0x00110000e210783b */ /* 0x000ee20000004200 */
[----:B-1----:R-:W-:Y:S01]  /*4990*/  FFMA.FTZ R2, R174, c[0x0][0x2d0], -R0 ;  /* 0x0000b400ae027a23 */ /* 0x002fe20000010800 */
[----:B----4-:R-:W-:-:S03]  /*49a0*/  F2FP.PACK_AB R6, R66, R63 ;  /* 0x0000003f4206723e */ /* 0x010fc600000000ff */
[----:B------:R1:W-:Y:S01]  /*49b0*/  MUFU.EX2 R56, R2 ;  /* 0x0000000200387308 */ /* 0x0003e20000000800 */
[----:B------:R-:W-:Y:S02]  /*49c0*/  F2FP.PACK_AB R8, R139, R65 ;  /* 0x000000418b08723e */ /* 0x000fe400000000ff */
[----:B------:R-:W-:Y:S02]  /*49d0*/  F2FP.PACK_AB R9, R64, R61 ;  /* 0x0000003d4009723e */ /* 0x000fe400000000ff */
[----:B------:R-:W-:Y:S02]  /*49e0*/  F2FP.PACK_AB R10, R133, R137 ;  /* 0x00000089850a723e */ /* 0x000fe400000000ff */
[----:B------:R-:W-:-:S07]  /*49f0*/  F2FP.PACK_AB R11, R132, R67 ;  /* 0x00000043840b723e */ /* 0x000fce00000000ff */
[----:B--2---:R-:W-:Y:S01]  /*4a00*/  HMMA.16816.F32 R148, R8, R12, R176 ;  /* 0x0000000c0894723c */ /* 0x004fe200000018b0 */
[----:B-1----:R-:W-:-:S04]  /*4a10*/  FFMA.FTZ R2, R173, c[0x0][0x2d0], -R0 ;  /* 0x0000b400ad027a23 */ /* 0x002fc80000010800 */
[----:B------:R1:W2:Y:S02]  /*4a20*/  MUFU.EX2 R57, R2 ;  /* 0x0000000200397308 */ /* 0x0002a40000000800 */
[----:B------:R-:W-:Y:S01]  /*4a30*/  IMAD.MOV.U32 R178, RZ, RZ, R28 ;  /* 0x000000ffffb27224 */ /* 0x000fe200078e001c */
[----:B------:R-:W-:Y:S01]  /*4a40*/  MOV R179, R29 ;  /* 0x0000001d00b37202 */ /* 0x000fe20000000f00 */
[----:B------:R-:W-:Y:S01]  /*4a50*/  IMAD.MOV.U32 R177, RZ, RZ, R163 ;  /* 0x000000ffffb17224 */ /* 0x000fe200078e00a3 */
[C---:B------:R-:W-:Y:S07]  /*4a60*/  HMMA.16816.F32 R28, R8.reuse, R14, R40 ;  /* 0x0000000e081c723c */ /* 0x040fee0000001828 */
[----:B------:R-:W-:Y:S01]  /*4a70*/  IMAD.MOV.U32 R40, RZ, RZ, R70 ;  /* 0x000000ffff287224 */ /* 0x000fe200078e0046 */
[----:B------:R-:W-:Y:S01]  /*4a80*/  MOV R41, R71 ;  /* 0x0000004700297202 */ /* 0x000fe20000000f00 */
[----:B------:R-:W-:Y:S01]  /*4a90*/  IMAD.MOV.U32 R43, RZ, RZ, R53 ;  /* 0x000000ffff2b7224 */ /* 0x000fe200078e0035 */
[----:B---3--:R-:W-:Y:S01]  /*4aa0*/  HMMA.16816.F32 R164, R8, R16, R188 ;  /* 0x0000001008a4723c */ /* 0x008fe200000018bc */
[----:B-1----:R-:W-:Y:S01]  /*4ab0*/  FFMA.FTZ R2, R172, c[0x0][0x2d0], -R0 ;  /* 0x0000b400ac027a23 */ /* 0x002fe20000010800 */
[----:B--2---:R-:W-:-:S03]  /*4ac0*/  F2FP.PACK_AB R5, R57, R56 ;  /* 0x000000383905723e */ /* 0x004fc600000000ff */
[----:B------:R1:W-:Y:S02]  /*4ad0*/  MUFU.EX2 R59, R2 ;  /* 0x00000002003b7308 */ /* 0x0003e40000000800 */
[----:B-1----:R-:W-:Y:S01]  /*4ae0*/  FFMA.FTZ R2, R170, c[0x0][0x2d0], -R0 ;  /* 0x0000b400aa027a23 */ /* 0x002fe20000010800 */
[----:B------:R-:W-:Y:S02]  /*4af0*/  MOV R170, R52 ;  /* 0x0000003400aa7202 */ /* 0x000fe40000000f00 */
[----:B------:R-:W-:-:S03]  /*4b00*/  MOV R52, R145 ;  /* 0x0000009100347202 */ /* 0x000fc60000000f00 */
[----:B------:R-:W1:Y:S02]  /*4b10*/  MUFU.EX2 R62, R2 ;  /* 0x00000002003e7308 */ /* 0x000e640000000800 */
[----:B------:R-:W-:Y:S01]  /*4b20*/  IMAD.MOV.U32 R42, RZ, RZ, R52 ;  /* 0x000000ffff2a7224 */ /* 0x000fe200078e0034 */
[----:B-1----:R-:W-:Y:S01]  /*4b30*/  F2FP.PACK_AB R7, R62, R59 ;  /* 0x0000003b3e07723e */ /* 0x002fe200000000ff */
[----:B------:R-:W-:-:S06]  /*4b40*/  IMAD.MOV.U32 R2, RZ, RZ, R175 ;  /* 0x000000ffff027224 */ /* 0x000fcc00078e00af */
[C---:B------:R-:W-:Y:S08]  /*4b50*/  HMMA.16816.F32 R144, R4.reuse, R12, R180 ;  /* 0x0000000c0490723c */ /* 0x040ff000000018b4 */
[C---:B------:R-:W-:Y:S01]  /*4b60*/  HMMA.16816.F32 R156, R4.reuse, R14, R156 ;  /* 0x0000000e049c723c */ /* 0x040fe2000000189c */
[----:B------:R-:W1:Y:S07]  /*4b70*/  LDSM.16.MT88.4 R12, [R228+0x1100] ;  /* 0x00110000e40c783b */ /* 0x000e6e0000004200 */
[C---:B------:R-:W-:Y:S07]  /*4b80*/  HMMA.16816.F32 R160, R4.reuse, R16, R184 ;  /* 0x0000001004a0723c */ /* 0x040fee00000018b8 */
[----:B------:R-:W-:Y:S01]  /*4b90*/  IMAD.MOV.U32 R187, RZ, RZ, R33 ;  /* 0x000000ffffbb7224 */ /* 0x000fe200078e0021 */
[----:B------:R-:W-:Y:S01]  /*4ba0*/  HMMA.16816.F32 R172, R4, R18, R140 ;  /* 0x0000001204ac723c */ /* 0x000fe2000000188c */
[----:B------:R-:W-:-:S02]  /*4bb0*/  IMAD.MOV.U32 R186, RZ, RZ, R214 ;  /* 0x000000ffffba7224 */ /* 0x000fc400078e00d6 */
[----:B------:R-:W-:Y:S02]  /*4bc0*/  IMAD.MOV.U32 R184, RZ, RZ, R86 ;  /* 0x000000ffffb87224 */ /* 0x000fe400078e0056 */
[----:B------:R-:W-:Y:S01]  /*4bd0*/  IMAD.MOV.U32 R185, RZ, RZ, R87 ;  /* 0x000000ffffb97224 */ /* 0x000fe200078e0057 */
[----:B------:R-:W-:Y:S01]  /*4be0*/  MOV R87, R54 ;  /* 0x0000003600577202 */ /* 0x000fe20000000f00 */
[----:B------:R-:W-:Y:S01]  /*4bf0*/  IMAD.MOV.U32 R86, RZ, RZ, R55 ;  /* 0x000000ffff567224 */ /* 0x000fe200078e0037 */
[----:B------:R-:W-:Y:S01]  /*4c00*/  HMMA.16816.F32 R32, R8, R18, R24 ;  /* 0x000000120820723c */ /* 0x000fe20000001818 */
[----:B------:R-:W2:Y:S01]  /*4c10*/  LDSM.16.MT88.4 R16, [R227+0x1100] ;  /* 0x00110000e310783b */ /* 0x000ea20000004200 */
[----:B------:R-:W-:Y:S01]  /*4c20*/  MOV R140, R219 ;  /* 0x000000db008c7202 */ /* 0x000fe20000000f00 */
[----:B------:R-:W-:Y:S01]  /*4c30*/  IMAD.MOV.U32 R141, RZ, RZ, R218 ;  /* 0x000000ffff8d7224 */ /* 0x000fe200078e00da */
[----:B------:R-:W-:Y:S01]  /*4c40*/  MOV R143, R216 ;  /* 0x000000d8008f7202 */ /* 0x000fe20000000f00 */
[----:B------:R-:W3:Y:S01]  /*4c50*/  LDSM.16.MT88.4 R24, [R226+0x3100] ;  /* 0x00310000e218783b */ /* 0x000ee20000004200 */
[----:B------:R-:W-:-:S02]  /*4c60*/  IMAD.MOV.U32 R142, RZ, RZ, R217 ;  /* 0x000000ffff8e7224 */ /* 0x000fc400078e00d9 */
[----:B-1----:R-:W-:Y:S07]  /*4c70*/  HMMA.16816.F32 R180, R8, R12, R96 ;  /* 0x0000000c08b4723c */ /* 0x002fee0000001860 */
[----:B------:R-:W-:Y:S01]  /*4c80*/  MOV R99, R177 ;  /* 0x000000b100637202 */ /* 0x000fe20000000f00 */
[----:B------:R-:W-:Y:S01]  /*4c90*/  IMAD.MOV.U32 R98, RZ, RZ, R178 ;  /* 0x000000ffff627224 */ /* 0x000fe200078e00b2 */
[----:B------:R-:W-:Y:S01]  /*4ca0*/  HMMA.16816.F32 R188, R4, R14, R128 ;  /* 0x0000000e04bc723c */ /* 0x000fe20000001880 */
[----:B------:R-:W-:Y:S01]  /*4cb0*/  IMAD.MOV.U32 R97, RZ, RZ, R179 ;  /* 0x000000ffff617224 */ /* 0x000fe200078e00b3 */
[----:B------:R-:W-:Y:S01]  /*4cc0*/  MOV R96, R138 ;  /* 0x0000008a00607202 */ /* 0x000fe20000000f00 */
[----:B------:R-:W-:-:S04]  /*4cd0*/  IMAD.MOV.U32 R138, RZ, RZ, R215 ;  /* 0x000000ffff8a7224 */ /* 0x000fc800078e00d7 */
[----:B------:R-:W-:Y:S01]  /*4ce0*/  MOV R128, R213 ;  /* 0x000000d500807202 */ /* 0x000fe20000000f00 */
[----:B------:R-:W-:Y:S01]  /*4cf0*/  HMMA.16816.F32 R176, R4, R12, R192 ;  /* 0x0000000c04b0723c */ /* 0x000fe200000018c0 */
[----:B------:R-:W-:Y:S01]  /*4d00*/  IMAD.MOV.U32 R129, RZ, RZ, R212 ;  /* 0x000000ffff817224 */ /* 0x000fe200078e00d4 */
[----:B------:R-:W-:Y:S01]  /*4d10*/  MOV R131, R68 ;  /* 0x0000004400837202 */ /* 0x000fe20000000f00 */
[----:B------:R-:W-:-:S05]  /*4d20*/  IMAD.MOV.U32 R130, RZ, RZ, R69 ;  /* 0x000000ffff827224 */ /* 0x000fca00078e0045 */
[C---:B------:R-:W-:Y:S01]  /*4d30*/  HMMA.16816.F32 R76, R8.reuse, R14, R76 ;  /* 0x0000000e084c723c */ /* 0x040fe2000000184c */
[----:B------:R-:W1:Y:S07]  /*4d40*/  LDSM.16.MT88.4 R12, [R225+0x3100] ;  /* 0x00310000e10c783b */ /* 0x000e6e0000004200 */
[----:B--2---:R-:W-:Y:S08]  /*4d50*/  HMMA.16816.F32 R212, R8, R18, R72 ;  /* 0x0000001208d4723c */ /* 0x004ff00000001848 */
[-C--:B------:R-:W-:Y:S08]  /*4d60*/  HMMA.16816.F32 R192, R4, R16.reuse, R204 ;  /* 0x0000001004c0723c */ /* 0x080ff000000018cc */
[----:B------:R-:W-:Y:S07]  /*4d70*/  HMMA.16816.F32 R216, R8, R16, R100 ;  /* 0x0000001008d8723c */ /* 0x000fee0000001864 */
[----:B------:R-:W-:Y:S01]  /*4d80*/  IMAD.MOV.U32 R100, RZ, RZ, R128 ;  /* 0x000000ffff647224 */ /* 0x000fe200078e0080 */
[----:B------:R-:W-:Y:S01]  /*4d90*/  HMMA.16816.F32 R204, R4, R18, R124 ;  /* 0x0000001204cc723c */ /* 0x000fe2000000187c */
[----:B------:R-:W2:Y:S01]  /*4da0*/  LDSM.16.MT88.4 R16, [R228+0x3100] ;  /* 0x00310000e410783b */ /* 0x000ea20000004200 */
[----:B------:R-:W-:Y:S01]  /*4db0*/  IMAD.MOV.U32 R101, RZ, RZ, R129 ;  /* 0x000000ffff657224 */ /* 0x000fe200078e0081 */
[----:B------:R-:W-:Y:S01]  /*4dc0*/  MOV R102, R130 ;  /* 0x0000008200667202 */ /* 0x000fe20000000f00 */
[----:B------:R-:W-:Y:S01]  /*4dd0*/  IMAD.MOV.U32 R103, RZ, RZ, R131 ;  /* 0x000000ffff677224 */ /* 0x000fe200078e0083 */
[----:B------:R-:W-:Y:S01]  /*4de0*/  MOV R131, R168 ;  /* 0x000000a800837202 */ /* 0x000fe20000000f00 */
[----:B------:R-:W-:-:S02]  /*4df0*/  IMAD.MOV.U32 R128, RZ, RZ, R96 ;  /* 0x000000ffff807224 */ /* 0x000fc400078e0060 */
[C---:B---3--:R-:W-:Y:S08]  /*4e00*/  HMMA.16816.F32 R40, R4.reuse, R24, R40 ;  /* 0x000000180428723c */ /* 0x048ff00000001828 */
[-C--:B-1----:R-:W-:Y:S08]  /*4e10*/  HMMA.16816.F32 R72, R4, R12.reuse, R208 ;  /* 0x0000000c0448723c */ /* 0x082ff000000018d0 */
[----:B------:R-:W-:Y:S08]  /*4e20*/  HMMA.16816.F32 R68, R8, R12, R92 ;  /* 0x0000000c0844723c */ /* 0x000ff0000000185c */
[----:B------:R-:W-:Y:S01]  /*4e30*/  HMMA.16816.F32 R52, R4, R14, R120 ;  /* 0x0000000e0434723c */ /* 0x000fe20000001878 */
[----:B------:R-:W-:Y:S01]  /*4e40*/  IMAD.MOV.U32 R124, RZ, RZ, R100 ;  /* 0x000000ffff7c7224 */ /* 0x000fe200078e0064 */
[----:B------:R-:W-:Y:S01]  /*4e50*/  MOV R126, R102 ;  /* 0x00000066007e7202 */ /* 0x000fe20000000f00 */
[----:B------:R-:W-:Y:S01]  /*4e60*/  IMAD.MOV.U32 R125, RZ, RZ, R101 ;  /* 0x000000ffff7d7224 */ /* 0x000fe200078e0065 */
[----:B------:R-:W-:Y:S01]  /*4e70*/  MOV R96, R97 ;  /* 0x0000006100607202 */ /* 0x000fe20000000f00 */
[----:B------:R-:W-:-:S02]  /*4e80*/  FFMA.FTZ R2, R2, c[0x0][0x2d0], -R22 ;  /* 0x0000b40002027a23 */ /* 0x000fc40000010816 */
[----:B------:R-:W-:Y:S01]  /*4e90*/  IMAD.MOV.U32 R129, RZ, RZ, R171 ;  /* 0x000000ffff817224 */ /* 0x000fe200078e00ab */
[----:B------:R-:W-:Y:S01]  /*4ea0*/  HMMA.16816.F32 R208, R8, R14, R48 ;  /* 0x0000000e08d0723c */ /* 0x000fe20000001830 */
[----:B------:R-:W1:Y:S01]  /*4eb0*/  LDSM.16.MT88.4 R12, [R227+0x3100] ;  /* 0x00310000e30c783b */ /* 0x000e620000004200 */
[----:B------:R-:W-:Y:S02]  /*4ec0*/  IMAD.MOV.U32 R127, RZ, RZ, R103 ;  /* 0x000000ffff7f7224 */ /* 0x000fe400078e0067 */
[----:B------:R-:W-:Y:S02]  /*4ed0*/  IMAD.MOV.U32 R100, RZ, RZ, R128 ;  /* 0x000000ffff647224 */ /* 0x000fe400078e0080 */
[----:B------:R-:W-:Y:S02]  /*4ee0*/  IMAD.MOV.U32 R130, RZ, RZ, R169 ;  /* 0x000000ffff827224 */ /* 0x000fe400078e00a9 */
[C---:B------:R-:W-:Y:S08]  /*4ef0*/  HMMA.16816.F32 R92, R4.reuse, R26, R248 ;  /* 0x0000001a045c723c */ /* 0x040ff000000018f8 */
[----:B--2---:R-:W-:Y:S01]  /*4f00*/  HMMA.16816.F32 R104, R4, R16, R104 ;  /* 0x000000100468723c */ /* 0x004fe20000001868 */
[----:B------:R-:W-:Y:S01]  /*4f10*/  MOV R248, R140 ;  /* 0x0000008c00f87202 */ /* 0x000fe20000000f00 */
[----:B------:R-:W-:Y:S01]  /*4f20*/  IMAD.MOV.U32 R249, RZ, RZ, R141 ;  /* 0x000000fffff97224 */ /* 0x000fe200078e008d */
[----:B------:R-:W-:Y:S01]  /*4f30*/  MOV R251, R143 ;  /* 0x0000008f00fb7202 */ /* 0x000fe20000000f00 */
[----:B------:R-:W-:-:S04]  /*4f40*/  IMAD.MOV.U32 R250, RZ, RZ, R142 ;  /* 0x000000fffffa7224 */ /* 0x000fc800078e008e */
[----:B------:R-:W-:Y:S01]  /*4f50*/  HMMA.16816.F32 R108, R4, R18, R108 ;  /* 0x00000012046c723c */ /* 0x000fe2000000186c */
[----:B------:R-:W-:Y:S02]  /*4f60*/  IMAD.MOV.U32 R168, RZ, RZ, R234 ;  /* 0x000000ffffa87224 */ /* 0x000fe400078e00ea */
[----:B------:R-:W-:-:S05]  /*4f70*/  IMAD.MOV.U32 R97, RZ, RZ, R98 ;  /* 0x000000ffff617224 */ /* 0x000fca00078e0062 */
[C---:B-1----:R-:W-:Y:S08]  /*4f80*/  HMMA.16816.F32 R48, R4.reuse, R14, R152 ;  /* 0x0000000e0430723c */ /* 0x042ff00000001898 */
[----:B------:R-:W-:Y:S01]  /*4f90*/  HMMA.16816.F32 R120, R4, R12, R124 ;  /* 0x0000000c0478723c */ /* 0x000fe2000000187c */
[----:B------:R-:W-:Y:S02]  /*4fa0*/  IMAD.MOV.U32 R152, RZ, RZ, R86 ;  /* 0x000000ffff987224 */ /* 0x000fe400078e0056 */
[----:B------:R-:W-:Y:S01]  /*4fb0*/  IMAD.MOV.U32 R155, RZ, RZ, R85 ;  /* 0x000000ffff9b7224 */ /* 0x000fe200078e0055 */
[----:B------:R-:W-:Y:S01]  /*4fc0*/  MOV R171, R232 ;  /* 0x000000e800ab7202 */ /* 0x000fe20000000f00 */
[----:B------:R-:W-:-:S02]  /*4fd0*/  IMAD.MOV.U32 R101, RZ, RZ, R168 ;  /* 0x000000ffff657224 */ /* 0x000fc400078e00a8 */
[----:B------:R-:W-:Y:S01]  /*4fe0*/  IMAD.MOV.U32 R7, RZ, RZ, R152 ;  /* 0x000000ffff077224 */ /* 0x000fe200078e0098 */
[----:B------:R-:W-:Y:S01]  /*4ff0*/  MOV R152, R155 ;  /* 0x0000009b00987202 */ /* 0x000fe20000000f00 */
[----:B------:R-:W-:Y:S02]  /*5000*/  IMAD.MOV.U32 R127, RZ, RZ, R100 ;  /* 0x000000ffff7f7224 */ /* 0x000fe400078e0064 */
[----:B------:R-:W-:Y:S02]  /*5010*/  IMAD.MOV.U32 R155, RZ, RZ, R248 ;  /* 0x000000ffff9b7224 */ /* 0x000fe400078e00f8 */
[----:B------:R-:W-:Y:S01]  /*5020*/  IMAD.MOV.U32 R248, RZ, RZ, R249 ;  /* 0x000000fffff87224 */ /* 0x000fe200078e00f9 */
[----:B------:R-:W-:Y:S01]  /*5030*/  MOV R249, R250 ;  /* 0x000000fa00f97202 */ /* 0x000fe20000000f00 */
[----:B------:R-:W-:Y:S02]  /*5040*/  IMAD.MOV.U32 R250, RZ, RZ, R251 ;  /* 0x000000fffffa7224 */ /* 0x000fe400078e00fb */
[----:B------:R-:W-:Y:S01]  /*5050*/  IMAD.MOV.U32 R251, RZ, RZ, R127 ;  /* 0x000000fffffb7224 */ /* 0x000fe200078e007f */
[----:B------:R-:W-:Y:S01]  /*5060*/  MOV R127, R184 ;  /* 0x000000b8007f7202 */ /* 0x000fe20000000f00 */
[----:B------:R-:W-:-:S02]  /*5070*/  IMAD.MOV.U32 R184, RZ, RZ, R185 ;  /* 0x000000ffffb87224 */ /* 0x000fc400078e00b9 */
[----:B------:R-:W-:Y:S01]  /*5080*/  IMAD.MOV.U32 R185, RZ, RZ, R186 ;  /* 0x000000ffffb97224 */ /* 0x000fe200078e00ba */
[----:B------:R-:W-:Y:S01]  /*5090*/  MOV R186, R23 ;  /* 0x0000001700ba7202 */ /* 0x000fe20000000f00 */
[----:B------:R-:W-:Y:S01]  /*50a0*/  IMAD.MOV.U32 R103, RZ, RZ, R231 ;  /* 0x000000ffff677224 */ /* 0x000fe200078e00e7 */
[----:B------:R1:W-:Y:S01]  /*50b0*/  MUFU.EX2 R23, R2 ;  /* 0x0000000200177308 */ /* 0x0003e20000000800 */
[----:B------:R-:W-:Y:S01]  /*50c0*/  IMAD.MOV.U32 R153, RZ, RZ, R87 ;  /* 0x000000ffff997224 */ /* 0x000fe200078e0057 */
[----:B------:R-:W-:Y:S01]  /*50d0*/  MOV R154, R84 ;  /* 0x00000054009a7202 */ /* 0x000fe20000000f00 */
[----:B------:R-:W-:Y:S01]  /*50e0*/  HMMA.16816.F32 R140, R8, R26, R44 ;  /* 0x0000001a088c723c */ /* 0x000fe2000000182c */
[----:B------:R-:W-:Y:S01]  /*50f0*/  IMAD.MOV.U32 R98, RZ, RZ, R99 ;  /* 0x000000ffff627224 */ /* 0x000fe200078e0063 */
[----:B------:R-:W-:Y:S01]  /*5100*/  MOV R102, R171 ;  /* 0x000000ab00667202 */ /* 0x000fe20000000f00 */
[----:B------:R-:W-:Y:S01]  /*5110*/  IMAD.MOV.U32 R124, RZ, RZ, R103 ;  /* 0x000000ffff7c7224 */ /* 0x000fe200078e0067 */
[----:B------:R-:W-:-:S04]  /*5120*/  MOV R126, R101 ;  /* 0x00000065007e7202 */ /* 0x000fc80000000f00 */
[----:B------:R-:W-:Y:S01]  /*5130*/  HMMA.16816.F32 R36, R8, R18, R36 ;  /* 0x000000120824723c */ /* 0x000fe20000001824 */
[----:B-1----:R-:W-:Y:S01]  /*5140*/  FFMA.FTZ R2, R7, c[0x0][0x2d0], -R22 ;  /* 0x0000b40007027a23 */ /* 0x002fe20000010816 */
[----:B------:R-:W-:-:S06]  /*5150*/  MOV R99, R235 ;  /* 0x000000eb00637202 */ /* 0x000fcc0000000f00 */
[----:B------:R-:W-:Y:S01]  /*5160*/  HMMA.16816.F32 R84, R8, R24, R116 ;  /* 0x000000180854723c */ /* 0x000fe20000001874 */
[----:B------:R1:W-:Y:S01]  /*5170*/  MUFU.EX2 R24, R2 ;  /* 0x0000000200187308 */ /* 0x0003e20000000800 */
[----:B------:R-:W-:-:S06]  /*5180*/  IMAD.MOV.U32 R125, RZ, RZ, R102 ;  /* 0x000000ffff7d7224 */ /* 0x000fcc00078e0066 */
[C---:B------:R-:W-:Y:S01]  /*5190*/  HMMA.16816.F32 R44, R8.reuse, R14, R80 ;  /* 0x0000000e082c723c */ /* 0x040fe20000001850 */
[----:B------:R-:W-:Y:S02]  /*51a0*/  FFMA.FTZ R4, R220, c[0x0][0x2d0], -R0 ;  /* 0x0000b400dc047a23 */ /* 0x000fe40000010800 */
[----:B------:R-:W-:Y:S02]  /*51b0*/  IMAD.MOV.U32 R169, RZ, RZ, R233 ;  /* 0x000000ffffa97224 */ /* 0x000fe400078e00e9 */
[----:B------:R-:W-:Y:S01]  /*51c0*/  IMAD.MOV.U32 R171, RZ, RZ, R224 ;  /* 0x000000ffffab7224 */ /* 0x000fe200078e00e0 */
[----:B------:R-:W-:Y:S01]  /*51d0*/  MOV R168, R229 ;  /* 0x000000e500a87202 */ /* 0x000fe20000000f00 */
[----:B------:R-:W-:Y:S01]  /*51e0*/  FADD.FTZ R6, R202, R201 ;  /* 0x000000c9ca067221 */ /* 0x000fe20000010000 */
[----:B------:R-:W-:Y:S01]  /*51f0*/  MOV R7, R251 ;  /* 0x000000fb00077202 */ /* 0x000fe20000000f00 */
[----:B-1----:R-:W-:Y:S01]  /*5200*/  FFMA.FTZ R2, R152, c[0x0][0x2d0], -R22 ;  /* 0x0000b40098027a23 */ /* 0x002fe20000010816 */
[C---:B------:R-:W-:Y:S01]  /*5210*/  HMMA.16816.F32 R100, R8.reuse, R16, R112 ;  /* 0x000000100864723c */ /* 0x040fe20000001870 */
[----:B------:R-:W-:Y:S01]  /*5220*/  MOV R128, R99 ;  /* 0x0000006300807202 */ /* 0x000fe20000000f00 */
[----:B------:R-:W-:Y:S01]  /*5230*/  FADD.FTZ R5, R199, R198 ;  /* 0x000000c6c7057221 */ /* 0x000fe20000010000 */
[----:B------:R1:W-:Y:S01]  /*5240*/  MUFU.EX2 R25, R2 ;  /* 0x0000000200197308 */ /* 0x0003e20000000800 */
[----:B------:R-:W-:Y:S01]  /*5250*/  IMAD.MOV.U32 R27, RZ, RZ, R250 ;  /* 0x000000ffff1b7224 */ /* 0x000fe200078e00fa */
[----:B------:R-:W-:Y:S04]  /*5260*/  LDSM.16.MT88.4 R80, [R225+0x3900] ;  /* 0x00390000e150783b */ /* 0x000fe80000004200 */
[----:B------:R2:W5:Y:S01]  /*5270*/  LDL.LU R235, [R1+0x78] ;  /* 0x0000780001eb7983 */ /* 0x0005620000300800 */
[----:B-1----:R-:W-:Y:S01]  /*5280*/  FFMA.FTZ R2, R153, c[0x0][0x2d0], -R22 ;  /* 0x0000b40099027a23 */ /* 0x002fe20000010816 */
[----:B------:R-:W-:Y:S01]  /*5290*/  HMMA.16816.F32 R116, R8, R12, R88 ;  /* 0x0000000c0874723c */ /* 0x000fe20000001858 */
[----:B------:R-:W-:Y:S01]  /*52a0*/  IMAD.MOV.U32 R99, RZ, RZ, R169 ;  /* 0x000000ffff637224 */ /* 0x000fe200078e00a9 */
[----:B------:R-:W-:Y:S01]  /*52b0*/  MOV R220, R131 ;  /* 0x0000008300dc7202 */ /* 0x000fe20000000f00 */
[----:B------:R1:W-:Y:S01]  /*52c0*/  MUFU.EX2 R26, R2 ;  /* 0x00000002001a7308 */ /* 0x0003e20000000800 */
[----:B------:R-:W-:Y:S01]  /*52d0*/  IMAD.MOV.U32 R115, RZ, RZ, R127 ;  /* 0x000000ffff737224 */ /* 0x000fe200078e007f */
[----:B------:R-:W-:Y:S01]  /*52e0*/  MOV R113, R185 ;  /* 0x000000b900717202 */ /* 0x000fe20000000f00 */
[----:B------:R-:W-:Y:S01]  /*52f0*/  IMAD.MOV.U32 R114, RZ, RZ, R249 ;  /* 0x000000ffff727224 */ /* 0x000fe200078e00f9 */
[----:B------:R2:W5:Y:S01]  /*5300*/  LDL.LU R234, [R1+0x74] ;  /* 0x0000740001ea7983 */ /* 0x0005620000300800 */
[----:B-1----:R-:W-:-:S03]  /*5310*/  FFMA.FTZ R2, R154, c[0x0][0x2d0], -R21 ;  /* 0x0000b4009a027a23 */ /* 0x002fc60000010815 */
[----:B------:R-:W-:Y:S01]  /*5320*/  MUFU.EX2 R13, R4 ;  /* 0x00000004000d7308 */ /* 0x000fe20000000800 */
[----:B------:R-:W-:Y:S02]  /*5330*/  IMAD.MOV.U32 R169, RZ, RZ, R230 ;  /* 0x000000ffffa97224 */ /* 0x000fe400078e00e6 */
[----:B------:R-:W-:Y:S01]  /*5340*/  IMAD.MOV.U32 R127, RZ, RZ, R171 ;  /* 0x000000ffff7f7224 */ /* 0x000fe200078e00ab */
[----:B------:R-:W-:Y:S01]  /*5350*/  MOV R249, R170 ;  /* 0x000000aa00f97202 */ /* 0x000fe20000000f00 */
[----:B------:R-:W-:Y:S01]  /*5360*/  FADD.FTZ R9, R197, R196 ;  /* 0x000000c4c5097221 */ /* 0x000fe20000010000 */
[----:B------:R2:W5:Y:S02]  /*5370*/  LDL.LU R233, [R1+0x70] ;  /* 0x0000700001e97983 */ /* 0x0005640000300800 */
[----:B------:R1:W-:Y:S01]  /*5380*/  MUFU.EX2 R16, R2 ;  /* 0x0000000200107308 */ /* 0x0003e20000000800 */
[----:B------:R-:W-:Y:S01]  /*5390*/  IMAD.MOV.U32 R251, RZ, RZ, R186 ;  /* 0x000000fffffb7224 */ /* 0x000fe200078e00ba */
[----:B------:R2:W5:Y:S01]  /*53a0*/  LDL.LU R232, [R1+0x6c] ;  /* 0x00006c0001e87983 */ /* 0x0005620000300800 */
[----:B------:R-:W-:-:S03]  /*53b0*/  IMAD.MOV.U32 R250, RZ, RZ, R187 ;  /* 0x000000fffffa7224 */ /* 0x000fc600078e00bb */
[----:B------:R2:W5:Y:S04]  /*53c0*/  LDL.LU R231, [R1+0x68] ;  /* 0x0000680001e77983 */ /* 0x0005680000300800 */
[----:B------:R2:W5:Y:S04]  /*53d0*/  LDL.LU R230, [R1+0x64] ;  /* 0x0000640001e67983 */ /* 0x0005680000300800 */
[----:B------:R2:W5:Y:S01]  /*53e0*/  LDL.LU R229, [R1+0x60] ;  /* 0x0000600001e57983 */ /* 0x0005620000300800 */
[----:B-1----:R-:W-:-:S03]  /*53f0*/  FFMA.FTZ R2, R155, c[0x0][0x2d0], -R21 ;  /* 0x0000b4009b027a23 */ /* 0x002fc60000010815 */
[----:B------:R-:W1:Y:S01]  /*5400*/  LDSM.16.MT88.4 R152, [R225+0x1900] ;  /* 0x00190000e198783b */ /* 0x000e620000004200 */
[----:B------:R3:W-:Y:S03]  /*5410*/  MUFU.EX2 R18, R2 ;  /* 0x0000000200127308 */ /* 0x0007e60000000800 */
[----:B------:R2:W5:Y:S01]  /*5420*/  LDL.LU R224, [R1+0x5c] ;  /* 0x00005c0001e07983 */ /* 0x0005620000300800 */
[--C-:B---3--:R-:W-:Y:S02]  /*5430*/  FFMA.FTZ R2, R248, c[0x0][0x2d0], -R21.reuse ;  /* 0x0000b400f8027a23 */ /* 0x108fe40000010815 */
[----:B------:R-:W-:Y:S02]  /*5440*/  IMAD.MOV.U32 R248, RZ, RZ, R184 ;  /* 0x000000fffff87224 */ /* 0x000fe400078e00b8 */
[----:B------:R3:W-:Y:S01]  /*5450*/  MUFU.EX2 R22, R2 ;  /* 0x0000000200167308 */ /* 0x0007e20000000800 */
[----:B------:R-:W4:Y:S01]  /*5460*/  LDSM.16.MT88.4 R184, [R228+0x1900] ;  /* 0x00190000e4b8783b */ /* 0x000f220000004200 */
[----:B---3--:R-:W-:-:S02]  /*5470*/  FFMA.FTZ R2, R252, c[0x0][0x2d0], -R21 ;  /* 0x0000b400fc027a23 */ /* 0x008fc40000010815 */
[----:B------:R-:W-:-:S04]  /*5480*/  IMAD.MOV.U32 R252, RZ, RZ, R114 ;  /* 0x000000fffffc7224 */ /* 0x000fc800078e0072 */
[----:B------:R3:W1:Y:S02]  /*5490*/  MUFU.EX2 R21, R2 ;  /* 0x0000000200157308 */ /* 0x0006640000000800 */
[----:B---3--:R-:W-:Y:S01]  /*54a0*/  FFMA.FTZ R2, R247, c[0x0][0x2d0], -R20 ;  /* 0x0000b400f7027a23 */ /* 0x008fe20000010814 */
[----:B------:R-:W-:Y:S02]  /*54b0*/  MOV R247, R124 ;  /* 0x0000007c00f77202 */ /* 0x000fe40000000f00 */
[----:B-1----:R-:W-:-:S03]  /*54c0*/  F2FP.PACK_AB R131, R21, R22 ;  /* 0x000000161583723e */ /* 0x002fc600000000ff */
[----:B------:R1:W-:Y:S02]  /*54d0*/  MUFU.EX2 R12, R2 ;  /* 0x00000002000c7308 */ /* 0x0003e40000000800 */
[----:B-1----:R-:W-:Y:S02]  /*54e0*/  FFMA.FTZ R2, R246, c[0x0][0x2d0], -R20 ;  /* 0x0000b400f6027a23 */ /* 0x002fe40000010814 */
[----:B------:R-:W-:-:S04]  /*54f0*/  IMAD.MOV.U32 R246, RZ, RZ, R125 ;  /* 0x000000fffff67224 */ /* 0x000fc800078e007d */
[----:B------:R1:W3:Y:S02]  /*5500*/  MUFU.EX2 R15, R2 ;  /* 0x00000002000f7308 */ /* 0x0002e40000000800 */
[----:B-1----:R-:W-:Y:S01]  /*5510*/  FFMA.FTZ R2, R245, c[0x0][0x2d0], -R20 ;  /* 0x0000b400f5027a23 */ /* 0x002fe20000010814 */
[----:B---3--:R-:W-:Y:S01]  /*5520*/  F2FP.PACK_AB R124, R15, R12 ;  /* 0x0000000c0f7c723e */ /* 0x008fe200000000ff */
[----:B------:R-:W-:-:S04]  /*5530*/  IMAD.MOV.U32 R245, RZ, RZ, R126 ;  /* 0x000000fffff57224 */ /* 0x000fc800078e007e */
[----:B------:R1:W-:Y:S02]  /*5540*/  MUFU.EX2 R17, R2 ;  /* 0x0000000200117308 */ /* 0x0003e40000000800 */
[----:B-1----:R-:W-:Y:S01]  /*5550*/  FFMA.FTZ R2, R244, c[0x0][0x2d0], -R20 ;  /* 0x0000b400f4027a23 */ /* 0x002fe20000010814 */
[----:B------:R-:W-:Y:S01]  /*5560*/  MOV R244, R128 ;  /* 0x0000008000f47202 */ /* 0x000fe20000000f00 */
[----:B------:R-:W-:Y:S01]  /*5570*/  FADD.FTZ R20, R223, R6 ;  /* 0x00000006df147221 */ /* 0x000fe20000010000 */
[----:B------:R-:W-:-:S03]  /*5580*/  F2FP.PACK_AB R128, R24, R23 ;  /* 0x000000171880723e */ /* 0x000fc600000000ff */
[----:B------:R1:W3:Y:S01]  /*5590*/  MUFU.EX2 R19, R2 ;  /* 0x0000000200137308 */ /* 0x0002e20000000800 */
[----:B------:R-:W-:Y:S02]  /*55a0*/  IMAD.MOV.U32 R223, RZ, RZ, R127 ;  /* 0x000000ffffdf7224 */ /* 0x000fe400078e007f */
[--C-:B-1----:R-:W-:Y:S01]  /*55b0*/  FFMA.FTZ R2, R222, c[0x0][0x2d0], -R0.reuse ;  /* 0x0000b400de027a23 */ /* 0x102fe20000010800 */
[----:B---3--:R-:W-:Y:S01]  /*55c0*/  F2FP.PACK_AB R126, R19, R17 ;  /* 0x00000011137e723e */ /* 0x008fe200000000ff */
[----:B------:R-:W-:Y:S01]  /*55d0*/  IMAD.MOV.U32 R222, RZ, RZ, R129 ;  /* 0x000000ffffde7224 */ /* 0x000fe200078e0081 */
[----:B------:R-:W-:Y:S02]  /*55e0*/  F2FP.PACK_AB R129, R18, R16 ;  /* 0x000000101281723e */ /* 0x000fe400000000ff */
[----:B------:R1:W-:Y:S02]  /*55f0*/  MUFU.EX2 R10, R2 ;  /* 0x00000002000a7308 */ /* 0x0003e40000000800 */
[----:B-1----:R-:W-:-:S02]  /*5600*/  FFMA.FTZ R2, R221, c[0x0][0x2d0], -R0 ;  /* 0x0000b400dd027a23 */ /* 0x002fc40000010800 */
[----:B------:R-:W-:Y:S01]  /*5610*/  IMAD.MOV.U32 R221, RZ, RZ, R130 ;  /* 0x000000ffffdd7224 */ /* 0x000fe200078e0082 */
[----:B------:R-:W-:-:S03]  /*5620*/  F2FP.PACK_AB R130, R26, R25 ;  /* 0x000000191a82723e */ /* 0x000fc600000000ff */
[----:B------:R1:W3:Y:S04]  /*5630*/  MUFU.EX2 R11, R2 ;  /* 0x00000002000b7308 */ /* 0x0002e80000000800 */
[C---:B------:R-:W-:Y:S08]  /*5640*/  HMMA.16816.F32 R148, R128.reuse, R152, R148 ;  /* 0x000000988094723c */ /* 0x040ff00000001894 */
[----:B----4-:R-:W-:Y:S01]  /*5650*/  HMMA.16816.F32 R180, R128, R184, R180 ;  /* 0x000000b880b4723c */ /* 0x010fe200000018b4 */
[----:B-1----:R-:W-:Y:S01]  /*5660*/  FFMA.FTZ R2, R203, c[0x0][0x2d0], -R0 ;  /* 0x0000b400cb027a23 */ /* 0x002fe20000010800 */
[----:B---3--:R-:W-:Y:S01]  /*5670*/  F2FP.PACK_AB R125, R11, R10 ;  /* 0x0000000a0b7d723e */ /* 0x008fe200000000ff */
[----:B------:R-:W-:-:S02]  /*5680*/  FADD.FTZ R0, R169, R168 ;  /* 0x000000a8a9007221 */ /* 0x000fc40000010000 */
[----:B------:R-:W1:Y:S01]  /*5690*/  MUFU.EX2 R14, R2 ;  /* 0x00000002000e7308 */ /* 0x000e620000000800 */
[----:B------:R-:W3:Y:S01]  /*56a0*/  LDSM.16.MT88.4 R168, [R226+0x1900] ;  /* 0x00190000e2a8783b */ /* 0x000ee20000004200 */
[----:B------:R-:W-:Y:S01]  /*56b0*/  FADD.FTZ R8, R113, R0 ;  /* 0x0000000071087221 */ /* 0x000fe20000010000 */
[----:B------:R-:W-:Y:S01]  /*56c0*/  MOV R0, R98 ;  /* 0x0000006200007202 */ /* 0x000fe20000000f00 */
[----:B------:R-:W-:Y:S04]  /*56d0*/  HMMA.16816.F32 R68, R128, R80, R68 ;  /* 0x000000508044723c */ /* 0x000fe80000001844 */
[----:B------:R-:W-:Y:S01]  /*56e0*/  FADD.FTZ R0, R0, R9 ;  /* 0x0000000900007221 */ /* 0x000fe20000010000 */
[----:B-1----:R-:W-:Y:S01]  /*56f0*/  F2FP.PACK_AB R127, R14, R13 ;  /* 0x0000000d0e7f723e */ /* 0x002fe200000000ff */
[----:B------:R-:W-:-:S02]  /*5700*/  FADD.FTZ R2, R200, R5 ;  /* 0x00000005c8027221 */ /* 0x000fc40000010000 */
[----:B------:R-:W-:Y:S04]  /*5710*/  LDSM.16.MT88.4 R200, [R227+0x1900] ;  /* 0x00190000e3c8783b */ /* 0x000fe80000004200 */
[C---:B------:R-:W-:Y:S08]  /*5720*/  HMMA.16816.F32 R144, R124.reuse, R152, R144 ;  /* 0x000000987c90723c */ /* 0x040ff00000001890 */
[-C--:B------:R-:W-:Y:S08]  /*5730*/  HMMA.16816.F32 R156, R124, R154.reuse, R156 ;  /* 0x0000009a7c9c723c */ /* 0x080ff0000000189c */
[C---:B------:R-:W-:Y:S07]  /*5740*/  HMMA.16816.F32 R152, R128.reuse, R154, R28 ;  /* 0x0000009a8098723c */ /* 0x040fee000000181c */
[----:B------:R-:W-:Y:S01]  /*5750*/  MOV R30, R7 ;  /* 0x00000007001e7202 */ /* 0x000fe20000000f00 */
[----:B---3--:R-:W-:Y:S01]  /*5760*/  HMMA.16816.F32 R164, R128, R168, R164 ;  /* 0x000000a880a4723c */ /* 0x008fe200000018a4 */
[----:B------:R-:W1:Y:S01]  /*5770*/  LDSM.16.MT88.4 R4, [R227+0x3900] ;  /* 0x00390000e304783b */ /* 0x000e620000004200 */
[----:B------:R-:W-:-:S02]  /*5780*/  IMAD.MOV.U32 R31, RZ, RZ, R115 ;  /* 0x000000ffff1f7224 */ /* 0x000fc400078e0073 */
[----:B------:R-:W-:Y:S01]  /*5790*/  IMAD.MOV.U32 R28, RZ, RZ, R97 ;  /* 0x000000ffff1c7224 */ /* 0x000fe200078e0061 */
[----:B------:R-:W-:Y:S01]  /*57a0*/  LDSM.16.MT88.4 R112, [R228+0x3900] ;  /* 0x00390000e470783b */ /* 0x000fe20000004200 */
[----:B------:R-:W-:Y:S02]  /*57b0*/  IMAD.MOV.U32 R29, RZ, RZ, R96 ;  /* 0x000000ffff1d7224 */ /* 0x000fe400078e0060 */
[----:B------:R-:W-:Y:S01]  /*57c0*/  HMMA.16816.F32 R160, R124, R168, R160 ;  /* 0x000000a87ca0723c */ /* 0x000fe200000018a0 */
[----:B------:R-:W-:Y:S02]  /*57d0*/  FADD.FTZ R0, R30, R0 ;  /* 0x000000001e007221 */ /* 0x000fe40000010000 */
[----:B------:R-:W-:-:S05]  /*57e0*/  FADD.FTZ R2, R29, R2 ;  /* 0x000000021d027221 */ /* 0x000fca0000010000 */
[-C--:B------:R-:W-:Y:S08]  /*57f0*/  HMMA.16816.F32 R172, R124, R170.reuse, R172 ;  /* 0x000000aa7cac723c */ /* 0x080ff000000018ac */
[----:B------:R-:W-:Y:S07]  /*5800*/  HMMA.16816.F32 R168, R128, R170, R32 ;  /* 0x000000aa80a8723c */ /* 0x000fee0000001820 */
[----:B------:R-:W-:Y:S01]  /*5810*/  IMAD.MOV.U32 R35, RZ, RZ, R99 ;  /* 0x000000ffff237224 */ /* 0x000fe200078e0063 */
[----:B------:R-:W-:Y:S01]  /*5820*/  HMMA.16816.F32 R176, R124, R184, R176 ;  /* 0x000000b87cb0723c */ /* 0x000fe200000018b0 */
[----:B------:R-:W3:Y:S02]  /*5830*/  LDSM.16.MT88.4 R96, [R226+0x3900] ;  /* 0x00390000e260783b */ /* 0x000ee40000004200 */
[----:B------:R-:W-:-:S04]  /*5840*/  FADD.FTZ R8, R35, R8 ;  /* 0x0000000823087221 */ /* 0x000fc80000010000 */
[----:B------:R-:W-:Y:S01]  /*5850*/  FADD.FTZ R9, R31, R8 ;  /* 0x000000081f097221 */ /* 0x000fe20000010000 */
[C---:B------:R-:W-:Y:S08]  /*5860*/  HMMA.16816.F32 R188, R124.reuse, R186, R188 ;  /* 0x000000ba7cbc723c */ /* 0x040ff000000018bc */
[-C--:B-1----:R-:W-:Y:S08]  /*5870*/  HMMA.16816.F32 R120, R124, R4.reuse, R120 ;  /* 0x000000047c78723c */ /* 0x082ff00000001878 */
[C---:B------:R-:W-:Y:S07]  /*5880*/  HMMA.16816.F32 R116, R128.reuse, R4, R116 ;  /* 0x000000048074723c */ /* 0x040fee0000001874 */
        /* <DEDUP_REMOVED lines=26> */
[C---:B---3--:R-:W-:Y:S01]  /*5a30*/  HMMA.16816.F32 R88, R124.reuse, R96, R40 ;  /* 0x000000607c58723c */ /* 0x048fe20000001828 */
        /* <DEDUP_REMOVED lines=24> */
[C---:B------:R-:W-:Y:S01]  /*5bc0*/  HMMA.16816.F32 R84, R128.reuse, R96, R84 ;  /* 0x000000608054723c */ /* 0x040fe20000001854 */
[----:B------:R-:W-:Y:S02]  /*5bd0*/  FADD.FTZ R0, R26, R0 ;  /* 0x000000001a007221 */ /* 0x000fe40000010000 */
[----:B------:R-:W-:Y:S02]  /*5be0*/  FADD.FTZ R2, R22, R2 ;  /* 0x0000000216027221 */ /* 0x000fe40000010000 */
[----:B------:R-:W-:Y:S01]  /*5bf0*/  FADD.FTZ R5, R13, R5 ;  /* 0x000000050d057221 */ /* 0x000fe20000010000 */
[----:B------:R1:W-:Y:S01]  /*5c00*/  STL [R1], R0 ;  /* 0x0000000001007387 */ /* 0x0003e20000100800 */
[----:B------:R-:W-:Y:S01]  /*5c10*/  FADD.FTZ R4, R17, R4 ;  /* 0x0000000411047221 */ /* 0x000fe20000010000 */
[C---:B------:R-:W-:Y:S08]  /*5c20*/  HMMA.16816.F32 R100, R128.reuse, R112, R100 ;  /* 0x000000708064723c */ /* 0x040ff00000001864 */
[C---:B------:R-:W-:Y:S08]  /*5c30*/  HMMA.16816.F32 R200, R128.reuse, R202, R212 ;  /* 0x000000ca80c8723c */ /* 0x040ff000000018d4 */
[----:B------:R-:W-:Y:S01]  /*5c40*/  HMMA.16816.F32 R80, R128, R82, R208 ;  /* 0x000000528050723c */ /* 0x000fe200000018d0 */
[----:B-1----:R-:W-:-:S07]  /*5c50*/  FADD.FTZ R0, R14, R5 ;  /* 0x000000050e007221 */ /* 0x002fce0000010000 */
[C---:B------:R-:W-:Y:S08]  /*5c60*/  HMMA.16816.F32 R96, R128.reuse, R98, R140 ;  /* 0x000000628060723c */ /* 0x040ff0000000188c */
[----:B------:R-:W-:Y:S08]  /*5c70*/  HMMA.16816.F32 R112, R128, R114, R36 ;  /* 0x000000728070723c */ /* 0x000ff00000001824 */
[-C--:B------:R-:W-:Y:S08]  /*5c80*/  HMMA.16816.F32 R124, R124, R6.reuse, R48 ;  /* 0x000000067c7c723c */ /* 0x080ff00000001830 */
[----:B------:R-:W-:Y:S07]  /*5c90*/  HMMA.16816.F32 R128, R128, R6, R44 ;  /* 0x000000068080723c */ /* 0x000fee000000182c */
[----:B------:R-:W-:-:S02]  /*5ca0*/  FADD.FTZ R6, R21, R2 ;  /* 0x0000000215067221 */ /* 0x000fc40000010000 */
[----:B------:R-:W-:-:S03]  /*5cb0*/  FADD.FTZ R2, R19, R4 ;  /* 0x0000000413027221 */ /* 0x000fc60000010000 */
[----:B------:R2:W-:Y:S04]  /*5cc0*/  STL [R1+0x8], R6 ;  /* 0x0000080601007387 */ /* 0x0005e80000100800 */
[----:B------:R2:W-:Y:S04]  /*5cd0*/  STL [R1+0xc], R0 ;  /* 0x00000c0001007387 */ /* 0x0005e80000100800 */
[----:B------:R2:W-:Y:S01]  /*5ce0*/  STL [R1+0x4], R2 ;  /* 0x0000040201007387 */ /* 0x0005e20000100800 */
[----:B------:R-:W-:Y:S05]  /*5cf0*/  @!P1 BRA `(.L_x_645) ;  /* 0x0000501000009947 */ /* 0x000fea0003800000 */
[----:B------:R-:W3:Y:S04]  /*5d00*/  LDL.64 R244, [R1+0x38] ;  /* 0x0000380001f47983 */ /* 0x000ee80000100a00 */
[----:B------:R-:W4:Y:S04]  /*5d10*/  LDL.64 R246, [R1+0x40] ;  /* 0x0000400001f67983 */ /* 0x000f280000100a00 */
[----:B--2---:R-:W2:Y:S04]  /*5d20*/  LDL R249, [R1+0x48] ;  /* 0x0000480001f97983 */ /* 0x004ea80000100800 */
[----:B------:R-:W2:Y:S04]  /*5d30*/  LDL.64 R250, [R1+0x30] ;  /* 0x0000300001fa7983 */ /* 0x000ea80000100a00 */
[----:B------:R-:W2:Y:S01]  /*5d40*/  LDL R248, [R1+0x4c] ;  /* 0x00004c0001f87983 */ /* 0x000ea20000100800 */
[----:B------:R-:W-:Y:S01]  /*5d50*/  UIADD3 UR12, UP0, UR16, 0x80, URZ ;  /* 0x00000080100c7890 */ /* 0x000fe2000ff1e03f */
[----:B------:R-:W-:Y:S01]  /*5d60*/  IMAD.MOV.U32 R133, RZ, RZ, R135 ;  /* 0x000000ffff857224 */ /* 0x000fe200078e0087 */
[----:B------:R-:W-:Y:S01]  /*5d70*/  MOV R132, R136 ;  /* 0x0000008800847202 */ /* 0x000fe20000000f00 */
        /* <DEDUP_REMOVED lines=9> */
[----:B---3--:R-:W-:-:S02]  /*5e10*/  IADD3 R2, P2, R244, 0x40, RZ ;  /* 0x00000040f4027810 */ /* 0x008fc40007f5e0ff */
[----:B----4-:R-:W-:-:S03]  /*5e20*/  IADD3 R0, P1, R246, 0x40, RZ ;  /* 0x00000040f6007810 */ /* 0x010fc60007f3e0ff */
[----:B------:R2:W-:Y:S04]  /*5e30*/  STL [R1+0x2c], R2 ;  /* 0x00002c0201007387 */ /* 0x0005e80000100800 */
[----:B------:R1:W-:Y:S01]  /*5e40*/  STL [R1+0x24], R0 ;  /* 0x0000240001007387 */ /* 0x0003e20000100800 */
[----:B--2---:R-:W-:Y:S01]  /*5e50*/  IADD3.X R2, RZ, R249, RZ, P2, !PT ;  /* 0x000000f9ff027210 */ /* 0x004fe200017fe4ff */
[----:B-1----:R-:W-:-:S04]  /*5e60*/  IMAD.X R0, RZ, RZ, R251, P1 ;  /* 0x000000ffff007224 */ /* 0x002fc800008e06fb */
[----:B------:R1:W-:Y:S04]  /*5e70*/  STL [R1+0x28], R2 ;  /* 0x0000280201007387 */ /* 0x0003e80000100800 */
[----:B------:R1:W-:Y:S01]  /*5e80*/  STL [R1+0x20], R0 ;  /* 0x0000200001007387 */ /* 0x0003e20000100800 */
[----:B------:R-:W-:-:S03]  /*5e90*/  IMAD.SHL.U32 R244, R248, 0x2, RZ ;  /* 0x00000002f8f47824 */ /* 0x000fc600078e00ff */
.L_x_646:
[----:B------:R-:W-:Y:S04]  /*5ea0*/  DEPBAR.LE SB0, 0x0 ;  /* 0x000080000000791a */ /* 0x000fe80000000000 */
[----:B------:R-:W-:Y:S01]  /*5eb0*/  BAR.SYNC.DEFER_BLOCKING 0x0 ;  /* 0x0000000000007b1d */ /* 0x000fe20000010000 */
[----:B------:R-:W-:Y:S02]  /*5ec0*/  USHF.R.S32.HI UR8, URZ, 0x1f, UR18 ;  /* 0x0000001f3f087899 */ /* 0x000fe40008011412 */
[----:B------:R-:W-:Y:S02]  /*5ed0*/  UIMAD.WIDE.U32 UR24, UR18, UR6, URZ ;  /* 0x00000006121872a5 */ /* 0x000fe4000f8e003f */
[----:B------:R-:W-:Y:S02]  /*5ee0*/  UIMAD UR8, UR8, UR6, URZ ;  /* 0x00000006080872a4 */ /* 0x000fe4000f8e023f */
[----:B------:R-:W-:Y:S02]  /*5ef0*/  USHF.L.U32 UR9, UR24, 0x6, URZ ;  /* 0x0000000618097899 */ /* 0x000fe4000800063f */
[----:B------:R-:W-:Y:S02]  /*5f00*/  UIMAD UR8, UR18, UR7, UR8 ;  /* 0x00000007120872a4 */ /* 0x000fe4000f8e0208 */
[----:B------:R-:W-:Y:S02]  /*5f10*/  UISETP.GT.AND UP1, UPT, UR18, URZ, UPT ;  /* 0x0000003f1200728c */ /* 0x000fe4000bf24270 */
[----:B------:R-:W-:Y:S02]  /*5f20*/  UIADD3 UR8, UR25, UR8, URZ ;  /* 0x0000000819087290 */ /* 0x000fe4000fffe03f */
[----:B------:R-:W-:Y:S02]  /*5f30*/  UIADD3 UR18, UR18, -0x1, URZ ;  /* 0xffffffff12127890 */ /* 0x000fe4000fffe03f */
[----:B------:R-:W-:Y:S05]  /*5f40*/  USHF.L.U64.HI UR8, UR24, 0x6, UR8 ;  /* 0x0000000618087899 */ /* 0x000fea0008010208 */
[----:B------:R-:W-:Y:S01]  /*5f50*/  @UP1 USHF.L.U32 UR10, UR4, 0x5, URZ ;  /* 0x00000005040a1899 */ /* 0x000fe2000800063f */
[----:B-----5:R-:W-:Y:S01]  /*5f60*/  LDSM.16.M88.4 R64, [R231+0x8100] ;  /* 0x00810000e740783b */ /* 0x020fe20000000200 */
[----:B------:R-:W-:Y:S02]  /*5f70*/  @UP1 USHF.L.U64.HI UR17, UR4, UR13, UR5 ;  /* 0x0000000d04111299 */ /* 0x000fe40008010205 */
[----:B------:R-:W-:Y:S05]  /*5f80*/  @UP1 UIMAD.WIDE.U32 UR24, UR18, UR4, URZ ;  /* 0x00000004121812a5 */ /* 0x000fea000f8e003f */
[----:B------:R-:W2:Y:S08]  /*5f90*/  LDSM.16.M88.4 R16, [R224+0x4100] ;  /* 0x00410000e010783b */ /* 0x000eb00000000200 */
[----:B------:R-:W3:Y:S08]  /*5fa0*/  LDSM.16.M88.4 R60, [R231+0xa100] ;  /* 0x00a10000e73c783b */ /* 0x000ef00000000200 */
[----:B------:R-:W3:Y:S08]  /*5fb0*/  LDSM.16.M88.4 R32, [R224+0x4900] ;  /* 0x00490000e020783b */ /* 0x000ef00000000200 */
[----:B-1----:R-:W4:Y:S06]  /*5fc0*/  LDL.64 R2, [R1+0x38] ;  /* 0x0000380001027983 */ /* 0x002f2c0000100a00 */
[----:B------:R-:W1:Y:S08]  /*5fd0*/  LDSM.16.M88.4 R48, [R224+0x5100] ;  /* 0x00510000e030783b */ /* 0x000e700000000200 */
[----:B------:R-:W4:Y:S01]  /*5fe0*/  LDL R134, [R1+0x48] ;  /* 0x0000480001867983 */ /* 0x000f220000100800 */
[-C--:B--2---:R-:W-:Y:S03]  /*5ff0*/  HMMA.16816.F32 R4, R64, R16.reuse, RZ ;  /* 0x000000104004723c */ /* 0x084fe600000018ff */
[----:B------:R-:W2:Y:S05]  /*6000*/  LDSM.16.M88.4 R140, [R224+0x5900] ;  /* 0x00590000e08c783b */ /* 0x000eaa0000000200 */
[C---:B---3--:R-:W-:Y:S03]  /*6010*/  HMMA.16816.F32 R8, R60.reuse, R16, RZ ;  /* 0x000000103c08723c */ /* 0x048fe600000018ff */
[----:B------:R-:W3:Y:S04]  /*6020*/  LDL R0, [R1+0x2c] ;  /* 0x00002c0001007983 */ /* 0x000ee80000100800 */
[----:B------:R-:W-:Y:S01]  /*6030*/  LDSM.16.M88.4 R208, [R233+0x8100] ;  /* 0x00810000e9d0783b */ /* 0x000fe20000000200 */
[-C--:B------:R-:W-:Y:S07]  /*6040*/  HMMA.16816.F32 R12, R60, R18.reuse, RZ ;  /* 0x000000123c0c723c */ /* 0x080fee00000018ff */
[----:B------:R-:W3:Y:S01]  /*6050*/  LDL R135, [R1+0x28] ;  /* 0x0000280001877983 */ /* 0x000ee20000100800 */
[C---:B------:R-:W-:Y:S03]  /*6060*/  HMMA.16816.F32 R16, R64.reuse, R18, RZ ;  /* 0x000000124010723c */ /* 0x040fe600000018ff */
[----:B------:R-:W2:Y:S05]  /*6070*/  LDSM.16.M88.4 R212, [R235] ;  /* 0x00000000ebd4783b */ /* 0x000eaa0000000200 */
[-C--:B------:R-:W-:Y:S03]  /*6080*/  HMMA.16816.F32 R20, R64, R32.reuse, RZ ;  /* 0x000000204014723c */ /* 0x080fe600000018ff */
[----:B------:R-:W-:Y:S04]  /*6090*/  STL [R1+0x6c], R128 ;  /* 0x00006c8001007387 */ /* 0x000fe80000100800 */
[----:B------:R-:W-:Y:S01]  /*60a0*/  STL [R1+0x68], R129 ;  /* 0x0000688101007387 */ /* 0x000fe20000100800 */
[C---:B------:R-:W-:Y:S03]  /*60b0*/  HMMA.16816.F32 R24, R60.reuse, R32, RZ ;  /* 0x000000203c18723c */ /* 0x040fe600000018ff */
[----:B------:R-:W-:Y:S04]  /*60c0*/  STL [R1+0x64], R130 ;  /* 0x0000648201007387 */ /* 0x000fe80000100800 */
[----:B------:R-:W-:Y:S01]  /*60d0*/  STL [R1+0x60], R131 ;  /* 0x0000608301007387 */ /* 0x000fe20000100800 */
[-C--:B------:R-:W-:Y:S03]  /*60e0*/  HMMA.16816.F32 R28, R60, R34.reuse, RZ ;  /* 0x000000223c1c723c */ /* 0x080fe600000018ff */
[----:B------:R-:W-:Y:S04]  /*60f0*/  STL [R1+0x5c], R235 ;  /* 0x00005ceb01007387 */ /* 0x000fe80000100800 */
[----:B------:R-:W-:Y:S01]  /*6100*/  STL [R1+0x70], R243 ;  /* 0x000070f301007387 */ /* 0x000fe20000100800 */
[C---:B------:R-:W-:Y:S03]  /*6110*/  HMMA.16816.F32 R32, R64.reuse, R34, RZ ;  /* 0x000000224020723c */ /* 0x040fe600000018ff */
[----:B------:R-:W-:Y:S04]  /*6120*/  STL [R1+0x74], R242 ;  /* 0x000074f201007387 */ /* 0x000fe80000100800 */
[----:B------:R-:W-:Y:S01]  /*6130*/  STL [R1+0x78], R241 ;  /* 0x000078f101007387 */ /* 0x000fe20000100800 */
[-C--:B-1----:R-:W-:Y:S08]  /*6140*/  HMMA.16816.F32 R36, R64, R48.reuse, RZ ;  /* 0x000000304024723c */ /* 0x082ff000000018ff */
[C---:B------:R-:W-:Y:S08]  /*6150*/  HMMA.16816.F32 R40, R60.reuse, R48, RZ ;  /* 0x000000303c28723c */ /* 0x040ff000000018ff */
[-C--:B------:R-:W-:Y:S08]  /*6160*/  HMMA.16816.F32 R44, R60, R50.reuse, RZ ;  /* 0x000000323c2c723c */ /* 0x080ff000000018ff */
[C---:B------:R-:W-:Y:S08]  /*6170*/  HMMA.16816.F32 R48, R64.reuse, R50, RZ ;  /* 0x000000324030723c */ /* 0x040ff000000018ff */
[-C--:B--2---:R-:W-:Y:S08]  /*6180*/  HMMA.16816.F32 R52, R64, R140.reuse, RZ ;  /* 0x0000008c4034723c */ /* 0x084ff000000018ff */
[C---:B------:R-:W-:Y:S08]  /*6190*/  HMMA.16816.F32 R56, R60.reuse, R140, RZ ;  /* 0x0000008c3c38723c */ /* 0x040ff000000018ff */
[-C--:B------:R-:W-:Y:S08]  /*61a0*/  HMMA.16816.F32 R60, R60, R142.reuse, RZ ;  /* 0x0000008e3c3c723c */ /* 0x080ff000000018ff */
[----:B------:R-:W-:Y:S01]  /*61b0*/  HMMA.16816.F32 R64, R64, R142, RZ ;  /* 0x0000008e4040723c */ /* 0x000fe200000018ff */
[----:B------:R-:W1:Y:S07]  /*61c0*/  LDSM.16.M88.4 R140, [R233+0xa100] ;  /* 0x00a10000e98c783b */ /* 0x000e6e0000000200 */
[-C--:B------:R-:W-:Y:S08]  /*61d0*/  HMMA.16816.F32 R4, R208, R212.reuse, R4 ;  /* 0x000000d4d004723c */ /* 0x080ff00000001804 */
[C---:B-1----:R-:W-:Y:S08]  /*61e0*/  HMMA.16816.F32 R8, R140.reuse, R212, R8 ;  /* 0x000000d48c08723c */ /* 0x042ff00000001808 */
[-C--:B------:R-:W-:Y:S08]  /*61f0*/  HMMA.16816.F32 R12, R140, R214.reuse, R12 ;  /* 0x000000d68c0c723c */ /* 0x080ff0000000180c */
[C---:B------:R-:W-:Y:S01]  /*6200*/  HMMA.16816.F32 R16, R208.reuse, R214, R16 ;  /* 0x000000d6d010723c */ /* 0x040fe20000001810 */
[----:B------:R-:W1:Y:S07]  /*6210*/  LDSM.16.M88.4 R212, [R243] ;  /* 0x00000000f3d4783b */ /* 0x000e6e0000000200 */
[-C--:B-1----:R-:W-:Y:S08]  /*6220*/  HMMA.16816.F32 R20, R208, R212.reuse, R20 ;  /* 0x000000d4d014723c */ /* 0x082ff00000001814 */
[C---:B------:R-:W-:Y:S08]  /*6230*/  HMMA.16816.F32 R24, R140.reuse, R212, R24 ;  /* 0x000000d48c18723c */ /* 0x040ff00000001818 */
[-C--:B------:R-:W-:Y:S08]  /*6240*/  HMMA.16816.F32 R28, R140, R214.reuse, R28 ;  /* 0x000000d68c1c723c */ /* 0x080ff0000000181c */
[C---:B------:R-:W-:Y:S01]  /*6250*/  HMMA.16816.F32 R32, R208.reuse, R214, R32 ;  /* 0x000000d6d020723c */ /* 0x040fe20000001820 */
[----:B------:R-:W1:Y:S07]  /*6260*/  LDSM.16.M88.4 R212, [R242] ;  /* 0x00000000f2d4783b */ /* 0x000e6e0000000200 */
[-C--:B-1----:R-:W-:Y:S04]  /*6270*/  HMMA.16816.F32 R36, R208, R212.reuse, R36 ;  /* 0x000000d4d024723c */ /* 0x082fe80000001824 */
[----:B----4-:R-:W-:Y:S04]  /*6280*/  IADD3 R3, P2, R2, UR9, RZ ;  /* 0x0000000902037c10 */ /* 0x010fe8000ff5e0ff */
[C---:B------:R-:W-:Y:S01]  /*6290*/  LEA R2, P1, R3.reuse, c[0x0][0x1f8], 0x1 ;  /* 0x00007e0003027a11 */ /* 0x040fe200078208ff */
[C---:B------:R-:W-:Y:S04]  /*62a0*/  HMMA.16816.F32 R40, R140.reuse, R212, R40 ;  /* 0x000000d48c28723c */ /* 0x040fe80000001828 */
[----:B------:R-:W-:Y:S04]  /*62b0*/  IADD3.X R134, R134, UR8, RZ, P2, !PT ;  /* 0x0000000886867c10 */ /* 0x000fe800097fe4ff */
[-C--:B------:R-:W-:Y:S04]  /*62c0*/  HMMA.16816.F32 R44, R140, R214.reuse, R44 ;  /* 0x000000d68c2c723c */ /* 0x080fe8000000182c */
[----:B------:R-:W-:Y:S04]  /*62d0*/  LEA.HI.X R3, R3, c[0x0][0x1fc], R134, 0x1, P1 ;  /* 0x00007f0003037a11 */ /* 0x000fe800008f0c86 */
[C---:B------:R-:W-:Y:S01]  /*62e0*/  HMMA.16816.F32 R48, R208.reuse, R214, R48 ;  /* 0x000000d6d030723c */ /* 0x040fe20000001830 */
[----:B------:R-:W1:Y:S03]  /*62f0*/  LDSM.16.M88.4 R212, [R241] ;  /* 0x00000000f1d4783b */ /* 0x000e660000000200 */
[----:B---3--:R-:W-:Y:S01]  /*6300*/  IADD3 R0, P2, R0, UR9, RZ ;  /* 0x0000000900007c10 */ /* 0x008fe2000ff5e0ff */
[----:B------:R-:W-:Y:S04]  /*6310*/  @UP1 USHF.L.U32 UR9, UR24, 0x6, URZ ;  /* 0x0000000618091899 */ /* 0x000fe8000800063f */
[----:B------:R-:W-:Y:S01]  /*6320*/  @!PT LDS RZ, [RZ] ;  /* 0x00000000fffff984 */ /* 0x000fe20000000800 */
[----:B------:R-:W-:Y:S01]  /*6330*/  @!PT LDS RZ, [RZ] ;  /* 0x00000000fffff984 */ /* 0x000fe20000000800 */
[----:B------:R-:W-:Y:S01]  /*6340*/  @!PT LDS RZ, [RZ] ;  /* 0x00000000fffff984 */ /* 0x000fe20000000800 */
[----:B------:R2:W-:Y:S03]  /*6350*/  LDGSTS.E.BYPASS.LTC128B.128 [R244+0x100], [R2.64], !P3 ;  /* 0x0010000002f47fae */ /* 0x0005e6000d901d56 */
[----:B------:R-:W-:Y:S01]  /*6360*/  IADD3.X R134, R135, UR8, RZ, P2, !PT ;  /* 0x0000000887867c10 */ /* 0x000fe200097fe4ff */
[----:B------:R-:W-:Y:S04]  /*6370*/  @UP1 USHF.R.S32.HI UR8, URZ, 0x1f, UR18 ;  /* 0x0000001f3f081899 */ /* 0x000fe80008011412 */
[----:B------:R-:W-:Y:S04]  /*6380*/  @UP1 UIMAD UR8, UR8, UR4, URZ ;  /* 0x00000004080812a4 */ /* 0x000fe8000f8e023f */
[----:B------:R-:W-:Y:S04]  /*6390*/  @UP1 UIMAD UR8, UR18, UR5, UR8 ;  /* 0x00000005120812a4 */ /* 0x000fe8000f8e0208 */
[----:B------:R-:W-:Y:S04]  /*63a0*/  @UP1 UIADD3 UR8, UR25, UR8, URZ ;  /* 0x0000000819081290 */ /* 0x000fe8000fffe03f */
[----:B------:R-:W-:Y:S01]  /*63b0*/  @UP1 USHF.L.U64.HI UR8, UR24, 0x6, UR8 ;  /* 0x0000000618081899 */ /* 0x000fe20008010208 */
[----:B--2---:R-:W-:Y:S04]  /*63c0*/  IADD3 R2, P2, R2, UR16, RZ ;  /* 0x0000001002027c10 */ /* 0x004fe8000ff5e0ff */
[----:B------:R-:W-:Y:S01]  /*63d0*/  IADD3.X R3, R3, UR15, RZ, P2, !PT ;  /* 0x0000000f03037c10 */ /* 0x000fe200097fe4ff */
[-C--:B-1----:R-:W-:Y:S08]  /*63e0*/  HMMA.16816.F32 R52, R208, R212.reuse, R52 ;  /* 0x000000d4d034723c */ /* 0x082ff00000001834 */
[C---:B------:R-:W-:Y:S08]  /*63f0*/  HMMA.16816.F32 R56, R140.reuse, R212, R56 ;  /* 0x000000d48c38723c */ /* 0x040ff00000001838 */
[-C--:B------:R-:W-:Y:S07]  /*6400*/  HMMA.16816.F32 R60, R140, R214.reuse, R60 ;  /* 0x000000d68c3c723c */ /* 0x080fee000000183c */
[C---:B------:R-:W-:Y:S01]  /*6410*/  LEA R140, P1, R0.reuse, c[0x0][0x1f8], 0x1 ;  /* 0x00007e00008c7a11 */ /* 0x040fe200078208ff */
[----:B------:R-:W-:Y:S04]  /*6420*/  HMMA.16816.F32 R64, R208, R214, R64 ;  /* 0x000000d6d040723c */ /* 0x000fe80000001840 */
[----:B------:R-:W-:Y:S02]  /*6430*/  LEA.HI.X R141, R0, c[0x0][0x1fc], R134, 0x1, P1 ;  /* 0x00007f00008d7a11 */ /* 0x000fe400008f0c86 */
[C---:B------:R-:W-:Y:S02]  /*6440*/  IADD3 R134, P1, R2.reuse, UR16, RZ ;  /* 0x0000001002867c10 */ /* 0x040fe4000ff3e0ff */
[----:B------:R-:W-:Y:S01]  /*6450*/  IADD3 R142, P4, R2, UR12, RZ ;  /* 0x0000000c028e7c10 */ /* 0x000fe2000ff9e0ff */
[----:B------:R1:W-:Y:S03]  /*6460*/  LDGSTS.E.BYPASS.LTC128B.128 [R244+0x2100], [R140.64], !P0 ;  /* 0x021000008cf47fae */ /* 0x0003e6000c101d56 */
[C---:B------:R-:W-:Y:S02]  /*6470*/  IADD3.X R135, R3.reuse, UR15, RZ, P1, !PT ;  /* 0x0000000f03877c10 */ /* 0x040fe40008ffe4ff */
[----:B------:R-:W-:Y:S03]  /*6480*/  IADD3.X R143, R3, UR11, RZ, P4, !PT ;  /* 0x0000000b038f7c10 */ /* 0x000fe6000a7fe4ff */
[----:B------:R2:W-:Y:S08]  /*6490*/  LDGSTS.E.BYPASS.LTC128B.128 [R244+0x900], [R2.64], !P3 ;  /* 0x0090000002f47fae */ /* 0x0005f0000d901d56 */
[----:B------:R2:W-:Y:S08]  /*64a0*/  LDGSTS.E.BYPASS.LTC128B.128 [R244+0x2900], [R2.64+0x80], !P0 ;  /* 0x0290008002f47fae */ /* 0x0005f0000c101d56 */
[----:B------:R3:W-:Y:S01]  /*64b0*/  LDGSTS.E.BYPASS.LTC128B.128 [R244+0x1100], [R134.64], !P3 ;  /* 0x0110000086f47fae */ /* 0x0007e2000d901d56 */
[C---:B-1----:R-:W-:Y:S04]  /*64c0*/  IADD3 R140, P2, R134.reuse, UR16, RZ ;  /* 0x00000010868c7c10 */ /* 0x042fe8000ff5e0ff */
[C---:B------:R-:W-:Y:S03]  /*64d0*/  IADD3.X R141, R135.reuse, UR15, RZ, P2, !PT ;  /* 0x0000000f878d7c10 */ /* 0x040fe600097fe4ff */
[----:B------:R1:W-:Y:S08]  /*64e0*/  LDGSTS.E.BYPASS.LTC128B.128 [R244+0x3100], [R142.64], !P0 ;  /* 0x031000008ef47fae */ /* 0x0003f0000c101d56 */
[----:B------:R1:W-:Y:S01]  /*64f0*/  LDGSTS.E.BYPASS.LTC128B.128 [R244+0x1900], [R140.64], !P3 ;  /* 0x019000008cf47fae */ /* 0x0003e2000d901d56 */
[----:B--2---:R-:W-:Y:S04]  /*6500*/  IADD3 R2, P1, R134, UR12, RZ ;  /* 0x0000000c86027c10 */ /* 0x004fe8000ff3e0ff */
[----:B------:R-:W-:Y:S02]  /*6510*/  IADD3.X R3, R135, UR11, RZ, P1, !PT ;  /* 0x0000000b87037c10 */ /* 0x000fe40008ffe4ff */
[----:B------:R-:W-:Y:S03]  /*6520*/  PLOP3.LUT P1, PT, PT, PT, UP1, 0x80, 0x0 ;  /* 0x000000000000781c */ /* 0x000fe60003f2f018 */
[----:B------:R2:W-:Y:S08]  /*6530*/  LDGSTS.E.BYPASS.LTC128B.128 [R244+0x3900], [R2.64], !P0 ;  /* 0x0390000002f47fae */ /* 0x0005f0000c101d56 */
[----:B------:R-:W-:Y:S08]  /*6540*/  LDSM.16.M88.4 R208, [R230+0x4100] ;  /* 0x00410000e6d0783b */ /* 0x000ff00000000200 */
[----:B-1----:R-:W1:Y:S08]  /*6550*/  LDSM.16.M88.4 R140, [R232+0x8100] ;  /* 0x00810000e88c783b */ /* 0x002e700000000200 */
[----:B------:R-:W4:Y:S08]  /*6560*/  LDSM.16.M88.4 R212, [R232+0xa100] ;  /* 0x00a10000e8d4783b */ /* 0x000f300000000200 */
[----:B------:R-:W0:Y:S01]  /*6570*/  LDGDEPBAR ;  /* 0x00000000000079af */ /* 0x000e220000000000 */
[-C--:B-1----:R-:W-:Y:S08]  /*6580*/  HMMA.16816.F32 R4, R140, R208.reuse, R4 ;  /* 0x000000d08c04723c */ /* 0x082ff00000001804 */
[C---:B----4-:R-:W-:Y:S08]  /*6590*/  HMMA.16816.F32 R8, R212.reuse, R208, R8 ;  /* 0x000000d0d408723c */ /* 0x050ff00000001808 */
[-C--:B------:R-:W-:Y:S08]  /*65a0*/  HMMA.16816.F32 R12, R212, R210.reuse, R12 ;  /* 0x000000d2d40c723c */ /* 0x080ff0000000180c */
[C---:B------:R-:W-:Y:S01]  /*65b0*/  HMMA.16816.F32 R16, R140.reuse, R210, R16 ;  /* 0x000000d28c10723c */ /* 0x040fe20000001810 */
[----:B------:R-:W1:Y:S07]  /*65c0*/  LDSM.16.M88.4 R208, [R230+0x4900] ;  /* 0x00490000e6d0783b */ /* 0x000e6e0000000200 */
[-C--:B-1----:R-:W-:Y:S08]  /*65d0*/  HMMA.16816.F32 R20, R140, R208.reuse, R20 ;  /* 0x000000d08c14723c */ /* 0x082ff00000001814 */
[C---:B------:R-:W-:Y:S08]  /*65e0*/  HMMA.16816.F32 R24, R212.reuse, R208, R24 ;  /* 0x000000d0d418723c */ /* 0x040ff00000001818 */
        /* <DEDUP_REMOVED lines=10> */
[-C--:B------:R-:W-:Y:S01]  /*6690*/  HMMA.16816.F32 R60, R212, R210.reuse, R60 ;  /* 0x000000d2d43c723c */ /* 0x080fe2000000183c */
[----:B------:R-:W-:Y:S07]  /*66a0*/  LDSM.16.M88.4 R212, [R234+0x8100] ;  /* 0x00810000ead4783b */ /* 0x000fee0000000200 */
[----:B------:R-:W-:Y:S01]  /*66b0*/  HMMA.16816.F32 R64, R140, R210, R64 ;  /* 0x000000d28c40723c */ /* 0x000fe20000001840 */
[----:B------:R-:W1:Y:S08]  /*66c0*/  LDSM.16.M88.4 R140, [R229] ;  /* 0x00000000e58c783b */ /* 0x000e700000000200 */
[----:B------:R-:W4:Y:S01]  /*66d0*/  LDSM.16.M88.4 R208, [R234+0xa100] ;  /* 0x00a10000ead0783b */ /* 0x000f220000000200 */
        /* <DEDUP_REMOVED lines=20> */
[----:B------:R-:W1:Y:S08]  /*6820*/  LDSM.16.M88.4 R140, [R224+0x6100] ;  /* 0x00610000e08c783b */ /* 0x000e700000000200 */
        /* <DEDUP_REMOVED lines=90> */
[----:B------:R-:W-:Y:S09]  /*6dd0*/  FMUL.FTZ R15, R15, c[0x0][0x320] ;  /* 0x0000c8000f0f7a20 */ /* 0x000ff20000410000 */
[----:B------:R1:W-:Y:S10]  /*6de0*/  MUFU.TANH R217, R7 ;  /* 0x0000000700d97308 */ /* 0x0003f40000002400 */
[----:B------:R4:W-:Y:S10]  /*6df0*/  MUFU.TANH R218, R8 ;  /* 0x0000000800da7308 */ /* 0x0009f40000002400 */
[----:B------:R2:W-:Y:S01]  /*6e00*/  MUFU.TANH R221, R10 ;  /* 0x0000000a00dd7308 */ /* 0x0005e20000002400 */
[----:B-1----:R-:W1:Y:S09]  /*6e10*/  LDSM.16.M88.4 R4, [R229+0x2800] ;  /* 0x00280000e504783b */ /* 0x002e720000000200 */
[----:B------:R-:W-:Y:S01]  /*6e20*/  MUFU.TANH R16, R16 ;  /* 0x0000001000107308 */ /* 0x000fe20000002400 */
[----:B----4-:R-:W4:Y:S09]  /*6e30*/  LDL R8, [R1+0x24] ;  /* 0x0000240001087983 */ /* 0x010f320000100800 */
[----:B------:R-:W-:Y:S01]  /*6e40*/  MUFU.TANH R17, R17 ;  /* 0x0000001100117308 */ /* 0x000fe20000002400 */
[----:B--2---:R-:W2:Y:S09]  /*6e50*/  LDL R10, [R1+0x20] ;  /* 0x00002000010a7983 */ /* 0x004eb20000100800 */
[----:B------:R-:W-:Y:S10]  /*6e60*/  MUFU.TANH R219, R9 ;  /* 0x0000000900db7308 */ /* 0x000ff40000002400 */
[----:B------:R-:W-:Y:S01]  /*6e70*/  MUFU.TANH R18, R18 ;  /* 0x0000001200127308 */ /* 0x000fe20000002400 */
[-C--:B-1----:R-:W-:Y:S09]  /*6e80*/  HMMA.16816.F32 R20, R212, R4.reuse, R20 ;  /* 0x00000004d414723c */ /* 0x082ff20000001814 */
[----:B------:R-:W-:Y:S01]  /*6e90*/  MUFU.TANH R19, R19 ;  /* 0x0000001300137308 */ /* 0x000fe20000002400 */
[C---:B------:R-:W-:Y:S09]  /*6ea0*/  HMMA.16816.F32 R24, R208.reuse, R4, R24 ;  /* 0x00000004d018723c */ /* 0x040ff20000001818 */
[----:B------:R-:W-:Y:S01]  /*6eb0*/  MUFU.TANH R11, R11 ;  /* 0x0000000b000b7308 */ /* 0x000fe20000002400 */
[-C--:B------:R-:W-:Y:S04]  /*6ec0*/  HMMA.16816.F32 R28, R208, R6.reuse, R28 ;  /* 0x00000006d01c723c */ /* 0x080fe8000000181c */
[----:B------:R-:W-:Y:S04]  /*6ed0*/  FMUL.FTZ R22, R22, c[0x0][0x320] ;  /* 0x0000c80016167a20 */ /* 0x000fe80000410000 */
[C---:B------:R-:W-:Y:S01]  /*6ee0*/  HMMA.16816.F32 R32, R212.reuse, R6, R32 ;  /* 0x00000006d420723c */ /* 0x040fe20000001820 */
[----:B------:R-:W-:Y:S01]  /*6ef0*/  MUFU.TANH R13, R13 ;  /* 0x0000000d000d7308 */ /* 0x000fe20000002400 */
[----:B------:R-:W1:Y:S02]  /*6f00*/  LDSM.16.M88.4 R4, [R229+0x3000] ;  /* 0x00300000e504783b */ /* 0x000e640000000200 */
[----:B------:R-:W-:Y:S02]  /*6f10*/  FMUL.FTZ R23, R23, c[0x0][0x320] ;  /* 0x0000c80017177a20 */ /* 0x000fe40000410000 */
        /* <DEDUP_REMOVED lines=8> */
[----:B------:R3:W-:Y:S01]  /*6fa0*/  MUFU.TANH R247, R23 ;  /* 0x0000001700f77308 */ /* 0x0007e20000002400 */
[----:B------:R-:W-:Y:S02]  /*6fb0*/  FMUL.FTZ R29, R29, c[0x0][0x320] ;  /* 0x0000c8001d1d7a20 */ /* 0x000fe40000410000 */
[----:B------:R-:W-:Y:S02]  /*6fc0*/  FMUL.FTZ R33, R33, c[0x0][0x320] ;  /* 0x0000c80021217a20 */ /* 0x000fe40000410000 */
[----:B------:R-:W-:Y:S02]  /*6fd0*/  FMUL.FTZ R32, R32, c[0x0][0x320] ;  /* 0x0000c80020207a20 */ /* 0x000fe40000410000 */
[----:B------:R-:W-:Y:S02]  /*6fe0*/  FMUL.FTZ R34, R34, c[0x0][0x320] ;  /* 0x0000c80022227a20 */ /* 0x000fe40000410000 */
[----:B------:R-:W-:Y:S01]  /*6ff0*/  FMUL.FTZ R26, R26, c[0x0][0x320] ;  /* 0x0000c8001a1a7a20 */ /* 0x000fe20000410000 */
[----:B------:R-:W3:Y:S01]  /*7000*/  MUFU.TANH R131, R20 ;  /* 0x0000001400837308 */ /* 0x000ee20000002400 */
[----:B------:R-:W-:Y:S02]  /*7010*/  FMUL.FTZ R35, R35, c[0x0][0x320] ;  /* 0x0000c80023237a20 */ /* 0x000fe40000410000 */
[----:B------:R-:W-:Y:S07]  /*7020*/  FMUL.FTZ R27, R27, c[0x0][0x320] ;  /* 0x0000c8001b1b7a20 */ /* 0x000fee0000410000 */
[----:B------:R3:W-:Y:S01]  /*7030*/  MUFU.TANH R252, R21 ;  /* 0x0000001500fc7308 */ /* 0x0007e20000002400 */
[-C--:B-1----:R-:W-:Y:S01]  /*7040*/  HMMA.16816.F32 R36, R212, R4.reuse, R36 ;  /* 0x00000004d424723c */ /* 0x082fe20000001824 */
[----:B---3--:R-:W3:Y:S07]  /*7050*/  LDL.64 R22, [R1+0x40] ;  /* 0x0000400001167983 */ /* 0x008eee0000100a00 */
[C---:B------:R-:W-:Y:S01]  /*7060*/  HMMA.16816.F32 R40, R208.reuse, R4, R40 ;  /* 0x00000004d028723c */ /* 0x040fe20000001828 */
[----:B------:R-:W-:Y:S07]  /*7070*/  MUFU.TANH R128, R24 ;  /* 0x0000001800807308 */ /* 0x000fee0000002400 */
[-C--:B------:R-:W-:Y:S03]  /*7080*/  HMMA.16816.F32 R44, R208, R6.reuse, R44 ;  /* 0x00000006d02c723c */ /* 0x080fe6000000182c */
[----:B------:R-:W1:Y:S01]  /*7090*/  MUFU.TANH R249, R33 ;  /* 0x0000002100f97308 */ /* 0x000e620000002400 */
[----:B------:R-:W2:Y:S04]  /*70a0*/  LDL.64 R20, [R1+0x30] ;  /* 0x0000300001147983 */ /* 0x000ea80000100a00 */
[C---:B------:R-:W-:Y:S04]  /*70b0*/  HMMA.16816.F32 R48, R212.reuse, R6, R48 ;  /* 0x00000006d430723c */ /* 0x040fe80000001830 */
[----:B------:R-:W-:Y:S01]  /*70c0*/  FMUL.FTZ R36, R36, c[0x0][0x320] ;  /* 0x0000c80024247a20 */ /* 0x000fe20000410000 */
[----:B------:R-:W-:Y:S01]  /*70d0*/  MUFU.TANH R241, R31 ;  /* 0x0000001f00f17308 */ /* 0x000fe20000002400 */
[----:B------:R-:W1:Y:S01]  /*70e0*/  LDSM.16.M88.4 R4, [R229+0x3800] ;  /* 0x00380000e504783b */ /* 0x000e620000000200 */
[----:B------:R-:W-:Y:S01]  /*70f0*/  FMUL.FTZ R37, R37, c[0x0][0x320] ;  /* 0x0000c80025257a20 */ /* 0x000fe20000410000 */
[----:B------:R-:W-:Y:S04]  /*7100*/  DEPBAR.LE SB0, 0x0 ;  /* 0x000080000000791a */ /* 0x000fe80000000000 */
[----:B------:R-:W-:Y:S02]  /*7110*/  FMUL.FTZ R40, R40, c[0x0][0x320] ;  /* 0x0000c80028287a20 */ /* 0x000fe40000410000 */
[----:B------:R-:W-:Y:S01]  /*7120*/  FMUL.FTZ R38, R38, c[0x0][0x320] ;  /* 0x0000c80026267a20 */ /* 0x000fe20000410000 */
[----:B------:R-:W-:Y:S01]  /*7130*/  MUFU.TANH R250, R36 ;  /* 0x0000002400fa7308 */ /* 0x000fe20000002400 */
[----:B------:R-:W-:Y:S01]  /*7140*/  FMUL.FTZ R45, R45, c[0x0][0x320] ;  /* 0x0000c8002d2d7a20 */ /* 0x000fe20000410000 */
[----:B------:R-:W-:Y:S01]  /*7150*/  BAR.SYNC.DEFER_BLOCKING 0x0 ;  /* 0x0000000000007b1d */ /* 0x000fe20000010000 */
        /* <DEDUP_REMOVED lines=10> */
[----:B------:R1:W-:Y:S01]  /*7200*/  MUFU.TANH R24, R49 ;  /* 0x0000003100187308 */ /* 0x0003e20000002400 */
[----:B------:R-:W-:Y:S02]  /*7210*/  FMUL.FTZ R51, R51, c[0x0][0x320] ;  /* 0x0000c80033337a20 */ /* 0x000fe40000410000 */
[----:B------:R-:W-:Y:S07]  /*7220*/  FMUL.FTZ R44, R44, c[0x0][0x320] ;  /* 0x0000c8002c2c7a20 */ /* 0x000fee0000410000 */
[----:B------:R-:W1:Y:S02]  /*7230*/  MUFU.TANH R0, R40 ;  /* 0x0000002800007308 */ /* 0x000e640000002400 */
[-C--:B-1----:R-:W-:Y:S05]  /*7240*/  HMMA.16816.F32 R52, R212, R4.reuse, R52 ;  /* 0x00000004d434723c */ /* 0x082fea0000001834 */
[----:B------:R-:W-:Y:S03]  /*7250*/  MOV R45, R131 ;  /* 0x00000083002d7202 */ /* 0x000fe60000000f00 */
[C---:B------:R-:W-:Y:S01]  /*7260*/  HMMA.16816.F32 R56, R208.reuse, R4, R56 ;  /* 0x00000004d038723c */ /* 0x040fe20000001838 */
[----:B------:R1:W-:Y:S03]  /*7270*/  MUFU.TANH R131, R46 ;  /* 0x0000002e00837308 */ /* 0x0003e60000002400 */
[----:B------:R-:W-:Y:S03]  /*7280*/  MOV R49, R249 ;  /* 0x000000f900317202 */ /* 0x000fe60000000f00 */
[----:B------:R-:W-:Y:S01]  /*7290*/  FMNMX.FTZ R4, R218, R137, !PT ;  /* 0x00000089da047209 */ /* 0x000fe20007810000 */
[-C--:B------:R-:W-:Y:S03]  /*72a0*/  HMMA.16816.F32 R60, R208, R6.reuse, R60 ;  /* 0x00000006d03c723c */ /* 0x080fe6000000183c */
[----:B------:R1:W-:Y:S01]  /*72b0*/  MUFU.TANH R3, R47 ;  /* 0x0000002f00037308 */ /* 0x0003e20000002400 */
[----:B------:R-:W-:Y:S02]  /*72c0*/  FMNMX.FTZ R4, R219, R4, !PT ;  /* 0x00000004db047209 */ /* 0x000fe40007810000 */
[----:B------:R-:W-:Y:S02]  /*72d0*/  FMNMX.FTZ R5, R221, R138, !PT ;  /* 0x0000008add057209 */ /* 0x000fe40007810000 */
[----:B------:R-:W-:Y:S01]  /*72e0*/  FMUL.FTZ R55, R55, c[0x0][0x320] ;  /* 0x0000c80037377a20 */ /* 0x000fe20000410000 */
[----:B------:R-:W-:Y:S04]  /*72f0*/  HMMA.16816.F32 R64, R212, R6, R64 ;  /* 0x00000006d440723c */ /* 0x000fe80000001840 */
[----:B------:R1:W1:Y:S01]  /*7300*/  MUFU.TANH R2, R55 ;  /* 0x0000003700027308 */ /* 0x0002620000002400 */
[----:B------:R-:W-:Y:S01]  /*7310*/  FMUL.FTZ R52, R52, c[0x0][0x320] ;  /* 0x0000c80034347a20 */ /* 0x000fe20000410000 */
[----:B------:R-:W-:Y:S01]  /*7320*/  FMNMX.FTZ R4, R12, R4, !PT ;  /* 0x000000040c047209 */ /* 0x000fe20007810000 */
[----:B------:R-:W-:Y:S01]  /*7330*/  FMUL.FTZ R59, R59, c[0x0][0x320] ;  /* 0x0000c8003b3b7a20 */ /* 0x000fe20000410000 */
[----:B-1----:R-:W-:Y:S01]  /*7340*/  MOV R46, R0 ;  /* 0x00000000002e7202 */ /* 0x002fe20000000f00 */
[----:B------:R-:W-:Y:S03]  /*7350*/  FMUL.FTZ R53, R53, c[0x0][0x320] ;  /* 0x0000c80035357a20 */ /* 0x000fe60000410000 */
[----:B------:R-:W-:Y:S01]  /*7360*/  FMUL.FTZ R54, R54, c[0x0][0x320] ;  /* 0x0000c80036367a20 */ /* 0x000fe20000410000 */
[----:B------:R-:W-:Y:S01]  /*7370*/  FMNMX.FTZ R4, R13, R4, !PT ;  /* 0x000000040d047209 */ /* 0x000fe20007810000 */
[----:B------:R1:W-:Y:S01]  /*7380*/  MUFU.TANH R249, R59 ;  /* 0x0000003b00f97308 */ /* 0x0003e20000002400 */
[----:B------:R-:W-:Y:S01]  /*7390*/  FMUL.FTZ R57, R57, c[0x0][0x320] ;  /* 0x0000c80039397a20 */ /* 0x000fe20000410000 */
[----:B------:R-:W-:Y:S01]  /*73a0*/  FMNMX.FTZ R5, R11, R5, !PT ;  /* 0x000000050b057209 */ /* 0x000fe20007810000 */
[----:B------:R-:W-:Y:S01]  /*73b0*/  FMUL.FTZ R56, R56, c[0x0][0x320] ;  /* 0x0000c80038387a20 */ /* 0x000fe20000410000 */
[----:B------:R-:W-:Y:S01]  /*73c0*/  MOV R47, R252 ;  /* 0x000000fc002f7202 */ /* 0x000fe20000000f00 */
[----:B------:R-:W-:Y:S02]  /*73d0*/  FMUL.FTZ R58, R58, c[0x0][0x320] ;  /* 0x0000c8003a3a7a20 */ /* 0x000fe40000410000 */
[----:B------:R-:W-:Y:S02]  /*73e0*/  FMUL.FTZ R61, R61, c[0x0][0x320] ;  /* 0x0000c8003d3d7a20 */ /* 0x000fe40000410000 */
[----:B------:R-:W-:Y:S01]  /*73f0*/  FMUL.FTZ R62, R62, c[0x0][0x320] ;  /* 0x0000c8003e3e7a20 */ /* 0x000fe20000410000 */
[----:B------:R-:W-:Y:S01]  /*7400*/  MUFU.TANH R130, R42 ;  /* 0x0000002a00827308 */ /* 0x000fe20000002400 */
[----:B------:R-:W-:Y:S02]  /*7410*/  FMUL.FTZ R60, R60, c[0x0][0x320] ;  /* 0x0000c8003c3c7a20 */ /* 0x000fe40000410000 */
[----:B------:R-:W-:Y:S02]  /*7420*/  FMUL.FTZ R64, R64, c[0x0][0x320] ;  /* 0x0000c80040407a20 */ /* 0x000fe40000410000 */
[----:B------:R-:W-:Y:S02]  /*7430*/  IMAD.MOV.U32 R55, RZ, RZ, R128 ;  /* 0x000000ffff377224 */ /* 0x000fe400078e0080 */
[----:B------:R-:W-:Y:S02]  /*7440*/  FMUL.FTZ R65, R65, c[0x0][0x320] ;  /* 0x0000c80041417a20 */ /* 0x000fe40000410000 */
[----:B------:R-:W-:Y:S01]  /*7450*/  FMUL.FTZ R66, R66, c[0x0][0x320] ;  /* 0x0000c80042427a20 */ /* 0x000fe20000410000 */
[----:B------:R1:W-:Y:S01]  /*7460*/  MUFU.TANH R42, R57 ;  /* 0x00000039002a7308 */ /* 0x0003e20000002400 */
[----:B------:R-:W-:Y:S01]  /*7470*/  FMNMX.FTZ R4, R55, R4, !PT ;  /* 0x0000000437047209 */ /* 0x000fe20007810000 */
[----:B------:R-:W-:Y:S01]  /*7480*/  FMUL.FTZ R67, R67, c[0x0][0x320] ;  /* 0x0000c80043437a20 */ /* 0x000fe20000410000 */
[----:B-1----:R-:W-:Y:S02]  /*7490*/  MOV R59, R2 ;  /* 0x00000002003b7202 */ /* 0x002fe40000000f00 */
[----:B------:R-:W-:Y:S05]  /*74a0*/  FMNMX.FTZ R2, R216, R132, !PT ;  /* 0x00000084d8027209 */ /* 0x000fea0007810000 */
[----:B------:R1:W-:Y:S01]  /*74b0*/  MUFU.TANH R40, R43 ;  /* 0x0000002b00287308 */ /* 0x0003e20000002400 */
[----:B------:R-:W-:Y:S04]  /*74c0*/  FMNMX.FTZ R2, R141, R2, !PT ;  /* 0x000000028d027209 */ /* 0x000fe80007810000 */
[----:B------:R-:W-:Y:S04]  /*74d0*/  FMNMX.FTZ R2, R16, R2, !PT ;  /* 0x0000000210027209 */ /* 0x000fe80007810000 */
[----:B------:R-:W-:Y:S01]  /*74e0*/  FMNMX.FTZ R2, R17, R2, !PT ;  /* 0x0000000211027209 */ /* 0x000fe20007810000 */
[----:B------:R1:W-:Y:S03]  /*74f0*/  MUFU.TANH R31, R50 ;  /* 0x00000032001f7308 */ /* 0x0003e60000002400 */
[----:B------:R-:W-:Y:S02]  /*7500*/  FMNMX.FTZ R2, R45, R2, !PT ;  /* 0x000000022d027209 */ /* 0x000fe40007810000 */
[----:B------:R-:W-:Y:S02]  /*7510*/  MOV R57, R3 ;  /* 0x0000000300397202 */ /* 0x000fe40000000f00 */
[----:B------:R-:W-:Y:S02]  /*7520*/  FMNMX.FTZ R3, R220, R133, !PT ;  /* 0x00000085dc037209 */ /* 0x000fe40007810000 */
[----:B------:R-:W-:Y:S01]  /*7530*/  FMNMX.FTZ R2, R47, R2, !PT ;  /* 0x000000022f027209 */ /* 0x000fe20007810000 */
[----:B------:R-:W-:Y:S01]  /*7540*/  MUFU.TANH R242, R41 ;  /* 0x0000002900f27308 */ /* 0x000fe20000002400 */
[----:B------:R-:W-:Y:S02]  /*7550*/  FMNMX.FTZ R3, R217, R3, !PT ;  /* 0x00000003d9037209 */ /* 0x000fe40007810000 */
[----:B-1----:R-:W-:Y:S02]  /*7560*/  MOV R43, R250 ;  /* 0x000000fa002b7202 */ /* 0x002fe40000000f00 */
[----:B------:R-:W-:Y:S05]  /*7570*/  FMNMX.FTZ R3, R18, R3, !PT ;  /* 0x0000000312037209 */ /* 0x000fea0007810000 */
[----:B------:R-:W1:Y:S01]  /*7580*/  MUFU.TANH R251, R32 ;  /* 0x0000002000fb7308 */ /* 0x000e620000002400 */
[----:B------:R-:W-:Y:S02]  /*7590*/  FMNMX.FTZ R3, R19, R3, !PT ;  /* 0x0000000313037209 */ /* 0x000fe40007810000 */
[----:B------:R-:W-:Y:S04]  /*75a0*/  MOV R50, R248 ;  /* 0x000000f800327202 */ /* 0x000fe80000000f00 */
[----:B------:R-:W-:Y:S03]  /*75b0*/  FMNMX.FTZ R3, R50, R3, !PT ;  /* 0x0000000332037209 */ /* 0x000fe60007810000 */
[----:B------:R1:W-:Y:S10]  /*75c0*/  MUFU.TANH R41, R48 ;  /* 0x0000003000297308 */ /* 0x0003f40000002400 */
[----:B------:R4:W-:Y:S10]  /*75d0*/  MUFU.TANH R0, R51 ;  /* 0x0000003300007308 */ /* 0x0009f40000002400 */
[----:B------:R-:W-:Y:S01]  /*75e0*/  MUFU.TANH R245, R25 ;  /* 0x0000001900f57308 */ /* 0x000fe20000002400 */
[----:B-1----:R-:W-:Y:S04]  /*75f0*/  MOV R48, R251 ;  /* 0x000000fb00307202 */ /* 0x002fe80000000f00 */
[----:B------:R-:W-:Y:S05]  /*7600*/  FMNMX.FTZ R2, R48, R2, !PT ;  /* 0x0000000230027209 */ /* 0x000fea0007810000 */
[----:B------:R-:W-:Y:S01]  /*7610*/  MUFU.TANH R223, R28 ;  /* 0x0000001c00df7308 */ /* 0x000fe20000002400 */
[----:B------:R-:W-:Y:S02]  /*7620*/  FMNMX.FTZ R2, R49, R2, !PT ;  /* 0x0000000231027209 */ /* 0x000fe40007810000 */
[----:B----4-:R-:W-:Y:S02]  /*7630*/  MOV R51, R247 ;  /* 0x000000f700337202 */ /* 0x010fe40000000f00 */
[----:B------:R-:W-:Y:S02]  /*7640*/  FMNMX.FTZ R2, R43, R2, !PT ;  /* 0x000000022b027209 */ /* 0x000fe40007810000 */
[----:B------:R-:W-:Y:S03]  /*7650*/  FMNMX.FTZ R3, R51, R3, !PT ;  /* 0x0000000333037209 */ /* 0x000fe60007810000 */
[----:B------:R-:W1:Y:S10]  /*7660*/  MUFU.TANH R246, R34 ;  /* 0x0000002200f67308 */ /* 0x000e740000002400 */
[----:B------:R1:W-:Y:S10]  /*7670*/  MUFU.TANH R28, R52 ;  /* 0x00000034001c7308 */ /* 0x0003f40000002400 */
[----:B------:R-:W4:Y:S10]  /*7680*/  MUFU.TANH R14, R14 ;  /* 0x0000000e000e7308 */ /* 0x000f340000002400 */
[----:B------:R-:W4:Y:S01]  /*7690*/  MUFU.TANH R136, R30 ;  /* 0x0000001e00887308 */ /* 0x000f220000002400 */
[----:B-1----:R-:W-:Y:S04]  /*76a0*/  MOV R52, R246 ;  /* 0x000000f600347202 */ /* 0x002fe80000000f00 */
[----:B------:R-:W-:Y:S05]  /*76b0*/  FMNMX.FTZ R3, R52, R3, !PT ;  /* 0x0000000334037209 */ /* 0x000fea0007810000 */
[----:B------:R1:W-:Y:S01]  /*76c0*/  MUFU.TANH R30, R53 ;  /* 0x00000035001e7308 */ /* 0x0003e20000002400 */
[----:B----4-:R-:W-:Y:S09]  /*76d0*/  FMNMX.FTZ R5, R14, R5, !PT ;  /* 0x000000050e057209 */ /* 0x010ff20007810000 */
[----:B------:R4:W-:Y:S01]  /*76e0*/  MUFU.TANH R128, R56 ;  /* 0x0000003800807308 */ /* 0x0009e20000002400 */
[----:B------:R-:W-:Y:S09]  /*76f0*/  MOV R34, R136 ;  /* 0x0000008800227202 */ /* 0x000ff20000000f00 */
[----:B------:R-:W2:Y:S01]  /*7700*/  MUFU.TANH R139, R26 ;  /* 0x0000001a008b7308 */ /* 0x000ea20000002400 */
[----:B-1----:R-:W-:Y:S04]  /*7710*/  MOV R53, R245 ;  /* 0x000000f500357202 */ /* 0x002fe80000000f00 */
[----:B------:R-:W-:Y:S05]  /*7720*/  FMNMX.FTZ R4, R53, R4, !PT ;  /* 0x0000000435047209 */ /* 0x000fea0007810000 */
[----:B------:R-:W-:Y:S01]  /*7730*/  MUFU.TANH R222, R29 ;  /* 0x0000001d00de7308 */ /* 0x000fe20000002400 */
[----:B----4-:R-:W-:Y:S04]  /*7740*/  MOV R56, R223 ;  /* 0x000000df00387202 */ /* 0x010fe80000000f00 */
[----:B------:R-:W-:Y:S05]  /*7750*/  FMNMX.FTZ R4, R56, R4, !PT ;  /* 0x0000000438047209 */ /* 0x000fea0007810000 */
[----:B------:R2:W1:Y:S10]  /*7760*/  MUFU.TANH R235, R35 ;  /* 0x0000002300eb7308 */ /* 0x0004740000002400 */
[----:B------:R1:W-:Y:S10]  /*7770*/  MUFU.TANH R29, R54 ;  /* 0x00000036001d7308 */ /* 0x0003f40000002400 */
[----:B------:R-:W4:Y:S01]  /*7780*/  MUFU.TANH R15, R15 ;  /* 0x0000000f000f7308 */ /* 0x000f220000002400 */
[----:B--2---:R-:W-:Y:S09]  /*7790*/  MOV R35, R139 ;  /* 0x0000008b00237202 */ /* 0x004ff20000000f00 */
[----:B------:R2:W-:Y:S01]  /*77a0*/  MUFU.TANH R252, R60 ;  /* 0x0000003c00fc7308 */ /* 0x0005e20000002400 */
[----:B-1----:R-:W-:Y:S04]  /*77b0*/  MOV R54, R235 ;  /* 0x000000eb00367202 */ /* 0x002fe80000000f00 */
[----:B------:R-:W-:Y:S05]  /*77c0*/  FMNMX.FTZ R3, R54, R3, !PT ;  /* 0x0000000336037209 */ /* 0x000fea0007810000 */
[----:B------:R1:W-:Y:S01]  /*77d0*/  MUFU.TANH R250, R58 ;  /* 0x0000003a00fa7308 */ /* 0x0003e20000002400 */
[----:B----4-:R-:W-:Y:S04]  /*77e0*/  FMNMX.FTZ R5, R15, R5, !PT ;  /* 0x000000050f057209 */ /* 0x010fe80007810000 */
[----:B------:R-:W-:Y:S05]  /*77f0*/  FMNMX.FTZ R5, R35, R5, !PT ;  /* 0x0000000523057209 */ /* 0x000fea0007810000 */
[----:B------:R-:W4:Y:S01]  /*7800*/  MUFU.TANH R129, R37 ;  /* 0x0000002500817308 */ /* 0x000f220000002400 */
[----:B--2---:R-:W-:Y:S01]  /*7810*/  MOV R60, R0 ;  /* 0x00000000003c7202 */ /* 0x004fe20000000f00 */
[----:B------:R-:W-:Y:S08]  /*7820*/  FMUL.FTZ R0, R63, c[0x0][0x320] ;  /* 0x0000c8003f007a20 */ /* 0x000ff00000410000 */
[----:B------:R-:W2:Y:S01]  /*7830*/  MUFU.TANH R33, R38 ;  /* 0x0000002600217308 */ /* 0x000ea20000002400 */
[----:B-1----:R-:W-:Y:S04]  /*7840*/  MOV R58, R222 ;  /* 0x000000de003a7202 */ /* 0x002fe80000000f00 */
[----:B------:R-:W-:Y:S05]  /*7850*/  FMNMX.FTZ R4, R58, R4, !PT ;  /* 0x000000043a047209 */ /* 0x000fea0007810000 */
[----:B------:R-:W1:Y:S01]  /*7860*/  MUFU.TANH R25, R27 ;  /* 0x0000001b00197308 */ /* 0x000e620000002400 */
[----:B------:R-:W-:Y:S02]  /*7870*/  FMNMX.FTZ R4, R46, R4, !PT ;  /* 0x000000042e047209 */ /* 0x000fe40007810000 */
[----:B----4-:R-:W-:Y:S02]  /*7880*/  FMNMX.FTZ R2, R129, R2, !PT ;  /* 0x0000000281027209 */ /* 0x010fe40007810000 */
[----:B------:R-:W-:Y:S02]  /*7890*/  FMNMX.FTZ R4, R242, R4, !PT ;  /* 0x00000004f2047209 */ /* 0x000fe40007810000 */
[----:B------:R-:W-:Y:S03]  /*78a0*/  FMNMX.FTZ R2, R41, R2, !PT ;  /* 0x0000000229027209 */ /* 0x000fe60007810000 */
[----:B------:R-:W4:Y:S01]  /*78b0*/  MUFU.TANH R32, R39 ;  /* 0x0000002700207308 */ /* 0x000f220000002400 */
[----:B------:R-:W-:Y:S02]  /*78c0*/  FMNMX.FTZ R2, R24, R2, !PT ;  /* 0x0000000218027209 */ /* 0x000fe40007810000 */
[----:B--2---:R-:W-:Y:S02]  /*78d0*/  FMNMX.FTZ R3, R33, R3, !PT ;  /* 0x0000000321037209 */ /* 0x004fe40007810000 */
[----:B------:R-:W-:Y:S05]  /*78e0*/  FMNMX.FTZ R2, R28, R2, !PT ;  /* 0x000000021c027209 */ /* 0x000fea0007810000 */
[----:B------:R-:W2:Y:S01]  /*78f0*/  MUFU.TANH R44, R44 ;  /* 0x0000002c002c7308 */ /* 0x000ea20000002400 */
[----:B------:R-:W-:Y:S02]  /*7900*/  FMNMX.FTZ R136, R30, R2, !PT ;  /* 0x000000021e887209 */ /* 0x000fe40007810000 */
[----:B-1----:R-:W-:Y:S04]  /*7910*/  FMNMX.FTZ R5, R25, R5, !PT ;  /* 0x0000000519057209 */ /* 0x002fe80007810000 */
[----:B------:R-:W-:Y:S03]  /*7920*/  FMNMX.FTZ R5, R34, R5, !PT ;  /* 0x0000000522057209 */ /* 0x000fe60007810000 */
[----:B------:R-:W1:Y:S01]  /*7930*/  MUFU.TANH R248, R64 ;  /* 0x0000004000f87308 */ /* 0x000e620000002400 */
[----:B------:R-:W-:Y:S02]  /*7940*/  FMNMX.FTZ R5, R241, R5, !PT ;  /* 0x00000005f1057209 */ /* 0x000fe40007810000 */
[----:B----4-:R-:W-:Y:S02]  /*7950*/  FMNMX.FTZ R3, R32, R3, !PT ;  /* 0x0000000320037209 */ /* 0x010fe40007810000 */
[----:B------:R-:W-:Y:S02]  /*7960*/  FMNMX.FTZ R5, R130, R5, !PT ;  /* 0x0000000582057209 */ /* 0x000fe40007810000 */
[----:B------:R-:W-:Y:S03]  /*7970*/  FMNMX.FTZ R3, R31, R3, !PT ;  /* 0x000000031f037209 */ /* 0x000fe60007810000 */
[----:B------:R4:W-:Y:S01]  /*7980*/  MUFU.TANH R139, R0 ;  /* 0x00000000008b7308 */ /* 0x0009e20000002400 */
[----:B------:R-:W-:Y:S02]  /*7990*/  FMNMX.FTZ R3, R60, R3, !PT ;  /* 0x000000033c037209 */ /* 0x000fe40007810000 */
[----:B--2---:R-:W-:Y:S02]  /*79a0*/  FMNMX.FTZ R4, R44, R4, !PT ;  /* 0x000000042c047209 */ /* 0x004fe40007810000 */
[----:B------:R-:W-:Y:S02]  /*79b0*/  FMNMX.FTZ R2, R29, R3, !PT ;  /* 0x000000031d027209 */ /* 0x000fe40007810000 */
[----:B------:R-:W-:Y:S03]  /*79c0*/  FMNMX.FTZ R3, R40, R5, !PT ;  /* 0x0000000528037209 */ /* 0x000fe60007810000 */
[----:B------:R-:W2:Y:S01]  /*79d0*/  MUFU.TANH R247, R65 ;  /* 0x0000004100f77308 */ /* 0x000ea20000002400 */
[----:B------:R-:W-:Y:S02]  /*79e0*/  FMNMX.FTZ R5, R243, R4, !PT ;  /* 0x00000004f3057209 */ /* 0x000fe40007810000 */
[----:B------:R-:W-:Y:S02]  /*79f0*/  FMNMX.FTZ R4, R59, R2, !PT ;  /* 0x000000023b047209 */ /* 0x000fe40007810000 */
[----:B-1----:R-:W-:Y:S02]  /*7a00*/  FMNMX.FTZ R136, R248, R136, !PT ;  /* 0x00000088f8887209 */ /* 0x002fe40007810000 */
[----:B------:R-:W-:Y:S03]  /*7a10*/  FMNMX.FTZ R2, R131, R3, !PT ;  /* 0x0000000383027209 */ /* 0x000fe60007810000 */
[----:B------:R-:W1:Y:S01]  /*7a20*/  MUFU.TANH R246, R66 ;  /* 0x0000004200f67308 */ /* 0x000e620000002400 */
[----:B------:R-:W-:Y:S02]  /*7a30*/  FMNMX.FTZ R2, R57, R2, !PT ;  /* 0x0000000239027209 */ /* 0x000fe40007810000 */
[----:B----4-:R-:W-:Y:S02]  /*7a40*/  FMNMX.FTZ R0, R128, R5, !PT ;  /* 0x0000000580007209 */ /* 0x010fe40007810000 */
[----:B------:R-:W-:Y:S02]  /*7a50*/  FMNMX.FTZ R2, R250, R2, !PT ;  /* 0x00000002fa027209 */ /* 0x000fe40007810000 */
[----:B------:R-:W-:Y:S03]  /*7a60*/  FMNMX.FTZ R0, R42, R0, !PT ;  /* 0x000000002a007209 */ /* 0x000fe60007810000 */
[----:B------:R-:W4:Y:S01]  /*7a70*/  MUFU.TANH R251, R61 ;  /* 0x0000003d00fb7308 */ /* 0x000f220000002400 */
[----:B--2---:R-:W-:Y:S05]  /*7a80*/  FMNMX.FTZ R136, R247, R136, !PT ;  /* 0x00000088f7887209 */ /* 0x004fea0007810000 */
[----:B------:R-:W2:Y:S04]  /*7a90*/  SHFL.BFLY PT, R6, R136, 0x2, 0x1f ;  /* 0x0c401f0088067f89 */ /* 0x000ea800000e0000 */
[----:B------:R-:W3:Y:S01]  /*7aa0*/  MUFU.TANH R245, R67 ;  /* 0x0000004300f57308 */ /* 0x000ee20000002400 */
[----:B-1----:R-:W-:Y:S02]  /*7ab0*/  FMNMX.FTZ R3, R246, R4, !PT ;  /* 0x00000004f6037209 */ /* 0x002fe40007810000 */
[----:B------:R-:W-:Y:S02]  /*7ac0*/  FMNMX.FTZ R4, R252, R0, !PT ;  /* 0x00000000fc047209 */ /* 0x000fe40007810000 */
[----:B------:R-:W-:Y:S05]  /*7ad0*/  FMNMX.FTZ R0, R249, R2, !PT ;  /* 0x00000002f9007209 */ /* 0x000fea0007810000 */
[----:B------:R-:W1:Y:S01]  /*7ae0*/  MUFU.TANH R140, R62 ;  /* 0x0000003e008c7308 */ /* 0x000e620000002400 */
[----:B----4-:R-:W-:Y:S05]  /*7af0*/  FMNMX.FTZ R4, R251, R4, !PT ;  /* 0x00000004fb047209 */ /* 0x010fea0007810000 */
[----:B------:R-:W4:Y:S01]  /*7b00*/  SHFL.BFLY PT, R5, R4, 0x2, 0x1f ;  /* 0x0c401f0004057f89 */ /* 0x000f2200000e0000 */
[----:B--2---:R-:W-:Y:S02]  /*7b10*/  FMNMX.FTZ R136, R136, R6, !PT ;  /* 0x0000000688887209 */ /* 0x004fe40007810000 */
[----:B---3--:R-:W-:Y:S05]  /*7b20*/  FMNMX.FTZ R3, R245, R3, !PT ;  /* 0x00000003f5037209 */ /* 0x008fea0007810000 */
[----:B------:R-:W2:Y:S01]  /*7b30*/  SHFL.BFLY PT, R6, R136, 0x1, 0x1f ;  /* 0x0c201f0088067f89 */ /* 0x000ea200000e0000 */
[----:B-1----:R-:W-:Y:S07]  /*7b40*/  FMNMX.FTZ R0, R140, R0, !PT ;  /* 0x000000008c007209 */ /* 0x002fee0007810000 */
[----:B------:R-:W1:Y:S01]  /*7b50*/  SHFL.BFLY PT, R135, R3, 0x2, 0x1f ;  /* 0x0c401f0003877f89 */ /* 0x000e6200000e0000 */
[----:B------:R-:W-:Y:S02]  /*7b60*/  FMNMX.FTZ R0, R139, R0, !PT ;  /* 0x000000008b007209 */ /* 0x000fe40007810000 */
[----:B----4-:R-:W-:Y:S05]  /*7b70*/  FMNMX.FTZ R4, R4, R5, !PT ;  /* 0x0000000504047209 */ /* 0x010fea0007810000 */
[----:B------:R-:W3:Y:S01]  /*7b80*/  SHFL.BFLY PT, R2, R0, 0x2, 0x1f ;  /* 0x0c401f0000027f89 */ /* 0x000ee200000e0000 */
[----:B------:R-:W-:Y:S04]  /*7b90*/  @P1 IADD3 R5, P4, R8, UR9, RZ ;  /* 0x0000000908051c10 */ /* 0x000fe8000ff9e0ff */
[C---:B------:R-:W-:Y:S02]  /*7ba0*/  @P1 LEA R8, P2, R5.reuse, c[0x0][0x1c8], 0x1 ;  /* 0x0000720005081a11 */ /* 0x040fe400078408ff */
[----:B------:R-:W-:Y:S01]  /*7bb0*/  @P1 IADD3.X R9, R10, UR8, RZ, P4, !PT ;  /* 0x000000080a091c10 */ /* 0x000fe2000a7fe4ff */
[----:B------:R-:W4:Y:S01]  /*7bc0*/  SHFL.BFLY PT, R134, R4, 0x1, 0x1f ;  /* 0x0c201f0004867f89 */ /* 0x000f2200000e0000 */
[----:B--2---:R-:W-:Y:S02]  /*7bd0*/  FMNMX.FTZ R136, R136, R6, !PT ;  /* 0x0000000688887209 */ /* 0x004fe40007810000 */
[----:B------:R-:W-:Y:S03]  /*7be0*/  @P1 LEA.HI.X R9, R5, c[0x0][0x1cc], R9, 0x1, P2 ;  /* 0x0000730005091a11 */ /* 0x000fe600010f0c09 */
[----:B------:R-:W-:Y:S01]  /*7bf0*/  FMUL.FTZ R143, R136, c[0x0][0x2d0] ;  /* 0x0000b400888f7a20 */ /* 0x000fe20000410000 */
[----:B-1----:R-:W-:Y:S05]  /*7c00*/  FMNMX.FTZ R135, R3, R135, !PT ;  /* 0x0000008703877209 */ /* 0x002fea0007810000 */
[----:B------:R-:W1:Y:S01]  /*7c10*/  SHFL.BFLY PT, R7, R135, 0x1, 0x1f ;  /* 0x0c201f0087077f89 */ /* 0x000e6200000e0000 */
[----:B---3--:R-:W-:Y:S01]  /*7c20*/  FMNMX.FTZ R2, R0, R2, !PT ;  /* 0x0000000200027209 */ /* 0x008fe20007810000 */
[----:B------:R-:W-:Y:S04]  /*7c30*/  FADD.FTZ R0, -R136, R132 ;  /* 0x0000008488007221 */ /* 0x000fe80000010100 */
[----:B------:R-:W-:Y:S02]  /*7c40*/  FMUL.FTZ R0, R0, c[0x0][0x2d0] ;  /* 0x0000b40000007a20 */ /* 0x000fe40000410000 */
[----:B------:R-:W2:Y:S01]  /*7c50*/  SHFL.BFLY PT, R3, R2, 0x1, 0x1f ;  /* 0x0c201f0002037f89 */ /* 0x000ea200000e0000 */
[----:B----4-:R-:W-:Y:S01]  /*7c60*/  FMNMX.FTZ R134, R4, R134, !PT ;  /* 0x0000008604867209 */ /* 0x010fe20007810000 */
[----:B------:R-:W-:Y:S01]  /*7c70*/  FFMA.FTZ R4, R216, c[0x0][0x2d0], -R143 ;  /* 0x0000b400d8047a23 */ /* 0x000fe2000001088f */
[----:B------:R3:W4:Y:S10]  /*7c80*/  MUFU.EX2 R132, R0 ;  /* 0x0000000000847308 */ /* 0x0007340000000800 */
[----:B------:R4:W-:Y:S01]  /*7c90*/  MUFU.EX2 R210, R4 ;  /* 0x0000000400d27308 */ /* 0x0009e20000000800 */
[----:B-1----:R-:W-:Y:S05]  /*7ca0*/  FMNMX.FTZ R135, R135, R7, !PT ;  /* 0x0000000787877209 */ /* 0x002fea0007810000 */
[----:B------:R-:W-:Y:S04]  /*7cb0*/  FMUL.FTZ R142, R135, c[0x0][0x2d0] ;  /* 0x0000b400878e7a20 */ /* 0x000fe80000410000 */
[--C-:B------:R-:W-:Y:S01]  /*7cc0*/  FFMA.FTZ R6, R217, c[0x0][0x2d0], -R142.reuse ;  /* 0x0000b400d9067a23 */ /* 0x100fe2000001088e */
[----:B--2---:R-:W-:Y:S01]  /*7cd0*/  FMNMX.FTZ R3, R2, R3, !PT ;  /* 0x0000000302037209 */ /* 0x004fe20007810000 */
[--C-:B------:R-:W-:Y:S02]  /*7ce0*/  FFMA.FTZ R5, R19, c[0x0][0x2d0], -R142.reuse ;  /* 0x0000b40013057a23 */ /* 0x100fe4000001088e */
[----:B------:R-:W-:Y:S01]  /*7cf0*/  MUFU.EX2 R216, R6 ;  /* 0x0000000600d87308 */ /* 0x000fe20000000800 */
[----:B---3--:R-:W-:Y:S02]  /*7d00*/  FADD.FTZ R0, -R135, R133 ;  /* 0x0000008587007221 */ /* 0x008fe40000010100 */
[----:B------:R-:W-:Y:S02]  /*7d10*/  FFMA.FTZ R10, R18, c[0x0][0x2d0], -R142 ;  /* 0x0000b400120a7a23 */ /* 0x000fe4000001088e */
[----:B------:R-:W-:Y:S02]  /*7d20*/  FMUL.FTZ R0, R0, c[0x0][0x2d0] ;  /* 0x0000b40000007a20 */ /* 0x000fe40000410000 */
[C---:B----4-:R-:W-:Y:S02]  /*7d30*/  FMUL.FTZ R65, R132.reuse, R201 ;  /* 0x000000c984417220 */ /* 0x050fe40000410000 */
[----:B------:R-:W-:Y:S01]  /*7d40*/  FMUL.FTZ R64, R132, R200 ;  /* 0x000000c884407220 */ /* 0x000fe20000410000 */
[----:B------:R1:W2:Y:S01]  /*7d50*/  MUFU.EX2 R133, R0 ;  /* 0x0000000000857308 */ /* 0x0002a20000000800 */
[----:B------:R-:W-:Y:S02]  /*7d60*/  FFMA.FTZ R4, R141, c[0x0][0x2d0], -R143 ;  /* 0x0000b4008d047a23 */ /* 0x000fe4000001088f */
[----:B------:R-:W-:Y:S02]  /*7d70*/  FMUL.FTZ R141, R134, c[0x0][0x2d0] ;  /* 0x0000b400868d7a20 */ /* 0x000fe40000410000 */
[C---:B------:R-:W-:Y:S02]  /*7d80*/  FMUL.FTZ R68, R132.reuse, R68 ;  /* 0x0000004484447220 */ /* 0x040fe40000410000 */
[C---:B------:R-:W-:Y:S02]  /*7d90*/  FMUL.FTZ R69, R132.reuse, R69 ;  /* 0x0000004584457220 */ /* 0x040fe40000410000 */
[C---:B------:R-:W-:Y:S01]  /*7da0*/  FMUL.FTZ R80, R132.reuse, R80 ;  /* 0x0000005084507220 */ /* 0x040fe20000410000 */
[----:B------:R3:W-:Y:S01]  /*7db0*/  MUFU.EX2 R222, R4 ;  /* 0x0000000400de7308 */ /* 0x0007e20000000800 */
[C---:B------:R-:W-:Y:S02]  /*7dc0*/  FMUL.FTZ R81, R132.reuse, R81 ;  /* 0x0000005184517220 */ /* 0x040fe40000410000 */
[C---:B------:R-:W-:Y:S02]  /*7dd0*/  FMUL.FTZ R84, R132.reuse, R84 ;  /* 0x0000005484547220 */ /* 0x040fe40000410000 */
[C---:B------:R-:W-:Y:S02]  /*7de0*/  FMUL.FTZ R85, R132.reuse, R85 ;  /* 0x0000005584557220 */ /* 0x040fe40000410000 */
[C---:B------:R-:W-:Y:S02]  /*7df0*/  FMUL.FTZ R96, R132.reuse, R96 ;  /* 0x0000006084607220 */ /* 0x040fe40000410000 */
[C---:B------:R-:W-:Y:S01]  /*7e00*/  FMUL.FTZ R97, R132.reuse, R97 ;  /* 0x0000006184617220 */ /* 0x040fe20000410000 */
[----:B------:R4:W-:Y:S01]  /*7e10*/  MUFU.EX2 R217, R10 ;  /* 0x0000000a00d97308 */ /* 0x0009e20000000800 */
[C---:B------:R-:W-:Y:S02]  /*7e20*/  FMUL.FTZ R100, R132.reuse, R100 ;  /* 0x0000006484647220 */ /* 0x040fe40000410000 */
[----:B------:R-:W-:Y:S02]  /*7e30*/  FMUL.FTZ R101, R132, R101 ;  /* 0x0000006584657220 */ /* 0x000fe40000410000 */
[----:B-1----:R-:W-:Y:S02]  /*7e40*/  FADD.FTZ R0, -R134, R137 ;  /* 0x0000008986007221 */ /* 0x002fe40000010100 */
[----:B------:R-:W-:Y:S02]  /*7e50*/  FMUL.FTZ R137, R3, c[0x0][0x2d0] ;  /* 0x0000b40003897a20 */ /* 0x000fe40000410000 */
[----:B------:R-:W-:Y:S02]  /*7e60*/  FMUL.FTZ R0, R0, c[0x0][0x2d0] ;  /* 0x0000b40000007a20 */ /* 0x000fe40000410000 */
[C---:B--2---:R-:W-:Y:S02]  /*7e70*/  FMUL.FTZ R18, R133.reuse, R154 ;  /* 0x0000009a85127220 */ /* 0x044fe40000410000 */
[----:B------:R1:W2:Y:S01]  /*7e80*/  MUFU.EX2 R2, R0 ;  /* 0x0000000000027308 */ /* 0x0002a20000000800 */
[----:B---3--:R-:W-:Y:S02]  /*7e90*/  FFMA.FTZ R4, R16, c[0x0][0x2d0], -R143 ;  /* 0x0000b40010047a23 */ /* 0x008fe4000001088f */
[----:B------:R-:W-:Y:S02]  /*7ea0*/  FMUL.FTZ R16, R132, R152 ;  /* 0x0000009884107220 */ /* 0x000fe40000410000 */
[C---:B------:R-:W-:Y:S02]  /*7eb0*/  FMUL.FTZ R19, R133.reuse, R155 ;  /* 0x0000009b85137220 */ /* 0x040fe40000410000 */
[C---:B------:R-:W-:Y:S02]  /*7ec0*/  FMUL.FTZ R67, R133.reuse, R203 ;  /* 0x000000cb85437220 */ /* 0x040fe40000410000 */
[----:B------:R-:W-:Y:S01]  /*7ed0*/  FMUL.FTZ R66, R133, R202 ;  /* 0x000000ca85427220 */ /* 0x000fe20000410000 */
[----:B------:R3:W-:Y:S01]  /*7ee0*/  MUFU.EX2 R223, R4 ;  /* 0x0000000400df7308 */ /* 0x0007e20000000800 */
[----:B----4-:R-:W-:Y:S01]  /*7ef0*/  FFMA.FTZ R10, R221, c[0x0][0x2d0], -R137 ;  /* 0x0000b400dd0a7a23 */ /* 0x010fe20000010889 */
[----:B------:R-:W-:Y:S01]  /*7f00*/  MOV R221, R57 ;  /* 0x0000003900dd7202 */ /* 0x000fe20000000f00 */
[C---:B------:R-:W-:Y:S02]  /*7f10*/  FMUL.FTZ R70, R133.reuse, R70 ;  /* 0x0000004685467220 */ /* 0x040fe40000410000 */
[C---:B------:R-:W-:Y:S02]  /*7f20*/  FMUL.FTZ R71, R133.reuse, R71 ;  /* 0x0000004785477220 */ /* 0x040fe40000410000 */
[C---:B------:R-:W-:Y:S02]  /*7f30*/  FMUL.FTZ R82, R133.reuse, R82 ;  /* 0x0000005285527220 */ /* 0x040fe40000410000 */
[C---:B------:R-:W-:Y:S01]  /*7f40*/  FMUL.FTZ R83, R133.reuse, R83 ;  /* 0x0000005385537220 */ /* 0x040fe20000410000 */
[----:B------:R-:W-:Y:S01]  /*7f50*/  MUFU.EX2 R208, R10 ;  /* 0x0000000a00d07308 */ /* 0x000fe20000000800 */
[C---:B------:R-:W-:Y:S02]  /*7f60*/  FMUL.FTZ R86, R133.reuse, R86 ;  /* 0x0000005685567220 */ /* 0x040fe40000410000 */
[----:B------:R-:W-:Y:S02]  /*7f70*/  FMUL.FTZ R87, R133, R87 ;  /* 0x0000005785577220 */ /* 0x000fe40000410000 */
[----:B-1----:R-:W-:Y:S01]  /*7f80*/  FADD.FTZ R0, -R3, R138 ;  /* 0x0000008a03007221 */ /* 0x002fe20000010100 */
[----:B------:R-:W-:Y:S01]  /*7f90*/  MOV R138, R45 ;  /* 0x0000002d008a7202 */ /* 0x000fe20000000f00 */
[----:B--2---:R-:W-:Y:S02]  /*7fa0*/  FMUL.FTZ R45, R2, R189 ;  /* 0x000000bd022d7220 */ /* 0x004fe40000410000 */
[----:B------:R-:W-:Y:S02]  /*7fb0*/  FMUL.FTZ R0, R0, c[0x0][0x2d0] ;  /* 0x0000b40000007a20 */ /* 0x000fe40000410000 */
[C---:B------:R-:W-:Y:S02]  /*7fc0*/  FMUL.FTZ R57, R2.reuse, R193 ;  /* 0x000000c102397220 */ /* 0x040fe40000410000 */
[----:B------:R-:W-:Y:S02]  /*7fd0*/  FMUL.FTZ R61, R2, R205 ;  /* 0x000000cd023d7220 */ /* 0x000fe40000410000 */
[--C-:B---3--:R-:W-:Y:S01]  /*7fe0*/  FFMA.FTZ R4, R17, c[0x0][0x2d0], -R143.reuse ;  /* 0x0000b40011047a23 */ /* 0x108fe2000001088f */
[----:B------:R-:W1:Y:S01]  /*7ff0*/  MUFU.EX2 R0, R0 ;  /* 0x0000000000007308 */ /* 0x000e620000000800 */
[----:B------:R-:W-:Y:S02]  /*8000*/  FMUL.FTZ R17, R132, R153 ;  /* 0x0000009984117220 */ /* 0x000fe40000410000 */
[----:B------:R-:W-:Y:S02]  /*8010*/  FFMA.FTZ R138, R138, c[0x0][0x2d0], -R143 ;  /* 0x0000b4008a8a7a23 */ /* 0x000fe4000001088f */
        /* <DEDUP_REMOVED lines=8> */
[----:B------:R-:W-:Y:S02]  /*80a0*/  FMUL.FTZ R93, R2, R93 ;  /* 0x0000005d025d7220 */ /* 0x000fe40000410000 */
[C---:B------:R-:W-:Y:S02]  /*80b0*/  FMUL.FTZ R98, R133.reuse, R98 ;  /* 0x0000006285627220 */ /* 0x040fe40000410000 */
[----:B------:R-:W-:Y:S02]  /*80c0*/  FMUL.FTZ R99, R133, R99 ;  /* 0x0000006385637220 */ /* 0x000fe40000410000 */
[C---:B-1----:R-:W-:Y:S02]  /*80d0*/  FMUL.FTZ R10, R0.reuse, R146 ;  /* 0x00000092000a7220 */ /* 0x042fe40000410000 */
[C---:B------:R-:W-:Y:S01]  /*80e0*/  FMUL.FTZ R26, R0.reuse, R162 ;  /* 0x000000a2001a7220 */ /* 0x040fe20000410000 */
[----:B------:R-:W-:Y:S01]  /*80f0*/  MOV R162, R44 ;  /* 0x0000002c00a27202 */ /* 0x000fe20000000f00 */
[----:B------:R-:W-:Y:S01]  /*8100*/  FMUL.FTZ R27, R0, R163 ;  /* 0x000000a3001b7220 */ /* 0x000fe20000410000 */
[----:B------:R-:W-:Y:S01]  /*8110*/  MOV R163, R28 ;  /* 0x0000001c00a37202 */ /* 0x000fe20000000f00 */
[----:B------:R-:W-:Y:S01]  /*8120*/  FMUL.FTZ R28, R2, R172 ;  /* 0x000000ac021c7220 */ /* 0x000fe20000410000 */
[----:B------:R-:W-:Y:S01]  /*8130*/  MOV R172, R30 ;  /* 0x0000001e00ac7202 */ /* 0x000fe20000000f00 */
[----:B------:R-:W-:Y:S01]  /*8140*/  FMUL.FTZ R30, R0, R174 ;  /* 0x000000ae001e7220 */ /* 0x000fe20000410000 */
[----:B--2---:R-:W-:Y:S01]  /*8150*/  F2FP.PACK_AB R146, R235, R223 ;  /* 0x000000dfeb92723e */ /* 0x004fe200000000ff */
[--C-:B------:R-:W-:Y:S01]  /*8160*/  FFMA.FTZ R4, R220, c[0x0][0x2d0], -R142.reuse ;  /* 0x0000b400dc047a23 */ /* 0x100fe2000001088e */
[----:B------:R-:W-:Y:S01]  /*8170*/  MOV R174, R60 ;  /* 0x0000003c00ae7202 */ /* 0x000fe20000000f00 */
[----:B------:R-:W-:Y:S01]  /*8180*/  MUFU.EX2 R220, R5 ;  /* 0x0000000500dc7308 */ /* 0x000fe20000000800 */
[----:B------:R-:W-:Y:S02]  /*8190*/  FMUL.FTZ R44, R2, R188 ;  /* 0x000000bc022c7220 */ /* 0x000fe40000410000 */
[----:B------:R-:W-:Y:S02]  /*81a0*/  IMAD.MOV.U32 R188, RZ, RZ, R47 ;  /* 0x000000ffffbc7224 */ /* 0x000fe400078e002f */
[----:B------:R-:W-:Y:S02]  /*81b0*/  FMUL.FTZ R47, R0, R191 ;  /* 0x000000bf002f7220 */ /* 0x000fe40000410000 */
[----:B------:R-:W-:Y:S02]  /*81c0*/  FMUL.FTZ R60, R2, R204 ;  /* 0x000000cc023c7220 */ /* 0x000fe40000410000 */
[C---:B------:R-:W-:Y:S01]  /*81d0*/  FMUL.FTZ R62, R0.reuse, R206 ;  /* 0x000000ce003e7220 */ /* 0x040fe20000410000 */
[----:B------:R1:W2:Y:S01]  /*81e0*/  MUFU.EX2 R215, R4 ;  /* 0x0000000400d77308 */ /* 0x0002a20000000800 */
[C---:B------:R-:W-:Y:S02]  /*81f0*/  FMUL.FTZ R63, R0.reuse, R207 ;  /* 0x000000cf003f7220 */ /* 0x040fe40000410000 */
[C---:B------:R-:W-:Y:S02]  /*8200*/  FMUL.FTZ R74, R0.reuse, R74 ;  /* 0x0000004a004a7220 */ /* 0x040fe40000410000 */
[C---:B------:R-:W-:Y:S02]  /*8210*/  FMUL.FTZ R75, R0.reuse, R75 ;  /* 0x0000004b004b7220 */ /* 0x040fe40000410000 */
[C---:B------:R-:W-:Y:S02]  /*8220*/  FMUL.FTZ R78, R0.reuse, R78 ;  /* 0x0000004e004e7220 */ /* 0x040fe40000410000 */
[C---:B------:R-:W-:Y:S02]  /*8230*/  FMUL.FTZ R79, R0.reuse, R79 ;  /* 0x0000004f004f7220 */ /* 0x040fe40000410000 */
[C---:B------:R-:W-:Y:S02]  /*8240*/  FMUL.FTZ R90, R0.reuse, R90 ;  /* 0x0000005a005a7220 */ /* 0x040fe40000410000 */
[C---:B------:R-:W-:Y:S02]  /*8250*/  FMUL.FTZ R91, R0.reuse, R91 ;  /* 0x0000005b005b7220 */ /* 0x040fe40000410000 */
[C---:B------:R-:W-:Y:S02]  /*8260*/  FMUL.FTZ R94, R0.reuse, R94 ;  /* 0x0000005e005e7220 */ /* 0x040fe40000410000 */
[----:B------:R-:W-:Y:S02]  /*8270*/  FMUL.FTZ R95, R0, R95 ;  /* 0x0000005f005f7220 */ /* 0x000fe40000410000 */
[C---:B------:R-:W-:Y:S02]  /*8280*/  FMUL.FTZ R102, R133.reuse, R102 ;  /* 0x0000006685667220 */ /* 0x040fe40000410000 */
[----:B------:R-:W-:Y:S02]  /*8290*/  FMUL.FTZ R103, R133, R103 ;  /* 0x0000006785677220 */ /* 0x000fe40000410000 */
[----:B------:R-:W-:Y:S01]  /*82a0*/  FMUL.FTZ R104, R2, R104 ;  /* 0x0000006802687220 */ /* 0x000fe20000410000 */
[----:B-1----:R-:W-:Y:S01]  /*82b0*/  @P1 IADD3 R4, P6, R22, UR9, RZ ;  /* 0x0000000916041c10 */ /* 0x002fe2000ffde0ff */
[----:B------:R-:W-:Y:S01]  /*82c0*/  @UP1 UIADD3 UR9, UP0, UR20, 0x80, URZ ;  /* 0x0000008014091890 */ /* 0x000fe2000ff1e03f */
[----:B------:R-:W-:Y:S02]  /*82d0*/  FMUL.FTZ R105, R2, R105 ;  /* 0x0000006902697220 */ /* 0x000fe40000410000 */
[----:B------:R-:W-:Y:S01]  /*82e0*/  @P1 LEA R6, P5, R4, c[0x0][0x1c8], 0x1 ;  /* 0x0000720004061a11 */ /* 0x000fe200078a08ff */
[C---:B------:R-:W-:Y:S01]  /*82f0*/  FMUL.FTZ R106, R0.reuse, R106 ;  /* 0x0000006a006a7220 */ /* 0x040fe20000410000 */
[----:B------:R-:W-:Y:S01]  /*8300*/  @P1 IADD3.X R7, R21, UR8, RZ, P6, !PT ;  /* 0x0000000815071c10 */ /* 0x000fe2000b7fe4ff */
[----:B------:R-:W-:Y:S01]  /*8310*/  @UP1 UIADD3.X UR8, URZ, UR14, URZ, UP0, !UPT ;  /* 0x0000000e3f081290 */ /* 0x000fe200087fe43f */
[----:B------:R-:W-:Y:S02]  /*8320*/  FMUL.FTZ R107, R0, R107 ;  /* 0x0000006b006b7220 */ /* 0x000fe40000410000 */
[----:B------:R-:W-:Y:S01]  /*8330*/  @P1 LEA.HI.X R7, R4, c[0x0][0x1cc], R7, 0x1, P5 ;  /* 0x0000730004071a11 */ /* 0x000fe200028f0c07 */
[----:B------:R-:W-:Y:S01]  /*8340*/  FMUL.FTZ R108, R2, R108 ;  /* 0x0000006c026c7220 */ /* 0x000fe20000410000 */
[----:B------:R-:W-:Y:S01]  /*8350*/  @P1 IADD3 R4, P2, R6, UR10, RZ ;  /* 0x0000000a06041c10 */ /* 0x000fe2000ff5e0ff */
[----:B------:R-:W-:Y:S02]  /*8360*/  FMUL.FTZ R109, R2, R109 ;  /* 0x0000006d026d7220 */ /* 0x000fe40000410000 */
[----:B------:R1:W-:Y:S01]  /*8370*/  @P1 LDGSTS.E.BYPASS.LTC128B.128 [R244+0x4100], [R6.64], !P3 ;  /* 0x0410000006f41fae */ /* 0x0003e2000d901d56 */
[----:B------:R-:W-:Y:S01]  /*8380*/  @P1 IADD3.X R5, R7, UR17, RZ, P2, !PT ;  /* 0x0000001107051c10 */ /* 0x000fe200097fe4ff */
[C---:B------:R-:W-:Y:S02]  /*8390*/  FMUL.FTZ R110, R0.reuse, R110 ;  /* 0x0000006e006e7220 */ /* 0x040fe40000410000 */
[----:B------:R-:W-:Y:S02]  /*83a0*/  FMUL.FTZ R111, R0, R111 ;  /* 0x0000006f006f7220 */ /* 0x000fe40000410000 */
[C---:B------:R-:W-:Y:S02]  /*83b0*/  FMUL.FTZ R112, R132.reuse, R112 ;  /* 0x0000007084707220 */ /* 0x040fe40000410000 */
[----:B------:R3:W-:Y:S01]  /*83c0*/  @P1 LDGSTS.E.BYPASS.LTC128B.128 [R244+0x6100], [R8.64], !P0 ;  /* 0x0610000008f41fae */ /* 0x0007e2000c101d56 */
[C---:B------:R-:W-:Y:S02]  /*83d0*/  FMUL.FTZ R113, R132.reuse, R113 ;  /* 0x0000007184717220 */ /* 0x040fe40000410000 */
[C---:B------:R-:W-:Y:S02]  /*83e0*/  FMUL.FTZ R114, R133.reuse, R114 ;  /* 0x0000007285727220 */ /* 0x040fe40000410000 */
[C---:B------:R-:W-:Y:S02]  /*83f0*/  FMUL.FTZ R115, R133.reuse, R115 ;  /* 0x0000007385737220 */ /* 0x040fe40000410000 */
[C---:B------:R-:W-:Y:S01]  /*8400*/  FMUL.FTZ R116, R132.reuse, R116 ;  /* 0x0000007484747220 */ /* 0x040fe20000410000 */
[----:B------:R4:W-:Y:S01]  /*8410*/  @P1 LDGSTS.E.BYPASS.LTC128B.128 [R244+0x4900], [R4.64], !P3 ;  /* 0x0490000004f41fae */ /* 0x0009e2000d901d56 */
[----:B------:R-:W-:Y:S02]  /*8420*/  FMUL.FTZ R117, R132, R117 ;  /* 0x0000007584757220 */ /* 0x000fe40000410000 */
[C---:B------:R-:W-:Y:S02]  /*8430*/  FMUL.FTZ R118, R133.reuse, R118 ;  /* 0x0000007685767220 */ /* 0x040fe40000410000 */
[----:B------:R-:W-:Y:S02]  /*8440*/  FMUL.FTZ R119, R133, R119 ;  /* 0x0000007785777220 */ /* 0x000fe40000410000 */
[C---:B------:R-:W-:Y:S01]  /*8450*/  FMUL.FTZ R120, R2.reuse, R120 ;  /* 0x0000007802787220 */ /* 0x040fe20000410000 */
[----:B------:R4:W-:Y:S01]  /*8460*/  @P1 LDGSTS.E.BYPASS.LTC128B.128 [R244+0x6900], [R4.64+0x80], !P0 ;  /* 0x0690008004f41fae */ /* 0x0009e2000c101d56 */
[----:B------:R-:W-:Y:S02]  /*8470*/  FMUL.FTZ R121, R2, R121 ;  /* 0x0000007902797220 */ /* 0x000fe40000410000 */
[--C-:B-1----:R-:W-:Y:S01]  /*8480*/  FFMA.FTZ R7, R218, c[0x0][0x2d0], -R141.reuse ;  /* 0x0000b400da077a23 */ /* 0x102fe2000001088d */
[----:B------:R-:W-:Y:S01]  /*8490*/  @P1 IADD3 R6, P2, R4, UR10, RZ ;  /* 0x0000000a04061c10 */ /* 0x000fe2000ff5e0ff */
[C---:B------:R-:W-:Y:S02]  /*84a0*/  FMUL.FTZ R122, R0.reuse, R122 ;  /* 0x0000007a007a7220 */ /* 0x040fe40000410000 */
[----:B------:R1:W-:Y:S01]  /*84b0*/  MUFU.EX2 R213, R7 ;  /* 0x0000000700d57308 */ /* 0x0003e20000000800 */
[----:B------:R-:W-:Y:S02]  /*84c0*/  FMUL.FTZ R123, R0, R123 ;  /* 0x0000007b007b7220 */ /* 0x000fe40000410000 */
[----:B------:R-:W-:Y:S02]  /*84d0*/  FMUL.FTZ R124, R2, R124 ;  /* 0x0000007c027c7220 */ /* 0x000fe40000410000 */
[--C-:B---3--:R-:W-:Y:S02]  /*84e0*/  FFMA.FTZ R8, R219, c[0x0][0x2d0], -R141.reuse ;  /* 0x0000b400db087a23 */ /* 0x108fe4000001088d */
[--C-:B------:R-:W-:Y:S02]  /*84f0*/  FFMA.FTZ R9, R12, c[0x0][0x2d0], -R141.reuse ;  /* 0x0000b4000c097a23 */ /* 0x100fe4000001088d */
[----:B------:R-:W-:Y:S01]  /*8500*/  FMUL.FTZ R12, R2, R156 ;  /* 0x0000009c020c7220 */ /* 0x000fe20000410000 */
[----:B------:R3:W-:Y:S01]  /*8510*/  MUFU.EX2 R214, R8 ;  /* 0x0000000800d67308 */ /* 0x0007e20000000800 */
[----:B------:R-:W-:Y:S01]  /*8520*/  MOV R156, R33 ;  /* 0x00000021009c7202 */ /* 0x000fe20000000f00 */
[----:B------:R-:W-:Y:S01]  /*8530*/  FMUL.FTZ R33, R132, R169 ;  /* 0x000000a984217220 */ /* 0x000fe20000410000 */
[----:B------:R-:W-:Y:S01]  /*8540*/  MOV R169, R34 ;  /* 0x0000002200a97202 */ /* 0x000fe20000000f00 */
[C---:B------:R-:W-:Y:S01]  /*8550*/  FMUL.FTZ R34, R133.reuse, R170 ;  /* 0x000000aa85227220 */ /* 0x040fe20000410000 */
[----:B------:R-:W-:Y:S01]  /*8560*/  MOV R170, R35 ;  /* 0x0000002300aa7202 */ /* 0x000fe20000000f00 */
[----:B------:R-:W-:Y:S01]  /*8570*/  FMUL.FTZ R35, R133, R171 ;  /* 0x000000ab85237220 */ /* 0x000fe20000410000 */
[----:B------:R-:W-:Y:S01]  /*8580*/  MOV R171, R58 ;  /* 0x0000003a00ab7202 */ /* 0x000fe20000000f00 */
[----:B------:R-:W-:Y:S02]  /*8590*/  FMUL.FTZ R58, R0, R194 ;  /* 0x000000c2003a7220 */ /* 0x000fe40000410000 */
[----:B------:R2:W-:Y:S01]  /*85a0*/  MUFU.EX2 R218, R9 ;  /* 0x0000000900da7308 */ /* 0x0005e20000000800 */
[----:B------:R-:W-:Y:S02]  /*85b0*/  FMUL.FTZ R125, R2, R125 ;  /* 0x0000007d027d7220 */ /* 0x000fe40000410000 */
[C---:B------:R-:W-:Y:S01]  /*85c0*/  FMUL.FTZ R126, R0.reuse, R126 ;  /* 0x0000007e007e7220 */ /* 0x040fe20000410000 */
[C---:B-1----:R-:W-:Y:S01]  /*85d0*/  @P1 IADD3.X R7, R5.reuse, UR17, RZ, P2, !PT ;  /* 0x0000001105071c10 */ /* 0x042fe200097fe4ff */
[----:B------:R-:W-:Y:S01]  /*85e0*/  FMUL.FTZ R127, R0, R127 ;  /* 0x0000007f007f7220 */ /* 0x000fe20000410000 */
[----:B----4-:R-:W-:Y:S01]  /*85f0*/  @P1 IADD3 R4, P2, R4, UR9, RZ ;  /* 0x0000000904041c10 */ /* 0x010fe2000ff5e0ff */
[--C-:B------:R-:W-:Y:S02]  /*8600*/  FFMA.FTZ R156, R156, c[0x0][0x2d0], -R142.reuse ;  /* 0x0000b4009c9c7a23 */ /* 0x100fe4000001088e */
[----:B------:R1:W-:Y:S01]  /*8610*/  @P1 LDGSTS.E.BYPASS.LTC128B.128 [R244+0x5100], [R6.64], !P3 ;  /* 0x0510000006f41fae */ /* 0x0003e2000d901d56 */
[----:B------:R-:W-:Y:S01]  /*8620*/  @P1 IADD3.X R5, R5, UR8, RZ, P2, !PT ;  /* 0x0000000805051c10 */ /* 0x000fe200097fe4ff */
[--C-:B------:R-:W-:Y:S01]  /*8630*/  FFMA.FTZ R252, R252, c[0x0][0x2d0], -R141.reuse ;  /* 0x0000b400fcfc7a23 */ /* 0x100fe2000001088d */
[----:B------:R-:W-:Y:S01]  /*8640*/  MUFU.EX2 R202, R156 ;  /* 0x0000009c00ca7308 */ /* 0x000fe20000000800 */
[--C-:B------:R-:W-:Y:S01]  /*8650*/  FFMA.FTZ R251, R251, c[0x0][0x2d0], -R141.reuse ;  /* 0x0000b400fbfb7a23 */ /* 0x100fe2000001088d */
[C---:B---3--:R-:W-:Y:S03]  /*8660*/  @P1 IADD3 R8, P4, R6.reuse, UR10, RZ ;  /* 0x0000000a06081c10 */ /* 0x048fe6000ff9e0ff */
[----:B------:R3:W-:Y:S05]  /*8670*/  @P1 LDGSTS.E.BYPASS.LTC128B.128 [R244+0x7100], [R4.64], !P0 ;  /* 0x0710000004f41fae */ /* 0x0007ea000c101d56 */
[----:B------:R-:W-:Y:S01]  /*8680*/  MUFU.EX2 R251, R251 ;  /* 0x000000fb00fb7308 */ /* 0x000fe20000000800 */
[----:B--2---:R-:W-:Y:S05]  /*8690*/  @P1 IADD3.X R9, R7, UR17, RZ, P4, !PT ;  /* 0x0000001107091c10 */ /* 0x004fea000a7fe4ff */
[----:B------:R2:W-:Y:S04]  /*86a0*/  @P1 LDGSTS.E.BYPASS.LTC128B.128 [R244+0x5900], [R8.64], !P3 ;  /* 0x0590000008f41fae */ /* 0x0005e8000d901d56 */
[----:B------:R-:W-:Y:S01]  /*86b0*/  MUFU.EX2 R252, R252 ;  /* 0x000000fc00fc7308 */ /* 0x000fe20000000800 */
[----:B---3--:R-:W-:Y:S01]  /*86c0*/  @P1 IADD3 R4, P2, R6, UR9, RZ ;  /* 0x0000000906041c10 */ /* 0x008fe2000ff5e0ff */
[----:B-1----:R-:W-:Y:S02]  /*86d0*/  FFMA.FTZ R6, R13, c[0x0][0x2d0], -R141 ;  /* 0x0000b4000d067a23 */ /* 0x002fe4000001088d */
[C---:B------:R-:W-:Y:S01]  /*86e0*/  FMUL.FTZ R13, R2.reuse, R157 ;  /* 0x0000009d020d7220 */ /* 0x040fe20000410000 */
[----:B------:R-:W-:Y:S05]  /*86f0*/  @P1 IADD3.X R5, R7, UR8, RZ, P2, !PT ;  /* 0x0000000807051c10 */ /* 0x000fea00097fe4ff */
[----:B------:R1:W3:Y:S01]  /*8700*/  MUFU.EX2 R219, R6 ;  /* 0x0000000600db7308 */ /* 0x0002e20000000800 */
[----:B------:R-:W-:Y:S01]  /*8710*/  FMUL.FTZ R7, R133, R151 ;  /* 0x0000009785077220 */ /* 0x000fe20000410000 */
[----:B------:R-:W-:Y:S01]  /*8720*/  MOV R157, R24 ;  /* 0x00000018009d7202 */ /* 0x000fe20000000f00 */
[----:B------:R-:W-:Y:S01]  /*8730*/  FMUL.FTZ R24, R2, R160 ;  /* 0x000000a002187220 */ /* 0x000fe20000410000 */
[----:B------:R4:W-:Y:S01]  /*8740*/  @P1 LDGSTS.E.BYPASS.LTC128B.128 [R244+0x7900], [R4.64], !P0 ;  /* 0x0790000004f41fae */ /* 0x0009e2000c101d56 */
[----:B------:R-:W-:Y:S01]  /*8750*/  MOV R160, R43 ;  /* 0x0000002b00a07202 */ /* 0x000fe20000000f00 */
[----:B------:R-:W-:Y:S01]  /*8760*/  FMUL.FTZ R43, R0, R179 ;  /* 0x000000b3002b7220 */ /* 0x000fe20000410000 */
[----:B------:R-:W-:Y:S01]  /*8770*/  MOV R179, R48 ;  /* 0x0000003000b37202 */ /* 0x000fe20000000f00 */
[----:B--2---:R-:W-:Y:S01]  /*8780*/  FMUL.FTZ R8, R2, R144 ;  /* 0x0000009002087220 */ /* 0x004fe20000410000 */
[----:B------:R-:W-:Y:S01]  /*8790*/  F2FP.PACK_AB R144, R222, R210 ;  /* 0x000000d2de90723e */ /* 0x000fe200000000ff */
[----:B------:R-:W-:Y:S01]  /*87a0*/  FMUL.FTZ R9, R2, R145 ;  /* 0x0000009102097220 */ /* 0x000fe20000410000 */
[----:B------:R-:W-:Y:S01]  /*87b0*/  F2FP.PACK_AB R145, R216, R215 ;  /* 0x000000d7d891723e */ /* 0x000fe200000000ff */
[----:B------:R-:W2:Y:S01]  /*87c0*/  LDSM.16.MT88.4 R20, [R225+0x100] ;  /* 0x00010000e114783b */ /* 0x000ea20000004200 */
[----:B------:R-:W-:Y:S01]  /*87d0*/  FMUL.FTZ R48, R132, R184 ;  /* 0x000000b884307220 */ /* 0x000fe20000410000 */
[----:B------:R-:W-:Y:S01]  /*87e0*/  MOV R189, R179 ;  /* 0x000000b300bd7202 */ /* 0x000fe20000000f00 */
[--C-:B------:R-:W-:Y:S02]  /*87f0*/  FFMA.FTZ R160, R160, c[0x0][0x2d0], -R143.reuse ;  /* 0x0000b400a0a07a23 */ /* 0x100fe4000001088f */
[----:B------:R-:W-:Y:S01]  /*8800*/  FFMA.FTZ R157, R157, c[0x0][0x2d0], -R143 ;  /* 0x0000b4009d9d7a23 */ /* 0x000fe2000001088f */
[----:B------:R-:W-:Y:S01]  /*8810*/  MOV R191, R189 ;  /* 0x000000bd00bf7202 */ /* 0x000fe20000000f00 */
[----:B------:R-:W-:Y:S01]  /*8820*/  MUFU.EX2 R206, R160 ;  /* 0x000000a000ce7308 */ /* 0x000fe20000000800 */
[----:B------:R-:W2:Y:S01]  /*8830*/  LDSM.16.MT88.4 R36, [R226+0x100] ;  /* 0x00010000e224783b */ /* 0x000ea20000004200 */
[----:B-1----:R-:W-:Y:S01]  /*8840*/  FMUL.FTZ R6, R133, R150 ;  /* 0x0000009685067220 */ /* 0x002fe20000410000 */
[----:B---3--:R-:W-:Y:S06]  /*8850*/  F2FP.PACK_AB R150, R219, R218 ;  /* 0x000000dadb96723e */ /* 0x008fec00000000ff */
[----:B------:R-:W-:Y:S01]  /*8860*/  LDSM.16.MT88.4 R152, [R227+0x100] ;  /* 0x00010000e398783b */ /* 0x000fe20000004200 */
[--C-:B----4-:R-:W-:Y:S02]  /*8870*/  FFMA.FTZ R4, R11, c[0x0][0x2d0], -R137.reuse ;  /* 0x0000b4000b047a23 */ /* 0x110fe40000010889 */
[----:B------:R-:W-:Y:S02]  /*8880*/  FMUL.FTZ R5, R132, R149 ;  /* 0x0000009584057220 */ /* 0x000fe40000410000 */
[----:B------:R1:W3:Y:S01]  /*8890*/  MUFU.EX2 R209, R4 ;  /* 0x0000000400d17308 */ /* 0x0002e20000000800 */
[----:B------:R-:W-:Y:S01]  /*88a0*/  FMUL.FTZ R11, R0, R147 ;  /* 0x00000093000b7220 */ /* 0x000fe20000410000 */
[----:B------:R-:W-:Y:S01]  /*88b0*/  F2FP.PACK_AB R147, R220, R217 ;  /* 0x000000d9dc93723e */ /* 0x000fe200000000ff */
[----:B------:R-:W0:Y:S01]  /*88c0*/  LDGDEPBAR ;  /* 0x00000000000079af */ /* 0x000e220000000000 */
[----:B-1----:R-:W-:Y:S01]  /*88d0*/  FFMA.FTZ R4, R14, c[0x0][0x2d0], -R137 ;  /* 0x0000b4000e047a23 */ /* 0x002fe20000010889 */
[----:B---3--:R-:W-:Y:S01]  /*88e0*/  F2FP.PACK_AB R149, R209, R208 ;  /* 0x000000d0d195723e */ /* 0x008fe200000000ff */
[----:B------:R-:W-:Y:S01]  /*88f0*/  FMUL.FTZ R14, R0, R158 ;  /* 0x0000009e000e7220 */ /* 0x000fe20000410000 */
[----:B------:R-:W-:Y:S03]  /*8900*/  MOV R158, R41 ;  /* 0x00000029009e7202 */ /* 0x000fe60000000f00 */
[----:B------:R1:W-:Y:S01]  /*8910*/  MUFU.EX2 R211, R4 ;  /* 0x0000000400d37308 */ /* 0x0003e20000000800 */
[----:B------:R-:W-:Y:S01]  /*8920*/  FMUL.FTZ R41, R2, R177 ;  /* 0x000000b102297220 */ /* 0x000fe20000410000 */
[----:B------:R-:W-:Y:S01]  /*8930*/  MOV R177, R50 ;  /* 0x0000003200b17202 */ /* 0x000fe20000000f00 */
[----:B------:R-:W-:Y:S02]  /*8940*/  FMUL.FTZ R50, R133, R186 ;  /* 0x000000ba85327220 */ /* 0x000fe40000410000 */
[----:B------:R-:W-:Y:S01]  /*8950*/  FFMA.FTZ R158, R158, c[0x0][0x2d0], -R143 ;  /* 0x0000b4009e9e7a23 */ /* 0x000fe2000001088f */
[----:B------:R-:W-:Y:S05]  /*8960*/  MOV R179, R177 ;  /* 0x000000b100b37202 */ /* 0x000fea0000000f00 */
[----:B------:R-:W-:Y:S02]  /*8970*/  IMAD.MOV.U32 R189, RZ, RZ, R179 ;  /* 0x000000ffffbd7224 */ /* 0x000fe400078e00b3 */
[----:B-1----:R-:W-:Y:S02]  /*8980*/  FFMA.FTZ R4, R15, c[0x0][0x2d0], -R137 ;  /* 0x0000b4000f047a23 */ /* 0x002fe40000010889 */
[C---:B------:R-:W-:Y:S01]  /*8990*/  FMUL.FTZ R15, R0.reuse, R159 ;  /* 0x0000009f000f7220 */ /* 0x040fe20000410000 */
[----:B------:R-:W-:Y:S01]  /*89a0*/  MOV R159, R42 ;  /* 0x0000002a009f7202 */ /* 0x000fe20000000f00 */
[----:B------:R1:W3:Y:S01]  /*89b0*/  MUFU.EX2 R212, R4 ;  /* 0x0000000400d47308 */ /* 0x0002e20000000800 */
[----:B------:R-:W-:Y:S01]  /*89c0*/  FMUL.FTZ R42, R0, R178 ;  /* 0x000000b2002a7220 */ /* 0x000fe20000410000 */
[----:B------:R-:W-:Y:S01]  /*89d0*/  MOV R178, R49 ;  /* 0x0000003100b27202 */ /* 0x000fe20000000f00 */
[C---:B------:R-:W-:Y:S02]  /*89e0*/  FMUL.FTZ R49, R132.reuse, R185 ;  /* 0x000000b984317220 */ /* 0x040fe40000410000 */
[----:B-1----:R-:W-:Y:S01]  /*89f0*/  FMUL.FTZ R4, R132, R148 ;  /* 0x0000009484047220 */ /* 0x002fe20000410000 */
[----:B------:R-:W-:Y:S02]  /*8a00*/  F2FP.PACK_AB R148, R214, R213 ;  /* 0x000000d5d694723e */ /* 0x000fe400000000ff */
[----:B---3--:R-:W-:Y:S04]  /*8a10*/  F2FP.PACK_AB R151, R212, R211 ;  /* 0x000000d3d497723e */ /* 0x008fe800000000ff */
[-C--:B--2---:R-:W-:Y:S08]  /*8a20*/  HMMA.16816.F32 R4, R144, R20.reuse, R4 ;  /* 0x000000149004723c */ /* 0x084ff00000001804 */
[C---:B------:R-:W-:Y:S07]  /*8a30*/  HMMA.16816.F32 R8, R148.reuse, R20, R8 ;  /* 0x000000149408723c */ /* 0x040fee0000001808 */
[C---:B------:R-:W-:Y:S01]  /*8a40*/  FMUL.FTZ R20, R132.reuse, R164 ;  /* 0x000000a484147220 */ /* 0x040fe20000410000 */
[-C--:B------:R-:W-:Y:S04]  /*8a50*/  HMMA.16816.F32 R12, R148, R22.reuse, R12 ;  /* 0x00000016940c723c */ /* 0x080fe8000000180c */
[----:B------:R-:W-:Y:S01]  /*8a60*/  FMUL.FTZ R21, R132, R165 ;  /* 0x000000a584157220 */ /* 0x000fe20000410000 */
[----:B------:R-:W-:Y:S01]  /*8a70*/  MOV R165, R40 ;  /* 0x0000002800a57202 */ /* 0x000fe20000000f00 */
[C---:B------:R-:W-:Y:S01]  /*8a80*/  FMUL.FTZ R40, R2.reuse, R176 ;  /* 0x000000b002287220 */ /* 0x040fe20000410000 */
[----:B------:R-:W-:Y:S01]  /*8a90*/  MOV R176, R51 ;  /* 0x0000003300b07202 */ /* 0x000fe20000000f00 */
[C---:B------:R-:W-:Y:S04]  /*8aa0*/  HMMA.16816.F32 R16, R144.reuse, R22, R16 ;  /* 0x000000169010723c */ /* 0x040fe80000001810 */
[----:B------:R-:W-:Y:S02]  /*8ab0*/  IMAD.MOV.U32 R164, RZ, RZ, R29 ;  /* 0x000000ffffa47224 */ /* 0x000fe400078e001d */
[C---:B------:R-:W-:Y:S01]  /*8ac0*/  FMUL.FTZ R29, R2.reuse, R173 ;  /* 0x000000ad021d7220 */ /* 0x040fe20000410000 */
[----:B------:R-:W-:Y:S01]  /*8ad0*/  MOV R173, R53 ;  /* 0x0000003500ad7202 */ /* 0x000fe20000000f00 */
[C---:B------:R-:W-:Y:S01]  /*8ae0*/  FMUL.FTZ R22, R133.reuse, R166 ;  /* 0x000000a685167220 */ /* 0x040fe20000410000 */
[----:B------:R-:W-:Y:S03]  /*8af0*/  MOV R166, R46 ;  /* 0x0000002e00a67202 */ /* 0x000fe60000000f00 */
[----:B------:R-:W-:Y:S01]  /*8b00*/  FMUL.FTZ R23, R133, R167 ;  /* 0x000000a785177220 */ /* 0x000fe20000410000 */
[----:B------:R-:W-:Y:S01]  /*8b10*/  MOV R167, R25 ;  /* 0x0000001900a77202 */ /* 0x000fe20000000f00 */
[----:B------:R-:W-:Y:S01]  /*8b20*/  FMUL.FTZ R25, R2, R161 ;  /* 0x000000a102197220 */ /* 0x000fe20000410000 */
[----:B------:R-:W-:Y:S01]  /*8b30*/  MOV R161, R31 ;  /* 0x0000001f00a17202 */ /* 0x000fe20000000f00 */
[----:B------:R-:W-:Y:S01]  /*8b40*/  FMUL.FTZ R31, R0, R175 ;  /* 0x000000af001f7220 */ /* 0x000fe20000410000 */
[----:B------:R-:W-:Y:S01]  /*8b50*/  MOV R175, R32 ;  /* 0x0000002000af7202 */ /* 0x000fe20000000f00 */
[----:B------:R-:W-:Y:S01]  /*8b60*/  FMUL.FTZ R32, R132, R168 ;  /* 0x000000a884207220 */ /* 0x000fe20000410000 */
[-C--:B------:R-:W-:Y:S03]  /*8b70*/  HMMA.16816.F32 R20, R144, R36.reuse, R20 ;  /* 0x000000249014723c */ /* 0x080fe60000001814 */
[----:B------:R-:W-:Y:S01]  /*8b80*/  FFMA.FTZ R161, R161, c[0x0][0x2d0], -R142 ;  /* 0x0000b400a1a17a23 */ /* 0x000fe2000001088e */
[----:B------:R-:W-:Y:S01]  /*8b90*/  MOV R168, R59 ;  /* 0x0000003b00a87202 */ /* 0x000fe20000000f00 */
[C---:B------:R-:W-:Y:S01]  /*8ba0*/  FMUL.FTZ R46, R0.reuse, R190 ;  /* 0x000000be002e7220 */ /* 0x040fe20000410000 */
[----:B------:R-:W-:Y:S01]  /*8bb0*/  MOV R190, R188 ;  /* 0x000000bc00be7202 */ /* 0x000fe20000000f00 */
[C---:B------:R-:W-:Y:S01]  /*8bc0*/  FMUL.FTZ R51, R133.reuse, R187 ;  /* 0x000000bb85337220 */ /* 0x040fe20000410000 */
[C---:B------:R-:W-:Y:S04]  /*8bd0*/  HMMA.16816.F32 R24, R148.reuse, R36, R24 ;  /* 0x000000249418723c */ /* 0x040fe80000001818 */
[----:B------:R-:W-:Y:S01]  /*8be0*/  FMUL.FTZ R59, R0, R195 ;  /* 0x000000c3003b7220 */ /* 0x000fe20000410000 */
[----:B------:R-:W-:Y:S01]  /*8bf0*/  MOV R188, R178 ;  /* 0x000000b200bc7202 */ /* 0x000fe20000000f00 */
[----:B------:R-:W-:Y:S01]  /*8c00*/  MUFU.EX2 R195, R161 ;  /* 0x000000a100c37308 */ /* 0x000fe20000000800 */
[C---:B------:R-:W-:Y:S01]  /*8c10*/  FMUL.FTZ R37, R132.reuse, R181 ;  /* 0x000000b584257220 */ /* 0x040fe20000410000 */
[-C--:B------:R-:W-:Y:S04]  /*8c20*/  HMMA.16816.F32 R28, R148, R38.reuse, R28 ;  /* 0x00000026941c723c */ /* 0x080fe8000000181c */
[----:B------:R-:W-:Y:S01]  /*8c30*/  MOV R181, R55 ;  /* 0x0000003700b57202 */ /* 0x000fe20000000f00 */
[----:B------:R-:W-:Y:S01]  /*8c40*/  FMUL.FTZ R36, R132, R180 ;  /* 0x000000b484247220 */ /* 0x000fe20000410000 */
[----:B------:R-:W-:Y:S01]  /*8c50*/  MOV R180, R56 ;  /* 0x0000003800b47202 */ /* 0x000fe20000000f00 */
[----:B------:R-:W-:Y:S01]  /*8c60*/  FMUL.FTZ R56, R2, R192 ;  /* 0x000000c002387220 */ /* 0x000fe20000410000 */
[C---:B------:R-:W-:Y:S01]  /*8c70*/  HMMA.16816.F32 R32, R144.reuse, R38, R32 ;  /* 0x000000269020723c */ /* 0x040fe20000001820 */
[----:B------:R-:W-:Y:S03]  /*8c80*/  MUFU.EX2 R192, R157 ;  /* 0x0000009d00c07308 */ /* 0x000fe60000000800 */
[----:B------:R-:W-:Y:S03]  /*8c90*/  MOV R178, R176 ;  /* 0x000000b000b27202 */ /* 0x000fe60000000f00 */
[C---:B------:R-:W-:Y:S02]  /*8ca0*/  FMUL.FTZ R38, R133.reuse, R182 ;  /* 0x000000b685267220 */ /* 0x040fe40000410000 */
[----:B------:R-:W-:Y:S03]  /*8cb0*/  IMAD.MOV.U32 R182, RZ, RZ, R54 ;  /* 0x000000ffffb67224 */ /* 0x000fe600078e0036 */
[----:B------:R-:W-:Y:S01]  /*8cc0*/  FMUL.FTZ R39, R133, R183 ;  /* 0x000000b785277220 */ /* 0x000fe20000410000 */
[----:B------:R-:W-:Y:S02]  /*8cd0*/  MOV R183, R52 ;  /* 0x0000003400b77202 */ /* 0x000fe40000000f00 */
[----:B------:R-:W1:Y:S01]  /*8ce0*/  LDSM.16.MT88.4 R52, [R228+0x100] ;  /* 0x00010000e434783b */ /* 0x000e620000004200 */
[----:B------:R-:W-:Y:S02]  /*8cf0*/  MOV R176, R182 ;  /* 0x000000b600b07202 */ /* 0x000fe40000000f00 */
[----:B------:R-:W-:Y:S02]  /*8d00*/  MOV R182, R180 ;  /* 0x000000b400b67202 */ /* 0x000fe40000000f00 */
[----:B------:R-:W-:Y:S02]  /*8d10*/  MOV R180, R170 ;  /* 0x000000aa00b47202 */ /* 0x000fe40000000f00 */
[----:B------:R-:W-:Y:S02]  /*8d20*/  MOV R170, R168 ;  /* 0x000000a800aa7202 */ /* 0x000fe40000000f00 */
[----:B------:R-:W-:Y:S02]  /*8d30*/  MOV R168, R174 ;  /* 0x000000ae00a87202 */ /* 0x000fe40000000f00 */
[----:B------:R-:W-:Y:S02]  /*8d40*/  MOV R174, R163 ;  /* 0x000000a300ae7202 */ /* 0x000fe40000000f00 */
[----:B------:R-:W-:Y:S01]  /*8d50*/  MOV R163, R167 ;  /* 0x000000a700a37202 */ /* 0x000fe20000000f00 */
[----:B------:R-:W-:Y:S01]  /*8d60*/  FFMA.FTZ R168, R168, c[0x0][0x2d0], -R142 ;  /* 0x0000b400a8a87a23 */ /* 0x000fe2000001088e */
[----:B------:R-:W-:Y:S02]  /*8d70*/  MOV R167, R241 ;  /* 0x000000f100a77202 */ /* 0x000fe40000000f00 */
[----:B------:R2:W5:Y:S01]  /*8d80*/  LDL.LU R241, [R1+0x78] ;  /* 0x0000780001f17983 */ /* 0x0005620000300800 */
[----:B------:R-:W-:Y:S02]  /*8d90*/  MOV R177, R183 ;  /* 0x000000b700b17202 */ /* 0x000fe40000000f00 */
[----:B------:R-:W-:Y:S01]  /*8da0*/  MOV R183, R181 ;  /* 0x000000b500b77202 */ /* 0x000fe20000000f00 */
[----:B------:R-:W-:Y:S01]  /*8db0*/  IMAD.MOV.U32 R181, RZ, RZ, R171 ;  /* 0x000000ffffb57224 */ /* 0x000fe200078e00ab */
[----:B------:R-:W-:Y:S02]  /*8dc0*/  MOV R171, R169 ;  /* 0x000000a900ab7202 */ /* 0x000fe40000000f00 */
[----:B------:R-:W-:Y:S02]  /*8dd0*/  MOV R169, R175 ;  /* 0x000000af00a97202 */ /* 0x000fe40000000f00 */
[----:B------:R-:W-:Y:S02]  /*8de0*/  MOV R175, R172 ;  /* 0x000000ac00af7202 */ /* 0x000fe40000000f00 */
[----:B------:R3:W-:Y:S01]  /*8df0*/  MUFU.EX2 R172, R138 ;  /* 0x0000008a00ac7308 */ /* 0x0007e20000000800 */
[----:B------:R-:W-:Y:S02]  /*8e00*/  MOV R179, R177 ;  /* 0x000000b100b37202 */ /* 0x000fe40000000f00 */
[----:B------:R-:W-:Y:S02]  /*8e10*/  MOV R177, R183 ;  /* 0x000000b700b17202 */ /* 0x000fe40000000f00 */
[----:B------:R-:W-:Y:S02]  /*8e20*/  MOV R183, R181 ;  /* 0x000000b500b77202 */ /* 0x000fe40000000f00 */
[----:B------:R-:W-:Y:S02]  /*8e30*/  MOV R181, R171 ;  /* 0x000000ab00b57202 */ /* 0x000fe40000000f00 */
[----:B------:R-:W-:Y:S01]  /*8e40*/  MOV R171, R169 ;  /* 0x000000a900ab7202 */ /* 0x000fe20000000f00 */
[----:B------:R-:W-:Y:S01]  /*8e50*/  IMAD.MOV.U32 R169, RZ, RZ, R174 ;  /* 0x000000ffffa97224 */ /* 0x000fe200078e00ae */
[----:B------:R-:W-:Y:S01]  /*8e60*/  MOV R174, R163 ;  /* 0x000000a300ae7202 */ /* 0x000fe20000000f00 */
[-C--:B-1----:R-:W-:Y:S03]  /*8e70*/  HMMA.16816.F32 R36, R144, R52.reuse, R36 ;  /* 0x000000349024723c */ /* 0x082fe60000001824 */
[----:B------:R-:W-:Y:S02]  /*8e80*/  MOV R163, R167 ;  /* 0x000000a700a37202 */ /* 0x000fe40000000f00 */
[----:B------:R-:W-:Y:S02]  /*8e90*/  MOV R167, R166 ;  /* 0x000000a600a77202 */ /* 0x000fe40000000f00 */
[----:B------:R-:W-:Y:S01]  /*8ea0*/  MOV R166, R242 ;  /* 0x000000f200a67202 */ /* 0x000fe20000000f00 */
[C---:B------:R-:W-:Y:S01]  /*8eb0*/  HMMA.16816.F32 R40, R148.reuse, R52, R40 ;  /* 0x000000349428723c */ /* 0x040fe20000001828 */
[----:B------:R2:W5:Y:S03]  /*8ec0*/  LDL.LU R242, [R1+0x74] ;  /* 0x0000740001f27983 */ /* 0x0005660000300800 */
[--C-:B------:R-:W-:Y:S02]  /*8ed0*/  FFMA.FTZ R167, R167, c[0x0][0x2d0], -R141.reuse ;  /* 0x0000b400a7a77a23 */ /* 0x100fe4000001088d */
[----:B------:R-:W-:Y:S02]  /*8ee0*/  FFMA.FTZ R166, R166, c[0x0][0x2d0], -R141 ;  /* 0x0000b400a6a67a23 */ /* 0x000fe4000001088d */
[-C--:B------:R-:W-:Y:S01]  /*8ef0*/  HMMA.16816.F32 R44, R148, R54.reuse, R44 ;  /* 0x00000036942c723c */ /* 0x080fe2000000182c */
[----:B------:R-:W-:Y:S03]  /*8f00*/  MUFU.EX2 R200, R167 ;  /* 0x000000a700c87308 */ /* 0x000fe60000000800 */
[C---:B------:R-:W-:Y:S02]  /*8f10*/  FMUL.FTZ R52, R132.reuse, R196 ;  /* 0x000000c484347220 */ /* 0x040fe40000410000 */
[----:B------:R-:W-:Y:S02]  /*8f20*/  FMUL.FTZ R53, R132, R197 ;  /* 0x000000c584357220 */ /* 0x000fe40000410000 */
[C---:B------:R-:W-:Y:S04]  /*8f30*/  HMMA.16816.F32 R48, R144.reuse, R54, R48 ;  /* 0x000000369030723c */ /* 0x040fe80000001830 */
[--C-:B---3--:R-:W-:Y:S01]  /*8f40*/  FFMA.FTZ R138, R190, c[0x0][0x2d0], -R143.reuse ;  /* 0x0000b400be8a7a23 */ /* 0x108fe2000001088f */
[----:B------:R-:W-:Y:S02]  /*8f50*/  MOV R190, R188 ;  /* 0x000000bc00be7202 */ /* 0x000fe40000000f00 */
[C---:B------:R-:W-:Y:S01]  /*8f60*/  FMUL.FTZ R54, R133.reuse, R198 ;  /* 0x000000c685367220 */ /* 0x040fe20000410000 */
[----:B------:R-:W-:Y:S01]  /*8f70*/  MOV R188, R178 ;  /* 0x000000b200bc7202 */ /* 0x000fe20000000f00 */
[----:B------:R-:W-:Y:S03]  /*8f80*/  FMUL.FTZ R55, R133, R199 ;  /* 0x000000c785377220 */ /* 0x000fe60000410000 */
[----:B------:R-:W-:Y:S02]  /*8f90*/  MOV R178, R176 ;  /* 0x000000b000b27202 */ /* 0x000fe40000000f00 */
[----:B------:R-:W-:Y:S02]  /*8fa0*/  MOV R176, R182 ;  /* 0x000000b600b07202 */ /* 0x000fe40000000f00 */
[-C--:B------:R-:W-:Y:S03]  /*8fb0*/  HMMA.16816.F32 R52, R144, R152.reuse, R52 ;  /* 0x000000989034723c */ /* 0x080fe60000001834 */
[----:B------:R-:W-:Y:S02]  /*8fc0*/  MOV R184, R190 ;  /* 0x000000be00b87202 */ /* 0x000fe40000000f00 */
[----:B------:R-:W-:Y:S02]  /*8fd0*/  MOV R182, R180 ;  /* 0x000000b400b67202 */ /* 0x000fe40000000f00 */
[----:B------:R-:W-:Y:S01]  /*8fe0*/  MOV R180, R170 ;  /* 0x000000aa00b47202 */ /* 0x000fe20000000f00 */
[C---:B------:R-:W-:Y:S04]  /*8ff0*/  HMMA.16816.F32 R56, R148.reuse, R152, R56 ;  /* 0x000000989438723c */ /* 0x040fe80000001838 */
[----:B------:R-:W-:Y:S02]  /*9000*/  MOV R170, R175 ;  /* 0x000000af00aa7202 */ /* 0x000fe40000000f00 */
[----:B------:R1:W-:Y:S01]  /*9010*/  MUFU.EX2 R175, R138 ;  /* 0x0000008a00af7308 */ /* 0x0003e20000000800 */
[----:B------:R-:W-:Y:S01]  /*9020*/  MOV R190, R188 ;  /* 0x000000bc00be7202 */ /* 0x000fe20000000f00 */
[-C--:B------:R-:W-:Y:S04]  /*9030*/  HMMA.16816.F32 R60, R148, R154.reuse, R60 ;  /* 0x0000009a943c723c */ /* 0x080fe8000000183c */
[----:B------:R-:W-:Y:S02]  /*9040*/  MOV R188, R178 ;  /* 0x000000b200bc7202 */ /* 0x000fe40000000f00 */
[----:B------:R-:W-:Y:S02]  /*9050*/  MOV R178, R176 ;  /* 0x000000b000b27202 */ /* 0x000fe40000000f00 */
[C---:B------:R-:W-:Y:S01]  /*9060*/  HMMA.16816.F32 R64, R144.reuse, R154, R64 ;  /* 0x0000009a9040723c */ /* 0x040fe20000001840 */
[----:B------:R-:W3:Y:S03]  /*9070*/  LDSM.16.MT88.4 R152, [R225+0x2100] ;  /* 0x00210000e198783b */ /* 0x000ee60000004200 */
[----:B-1----:R-:W-:Y:S01]  /*9080*/  FFMA.FTZ R138, R191, c[0x0][0x2d0], -R143 ;  /* 0x0000b400bf8a7a23 */ /* 0x002fe2000001088f */
[----:B------:R-:W-:Y:S02]  /*9090*/  MOV R191, R189 ;  /* 0x000000bd00bf7202 */ /* 0x000fe40000000f00 */
[----:B------:R-:W-:Y:S01]  /*90a0*/  MOV R189, R179 ;  /* 0x000000b300bd7202 */ /* 0x000fe20000000f00 */
[----:B------:R1:W-:Y:S01]  /*90b0*/  MUFU.EX2 R176, R138 ;  /* 0x0000008a00b07308 */ /* 0x0003e20000000800 */
[----:B------:R-:W-:Y:S03]  /*90c0*/  MOV R185, R191 ;  /* 0x000000bf00b97202 */ /* 0x000fe60000000f00 */
[----:B------:R-:W-:Y:S01]  /*90d0*/  MOV R179, R177 ;  /* 0x000000b100b37202 */ /* 0x000fe20000000f00 */
[----:B------:R-:W-:Y:S01]  /*90e0*/  IMAD.MOV.U32 R177, RZ, RZ, R183 ;  /* 0x000000ffffb17224 */ /* 0x000fe200078e00b7 */
[----:B------:R-:W-:Y:S02]  /*90f0*/  MOV R183, R182 ;  /* 0x000000b600b77202 */ /* 0x000fe40000000f00 */
[----:B------:R-:W-:Y:S02]  /*9100*/  MOV R182, R181 ;  /* 0x000000b500b67202 */ /* 0x000fe40000000f00 */
[----:B------:R-:W-:Y:S02]  /*9110*/  MOV R181, R180 ;  /* 0x000000b400b57202 */ /* 0x000fe40000000f00 */
[----:B------:R-:W-:Y:S02]  /*9120*/  MOV R180, R171 ;  /* 0x000000ab00b47202 */ /* 0x000fe40000000f00 */
[----:B------:R-:W-:Y:S02]  /*9130*/  MOV R171, R170 ;  /* 0x000000aa00ab7202 */ /* 0x000fe40000000f00 */
[----:B------:R-:W-:Y:S02]  /*9140*/  MOV R170, R169 ;  /* 0x000000a900aa7202 */ /* 0x000fe40000000f00 */
[----:B------:R-:W-:Y:S02]  /*9150*/  MOV R169, R174 ;  /* 0x000000ae00a97202 */ /* 0x000fe40000000f00 */
[----:B------:R-:W-:Y:S02]  /*9160*/  MOV R174, R163 ;  /* 0x000000a300ae7202 */ /* 0x000fe40000000f00 */
[----:B------:R-:W-:Y:S01]  /*9170*/  MOV R163, R162 ;  /* 0x000000a200a37202 */ /* 0x000fe20000000f00 */
[-C--:B---3--:R-:W-:Y:S03]  /*9180*/  HMMA.16816.F32 R68, R144, R152.reuse, R68 ;  /* 0x000000989044723c */ /* 0x088fe60000001844 */
[----:B------:R-:W-:Y:S01]  /*9190*/  MOV R162, R243 ;  /* 0x000000f300a27202 */ /* 0x000fe20000000f00 */
[----:B------:R-:W-:Y:S01]  /*91a0*/  FFMA.FTZ R163, R163, c[0x0][0x2d0], -R141 ;  /* 0x0000b400a3a37a23 */ /* 0x000fe2000001088d */
[----:B------:R2:W5:Y:S01]  /*91b0*/  LDL.LU R243, [R1+0x70] ;  /* 0x0000700001f37983 */ /* 0x0005620000300800 */
[----:B-1----:R-:W-:Y:S02]  /*91c0*/  FFMA.FTZ R138, R184, c[0x0][0x2d0], -R143 ;  /* 0x0000b400b88a7a23 */ /* 0x002fe4000001088f */
[C---:B------:R-:W-:Y:S01]  /*91d0*/  HMMA.16816.F32 R72, R148.reuse, R152, R72 ;  /* 0x000000989448723c */ /* 0x040fe20000001848 */
[----:B------:R-:W-:Y:S03]  /*91e0*/  MUFU.EX2 R194, R163 ;  /* 0x000000a300c27308 */ /* 0x000fe60000000800 */
[----:B------:R-:W-:Y:S02]  /*91f0*/  FFMA.FTZ R162, R162, c[0x0][0x2d0], -R141 ;  /* 0x0000b400a2a27a23 */ /* 0x000fe4000001088d */
[----:B------:R-:W-:Y:S01]  /*9200*/  IMAD.MOV.U32 R184, RZ, RZ, R190 ;  /* 0x000000ffffb87224 */ /* 0x000fe200078e00be */
[----:B------:R-:W-:Y:S01]  /*9210*/  MOV R190, R189 ;  /* 0x000000bd00be7202 */ /* 0x000fe20000000f00 */
[-C--:B------:R-:W-:Y:S03]  /*9220*/  HMMA.16816.F32 R76, R148, R154.reuse, R76 ;  /* 0x0000009a944c723c */ /* 0x080fe6000000184c */
[----:B------:R1:W-:Y:S01]  /*9230*/  MUFU.EX2 R191, R138 ;  /* 0x0000008a00bf7308 */ /* 0x0003e20000000800 */
[----:B------:R-:W-:Y:S02]  /*9240*/  MOV R186, R184 ;  /* 0x000000b800ba7202 */ /* 0x000fe40000000f00 */
[----:B------:R-:W-:Y:S02]  /*9250*/  MOV R189, R188 ;  /* 0x000000bc00bd7202 */ /* 0x000fe40000000f00 */
[C---:B------:R-:W-:Y:S01]  /*9260*/  HMMA.16816.F32 R80, R144.reuse, R154, R80 ;  /* 0x0000009a9050723c */ /* 0x040fe20000001850 */
[----:B------:R-:W3:Y:S03]  /*9270*/  LDSM.16.MT88.4 R152, [R226+0x2100] ;  /* 0x00210000e298783b */ /* 0x000ee60000004200 */
[----:B------:R-:W-:Y:S02]  /*9280*/  MOV R188, R179 ;  /* 0x000000b300bc7202 */ /* 0x000fe40000000f00 */
[----:B------:R-:W-:Y:S02]  /*9290*/  MOV R179, R178 ;  /* 0x000000b200b37202 */ /* 0x000fe40000000f00 */
[----:B------:R-:W-:Y:S04]  /*92a0*/  MOV R178, R177 ;  /* 0x000000b100b27202 */ /* 0x000fe80000000f00 */
[----:B------:R-:W-:Y:S02]  /*92b0*/  MOV R177, R183 ;  /* 0x000000b700b17202 */ /* 0x000fe40000000f00 */
[----:B------:R-:W-:Y:S02]  /*92c0*/  MOV R183, R182 ;  /* 0x000000b600b77202 */ /* 0x000fe40000000f00 */
[----:B------:R-:W-:Y:S02]  /*92d0*/  MOV R182, R181 ;  /* 0x000000b500b67202 */ /* 0x000fe40000000f00 */
[----:B------:R-:W-:Y:S01]  /*92e0*/  MOV R181, R171 ;  /* 0x000000ab00b57202 */ /* 0x000fe20000000f00 */
[----:B-1----:R-:W-:Y:S01]  /*92f0*/  FFMA.FTZ R138, R185, c[0x0][0x2d0], -R142 ;  /* 0x0000b400b98a7a23 */ /* 0x002fe2000001088e */
[----:B------:R-:W-:Y:S02]  /*9300*/  MOV R171, R170 ;  /* 0x000000aa00ab7202 */ /* 0x000fe40000000f00 */
[----:B------:R-:W-:Y:S01]  /*9310*/  MOV R170, R169 ;  /* 0x000000a900aa7202 */ /* 0x000fe20000000f00 */
[----:B------:R-:W-:Y:S01]  /*9320*/  IMAD.MOV.U32 R169, RZ, RZ, R174 ;  /* 0x000000ffffa97224 */ /* 0x000fe200078e00ae */
[----:B------:R-:W-:Y:S02]  /*9330*/  MOV R174, R128 ;  /* 0x0000008000ae7202 */ /* 0x000fe40000000f00 */
[----:B------:R-:W4:Y:S01]  /*9340*/  LDL.LU R128, [R1+0x6c] ;  /* 0x00006c0001807983 */ /* 0x000f220000300800 */
[----:B------:R-:W-:Y:S02]  /*9350*/  MOV R185, R190 ;  /* 0x000000be00b97202 */ /* 0x000fe40000000f00 */
[----:B------:R-:W-:Y:S02]  /*9360*/  MOV R190, R188 ;  /* 0x000000bc00be7202 */ /* 0x000fe40000000f00 */
[----:B------:R-:W-:Y:S02]  /*9370*/  MOV R187, R185 ;  /* 0x000000b900bb7202 */ /* 0x000fe40000000f00 */
[----:B------:R-:W-:Y:S02]  /*9380*/  MOV R188, R178 ;  /* 0x000000b200bc7202 */ /* 0x000fe40000000f00 */
[----:B------:R-:W-:Y:S02]  /*9390*/  MOV R178, R183 ;  /* 0x000000b700b27202 */ /* 0x000fe40000000f00 */
[----:B------:R-:W-:Y:S02]  /*93a0*/  MOV R183, R182 ;  /* 0x000000b600b77202 */ /* 0x000fe40000000f00 */
[----:B------:R-:W-:Y:S01]  /*93b0*/  MOV R182, R171 ;  /* 0x000000ab00b67202 */ /* 0x000fe20000000f00 */
[-C--:B---3--:R-:W-:Y:S01]  /*93c0*/  HMMA.16816.F32 R84, R144, R152.reuse, R84 ;  /* 0x000000989054723c */ /* 0x088fe20000001854 */
[----:B------:R1:W-:Y:S02]  /*93d0*/  MUFU.EX2 R171, R138 ;  /* 0x0000008a00ab7308 */ /* 0x0003e40000000800 */
[----:B------:R-:W-:Y:S01]  /*93e0*/  FFMA.FTZ R183, R183, c[0x0][0x2d0], -R142 ;  /* 0x0000b400b7b77a23 */ /* 0x000fe2000001088e */
[----:B------:R-:W-:Y:S02]  /*93f0*/  MOV R185, R190 ;  /* 0x000000be00b97202 */ /* 0x000fe40000000f00 */
[----:B------:R-:W-:Y:S02]  /*9400*/  MOV R184, R189 ;  /* 0x000000bd00b87202 */ /* 0x000fe40000000f00 */
[C---:B------:R-:W-:Y:S03]  /*9410*/  HMMA.16816.F32 R88, R148.reuse, R152, R88 ;  /* 0x000000989458723c */ /* 0x040fe60000001858 */
[----:B------:R-:W-:Y:S01]  /*9420*/  MUFU.EX2 R183, R183 ;  /* 0x000000b700b77308 */ /* 0x000fe20000000800 */
[----:B------:R-:W-:Y:S02]  /*9430*/  MOV R189, R179 ;  /* 0x000000b300bd7202 */ /* 0x000fe40000000f00 */
[----:B------:R-:W-:Y:S01]  /*9440*/  MOV R179, R177 ;  /* 0x000000b100b37202 */ /* 0x000fe20000000f00 */
[----:B------:R-:W-:Y:S01]  /*9450*/  IMAD.MOV.U32 R177, RZ, RZ, R170 ;  /* 0x000000ffffb17224 */ /* 0x000fe200078e00aa */
[-C--:B------:R-:W-:Y:S04]  /*9460*/  HMMA.16816.F32 R92, R148, R154.reuse, R92 ;  /* 0x0000009a945c723c */ /* 0x080fe8000000185c */
[----:B------:R-:W-:Y:S02]  /*9470*/  MOV R170, R169 ;  /* 0x000000a900aa7202 */ /* 0x000fe40000000f00 */
[----:B------:R-:W-:Y:S02]  /*9480*/  MOV R169, R174 ;  /* 0x000000ae00a97202 */ /* 0x000fe40000000f00 */
[C---:B------:R-:W-:Y:S01]  /*9490*/  HMMA.16816.F32 R96, R144.reuse, R154, R96 ;  /* 0x0000009a9060723c */ /* 0x040fe20000001860 */
[----:B------:R-:W3:Y:S03]  /*94a0*/  LDSM.16.MT88.4 R152, [R228+0x2100] ;  /* 0x00210000e498783b */ /* 0x000ee60000004200 */
[----:B------:R-:W-:Y:S01]  /*94b0*/  MOV R174, R159 ;  /* 0x0000009f00ae7202 */ /* 0x000fe20000000f00 */
[--C-:B-1----:R-:W-:Y:S01]  /*94c0*/  FFMA.FTZ R138, R186, c[0x0][0x2d0], -R142.reuse ;  /* 0x0000b400ba8a7a23 */ /* 0x102fe2000001088e */
[----:B------:R-:W-:Y:S02]  /*94d0*/  MOV R159, R129 ;  /* 0x00000081009f7202 */ /* 0x000fe40000000f00 */
[----:B------:R-:W-:Y:S01]  /*94e0*/  MOV R186, R184 ;  /* 0x000000b800ba7202 */ /* 0x000fe20000000f00 */
[----:B------:R-:W2:Y:S03]  /*94f0*/  LDL.LU R129, [R1+0x68] ;  /* 0x0000680001817983 */ /* 0x000ea60000300800 */
[----:B------:R-:W-:Y:S01]  /*9500*/  FFMA.FTZ R159, R159, c[0x0][0x2d0], -R143 ;  /* 0x0000b4009f9f7a23 */ /* 0x000fe2000001088f */
[----:B------:R-:W-:Y:S02]  /*9510*/  MOV R196, R186 ;  /* 0x000000ba00c47202 */ /* 0x000fe40000000f00 */
[----:B------:R-:W-:Y:S02]  /*9520*/  MOV R184, R189 ;  /* 0x000000bd00b87202 */ /* 0x000fe40000000f00 */
[----:B------:R-:W-:Y:S01]  /*9530*/  MOV R189, R179 ;  /* 0x000000b300bd7202 */ /* 0x000fe20000000f00 */
[----:B------:R-:W1:Y:S01]  /*9540*/  MUFU.EX2 R159, R159 ;  /* 0x0000009f009f7308 */ /* 0x000e620000000800 */
[----:B------:R-:W-:Y:S01]  /*9550*/  IMAD.MOV.U32 R179, RZ, RZ, R177 ;  /* 0x000000ffffb37224 */ /* 0x000fe200078e00b1 */
[----:B------:R-:W-:Y:S02]  /*9560*/  MOV R177, R169 ;  /* 0x000000a900b17202 */ /* 0x000fe40000000f00 */
[----:B------:R-:W-:Y:S02]  /*9570*/  MOV R169, R130 ;  /* 0x0000008200a97202 */ /* 0x000fe40000000f00 */
[----:B------:R-:W2:Y:S01]  /*9580*/  LDL.LU R130, [R1+0x64] ;  /* 0x0000640001827983 */ /* 0x000ea20000300800 */
        /* <DEDUP_REMOVED lines=10> */
[----:B-1----:R-:W-:Y:S05]  /*9630*/  MOV R167, R159 ;  /* 0x0000009f00a77202 */ /* 0x002fea0000000f00 */
[C---:B------:R-:W-:Y:S08]  /*9640*/  HMMA.16816.F32 R104, R148.reuse, R152, R104 ;  /* 0x000000989468723c */ /* 0x040ff00000001868 */
[-C--:B------:R-:W-:Y:S08]  /*9650*/  HMMA.16816.F32 R108, R148, R154.reuse, R108 ;  /* 0x0000009a946c723c */ /* 0x080ff0000000186c */
[C---:B------:R-:W-:Y:S01]  /*9660*/  HMMA.16816.F32 R112, R144.reuse, R154, R112 ;  /* 0x0000009a9070723c */ /* 0x040fe20000001870 */
[----:B------:R-:W1:Y:S03]  /*9670*/  LDSM.16.MT88.4 R152, [R227+0x2100] ;  /* 0x00210000e398783b */ /* 0x000e660000004200 */
[----:B---3--:R-:W-:Y:S01]  /*9680*/  FFMA.FTZ R138, R187, c[0x0][0x2d0], -R142 ;  /* 0x0000b400bb8a7a23 */ /* 0x008fe2000001088e */
[----:B------:R-:W-:Y:S02]  /*9690*/  MOV R187, R185 ;  /* 0x000000b900bb7202 */ /* 0x000fe40000000f00 */
[----:B------:R-:W-:Y:S01]  /*96a0*/  MOV R185, R190 ;  /* 0x000000be00b97202 */ /* 0x000fe20000000f00 */
[----:B------:R3:W-:Y:S01]  /*96b0*/  MUFU.EX2 R177, R138 ;  /* 0x0000008a00b17308 */ /* 0x0007e20000000800 */
[----:B------:R-:W-:Y:S03]  /*96c0*/  MOV R190, R188 ;  /* 0x000000bc00be7202 */ /* 0x000fe60000000f00 */
[----:B------:R-:W-:Y:S01]  /*96d0*/  IMAD.MOV.U32 R188, RZ, RZ, R178 ;  /* 0x000000ffffbc7224 */ /* 0x000fe200078e00b2 */
[----:B------:R-:W-:Y:S02]  /*96e0*/  MOV R178, R170 ;  /* 0x000000aa00b27202 */ /* 0x000fe40000000f00 */
[----:B------:R-:W-:Y:S02]  /*96f0*/  MOV R170, R169 ;  /* 0x000000a900aa7202 */ /* 0x000fe40000000f00 */
[----:B------:R-:W-:Y:S02]  /*9700*/  MOV R169, R165 ;  /* 0x000000a500a97202 */ /* 0x000fe40000000f00 */
[----:B------:R-:W-:Y:S02]  /*9710*/  MOV R165, R131 ;  /* 0x0000008300a57202 */ /* 0x000fe40000000f00 */
[----:B------:R-:W2:Y:S01]  /*9720*/  LDL.LU R131, [R1+0x60] ;  /* 0x0000600001837983 */ /* 0x000ea20000300800 */
[----:B---3--:R-:W-:Y:S01]  /*9730*/  FFMA.FTZ R138, R196, c[0x0][0x2d0], -R142 ;  /* 0x0000b400c48a7a23 */ /* 0x008fe2000001088e */
[----:B------:R-:W-:Y:S02]  /*9740*/  MOV R196, R187 ;  /* 0x000000bb00c47202 */ /* 0x000fe40000000f00 */
[----:B------:R-:W-:Y:S02]  /*9750*/  MOV R187, R186 ;  /* 0x000000ba00bb7202 */ /* 0x000fe40000000f00 */
[----:B------:R-:W-:Y:S02]  /*9760*/  MOV R186, R185 ;  /* 0x000000b900ba7202 */ /* 0x000fe40000000f00 */
[----:B------:R-:W-:Y:S01]  /*9770*/  MOV R185, R184 ;  /* 0x000000b800b97202 */ /* 0x000fe20000000f00 */
[-C--:B-1----:R-:W-:Y:S03]  /*9780*/  HMMA.16816.F32 R116, R144, R152.reuse, R116 ;  /* 0x000000989074723c */ /* 0x082fe60000001874 */
[----:B------:R-:W-:Y:S02]  /*9790*/  MOV R184, R190 ;  /* 0x000000be00b87202 */ /* 0x000fe40000000f00 */
[----:B------:R-:W-:Y:S01]  /*97a0*/  MOV R190, R189 ;  /* 0x000000bd00be7202 */ /* 0x000fe20000000f00 */
[----:B------:R-:W-:Y:S02]  /*97b0*/  IMAD.MOV.U32 R189, RZ, RZ, R188 ;  /* 0x000000ffffbd7224 */ /* 0x000fe400078e00bc */
[C---:B------:R-:W-:Y:S01]  /*97c0*/  HMMA.16816.F32 R120, R148.reuse, R152, R120 ;  /* 0x000000989478723c */ /* 0x040fe20000001878 */
[----:B------:R1:W3:Y:S07]  /*97d0*/  MUFU.EX2 R188, R138 ;  /* 0x0000008a00bc7308 */ /* 0x0002ee0000000800 */
[-C--:B------:R-:W-:Y:S01]  /*97e0*/  HMMA.16816.F32 R124, R148, R154.reuse, R124 ;  /* 0x0000009a947c723c */ /* 0x080fe2000000187c */
[----:B------:R-:W2:Y:S04]  /*97f0*/  LDL.LU R148, [R1] ;  /* 0x0000000001947983 */ /* 0x000ea80000300800 */
[----:B------:R-:W2:Y:S04]  /*9800*/  LDL.LU R201, [R1+0x8] ;  /* 0x0000080001c97983 */ /* 0x000ea80000300800 */
[----:B------:R-:W2:Y:S03]  /*9810*/  LDL.LU R198, [R1+0x4] ;  /* 0x0000040001c67983 */ /* 0x000ea60000300800 */
[--C-:B-1----:R-:W-:Y:S01]  /*9820*/  FFMA.FTZ R138, R196, c[0x0][0x2d0], -R141.reuse ;  /* 0x0000b400c48a7a23 */ /* 0x102fe2000001088d */
        /* <DEDUP_REMOVED lines=9> */
[----:B------:R1:W-:Y:S02]  /*98c0*/  MUFU.EX2 R170, R138 ;  /* 0x0000008a00aa7308 */ /* 0x0003e40000000800 */
[--C-:B-1----:R-:W-:Y:S08]  /*98d0*/  FFMA.FTZ R138, R173, c[0x0][0x2d0], -R141.reuse ;  /* 0x0000b400ad8a7a23 */ /* 0x102ff0000001088d */
[----:B------:R1:W-:Y:S02]  /*98e0*/  MUFU.EX2 R173, R138 ;  /* 0x0000008a00ad7308 */ /* 0x0003e40000000800 */
[----:B-1----:R-:W-:Y:S01]  /*98f0*/  FFMA.FTZ R138, R196, c[0x0][0x2d0], -R141 ;  /* 0x0000b400c48a7a23 */ /* 0x002fe2000001088d */
[----:B------:R-:W-:Y:S02]  /*9900*/  MOV R196, R190 ;  /* 0x000000be00c47202 */ /* 0x000fe40000000f00 */
[----:B------:R-:W-:Y:S05]  /*9910*/  MOV R190, R178 ;  /* 0x000000b200be7202 */ /* 0x000fea0000000f00 */
[----:B------:R1:W-:Y:S01]  /*9920*/  MUFU.EX2 R197, R138 ;  /* 0x0000008a00c57308 */ /* 0x0003e20000000800 */
[--C-:B------:R-:W-:Y:S02]  /*9930*/  FFMA.FTZ R178, R182, c[0x0][0x2d0], -R143.reuse ;  /* 0x0000b400b6b27a23 */ /* 0x100fe4000001088f */
[----:B------:R-:W-:Y:S07]  /*9940*/  FFMA.FTZ R182, R248, c[0x0][0x2d0], -R143 ;  /* 0x0000b400f8b67a23 */ /* 0x000fee000001088f */
[----:B------:R-:W-:Y:S10]  /*9950*/  MUFU.EX2 R178, R178 ;  /* 0x000000b200b27308 */ /* 0x000ff40000000800 */
[----:B------:R-:W-:Y:S01]  /*9960*/  MUFU.EX2 R182, R182 ;  /* 0x000000b600b67308 */ /* 0x000fe20000000800 */
[----:B-1----:R-:W-:Y:S01]  /*9970*/  FFMA.FTZ R138, R187, c[0x0][0x2d0], -R141 ;  /* 0x0000b400bb8a7a23 */ /* 0x002fe2000001088d */
[----:B------:R-:W-:Y:S01]  /*9980*/  MOV R187, R179 ;  /* 0x000000b300bb7202 */ /* 0x000fe20000000f00 */
[--C-:B------:R-:W-:Y:S02]  /*9990*/  FFMA.FTZ R179, R181, c[0x0][0x2d0], -R143.reuse ;  /* 0x0000b400b5b37a23 */ /* 0x100fe4000001088f */
[----:B------:R-:W-:Y:S01]  /*99a0*/  FFMA.FTZ R181, R247, c[0x0][0x2d0], -R143 ;  /* 0x0000b400f7b57a23 */ /* 0x000fe2000001088f */
[----:B---3--:R-:W-:Y:S04]  /*99b0*/  F2FP.PACK_AB R143, R188, R177 ;  /* 0x000000b1bc8f723e */ /* 0x008fe800000000ff */
[----:B------:R1:W3:Y:S01]  /*99c0*/  MUFU.EX2 R199, R138 ;  /* 0x0000008a00c77308 */ /* 0x0002e20000000800 */
[----:B------:R-:W-:Y:S09]  /*99d0*/  FFMA.FTZ R187, R187, c[0x0][0x2d0], -R141 ;  /* 0x0000b400bbbb7a23 */ /* 0x000ff2000001088d */
[----:B------:R-:W-:Y:S01]  /*99e0*/  MUFU.EX2 R205, R187 ;  /* 0x000000bb00cd7308 */ /* 0x000fe20000000800 */
[----:B----4-:R-:W-:Y:S09]  /*99f0*/  FMUL.FTZ R128, R132, R128 ;  /* 0x0000008084807220 */ /* 0x010ff20000410000 */
[----:B------:R-:W-:Y:S01]  /*9a00*/  MUFU.EX2 R179, R179 ;  /* 0x000000b300b37308 */ /* 0x000fe20000000800 */
[--C-:B-1----:R-:W-:Y:S01]  /*9a10*/  FFMA.FTZ R138, R186, c[0x0][0x2d0], -R137.reuse ;  /* 0x0000b400ba8a7a23 */ /* 0x102fe20000010889 */
[----:B------:R-:W-:Y:S02]  /*9a20*/  MOV R186, R185 ;  /* 0x000000b900ba7202 */ /* 0x000fe40000000f00 */
[----:B------:R-:W-:Y:S01]  /*9a30*/  MOV R185, R180 ;  /* 0x000000b400b97202 */ /* 0x000fe20000000f00 */
[----:B------:R-:W-:Y:S01]  /*9a40*/  IMAD.MOV.U32 R180, RZ, RZ, R164 ;  /* 0x000000ffffb47224 */ /* 0x000fe200078e00a4 */
[----:B---3--:R-:W-:Y:S04]  /*9a50*/  F2FP.PACK_AB R150, R199, R197 ;  /* 0x000000c5c796723e */ /* 0x008fe800000000ff */
[----:B------:R1:W-:Y:S01]  /*9a60*/  MUFU.EX2 R164, R138 ;  /* 0x0000008a00a47308 */ /* 0x0003e20000000800 */
[--C-:B------:R-:W-:Y:S09]  /*9a70*/  FFMA.FTZ R180, R180, c[0x0][0x2d0], -R142.reuse ;  /* 0x0000b400b4b47a23 */ /* 0x100ff2000001088e */
[----:B------:R-:W-:Y:S01]  /*9a80*/  MUFU.EX2 R180, R180 ;  /* 0x000000b400b47308 */ /* 0x000fe20000000800 */
[----:B-1----:R-:W-:Y:S01]  /*9a90*/  FFMA.FTZ R138, R184, c[0x0][0x2d0], -R137 ;  /* 0x0000b400b88a7a23 */ /* 0x002fe20000010889 */
[----:B------:R-:W-:Y:S02]  /*9aa0*/  MOV R184, R189 ;  /* 0x000000bd00b87202 */ /* 0x000fe40000000f00 */
[----:B------:R-:W-:Y:S02]  /*9ab0*/  MOV R189, R169 ;  /* 0x000000a900bd7202 */ /* 0x000fe40000000f00 */
[----:B------:R-:W-:Y:S01]  /*9ac0*/  MOV R169, R165 ;  /* 0x000000a500a97202 */ /* 0x000fe20000000f00 */
[----:B------:R-:W-:Y:S03]  /*9ad0*/  FFMA.FTZ R184, R184, c[0x0][0x2d0], -R141 ;  /* 0x0000b400b8b87a23 */ /* 0x000fe6000001088d */
[----:B------:R1:W3:Y:S01]  /*9ae0*/  MUFU.EX2 R165, R138 ;  /* 0x0000008a00a57308 */ /* 0x0002e20000000800 */
[----:B------:R-:W-:Y:S01]  /*9af0*/  F2FP.PACK_AB R141, R174, R171 ;  /* 0x000000abae8d723e */ /* 0x000fe200000000ff */
[--C-:B------:R-:W-:Y:S02]  /*9b00*/  FFMA.FTZ R153, R189, c[0x0][0x2d0], -R137.reuse ;  /* 0x0000b400bd997a23 */ /* 0x100fe40000010889 */
[----:B--2---:R-:W-:Y:S02]  /*9b10*/  FMUL.FTZ R129, R132, R129 ;  /* 0x0000008184817220 */ /* 0x004fe40000410000 */
[--C-:B------:R-:W-:Y:S02]  /*9b20*/  FFMA.FTZ R152, R169, c[0x0][0x2d0], -R137.reuse ;  /* 0x0000b400a9987a23 */ /* 0x100fe40000010889 */
[--C-:B------:R-:W-:Y:S01]  /*9b30*/  FFMA.FTZ R169, R140, c[0x0][0x2d0], -R137.reuse ;  /* 0x0000b4008ca97a23 */ /* 0x100fe20000010889 */
[----:B------:R-:W-:Y:S01]  /*9b40*/  F2FP.PACK_AB R140, R175, R172 ;  /* 0x000000acaf8c723e */ /* 0x000fe200000000ff */
[----:B------:R-:W-:Y:S01]  /*9b50*/  MUFU.EX2 R248, R153 ;  /* 0x0000009900f87308 */ /* 0x000fe20000000800 */
[----:B------:R-:W-:Y:S09]  /*9b60*/  FMUL.FTZ R130, R133, R130 ;  /* 0x0000008285827220 */ /* 0x000ff20000410000 */
[----:B------:R2:W-:Y:S01]  /*9b70*/  MUFU.EX2 R189, R162 ;  /* 0x000000a200bd7308 */ /* 0x0005e20000000800 */
[--C-:B-1----:R-:W-:Y:S01]  /*9b80*/  FFMA.FTZ R138, R186, c[0x0][0x2d0], -R137.reuse ;  /* 0x0000b400ba8a7a23 */ /* 0x102fe20000010889 */
[----:B---3--:R-:W-:Y:S01]  /*9b90*/  F2FP.PACK_AB R149, R165, R164 ;  /* 0x000000a4a595723e */ /* 0x008fe200000000ff */
[--C-:B------:R-:W-:Y:S02]  /*9ba0*/  FFMA.FTZ R186, R246, c[0x0][0x2d0], -R142.reuse ;  /* 0x0000b400f6ba7a23 */ /* 0x100fe4000001088e */
[--C-:B------:R-:W-:Y:S05]  /*9bb0*/  FFMA.FTZ R246, R250, c[0x0][0x2d0], -R137.reuse ;  /* 0x0000b400faf67a23 */ /* 0x100fea0000010889 */
[----:B------:R1:W-:Y:S10]  /*9bc0*/  MUFU.EX2 R193, R138 ;  /* 0x0000008a00c17308 */ /* 0x0003f40000000800 */
[----:B------:R-:W-:Y:S01]  /*9bd0*/  MUFU.EX2 R207, R186 ;  /* 0x000000ba00cf7308 */ /* 0x000fe20000000800 */
[----:B--2---:R-:W-:Y:S09]  /*9be0*/  LDSM.16.MT88.4 R160, [R227+0x1100] ;  /* 0x00110000e3a0783b */ /* 0x004ff20000004200 */
[----:B------:R-:W-:Y:S01]  /*9bf0*/  MUFU.EX2 R246, R246 ;  /* 0x000000f600f67308 */ /* 0x000fe20000000800 */
[--C-:B-1----:R-:W-:Y:S09]  /*9c00*/  FFMA.FTZ R138, R196, c[0x0][0x2d0], -R137.reuse ;  /* 0x0000b400c48a7a23 */ /* 0x102ff20000010889 */
[----:B------:R-:W1:Y:S10]  /*9c10*/  MUFU.EX2 R204, R138 ;  /* 0x0000008a00cc7308 */ /* 0x000e740000000800 */
[----:B------:R2:W-:Y:S01]  /*9c20*/  MUFU.EX2 R196, R158 ;  /* 0x0000009e00c47308 */ /* 0x0005e20000000800 */
[----:B------:R-:W-:Y:S01]  /*9c30*/  FMUL.FTZ R131, R133, R131 ;  /* 0x0000008385837220 */ /* 0x000fe20000410000 */
[----:B-1----:R-:W-:Y:S01]  /*9c40*/  F2FP.PACK_AB R151, R204, R193 ;  /* 0x000000c1cc97723e */ /* 0x002fe200000000ff */
[--C-:B------:R-:W-:Y:S05]  /*9c50*/  FFMA.FTZ R138, R221, c[0x0][0x2d0], -R137.reuse ;  /* 0x0000b400dd8a7a23 */ /* 0x100fea0000010889 */
[----:B------:R-:W-:Y:S01]  /*9c60*/  HMMA.16816.F32 R128, R144, R154, R128 ;  /* 0x0000009a9080723c */ /* 0x000fe20000001880 */
[----:B------:R-:W1:Y:S01]  /*9c70*/  LDSM.16.MT88.4 R144, [R225+0x900] ;  /* 0x00090000e190783b */ /* 0x000e620000004200 */
[----:B------:R3:W-:Y:S05]  /*9c80*/  MUFU.EX2 R250, R138 ;  /* 0x0000008a00fa7308 */ /* 0x0007ea0000000800 */
[--C-:B------:R-:W-:Y:S02]  /*9c90*/  FFMA.FTZ R155, R185, c[0x0][0x2d0], -R142.reuse ;  /* 0x0000b400b99b7a23 */ /* 0x100fe4000001088e */
[----:B------:R-:W-:Y:S01]  /*9ca0*/  FFMA.FTZ R185, R245, c[0x0][0x2d0], -R142 ;  /* 0x0000b400f5b97a23 */ /* 0x000fe2000001088e */
[----:B--2---:R-:W-:Y:S02]  /*9cb0*/  LDSM.16.MT88.4 R156, [R228+0x1100] ;  /* 0x00110000e49c783b */ /* 0x004fe40000004200 */
[----:B------:R-:W-:Y:S01]  /*9cc0*/  F2FP.PACK_AB R142, R191, R176 ;  /* 0x000000b0bf8e723e */ /* 0x000fe200000000ff */
[--C-:B------:R-:W-:Y:S01]  /*9cd0*/  FFMA.FTZ R154, R190, c[0x0][0x2d0], -R137.reuse ;  /* 0x0000b400be9a7a23 */ /* 0x100fe20000010889 */
[----:B------:R-:W-:Y:S01]  /*9ce0*/  MUFU.EX2 R155, R155 ;  /* 0x0000009b009b7308 */ /* 0x000fe20000000800 */
[--C-:B------:R-:W-:Y:S02]  /*9cf0*/  FFMA.FTZ R245, R249, c[0x0][0x2d0], -R137.reuse ;  /* 0x0000b400f9f57a23 */ /* 0x100fe40000010889 */
[----:B------:R-:W-:Y:S02]  /*9d00*/  FFMA.FTZ R137, R139, c[0x0][0x2d0], -R137 ;  /* 0x0000b4008b897a23 */ /* 0x000fe40000010889 */
[----:B------:R-:W2:Y:S05]  /*9d10*/  LDL.LU R139, [R1+0xc] ;  /* 0x00000c00018b7983 */ /* 0x000eaa0000300800 */
[----:B------:R-:W-:Y:S01]  /*9d20*/  MUFU.EX2 R247, R154 ;  /* 0x0000009a00f77308 */ /* 0x000fe20000000800 */
[----:B------:R-:W-:Y:S01]  /*9d30*/  FFMA.FTZ R132, R132, R148, R210 ;  /* 0x0000009484847223 */ /* 0x000fe200000100d2 */
[----:B------:R-:W-:Y:S08]  /*9d40*/  F2FP.PACK_AB R148, R173, R170 ;  /* 0x000000aaad94723e */ /* 0x000ff000000000ff */
[----:B------:R-:W-:Y:S01]  /*9d50*/  MUFU.EX2 R249, R152 ;  /* 0x0000009800f97308 */ /* 0x000fe20000000800 */
[----:B------:R-:W-:Y:S02]  /*9d60*/  FFMA.FTZ R133, R133, R201, R215 ;  /* 0x000000c985857223 */ /* 0x000fe400000100d7 */
[----:B------:R-:W-:Y:S02]  /*9d70*/  FADD.FTZ R132, R222, R132 ;  /* 0x00000084de847221 */ /* 0x000fe40000010000 */
[----:B------:R-:W-:Y:S01]  /*9d80*/  FADD.FTZ R133, R216, R133 ;  /* 0x00000085d8857221 */ /* 0x000fe20000010000 */
[-C--:B-1----:R-:W-:Y:S04]  /*9d90*/  HMMA.16816.F32 R4, R140, R144.reuse, R4 ;  /* 0x000000908c04723c */ /* 0x082fe80000001804 */
[----:B------:R1:W-:Y:S01]  /*9da0*/  MUFU.EX2 R201, R181 ;  /* 0x000000b500c97308 */ /* 0x0003e20000000800 */
[----:B---3--:R-:W-:Y:S02]  /*9db0*/  FADD.FTZ R138, R223, R132 ;  /* 0x00000084df8a7221 */ /* 0x008fe40000010000 */
[----:B------:R-:W-:Y:S01]  /*9dc0*/  FADD.FTZ R132, R217, R133 ;  /* 0x00000085d9847221 */ /* 0x000fe20000010000 */
[C---:B------:R-:W-:Y:S04]  /*9dd0*/  HMMA.16816.F32 R8, R148.reuse, R144, R8 ;  /* 0x000000909408723c */ /* 0x040fe80000001808 */
[----:B------:R-:W-:Y:S02]  /*9de0*/  FADD.FTZ R133, R235, R138 ;  /* 0x0000008aeb857221 */ /* 0x000fe40000010000 */
[----:B------:R-:W3:Y:S01]  /*9df0*/  MUFU.EX2 R210, R185 ;  /* 0x000000b900d27308 */ /* 0x000ee20000000800 */
[----:B------:R4:W5:Y:S01]  /*9e00*/  LDL.LU R235, [R1+0x5c] ;  /* 0x00005c0001eb7983 */ /* 0x0009620000300800 */
[----:B------:R-:W-:Y:S01]  /*9e10*/  FFMA.FTZ R2, R2, R198, R213 ;  /* 0x000000c602027223 */ /* 0x000fe200000100d5 */
[-C--:B------:R-:W-:Y:S03]  /*9e20*/  HMMA.16816.F32 R12, R148, R146.reuse, R12 ;  /* 0x00000092940c723c */ /* 0x080fe6000000180c */
[----:B------:R-:W-:Y:S02]  /*9e30*/  FADD.FTZ R2, R214, R2 ;  /* 0x00000002d6027221 */ /* 0x000fe40000010000 */
[----:B------:R-:W-:Y:S02]  /*9e40*/  FADD.FTZ R132, R220, R132 ;  /* 0x00000084dc847221 */ /* 0x000fe40000010000 */
[----:B------:R4:W2:Y:S01]  /*9e50*/  MUFU.EX2 R198, R184 ;  /* 0x000000b800c67308 */ /* 0x0008a20000000800 */
[C---:B------:R-:W-:Y:S01]  /*9e60*/  HMMA.16816.F32 R16, R140.reuse, R146, R16 ;  /* 0x000000928c10723c */ /* 0x040fe20000001810 */
[----:B------:R-:W4:Y:S03]  /*9e70*/  LDSM.16.MT88.4 R144, [R226+0x900] ;  /* 0x00090000e290783b */ /* 0x000f260000004200 */
[----:B------:R-:W-:Y:S01]  /*9e80*/  FADD.FTZ R2, R218, R2 ;  /* 0x00000002da027221 */ /* 0x000fe20000010000 */
[----:B-1----:R-:W-:Y:S01]  /*9e90*/  MOV R181, R202 ;  /* 0x000000ca00b57202 */ /* 0x002fe20000000f00 */
[----:B------:R-:W-:Y:S02]  /*9ea0*/  FADD.FTZ R132, R171, R132 ;  /* 0x00000084ab847221 */ /* 0x000fe40000010000 */
[----:B------:R-:W-:Y:S01]  /*9eb0*/  FADD.FTZ R2, R219, R2 ;  /* 0x00000002db027221 */ /* 0x000fe20000010000 */
[----:B------:R-:W-:Y:S01]  /*9ec0*/  LDSM.16.MT88.4 R220, [R228+0x3900] ;  /* 0x00390000e4dc783b */ /* 0x000fe20000004200 */
[----:B------:R-:W-:Y:S02]  /*9ed0*/  MUFU.EX2 R190, R168 ;  /* 0x000000a800be7308 */ /* 0x000fe40000000800 */
[----:B------:R-:W-:Y:S02]  /*9ee0*/  FADD.FTZ R2, R170, R2 ;  /* 0x00000002aa027221 */ /* 0x000fe40000010000 */
[----:B------:R-:W-:Y:S02]  /*9ef0*/  FADD.FTZ R133, R172, R133 ;  /* 0x00000085ac857221 */ /* 0x000fe40000010000 */
[----:B------:R-:W-:Y:S01]  /*9f00*/  FADD.FTZ R132, R174, R132 ;  /* 0x00000084ae847221 */ /* 0x000fe20000010000 */
[----:B------:R-:W-:Y:S03]  /*9f10*/  LDSM.16.MT88.4 R216, [R226+0x3900] ;  /* 0x00390000e2d8783b */ /* 0x000fe60000004200 */
[----:B------:R1:W-:Y:S01]  /*9f20*/  MUFU.EX2 R168, R166 ;  /* 0x000000a600a87308 */ /* 0x0003e20000000800 */
[----:B------:R-:W-:Y:S01]  /*9f30*/  FADD.FTZ R132, R177, R132 ;  /* 0x00000084b1847221 */ /* 0x000fe20000010000 */
[----:B---3--:R-:W-:Y:S03]  /*9f40*/  MOV R177, R210 ;  /* 0x000000d200b17202 */ /* 0x008fe60000000f00 */
[----:B----4-:R-:W-:Y:S05]  /*9f50*/  LDSM.16.MT88.4 R184, [R228+0x1900] ;  /* 0x00190000e4b8783b */ /* 0x010fea0000004200 */
[----:B------:R-:W-:Y:S10]  /*9f60*/  MUFU.EX2 R138, R137 ;  /* 0x00000089008a7308 */ /* 0x000ff40000000800 */
[----:B------:R-:W3:Y:S01]  /*9f70*/  MUFU.EX2 R245, R245 ;  /* 0x000000f500f57308 */ /* 0x000ee20000000800 */
[-C--:B------:R-:W-:Y:S03]  /*9f80*/  HMMA.16816.F32 R20, R140, R144.reuse, R20 ;  /* 0x000000908c14723c */ /* 0x080fe60000001814 */
[----:B-1----:R-:W-:Y:S02]  /*9f90*/  MOV R166, R155 ;  /* 0x0000009b00a67202 */ /* 0x002fe40000000f00 */
[----:B------:R-:W-:Y:S03]  /*9fa0*/  LDSM.16.MT88.4 R152, [R226+0x1100] ;  /* 0x00110000e298783b */ /* 0x000fe60000004200 */
[C---:B------:R-:W-:Y:S08]  /*9fb0*/  HMMA.16816.F32 R24, R148.reuse, R144, R24 ;  /* 0x000000909418723c */ /* 0x040ff00000001818 */
[-C--:B------:R-:W-:Y:S08]  /*9fc0*/  HMMA.16816.F32 R28, R148, R146.reuse, R28 ;  /* 0x00000092941c723c */ /* 0x080ff0000000181c */
[C---:B------:R-:W-:Y:S01]  /*9fd0*/  HMMA.16816.F32 R32, R140.reuse, R146, R32 ;  /* 0x000000928c20723c */ /* 0x040fe20000001820 */
[----:B------:R-:W1:Y:S07]  /*9fe0*/  LDSM.16.MT88.4 R144, [R228+0x900] ;  /* 0x00090000e490783b */ /* 0x000e6e0000004200 */
[-C--:B-1----:R-:W-:Y:S08]  /*9ff0*/  HMMA.16816.F32 R36, R140, R144.reuse, R36 ;  /* 0x000000908c24723c */ /* 0x082ff00000001824 */
        /* <DEDUP_REMOVED lines=11> */
[-C--:B------:R-:W-:Y:S04]  /*a0b0*/  HMMA.16816.F32 R76, R148, R146.reuse, R76 ;  /* 0x00000092944c723c */ /* 0x080fe8000000184c */
[----:B--2---:R-:W-:Y:S01]  /*a0c0*/  FFMA.FTZ R0, R0, R139, R208 ;  /* 0x0000008b00007223 */ /* 0x004fe200000100d0 */
[----:B------:R-:W-:Y:S01]  /*a0d0*/  F2FP.PACK_AB R208, R205, R198 ;  /* 0x000000c6cdd0723e */ /* 0x000fe200000000ff */
[----:B------:R-:W1:Y:S02]  /*a0e0*/  MUFU.EX2 R139, R169 ;  /* 0x000000a9008b7308 */ /* 0x000e640000000800 */
[C---:B------:R-:W-:Y:S01]  /*a0f0*/  HMMA.16816.F32 R80, R140.reuse, R146, R80 ;  /* 0x000000928c50723c */ /* 0x040fe20000001850 */
[----:B------:R-:W2:Y:S03]  /*a100*/  LDSM.16.MT88.4 R144, [R226+0x2900] ;  /* 0x00290000e290783b */ /* 0x000ea60000004200 */
[----:B------:R-:W-:Y:S01]  /*a110*/  FADD.FTZ R0, R209, R0 ;  /* 0x00000000d1007221 */ /* 0x000fe20000010000 */
[----:B---3--:R-:W-:Y:S03]  /*a120*/  F2FP.PACK_AB R209, R245, R246 ;  /* 0x000000f6f5d1723e */ /* 0x008fe600000000ff */
[----:B------:R-:W-:Y:S04]  /*a130*/  FADD.FTZ R0, R211, R0 ;  /* 0x00000000d3007221 */ /* 0x000fe80000010000 */
[----:B------:R-:W-:Y:S02]  /*a140*/  FADD.FTZ R0, R212, R0 ;  /* 0x00000000d4007221 */ /* 0x000fe40000010000 */
[----:B------:R-:W-:Y:S02]  /*a150*/  LDSM.16.MT88.4 R212, [R225+0x3900] ;  /* 0x00390000e1d4783b */ /* 0x000fe40000004200 */
[----:B------:R-:W-:Y:S02]  /*a160*/  FADD.FTZ R137, R164, R0 ;  /* 0x00000000a4897221 */ /* 0x000fe40000010000 */
[----:B------:R-:W-:Y:S02]  /*a170*/  FADD.FTZ R0, R175, R133 ;  /* 0x00000085af007221 */ /* 0x000fe40000010000 */
[----:B------:R-:W-:Y:S02]  /*a180*/  FADD.FTZ R133, R173, R2 ;  /* 0x00000002ad857221 */ /* 0x000fe40000010000 */
[----:B------:R-:W-:Y:S01]  /*a190*/  FADD.FTZ R2, R176, R0 ;  /* 0x00000000b0027221 */ /* 0x000fe20000010000 */
[----:B------:R-:W-:Y:S01]  /*a1a0*/  MOV R176, R201 ;  /* 0x000000c900b07202 */ /* 0x000fe20000000f00 */
[----:B------:R-:W-:Y:S01]  /*a1b0*/  IMAD.MOV.U32 R0, RZ, RZ, R200 ;  /* 0x000000ffff007224 */ /* 0x000fe200078e00c8 */
[----:B-1----:R-:W-:Y:S01]  /*a1c0*/  F2FP.PACK_AB R211, R138, R139 ;  /* 0x0000008b8ad3723e */ /* 0x002fe200000000ff */
[----:B------:R-:W-:Y:S01]  /*a1d0*/  FADD.FTZ R137, R165, R137 ;  /* 0x00000089a5897221 */ /* 0x000fe20000010000 */
[-C--:B--2---:R-:W-:Y:S08]  /*a1e0*/  HMMA.16816.F32 R84, R140, R144.reuse, R84 ;  /* 0x000000908c54723c */ /* 0x084ff00000001854 */
        /* <DEDUP_REMOVED lines=10> */
[C---:B------:R-:W-:Y:S07]  /*a290*/  HMMA.16816.F32 R120, R148.reuse, R144, R120 ;  /* 0x000000909478723c */ /* 0x040fee0000001878 */
[----:B------:R-:W-:Y:S01]  /*a2a0*/  F2FP.PACK_AB R144, R168, R200 ;  /* 0x000000c8a890723e */ /* 0x000fe200000000ff */
[-C--:B------:R-:W-:Y:S01]  /*a2b0*/  HMMA.16816.F32 R124, R148, R146.reuse, R124 ;  /* 0x00000092947c723c */ /* 0x080fe2000000187c */
[----:B------:R-:W1:Y:S03]  /*a2c0*/  LDSM.16.MT88.4 R148, [R225+0x1100] ;  /* 0x00110000e194783b */ /* 0x000e660000004200 */
[----:B------:R-:W-:Y:S04]  /*a2d0*/  F2FP.PACK_AB R145, R248, R247 ;  /* 0x000000f7f891723e */ /* 0x000fe800000000ff */
[----:B------:R-:W-:Y:S07]  /*a2e0*/  HMMA.16816.F32 R128, R140, R146, R128 ;  /* 0x000000928c80723c */ /* 0x000fee0000001880 */
[----:B------:R-:W-:Y:S02]  /*a2f0*/  F2FP.PACK_AB R141, R166, R202 ;  /* 0x000000caa68d723e */ /* 0x000fe400000000ff */
[----:B------:R-:W-:Y:S01]  /*a300*/  F2FP.PACK_AB R140, R167, R206 ;  /* 0x000000cea78c723e */ /* 0x000fe200000000ff */
[----:B------:R-:W-:Y:S02]  /*a310*/  LDSM.16.MT88.4 R200, [R227+0x1900] ;  /* 0x00190000e3c8783b */ /* 0x000fe40000004200 */
[----:B------:R-:W-:Y:S02]  /*a320*/  F2FP.PACK_AB R142, R192, R196 ;  /* 0x000000c4c08e723e */ /* 0x000fe400000000ff */
[----:B------:R-:W-:Y:S02]  /*a330*/  F2FP.PACK_AB R143, R190, R195 ;  /* 0x000000c3be8f723e */ /* 0x000fe400000000ff */
[----:B------:R-:W-:Y:S02]  /*a340*/  F2FP.PACK_AB R146, R189, R194 ;  /* 0x000000c2bd92723e */ /* 0x000fe400000000ff */
[----:B------:R-:W-:Y:S03]  /*a350*/  F2FP.PACK_AB R147, R250, R249 ;  /* 0x000000f9fa93723e */ /* 0x000fe600000000ff */
[-C--:B-1----:R-:W-:Y:S08]  /*a360*/  HMMA.16816.F32 R4, R140, R148.reuse, R4 ;  /* 0x000000948c04723c */ /* 0x082ff00000001804 */
[C---:B------:R-:W-:Y:S08]  /*a370*/  HMMA.16816.F32 R8, R144.reuse, R148, R8 ;  /* 0x000000949008723c */ /* 0x040ff00000001808 */
[-C--:B------:R-:W-:Y:S08]  /*a380*/  HMMA.16816.F32 R12, R144, R150.reuse, R12 ;  /* 0x00000096900c723c */ /* 0x080ff0000000180c */
[C---:B------:R-:W-:Y:S01]  /*a390*/  HMMA.16816.F32 R16, R140.reuse, R150, R16 ;  /* 0x000000968c10723c */ /* 0x040fe20000001810 */
[----:B------:R-:W1:Y:S07]  /*a3a0*/  LDSM.16.MT88.4 R148, [R225+0x3100] ;  /* 0x00310000e194783b */ /* 0x000e6e0000004200 */
[-C--:B------:R-:W-:Y:S08]  /*a3b0*/  HMMA.16816.F32 R20, R140, R152.reuse, R20 ;  /* 0x000000988c14723c */ /* 0x080ff00000001814 */
[C---:B------:R-:W-:Y:S08]  /*a3c0*/  HMMA.16816.F32 R24, R144.reuse, R152, R24 ;  /* 0x000000989018723c */ /* 0x040ff00000001818 */
[-C--:B------:R-:W-:Y:S08]  /*a3d0*/  HMMA.16816.F32 R28, R144, R154.reuse, R28 ;  /* 0x0000009a901c723c */ /* 0x080ff0000000181c */
[C---:B------:R-:W-:Y:S01]  /*a3e0*/  HMMA.16816.F32 R32, R140.reuse, R154, R32 ;  /* 0x0000009a8c20723c */ /* 0x040fe20000001820 */
[----:B------:R-:W2:Y:S07]  /*a3f0*/  LDSM.16.MT88.4 R152, [R226+0x3100] ;  /* 0x00310000e298783b */ /* 0x000eae0000004200 */
[-C--:B------:R-:W-:Y:S08]  /*a400*/  HMMA.16816.F32 R36, R140, R156.reuse, R36 ;  /* 0x0000009c8c24723c */ /* 0x080ff00000001824 */
[C---:B------:R-:W-:Y:S08]  /*a410*/  HMMA.16816.F32 R40, R144.reuse, R156, R40 ;  /* 0x0000009c9028723c */ /* 0x040ff00000001828 */
[-C--:B------:R-:W-:Y:S08]  /*a420*/  HMMA.16816.F32 R44, R144, R158.reuse, R44 ;  /* 0x0000009e902c723c */ /* 0x080ff0000000182c */
[C---:B------:R-:W-:Y:S01]  /*a430*/  HMMA.16816.F32 R48, R140.reuse, R158, R48 ;  /* 0x0000009e8c30723c */ /* 0x040fe20000001830 */
[----:B------:R-:W3:Y:S07]  /*a440*/  LDSM.16.MT88.4 R156, [R228+0x3100] ;  /* 0x00310000e49c783b */ /* 0x000eee0000004200 */
[-C--:B------:R-:W-:Y:S08]  /*a450*/  HMMA.16816.F32 R52, R140, R160.reuse, R52 ;  /* 0x000000a08c34723c */ /* 0x080ff00000001834 */
[C---:B------:R-:W-:Y:S08]  /*a460*/  HMMA.16816.F32 R56, R144.reuse, R160, R56 ;  /* 0x000000a09038723c */ /* 0x040ff00000001838 */
[-C--:B------:R-:W-:Y:S08]  /*a470*/  HMMA.16816.F32 R60, R144, R162.reuse, R60 ;  /* 0x000000a2903c723c */ /* 0x080ff0000000183c */
[C---:B------:R-:W-:Y:S01]  /*a480*/  HMMA.16816.F32 R64, R140.reuse, R162, R64 ;  /* 0x000000a28c40723c */ /* 0x040fe20000001840 */
[----:B------:R-:W4:Y:S07]  /*a490*/  LDSM.16.MT88.4 R160, [R227+0x3100] ;  /* 0x00310000e3a0783b */ /* 0x000f2e0000004200 */
[-C--:B-1----:R-:W-:Y:S08]  /*a4a0*/  HMMA.16816.F32 R68, R140, R148.reuse, R68 ;  /* 0x000000948c44723c */ /* 0x082ff00000001844 */
[C---:B------:R-:W-:Y:S08]  /*a4b0*/  HMMA.16816.F32 R72, R144.reuse, R148, R72 ;  /* 0x000000949048723c */ /* 0x040ff00000001848 */
[-C--:B------:R-:W-:Y:S08]  /*a4c0*/  HMMA.16816.F32 R76, R144, R150.reuse, R76 ;  /* 0x00000096904c723c */ /* 0x080ff0000000184c */
[C---:B------:R-:W-:Y:S08]  /*a4d0*/  HMMA.16816.F32 R80, R140.reuse, R150, R80 ;  /* 0x000000968c50723c */ /* 0x040ff00000001850 */
[-C--:B--2---:R-:W-:Y:S08]  /*a4e0*/  HMMA.16816.F32 R84, R140, R152.reuse, R84 ;  /* 0x000000988c54723c */ /* 0x084ff00000001854 */
[C---:B------:R-:W-:Y:S08]  /*a4f0*/  HMMA.16816.F32 R88, R144.reuse, R152, R88 ;  /* 0x000000989058723c */ /* 0x040ff00000001858 */
[-C--:B------:R-:W-:Y:S08]  /*a500*/  HMMA.16816.F32 R92, R144, R154.reuse, R92 ;  /* 0x0000009a905c723c */ /* 0x080ff0000000185c */
[C---:B------:R-:W-:Y:S01]  /*a510*/  HMMA.16816.F32 R96, R140.reuse, R154, R96 ;  /* 0x0000009a8c60723c */ /* 0x040fe20000001860 */
[----:B------:R-:W1:Y:S07]  /*a520*/  LDSM.16.MT88.4 R152, [R225+0x1900] ;  /* 0x00190000e198783b */ /* 0x000e6e0000004200 */
[-C--:B---3--:R-:W-:Y:S08]  /*a530*/  HMMA.16816.F32 R100, R140, R156.reuse, R100 ;  /* 0x0000009c8c64723c */ /* 0x088ff00000001864 */
[C---:B------:R-:W-:Y:S07]  /*a540*/  HMMA.16816.F32 R104, R144.reuse, R156, R104 ;  /* 0x0000009c9068723c */ /* 0x040fee0000001868 */
[----:B------:R-:W-:Y:S01]  /*a550*/  MOV R157, R168 ;  /* 0x000000a8009d7202 */ /* 0x000fe20000000f00 */
[-C--:B------:R-:W-:Y:S01]  /*a560*/  HMMA.16816.F32 R108, R144, R158.reuse, R108 ;  /* 0x0000009e906c723c */ /* 0x080fe2000000186c */
[----:B------:R-:W2:Y:S07]  /*a570*/  LDSM.16.MT88.4 R168, [R226+0x1900] ;  /* 0x00190000e2a8783b */ /* 0x000eae0000004200 */
[C---:B------:R-:W-:Y:S08]  /*a580*/  HMMA.16816.F32 R112, R140.reuse, R158, R112 ;  /* 0x0000009e8c70723c */ /* 0x040ff00000001870 */
[-C--:B----4-:R-:W-:Y:S08]  /*a590*/  HMMA.16816.F32 R116, R140, R160.reuse, R116 ;  /* 0x000000a08c74723c */ /* 0x090ff00000001874 */
[C---:B------:R-:W-:Y:S08]  /*a5a0*/  HMMA.16816.F32 R120, R144.reuse, R160, R120 ;  /* 0x000000a09078723c */ /* 0x040ff00000001878 */
[-C--:B------:R-:W-:Y:S08]  /*a5b0*/  HMMA.16816.F32 R124, R144, R162.reuse, R124 ;  /* 0x000000a2907c723c */ /* 0x080ff0000000187c */
[----:B------:R-:W-:Y:S07]  /*a5c0*/  HMMA.16816.F32 R128, R140, R162, R128 ;  /* 0x000000a28c80723c */ /* 0x000fee0000001880 */
[----:B------:R-:W-:Y:S02]  /*a5d0*/  F2FP.PACK_AB R140, R179, R178 ;  /* 0x000000b2b38c723e */ /* 0x000fe400000000ff */
[----:B------:R-:W-:Y:S03]  /*a5e0*/  F2FP.PACK_AB R142, R176, R182 ;  /* 0x000000b6b08e723e */ /* 0x000fe600000000ff */
[----:B------:R-:W-:Y:S02]  /*a5f0*/  F2FP.PACK_AB R141, R183, R180 ;  /* 0x000000b4b78d723e */ /* 0x000fe400000000ff */
[----:B------:R-:W-:Y:S02]  /*a600*/  F2FP.PACK_AB R143, R210, R207 ;  /* 0x000000cfd28f723e */ /* 0x000fe400000000ff */
[----:B------:R-:W-:Y:S05]  /*a610*/  F2FP.PACK_AB R210, R251, R252 ;  /* 0x000000fcfbd2723e */ /* 0x000fea00000000ff */
[-C--:B-1----:R-:W-:Y:S01]  /*a620*/  HMMA.16816.F32 R148, R140, R152.reuse, R4 ;  /* 0x000000988c94723c */ /* 0x082fe20000001804 */
[----:B------:R-:W1:Y:S07]  /*a630*/  LDSM.16.MT88.4 R4, [R227+0x3900] ;  /* 0x00390000e304783b */ /* 0x000e6e0000004200 */
[C---:B------:R-:W-:Y:S07]  /*a640*/  HMMA.16816.F32 R144, R208.reuse, R152, R8 ;  /* 0x00000098d090723c */ /* 0x040fee0000001808 */
[----:B------:R-:W-:Y:S02]  /*a650*/  MOV R9, R157 ;  /* 0x0000009d00097202 */ /* 0x000fe40000000f00 */
[-C--:B------:R-:W-:Y:S03]  /*a660*/  HMMA.16816.F32 R156, R208, R154.reuse, R12 ;  /* 0x0000009ad09c723c */ /* 0x080fe6000000180c */
[----:B------:R-:W-:Y:S02]  /*a670*/  MOV R10, R166 ;  /* 0x000000a6000a7202 */ /* 0x000fe40000000f00 */
[----:B------:R-:W-:Y:S02]  /*a680*/  MOV R11, R167 ;  /* 0x000000a7000b7202 */ /* 0x000fe40000000f00 */
[----:B------:R-:W-:Y:S01]  /*a690*/  MOV R15, R177 ;  /* 0x000000b1000f7202 */ /* 0x000fe20000000f00 */
[C---:B------:R-:W-:Y:S04]  /*a6a0*/  HMMA.16816.F32 R152, R140.reuse, R154, R16 ;  /* 0x0000009a8c98723c */ /* 0x040fe80000001810 */
[----:B------:R-:W-:Y:S01]  /*a6b0*/  MOV R14, R176 ;  /* 0x000000b0000e7202 */ /* 0x000fe20000000f00 */
[----:B------:R-:W-:Y:S01]  /*a6c0*/  IMAD.MOV.U32 R13, RZ, RZ, R207 ;  /* 0x000000ffff0d7224 */ /* 0x000fe200078e00cf */
[----:B------:R-:W-:Y:S02]  /*a6d0*/  MOV R12, R182 ;  /* 0x000000b6000c7202 */ /* 0x000fe40000000f00 */
[-C--:B--2---:R-:W-:Y:S04]  /*a6e0*/  HMMA.16816.F32 R164, R140, R168.reuse, R20 ;  /* 0x000000a88ca4723c */ /* 0x084fe80000001814 */
[----:B------:R-:W-:Y:S02]  /*a6f0*/  MOV R19, R205 ;  /* 0x000000cd00137202 */ /* 0x000fe40000000f00 */
[----:B------:R-:W-:Y:S02]  /*a700*/  MOV R18, R183 ;  /* 0x000000b700127202 */ /* 0x000fe40000000f00 */
[C---:B------:R-:W-:Y:S04]  /*a710*/  HMMA.16816.F32 R160, R208.reuse, R168, R24 ;  /* 0x000000a8d0a0723c */ /* 0x040fe80000001818 */
[----:B------:R-:W-:Y:S02]  /*a720*/  MOV R17, R179 ;  /* 0x000000b300117202 */ /* 0x000fe40000000f00 */
[----:B------:R-:W-:Y:S01]  /*a730*/  MOV R16, R198 ;  /* 0x000000c600107202 */ /* 0x000fe20000000f00 */
[----:B------:R-:W-:Y:S01]  /*a740*/  IMAD.MOV.U32 R25, RZ, RZ, R195 ;  /* 0x000000ffff197224 */ /* 0x000fe200078e00c3 */
[-C--:B------:R-:W-:Y:S04]  /*a750*/  HMMA.16816.F32 R172, R208, R170.reuse, R28 ;  /* 0x000000aad0ac723c */ /* 0x080fe8000000181c */
[----:B------:R-:W-:Y:S02]  /*a760*/  MOV R23, R180 ;  /* 0x000000b400177202 */ /* 0x000fe40000000f00 */
[----:B------:R-:W-:Y:S02]  /*a770*/  MOV R22, R178 ;  /* 0x000000b200167202 */ /* 0x000fe40000000f00 */
[C---:B------:R-:W-:Y:S04]  /*a780*/  HMMA.16816.F32 R168, R140.reuse, R170, R32 ;  /* 0x000000aa8ca8723c */ /* 0x040fe80000001820 */
[----:B------:R-:W-:Y:S02]  /*a790*/  MOV R28, R181 ;  /* 0x000000b5001c7202 */ /* 0x000fe40000000f00 */
[----:B------:R-:W-:Y:S02]  /*a7a0*/  MOV R20, R190 ;  /* 0x000000be00147202 */ /* 0x000fe40000000f00 */
[-C--:B------:R-:W-:Y:S04]  /*a7b0*/  HMMA.16816.F32 R180, R140, R184.reuse, R36 ;  /* 0x000000b88cb4723c */ /* 0x080fe80000001824 */
[----:B------:R-:W-:Y:S02]  /*a7c0*/  MOV R21, R189 ;  /* 0x000000bd00157202 */ /* 0x000fe40000000f00 */
[----:B------:R-:W-:Y:S02]  /*a7d0*/  MOV R31, R9 ;  /* 0x00000009001f7202 */ /* 0x000fe40000000f00 */
[C---:B------:R-:W-:Y:S04]  /*a7e0*/  HMMA.16816.F32 R176, R208.reuse, R184, R40 ;  /* 0x000000b8d0b0723c */ /* 0x040fe80000001828 */
[----:B------:R-:W-:Y:S02]  /*a7f0*/  MOV R30, R10 ;  /* 0x0000000a001e7202 */ /* 0x000fe40000000f00 */
[----:B------:R-:W-:Y:S02]  /*a800*/  MOV R33, R191 ;  /* 0x000000bf00217202 */ /* 0x000fe40000000f00 */
[----:B------:R-:W-:Y:S02]  /*a810*/  MOV R10, R188 ;  /* 0x000000bc000a7202 */ /* 0x000fe40000000f00 */
[-C--:B------:R-:W-:Y:S03]  /*a820*/  HMMA.16816.F32 R188, R208, R186.reuse, R44 ;  /* 0x000000bad0bc723c */ /* 0x080fe6000000182c */
[----:B------:R-:W-:Y:S01]  /*a830*/  MOV R24, R196 ;  /* 0x000000c400187202 */ /* 0x000fe20000000f00 */
[----:B------:R-:W-:Y:S01]  /*a840*/  FADD.FTZ R2, R33, R2 ;  /* 0x0000000221027221 */ /* 0x000fe20000010000 */
[----:B------:R-:W-:Y:S01]  /*a850*/  MOV R26, R194 ;  /* 0x000000c2001a7202 */ /* 0x000fe20000000f00 */
[----:B------:R-:W-:Y:S01]  /*a860*/  FADD.FTZ R10, R10, R132 ;  /* 0x000000840a0a7221 */ /* 0x000fe20000010000 */
[----:B------:R-:W-:Y:S01]  /*a870*/  MOV R27, R192 ;  /* 0x000000c0001b7202 */ /* 0x000fe20000000f00 */
[C---:B------:R-:W-:Y:S04]  /*a880*/  HMMA.16816.F32 R184, R140.reuse, R186, R48 ;  /* 0x000000ba8cb8723c */ /* 0x040fe80000001830 */
[----:B------:R-:W-:Y:S02]  /*a890*/  MOV R29, R11 ;  /* 0x0000000b001d7202 */ /* 0x000fe40000000f00 */
[----:B------:R-:W-:Y:S02]  /*a8a0*/  MOV R11, R0 ;  /* 0x00000000000b7202 */ /* 0x000fe40000000f00 */
[----:B------:R-:W-:Y:S04]  /*a8b0*/  MOV R9, R199 ;  /* 0x000000c700097202 */ /* 0x000fe80000000f00 */
[----:B------:R-:W-:Y:S02]  /*a8c0*/  MOV R0, R197 ;  /* 0x000000c500007202 */ /* 0x000fe40000000f00 */
[-C--:B------:R-:W-:Y:S03]  /*a8d0*/  HMMA.16816.F32 R196, R140, R200.reuse, R52 ;  /* 0x000000c88cc4723c */ /* 0x080fe60000001834 */
[----:B------:R-:W-:Y:S01]  /*a8e0*/  MOV R8, R193 ;  /* 0x000000c100087202 */ /* 0x000fe20000000f00 */
[----:B------:R-:W-:Y:S01]  /*a8f0*/  FADD.FTZ R0, R0, R133 ;  /* 0x0000008500007221 */ /* 0x000fe20000010000 */
[----:B------:R-:W-:Y:S02]  /*a900*/  MOV R35, R206 ;  /* 0x000000ce00237202 */ /* 0x000fe40000000f00 */
[----:B------:R-:W-:Y:S01]  /*a910*/  MOV R34, R204 ;  /* 0x000000cc00227202 */ /* 0x000fe20000000f00 */
[C---:B------:R-:W-:Y:S04]  /*a920*/  HMMA.16816.F32 R192, R208.reuse, R200, R56 ;  /* 0x000000c8d0c0723c */ /* 0x040fe80000001838 */
[----:B------:R-:W-:Y:S01]  /*a930*/  FADD.FTZ R2, R35, R2 ;  /* 0x0000000223027221 */ /* 0x000fe20000010000 */
[----:B------:R-:W-:Y:S01]  /*a940*/  MOV R133, R135 ;  /* 0x0000008700857202 */ /* 0x000fe20000000f00 */
[----:B------:R-:W-:Y:S01]  /*a950*/  FADD.FTZ R9, R9, R0 ;  /* 0x0000000009097221 */ /* 0x000fe20000010000 */
[----:B------:R-:W-:Y:S01]  /*a960*/  MOV R132, R136 ;  /* 0x0000008800847202 */ /* 0x000fe20000000f00 */
[-C--:B------:R-:W-:Y:S04]  /*a970*/  HMMA.16816.F32 R204, R208, R202.reuse, R60 ;  /* 0x000000cad0cc723c */ /* 0x080fe8000000183c */
[----:B------:R-:W-:Y:S02]  /*a980*/  FADD.FTZ R0, R28, R10 ;  /* 0x0000000a1c007221 */ /* 0x000fe40000010000 */
[----:B------:R-:W-:Y:S02]  /*a990*/  FADD.FTZ R11, R11, R9 ;  /* 0x000000090b0b7221 */ /* 0x000fe40000010000 */
[C---:B------:R-:W-:Y:S04]  /*a9a0*/  HMMA.16816.F32 R200, R140.reuse, R202, R64 ;  /* 0x000000ca8cc8723c */ /* 0x040fe80000001840 */
[----:B------:R-:W-:Y:S02]  /*a9b0*/  FADD.FTZ R9, R29, R2 ;  /* 0x000000021d097221 */ /* 0x000fe40000010000 */
[----:B------:R-:W-:Y:S01]  /*a9c0*/  FADD.FTZ R8, R8, R137 ;  /* 0x0000008908087221 */ /* 0x000fe20000010000 */
[----:B------:R-:W-:Y:S01]  /*a9d0*/  MOV R137, R134 ;  /* 0x0000008600897202 */ /* 0x000fe20000000f00 */
[-C--:B------:R-:W-:Y:S04]  /*a9e0*/  HMMA.16816.F32 R68, R140, R212.reuse, R68 ;  /* 0x000000d48c44723c */ /* 0x080fe80000001844 */
[----:B------:R-:W-:Y:S04]  /*a9f0*/  FADD.FTZ R8, R34, R8 ;  /* 0x0000000822087221 */ /* 0x000fe80000010000 */
[C---:B------:R-:W-:Y:S04]  /*aa00*/  HMMA.16816.F32 R72, R208.reuse, R212, R72 ;  /* 0x000000d4d048723c */ /* 0x040fe80000001848 */
[----:B------:R-:W-:Y:S02]  /*aa10*/  FADD.FTZ R10, R247, R8 ;  /* 0x00000008f70a7221 */ /* 0x000fe40000010000 */
[----:B------:R-:W-:Y:S02]  /*aa20*/  FADD.FTZ R8, R30, R0 ;  /* 0x000000001e087221 */ /* 0x000fe40000010000 */
[-C--:B------:R-:W-:Y:S04]  /*aa30*/  HMMA.16816.F32 R76, R208, R214.reuse, R76 ;  /* 0x000000d6d04c723c */ /* 0x080fe8000000184c */
[----:B------:R-:W-:Y:S02]  /*aa40*/  FADD.FTZ R0, R24, R9 ;  /* 0x0000000918007221 */ /* 0x000fe40000010000 */
[----:B------:R-:W-:Y:S02]  /*aa50*/  FADD.FTZ R2, R248, R10 ;  /* 0x0000000af8027221 */ /* 0x000fe40000010000 */
[C---:B------:R-:W-:Y:S04]  /*aa60*/  HMMA.16816.F32 R80, R140.reuse, R214, R80 ;  /* 0x000000d68c50723c */ /* 0x040fe80000001850 */
[----:B------:R-:W-:Y:S02]  /*aa70*/  FADD.FTZ R10, R25, R8 ;  /* 0x00000008190a7221 */ /* 0x000fe40000010000 */
[----:B------:R-:W-:Y:S02]  /*aa80*/  FADD.FTZ R9, R27, R0 ;  /* 0x000000001b097221 */ /* 0x000fe40000010000 */
[-C--:B------:R-:W-:Y:S04]  /*aa90*/  HMMA.16816.F32 R84, R140, R216.reuse, R84 ;  /* 0x000000d88c54723c */ /* 0x080fe80000001854 */
[----:B------:R-:W-:Y:S04]  /*aaa0*/  FADD.FTZ R9, R22, R9 ;  /* 0x0000000916097221 */ /* 0x000fe80000010000 */
[C---:B------:R-:W-:Y:S08]  /*aab0*/  HMMA.16816.F32 R88, R208.reuse, R216, R88 ;  /* 0x000000d8d058723c */ /* 0x040ff00000001858 */
[-C--:B------:R-:W-:Y:S08]  /*aac0*/  HMMA.16816.F32 R92, R208, R218.reuse, R92 ;  /* 0x000000dad05c723c */ /* 0x080ff0000000185c */
[C---:B------:R-:W-:Y:S08]  /*aad0*/  HMMA.16816.F32 R96, R140.reuse, R218, R96 ;  /* 0x000000da8c60723c */ /* 0x040ff00000001860 */
[-C--:B------:R-:W-:Y:S08]  /*aae0*/  HMMA.16816.F32 R100, R140, R220.reuse, R100 ;  /* 0x000000dc8c64723c */ /* 0x080ff00000001864 */
[C---:B------:R-:W-:Y:S08]  /*aaf0*/  HMMA.16816.F32 R104, R208.reuse, R220, R104 ;  /* 0x000000dcd068723c */ /* 0x040ff00000001868 */
[-C--:B------:R-:W-:Y:S08]  /*ab00*/  HMMA.16816.F32 R108, R208, R222.reuse, R108 ;  /* 0x000000ded06c723c */ /* 0x080ff0000000186c */
[C---:B------:R-:W-:Y:S08]  /*ab10*/  HMMA.16816.F32 R112, R140.reuse, R222, R112 ;  /* 0x000000de8c70723c */ /* 0x040ff00000001870 */
[-C--:B-1----:R-:W-:Y:S08]  /*ab20*/  HMMA.16816.F32 R116, R140, R4.reuse, R116 ;  /* 0x000000048c74723c */ /* 0x082ff00000001874 */
[C---:B------:R-:W-:Y:S07]  /*ab30*/  HMMA.16816.F32 R120, R208.reuse, R4, R120 ;  /* 0x00000004d078723c */ /* 0x040fee0000001878 */
[----:B------:R-:W-:Y:S01]  /*ab40*/  FADD.FTZ R4, R31, R11 ;  /* 0x0000000b1f047221 */ /* 0x000fe20000010000 */
[-C--:B------:R-:W-:Y:S04]  /*ab50*/  HMMA.16816.F32 R124, R208, R6.reuse, R124 ;  /* 0x00000006d07c723c */ /* 0x080fe8000000187c */
        /* <DEDUP_REMOVED lines=17> */
[----:B------:R1:W-:Y:S01]  /*ac70*/  STL [R1], R5 ;  /* 0x0000000501007387 */ /* 0x0003e20000100800 */
[----:B------:R-:W-:Y:S02]  /*ac80*/  FADD.FTZ R2, R251, R2 ;  /* 0x00000002fb027221 */ /* 0x000fe40000010000 */
[----:B------:R-:W-:Y:S02]  /*ac90*/  FADD.FTZ R4, R15, R4 ;  /* 0x000000040f047221 */ /* 0x000fe40000010000 */
[----:B------:R-:W-:Y:S03]  /*aca0*/  FADD.FTZ R0, R139, R7 ;  /* 0x000000078b007221 */ /* 0x000fe60000010000 */
[----:B------:R1:W-:Y:S01]  /*acb0*/  STL [R1+0x8], R4 ;  /* 0x0000080401007387 */ /* 0x0003e20000100800 */
[----:B------:R-:W-:Y:S01]  /*acc0*/  FADD.FTZ R0, R138, R0 ;  /* 0x000000008a007221 */ /* 0x000fe20000010000 */
[----:B------:R-:W-:Y:S02]  /*acd0*/  MOV R138, R3 ;  /* 0x00000003008a7202 */ /* 0x000fe40000000f00 */
[----:B------:R1:W-:Y:S04]  /*ace0*/  STL [R1+0x4], R2 ;  /* 0x0000040201007387 */ /* 0x0003e80000100800 */
[----:B------:R1:W-:Y:S01]  /*acf0*/  STL [R1+0xc], R0 ;  /* 0x00000c0001007387 */ /* 0x0003e20000100800 */
[----:B------:R-:W-:-:S05]  /*ad00*/  @P1 BRA `(.L_x_646) ;  /* 0xffffb19000001947 */ /* 0x000fca000383ffff */
.L_x_645:
[----:B-1----:R-:W3:Y:S04]  /*ad10*/  LDL.LU R5, [R1] ;  /* 0x0000000001057983 */ /* 0x002ee80000300800 */
[----:B------:R-:W4:Y:S04]  /*ad20*/  LDL.LU R4, [R1+0x8] ;  /* 0x0000080001047983 */ /* 0x000f280000300800 */
[----:B--2---:R-:W2:Y:S04]  /*ad30*/  LDL.LU R2, [R1+0x4] ;  /* 0x0000040001027983 */ /* 0x004ea80000300800 */
[----:B------:R-:W2:Y:S04]  /*ad40*/  LDL.LU R0, [R1+0xc] ;  /* 0x00000c0001007983 */ /* 0x000ea80000300800 */
[----:B------:R-:W2:Y:S01]  /*ad50*/  LDL.LU R11, [R1+0x54] ;  /* 0x00005400010b7983 */ /* 0x000ea20000300800 */
[----:B------:R-:W-:-:S03]  /*ad60*/  MOV R138, c[0x0][0x4e8] ;  /* 0x00013a00008a7a02 */ /* 0x000fc60000000f00 */
[----:B------:R-:W2:Y:S01]  /*ad70*/  LDL.LU R139, [R1+0x58] ;  /* 0x00005800018b7983 */ /* 0x000ea20000300800 */
[----:B------:R-:W-:-:S03]  /*ad80*/  ISETP.NE.AND P0, PT, R138, 0x1, PT ;  /* 0x000000018a00780c */ /* 0x000fc60003f05270 */
[----:B------:R-:W1:Y:S04]  /*ad90*/  S2R R6, SR_CTAID.Y ;  /* 0x0000000000067919 */ /* 0x000e680000002600 */
[----:B------:R-:W1:Y:S02]  /*ada0*/  S2R R9, SR_TID.X ;  /* 0x0000000000097919 */ /* 0x000e640000002100 */
[----:B-1----:R-:W-:Y:S01]  /*adb0*/  IMAD.WIDE.U32 R18, R6, c[0x0][0x490], RZ ;  /* 0x0001240006127a25 */ /* 0x002fe200078e00ff */
[----:B------:R-:W-:-:S03]  /*adc0*/  SHF.R.S32.HI R137, RZ, 0x1f, R9 ;  /* 0x0000001fff897819 */ /* 0x000fc60000011409 */
[----:B------:R-:W-:Y:S01]  /*add0*/  IMAD.WIDE.U32 R20, R6, c[0x0][0x3e8], RZ ;  /* 0x0000fa0006147a25 */ /* 0x000fe200078e00ff */
[----:B------:R-:W-:Y:S06]  /*ade0*/  BAR.SYNC.DEFER_BLOCKING 0x1, 0x80 ;  /* 0x0042000000007b1d */ /* 0x000fec0000010000 */
[----:B---3--:R-:W1:Y:S04]  /*adf0*/  SHFL.BFLY PT, R12, R5, 0x2, 0x1f ;  /* 0x0c401f00050c7f89 */ /* 0x008e6800000e0000 */
[----:B----4-:R-:W3:Y:S04]  /*ae00*/  SHFL.BFLY PT, R10, R4, 0x2, 0x1f ;  /* 0x0c401f00040a7f89 */ /* 0x010ee800000e0000 */
[----:B--2---:R-:W2:Y:S04]  /*ae10*/  SHFL.BFLY PT, R8, R2, 0x2, 0x1f ;  /* 0x0c401f0002087f89 */ /* 0x004ea800000e0000 */
[----:B------:R-:W4:Y:S01]  /*ae20*/  SHFL.BFLY PT, R7, R0, 0x2, 0x1f ;  /* 0x0c401f0000077f89 */ /* 0x000f2200000e0000 */
[----:B------:R-:W-:Y:S01]  /*ae30*/  MOV R16, R11 ;  /* 0x0000000b00107202 */ /* 0x000fe20000000f00 */
[----:B-1----:R-:W-:-:S02]  /*ae40*/  FADD.FTZ R12, R12, R5 ;  /* 0x000000050c0c7221 */ /* 0x002fc40000010000 */
[----:B---3--:R-:W-:Y:S02]  /*ae50*/  FADD.FTZ R10, R10, R4 ;  /* 0x000000040a0a7221 */ /* 0x008fe40000010000 */
[----:B--2---:R-:W-:-:S03]  /*ae60*/  FADD.FTZ R8, R8, R2 ;  /* 0x0000000208087221 */ /* 0x004fc60000010000 */
[----:B------:R-:W1:Y:S01]  /*ae70*/  SHFL.BFLY PT, R2, R10, 0x1, 0x1f ;  /* 0x0c201f000a027f89 */ /* 0x000e6200000e0000 */
[----:B----4-:R-:W-:-:S03]  /*ae80*/  FADD.FTZ R7, R7, R0 ;  /* 0x0000000007077221 */ /* 0x010fc60000010000 */
[----:B------:R-:W2:Y:S04]  /*ae90*/  SHFL.BFLY PT, R4, R8, 0x1, 0x1f ;  /* 0x0c201f0008047f89 */ /* 0x000ea800000e0000 */
[----:B------:R-:W3:Y:S04]  /*aea0*/  SHFL.BFLY PT, R0, R12, 0x1, 0x1f ;  /* 0x0c201f000c007f89 */ /* 0x000ee800000e0000 */
[----:B------:R-:W4:Y:S01]  /*aeb0*/  SHFL.BFLY PT, R5, R7, 0x1, 0x1f ;  /* 0x0c201f0007057f89 */ /* 0x000f2200000e0000 */
[----:B-1----:R-:W-:Y:S01]  /*aec0*/  FADD.FTZ R10, R10, R2 ;  /* 0x000000020a0a7221 */ /* 0x002fe20000010000 */
[----:B------:R-:W-:Y:S01]  /*aed0*/  SHF.R.S32.HI R2, RZ, 0x1f, R6 ;  /* 0x0000001fff027819 */ /* 0x000fe20000011406 */
[----:B--2---:R-:W-:-:S03]  /*aee0*/  FADD.FTZ R8, R8, R4 ;  /* 0x0000000408087221 */ /* 0x004fc60000010000 */
[----:B------:R-:W-:Y:S01]  /*aef0*/  FSETP.NE.FTZ.AND P4, PT, R10, RZ, PT ;  /* 0x000000ff0a00720b */ /* 0x000fe20003f95000 */
[C---:B------:R-:W-:Y:S01]  /*af00*/  IMAD R26, R2.reuse, c[0x0][0x490], RZ ;  /* 0x00012400021a7a24 */ /* 0x040fe200078e02ff */
[----:B------:R-:W-:Y:S01]  /*af10*/  MOV R4, RZ ;  /* 0x000000ff00047202 */ /* 0x000fe20000000f00 */
[----:B------:R-:W-:Y:S02]  /*af20*/  IMAD R14, R2, c[0x0][0x3e8], RZ ;  /* 0x0000fa00020e7a24 */ /* 0x000fe400078e02ff */
[----:B------:R-:W-:Y:S01]  /*af30*/  @P0 IMAD.HI.U32 R2, R11, c[0x0][0x4ec], RZ ;  /* 0x00013b000b020a27 */ /* 0x000fe200078e00ff */
[----:B------:R-:W-:-:S03]  /*af40*/  FSETP.NE.FTZ.AND P2, PT, R8, RZ, PT ;  /* 0x000000ff0800720b */ /* 0x000fc60003f55000 */
[----:B---3--:R-:W-:Y:S01]  /*af50*/  FADD.FTZ R12, R12, R0 ;  /* 0x000000000c0c7221 */ /* 0x008fe20000010000 */
[----:B------:R-:W-:Y:S01]  /*af60*/  @P0 SHF.R.U32.HI R16, RZ, c[0x0][0x4f0], R2 ;  /* 0x00013c00ff100a19 */ /* 0x000fe20000011602 */
[----:B----4-:R-:W-:Y:S01]  /*af70*/  FADD.FTZ R7, R7, R5 ;  /* 0x0000000507077221 */ /* 0x010fe20000010000 */
[----:B------:R-:W-:Y:S01]  /*af80*/  MOV R0, RZ ;  /* 0x000000ff00007202 */ /* 0x000fe20000000f00 */
[----:B------:R-:W1:Y:S01]  /*af90*/  @P4 MUFU.RCP R4, R10 ;  /* 0x0000000a00044308 */ /* 0x000e620000001000 */
[----:B------:R-:W-:Y:S01]  /*afa0*/  IADD3 R2, -R16, RZ, RZ ;  /* 0x000000ff10027210 */ /* 0x000fe20007ffe1ff */
[----:B------:R-:W-:Y:S01]  /*afb0*/  IMAD R26, R6, c[0x0][0x494], R26 ;  /* 0x00012500061a7a24 */ /* 0x000fe200078e021a */
[----:B------:R-:W-:Y:S01]  /*afc0*/  FSETP.NE.FTZ.AND P5, PT, R12, RZ, PT ;  /* 0x000000ff0c00720b */ /* 0x000fe20003fb5000 */
[----:B------:R-:W-:Y:S01]  /*afd0*/  IMAD R14, R6, c[0x0][0x3ec], R14 ;  /* 0x0000fb00060e7a24 */ /* 0x000fe200078e020e */
[----:B------:R-:W-:Y:S01]  /*afe0*/  FSETP.NE.FTZ.AND P1, PT, R7, RZ, PT ;  /* 0x000000ff0700720b */ /* 0x000fe20003f35000 */
[----:B------:R-:W-:Y:S01]  /*aff0*/  IMAD R132, R2, c[0x0][0x4e8], R11 ;  /* 0x00013a0002847a24 */ /* 0x000fe200078e020b */
[----:B------:R-:W-:-:S02]  /*b000*/  MOV R2, RZ ;  /* 0x000000ff00027202 */ /* 0x000fc40000000f00 */
[----:B------:R-:W-:Y:S02]  /*b010*/  IADD3 R27, R19, R26, RZ ;  /* 0x0000001a131b7210 */ /* 0x000fe40007ffe0ff */
[----:B------:R-:W-:Y:S02]  /*b020*/  MOV R26, R18 ;  /* 0x00000012001a7202 */ /* 0x000fe40000000f00 */
[----:B------:R-:W2:Y:S01]  /*b030*/  @P2 MUFU.RCP R2, R8 ;  /* 0x0000000800022308 */ /* 0x000ea20000001000 */
[----:B------:R-:W-:-:S07]  /*b040*/  LEA.HI R6, R137, R9, RZ, 0x2 ;  /* 0x0000000989067211 */ /* 0x000fce00078f10ff */
[----:B------:R-:W3:Y:S01]  /*b050*/  @P5 MUFU.RCP R0, R12 ;  /* 0x0000000c00005308 */ /* 0x000ee20000001000 */
[C---:B-1----:R-:W-:Y:S01]  /*b060*/  FMUL.FTZ R151, R4.reuse, R151 ;  /* 0x0000009704977220 */ /* 0x042fe20000410000 */
[----:B------:R-:W-:Y:S01]  /*b070*/  LEA.HI R137, R137, R9, RZ, 0x5 ;  /* 0x0000000989897211 */ /* 0x000fe200078f28ff */
[C---:B------:R-:W-:Y:S01]  /*b080*/  FMUL.FTZ R150, R4.reuse, R150 ;  /* 0x0000009604967220 */ /* 0x040fe20000410000 */
[----:B------:R-:W-:Y:S01]  /*b090*/  IADD3 R15, R21, R14, RZ ;  /* 0x0000000e150f7210 */ /* 0x000fe20007ffe0ff */
[----:B------:R-:W-:Y:S01]  /*b0a0*/  FMUL.FTZ R155, R4, R155 ;  /* 0x0000009b049b7220 */ /* 0x000fe20000410000 */
[----:B------:R-:W-:Y:S01]  /*b0b0*/  LOP3.LUT R5, R137, 0xffffffe0, RZ, 0xc0, !PT ;  /* 0xffffffe089057812 */ /* 0x000fe200078ec0ff */
[----:B--2---:R-:W-:Y:S01]  /*b0c0*/  FMUL.FTZ R39, R2, R92 ;  /* 0x0000005c02277220 */ /* 0x004fe20000410000 */
[----:B------:R-:W-:Y:S01]  /*b0d0*/  LOP3.LUT R17, R6, 0xfffffffc, RZ, 0xc0, !PT ;  /* 0xfffffffc06117812 */ /* 0x000fe200078ec0ff */
[----:B------:R-:W2:Y:S01]  /*b0e0*/  LDL.LU R92, [R1+0x4c] ;  /* 0x00004c00015c7983 */ /* 0x000ea20000300800 */
[----:B------:R-:W-:Y:S01]  /*b0f0*/  FMUL.FTZ R89, R2, R89 ;  /* 0x0000005902597220 */ /* 0x000fe20000410000 */
[----:B------:R-:W-:Y:S01]  /*b100*/  IADD3 R5, -R5, R9, RZ ;  /* 0x0000000905057210 */ /* 0x000fe20007ffe1ff */
[----:B---3--:R-:W-:-:S03]  /*b110*/  FMUL.FTZ R149, R0, R149 ;  /* 0x0000009500957220 */ /* 0x008fc60000410000 */
[----:B------:R-:W-:Y:S01]  /*b120*/  LOP3.LUT P3, RZ, R5, 0x3, RZ, 0xc0, !PT ;  /* 0x0000000305ff7812 */ /* 0x000fe2000786c0ff */
        /* <DEDUP_REMOVED lines=16> */
[C---:B------:R-:W-:Y:S01]  /*b230*/  FMUL.FTZ R53, R0.reuse, R68 ;  /* 0x0000004400357220 */ /* 0x040fe20000410000 */
[----:B------:R-:W-:Y:S01]  /*b240*/  MOV R14, R20 ;  /* 0x00000014000e7202 */ /* 0x000fe20000000f00 */
        /* <DEDUP_REMOVED lines=28> */
[----:B------:R-:W-:Y:S01]  /*b410*/  @P2 MUFU.LG2 R8, R8 ;  /* 0x0000000800082308 */ /* 0x000fe20000000c00 */
[C---:B------:R-:W-:Y:S01]  /*b420*/  FMUL.FTZ R49, R0.reuse, R80 ;  /* 0x0000005000317220 */ /* 0x040fe20000410000 */
[----:B------:R-:W-:Y:S01]  /*b430*/  IADD3 R17, -R17, R9, RZ ;  /* 0x0000000911117210 */ /* 0x000fe20007ffe1ff */
        /* <DEDUP_REMOVED lines=12> */
[----:B------:R-:W-:Y:S01]  /*b500*/  MOV R0, RZ ;  /* 0x000000ff00007202 */ /* 0x000fe20000000f00 */
[----:B------:R-:W-:Y:S02]  /*b510*/  FMUL.FTZ R43, R2, R88 ;  /* 0x00000058022b7220 */ /* 0x000fe40000410000 */
[----:B------:R1:W5:Y:S03]  /*b520*/  LDL R88, [R1+0x10] ;  /* 0x0000100001587983 */ /* 0x0003660000100800 */
[----:B------:R-:W3:Y:S01]  /*b530*/  @P1 MUFU.RCP R0, R7 ;  /* 0x0000000700001308 */ /* 0x000ee20000001000 */
[----:B------:R-:W-:-:S02]  /*b540*/  F2FP.PACK_AB R43, R89, R43 ;  /* 0x0000002b592b723e */ /* 0x000fc400000000ff */
[----:B------:R-:W4:Y:S01]  /*b550*/  LDL R89, [R1+0x50] ;  /* 0x0000500001597983 */ /* 0x000f220000100800 */
[C---:B---3--:R-:W-:Y:S02]  /*b560*/  FMUL.FTZ R91, R0.reuse, R91 ;  /* 0x0000005b005b7220 */ /* 0x048fe40000410000 */
[----:B------:R-:W-:-:S05]  /*b570*/  FMUL.FTZ R42, R0, R90 ;  /* 0x0000005a002a7220 */ /* 0x000fca0000410000 */
[----:B------:R-:W-:Y:S02]  /*b580*/  F2FP.PACK_AB R42, R91, R42 ;  /* 0x0000002a5b2a723e */ /* 0x000fe400000000ff */
[----:B------:R1:W5:Y:S01]  /*b590*/  LDL.64 R90, [R1+0x18] ;  /* 0x00001800015a7983 */ /* 0x0003620000100a00 */
[C---:B------:R-:W-:Y:S02]  /*b5a0*/  FMUL.FTZ R80, R4.reuse, R102 ;  /* 0x0000006604507220 */ /* 0x040fe40000410000 */
[----:B------:R-:W-:Y:S02]  /*b5b0*/  FMUL.FTZ R68, R4, R130 ;  /* 0x0000008204447220 */ /* 0x000fe40000410000 */
[----:B------:R-:W3:Y:S01]  /*b5c0*/  S2R R4, SR_CTAID.Z ;  /* 0x0000000000047919 */ /* 0x000ee20000002700 */
[C---:B------:R-:W-:Y:S01]  /*b5d0*/  FMUL.FTZ R145, R2.reuse, R145 ;  /* 0x0000009102917220 */ /* 0x040fe20000410000 */
[----:B------:R-:W-:Y:S01]  /*b5e0*/  SHF.R.S32.HI R5, RZ, 0x2, R6 ;  /* 0x00000002ff057819 */ /* 0x000fe20000011406 */
        /* <DEDUP_REMOVED lines=28> */
[----:B------:R-:W-:Y:S01]  /*b7b0*/  SHF.R.S32.HI R2, RZ, 0x1f, R6 ;  /* 0x0000001fff027819 */ /* 0x000fe20000011406 */
[----:B------:R-:W1:Y:S01]  /*b7c0*/  @P1 MUFU.LG2 R7, R7 ;  /* 0x0000000700071308 */ /* 0x000e620000000c00 */
[----:B---3--:R-:W-:Y:S02]  /*b7d0*/  SHF.R.S32.HI R6, RZ, 0x1f, R4 ;  /* 0x0000001fff067819 */ /* 0x008fe40000011404 */
[----:B------:R-:W-:-:S03]  /*b7e0*/  LEA.HI R2, R2, R5, RZ, 0x3 ;  /* 0x0000000502027211 */ /* 0x000fc600078f18ff */
[----:B------:R-:W-:Y:S01]  /*b7f0*/  IMAD R86, R6, c[0x0][0x498], RZ ;  /* 0x0001260006567a24 */ /* 0x000fe200078e02ff */
[----:B------:R-:W-:Y:S01]  /*b800*/  LOP3.LUT R2, R2, 0xfffffff8, RZ, 0xc0, !PT ;  /* 0xfffffff802027812 */ /* 0x000fe200078ec0ff */
[----:B------:R-:W-:Y:S02]  /*b810*/  IMAD R85, R6, c[0x0][0x3f0], RZ ;  /* 0x0000fc0006557a24 */ /* 0x000fe400078e02ff */
[C---:B------:R-:W-:Y:S01]  /*b820*/  FMUL.FTZ R50, R0.reuse, R74 ;  /* 0x0000004a00327220 */ /* 0x040fe20000410000 */
[----:B------:R-:W-:Y:S01]  /*b830*/  IADD3 R5, R5, -R2, RZ ;  /* 0x8000000205057210 */ /* 0x000fe20007ffe0ff */
[C---:B------:R-:W-:Y:S01]  /*b840*/  FMUL.FTZ R46, R0.reuse, R78 ;  /* 0x0000004e002e7220 */ /* 0x040fe20000410000 */
[----:B------:R-:W-:Y:S01]  /*b850*/  @P4 MOV R2, 0x3f317218 ;  /* 0x3f31721800024802 */ /* 0x000fe20000000f00 */
        /* <DEDUP_REMOVED lines=27> */
[----:B------:R-:W-:Y:S01]  /*ba10*/  FMUL.FTZ R66, R0, R126 ;  /* 0x0000007e00427220 */ /* 0x000fe20000410000 */
[----:B------:R-:W-:Y:S01]  /*ba20*/  @P2 MOV R0, 0x3f317218 ;  /* 0x3f31721800002802 */ /* 0x000fe20000000f00 */
[C---:B------:R-:W-:Y:S02]  /*ba30*/  IMAD R86, R4.reuse, c[0x0][0x49c], R86 ;  /* 0x0001270004567a24 */ /* 0x040fe400078e0256 */
[C---:B------:R-:W-:Y:S02]  /*ba40*/  IMAD R85, R4.reuse, c[0x0][0x3f4], R85 ;  /* 0x0000fd0004557a24 */ /* 0x040fe400078e0255 */
[----:B------:R-:W-:Y:S01]  /*ba50*/  IMAD.WIDE.U32 R26, R4, c[0x0][0x498], R26 ;  /* 0x00012600041a7a25 */ /* 0x000fe200078e001a */
[----:B------:R-:W-:-:S03]  /*ba60*/  @P1 MOV R9, 0x3f317218 ;  /* 0x3f31721800091802 */ /* 0x000fc60000000f00 */
[----:B------:R-:W-:Y:S01]  /*ba70*/  IMAD.WIDE.U32 R14, R4, c[0x0][0x3f0], R14 ;  /* 0x0000fc00040e7a25 */ /* 0x000fe200078e000e */
[----:B------:R-:W-:-:S03]  /*ba80*/  @P5 MOV R4, 0x3f317218 ;  /* 0x3f31721800045802 */ /* 0x000fc60000000f00 */
[----:B------:R-:W-:Y:S02]  /*ba90*/  @P4 FMUL.FTZ R6, R2, c[0x0][0x2d0] ;  /* 0x0000b40002064a20 */ /* 0x000fe40000410000 */
[----:B------:R-:W-:Y:S02]  /*baa0*/  @P5 FMUL.FTZ R11, R4, c[0x0][0x2d0] ;  /* 0x0000b400040b5a20 */ /* 0x000fe40000410000 */
[----:B------:R-:W-:Y:S02]  /*bab0*/  @P2 FMUL.FTZ R2, R0, c[0x0][0x2d0] ;  /* 0x0000b40000022a20 */ /* 0x000fe40000410000 */
[----:B-1----:R-:W-:Y:S02]  /*bac0*/  @P1 FMUL.FTZ R4, R7, 0.69314718246459960938 ;  /* 0x3f31721807041820 */ /* 0x002fe40000410000 */
[----:B------:R-:W-:Y:S01]  /*bad0*/  @P1 FMUL.FTZ R0, R9, c[0x0][0x2d0] ;  /* 0x0000b40009001a20 */ /* 0x000fe20000410000 */
[----:B------:R-:W-:Y:S01]  /*bae0*/  MOV R83, 0xff800000 ;  /* 0xff80000000537802 */ /* 0x000fe20000000f00 */
[----:B------:R-:W-:-:S02]  /*baf0*/  @P2 FMUL.FTZ R8, R8, 0.69314718246459960938 ;  /* 0x3f31721808082820 */ /* 0x000fc40000410000 */
[----:B------:R-:W-:Y:S01]  /*bb00*/  @P1 FFMA.FTZ R83, R0, R3, R4 ;  /* 0x0000000300531223 */ /* 0x000fe20000010004 */
[----:B------:R-:W-:Y:S01]  /*bb10*/  SHF.R.S32.HI R0, RZ, 0x5, R137 ;  /* 0x00000005ff007819 */ /* 0x000fe20000011489 */
[----:B------:R-:W1:Y:S01]  /*bb20*/  @P4 MUFU.LG2 R10, R10 ;  /* 0x0000000a000a4308 */ /* 0x000e620000000c00 */
[----:B------:R-:W-:Y:S01]  /*bb30*/  MOV R84, 0xff800000 ;  /* 0xff80000000547802 */ /* 0x000fe20000000f00 */
[----:B------:R-:W-:Y:S01]  /*bb40*/  @P2 FFMA.FTZ R84, R2, R134, R8 ;  /* 0x0000008602542223 */ /* 0x000fe20000010008 */
[----:B------:R-:W-:Y:S02]  /*bb50*/  SHF.R.S32.HI R2, RZ, 0x1f, R0 ;  /* 0x0000001fff027819 */ /* 0x000fe40000011400 */
[----:B------:R-:W-:Y:S02]  /*bb60*/  LEA.HI R4, R17, R17, RZ, 0x1 ;  /* 0x0000001111047211 */ /* 0x000fe400078f08ff */
[----:B------:R-:W-:-:S04]  /*bb70*/  LEA.HI R2, R2, R0, RZ, 0x2 ;  /* 0x0000000002027211 */ /* 0x000fc800078f10ff */
[----:B------:R-:W-:Y:S02]  /*bb80*/  LOP3.LUT R3, R2, 0xffffffc, RZ, 0xc0, !PT ;  /* 0x0ffffffc02037812 */ /* 0x000fe400078ec0ff */
[----:B------:R-:W-:Y:S02]  /*bb90*/  LOP3.LUT R2, R4, 0x1ffffffe, RZ, 0xc0, !PT ;  /* 0x1ffffffe04027812 */ /* 0x000fe400078ec0ff */
[----:B------:R-:W-:Y:S01]  /*bba0*/  F2FP.PACK_AB R44, R87, R44 ;  /* 0x0000002c572c723e */ /* 0x000fe200000000ff */
[----:B-1----:R-:W-:Y:S01]  /*bbb0*/  @P4 FMUL.FTZ R10, R10, 0.69314718246459960938 ;  /* 0x3f3172180a0a4820 */ /* 0x002fe20000410000 */
[----:B------:R-:W1:Y:S01]  /*bbc0*/  S2R R87, SR_CTAID.X ;  /* 0x0000000000577919 */ /* 0x000e620000002500 */
[----:B------:R-:W-:Y:S02]  /*bbd0*/  IADD3 R8, R17, -R2, RZ ;  /* 0x8000000211087210 */ /* 0x000fe40007ffe0ff */
[----:B------:R-:W-:Y:S02]  /*bbe0*/  IADD3 R9, R0, -R3, RZ ;  /* 0x8000000300097210 */ /* 0x000fe40007ffe0ff */
[----:B------:R-:W-:-:S02]  /*bbf0*/  LOP3.LUT R2, R5, 0x1, RZ, 0xc0, !PT ;  /* 0x0000000105027812 */ /* 0x000fc400078ec0ff */
[C---:B------:R-:W-:Y:S02]  /*bc00*/  SHF.L.U32 R3, R5.reuse, 0x6, RZ ;  /* 0x0000000605037819 */ /* 0x040fe400000006ff */
[----:B------:R-:W-:Y:S01]  /*bc10*/  MOV R81, 0xff800000 ;  /* 0xff80000000517802 */ /* 0x000fe20000000f00 */
[----:B------:R-:W-:Y:S01]  /*bc20*/  @P4 FFMA.FTZ R81, R6, R135, R10 ;  /* 0x0000008706514223 */ /* 0x000fe2000001000a */
[----:B------:R-:W-:Y:S02]  /*bc30*/  R2P PR, R5, 0x6 ;  /* 0x0000000605007804 */ /* 0x000fe40000000000 */
[----:B------:R-:W-:Y:S02]  /*bc40*/  ISETP.NE.U32.AND P4, PT, R2, 0x1, PT ;  /* 0x000000010200780c */ /* 0x000fe40003f85070 */
[----:B------:R-:W-:Y:S02]  /*bc50*/  LOP3.LUT R2, R3, 0x1c0, RZ, 0xc0, !PT ;  /* 0x000001c003027812 */ /* 0x000fe400078ec0ff */
[----:B------:R-:W-:-:S02]  /*bc60*/  LEA R10, R0, R17, 0x9 ;  /* 0x00000011000a7211 */ /* 0x000fc400078e48ff */
[----:B------:R-:W-:Y:S02]  /*bc70*/  SHF.L.U32 R0, R4, 0x5, RZ ;  /* 0x0000000504007819 */ /* 0x000fe400000006ff */
[----:B------:R-:W-:Y:S01]  /*bc80*/  LEA.HI R7, R2, R2, RZ, 0x1d ;  /* 0x0000000202077211 */ /* 0x000fe200078fe8ff */
[----:B------:R-:W3:Y:S01]  /*bc90*/  @P5 MUFU.LG2 R12, R12 ;  /* 0x0000000c000c5308 */ /* 0x000ee20000000c00 */
[----:B------:R-:W-:Y:S02]  /*bca0*/  SHF.R.S32.HI R5, RZ, 0x2, R139 ;  /* 0x00000002ff057819 */ /* 0x000fe4000001148b */
[----:B------:R-:W-:Y:S02]  /*bcb0*/  SHF.R.S32.HI R6, RZ, 0x1f, R16 ;  /* 0x0000001fff067819 */ /* 0x000fe40000011410 */
[----:B------:R-:W-:Y:S02]  /*bcc0*/  LOP3.LUT R4, R0, 0xffffffc0, RZ, 0xc0, !PT ;  /* 0xffffffc000047812 */ /* 0x000fe400078ec0ff */
[----:B------:R-:W-:-:S02]  /*bcd0*/  LEA R7, R10, R7, 0x1 ;  /* 0x000000070a077211 */ /* 0x000fc400078e08ff */
[----:B------:R-:W-:Y:S01]  /*bce0*/  LEA R0, R9, R5, 0x4 ;  /* 0x0000000509007211 */ /* 0x000fe200078e20ff */
[----:B------:R-:W-:Y:S01]  /*bcf0*/  IMAD R5, R6, c[0x0][0x3e0], RZ ;  /* 0x0000f80006057a24 */ /* 0x000fe200078e02ff */
[----:B------:R-:W-:Y:S02]  /*bd00*/  LEA R4, R8, R4, 0x3 ;  /* 0x0000000408047211 */ /* 0x000fe400078e18ff */
[----:B------:R-:W-:Y:S01]  /*bd10*/  SHF.L.U32 R7, R7, 0x1, RZ ;  /* 0x0000000107077819 */ /* 0x000fe200000006ff */
[----:B------:R-:W-:Y:S01]  /*bd20*/  IMAD R9, R16, c[0x0][0x3e4], R5 ;  /* 0x0000f90010097a24 */ /* 0x000fe200078e0205 */
[----:B------:R-:W-:Y:S02]  /*bd30*/  IADD3 R6, R0, R4, RZ ;  /* 0x0000000400067210 */ /* 0x000fe40007ffe0ff */
[----:B------:R-:W-:Y:S02]  /*bd40*/  IADD3 R5, R7, 0x80, RZ ;  /* 0x0000008007057810 */ /* 0x000fe40007ffe0ff */
[----:B-1----:R-:W-:-:S02]  /*bd50*/  LEA R0, R87, R0, 0x7 ;  /* 0x0000000057007211 */ /* 0x002fc400078e38ff */
[----:B------:R-:W-:Y:S01]  /*bd60*/  IADD3 R3, R15, R85, RZ ;  /* 0x000000550f037210 */ /* 0x000fe20007ffe0ff */
[----:B------:R-:W-:Y:S01]  /*bd70*/  IMAD R85, R138, c[0x0][0x388], RZ ;  /* 0x0000e2008a557a24 */ /* 0x000fe200078e02ff */
[----:B------:R-:W-:Y:S02]  /*bd80*/  IADD3 R8, R7, 0x70, RZ ;  /* 0x0000007007087810 */ /* 0x000fe40007ffe0ff */
[----:B------:R-:W-:Y:S01]  /*bd90*/  @P4 IADD3 R8, R5, 0x10, RZ ;  /* 0x0000001005084810 */ /* 0x000fe20007ffe0ff */
[----:B---3--:R-:W-:Y:S01]  /*bda0*/  @P5 FMUL.FTZ R12, R12, 0.69314718246459960938 ;  /* 0x3f3172180c0c5820 */ /* 0x008fe20000410000 */
[----:B------:R-:W-:Y:S02]  /*bdb0*/  LEA R6, R87, R6, 0x7 ;  /* 0x0000000657067211 */ /* 0x000fe400078e38ff */
[C---:B------:R-:W-:Y:S02]  /*bdc0*/  IADD3 R5, R0.reuse, 0x40, RZ ;  /* 0x0000004000057810 */ /* 0x040fe40007ffe0ff */
[----:B------:R-:W-:-:S02]  /*bdd0*/  IADD3 R4, R0, 0x8, RZ ;  /* 0x0000000800047810 */ /* 0x000fc40007ffe0ff */
[----:B------:R-:W-:Y:S02]  /*bde0*/  MOV R2, R14 ;  /* 0x0000000e00027202 */ /* 0x000fe40000000f00 */
[----:B------:R-:W-:Y:S01]  /*bdf0*/  MOV R82, 0xff800000 ;  /* 0xff80000000527802 */ /* 0x000fe20000000f00 */
[----:B------:R-:W-:Y:S01]  /*be00*/  @P5 FFMA.FTZ R82, R11, R136, R12 ;  /* 0x000000880b525223 */ /* 0x000fe2000001000c */
[-C--:B------:R-:W-:Y:S01]  /*be10*/  ISETP.GE.OR P4, PT, R5, R85.reuse, P3 ;  /* 0x000000550500720c */ /* 0x080fe20001f86670 */
[----:B------:R-:W-:Y:S01]  /*be20*/  @P0 IMAD.HI.U32 R5, R6, c[0x0][0x4ec], RZ ;  /* 0x00013b0006050a27 */ /* 0x000fe200078e00ff */
[-C--:B------:R-:W-:Y:S02]  /*be30*/  ISETP.GE.OR P5, PT, R4, R85.reuse, P3 ;  /* 0x000000550400720c */ /* 0x080fe40001fa6670 */
[----:B------:R-:W-:Y:S01]  /*be40*/  IADD3 R4, R0, 0x48, RZ ;  /* 0x0000004800047810 */ /* 0x000fe20007ffe0ff */
[----:B------:R-:W-:Y:S01]  /*be50*/  IMAD.WIDE.U32 R2, R16, c[0x0][0x3e0], R2 ;  /* 0x0000f80010027a25 */ /* 0x000fe200078e0002 */
[----:B------:R-:W-:-:S02]  /*be60*/  ISETP.GE.OR P6, PT, R0, R85, P3 ;  /* 0x000000550000720c */ /* 0x000fc40001fc6670 */
[----:B------:R-:W-:Y:S02]  /*be70*/  MOV R0, R6 ;  /* 0x0000000600007202 */ /* 0x000fe40000000f00 */
[----:B------:R-:W-:Y:S02]  /*be80*/  @P0 SHF.R.U32.HI R0, RZ, c[0x0][0x4f0], R5 ;  /* 0x00013c00ff000a19 */ /* 0x000fe40000011605 */
[----:B------:R-:W-:Y:S02]  /*be90*/  ISETP.GE.OR P3, PT, R4, R85, P3 ;  /* 0x000000550400720c */ /* 0x000fe40001f66670 */
[----:B------:R-:W-:Y:S02]  /*bea0*/  SHF.R.S32.HI R4, RZ, 0x1f, R132 ;  /* 0x0000001fff047819 */ /* 0x000fe40000011484 */
[----:B------:R-:W-:Y:S02]  /*beb0*/  IADD3 R3, R3, R9, RZ ;  /* 0x0000000903037210 */ /* 0x000fe40007ffe0ff */
[----:B------:R-:W-:Y:S01]  /*bec0*/  IADD3 R9, -R0, RZ, RZ ;  /* 0x000000ff00097210 */ /* 0x000fe20007ffe1ff */
[----:B------:R-:W-:Y:S01]  /*bed0*/  IMAD R5, R4, c[0x0][0x3d8], RZ ;  /* 0x0000f60004057a24 */ /* 0x000fe200078e02ff */
[----:B------:R-:W-:Y:S01]  /*bee0*/  SHF.R.S32.HI R10, RZ, 0x1f, R0 ;  /* 0x0000001fff0a7819 */ /* 0x000fe20000011400 */
[----:B------:R-:W-:Y:S01]  /*bef0*/  IMAD.WIDE.U32 R16, R132, c[0x0][0x3d8], R2 ;  /* 0x0000f60084107a25 */ /* 0x000fe200078e0002 */
[----:B------:R-:W-:-:S02]  /*bf00*/  IADD3 R4, P0, R0, R26, RZ ;  /* 0x0000001a00047210 */ /* 0x000fc40007f1e0ff */
[----:B------:R-:W-:Y:S01]  /*bf10*/  MOV R2, 0x20 ;  /* 0x0000002000027802 */ /* 0x000fe20000000f00 */
[----:B------:R-:W-:Y:S01]  /*bf20*/  IMAD R0, R9, c[0x0][0x4e8], R6 ;  /* 0x00013a0009007a24 */ /* 0x000fe200078e0206 */
[----:B------:R-:W-:Y:S02]  /*bf30*/  F2FP.PACK_AB R11, R151, R150 ;  /* 0x00000096970b723e */ /* 0x000fe400000000ff */
[----:B------:R-:W-:Y:S02]  /*bf40*/  SEL R9, R2, 0xffffffe0, !P1 ;  /* 0xffffffe002097807 */ /* 0x000fe40004800000 */
[----:B------:R-:W-:Y:S01]  /*bf50*/  SHF.R.S32.HI R2, RZ, 0x1f, R0 ;  /* 0x0000001fff027819 */ /* 0x000fe20000011400 */
[----:B------:R1:W-:Y:S01]  /*bf60*/  STS [R7+0x480], R11 ;  /* 0x0004800b07007388 */ /* 0x0003e20000000800 */
[----:B------:R-:W-:Y:S02]  /*bf70*/  F2FP.PACK_AB R12, R149, R148 ;  /* 0x00000094950c723e */ /* 0x000fe400000000ff */
[----:B------:R-:W-:-:S02]  /*bf80*/  F2FP.PACK_AB R13, R153, R13 ;  /* 0x0000000d990d723e */ /* 0x000fc400000000ff */
[----:B------:R-:W-:Y:S02]  /*bf90*/  F2FP.PACK_AB R18, R155, R18 ;  /* 0x000000129b12723e */ /* 0x000fe400000000ff */
[----:B------:R-:W-:Y:S02]  /*bfa0*/  F2FP.PACK_AB R19, R145, R19 ;  /* 0x000000139113723e */ /* 0x000fe400000000ff */
[----:B------:R-:W-:Y:S02]  /*bfb0*/  F2FP.PACK_AB R22, R147, R22 ;  /* 0x000000169316723e */ /* 0x000fe400000000ff */
[----:B------:R-:W-:Y:S02]  /*bfc0*/  IADD3 R6, R7, R9, RZ ;  /* 0x0000000907067210 */ /* 0x000fe40007ffe0ff */
[----:B------:R-:W-:Y:S01]  /*bfd0*/  F2FP.PACK_AB R21, R157, R21 ;  /* 0x000000159d15723e */ /* 0x000fe200000000ff */
[----:B-1----:R-:W-:Y:S01]  /*bfe0*/  IMAD R11, R132, c[0x0][0x3dc], R5 ;  /* 0x0000f700840b7a24 */ /* 0x002fe200078e0205 */
[----:B------:R-:W-:Y:S01]  /*bff0*/  IADD3.X R5, R10, R27, R86, P0, !PT ;  /* 0x0000001b0a057210 */ /* 0x000fe200007fe456 */
[----:B------:R-:W-:-:S04]  /*c000*/  IMAD R10, R2, c[0x0][0x488], RZ ;  /* 0x00012200020a7a24 */ /* 0x000fc800078e02ff */
[----:B------:R-:W-:Y:S01]  /*c010*/  IMAD.WIDE.U32 R2, R0, c[0x0][0x488], R4 ;  /* 0x0001220000027a25 */ /* 0x000fe200078e0004 */
[----:B------:R-:W-:-:S03]  /*c020*/  MOV R5, 0x40 ;  /* 0x0000004000057802 */ /* 0x000fc60000000f00 */
[----:B------:R-:W-:Y:S01]  /*c030*/  IMAD R0, R0, c[0x0][0x48c], R10 ;  /* 0x0001230000007a24 */ /* 0x000fe200078e020a */
[----:B------:R-:W-:Y:S02]  /*c040*/  IADD3 R4, R9, R8, RZ ;  /* 0x0000000809047210 */ /* 0x000fe40007ffe0ff */
[----:B------:R-:W-:Y:S02]  /*c050*/  F2FP.PACK_AB R20, R159, R20 ;  /* 0x000000149f14723e */ /* 0x000fe400000000ff */
[----:B------:R-:W-:Y:S02]  /*c060*/  LEA R10, P0, R2, c[0x0][0x450], 0x2 ;  /* 0x00011400020a7a11 */ /* 0x000fe400078010ff */
[----:B------:R-:W-:Y:S01]  /*c070*/  IADD3 R9, R3, R0, RZ ;  /* 0x0000000003097210 */ /* 0x000fe20007ffe0ff */
[----:B------:R-:W-:Y:S01]  /*c080*/  STS [R7+0x80], R12 ;  /* 0x0000800c07007388 */ /* 0x000fe20000000800 */
[----:B------:R-:W-:Y:S02]  /*c090*/  F2FP.PACK_AB R23, R165, R23 ;  /* 0x00000017a517723e */ /* 0x000fe400000000ff */
[----:B------:R-:W-:-:S02]  /*c0a0*/  F2FP.PACK_AB R24, R167, R24 ;  /* 0x00000018a718723e */ /* 0x000fc400000000ff */
[----:B------:R-:W-:Y:S01]  /*c0b0*/  SEL R3, R5, 0xffffffc0, !P2 ;  /* 0xffffffc005037807 */ /* 0x000fe20005000000 */
[----:B------:R-:W-:Y:S01]  /*c0c0*/  STS [R8], R13 ;  /* 0x0000000d08007388 */ /* 0x000fe20000000800 */
        /* <DEDUP_REMOVED lines=8> */
[----:B------:R-:W-:Y:S01]  /*c150*/  STS [R7+0x2480], R22 ;  /* 0x0024801607007388 */ /* 0x000fe20000000800 */
[----:B------:R-:W-:Y:S02]  /*c160*/  LEA.HI.X R9, R2, c[0x0][0x454], R9, 0x2, P0 ;  /* 0x0001150002097a11 */ /* 0x000fe400000f1409 */
[----:B------:R-:W-:Y:S01]  /*c170*/  F2FP.PACK_AB R35, R181, R35 ;  /* 0x00000023b523723e */ /* 0x000fe200000000ff */
[----:B------:R-:W-:Y:S01]  /*c180*/  STS [R8+0x2000], R21 ;  /* 0x0020001508007388 */ /* 0x000fe20000000800 */
[----:B------:R-:W-:Y:S02]  /*c190*/  F2FP.PACK_AB R34, R183, R34 ;  /* 0x00000022b722723e */ /* 0x000fe400000000ff */
[----:B------:R-:W-:Y:S01]  /*c1a0*/  IADD3 R2, R7, R3, RZ ;  /* 0x0000000307027210 */ /* 0x000fe20007ffe0ff */
[----:B------:R-:W-:Y:S01]  /*c1b0*/  STS [R8+0x2400], R20 ;  /* 0x0024001408007388 */ /* 0x000fe20000000800 */
[----:B------:R-:W-:-:S02]  /*c1c0*/  F2FP.PACK_AB R32, R185, R32 ;  /* 0x00000020b920723e */ /* 0x000fc400000000ff */
[----:B------:R-:W-:Y:S01]  /*c1d0*/  F2FP.PACK_AB R31, R187, R31 ;  /* 0x0000001fbb1f723e */ /* 0x000fe200000000ff */
[----:B------:R-:W-:Y:S01]  /*c1e0*/  STS [R6+0x80], R23 ;  /* 0x0000801706007388 */ /* 0x000fe20000000800 */
[----:B------:R-:W-:Y:S02]  /*c1f0*/  IADD3 R5, R3, R8, RZ ;  /* 0x0000000803057210 */ /* 0x000fe40007ffe0ff */
[----:B------:R-:W-:Y:S01]  /*c200*/  F2FP.PACK_AB R33, R177, R33 ;  /* 0x00000021b121723e */ /* 0x000fe200000000ff */
[----:B------:R-:W-:Y:S01]  /*c210*/  STS [R6+0x480], R24 ;  /* 0x0004801806007388 */ /* 0x000fe20000000800 */
[----:B------:R-:W-:Y:S02]  /*c220*/  F2FP.PACK_AB R38, R179, R38 ;  /* 0x00000026b326723e */ /* 0x000fe400000000ff */
[----:B------:R-:W-:Y:S01]  /*c230*/  F2FP.PACK_AB R63, R189, R63 ;  /* 0x0000003fbd3f723e */ /* 0x000fe200000000ff */
[----:B------:R-:W-:Y:S01]  /*c240*/  STS [R4], R25 ;  /* 0x0000001904007388 */ /* 0x000fe20000000800 */
[----:B------:R-:W-:-:S03]  /*c250*/  F2FP.PACK_AB R62, R191, R62 ;  /* 0x0000003ebf3e723e */ /* 0x000fc600000000ff */
[----:B------:R-:W-:Y:S01]  /*c260*/  STS [R4+0x400], R28 ;  /* 0x0004001c04007388 */ /* 0x000fe20000000800 */
[----:B------:R-:W-:Y:S02]  /*c270*/  F2FP.PACK_AB R61, R197, R61 ;  /* 0x0000003dc53d723e */ /* 0x000fe400000000ff */
[----:B------:R-:W-:Y:S01]  /*c280*/  F2FP.PACK_AB R60, R199, R60 ;  /* 0x0000003cc73c723e */ /* 0x000fe200000000ff */
[----:B------:R-:W-:Y:S01]  /*c290*/  STS [R6+0x2080], R29 ;  /* 0x0020801d06007388 */ /* 0x000fe20000000800 */
[----:B------:R-:W-:-:S03]  /*c2a0*/  IADD3 R0, R3, R6, RZ ;  /* 0x0000000603007210 */ /* 0x000fc60007ffe0ff */
        /* <DEDUP_REMOVED lines=88> */
[----:B------:R-:W1:Y:S04]  /*c830*/  SHFL.IDX PT, R15, R9, RZ, 0x1c1f ;  /* 0x001c1fff090f7589 */ /* 0x000e6800000e0000 */
[----:B------:R-:W-:Y:S06]  /*c840*/  BAR.SYNC.DEFER_BLOCKING 0x1, 0x80 ;  /* 0x0042000000007b1d */ /* 0x000fec0000010000 */
[----:B------:R-:W-:Y:S04]  /*c850*/  SHFL.IDX PT, R6, R10, 0x1, 0x1c1f ;  /* 0x003c1f000a067f89 */ /* 0x000fe800000e0000 */
[----:B------:R-:W3:Y:S04]  /*c860*/  SHFL.IDX PT, R7, R9, 0x1, 0x1c1f ;  /* 0x003c1f0009077f89 */ /* 0x000ee800000e0000 */
[----:B------:R-:W-:Y:S04]  /*c870*/  SHFL.IDX PT, R12, R10, 0x2, 0x1c1f ;  /* 0x005c1f000a0c7f89 */ /* 0x000fe800000e0000 */
[----:B------:R-:W4:Y:S04]  /*c880*/  SHFL.IDX PT, R13, R9, 0x2, 0x1c1f ;  /* 0x005c1f00090d7f89 */ /* 0x000f2800000e0000 */
[----:B------:R-:W-:Y:S04]  /*c890*/  SHFL.IDX PT, R8, R10, 0x3, 0x1c1f ;  /* 0x007c1f000a087f89 */ /* 0x000fe800000e0000 */
[----:B------:R-:W4:Y:S01]  /*c8a0*/  SHFL.IDX PT, R9, R9, 0x3, 0x1c1f ;  /* 0x007c1f0009097f89 */ /* 0x000f2200000e0000 */
[----:B--2---:R-:W-:-:S03]  /*c8b0*/  SHF.L.U32 R4, R92, 0x1, RZ ;  /* 0x000000015c047819 */ /* 0x004fc600000006ff */
[----:B-1----:R-:W-:Y:S04]  /*c8c0*/  @!P6 ST.E [R14.64], R82 ;  /* 0x000000520e00e985 */ /* 0x002fe8000c101916 */
[----:B---3--:R1:W-:Y:S04]  /*c8d0*/  @!P5 ST.E [R6.64], R81 ;  /* 0x000000510600d985 */ /* 0x0083e8000c101916 */
[----:B----4-:R2:W-:Y:S04]  /*c8e0*/  @!P4 ST.E [R12.64], R84 ;  /* 0x000000540c00c985 */ /* 0x0105e8000c101916 */
[----:B------:R2:W-:Y:S04]  /*c8f0*/  @!P3 ST.E [R8.64], R83 ;  /* 0x000000530800b985 */ /* 0x0005e8000c101916 */
[----:B------:R2:W3:Y:S04]  /*c900*/  LDS.128 R24, [R4+0x880] ;  /* 0x0008800004187984 */ /* 0x0004e80000000c00 */
[----:B------:R2:W4:Y:S04]  /*c910*/  LDS.128 R32, [R4+0x1080] ;  /* 0x0010800004207984 */ /* 0x0005280000000c00 */
[----:B------:R2:W1:Y:S04]  /*c920*/  LDS.128 R40, [R4+0x1880] ;  /* 0x0018800004287984 */ /* 0x0004680000000c00 */
[----:B------:R2:W1:Y:S04]  /*c930*/  LDS.128 R48, [R4+0x2080] ;  /* 0x0020800004307984 */ /* 0x0004680000000c00 */
[----:B------:R2:W2:Y:S04]  /*c940*/  LDS.128 R56, [R4+0x2880] ;  /* 0x0028800004387984 */ /* 0x0004a80000000c00 */
        /* <DEDUP_REMOVED lines=8> */
[----:B------:R2:W2:Y:S01]  /*c9d0*/  LDS.128 R72, [R4+0x7880] ;  /* 0x0078800004487984 */ /* 0x0004a20000000c00 */
[----:B------:R-:W-:-:S02]  /*c9e0*/  IADD3 R0, R17, R11, RZ ;  /* 0x0000000b11007210 */ /* 0x000fc40007ffe0ff */
[----:B-1----:R-:W-:-:S04]  /*c9f0*/  LEA R7, P0, R16, c[0x0][0x380], 0x1 ;  /* 0x0000e00010077a11 */ /* 0x002fc800078008ff */
[----:B------:R-:W-:Y:S02]  /*ca00*/  LEA.HI.X R6, R16, c[0x0][0x384], R0, 0x1, P0 ;  /* 0x0000e10010067a11 */ /* 0x000fe400000f0c00 */
[----:B------:R-:W-:Y:S01]  /*ca10*/  ISETP.GE.AND P0, PT, R89, R85, PT ;  /* 0x000000555900720c */ /* 0x000fe20003f06270 */
[----:B------:R1:W1:Y:S01]  /*ca20*/  SHFL.IDX PT, R2, R7, RZ, 0x181f ;  /* 0x00181fff07027589 */ /* 0x00026200000e0000 */
[----:B------:R-:W-:Y:S03]  /*ca30*/  BSSY B0, `(.L_x_647) ;  /* 0x000000e000007945 */ /* 0x000fe60003800000 */
[----:B------:R1:W1:Y:S08]  /*ca40*/  SHFL.IDX PT, R3, R6, RZ, 0x181f ;  /* 0x00181fff06037589 */ /* 0x00027000000e0000 */
[----:B------:R-:W-:Y:S05]  /*ca50*/  @P0 BRA `(.L_x_648) ;  /* 0x000000b000000947 */ /* 0x000fea0003800000 */
[----:B--234-:R-:W2:Y:S01]  /*ca60*/  LDS.128 R12, [R4+0x80] ;  /* 0x00008000040c7984 */ /* 0x01cea20000000c00 */
[----:B-----5:R-:W-:-:S02]  /*ca70*/  ISETP.GE.AND P0, PT, R88, c[0x0][0x3c8], PT ;  /* 0x0000f20058007a0c */ /* 0x020fc40003f06270 */
[----:B------:R-:W-:Y:S01]  /*ca80*/  ISETP.GE.AND P1, PT, R90, c[0x0][0x3c8], PT ;  /* 0x0000f2005a007a0c */ /* 0x000fe20003f26270 */
[----:B------:R3:W4:Y:S10]  /*ca90*/  LDS.128 R8, [R4+0x4080] ;  /* 0x0040800004087984 */ /* 0x0007340000000c00 */
[----:B------:R-:W-:-:S04]  /*caa0*/  @!P0 SHF.R.S32.HI R0, RZ, 0x1f, R88 ;  /* 0x0000001fff008819 */ /* 0x000fc80000011458 */
[----:B------:R-:W-:-:S04]  /*cab0*/  @!P0 LEA.HI R0, R0, R88, RZ, 0x3 ;  /* 0x0000005800008211 */ /* 0x000fc800078f18ff */
[----:B------:R-:W-:Y:S01]  /*cac0*/  @!P0 LOP3.LUT R0, R0, 0xfffffff8, RZ, 0xc0, !PT ;  /* 0xfffffff800008812 */ /* 0x000fe200078ec0ff */
[----:B-1-3--:R-:W-:-:S04]  /*cad0*/  @!P1 IMAD.WIDE R4, R90, 0x2, R2 ;  /* 0x000000025a049825 */ /* 0x00afc800078e0202 */
[----:B------:R-:W-:Y:S01]  /*cae0*/  @!P0 IMAD.WIDE R2, R0, 0x2, R2 ;  /* 0x0000000200028825 */ /* 0x000fe200078e0202 */
[----:B--2---:R1:W-:Y:S04]  /*caf0*/  @!P1 ST.E.128 [R4.64], R12 ;  /* 0x0000000c04009985 */ /* 0x0043e8000c101d16 */
[----:B----4-:R1:W-:Y:S02]  /*cb00*/  @!P0 ST.E.128 [R2.64], R8 ;  /* 0x0000000802008985 */ /* 0x0103e4000c101d16 */
.L_x_648:
[----:B---34-:R-:W-:Y:S05]  /*cb10*/  BSYNC B0 ;  /* 0x0000000000007941 */ /* 0x018fea0003800000 */
.L_x_647:
[----:B------:R-:W-:Y:S01]  /*cb20*/  IADD3 R0, R89, 0x10, RZ ;  /* 0x0000001059007810 */ /* 0x000fe20007ffe0ff */
[----:B-1----:R1:W3:Y:S01]  /*cb30*/  SHFL.IDX PT, R3, R6, 0x1, 0x181f ;  /* 0x00381f0006037f89 */ /* 0x0022e200000e0000 */
[----:B------:R-:W-:Y:S02]  /*cb40*/  BSSY B0, `(.L_x_649) ;  /* 0x000000d000007945 */ /* 0x000fe40003800000 */
[----:B------:R-:W-:Y:S01]  /*cb50*/  ISETP.GE.AND P0, PT, R0, R85, PT ;  /* 0x000000550000720c */ /* 0x000fe20003f06270 */
[----:B------:R1:W4:-:S12]  /*cb60*/  SHFL.IDX PT, R2, R7, 0x1, 0x181f ;  /* 0x00381f0007027f89 */ /* 0x00031800000e0000 */
[----:B------:R-:W-:Y:S05]  /*cb70*/  @P0 BRA `(.L_x_650) ;  /* 0x0000009000000947 */ /* 0x000fea0003800000 */
[----:B-----5:R-:W-:Y:S02]  /*cb80*/  ISETP.GE.AND P0, PT, R88, c[0x0][0x3c8], PT ;  /* 0x0000f20058007a0c */ /* 0x020fe40003f06270 */
[----:B------:R-:W-:-:S11]  /*cb90*/  ISETP.GE.AND P1, PT, R90, c[0x0][0x3c8], PT ;  /* 0x0000f2005a007a0c */ /* 0x000fd60003f26270 */
[----:B------:R-:W-:Y:S02]  /*cba0*/  @!P0 SHF.R.S32.HI R0, RZ, 0x1f, R88 ;  /* 0x0000001fff008819 */ /* 0x000fe40000011458 */
[----:B--234-:R-:W-:Y:S02]  /*cbb0*/  @!P1 IMAD.WIDE R4, R90, 0x2, R2 ;  /* 0x000000025a049825 */ /* 0x01cfe400078e0202 */
[----:B------:R-:W-:-:S03]  /*cbc0*/  @!P0 LEA.HI R0, R0, R88, RZ, 0x3 ;  /* 0x0000005800008211 */ /* 0x000fc600078f18ff */
[----:B------:R2:W-:Y:S01]  /*cbd0*/  @!P1 ST.E.128 [R4.64], R24 ;  /* 0x0000001804009985 */ /* 0x0005e2000c101d16 */
[----:B------:R-:W-:-:S05]  /*cbe0*/  @!P0 LOP3.LUT R0, R0, 0xfffffff8, RZ, 0xc0, !PT ;  /* 0xfffffff800008812 */ /* 0x000fca00078ec0ff */
[----:B------:R-:W-:-:S05]  /*cbf0*/  @!P0 IMAD.WIDE R2, R0, 0x2, R2 ;  /* 0x0000000200028825 */ /* 0x000fca00078e0202 */
[----:B------:R2:W-:Y:S02]  /*cc00*/  @!P0 ST.E.128 [R2.64], R20 ;  /* 0x0000001402008985 */ /* 0x0005e4000c101d16 */
.L_x_650:
[----:B------:R-:W-:Y:S05]  /*cc10*/  BSYNC B0 ;  /* 0x0000000000007941 */ /* 0x000fea0003800000 */
.L_x_649:
[----:B------:R-:W-:Y:S01]  /*cc20*/  IADD3 R0, R89, 0x20, RZ ;  /* 0x0000002059007810 */ /* 0x000fe20007ffe0ff */
[----:B--23--:R2:W3:Y:S01]  /*cc30*/  SHFL.IDX PT, R3, R6, 0x2, 0x181f ;  /* 0x00581f0006037f89 */ /* 0x00c4e200000e0000 */
[----:B------:R-:W-:Y:S02]  /*cc40*/  BSSY B0, `(.L_x_651) ;  /* 0x000000d000007945 */ /* 0x000fe40003800000 */
[----:B------:R-:W-:Y:S01]  /*cc50*/  ISETP.GE.AND P0, PT, R0, R85, PT ;  /* 0x000000550000720c */ /* 0x000fe20003f06270 */
[----:B----4-:R2:W4:-:S12]  /*cc60*/  SHFL.IDX PT, R2, R7, 0x2, 0x181f ;  /* 0x00581f0007027f89 */ /* 0x01051800000e0000 */
[----:B------:R-:W-:Y:S05]  /*cc70*/  @P0 BRA `(.L_x_652) ;  /* 0x0000009000000947 */ /* 0x000fea0003800000 */
[----:B-----5:R-:W-:Y:S02]  /*cc80*/  ISETP.GE.AND P0, PT, R88, c[0x0][0x3c8], PT ;  /* 0x0000f20058007a0c */ /* 0x020fe40003f06270 */
        /* <DEDUP_REMOVED lines=8> */
.L_x_652:
[----:B------:R-:W-:Y:S05]  /*cd10*/  BSYNC B0 ;  /* 0x0000000000007941 */ /* 0x000fea0003800000 */
.L_x_651:
[----:B------:R-:W-:Y:S01]  /*cd20*/  IADD3 R0, R89, 0x30, RZ ;  /* 0x0000003059007810 */ /* 0x000fe20007ffe0ff */
[----:B---3--:R3:W1:Y:S01]  /*cd30*/  SHFL.IDX PT, R3, R6, 0x3, 0x181f ;  /* 0x00781f0006037f89 */ /* 0x00866200000e0000 */
        /* <DEDUP_REMOVED lines=9> */
[----:B------:R1:W-:Y:S01]  /*cdd0*/  @!P1 ST.E.128 [R4.64], R40 ;  /* 0x0000002804009985 */ /* 0x0003e2000c101d16 */
[----:B------:R-:W-:-:S05]  /*cde0*/  @!P0 LOP3.LUT R0, R0, 0xfffffff8, RZ, 0xc0, !PT ;  /* 0xfffffff800008812 */ /* 0x000fca00078ec0ff */
[----:B------:R-:W-:-:S05]  /*cdf0*/  @!P0 IMAD.WIDE R2, R0, 0x2, R2 ;  /* 0x0000000200028825 */ /* 0x000fca00078e0202 */
[----:B------:R1:W-:Y:S02]  /*ce00*/  @!P0 ST.E.128 [R2.64], R36 ;  /* 0x0000002402008985 */ /* 0x0003e4000c101d16 */
.L_x_654:
[----:B------:R-:W-:Y:S05]  /*ce10*/  BSYNC B0 ;  /* 0x0000000000007941 */ /* 0x000fea0003800000 */
.L_x_653:
[----:B------:R-:W-:Y:S01]  /*ce20*/  IADD3 R0, R89, 0x40, RZ ;  /* 0x0000004059007810 */ /* 0x000fe20007ffe0ff */
[----:B-1----:R1:W2:Y:S01]  /*ce30*/  SHFL.IDX PT, R3, R6, 0x4, 0x181f ;  /* 0x00981f0006037f89 */ /* 0x0022a200000e0000 */
[----:B------:R-:W-:Y:S02]  /*ce40*/  BSSY B0, `(.L_x_655) ;  /* 0x000000d000007945 */ /* 0x000fe40003800000 */
[----:B------:R-:W-:Y:S01]  /*ce50*/  ISETP.GE.AND P0, PT, R0, R85, PT ;  /* 0x000000550000720c */ /* 0x000fe20003f06270 */
[----:B----4-:R1:W4:-:S12]  /*ce60*/  SHFL.IDX PT, R2, R7, 0x4, 0x181f ;  /* 0x00981f0007027f89 */ /* 0x01031800000e0000 */
        /* <DEDUP_REMOVED lines=10> */
.L_x_656:
[----:B------:R-:W-:Y:S05]  /*cf10*/  BSYNC B0 ;  /* 0x0000000000007941 */ /* 0x000fea0003800000 */
.L_x_655:
        /* <DEDUP_REMOVED lines=15> */
.L_x_658:
[----:B------:R-:W-:Y:S05]  /*d010*/  BSYNC B0 ;  /* 0x0000000000007941 */ /* 0x000fea0003800000 */
.L_x_657:
        /* <DEDUP_REMOVED lines=15> */
.L_x_660:
[----:B------:R-:W-:Y:S05]  /*d110*/  BSYNC B0 ;  /* 0x0000000000007941 */ /* 0x000fea0003800000 */
.L_x_659:
[----:B------:R-:W-:Y:S01]  /*d120*/  IADD3 R0, R89, 0x70, RZ ;  /* 0x0000007059007810 */ /* 0x000fe20007ffe0ff */
[----:B--2---:R2:W1:Y:S03]  /*d130*/  SHFL.IDX PT, R3, R6, 0x7, 0x181f ;  /* 0x00f81f0006037f89 */ /* 0x00446600000e0000 */
[----:B------:R-:W-:Y:S01]  /*d140*/  ISETP.GE.AND P0, PT, R0, R85, PT ;  /* 0x000000550000720c */ /* 0x000fe20003f06270 */
[----:B----4-:R2:W4:-:S12]  /*d150*/  SHFL.IDX PT, R2, R7, 0x7, 0x181f ;  /* 0x00f81f0007027f89 */ /* 0x01051800000e0000 */
[----:B------:R-:W-:Y:S05]  /*d160*/  @P0 EXIT ;  /* 0x000000000000094d */ /* 0x000fea0003800000 */
[----:B-----5:R-:W-:-:S13]  /*d170*/  ISETP.GE.AND P0, PT, R90, c[0x0][0x3c8], PT ;  /* 0x0000f2005a007a0c */ /* 0x020fda0003f06270 */
        /* <DEDUP_REMOVED lines=10> */
.L_x_661:
        /* <DEDUP_REMOVED lines=14> */
.L_x_1723:


//--------------------- .text._ZN7cutlass13device_kernelIN5flash19enable_sm80_to_sm89INS1_16FlashAttnFwdSm80INS1_25CollectiveMainloopFwdSm80ILi4ELi1ELb0EN4cute5tupleIJNS5_1CILi128EEENS7_ILi64EEES8_EEELi128ENS_6half_tEfNS_4arch4Sm80ELb0ELb0ELb1ELb1ELb0ELb0ELb1ELb0EEENS1_21CollectiveEpilogueFwdINS6_IJS8_S8_S9_EEENS6_IJNS7_ILi1EEESH_SH_EEESB_SD_Li128ELb1ELb1ELb0ELb0EEENS1_19SingleTileSchedulerILb1ELb0ELb1ELi128EEEEEEEEEvNT_6ParamsE --------------------------
	.section	.text._ZN7cutlass13device_kernelIN5flash19enable_sm80_to_sm89INS1_16FlashAttnFwdSm80INS1_25CollectiveMainloopFwdSm80ILi4ELi1ELb0EN4cute5tupleIJNS5_1CILi128EEENS7_ILi64EEES8_EEELi128ENS_6half_tEfNS_4arch4Sm80ELb0ELb0ELb1ELb1ELb0ELb0ELb1ELb0EEENS1_21CollectiveEpilogueFwdINS6_IJS8_S8_S9_EEENS6_IJNS7_ILi1EEESH_SH_EEESB_SD_Li128ELb1ELb1ELb0ELb0EEENS1_19SingleTileSchedulerILb1ELb0ELb1ELi128EEEEEEEEEvNT_6ParamsE,"ax",@progbits
	.sectioninfo	@"SHI_REGISTERS=255"
	.align	128
.text._ZN7cutlass13device_kernelIN5flash19enable_sm80_to_sm89INS1_16FlashAttnFwdSm80INS1_25CollectiveMainloopFwdSm80ILi4ELi1ELb0EN4cute5tupleIJNS5_1CILi128EEENS7_ILi64EEES8_EEELi128ENS_6half_tEfNS_4arch4Sm80ELb0ELb0ELb1ELb1ELb0ELb0ELb1ELb0EEENS1_21CollectiveEpilogueFwdINS6_IJS8_S8_S9_EEENS6_IJNS7_ILi1EEESH_SH_EEESB_SD_Li128ELb1ELb1ELb0ELb0EEENS1_19SingleTileSchedulerILb1ELb0ELb1ELi128EEEEEEEEEvNT_6ParamsE:
        .type           _ZN7cutlass13device_kernelIN5flash19enable_sm80_to_sm89INS1_16FlashAttnFwdSm80INS1_25CollectiveMainloopFwdSm80ILi4ELi1ELb0EN4cute5tupleIJNS5_1CILi128EEENS7_ILi64EEES8_EEELi128ENS_6half_tEfNS_4arch4Sm80ELb0ELb0ELb1ELb1ELb0ELb0ELb1ELb0EEENS1_21CollectiveEpilogueFwdINS6_IJS8_S8_S9_EEENS6_IJNS7_ILi1EEESH_SH_EEESB_SD_Li128ELb1ELb1ELb0ELb0EEENS1_19SingleTileSchedulerILb1ELb0ELb1ELi128EEEEEEEEEvNT_6ParamsE,@function
        .size           _ZN7cutlass13device_kernelIN5flash19enable_sm80_to_sm89INS1_16FlashAttnFwdSm80INS1_25CollectiveMainloopFwdSm80ILi4ELi1ELb0EN4cute5tupleIJNS5_1CILi128EEENS7_ILi64EEES8_EEELi128ENS_6half_tEfNS_4arch4Sm80ELb0ELb0ELb1ELb1ELb0ELb0ELb1ELb0EEENS1_21CollectiveEpilogueFwdINS6_IJS8_S8_S9_EEENS6_IJNS7_ILi1EEESH_SH_EEESB_SD_Li128ELb1ELb1ELb0ELb0EEENS1_19SingleTileSchedulerILb1ELb0ELb1ELi128EEEEEEEEEvNT_6ParamsE,(.L_x_1724 - _ZN7cutlass13device_kernelIN5flash19enable_sm80_to_sm89INS1_16FlashAttnFwdSm80INS1_25CollectiveMainloopFwdSm80ILi4ELi1ELb0EN4cute5tupleIJNS5_1CILi128EEENS7_ILi64EEES8_EEELi128ENS_6half_tEfNS_4arch4Sm80ELb0ELb0ELb1ELb1ELb0ELb0ELb1ELb0EEENS1_21CollectiveEpilogueFwdINS6_IJS8_S8_S9_EEENS6_IJNS7_ILi1EEESH_SH_EEESB_SD_Li128ELb1ELb1ELb0ELb0EEENS1_19SingleTileSchedulerILb1ELb0ELb1ELi128EEEEEEEEEvNT_6ParamsE)
        .other          _ZN7cutlass13device_kernelIN5flash19enable_sm80_to_sm89INS1_16FlashAttnFwdSm80INS1_25CollectiveMainloopFwdSm80ILi4ELi1ELb0EN4cute5tupleIJNS5_1CILi128EEENS7_ILi64EEES8_EEELi128ENS_6half_tEfNS_4arch4Sm80ELb0ELb0ELb1ELb1ELb0ELb0ELb1ELb0EEENS1_21CollectiveEpilogueFwdINS6_IJS8_S8_S9_EEENS6_IJNS7_ILi1EEESH_SH_EEESB_SD_Li128ELb1ELb1ELb0ELb0EEENS1_19SingleTileSchedulerILb1ELb0ELb1ELi128EEEEEEEEEvNT_6ParamsE,@"STO_CUDA_ENTRY STV_DEFAULT"
_ZN7cutlass13device_kernelIN5flash19enable_sm80_to_sm89INS1_16FlashAttnFwdSm80INS1_25CollectiveMainloopFwdSm80ILi4ELi1ELb0EN4cute5tupleIJNS5_1CILi128EEENS7_ILi64EEES8_EEELi128ENS_6half_tEfNS_4arch4Sm80ELb0ELb0ELb1ELb1ELb0ELb0ELb1ELb0EEENS1_21CollectiveEpilogueFwdINS6_IJS8_S8_S9_EEENS6_IJNS7_ILi1EEESH_SH_EEESB_SD_Li128ELb1ELb1ELb0ELb0EEENS1_19SingleTileSchedulerILb1ELb0ELb1ELi128EEEEEEEEEvNT_6ParamsE:
        /* <DEDUP_REMOVED lines=17> */
.L_x_663:
        /* <DEDUP_REMOVED lines=8> */
.L_x_665:
[----:B------:R-:W-:-:S05]  /*0190*/  MOV R0, c[0x0][0x54c] ;  /* 0x0001530000007a02 */ /* 0x000fca0000000f00 */
.L_x_664:
[----:B-----5:R-:W-:Y:S01]  /*01a0*/  IMAD R0, R0, c[0x0][0x548], RZ ;  /* 0x0001520000007a24 */ /* 0x020fe200078e02ff */
[----:B-1----:R-:W-:-:S04]  /*01b0*/  SHF.L.U32 R2, R60, 0x7, RZ ;  /* 0x000000073c027819 */ /* 0x002fc800000006ff */
[----:B------:R-:W-:-:S04]  /*01c0*/  ISETP.GE.AND P0, PT, R2, R0, PT ;  /* 0x000000000200720c */ /* 0x000fc80003f06270 */
[----:B------:R-:W-:-:S05]  /*01d0*/  SEL R0, R5, 0xffffffff, !P0 ;  /* 0xffffffff05007807 */ /* 0x000fca0004000000 */
[----:B------:R1:W-:Y:S01]  /*01e0*/  STL [R1+0x44], R0 ;  /* 0x0000440001007387 */ /* 0x0003e20000100800 */
[----:B------:R-:W-:Y:S05]  /*01f0*/  BRA `(.L_x_666) ;  /* 0x0000013000007947 */ /* 0x000fea0003800000 */
.L_x_662:
[----:B---3--:R-:W-:-:S04]  /*0200*/  ISETP.NE.U32.AND P0, PT, RZ, c[0x0][0x568], PT ;  /* 0x00015a00ff007a0c */ /* 0x008fc80003f05070 */
[----:B------:R-:W-:-:S13]  /*0210*/  ISETP.NE.AND.EX P0, PT, RZ, c[0x0][0x56c], PT, P0 ;  /* 0x00015b00ff007a0c */ /* 0x000fda0003f05300 */
[----:B------:R-:W-:Y:S05]  /*0220*/  @!P0 BRA `(.L_x_667) ;  /* 0x0000002000008947 */ /* 0x000fea0003800000 */
[----:B------:R1:W5:Y:S01]  /*0230*/  LDG.E R0, [R2.64] ;  /* 0x0000001002007981 */ /* 0x000362000c1e1900 */
[----:B------:R-:W-:Y:S05]  /*0240*/  BRA `(.L_x_668) ;  /* 0x0000009000007947 */ /* 0x000fea0003800000 */
.L_x_667:
        /* <DEDUP_REMOVED lines=8> */
.L_x_669:
[----:B------:R-:W-:-:S05]  /*02d0*/  MOV R0, c[0x0][0x54c] ;  /* 0x0001530000007a02 */ /* 0x000fca0000000f00 */
.L_x_668:
[----:B-----5:R-:W-:Y:S01]  /*02e0*/  IMAD R0, R0, c[0x0][0x548], RZ ;  /* 0x0001520000007a24 */ /* 0x020fe200078e02ff */
[----:B-1----:R-:W-:-:S04]  /*02f0*/  SHF.L.U32 R2, R60, 0x7, RZ ;  /* 0x000000073c027819 */ /* 0x002fc800000006ff */
[----:B------:R-:W-:-:S04]  /*0300*/  ISETP.GE.AND P0, PT, R2, R0, PT ;  /* 0x000000000200720c */ /* 0x000fc80003f06270 */
[----:B------:R-:W-:-:S05]  /*0310*/  SEL R0, R5, 0xffffffff, !P0 ;  /* 0xffffffff05007807 */ /* 0x000fca0004000000 */
[----:B------:R1:W-:Y:S04]  /*0320*/  STL [R1+0x44], R0 ;  /* 0x0000440001007387 */ /* 0x0003e80000100800 */
.L_x_666:
        /* <DEDUP_REMOVED lines=11> */
[----:B------:R-:W-:Y:S01]  /*03e0*/  @P1 IMAD.WIDE R2, R61, R10, c[0x0][0x370] ;  /* 0x0000dc003d021625 */ /* 0x000fe200078e020a */
[----:B------:R-:W-:-:S03]  /*03f0*/  CS2R R8, SRZ ;  /* 0x0000000000087805 */ /* 0x000fc6000001ff00 */
[----:B------:R-:W-:Y:S01]  /*0400*/  IMAD.MOV.U32 R20, RZ, RZ, c[0x0][0x168] ;  /* 0x00005a00ff147624 */ /* 0x000fe200078e00ff */
[----:B-1----:R1:W2:Y:S01]  /*0410*/  @P1 LDG.E R0, [R2.64] ;  /* 0x0000001002001981 */ /* 0x0022a2000c1e1900 */
        /* <DEDUP_REMOVED lines=11> */
[----:B------:R1:W2:Y:S04]  /*04d0*/  LDG.E R0, [R4.64] ;  /* 0x0000001004007981 */ /* 0x0002a8000c1e1900 */
[----:B-1----:R-:W2:Y:S02]  /*04e0*/  LDG.E R4, [R4.64+0x4] ;  /* 0x0000041004047981 */ /* 0x002ea4000c1e1900 */
[----:B--2--5:R-:W-:-:S02]  /*04f0*/  IADD3 R20, -R0, R4, RZ ;  /* 0x0000000400147210 */ /* 0x024fc40007ffe1ff */
.L_x_670:
[----:B------:R-:W-:-:S04]  /*0500*/  ISETP.NE.U32.AND P0, PT, RZ, c[0x0][0x368], PT ;  /* 0x0000da00ff007a0c */ /* 0x000fc80003f05070 */
[----:B------:R-:W-:-:S13]  /*0510*/  ISETP.NE.AND.EX P0, PT, RZ, c[0x0][0x36c], PT, P0 ;  /* 0x0000db00ff007a0c */ /* 0x000fda0003f05300 */
[----:B------:R-:W-:Y:S05]  /*0520*/  @!P0 BRA `(.L_x_671) ;  /* 0x0000004000008947 */ /* 0x000fea0003800000 */
[----:B------:R-:W-:-:S05]  /*0530*/  IMAD.WIDE R2, R61, R10, c[0x0][0x368] ;  /* 0x0000da003d027625 */ /* 0x000fca00078e020a */
[----:B------:R-:W2:Y:S02]  /*0540*/  LDG.E R0, [R2.64] ;  /* 0x0000001002007981 */ /* 0x000ea4000c1e1900 */
[----:B--2---:R1:W2:Y:S02]  /*0550*/  R2UR UR19, R0 ;  /* 0x00000000001373c2 */ /* 0x0042a400000e0000 */
[----:B-12---:R-:W-:Y:S05]  /*0560*/  BRA `(.L_x_672) ;  /* 0x0000006000007947 */ /* 0x006fea0003800000 */
.L_x_671:
[----:B------:R-:W-:Y:S05]  /*0570*/  @!P4 BRA `(.L_x_672) ;  /* 0x000000500000c947 */ /* 0x000fea0003800000 */
[----:B------:R1:W2:Y:S04]  /*0580*/  LDG.E R0, [R2.64] ;  /* 0x0000001002007981 */ /* 0x0002a8000c1e1900 */
[----:B-1----:R-:W3:Y:S01]  /*0590*/  LDG.E R2, [R2.64+0x4] ;  /* 0x0000041002027981 */ /* 0x002ee2000c1e1900 */
[----:B--2---:R-:W1:Y:S08]  /*05a0*/  R2UR UR5, R0 ;  /* 0x00000000000573c2 */ /* 0x004e7000000e0000 */
[----:B---3--:R-:W1:Y:S02]  /*05b0*/  R2UR UR6, R2 ;  /* 0x00000000020673c2 */ /* 0x008e6400000e0000 */
[----:B-1----:R-:W-:-:S06]  /*05c0*/  UIADD3 UR19, -UR5, UR6, URZ ;  /* 0x0000000605137290 */ /* 0x002fcc000fffe13f */
.L_x_672:
[----:B------:R-:W-:Y:S01]  /*05d0*/  UIADD3 UR19, -UR4, UR19, URZ ;  /* 0x0000001304137290 */ /* 0x000fe2000fffe13f */
[----:B-----5:R-:W-:Y:S01]  /*05e0*/  IADD3 R9, R9, UR4, RZ ;  /* 0x0000000409097c10 */ /* 0x020fe2000fffe0ff */
[----:B------:R-:W-:Y:S01]  /*05f0*/  CS2R R14, SRZ ;  /* 0x00000000000e7805 */ /* 0x000fe2000001ff00 */
[----:B------:R-:W-:Y:S01]  /*0600*/  PLOP3.LUT P0, PT, PT, PT, PT, 0x80, 0x0 ;  /* 0x000000000000781c */ /* 0x000fe20003f0f070 */
[----:B------:R-:W-:Y:S01]  /*0610*/  UISETP.GE.AND UP0, UPT, UR19, 0x1, UPT ;  /* 0x000000011300788c */ /* 0x000fe2000bf06270 */
[----:B------:R-:W-:Y:S01]  /*0620*/  IMAD.MOV.U32 R126, RZ, RZ, RZ ;  /* 0x000000ffff7e7224 */ /* 0x000fe200078e00ff */
[----:B------:R-:W-:Y:S01]  /*0630*/  UIADD3 UR4, UR19, 0x3f, URZ ;  /* 0x0000003f13047890 */ /* 0x000fe2000fffe03f */
[----:B------:R-:W-:Y:S01]  /*0640*/  IMAD.MOV.U32 R124, RZ, RZ, RZ ;  /* 0x000000ffff7c7224 */ /* 0x000fe200078e00ff */
[----:B------:R-:W-:Y:S01]  /*0650*/  CS2R R130, SRZ ;  /* 0x0000000000827805 */ /* 0x000fe2000001ff00 */
[----:B------:R-:W-:Y:S01]  /*0660*/  CS2R R128, SRZ ;  /* 0x0000000000807805 */ /* 0x000fe2000001ff00 */
[----:B------:R-:W-:Y:S01]  /*0670*/  PLOP3.LUT P1, PT, PT, PT, UP0, 0x80, 0x0 ;  /* 0x000000000000781c */ /* 0x000fe20003f2f008 */
[----:B------:R-:W-:Y:S01]  /*0680*/  USHF.R.S32.HI UR18, URZ, 0x1f, UR4 ;  /* 0x0000001f3f127899 */ /* 0x000fe20008011404 */
[----:B------:R-:W-:Y:S01]  /*0690*/  CS2R R16, SRZ ;  /* 0x0000000000107805 */ /* 0x000fe2000001ff00 */
[----:B------:R-:W-:Y:S01]  /*06a0*/  MOV R122, RZ ;  /* 0x000000ff007a7202 */ /* 0x000fe20000000f00 */
[----:B------:R-:W-:Y:S01]  /*06b0*/  CS2R R120, SRZ ;  /* 0x0000000000787805 */ /* 0x000fe2000001ff00 */
[----:B------:R-:W-:Y:S01]  /*06c0*/  ULEA.HI UR18, UR18, UR4, URZ, 0x6 ;  /* 0x0000000412127291 */ /* 0x000fe2000f8f303f */
        /* <DEDUP_REMOVED lines=25> */
[----:B------:R-:W-:Y:S01]  /*0860*/  MOV R33, RZ ;  /* 0x000000ff00217202 */ /* 0x000fe20000000f00 */
[----:B------:R-:W-:Y:S01]  /*0870*/  IMAD.MOV.U32 R84, RZ, RZ, RZ ;  /* 0x000000ffff547224 */ /* 0x000fe200078e00ff */
[----:B------:R-:W-:Y:S01]  /*0880*/  CS2R R78, SRZ ;  /* 0x00000000004e7805 */ /* 0x000fe2000001ff00 */
        /* <DEDUP_REMOVED lines=45> */
[----:B------:R-:W-:Y:S01]  /*0b60*/  MOV R154, RZ ;  /* 0x000000ff009a7202 */ /* 0x000fe20000000f00 */
[----:B------:R-:W-:Y:S01]  /*0b70*/  CS2R R152, SRZ ;  /* 0x0000000000987805 */ /* 0x000fe2000001ff00 */
[----:B------:R-:W-:Y:S01]  /*0b80*/  CS2R R142, SRZ ;  /* 0x00000000008e7805 */ /* 0x000fe2000001ff00 */
[----:B------:R-:W-:Y:S01]  /*0b90*/  CS2R R58, SRZ ;  /* 0x00000000003a7805 */ /* 0x000fe2000001ff00 */
[----:B------:R-:W-:Y:S01]  /*0ba0*/  IMAD.MOV.U32 R140, RZ, RZ, RZ ;  /* 0x000000ffff8c7224 */ /* 0x000fe200078e00ff */
[----:B------:R-:W-:Y:S01]  /*0bb0*/  MOV R146, RZ ;  /* 0x000000ff00927202 */ /* 0x000fe20000000f00 */
[----:B------:R-:W-:Y:S01]  /*0bc0*/  IMAD.MOV.U32 R144, RZ, RZ, RZ ;  /* 0x000000ffff907224 */ /* 0x000fe200078e00ff */
[----:B------:R-:W-:Y:S01]  /*0bd0*/  CS2R R64, SRZ ;  /* 0x0000000000407805 */ /* 0x000fe2000001ff00 */
[----:B------:R-:W-:Y:S01]  /*0be0*/  CS2R R62, SRZ ;  /* 0x00000000003e7805 */ /* 0x000fe2000001ff00 */
[----:B------:R-:W-:Y:S05]  /*0bf0*/  @!P1 BRA `(.L_x_673) ;  /* 0x0000bf1000009947 */ /* 0x000fea0003800000 */
[----:B------:R-:W-:-:S04]  /*0c00*/  ISETP.NE.U32.AND P2, PT, RZ, c[0x0][0x340], PT ;  /* 0x0000d000ff007a0c */ /* 0x000fc80003f45070 */
[----:B------:R-:W-:-:S13]  /*0c10*/  ISETP.NE.AND.EX P2, PT, RZ, c[0x0][0x344], PT, P2 ;  /* 0x0000d100ff007a0c */ /* 0x000fda0003f45320 */
[----:B------:R-:W-:-:S05]  /*0c20*/  @P2 IMAD.WIDE R2, R61, R10, c[0x0][0x340] ;  /* 0x0000d0003d022625 */ /* 0x000fca00078e020a */
[----:B------:R1:W2:Y:S01]  /*0c30*/  @P2 LDG.E R19, [R2.64] ;  /* 0x0000001002132981 */ /* 0x0002a2000c1e1900 */
[----:B------:R-:W-:Y:S01]  /*0c40*/  SHF.R.S32.HI R25, RZ, 0x1f, R155 ;  /* 0x0000001fff197819 */ /* 0x000fe2000001149b */
[----:B------:R-:W-:Y:S01]  /*0c50*/  IMAD.MOV.U32 R6, RZ, RZ, c[0x0][0x2c4] ;  /* 0x0000b100ff067624 */ /* 0x000fe200078e00ff */
[----:B------:R-:W-:Y:S01]  /*0c60*/  SHF.R.S32.HI R0, RZ, 0x1f, R8 ;  /* 0x0000001fff007819 */ /* 0x000fe20000011408 */
[----:B------:R-:W3:Y:S01]  /*0c70*/  S2R R17, SR_CTAID.Y ;  /* 0x0000000000117919 */ /* 0x000ee20000002600 */
[-C--:B------:R-:W-:Y:S01]  /*0c80*/  LEA.HI R4, R25, R155.reuse, RZ, 0x3 ;  /* 0x0000009b19047211 */ /* 0x080fe200078f18ff */
[----:B------:R-:W-:Y:S01]  /*0c90*/  IMAD.MOV.U32 R26, RZ, RZ, 0x20 ;  /* 0x00000020ff1a7424 */ /* 0x000fe200078e00ff */
[----:B------:R-:W-:Y:S01]  /*0ca0*/  ISETP.NE.AND P1, PT, R6, 0x1, PT ;  /* 0x000000010600780c */ /* 0x000fe20003f25270 */
[----:B------:R-:W-:Y:S01]  /*0cb0*/  IMAD R0, R0, c[0x0][0x178], RZ ;  /* 0x00005e0000007a24 */ /* 0x000fe200078e02ff */
[----:B------:R-:W-:Y:S01]  /*0cc0*/  SHF.R.S32.HI R33, RZ, 0x3, R4 ;  /* 0x00000003ff217819 */ /* 0x000fe20000011404 */
[----:B------:R-:W-:Y:S01]  /*0cd0*/  BSSY B0, `(.L_x_674) ;  /* 0x0000076000007945 */ /* 0x000fe20003800000 */
[----:B------:R-:W-:Y:S01]  /*0ce0*/  LOP3.LUT R4, R4, 0xfffffff8, RZ, 0xc0, !PT ;  /* 0xfffffff804047812 */ /* 0x000fe200078ec0ff */
[----:B------:R-:W-:Y:S01]  /*0cf0*/  IMAD R0, R8, c[0x0][0x17c], R0 ;  /* 0x00005f0008007a24 */ /* 0x000fe200078e0200 */
[----:B------:R-:W-:Y:S01]  /*0d00*/  SHF.R.S32.HI R7, RZ, 0x1f, R9 ;  /* 0x0000001fff077819 */ /* 0x000fe20000011409 */
[----:B------:R-:W-:Y:S01]  /*0d10*/  IMAD.SHL.U32 R5, R33, 0x40, RZ ;  /* 0x0000004021057824 */ /* 0x000fe200078e00ff */
[----:B------:R-:W-:-:S02]  /*0d20*/  IADD3 R32, -R4, R155, RZ ;  /* 0x0000009b04207210 */ /* 0x000fc40007ffe1ff */
[----:B------:R-:W-:Y:S02]  /*0d30*/  SHF.R.S32.HI R18, RZ, 0x1f, R61 ;  /* 0x0000001fff127819 */ /* 0x000fe4000001143d */
[----:B------:R-:W-:Y:S01]  /*0d40*/  LEA.HI R24, R25, R155, RZ, 0x4 ;  /* 0x0000009b19187211 */ /* 0x000fe200078f20ff */
[----:B------:R-:W-:Y:S01]  /*0d50*/  IMAD.SHL.U32 R12, R32, 0x8, RZ ;  /* 0x00000008200c7824 */ /* 0x000fe200078e00ff */
[----:B------:R-:W-:Y:S01]  /*0d60*/  SEL R10, R18, RZ, !P5 ;  /* 0x000000ff120a7207 */ /* 0x000fe20006800000 */
[----:B-1----:R-:W-:-:S03]  /*0d70*/  IMAD.WIDE.U32 R2, R8, c[0x0][0x178], RZ ;  /* 0x00005e0008027a25 */ /* 0x002fc600078e00ff */
[----:B------:R-:W-:Y:S02]  /*0d80*/  SHF.R.S32.HI R13, RZ, 0x1f, R12 ;  /* 0x0000001fff0d7819 */ /* 0x000fe4000001140c */
[----:B---3--:R-:W-:Y:S01]  /*0d90*/  SHF.R.S32.HI R16, RZ, 0x1f, R17 ;  /* 0x0000001fff107819 */ /* 0x008fe20000011411 */
[----:B------:R-:W-:Y:S01]  /*0da0*/  IMAD.IADD R3, R3, 0x1, R0 ;  /* 0x0000000103037824 */ /* 0x000fe200078e0200 */
[----:B------:R-:W-:Y:S01]  /*0db0*/  LOP3.LUT R0, R5, 0x1c0, RZ, 0xc0, !PT ;  /* 0x000001c005007812 */ /* 0x000fe200078ec0ff */
[----:B------:R-:W-:Y:S01]  /*0dc0*/  IMAD R10, R10, c[0x0][0x1c0], RZ ;  /* 0x000070000a0a7a24 */ /* 0x000fe200078e02ff */
[----:B------:R-:W-:Y:S01]  /*0dd0*/  IADD3 R5, R12, 0x40, RZ ;  /* 0x000000400c057810 */ /* 0x000fe20007ffe0ff */
[----:B------:R-:W-:Y:S01]  /*0de0*/  IMAD R8, R16, c[0x0][0x1b8], RZ ;  /* 0x00006e0010087a24 */ /* 0x000fe200078e02ff */
[----:B------:R-:W-:Y:S01]  /*0df0*/  LOP3.LUT R6, R0, 0x38, R12, 0xf8, !PT ;  /* 0x0000003800067812 */ /* 0x000fe200078ef80c */
[----:B------:R-:W-:Y:S01]  /*0e00*/  IMAD.WIDE.U32 R2, R17, c[0x0][0x1b8], R2 ;  /* 0x00006e0011027a25 */ /* 0x000fe200078e0002 */
[----:B------:R-:W-:-:S02]  /*0e10*/  SHF.R.U32.HI R4, RZ, 0x3, R0 ;  /* 0x00000003ff047819 */ /* 0x000fc40000011600 */
[-C--:B------:R-:W-:Y:S01]  /*0e20*/  IADD3 R0, P0, R9, R33.reuse, RZ ;  /* 0x0000002109007210 */ /* 0x080fe20007f1e0ff */
[----:B------:R-:W-:Y:S01]  /*0e30*/  IMAD R8, R17, c[0x0][0x1bc], R8 ;  /* 0x00006f0011087a24 */ /* 0x000fe200078e0208 */
[----:B------:R-:W-:Y:S02]  /*0e40*/  LOP3.LUT R21, R6, R4, RZ, 0x3c, !PT ;  /* 0x0000000406157212 */ /* 0x000fe400078e3cff */
[----:B------:R-:W-:Y:S01]  /*0e50*/  LEA R9, R32, R33, 0x4 ;  /* 0x0000002120097211 */ /* 0x000fe200078e20ff */
[----:B------:R-:W-:Y:S01]  /*0e60*/  IMAD.IADD R3, R3, 0x1, R8 ;  /* 0x0000000103037824 */ /* 0x000fe200078e0208 */
[----:B------:R-:W-:Y:S01]  /*0e70*/  LEA.HI.X.SX32 R4, R33, R7, 0x1, P0 ;  /* 0x0000000721047211 */ /* 0x000fe200000f0eff */
[----:B------:R-:W-:Y:S01]  /*0e80*/  IMAD.WIDE.U32 R6, R0, c[0x0][0x1e0], R12 ;  /* 0x0000780000067a25 */ /* 0x000fe200078e000c */
[----:B------:R-:W-:Y:S02]  /*0e90*/  ISETP.GE.AND P0, PT, R5, c[0x0][0x1d4], PT ;  /* 0x0000750005007a0c */ /* 0x000fe40003f06270 */
[----:B------:R-:W-:Y:S01]  /*0ea0*/  SEL R8, R61, RZ, !P5 ;  /* 0x000000ff3d087207 */ /* 0x000fe20006800000 */
[----:B------:R-:W-:Y:S01]  /*0eb0*/  IMAD R9, R60, 0x80, R9 ;  /* 0x000000803c097824 */ /* 0x000fe200078e0209 */
[----:B------:R-:W-:Y:S01]  /*0ec0*/  ISETP.GE.AND P3, PT, R12, c[0x0][0x1d4], PT ;  /* 0x000075000c007a0c */ /* 0x000fe20003f66270 */
[----:B------:R-:W-:-:S02]  /*0ed0*/  IMAD R5, R4, c[0x0][0x1e0], RZ ;  /* 0x0000780004057a24 */ /* 0x000fc400078e02ff */
[----:B------:R-:W-:Y:S02]  /*0ee0*/  IMAD R4, R4, c[0x0][0x208], RZ ;  /* 0x0000820004047a24 */ /* 0x000fe400078e02ff */
[----:B------:R-:W-:-:S04]  /*0ef0*/  @P1 IMAD.HI.U32 R11, R9, c[0x0][0x2c8], RZ ;  /* 0x0000b200090b1a27 */ /* 0x000fc800078e00ff */
[C---:B------:R-:W-:Y:S02]  /*0f00*/  IMAD R14, R0.reuse, c[0x0][0x1e4], R5 ;  /* 0x00007900000e7a24 */ /* 0x040fe400078e0205 */
[C---:B------:R-:W-:Y:S02]  /*0f10*/  IMAD R15, R0.reuse, c[0x0][0x20c], R4 ;  /* 0x00008300000f7a24 */ /* 0x040fe400078e0204 */
[----:B------:R-:W-:Y:S01]  /*0f20*/  IMAD.WIDE.U32 R4, R0, c[0x0][0x208], R12 ;  /* 0x0000820000047a25 */ /* 0x000fe200078e000c */
[----:B------:R-:W-:Y:S02]  /*0f30*/  MOV R0, R9 ;  /* 0x0000000900007202 */ /* 0x000fe40000000f00 */
[----:B------:R-:W-:Y:S01]  /*0f40*/  @P1 SHF.R.U32.HI R0, RZ, c[0x0][0x2cc], R11 ;  /* 0x0000b300ff001a19 */ /* 0x000fe2000001160b */
[C---:B------:R-:W-:Y:S02]  /*0f50*/  IMAD R11, R8.reuse, c[0x0][0x1c4], R10 ;  /* 0x00007100080b7a24 */ /* 0x040fe400078e020a */
[----:B------:R-:W-:Y:S01]  /*0f60*/  IMAD.WIDE.U32 R2, R8, c[0x0][0x1c0], R2 ;  /* 0x0000700008027a25 */ /* 0x000fe200078e0002 */
[----:B------:R-:W-:-:S02]  /*0f70*/  IADD3 R10, -R0, RZ, RZ ;  /* 0x000000ff000a7210 */ /* 0x000fc40007ffe1ff */
[----:B------:R-:W-:Y:S01]  /*0f80*/  SHF.R.S32.HI R8, RZ, 0x1f, R0 ;  /* 0x0000001fff087819 */ /* 0x000fe20000011400 */
[----:B------:R-:W-:Y:S02]  /*0f90*/  IMAD.IADD R3, R3, 0x1, R11 ;  /* 0x0000000103037824 */ /* 0x000fe400078e020b */
[----:B------:R-:W-:Y:S01]  /*0fa0*/  IMAD R10, R10, c[0x0][0x2c4], R9 ;  /* 0x0000b1000a0a7a24 */ /* 0x000fe200078e0209 */
[----:B------:R-:W-:Y:S01]  /*0fb0*/  LOP3.LUT R9, R24, 0xfffffff0, RZ, 0xc0, !PT ;  /* 0xfffffff018097812 */ /* 0x000fe200078ec0ff */
[----:B------:R-:W-:Y:S02]  /*0fc0*/  IMAD R8, R8, c[0x0][0x1b0], RZ ;  /* 0x00006c0008087a24 */ /* 0x000fe400078e02ff */
[----:B------:R-:W-:Y:S01]  /*0fd0*/  IMAD.WIDE.U32 R2, R0, c[0x0][0x1b0], R2 ;  /* 0x00006c0000027a25 */ /* 0x000fe200078e0002 */
[----:B------:R-:W-:-:S03]  /*0fe0*/  SHF.R.S32.HI R11, RZ, 0x1f, R10 ;  /* 0x0000001fff0b7819 */ /* 0x000fc6000001140a */
[----:B------:R-:W-:Y:S02]  /*0ff0*/  IMAD R8, R0, c[0x0][0x1b4], R8 ;  /* 0x00006d0000087a24 */ /* 0x000fe400078e0208 */
[----:B------:R-:W-:Y:S02]  /*1000*/  IMAD.IADD R7, R7, 0x1, R14 ;  /* 0x0000000107077824 */ /* 0x000fe400078e020e */
[----:B------:R-:W-:Y:S01]  /*1010*/  IMAD.IADD R5, R5, 0x1, R15 ;  /* 0x0000000105057824 */ /* 0x000fe200078e020f */
[----:B------:R-:W-:Y:S01]  /*1020*/  IADD3 R3, R3, R8, RZ ;  /* 0x0000000803037210 */ /* 0x000fe20007ffe0ff */
[----:B------:R-:W-:Y:S02]  /*1030*/  IMAD R11, R11, c[0x0][0x1a8], RZ ;  /* 0x00006a000b0b7a24 */ /* 0x000fe400078e02ff */
[----:B------:R-:W-:Y:S02]  /*1040*/  IMAD.IADD R0, R155, 0x1, -R9 ;  /* 0x000000019b007824 */ /* 0x000fe400078e0a09 */
[----:B------:R-:W-:-:S04]  /*1050*/  IMAD.WIDE.U32 R8, R17, c[0x0][0x1e8], R6 ;  /* 0x00007a0011087a25 */ /* 0x000fc800078e0006 */
[----:B------:R-:W-:-:S04]  /*1060*/  IMAD.WIDE.U32 R6, R17, c[0x0][0x210], R4 ;  /* 0x0000840011067a25 */ /* 0x000fc800078e0004 */
[C---:B------:R-:W-:Y:S02]  /*1070*/  IMAD R14, R16.reuse, c[0x0][0x1e8], RZ ;  /* 0x00007a00100e7a24 */ /* 0x040fe400078e02ff */
[----:B------:R-:W-:Y:S01]  /*1080*/  IMAD R15, R16, c[0x0][0x210], RZ ;  /* 0x00008400100f7a24 */ /* 0x000fe200078e02ff */
[----:B------:R-:W-:Y:S01]  /*1090*/  SHF.R.S32.HI R16, RZ, 0x1f, R0 ;  /* 0x0000001fff107819 */ /* 0x000fe20000011400 */
[C---:B------:R-:W-:Y:S02]  /*10a0*/  IMAD R11, R10.reuse, c[0x0][0x1ac], R11 ;  /* 0x00006b000a0b7a24 */ /* 0x040fe400078e020b */
[----:B------:R-:W-:Y:S01]  /*10b0*/  IMAD.WIDE.U32 R4, R10, c[0x0][0x1a8], R2 ;  /* 0x00006a000a047a25 */ /* 0x000fe200078e0002 */
[----:B------:R-:W-:-:S03]  /*10c0*/  LEA.HI R23, R16, R0, RZ, 0x3 ;  /* 0x0000000010177211 */ /* 0x000fc600078f18ff */
[----:B------:R-:W-:Y:S01]  /*10d0*/  IMAD R14, R17, c[0x0][0x1ec], R14 ;  /* 0x00007b00110e7a24 */ /* 0x000fe200078e020e */
[----:B------:R-:W-:Y:S01]  /*10e0*/  LOP3.LUT R10, R23, 0xfffffff8, RZ, 0xc0, !PT ;  /* 0xfffffff8170a7812 */ /* 0x000fe200078ec0ff */
[----:B------:R-:W-:Y:S01]  /*10f0*/  IMAD R15, R17, c[0x0][0x214], R15 ;  /* 0x00008500110f7a24 */ /* 0x000fe200078e020f */
[----:B------:R-:W-:Y:S01]  /*1100*/  LEA R17, P1, R4, c[0x0][0x160], 0x1 ;  /* 0x0000580004117a11 */ /* 0x000fe200078208ff */
[----:B------:R-:W-:Y:S01]  /*1110*/  IMAD.IADD R2, R5, 0x1, R11 ;  /* 0x0000000105027824 */ /* 0x000fe200078e020b */
[----:B------:R-:W-:Y:S01]  /*1120*/  IADD3 R22, R0, -R10, RZ ;  /* 0x8000000a00167210 */ /* 0x000fe20007ffe0ff */
[----:B------:R-:W-:Y:S01]  /*1130*/  IMAD.IADD R9, R9, 0x1, R14 ;  /* 0x0000000109097824 */ /* 0x000fe200078e020e */
[----:B------:R-:W-:Y:S01]  /*1140*/  IADD3 R7, R7, R15, RZ ;  /* 0x0000000f07077210 */ /* 0x000fe20007ffe0ff */
[----:B------:R-:W-:Y:S01]  /*1150*/  IMAD R15, R20, c[0x0][0x2c4], RZ ;  /* 0x0000b100140f7a24 */ /* 0x000fe200078e02ff */
[----:B------:R-:W-:Y:S01]  /*1160*/  LEA.HI.X R16, R4, c[0x0][0x164], R2, 0x1, P1 ;  /* 0x0000590004107a11 */ /* 0x000fe200008f0c02 */
[----:B------:R-:W-:Y:S01]  /*1170*/  IMAD.SHL.U32 R14, R32, 0x8, RZ ;  /* 0x00000008200e7824 */ /* 0x000fe200078e00ff */
[----:B------:R-:W-:Y:S01]  /*1180*/  LEA.HI R11, R25, R155, RZ, 0x6 ;  /* 0x0000009b190b7211 */ /* 0x000fe200078f30ff */
[----:B------:R1:W3:Y:S01]  /*1190*/  SHFL.IDX PT, R4, R17, RZ, 0x181f ;  /* 0x00181fff11047589 */ /* 0x0002e200000e0000 */
[----:B------:R-:W-:-:S02]  /*11a0*/  MOV R20, 0x10 ;  /* 0x0000001000147802 */ /* 0x000fc40000000f00 */
[----:B------:R-:W-:Y:S01]  /*11b0*/  ISETP.GE.AND P5, PT, R14, c[0x0][0x198], PT ;  /* 0x000066000e007a0c */ /* 0x000fe20003fa6270 */
[----:B------:R1:W4:Y:S01]  /*11c0*/  SHFL.IDX PT, R5, R16, RZ, 0x181f ;  /* 0x00181fff10057589 */ /* 0x00032200000e0000 */
[----:B------:R-:W-:-:S04]  /*11d0*/  SHF.L.U32 R11, R11, 0x3, RZ ;  /* 0x000000030b0b7819 */ /* 0x000fc800000006ff */
[----:B------:R-:W-:Y:S02]  /*11e0*/  LOP3.LUT R11, R21, 0xfffffe00, R11, 0xf8, !PT ;  /* 0xfffffe00150b7812 */ /* 0x000fe400078ef80b */
[--C-:B--2---:R-:W-:Y:S01]  /*11f0*/  @P2 SHF.R.S32.HI R3, RZ, 0x1f, R19.reuse ;  /* 0x0000001fff032819 */ /* 0x104fe20000011413 */
[----:B------:R-:W-:Y:S01]  /*1200*/  @P2 IMAD.MOV.U32 R2, RZ, RZ, R19 ;  /* 0x000000ffff022224 */ /* 0x000fe200078e0013 */
[----:B------:R-:W-:Y:S01]  /*1210*/  @!P2 MOV R2, R61 ;  /* 0x0000003d0002a202 */ /* 0x000fe20000000f00 */
[----:B------:R-:W-:Y:S01]  /*1220*/  @!P2 IMAD.MOV.U32 R3, RZ, RZ, R18 ;  /* 0x000000ffff03a224 */ /* 0x000fe200078e0012 */
[----:B------:R-:W-:Y:S02]  /*1230*/  LEA R19, R60, R33, 0x7 ;  /* 0x000000213c137211 */ /* 0x000fe400078e38ff */
[----:B------:R-:W-:Y:S02]  /*1240*/  SEL R0, R2, RZ, !P4 ;  /* 0x000000ff02007207 */ /* 0x000fe40006000000 */
[----:B------:R-:W-:-:S02]  /*1250*/  SEL R2, R3, RZ, !P4 ;  /* 0x000000ff03027207 */ /* 0x000fc40006000000 */
[----:B------:R-:W-:Y:S01]  /*1260*/  ISETP.GE.AND P6, PT, R19, R15, PT ;  /* 0x0000000f1300720c */ /* 0x000fe20003fc6270 */
[----:B------:R-:W-:Y:S01]  /*1270*/  IMAD.WIDE.U32 R36, R0, c[0x0][0x218], R6 ;  /* 0x0000860000247a25 */ /* 0x000fe200078e0006 */
[----:B------:R-:W-:-:S03]  /*1280*/  IADD3 R18, R14, 0x40, RZ ;  /* 0x000000400e127810 */ /* 0x000fc60007ffe0ff */
[----:B------:R-:W-:Y:S01]  /*1290*/  IMAD R3, R2, c[0x0][0x1f0], RZ ;  /* 0x00007c0002037a24 */ /* 0x000fe200078e02ff */
[----:B------:R-:W-:Y:S01]  /*12a0*/  ISETP.GE.AND P4, PT, R18, c[0x0][0x198], PT ;  /* 0x0000660012007a0c */ /* 0x000fe20003f86270 */
[----:B------:R-:W-:Y:S02]  /*12b0*/  IMAD R2, R2, c[0x0][0x218], RZ ;  /* 0x0000860002027a24 */ /* 0x000fe400078e02ff */
[----:B------:R-:W-:Y:S01]  /*12c0*/  IMAD R10, R0, c[0x0][0x1f4], R3 ;  /* 0x00007d00000a7a24 */ /* 0x000fe200078e0203 */
[----:B------:R-:W-:Y:S01]  /*12d0*/  R2P PR, R22, 0x6 ;  /* 0x0000000616007804 */ /* 0x000fe20000000000 */
[C---:B------:R-:W-:Y:S02]  /*12e0*/  IMAD R2, R0.reuse, c[0x0][0x21c], R2 ;  /* 0x0000870000027a24 */ /* 0x040fe400078e0202 */
[----:B------:R-:W-:Y:S02]  /*12f0*/  IMAD.WIDE.U32 R28, R0, c[0x0][0x1f0], R8 ;  /* 0x00007c00001c7a25 */ /* 0x000fe400078e0008 */
[----:B------:R-:W-:-:S02]  /*1300*/  SEL R3, R20, 0xfffffff0, !P1 ;  /* 0xfffffff014037807 */ /* 0x000fc40004800000 */
[----:B------:R-:W-:Y:S01]  /*1310*/  IADD3 R34, R37, R2, RZ ;  /* 0x0000000225227210 */ /* 0x000fe20007ffe0ff */
[----:B------:R-:W-:Y:S01]  /*1320*/  IMAD.IADD R31, R29, 0x1, R10 ;  /* 0x000000011d1f7824 */ /* 0x000fe200078e020a */
[----:B------:R1:W-:Y:S01]  /*1330*/  STL.64 [R1+0x38], R28 ;  /* 0x0000381c01007387 */ /* 0x0003e20000100a00 */
[----:B------:R-:W-:-:S03]  /*1340*/  SEL R0, R26, 0xffffffe0, !P2 ;  /* 0xffffffe01a007807 */ /* 0x000fc60005000000 */
[----:B------:R1:W-:Y:S04]  /*1350*/  STL.64 [R1+0x30], R36 ;  /* 0x0000302401007387 */ /* 0x0003e80000100a00 */
[----:B------:R1:W-:Y:S04]  /*1360*/  STL [R1+0x40], R34 ;  /* 0x0000402201007387 */ /* 0x0003e80000100800 */
[----:B------:R1:W-:Y:S01]  /*1370*/  STL [R1+0x2c], R31 ;  /* 0x00002c1f01007387 */ /* 0x0003e20000100800 */
[----:B------:R-:W-:Y:S05]  /*1380*/  @P6 BRA `(.L_x_675) ;  /* 0x000000a000006947 */ /* 0x000fea0003800000 */
[----:B---34-:R-:W-:Y:S02]  /*1390*/  SHF.R.S32.HI R2, RZ, 0x1f, R18 ;  /* 0x0000001fff027819 */ /* 0x018fe40000011412 */
[----:B------:R-:W-:-:S02]  /*13a0*/  LEA R6, P1, R14, R4, 0x1 ;  /* 0x000000040e067211 */ /* 0x000fc400078208ff */
[----:B------:R-:W-:Y:S02]  /*13b0*/  LEA.HI R2, R2, R18, RZ, 0x3 ;  /* 0x0000001202027211 */ /* 0x000fe400078f18ff */
[----:B------:R-:W-:Y:S02]  /*13c0*/  LEA.HI.X R7, R14, R5, R13, 0x1, P1 ;  /* 0x000000050e077211 */ /* 0x000fe400008f0c0d */
[----:B------:R-:W-:Y:S01]  /*13d0*/  LOP3.LUT R8, R2, 0xfffffff8, RZ, 0xc0, !PT ;  /* 0xfffffff802087812 */ /* 0x000fe200078ec0ff */
[----:B------:R-:W-:-:S04]  /*13e0*/  IMAD.SHL.U32 R2, R11, 0x2, RZ ;  /* 0x000000020b027824 */ /* 0x000fc800078e00ff */
[----:B------:R-:W-:Y:S01]  /*13f0*/  IMAD.WIDE R4, R8, 0x2, R4 ;  /* 0x0000000208047825 */ /* 0x000fe200078e0204 */
[----:B------:R-:W-:Y:S01]  /*1400*/  @!PT LDS RZ, [RZ] ;  /* 0x00000000fffff984 */ /* 0x000fe20000000800 */
[----:B------:R2:W-:Y:S04]  /*1410*/  LDGSTS.E.BYPASS.LTC128B.128 [R2+0x8100], [R6.64], !P5 ;  /* 0x0810000006027fae */ /* 0x0005e8000e901d50 */
[----:B------:R2:W-:Y:S02]  /*1420*/  LDGSTS.E.BYPASS.LTC128B.128 [R2+0xc100], [R4.64], !P4 ;  /* 0x0c10000004027fae */ /* 0x0005e4000e101d50 */
.L_x_675:
[----:B---34-:R-:W-:Y:S05]  /*1430*/  BSYNC B0 ;  /* 0x0000000000007941 */ /* 0x018fea0003800000 */
.L_x_674:
[----:B--2---:R-:W-:Y:S01]  /*1440*/  IADD3 R2, R19, 0x10, RZ ;  /* 0x0000001013027810 */ /* 0x004fe20007ffe0ff */
[----:B------:R2:W3:Y:S01]  /*1450*/  SHFL.IDX PT, R5, R16, 0x1, 0x181f ;  /* 0x00381f0010057f89 */ /* 0x0004e200000e0000 */
[----:B------:R-:W-:Y:S02]  /*1460*/  BSSY B0, `(.L_x_676) ;  /* 0x000000e000007945 */ /* 0x000fe40003800000 */
[----:B------:R-:W-:Y:S01]  /*1470*/  ISETP.GE.AND P1, PT, R2, R15, PT ;  /* 0x0000000f0200720c */ /* 0x000fe20003f26270 */
[----:B------:R2:W4:-:S12]  /*1480*/  SHFL.IDX PT, R4, R17, 0x1, 0x181f ;  /* 0x00381f0011047f89 */ /* 0x00051800000e0000 */
[----:B------:R-:W-:Y:S05]  /*1490*/  @P1 BRA `(.L_x_677) ;  /* 0x000000a000001947 */ /* 0x000fea0003800000 */
[----:B------:R-:W-:Y:S02]  /*14a0*/  SHF.R.S32.HI R2, RZ, 0x1f, R18 ;  /* 0x0000001fff027819 */ /* 0x000fe40000011412 */
[----:B----4-:R-:W-:Y:S02]  /*14b0*/  LEA R6, P1, R14, R4, 0x1 ;  /* 0x000000040e067211 */ /* 0x010fe400078208ff */
[----:B------:R-:W-:Y:S02]  /*14c0*/  LEA.HI R2, R2, R18, RZ, 0x3 ;  /* 0x0000001202027211 */ /* 0x000fe400078f18ff */
[----:B---3--:R-:W-:Y:S02]  /*14d0*/  LEA.HI.X R7, R14, R5, R13, 0x1, P1 ;  /* 0x000000050e077211 */ /* 0x008fe400008f0c0d */
[----:B------:R-:W-:Y:S01]  /*14e0*/  LOP3.LUT R8, R2, 0xfffffff8, RZ, 0xc0, !PT ;  /* 0xfffffff802087812 */ /* 0x000fe200078ec0ff */
[----:B------:R-:W-:-:S04]  /*14f0*/  IMAD.SHL.U32 R2, R11, 0x2, RZ ;  /* 0x000000020b027824 */ /* 0x000fc800078e00ff */
[----:B------:R-:W-:Y:S01]  /*1500*/  IMAD.WIDE R4, R8, 0x2, R4 ;  /* 0x0000000208047825 */ /* 0x000fe200078e0204 */
[----:B------:R-:W-:Y:S01]  /*1510*/  @!PT LDS RZ, [RZ] ;  /* 0x00000000fffff984 */ /* 0x000fe20000000800 */
[----:B------:R3:W-:Y:S04]  /*1520*/  LDGSTS.E.BYPASS.LTC128B.128 [R2+0x8900], [R6.64], !P5 ;  /* 0x0890000006027fae */ /* 0x0007e8000e901d50 */
[----:B------:R3:W-:Y:S02]  /*1530*/  LDGSTS.E.BYPASS.LTC128B.128 [R2+0xc900], [R4.64], !P4 ;  /* 0x0c90000004027fae */ /* 0x0007e4000e101d50 */
.L_x_677:
[----:B------:R-:W-:Y:S05]  /*1540*/  BSYNC B0 ;  /* 0x0000000000007941 */ /* 0x000fea0003800000 */
.L_x_676:
[----:B---3--:R-:W-:Y:S01]  /*1550*/  IADD3 R2, R19, 0x20, RZ ;  /* 0x0000002013027810 */ /* 0x008fe20007ffe0ff */
[----:B------:R3:W1:Y:S01]  /*1560*/  SHFL.IDX PT, R5, R16, 0x2, 0x181f ;  /* 0x00581f0010057f89 */ /* 0x00066200000e0000 */
[----:B------:R-:W-:Y:S02]  /*1570*/  BSSY B0, `(.L_x_678) ;  /* 0x000000e000007945 */ /* 0x000fe40003800000 */
[----:B------:R-:W-:Y:S01]  /*1580*/  ISETP.GE.AND P1, PT, R2, R15, PT ;  /* 0x0000000f0200720c */ /* 0x000fe20003f26270 */
[----:B----4-:R3:W4:-:S12]  /*1590*/  SHFL.IDX PT, R4, R17, 0x2, 0x181f ;  /* 0x00581f0011047f89 */ /* 0x01071800000e0000 */
[----:B------:R-:W-:Y:S05]  /*15a0*/  @P1 BRA `(.L_x_679) ;  /* 0x000000a000001947 */ /* 0x000fea0003800000 */
[----:B------:R-:W-:Y:S02]  /*15b0*/  SHF.R.S32.HI R2, RZ, 0x1f, R18 ;  /* 0x0000001fff027819 */ /* 0x000fe40000011412 */
[----:B----4-:R-:W-:Y:S02]  /*15c0*/  LEA R6, P1, R14, R4, 0x1 ;  /* 0x000000040e067211 */ /* 0x010fe400078208ff */
[----:B------:R-:W-:Y:S02]  /*15d0*/  LEA.HI R2, R2, R18, RZ, 0x3 ;  /* 0x0000001202027211 */ /* 0x000fe400078f18ff */
[----:B-1----:R-:W-:Y:S02]  /*15e0*/  LEA.HI.X R7, R14, R5, R13, 0x1, P1 ;  /* 0x000000050e077211 */ /* 0x002fe400008f0c0d */
[----:B------:R-:W-:Y:S01]  /*15f0*/  LOP3.LUT R8, R2, 0xfffffff8, RZ, 0xc0, !PT ;  /* 0xfffffff802087812 */ /* 0x000fe200078ec0ff */
[----:B------:R-:W-:-:S04]  /*1600*/  IMAD.SHL.U32 R2, R11, 0x2, RZ ;  /* 0x000000020b027824 */ /* 0x000fc800078e00ff */
[----:B------:R-:W-:Y:S01]  /*1610*/  IMAD.WIDE R4, R8, 0x2, R4 ;  /* 0x0000000208047825 */ /* 0x000fe200078e0204 */
[----:B------:R-:W-:Y:S01]  /*1620*/  @!PT LDS RZ, [RZ] ;  /* 0x00000000fffff984 */ /* 0x000fe20000000800 */
[----:B------:R1:W-:Y:S04]  /*1630*/  LDGSTS.E.BYPASS.LTC128B.128 [R2+0x9100], [R6.64], !P5 ;  /* 0x0910000006027fae */ /* 0x0003e8000e901d50 */
[----:B------:R1:W-:Y:S02]  /*1640*/  LDGSTS.E.BYPASS.LTC128B.128 [R2+0xd100], [R4.64], !P4 ;  /* 0x0d10000004027fae */ /* 0x0003e4000e101d50 */
.L_x_679:
[----:B------:R-:W-:Y:S05]  /*1650*/  BSYNC B0 ;  /* 0x0000000000007941 */ /* 0x000fea0003800000 */
.L_x_678:
[----:B-1----:R-:W-:Y:S01]  /*1660*/  IADD3 R2, R19, 0x30, RZ ;  /* 0x0000003013027810 */ /* 0x002fe20007ffe0ff */
[----:B------:R1:W2:Y:S01]  /*1670*/  SHFL.IDX PT, R5, R16, 0x3, 0x181f ;  /* 0x00781f0010057f89 */ /* 0x0002a200000e0000 */
[----:B------:R-:W-:Y:S02]  /*1680*/  BSSY B0, `(.L_x_680) ;  /* 0x000000e000007945 */ /* 0x000fe40003800000 */
[----:B------:R-:W-:Y:S01]  /*1690*/  ISETP.GE.AND P1, PT, R2, R15, PT ;  /* 0x0000000f0200720c */ /* 0x000fe20003f26270 */
[----:B----4-:R1:W4:-:S12]  /*16a0*/  SHFL.IDX PT, R4, R17, 0x3, 0x181f ;  /* 0x00781f0011047f89 */ /* 0x01031800000e0000 */
[----:B------:R-:W-:Y:S05]  /*16b0*/  @P1 BRA `(.L_x_681) ;  /* 0x000000a000001947 */ /* 0x000fea0003800000 */
[----:B------:R-:W-:Y:S02]  /*16c0*/  SHF.R.S32.HI R2, RZ, 0x1f, R18 ;  /* 0x0000001fff027819 */ /* 0x000fe40000011412 */
[----:B----4-:R-:W-:Y:S02]  /*16d0*/  LEA R6, P1, R14, R4, 0x1 ;  /* 0x000000040e067211 */ /* 0x010fe400078208ff */
[----:B------:R-:W-:Y:S02]  /*16e0*/  LEA.HI R2, R2, R18, RZ, 0x3 ;  /* 0x0000001202027211 */ /* 0x000fe400078f18ff */
[----:B--2---:R-:W-:Y:S02]  /*16f0*/  LEA.HI.X R7, R14, R5, R13, 0x1, P1 ;  /* 0x000000050e077211 */ /* 0x004fe400008f0c0d */
[----:B------:R-:W-:Y:S01]  /*1700*/  LOP3.LUT R8, R2, 0xfffffff8, RZ, 0xc0, !PT ;  /* 0xfffffff802087812 */ /* 0x000fe200078ec0ff */
[----:B------:R-:W-:-:S04]  /*1710*/  IMAD.SHL.U32 R2, R11, 0x2, RZ ;  /* 0x000000020b027824 */ /* 0x000fc800078e00ff */
[----:B------:R-:W-:Y:S01]  /*1720*/  IMAD.WIDE R4, R8, 0x2, R4 ;  /* 0x0000000208047825 */ /* 0x000fe200078e0204 */
[----:B------:R-:W-:Y:S01]  /*1730*/  @!PT LDS RZ, [RZ] ;  /* 0x00000000fffff984 */ /* 0x000fe20000000800 */
[----:B------:R2:W-:Y:S04]  /*1740*/  LDGSTS.E.BYPASS.LTC128B.128 [R2+0x9900], [R6.64], !P5 ;  /* 0x0990000006027fae */ /* 0x0005e8000e901d50 */
[----:B------:R2:W-:Y:S02]  /*1750*/  LDGSTS.E.BYPASS.LTC128B.128 [R2+0xd900], [R4.64], !P4 ;  /* 0x0d90000004027fae */ /* 0x0005e4000e101d50 */
.L_x_681:
[----:B------:R-:W-:Y:S05]  /*1760*/  BSYNC B0 ;  /* 0x0000000000007941 */ /* 0x000fea0003800000 */
.L_x_680:
[----:B--2---:R-:W-:Y:S01]  /*1770*/  IADD3 R2, R19, 0x40, RZ ;  /* 0x0000004013027810 */ /* 0x004fe20007ffe0ff */
        /* <DEDUP_REMOVED lines=15> */
.L_x_683:
[----:B------:R-:W-:Y:S05]  /*1870*/  BSYNC B0 ;  /* 0x0000000000007941 */ /* 0x000fea0003800000 */
.L_x_682:
        /* <DEDUP_REMOVED lines=16> */
.L_x_685:
[----:B------:R-:W-:Y:S05]  /*1980*/  BSYNC B0 ;  /* 0x0000000000007941 */ /* 0x000fea0003800000 */
.L_x_684:
        /* <DEDUP_REMOVED lines=16> */
.L_x_687:
[----:B------:R-:W-:Y:S05]  /*1a90*/  BSYNC B0 ;  /* 0x0000000000007941 */ /* 0x000fea0003800000 */
.L_x_686:
[----:B-1--4-:R-:W1:Y:S01]  /*1aa0*/  SHFL.IDX PT, R4, R17, 0x7, 0x181f ;  /* 0x00f81f0011047f89 */ /* 0x012e6200000e0000 */
[----:B------:R-:W-:Y:S01]  /*1ab0*/  IADD3 R2, R19, 0x70, RZ ;  /* 0x0000007013027810 */ /* 0x000fe20007ffe0ff */
[----:B------:R-:W-:Y:S01]  /*1ac0*/  ULEA.HI.SX32 UR15, UR18, 0xffffffff, 0x1a ;  /* 0xffffffff120f7891 */ /* 0x000fe2000f8fd23f */
[----:B------:R-:W-:Y:S01]  /*1ad0*/  IMAD.MOV.U32 R156, RZ, RZ, R30 ;  /* 0x000000ffff9c7224 */ /* 0x000fe200078e001e */
[----:B------:R-:W4:Y:S01]  /*1ae0*/  SHFL.IDX PT, R5, R16, 0x7, 0x181f ;  /* 0x00f81f0010057f89 */ /* 0x000f2200000e0000 */
[----:B------:R-:W-:Y:S01]  /*1af0*/  ISETP.GE.AND P6, PT, R2, R15, PT ;  /* 0x0000000f0200720c */ /* 0x000fe20003fc6270 */
[----:B------:R-:W-:Y:S01]  /*1b00*/  ULDC.64 UR6, c[0x0][0x1e0] ;  /* 0x0000780000067ab9 */ /* 0x000fe20000000a00 */
[----:B------:R-:W-:Y:S01]  /*1b10*/  IADD3 R2, -R33, UR19, RZ ;  /* 0x0000001321027c10 */ /* 0x000fe2000fffe1ff */
[----:B------:R-:W-:Y:S01]  /*1b20*/  IMAD.U32 R7, RZ, RZ, UR15 ;  /* 0x0000000fff077e24 */ /* 0x000fe2000f8e00ff */
[----:B------:R-:W-:Y:S01]  /*1b30*/  UMOV UR20, 0x6 ;  /* 0x0000000600147882 */ /* 0x000fe20000000000 */
[----:B------:R-:W-:Y:S01]  /*1b40*/  IMAD.MOV.U32 R157, RZ, RZ, R31 ;  /* 0x000000ffff9d7224 */ /* 0x000fe200078e001f */
[----:B------:R-:W-:Y:S01]  /*1b50*/  USHF.L.U32 UR21, UR6, 0x6, URZ ;  /* 0x0000000606157899 */ /* 0x000fe2000800063f */
[----:B------:R-:W-:Y:S01]  /*1b60*/  IMAD R2, R7, -0x40, R2 ;  /* 0xffffffc007027824 */ /* 0x000fe200078e0202 */
[----:B------:R-:W-:Y:S01]  /*1b70*/  USHF.L.U64.HI UR20, UR6, UR20, UR7 ;  /* 0x0000001406147299 */ /* 0x000fe20008010207 */
[----:B------:R-:W-:Y:S01]  /*1b80*/  IMAD.MOV.U32 R156, RZ, RZ, R28 ;  /* 0x000000ffff9c7224 */ /* 0x000fe200078e001c */
[----:B------:R-:W-:Y:S01]  /*1b90*/  USHF.R.S32.HI UR9, URZ, 0x1f, UR15 ;  /* 0x0000001f3f097899 */ /* 0x000fe2000801140f */
[----:B------:R-:W-:Y:S01]  /*1ba0*/  IMAD.SHL.U32 R244, R11, 0x2, RZ ;  /* 0x000000020bf47824 */ /* 0x000fe200078e00ff */
[----:B------:R-:W-:Y:S01]  /*1bb0*/  ISETP.GE.AND P2, PT, R2, 0x1, PT ;  /* 0x000000010200780c */ /* 0x000fe20003f46270 */
[----:B------:R-:W-:Y:S01]  /*1bc0*/  UIMAD UR4, UR20, UR15, URZ ;  /* 0x0000000f140472a4 */ /* 0x000fe2000f8e023f */
[----:B------:R-:W-:Y:S01]  /*1bd0*/  @!P6 SHF.R.S32.HI R6, RZ, 0x1f, R18 ;  /* 0x0000001fff06e819 */ /* 0x000fe20000011412 */
[----:B------:R-:W-:Y:S01]  /*1be0*/  UIMAD.WIDE.U32 UR10, UR6, 0x20, URZ ;  /* 0x00000020060a78a5 */ /* 0x000fe2000f8e003f */
[----:B------:R-:W-:Y:S01]  /*1bf0*/  MOV R153, UR21 ;  /* 0x0000001500997c02 */ /* 0x000fe20008000f00 */
[----:B------:R-:W-:Y:S01]  /*1c00*/  UIMAD UR4, UR9, UR21, UR4 ;  /* 0x00000015090472a4 */ /* 0x000fe2000f8e0204 */
[----:B------:R-:W-:Y:S01]  /*1c10*/  @!P6 LEA.HI R8, R6, R18, RZ, 0x3 ;  /* 0x000000120608e211 */ /* 0x000fe200078f18ff */
[----:B------:R-:W-:Y:S01]  /*1c20*/  USHF.L.U32 UR8, UR7, 0x5, URZ ;  /* 0x0000000507087899 */ /* 0x000fe2000800063f */
[----:B-1----:R-:W-:Y:S01]  /*1c30*/  @!P6 LEA R6, P1, R14, R4, 0x1 ;  /* 0x000000040e06e211 */ /* 0x002fe200078208ff */
[----:B------:R-:W-:Y:S01]  /*1c40*/  STL.64 [R1+0x28], R156 ;  /* 0x0000289c01007387 */ /* 0x000fe20000100a00 */
[----:B------:R-:W-:Y:S01]  /*1c50*/  @!P6 LOP3.LUT R8, R8, 0xfffffff8, RZ, 0xc0, !PT ;  /* 0xfffffff80808e812 */ /* 0x000fe200078ec0ff */
[----:B------:R-:W-:Y:S01]  /*1c60*/  UIADD3 UR8, UR11, UR8, URZ ;  /* 0x000000080b087290 */ /* 0x000fe2000fffe03f */
[----:B----4-:R-:W-:-:S02]  /*1c70*/  @!P6 LEA.HI.X R7, R14, R5, R13, 0x1, P1 ;  /* 0x000000050e07e211 */ /* 0x010fc400008f0c0d */
[----:B------:R-:W-:Y:S01]  /*1c80*/  ISETP.GE.AND P1, PT, R2, 0x11, PT ;  /* 0x000000110200780c */ /* 0x000fe20003f26270 */
[----:B------:R-:W-:Y:S01]  /*1c90*/  @!P6 IMAD.WIDE R8, R8, 0x2, R4 ;  /* 0x000000020808e825 */ /* 0x000fe200078e0204 */
[----:B------:R-:W-:Y:S01]  /*1ca0*/  SHF.R.S32.HI R14, RZ, 0x4, R24 ;  /* 0x00000004ff0e7819 */ /* 0x000fe20000011418 */
[----:B------:R-:W-:Y:S01]  /*1cb0*/  @!PT LDS RZ, [RZ] ;  /* 0x00000000fffff984 */ /* 0x000fe20000000800 */
[----:B------:R1:W-:Y:S01]  /*1cc0*/  @!P6 LDGSTS.E.BYPASS.LTC128B.128 [R244+0xb900], [R6.64], !P5 ;  /* 0x0b90000006f4efae */ /* 0x0003e2000e901d50 */
[C---:B------:R-:W-:Y:S01]  /*1cd0*/  ISETP.GE.AND P5, PT, R2.reuse, 0x31, PT ;  /* 0x000000310200780c */ /* 0x040fe20003fa6270 */
[----:B------:R-:W-:Y:S01]  /*1ce0*/  IMAD.WIDE.U32 R4, R153, UR15, R156 ;  /* 0x0000000f99047c25 */ /* 0x000fe2000f8e009c */
[----:B------:R-:W-:Y:S01]  /*1cf0*/  LEA.HI R154, R25, R155, RZ, 0x5 ;  /* 0x0000009b199a7211 */ /* 0x000fe200078f28ff */
[----:B------:R4:W-:Y:S01]  /*1d00*/  @!P6 LDGSTS.E.BYPASS.LTC128B.128 [R244+0xf900], [R8.64], !P4 ;  /* 0x0f90000008f4efae */ /* 0x0009e2000e101d50 */
[----:B------:R-:W-:Y:S02]  /*1d10*/  ISETP.GE.AND P6, PT, R2, 0x21, PT ;  /* 0x000000210200780c */ /* 0x000fe40003fc6270 */
[----:B------:R-:W-:Y:S01]  /*1d20*/  IADD3 R5, R5, UR4, RZ ;  /* 0x0000000405057c10 */ /* 0x000fe2000fffe0ff */
[----:B------:R-:W0:Y:S04]  /*1d30*/  LDGDEPBAR ;  /* 0x00000000000079af */ /* 0x000e280000000000 */
[----:B------:R-:W-:Y:S01]  /*1d40*/  BAR.SYNC.DEFER_BLOCKING 0x0 ;  /* 0x0000000000007b1d */ /* 0x000fe20000010000 */
[----:B------:R-:W-:-:S04]  /*1d50*/  @P2 LEA R12, P4, R4, c[0x0][0x1c8], 0x1 ;  /* 0x00007200040c2a11 */ /* 0x000fc800078808ff */
[----:B------:R-:W-:Y:S01]  /*1d60*/  @P2 LEA.HI.X R13, R4, c[0x0][0x1cc], R5, 0x1, P4 ;  /* 0x00007300040d2a11 */ /* 0x000fe200020f0c05 */
[----:B------:R-:W-:-:S05]  /*1d70*/  VOTEU.ANY UP0, P5 ;  /* 0x00000000003f7886 */ /* 0x000fca0002800100 */
[----:B------:R-:W-:Y:S01]  /*1d80*/  @UP0 UIMAD UR4, UR7, 0x30, URZ ;  /* 0x00000030070408a4 */ /* 0x000fe2000f8e023f */
[----:B-1----:R-:W-:Y:S01]  /*1d90*/  IMAD.U32 R6, RZ, RZ, UR7 ;  /* 0x00000007ff067e24 */ /* 0x002fe2000f8e00ff */
[----:B----4-:R-:W-:-:S04]  /*1da0*/  MOV R8, c[0x0][0x1e0] ;  /* 0x0000780000087a02 */ /* 0x010fc80000000f00 */
[C---:B------:R-:W-:Y:S01]  /*1db0*/  @P1 LEA R2, P4, R8.reuse, R4, 0x4 ;  /* 0x0000000408021211 */ /* 0x040fe200078820ff */
[----:B------:R-:W-:Y:S01]  /*1dc0*/  @!PT LDS RZ, [RZ] ;  /* 0x00000000fffff984 */ /* 0x000fe20000000800 */
[----:B------:R-:W-:Y:S01]  /*1dd0*/  @!PT LDS RZ, [RZ] ;  /* 0x00000000fffff984 */ /* 0x000fe20000000800 */
[----:B------:R-:W-:Y:S01]  /*1de0*/  @!PT LDS RZ, [RZ] ;  /* 0x00000000fffff984 */ /* 0x000fe20000000800 */
[----:B------:R1:W-:Y:S03]  /*1df0*/  @P2 LDGSTS.E.BYPASS.LTC128B.128 [R244+0x4100], [R12.64], !P3 ;  /* 0x041000000cf42fae */ /* 0x0003e6000d901d50 */
[C---:B------:R-:W-:Y:S01]  /*1e00*/  @P1 LEA.HI.X R6, R8.reuse, R5, R6, 0x4, P4 ;  /* 0x0000000508061211 */ /* 0x040fe200020f2406 */
[----:B------:R-:W-:Y:S01]  /*1e10*/  @P5 IMAD.WIDE.U32 R8, R8, 0x30, R4 ;  /* 0x0000003008085825 */ /* 0x000fe200078e0004 */
[C---:B------:R-:W-:Y:S01]  /*1e20*/  @P1 LEA R10, P4, R2.reuse, c[0x0][0x1c8], 0x1 ;  /* 0x00007200020a1a11 */ /* 0x040fe200078808ff */
[----:B------:R1:W-:Y:S03]  /*1e30*/  @P2 LDGSTS.E.BYPASS.LTC128B.128 [R244+0x6100], [R12.64+0x80], !P0 ;  /* 0x061000800cf42fae */ /* 0x0003e6000c101d50 */
[----:B------:R-:W-:-:S02]  /*1e40*/  @P1 LEA.HI.X R11, R2, c[0x0][0x1cc], R6, 0x1, P4 ;  /* 0x00007300020b1a11 */ /* 0x000fc400020f0c06 */
[----:B------:R-:W-:-:S03]  /*1e50*/  @P6 IADD3 R2, P4, R4, UR10, RZ ;  /* 0x0000000a04026c10 */ /* 0x000fc6000ff9e0ff */
[----:B------:R4:W-:Y:S01]  /*1e60*/  @P1 LDGSTS.E.BYPASS.LTC128B.128 [R244+0x4900], [R10.64], !P3 ;  /* 0x049000000af41fae */ /* 0x0009e2000d901d50 */
[----:B------:R-:W-:Y:S02]  /*1e70*/  @P6 IADD3.X R4, R5, UR8, RZ, P4, !PT ;  /* 0x0000000805046c10 */ /* 0x000fe4000a7fe4ff */
[----:B------:R-:W-:Y:S01]  /*1e80*/  LEA.HI R5, R24, R14, RZ, 0x1 ;  /* 0x0000000e18057211 */ /* 0x000fe200078f08ff */
[----:B------:R4:W-:Y:S01]  /*1e90*/  @P1 LDGSTS.E.BYPASS.LTC128B.128 [R244+0x6900], [R10.64+0x80], !P0 ;  /* 0x069000800af41fae */ /* 0x0009e2000c101d50 */
[C---:B------:R-:W-:Y:S02]  /*1ea0*/  @P6 LEA R6, P4, R2.reuse, c[0x0][0x1c8], 0x1 ;  /* 0x0000720002066a11 */ /* 0x040fe400078808ff */
[----:B------:R-:W-:Y:S02]  /*1eb0*/  LOP3.LUT R5, R5, 0xfffffffe, RZ, 0xc0, !PT ;  /* 0xfffffffe05057812 */ /* 0x000fe400078ec0ff */
[----:B------:R-:W-:Y:S02]  /*1ec0*/  @P6 LEA.HI.X R7, R2, c[0x0][0x1cc], R4, 0x1, P4 ;  /* 0x0000730002076a11 */ /* 0x000fe400020f0c04 */
[----:B------:R-:W-:Y:S01]  /*1ed0*/  @P5 IADD3 R2, R9, UR4, RZ ;  /* 0x0000000409025c10 */ /* 0x000fe2000fffe0ff */
[----:B------:R-:W-:Y:S01]  /*1ee0*/  IMAD.IADD R9, R14, 0x1, -R5 ;  /* 0x000000010e097824 */ /* 0x000fe200078e0a05 */
[----:B------:R-:W-:Y:S01]  /*1ef0*/  @P5 LEA R4, P4, R8, c[0x0][0x1c8], 0x1 ;  /* 0x0000720008045a11 */ /* 0x000fe200078808ff */
[----:B------:R5:W-:Y:S01]  /*1f00*/  @P6 LDGSTS.E.BYPASS.LTC128B.128 [R244+0x5100], [R6.64], !P3 ;  /* 0x0510000006f46fae */ /* 0x000be2000d901d50 */
[----:B------:R-:W-:Y:S01]  /*1f10*/  ULDC.64 UR4, c[0x0][0x208] ;  /* 0x0000820000047ab9 */ /* 0x000fe20000000a00 */
[----:B------:R-:W-:Y:S01]  /*1f20*/  LOP3.LUT P1, RZ, R32, 0x2, RZ, 0xc0, !PT ;  /* 0x0000000220ff7812 */ /* 0x000fe2000782c0ff */
[----:B------:R-:W-:Y:S01]  /*1f30*/  UIMAD UR9, UR9, UR4, URZ ;  /* 0x00000004090972a4 */ /* 0x000fe2000f8e023f */
[----:B------:R-:W-:Y:S01]  /*1f40*/  @P5 LEA.HI.X R5, R8, c[0x0][0x1cc], R2, 0x1, P4 ;  /* 0x0000730008055a11 */ /* 0x000fe200020f0c02 */
[----:B------:R5:W-:Y:S01]  /*1f50*/  @P6 LDGSTS.E.BYPASS.LTC128B.128 [R244+0x7100], [R6.64+0x80], !P0 ;  /* 0x0710008006f46fae */ /* 0x000be2000c101d50 */
[----:B------:R-:W-:Y:S01]  /*1f60*/  SHF.L.U32 R2, R22, 0x6, RZ ;  /* 0x0000000616027819 */ /* 0x000fe200000006ff */
[----:B------:R-:W-:Y:S01]  /*1f70*/  IMAD.SHL.U32 R8, R33, 0x8, RZ ;  /* 0x0000000821087824 */ /* 0x000fe200078e00ff */
[----:B------:R-:W-:Y:S01]  /*1f80*/  UIMAD.WIDE.U32 UR12, UR15, UR4, URZ ;  /* 0x000000040f0c72a5 */ /* 0x000fe2000f8e003f */
[----:B------:R2:W-:Y:S01]  /*1f90*/  @P5 LDGSTS.E.BYPASS.LTC128B.128 [R244+0x5900], [R4.64], !P3 ;  /* 0x0590000004f45fae */ /* 0x0005e2000d901d50 */
[----:B------:R-:W-:-:S02]  /*1fa0*/  UIMAD UR9, UR15, UR5, UR9 ;  /* 0x000000050f0972a4 */ /* 0x000fc4000f8e0209 */
[----:B------:R-:W-:Y:S01]  /*1fb0*/  UIMAD UR15, UR15, -0x40, UR19 ;  /* 0xffffffc00f0f78a4 */ /* 0x000fe2000f8e0213 */
[----:B------:R2:W-:Y:S01]  /*1fc0*/  @P5 LDGSTS.E.BYPASS.LTC128B.128 [R244+0x7900], [R4.64+0x80], !P0 ;  /* 0x0790008004f45fae */ /* 0x0005e2000c101d50 */
[----:B------:R-:W-:-:S03]  /*1fd0*/  UIADD3 UR9, UR13, UR9, URZ ;  /* 0x000000090d097290 */ /* 0x000fc6000fffe03f */
[----:B------:R-:W0:Y:S01]  /*1fe0*/  LDGDEPBAR ;  /* 0x00000000000079af */ /* 0x000e220000000000 */
[----:B-----5:R-:W-:Y:S01]  /*1ff0*/  IMAD.SHL.U32 R6, R32, 0x40, RZ ;  /* 0x0000004020067824 */ /* 0x020fe200078e00ff */
[----:B--2---:R-:W-:Y:S01]  /*2000*/  LOP3.LUT R4, R2, 0x1c0, RZ, 0xc0, !PT ;  /* 0x000001c002047812 */ /* 0x004fe200078ec0ff */
[----:B------:R-:W-:-:S04]  /*2010*/  DEPBAR.LE SB0, 0x1 ;  /* 0x000080400000791a */ /* 0x000fc80000000000 */
[----:B------:R-:W-:-:S04]  /*2020*/  DEPBAR.LE SB0, 0x0 ;  /* 0x000080000000791a */ /* 0x000fc80000000000 */
[----:B------:R-:W-:Y:S02]  /*2030*/  LOP3.LUT R2, R6, 0x1c0, RZ, 0xc0, !PT ;  /* 0x000001c006027812 */ /* 0x000fe400078ec0ff */
[----:B------:R-:W-:Y:S02]  /*2040*/  SHF.L.U32 R5, R9, 0x3, RZ ;  /* 0x0000000309057819 */ /* 0x000fe400000006ff */
[----:B------:R-:W-:Y:S02]  /*2050*/  LOP3.LUT R8, R2, 0x8, R8, 0xf8, !PT ;  /* 0x0000000802087812 */ /* 0x000fe400078ef808 */
[----:B------:R-:W-:Y:S01]  /*2060*/  SHF.R.U32.HI R6, RZ, 0x3, R2 ;  /* 0x00000003ff067819 */ /* 0x000fe20000011602 */
[----:B------:R-:W-:Y:S01]  /*2070*/  IMAD.SHL.U32 R2, R154, 0x20, RZ ;  /* 0x000000209a027824 */ /* 0x000fe200078e00ff */
[----:B------:R-:W-:Y:S01]  /*2080*/  LOP3.LUT R7, R4, 0x8, R5, 0xf8, !PT ;  /* 0x0000000804077812 */ /* 0x000fe200078ef805 */
[----:B------:R-:W-:Y:S01]  /*2090*/  IMAD.SHL.U32 R5, R23, 0x40, RZ ;  /* 0x0000004017057824 */ /* 0x000fe200078e00ff */
[----:B------:R-:W-:-:S02]  /*20a0*/  SHF.R.U32.HI R4, RZ, 0x3, R4 ;  /* 0x00000003ff047819 */ /* 0x000fc40000011604 */
[----:B------:R-:W-:Y:S02]  /*20b0*/  LOP3.LUT R6, R8, R6, RZ, 0x3c, !PT ;  /* 0x0000000608067212 */ /* 0x000fe400078e3cff */
[----:B------:R-:W-:Y:S02]  /*20c0*/  LOP3.LUT R152, R7, R4, RZ, 0x3c, !PT ;  /* 0x0000000407987212 */ /* 0x000fe400078e3cff */
[----:B------:R-:W-:Y:S02]  /*20d0*/  LOP3.LUT R147, R5, 0xfffffe00, RZ, 0xc0, !PT ;  /* 0xfffffe0005937812 */ /* 0x000fe400078ec0ff */
[----:B------:R-:W-:Y:S02]  /*20e0*/  LOP3.LUT R4, R2, 0x7ffffc00, RZ, 0xc0, !PT ;  /* 0x7ffffc0002047812 */ /* 0x000fe400078ec0ff */
[----:B------:R-:W-:Y:S02]  /*20f0*/  LEA R2, R9, R6, 0x9 ;  /* 0x0000000609027211 */ /* 0x000fe400078e48ff */
[----:B------:R-:W-:-:S03]  /*2100*/  IADD3 R4, R152, R147, R4 ;  /* 0x0000009398047210 */ /* 0x000fc60007ffe004 */
[----:B------:R-:W-:Y:S01]  /*2110*/  IMAD.SHL.U32 R224, R2, 0x2, RZ ;  /* 0x0000000202e07824 */ /* 0x000fe200078e00ff */
[----:B------:R-:W-:Y:S01]  /*2120*/  BAR.SYNC.DEFER_BLOCKING 0x0 ;  /* 0x0000000000007b1d */ /* 0x000fe20000010000 */
[----:B------:R-:W-:-:S03]  /*2130*/  IMAD.SHL.U32 R231, R4, 0x2, RZ ;  /* 0x0000000204e77824 */ /* 0x000fc600078e00ff */
[C---:B------:R-:W-:Y:S02]  /*2140*/  IADD3 R2, R224.reuse, 0x4100, RZ ;  /* 0x00004100e0027810 */ /* 0x040fe40007ffe0ff */
[----:B------:R-:W-:Y:S02]  /*2150*/  IADD3 R235, R224, 0x4120, RZ ;  /* 0x00004120e0eb7810 */ /* 0x000fe40007ffe0ff */
[----:B------:R-:W-:Y:S02]  /*2160*/  @P1 IADD3 R235, R2, -0x20, RZ ;  /* 0xffffffe002eb1810 */ /* 0x000fe40007ffe0ff */
[-C--:B------:R-:W-:Y:S02]  /*2170*/  LEA R233, R3, R231.reuse, 0x1 ;  /* 0x000000e703e97211 */ /* 0x080fe400078e08ff */
[C---:B------:R-:W-:Y:S02]  /*2180*/  LEA R232, R0.reuse, R231, 0x1 ;  /* 0x000000e700e87211 */ /* 0x040fe400078e08ff */
[----:B------:R-:W-:-:S02]  /*2190*/  LEA R234, R0, R233, 0x1 ;  /* 0x000000e900ea7211 */ /* 0x000fc400078e08ff */
[----:B------:R-:W-:Y:S01]  /*21a0*/  IADD3 R243, R235, 0x800, RZ ;  /* 0x00000800ebf37810 */ /* 0x000fe20007ffe0ff */
[----:B------:R-:W-:Y:S01]  /*21b0*/  IMAD R236, R3, 0x2, R232 ;  /* 0x0000000203ec7824 */ /* 0x000fe200078e02e8 */
[C---:B------:R-:W-:Y:S02]  /*21c0*/  IADD3 R242, R235.reuse, 0x1000, RZ ;  /* 0x00001000ebf27810 */ /* 0x040fe40007ffe0ff */
[C---:B------:R-:W-:Y:S02]  /*21d0*/  IADD3 R241, R235.reuse, 0x1800, RZ ;  /* 0x00001800ebf17810 */ /* 0x040fe40007ffe0ff */
[C---:B------:R-:W-:Y:S01]  /*21e0*/  IADD3 R240, R235.reuse, 0x2000, RZ ;  /* 0x00002000ebf07810 */ /* 0x040fe20007ffe0ff */
[----:B------:R-:W-:Y:S01]  /*21f0*/  LDSM.16.M88.4 R4, [R231+0xa100] ;  /* 0x00a10000e704783b */ /* 0x000fe20000000200 */
[C---:B------:R-:W-:Y:S02]  /*2200*/  IADD3 R239, R235.reuse, 0x2800, RZ ;  /* 0x00002800ebef7810 */ /* 0x040fe40007ffe0ff */
[C---:B------:R-:W-:Y:S01]  /*2210*/  IADD3 R238, R235.reuse, 0x3000, RZ ;  /* 0x00003000ebee7810 */ /* 0x040fe20007ffe0ff */
[----:B-1----:R-:W1:Y:S01]  /*2220*/  LDSM.16.M88.4 R12, [R224+0x4100] ;  /* 0x00410000e00c783b */ /* 0x002e620000000200 */
[----:B------:R-:W-:-:S03]  /*2230*/  IADD3 R237, R235, 0x3800, RZ ;  /* 0x00003800ebed7810 */ /* 0x000fc60007ffe0ff */
[----:B---3--:R-:W2:Y:S04]  /*2240*/  LDSM.16.M88.4 R16, [R224+0x4900] ;  /* 0x00490000e010783b */ /* 0x008ea80000000200 */
[----:B------:R-:W3:Y:S04]  /*2250*/  LDSM.16.M88.4 R24, [R224+0x5100] ;  /* 0x00510000e018783b */ /* 0x000ee80000000200 */
[----:B------:R-:W5:Y:S04]  /*2260*/  LDSM.16.M88.4 R28, [R224+0x5900] ;  /* 0x00590000e01c783b */ /* 0x000f680000000200 */
[----:B----4-:R-:W4:Y:S04]  /*2270*/  LDSM.16.M88.4 R8, [R231+0x8100] ;  /* 0x00810000e708783b */ /* 0x010f280000000200 */
[----:B------:R-:W-:Y:S04]  /*2280*/  LDSM.16.M88.4 R20, [R233+0xa100] ;  /* 0x00a10000e914783b */ /* 0x000fe80000000200 */
[----:B------:R-:W4:Y:S04]  /*2290*/  LDSM.16.M88.4 R52, [R235] ;  /* 0x00000000eb34783b */ /* 0x000f280000000200 */
[----:B------:R-:W4:Y:S04]  /*22a0*/  LDSM.16.M88.4 R48, [R235+0x800] ;  /* 0x00080000eb30783b */ /* 0x000f280000000200 */
[----:B------:R-:W4:Y:S01]  /*22b0*/  LDSM.16.M88.4 R44, [R235+0x1000] ;  /* 0x00100000eb2c783b */ /* 0x000f220000000200 */
[C---:B-1----:R-:W-:Y:S08]  /*22c0*/  HMMA.16816.F32 R40, R4.reuse, R12, RZ ;  /* 0x0000000c0428723c */ /* 0x042ff000000018ff */
[C---:B--2---:R-:W-:Y:S08]  /*22d0*/  HMMA.16816.F32 R56, R4.reuse, R16, RZ ;  /* 0x000000100438723c */ /* 0x044ff000000018ff */
[C---:B---3--:R-:W-:Y:S08]  /*22e0*/  HMMA.16816.F32 R60, R4.reuse, R24, RZ ;  /* 0x00000018043c723c */ /* 0x048ff000000018ff */
[C---:B-----5:R-:W-:Y:S08]  /*22f0*/  HMMA.16816.F32 R64, R4.reuse, R28, RZ ;  /* 0x0000001c0440723c */ /* 0x060ff000000018ff */
[C---:B------:R-:W-:Y:S08]  /*2300*/  HMMA.16816.F32 R72, R4.reuse, R14, RZ ;  /* 0x0000000e0448723c */ /* 0x040ff000000018ff */
[C---:B------:R-:W-:Y:S08]  /*2310*/  HMMA.16816.F32 R80, R4.reuse, R18, RZ ;  /* 0x000000120450723c */ /* 0x040ff000000018ff */
[C---:B------:R-:W-:Y:S08]  /*2320*/  HMMA.16816.F32 R92, R4.reuse, R26, RZ ;  /* 0x0000001a045c723c */ /* 0x040ff000000018ff */
[----:B------:R-:W-:Y:S07]  /*2330*/  HMMA.16816.F32 R88, R4, R30, RZ ;  /* 0x0000001e0458723c */ /* 0x000fee00000018ff */
[----:B------:R-:W-:Y:S01]  /*2340*/  IMAD.U32 R6, RZ, RZ, UR12 ;  /* 0x0000000cff067e24 */ /* 0x000fe2000f8e00ff */
[----:B------:R-:W-:Y:S01]  /*2350*/  MOV R4, UR9 ;  /* 0x0000000900047c02 */ /* 0x000fe20008000f00 */
[----:B------:R-:W-:Y:S01]  /*2360*/  USHF.L.U32 UR9, UR4, 0x5, URZ ;  /* 0x0000000504097899 */ /* 0x000fe2000800063f */
[C---:B----4-:R-:W-:Y:S01]  /*2370*/  HMMA.16816.F32 R104, R8.reuse, R12, RZ ;  /* 0x0000000c0868723c */ /* 0x050fe200000018ff */
[----:B------:R-:W-:Y:S01]  /*2380*/  UMOV UR12, 0x5 ;  /* 0x00000005000c7882 */ /* 0x000fe20000000000 */
[C---:B------:R-:W-:Y:S01]  /*2390*/  LEA R2, P1, R6.reuse, R36, 0x6 ;  /* 0x0000002406027211 */ /* 0x040fe200078230ff */
[----:B------:R-:W-:Y:S01]  /*23a0*/  USHF.L.U64.HI UR12, UR4, UR12, UR5 ;  /* 0x0000000c040c7299 */ /* 0x000fe20008010205 */
[----:B------:R-:W1:Y:S01]  /*23b0*/  LDSM.16.M88.4 R36, [R235+0x1800] ;  /* 0x00180000eb24783b */ /* 0x000e620000000200 */
[----:B------:R-:W-:Y:S01]  /*23c0*/  IMAD.U32 R7, RZ, RZ, UR13 ;  /* 0x0000000dff077e24 */ /* 0x000fe2000f8e00ff */
[----:B------:R-:W-:Y:S01]  /*23d0*/  LEA.HI.X R5, R6, R34, R4, 0x6, P1 ;  /* 0x0000002206057211 */ /* 0x000fe200008f3404 */
[----:B------:R-:W-:Y:S01]  /*23e0*/  UIADD3 UR14, UP0, UR9, 0x80, URZ ;  /* 0x00000080090e7890 */ /* 0x000fe2000ff1e03f */
[C---:B------:R-:W-:Y:S01]  /*23f0*/  LEA R4, P1, R2.reuse, c[0x0][0x1f8], 0x1 ;  /* 0x00007e0002047a11 */ /* 0x040fe200078208ff */
[----:B------:R-:W-:Y:S02]  /*2400*/  HMMA.16816.F32 R120, R8, R14, RZ ;  /* 0x0000000e0878723c */ /* 0x000fe400000018ff */
[----:B------:R-:W-:Y:S01]  /*2410*/  UIADD3.X UR13, URZ, UR12, URZ, UP0, !UPT ;  /* 0x0000000c3f0d7290 */ /* 0x000fe200087fe43f */
[----:B------:R-:W-:Y:S01]  /*2420*/  LEA.HI.X R5, R2, c[0x0][0x1fc], R5, 0x1, P1 ;  /* 0x00007f0002057a11 */ /* 0x000fe200008f0c05 */
[----:B------:R-:W-:Y:S01]  /*2430*/  UISETP.GE.AND UP0, UPT, UR19, 0x41, UPT ;  /* 0x000000411300788c */ /* 0x000fe2000bf06270 */
[----:B------:R-:W-:-:S02]  /*2440*/  IADD3 R2, -R33, UR15, RZ ;  /* 0x0000000f21027c10 */ /* 0x000fc4000fffe1ff */
[----:B------:R-:W-:Y:S01]  /*2450*/  IADD3 R6, P1, R4, UR9, RZ ;  /* 0x0000000904067c10 */ /* 0x000fe2000ff3e0ff */
[C---:B------:R-:W-:Y:S01]  /*2460*/  HMMA.16816.F32 R100, R8.reuse, R16, RZ ;  /* 0x000000100864723c */ /* 0x040fe200000018ff */
[C---:B------:R-:W-:Y:S02]  /*2470*/  ISETP.LT.OR P5, PT, R2.reuse, 0x1, P3 ;  /* 0x000000010200780c */ /* 0x040fe40001fa1670 */
[C---:B------:R-:W-:Y:S02]  /*2480*/  ISETP.LT.OR P4, PT, R2.reuse, 0x1, P0 ;  /* 0x000000010200780c */ /* 0x040fe40000781670 */
[C---:B------:R-:W-:Y:S02]  /*2490*/  ISETP.LT.OR P2, PT, R2.reuse, 0x11, P3 ;  /* 0x000000110200780c */ /* 0x040fe40001f41670 */
[----:B------:R-:W-:Y:S01]  /*24a0*/  IADD3.X R7, R5, UR12, RZ, P1, !PT ;  /* 0x0000000c05077c10 */ /* 0x000fe20008ffe4ff */
[C---:B------:R-:W-:Y:S01]  /*24b0*/  HMMA.16816.F32 R116, R8.reuse, R18, RZ ;  /* 0x000000120874723c */ /* 0x040fe200000018ff */
[----:B------:R-:W2:Y:S05]  /*24c0*/  LDSM.16.M88.4 R16, [R233+0x8100] ;  /* 0x00810000e910783b */ /* 0x000eaa0000000200 */
[----:B------:R-:W-:Y:S01]  /*24d0*/  @!PT LDS RZ, [RZ] ;  /* 0x00000000fffff984 */ /* 0x000fe20000000800 */
[----:B------:R-:W-:Y:S01]  /*24e0*/  @!PT LDS RZ, [RZ] ;  /* 0x00000000fffff984 */ /* 0x000fe20000000800 */
[----:B------:R-:W-:Y:S01]  /*24f0*/  @!PT LDS RZ, [RZ] ;  /* 0x00000000fffff984 */ /* 0x000fe20000000800 */
[----:B------:R3:W-:Y:S01]  /*2500*/  LDGSTS.E.BYPASS.LTC128B.128 [R244+0x100], [R4.64], !P5 ;  /* 0x0010000004f47fae */ /* 0x0007e2000e901d50 */
[----:B------:R-:W-:Y:S01]  /*2510*/  ISETP.LT.OR P5, PT, R2, 0x11, P0 ;  /* 0x000000110200780c */ /* 0x000fe200007a1670 */
[C---:B------:R-:W-:Y:S02]  /*2520*/  HMMA.16816.F32 R96, R8.reuse, R24, RZ ;  /* 0x000000180860723c */ /* 0x040fe400000018ff */
[----:B------:R3:W-:Y:S04]  /*2530*/  LDGSTS.E.BYPASS.LTC128B.128 [R244+0x2100], [R4.64+0x80], !P4 ;  /* 0x0210008004f47fae */ /* 0x0007e8000e101d50 */
[----:B------:R4:W-:Y:S02]  /*2540*/  LDGSTS.E.BYPASS.LTC128B.128 [R244+0x900], [R6.64], !P2 ;  /* 0x0090000006f47fae */ /* 0x0009e4000d101d50 */
[C---:B------:R-:W-:Y:S08]  /*2550*/  HMMA.16816.F32 R108, R8.reuse, R26, RZ ;  /* 0x0000001a086c723c */ /* 0x040ff000000018ff */
[C---:B------:R-:W-:Y:S08]  /*2560*/  HMMA.16816.F32 R84, R8.reuse, R28, RZ ;  /* 0x0000001c0854723c */ /* 0x040ff000000018ff */
[----:B------:R-:W-:Y:S07]  /*2570*/  HMMA.16816.F32 R68, R8, R30, RZ ;  /* 0x0000001e0844723c */ /* 0x000fee00000018ff */
[----:B------:R-:W-:Y:S01]  /*2580*/  IMAD.U32 R10, RZ, RZ, UR9 ;  /* 0x00000009ff0a7e24 */ /* 0x000fe2000f8e00ff */
[----:B------:R-:W-:Y:S04]  /*2590*/  HMMA.16816.F32 R76, R20, R52, R40 ;  /* 0x00000034144c723c */ /* 0x000fe80000001828 */
[----:B------:R-:W-:-:S02]  /*25a0*/  IADD3 R10, P6, P1, R10, 0x80, R4 ;  /* 0x000000800a0a7810 */ /* 0x000fc400079de004 */
[----:B---3--:R-:W-:Y:S02]  /*25b0*/  IADD3 R4, P4, R6, UR9, RZ ;  /* 0x0000000906047c10 */ /* 0x008fe4000ff9e0ff */
[----:B------:R-:W-:Y:S01]  /*25c0*/  IADD3.X R11, RZ, UR12, R5, P6, P1 ;  /* 0x0000000cff0b7c10 */ /* 0x000fe2000b7e2405 */
[C---:B------:R-:W-:Y:S01]  /*25d0*/  HMMA.16816.F32 R136, R20.reuse, R48, R56 ;  /* 0x000000301488723c */ /* 0x040fe20000001838 */
[----:B------:R-:W-:Y:S02]  /*25e0*/  ISETP.LT.OR P1, PT, R2, 0x21, P3 ;  /* 0x000000210200780c */ /* 0x000fe40001f21670 */
[----:B------:R-:W-:Y:S01]  /*25f0*/  IADD3.X R5, R7, UR12, RZ, P4, !PT ;  /* 0x0000000c07057c10 */ /* 0x000fe2000a7fe4ff */
[----:B------:R3:W-:Y:S01]  /*2600*/  LDGSTS.E.BYPASS.LTC128B.128 [R244+0x2900], [R10.64], !P5 ;  /* 0x029000000af47fae */ /* 0x0007e2000e901d50 */
[----:B------:R-:W-:Y:S02]  /*2610*/  IADD3 R8, P4, R4, UR9, RZ ;  /* 0x0000000904087c10 */ /* 0x000fe4000ff9e0ff */
[----:B----4-:R-:W-:Y:S01]  /*2620*/  IADD3 R6, P2, R6, UR14, RZ ;  /* 0x0000000e06067c10 */ /* 0x010fe2000ff5e0ff */
[----:B------:R-:W-:Y:S01]  /*2630*/  HMMA.16816.F32 R60, R20, R44, R60 ;  /* 0x0000002c143c723c */ /* 0x000fe2000000183c */
[----:B------:R-:W-:-:S02]  /*2640*/  IADD3.X R9, R5, UR12, RZ, P4, !PT ;  /* 0x0000000c05097c10 */ /* 0x000fc4000a7fe4ff */
[C---:B------:R-:W-:Y:S02]  /*2650*/  ISETP.LT.OR P6, PT, R2.reuse, 0x21, P0 ;  /* 0x000000210200780c */ /* 0x040fe400007c1670 */
[C---:B------:R-:W-:Y:S01]  /*2660*/  ISETP.LT.OR P5, PT, R2.reuse, 0x31, P3 ;  /* 0x000000310200780c */ /* 0x040fe20001fa1670 */
[----:B------:R4:W-:Y:S01]  /*2670*/  LDGSTS.E.BYPASS.LTC128B.128 [R244+0x1100], [R4.64], !P1 ;  /* 0x0110000004f47fae */ /* 0x0009e2000c901d50 */
[----:B------:R-:W-:Y:S01]  /*2680*/  ISETP.LT.OR P4, PT, R2, 0x31, P0 ;  /* 0x000000310200780c */ /* 0x000fe20000781670 */
[----:B------:R-:W-:Y:S01]  /*2690*/  IMAD.MOV.U32 R2, RZ, RZ, 0x40 ;  /* 0x00000040ff027424 */ /* 0x000fe200078e00ff */
[----:B------:R-:W-:Y:S01]  /*26a0*/  IADD3.X R7, R7, UR13, RZ, P2, !PT ;  /* 0x0000000d07077c10 */ /* 0x000fe200097fe4ff */
[----:B-1----:R-:W-:Y:S01]  /*26b0*/  HMMA.16816.F32 R64, R20, R36, R64 ;  /* 0x000000241440723c */ /* 0x002fe20000001840 */
[----:B------:R-:W-:-:S04]  /*26c0*/  LOP3.LUT P2, RZ, R32, 0x4, RZ, 0xc0, !PT ;  /* 0x0000000420ff7812 */ /* 0x000fc8000784c0ff */
[----:B------:R-:W-:Y:S01]  /*26d0*/  SEL R2, R2, 0xffffffc0, !P2 ;  /* 0xffffffc002027807 */ /* 0x000fe20005000000 */
[----:B------:R1:W-:Y:S02]  /*26e0*/  LDGSTS.E.BYPASS.LTC128B.128 [R244+0x3100], [R6.64], !P6 ;  /* 0x0310000006f47fae */ /* 0x0003e4000f101d50 */
[----:B------:R-:W-:Y:S02]  /*26f0*/  HMMA.16816.F32 R72, R20, R54, R72 ;  /* 0x000000361448723c */ /* 0x000fe40000001848 */
[----:B------:R-:W-:Y:S01]  /*2700*/  IMAD.IADD R230, R224, 0x1, R2 ;  /* 0x00000001e0e67824 */ /* 0x000fe200078e0202 */
[----:B------:R3:W-:Y:S01]  /*2710*/  LDGSTS.E.BYPASS.LTC128B.128 [R244+0x1900], [R8.64], !P5 ;  /* 0x0190000008f47fae */ /* 0x0007e2000e901d50 */
[----:B------:R-:W-:-:S04]  /*2720*/  IMAD.IADD R229, R2, 0x1, R235 ;  /* 0x0000000102e57824 */ /* 0x000fc800078e02eb */
[----:B------:R-:W-:Y:S01]  /*2730*/  HMMA.16816.F32 R80, R20, R50, R80 ;  /* 0x000000321450723c */ /* 0x000fe20000001850 */
[----:B----4-:R-:W-:-:S07]  /*2740*/  IADD3 R4, P1, R4, UR14, RZ ;  /* 0x0000000e04047c10 */ /* 0x010fce000ff3e0ff */
[----:B------:R-:W-:Y:S01]  /*2750*/  HMMA.16816.F32 R140, R20, R46, R92 ;  /* 0x0000002e148c723c */ /* 0x000fe2000000185c */
[----:B------:R-:W-:Y:S02]  /*2760*/  IADD3.X R5, R5, UR13, RZ, P1, !PT ;  /* 0x0000000d05057c10 */ /* 0x000fe40008ffe4ff */
[----:B------:R-:W-:-:S03]  /*2770*/  PLOP3.LUT P1, PT, PT, PT, UP0, 0x80, 0x0 ;  /* 0x000000000000781c */ /* 0x000fc60003f2f008 */
[----:B------:R1:W-:Y:S02]  /*2780*/  LDGSTS.E.BYPASS.LTC128B.128 [R244+0x3900], [R4.64], !P4 ;  /* 0x0390000004f47fae */ /* 0x0003e4000e101d50 */
[----:B------:R-:W-:Y:S02]  /*2790*/  HMMA.16816.F32 R132, R20, R38, R88 ;  /* 0x000000261484723c */ /* 0x000fe40000001858 */
[----:B------:R-:W-:Y:S04]  /*27a0*/  LDSM.16.M88.4 R40, [R230+0x4100] ;  /* 0x00410000e628783b */ /* 0x000fe80000000200 */
[----:B------:R-:W4:Y:S02]  /*27b0*/  LDSM.16.M88.4 R12, [R232+0x8100] ;  /* 0x00810000e80c783b */ /* 0x000f240000000200 */
[C---:B--2---:R-:W-:Y:S02]  /*27c0*/  HMMA.16816.F32 R124, R16.reuse, R48, R100 ;  /* 0x00000030107c723c */ /* 0x044fe40000001864 */
[----:B---3--:R-:W2:Y:S04]  /*27d0*/  LDSM.16.M88.4 R8, [R232+0xa100] ;  /* 0x00a10000e808783b */ /* 0x008ea80000000200 */
[----:B------:R-:W3:Y:S02]  /*27e0*/  LDSM.16.M88.4 R24, [R230+0x5100] ;  /* 0x00510000e618783b */ /* 0x000ee40000000200 */
[C---:B------:R-:W-:Y:S02]  /*27f0*/  HMMA.16816.F32 R128, R16.reuse, R44, R96 ;  /* 0x0000002c1080723c */ /* 0x040fe40000001860 */
[----:B------:R-:W5:Y:S04]  /*2800*/  LDSM.16.M88.4 R20, [R230+0x5900] ;  /* 0x00590000e614783b */ /* 0x000f680000000200 */
[----:B------:R-:W2:Y:S02]  /*2810*/  LDSM.16.M88.4 R28, [R230+0x4900] ;  /* 0x00490000e61c783b */ /* 0x000ea40000000200 */
[C---:B------:R-:W-:Y:S02]  /*2820*/  HMMA.16816.F32 R112, R16.reuse, R36, R84 ;  /* 0x000000241070723c */ /* 0x040fe40000001854 */
[----:B------:R-:W-:Y:S04]  /*2830*/  LDSM.16.M88.4 R32, [R231+0xc100] ;  /* 0x00c10000e720783b */ /* 0x000fe80000000200 */
[----:B------:R-:W-:Y:S02]  /*2840*/  LDSM.16.M88.4 R88, [R229+0x1000] ;  /* 0x00100000e558783b */ /* 0x000fe40000000200 */
[C---:B-1----:R-:W-:Y:S02]  /*2850*/  HMMA.16816.F32 R4, R16.reuse, R52, R104 ;  /* 0x000000341004723c */ /* 0x042fe40000001868 */
[----:B------:R-:W0:Y:S06]  /*2860*/  LDGDEPBAR ;  /* 0x00000000000079af */ /* 0x000e2c0000000000 */
[C---:B------:R-:W-:Y:S08]  /*2870*/  HMMA.16816.F32 R104, R16.reuse, R50, R116 ;  /* 0x000000321068723c */ /* 0x040ff00000001874 */
[C---:B------:R-:W-:Y:S01]  /*2880*/  HMMA.16816.F32 R92, R16.reuse, R54, R120 ;  /* 0x00000036105c723c */ /* 0x040fe20000001878 */
[----:B------:R-:W-:Y:S07]  /*2890*/  LDSM.16.M88.4 R52, [R229+0x800] ;  /* 0x00080000e534783b */ /* 0x000fee0000000200 */
[C---:B------:R-:W-:Y:S01]  /*28a0*/  HMMA.16816.F32 R100, R16.reuse, R46, R108 ;  /* 0x0000002e1064723c */ /* 0x040fe2000000186c */
[----:B------:R-:W-:Y:S07]  /*28b0*/  LDSM.16.M88.4 R108, [R229+0x1800] ;  /* 0x00180000e56c783b */ /* 0x000fee0000000200 */
[----:B------:R-:W-:Y:S01]  /*28c0*/  HMMA.16816.F32 R48, R16, R38, R68 ;  /* 0x000000261030723c */ /* 0x000fe20000001844 */
[----:B------:R-:W-:Y:S04]  /*28d0*/  LDSM.16.M88.4 R16, [R229] ;  /* 0x00000000e510783b */ /* 0x000fe80000000200 */
[----:B------:R-:W1:Y:S03]  /*28e0*/  LDSM.16.M88.4 R36, [R234+0x8100] ;  /* 0x00810000ea24783b */ /* 0x000e660000000200 */
[-C--:B----4-:R-:W-:Y:S01]  /*28f0*/  HMMA.16816.F32 R44, R12, R40.reuse, R4 ;  /* 0x000000280c2c723c */ /* 0x090fe20000001804 */
[----:B------:R-:W4:Y:S07]  /*2900*/  LDSM.16.M88.4 R4, [R234+0xa100] ;  /* 0x00a10000ea04783b */ /* 0x000f2e0000000200 */
[C---:B--2---:R-:W-:Y:S08]  /*2910*/  HMMA.16816.F32 R56, R8.reuse, R40, R76 ;  /* 0x000000280838723c */ /* 0x044ff0000000184c */
[C---:B---3--:R-:W-:Y:S01]  /*2920*/  HMMA.16816.F32 R76, R8.reuse, R24, R60 ;  /* 0x00000018084c723c */ /* 0x048fe2000000183c */
[----:B------:R-:W2:Y:S07]  /*2930*/  LDSM.16.M88.4 R60, [R224+0x6100] ;  /* 0x00610000e03c783b */ /* 0x000eae0000000200 */
[C---:B-----5:R-:W-:Y:S08]  /*2940*/  HMMA.16816.F32 R68, R8.reuse, R20, R64 ;  /* 0x000000140844723c */ /* 0x060ff00000001840 */
        /* <DEDUP_REMOVED lines=8> */
[C---:B------:R-:W-:Y:S08]  /*29d0*/  HMMA.16816.F32 R92, R12.reuse, R28, R124 ;  /* 0x0000001c0c5c723c */ /* 0x040ff0000000187c */
[C---:B------:R-:W-:Y:S01]  /*29e0*/  HMMA.16816.F32 R104, R12.reuse, R30, R104 ;  /* 0x0000001e0c68723c */ /* 0x040fe20000001868 */
[----:B------:R-:W1:Y:S07]  /*29f0*/  LDSM.16.M88.4 R28, [R231+0xe100] ;  /* 0x00e10000e71c783b */ /* 0x000e6e0000000200 */
[C---:B------:R-:W-:Y:S08]  /*2a00*/  HMMA.16816.F32 R128, R12.reuse, R24, R128 ;  /* 0x000000180c80723c */ /* 0x040ff00000001880 */
[C---:B------:R-:W-:Y:S01]  /*2a10*/  HMMA.16816.F32 R100, R12.reuse, R26, R100 ;  /* 0x0000001a0c64723c */ /* 0x040fe20000001864 */
[----:B------:R-:W-:Y:S07]  /*2a20*/  LDSM.16.M88.4 R24, [R233+0xc100] ;  /* 0x00c10000e918783b */ /* 0x000fee0000000200 */
[----:B------:R-:W-:Y:S01]  /*2a30*/  HMMA.16816.F32 R112, R12, R22, R48 ;  /* 0x000000160c70723c */ /* 0x000fe20000001830 */
[----:B------:R-:W-:Y:S04]  /*2a40*/  LDSM.16.M88.4 R20, [R233+0xe100] ;  /* 0x00e10000e914783b */ /* 0x000fe80000000200 */
[----:B------:R-:W-:Y:S03]  /*2a50*/  LDSM.16.M88.4 R48, [R230+0x6100] ;  /* 0x00610000e630783b */ /* 0x000fe60000000200 */
[----:B----4-:R-:W-:Y:S01]  /*2a60*/  HMMA.16816.F32 R12, R4, R16, R56 ;  /* 0x00000010040c723c */ /* 0x010fe20000001838 */
[----:B------:R-:W3:Y:S07]  /*2a70*/  LDSM.16.M88.4 R56, [R235+0x2000] ;  /* 0x00200000eb38783b */ /* 0x000eee0000000200 */
[----:B--2---:R-:W-:Y:S08]  /*2a80*/  HMMA.16816.F32 R8, R32, R60, R8 ;  /* 0x0000003c2008723c */ /* 0x004ff00000001808 */
[C---:B------:R-:W-:Y:S08]  /*2a90*/  HMMA.16816.F32 R148, R4.reuse, R110, R64 ;  /* 0x0000006e0494723c */ /* 0x040ff00000001840 */
[-C--:B------:R-:W-:Y:S08]  /*2aa0*/  HMMA.16816.F32 R96, R4, R18.reuse, R96 ;  /* 0x000000120460723c */ /* 0x080ff00000001860 */
[----:B------:R-:W-:Y:S01]  /*2ab0*/  HMMA.16816.F32 R64, R36, R18, R40 ;  /* 0x000000122440723c */ /* 0x000fe20000001828 */
[----:B------:R-:W2:Y:S04]  /*2ac0*/  LDSM.16.M88.4 R16, [R232+0xc100] ;  /* 0x00c10000e810783b */ /* 0x000ea80000000200 */
        /* <DEDUP_REMOVED lines=8> */
[----:B---3--:R-:W-:Y:S01]  /*2b50*/  HMMA.16816.F32 R44, R24, R56, R8 ;  /* 0x00000038182c723c */ /* 0x008fe20000001808 */
[----:B------:R-:W3:Y:S07]  /*2b60*/  LDSM.16.M88.4 R8, [R234+0xc100] ;  /* 0x00c10000ea08783b */ /* 0x000eee0000000200 */
[C---:B------:R-:W-:Y:S08]  /*2b70*/  HMMA.16816.F32 R92, R36.reuse, R52, R92 ;  /* 0x00000034245c723c */ /* 0x040ff0000000185c */
[----:B------:R-:W-:Y:S08]  /*2b80*/  HMMA.16816.F32 R104, R36, R54, R104 ;  /* 0x000000362468723c */ /* 0x000ff00000001868 */
[----:B------:R-:W-:Y:S01]  /*2b90*/  HMMA.16816.F32 R52, R20, R56, R4 ;  /* 0x000000381434723c */ /* 0x000fe20000001804 */
[----:B------:R-:W-:Y:S07]  /*2ba0*/  LDSM.16.M88.4 R4, [R236+0xe100] ;  /* 0x00e10000ec04783b */ /* 0x000fee0000000200 */
[----:B--2---:R-:W-:Y:S01]  /*2bb0*/  HMMA.16816.F32 R68, R16, R48, R44 ;  /* 0x000000301044723c */ /* 0x004fe2000000182c */
[----:B------:R-:W2:Y:S07]  /*2bc0*/  LDSM.16.M88.4 R44, [R224+0x6900] ;  /* 0x00690000e02c783b */ /* 0x000eae0000000200 */
[-C--:B------:R-:W-:Y:S08]  /*2bd0*/  HMMA.16816.F32 R64, R32, R62.reuse, R64 ;  /* 0x0000003e2040723c */ /* 0x080ff00000001840 */
[----:B------:R-:W-:Y:S08]  /*2be0*/  HMMA.16816.F32 R72, R28, R62, R96 ;  /* 0x0000003e1c48723c */ /* 0x000ff00000001860 */
[----:B-1----:R-:W-:Y:S01]  /*2bf0*/  HMMA.16816.F32 R60, R12, R48, R52 ;  /* 0x000000300c3c723c */ /* 0x002fe20000001834 */
[----:B------:R-:W1:Y:S07]  /*2c00*/  LDSM.16.M88.4 R52, [R235+0x2800] ;  /* 0x00280000eb34783b */ /* 0x000e6e0000000200 */
[----:B------:R-:W-:Y:S08]  /*2c10*/  HMMA.16816.F32 R64, R24, R58, R64 ;  /* 0x0000003a1840723c */ /* 0x000ff00000001840 */
[----:B---3--:R-:W-:Y:S08]  /*2c20*/  HMMA.16816.F32 R76, R8, R40, R68 ;  /* 0x00000028084c723c */ /* 0x008ff00000001844 */
[----:B------:R-:W-:Y:S08]  /*2c30*/  HMMA.16816.F32 R72, R20, R58, R72 ;  /* 0x0000003a1448723c */ /* 0x000ff00000001848 */
[----:B--2---:R-:W-:Y:S08]  /*2c40*/  HMMA.16816.F32 R68, R32, R44, R92 ;  /* 0x0000002c2044723c */ /* 0x004ff0000000185c */
        /* <DEDUP_REMOVED lines=196> */
[----:B------:R5:W1:Y:S08]  /*3890*/  MUFU.TANH R22, R4 ;  /* 0x0000000400167308 */ /* 0x000a700000002400 */
[----:B------:R1:W1:Y:S01]  /*38a0*/  MUFU.TANH R44, R2 ;  /* 0x00000002002c7308 */ /* 0x0002620000002400 */
[----:B-----5:R-:W-:Y:S01]  /*38b0*/  LOP3.LUT R4, R152, R147, RZ, 0xfc, !PT ;  /* 0x0000009398047212 */ /* 0x020fe200078efcff */
[----:B-1----:R-:W-:-:S06]  /*38c0*/  FMUL.FTZ R2, R71, c[0x0][0x320] ;  /* 0x0000c80047027a20 */ /* 0x002fcc0000410000 */
[----:B------:R1:W1:Y:S02]  /*38d0*/  MUFU.TANH R40, R2 ;  /* 0x0000000200287308 */ /* 0x0002640000002400 */
[----:B-1----:R-:W-:-:S06]  /*38e0*/  FMUL.FTZ R2, R55, c[0x0][0x320] ;  /* 0x0000c80037027a20 */ /* 0x002fcc0000410000 */
[----:B------:R1:W1:Y:S01]  /*38f0*/  MUFU.TANH R50, R2 ;  /* 0x0000000200327308 */ /* 0x0002620000002400 */
[----:B------:R-:W-:Y:S06]  /*3900*/  BAR.SYNC.DEFER_BLOCKING 0x0 ;  /* 0x0000000000007b1d */ /* 0x000fec0000010000 */
[----:B------:R-:W-:Y:S05]  /*3910*/  @!P1 BRA `(.L_x_688) ;  /* 0x0000024000009947 */ /* 0x000fea0003800000 */
[----:B--234-:R-:W-:-:S04]  /*3920*/  ULEA.HI.SX32 UR5, UR18, 0xfffffffe, 0x1a ;  /* 0xfffffffe12057891 */ /* 0x01cfc8000f8fd23f */
        /* <DEDUP_REMOVED lines=9> */
[----:B-1----:R-:W-:-:S03]  /*39c0*/  IADD3 R2, R9, UR4, RZ ;  /* 0x0000000409027c10 */ /* 0x002fc6000fffe0ff */
[----:B------:R-:W-:Y:S01]  /*39d0*/  UIADD3.X UR4, URZ, UR8, URZ, UP0, !UPT ;  /* 0x000000083f047290 */ /* 0x000fe200087fe43f */
        /* <DEDUP_REMOVED lines=24> */
.L_x_688:
[----:B-1234-:R-:W-:Y:S01]  /*3b60*/  LOP3.LUT R2, R154, 0xffffffe0, RZ, 0xc0, !PT ;  /* 0xffffffe09a027812 */ /* 0x01efe200078ec0ff */
[----:B------:R-:W-:Y:S01]  /*3b70*/  IMAD.U32 R5, RZ, RZ, UR15 ;  /* 0x0000000fff057e24 */ /* 0x000fe2000f8e00ff */
[----:B------:R-:W-:Y:S01]  /*3b80*/  STL [R1+0x88], R244 ;  /* 0x000088f401007387 */ /* 0x000fe20000100800 */
[----:B------:R-:W-:-:S02]  /*3b90*/  IMAD.SHL.U32 R225, R4, 0x2, RZ ;  /* 0x0000000204e17824 */ /* 0x000fc400078e00ff */
[----:B------:R-:W-:Y:S01]  /*3ba0*/  IMAD.IADD R2, R155, 0x1, -R2 ;  /* 0x000000019b027824 */ /* 0x000fe200078e0a02 */
[----:B------:R-:W-:Y:S01]  /*3bb0*/  STL [R1+0x84], R243 ;  /* 0x000084f301007387 */ /* 0x000fe20000100800 */
[----:B------:R-:W-:Y:S01]  /*3bc0*/  IMAD R226, R3, 0x2, R225 ;  /* 0x0000000203e27824 */ /* 0x000fe200078e02e1 */
[C---:B------:R-:W-:Y:S02]  /*3bd0*/  LEA R228, R0.reuse, R225, 0x1 ;  /* 0x000000e100e47211 */ /* 0x040fe400078e08ff */
[----:B------:R-:W-:Y:S01]  /*3be0*/  SHF.R.S32.HI R8, RZ, 0x1f, R2 ;  /* 0x0000001fff087819 */ /* 0x000fe20000011402 */
[----:B------:R-:W-:Y:S01]  /*3bf0*/  STL [R1+0x80], R242 ;  /* 0x000080f201007387 */ /* 0x000fe20000100800 */
[----:B------:R-:W-:Y:S02]  /*3c00*/  IMAD R227, R0, 0x2, R226 ;  /* 0x0000000200e37824 */ /* 0x000fe400078e02e2 */
[----:B------:R-:W-:Y:S01]  /*3c10*/  LEA.HI R8, R8, R2, RZ, 0x2 ;  /* 0x0000000208087211 */ /* 0x000fe200078f10ff */
[----:B------:R-:W-:Y:S03]  /*3c20*/  STL [R1+0x7c], R241 ;  /* 0x00007cf101007387 */ /* 0x000fe60000100800 */
[----:B------:R-:W-:Y:S01]  /*3c30*/  LOP3.LUT R8, R8, 0x7ffffffc, RZ, 0xc0, !PT ;  /* 0x7ffffffc08087812 */ /* 0x000fe200078ec0ff */
[----:B------:R-:W-:Y:S03]  /*3c40*/  STL [R1+0x78], R240 ;  /* 0x000078f001007387 */ /* 0x000fe60000100800 */
[----:B------:R-:W-:Y:S01]  /*3c50*/  IADD3 R8, R2, -R8, RZ ;  /* 0x8000000802087210 */ /* 0x000fe20007ffe0ff */
[----:B------:R-:W-:Y:S04]  /*3c60*/  STL [R1+0x74], R239 ;  /* 0x000074ef01007387 */ /* 0x000fe80000100800 */
[----:B------:R-:W-:Y:S01]  /*3c70*/  IMAD R8, R8, -0x2, R5 ;  /* 0xfffffffe08087824 */ /* 0x000fe200078e0205 */
[----:B------:R-:W-:Y:S04]  /*3c80*/  STL [R1+0x70], R238 ;  /* 0x000070ee01007387 */ /* 0x000fe80000100800 */
[C---:B------:R-:W-:Y:S01]  /*3c90*/  ISETP.GT.AND P6, PT, R8.reuse, RZ, PT ;  /* 0x000000ff0800720c */ /* 0x040fe20003fc4270 */
[----:B------:R-:W-:Y:S01]  /*3ca0*/  STL [R1+0x6c], R237 ;  /* 0x00006ced01007387 */ /* 0x000fe20000100800 */
[----:B------:R-:W-:-:S02]  /*3cb0*/  ISETP.GT.AND P5, PT, R8, 0x1, PT ;  /* 0x000000010800780c */ /* 0x000fc40003fa4270 */
[----:B------:R-:W-:Y:S01]  /*3cc0*/  ISETP.GT.AND P4, PT, R8, 0x8, PT ;  /* 0x000000080800780c */ /* 0x000fe20003f84270 */
[----:B------:R-:W-:Y:S01]  /*3cd0*/  STL [R1+0x68], R236 ;  /* 0x000068ec01007387 */ /* 0x000fe20000100800 */
[----:B------:R-:W-:Y:S02]  /*3ce0*/  FSEL R6, R142, -INF , P6 ;  /* 0xff8000008e067808 */ /* 0x000fe40003000000 */
[----:B------:R-:W-:Y:S01]  /*3cf0*/  FSEL R7, R141, -INF , P5 ;  /* 0xff8000008d077808 */ /* 0x000fe20002800000 */
[----:B------:R-:W-:Y:S01]  /*3d00*/  STL [R1+0x64], R235 ;  /* 0x000064eb01007387 */ /* 0x000fe20000100800 */
[----:B------:R-:W-:Y:S02]  /*3d10*/  ISETP.GT.AND P2, PT, R8, 0x9, PT ;  /* 0x000000090800780c */ /* 0x000fe40003f44270 */
[----:B------:R-:W-:Y:S01]  /*3d20*/  FSEL R9, R106, -INF , P4 ;  /* 0xff8000006a097808 */ /* 0x000fe20002000000 */
[----:B------:R-:W-:Y:S01]  /*3d30*/  STL [R1+0x60], R234 ;  /* 0x000060ea01007387 */ /* 0x000fe20000100800 */
[----:B------:R-:W-:-:S02]  /*3d40*/  FMNMX.FTZ R135, R6, R7, !PT ;  /* 0x0000000706877209 */ /* 0x000fc40007810000 */
[----:B------:R-:W-:Y:S01]  /*3d50*/  FSEL R11, R108, -INF , P6 ;  /* 0xff8000006c0b7808 */ /* 0x000fe20003000000 */
        /* <DEDUP_REMOVED lines=15> */
[----:B------:R1:W-:Y:S01]  /*3e50*/  STL [R1+0x48], R224 ;  /* 0x000048e001007387 */ /* 0x0003e20000100800 */
[----:B------:R-:W-:-:S02]  /*3e60*/  FMNMX.FTZ R135, R10, R135, !PT ;  /* 0x000000870a877209 */ /* 0x000fc40007810000 */
[----:B------:R-:W-:Y:S01]  /*3e70*/  FSEL R126, R110, -INF , P4 ;  /* 0xff8000006e7e7808 */ /* 0x000fe20002000000 */
[----:B------:R-:W-:Y:S01]  /*3e80*/  LDSM.16.MT88.4 R60, [R225+0x900] ;  /* 0x00090000e13c783b */ /* 0x000fe20000004200 */
[----:B------:R-:W-:Y:S02]  /*3e90*/  FSEL R15, R104, -INF , P4 ;  /* 0xff800000680f7808 */ /* 0x000fe40002000000 */
[----:B------:R-:W-:Y:S01]  /*3ea0*/  FSEL R110, R140, -INF , P4 ;  /* 0xff8000008c6e7808 */ /* 0x000fe20002000000 */
[----:B------:R-:W-:Y:S01]  /*3eb0*/  LDSM.16.MT88.4 R100, [R228+0x2100] ;  /* 0x00210000e464783b */ /* 0x000fe20000004200 */
[----:B------:R-:W-:Y:S02]  /*3ec0*/  ISETP.GT.AND P4, PT, R8, 0x18, PT ;  /* 0x000000180800780c */ /* 0x000fe40003f84270 */
[----:B------:R-:W-:Y:S01]  /*3ed0*/  FSEL R18, R93, -INF , P5 ;  /* 0xff8000005d127808 */ /* 0x000fe20002800000 */
[----:B------:R-:W-:Y:S01]  /*3ee0*/  LDSM.16.MT88.4 R56, [R227+0x900] ;  /* 0x00090000e338783b */ /* 0x000fe20000004200 */
        /* <DEDUP_REMOVED lines=8> */
[----:B------:R-:W0:Y:S01]  /*3f70*/  LDGDEPBAR ;  /* 0x00000000000079af */ /* 0x000e220000000000 */
[----:B------:R-:W-:-:S02]  /*3f80*/  FMNMX.FTZ R135, R18, R135, !PT ;  /* 0x0000008712877209 */ /* 0x000fc40007810000 */
[----:B------:R-:W-:Y:S02]  /*3f90*/  FSEL R23, R90, -INF , P6 ;  /* 0xff8000005a177808 */ /* 0x000fe40003000000 */
[----:B------:R-:W-:Y:S02]  /*3fa0*/  FSEL R132, R96, -INF , P6 ;  /* 0xff80000060847808 */ /* 0x000fe40003000000 */
[----:B------:R-:W-:Y:S02]  /*3fb0*/  FSEL R116, R99, -INF , P6 ;  /* 0xff80000063747808 */ /* 0x000fe40003000000 */
[----:B------:R-:W-:Y:S02]  /*3fc0*/  ISETP.GT.AND P6, PT, R8, 0x20, PT ;  /* 0x000000200800780c */ /* 0x000fe40003fc4270 */
[----:B------:R-:W-:Y:S02]  /*3fd0*/  FSEL R20, R85, -INF , P2 ;  /* 0xff80000055147808 */ /* 0x000fe40001000000 */
[----:B------:R-:W-:-:S02]  /*3fe0*/  FMNMX.FTZ R135, R19, R135, !PT ;  /* 0x0000008713877209 */ /* 0x000fc40007810000 */
[----:B------:R-:W-:Y:S02]  /*3ff0*/  FSEL R24, R89, -INF , P5 ;  /* 0xff80000059187808 */ /* 0x000fe40002800000 */
[----:B------:R-:W-:Y:S02]  /*4000*/  FSEL R133, R95, -INF , P5 ;  /* 0xff8000005f857808 */ /* 0x000fe40002800000 */
[----:B------:R-:W-:Y:S02]  /*4010*/  FSEL R118, R97, -INF , P5 ;  /* 0xff80000061767808 */ /* 0x000fe40002800000 */
[----:B------:R-:W-:Y:S01]  /*4020*/  ISETP.GT.AND P5, PT, R8, 0x21, PT ;  /* 0x000000210800780c */ /* 0x000fe20003fa4270 */
[----:B------:R-:W-:Y:S01]  /*4030*/  LDSM.16.MT88.4 R96, [R226+0x2100] ;  /* 0x00210000e260783b */ /* 0x000fe20000004200 */
        /* <DEDUP_REMOVED lines=19> */
[----:B------:R-:W-:Y:S02]  /*4170*/  FSEL R177, R69, -INF , P2 ;  /* 0xff80000045b17808 */ /* 0x000fe40001000000 */
[----:B------:R-:W-:Y:S01]  /*4180*/  FMNMX.FTZ R135, R176, R135, !PT ;  /* 0x00000087b0877209 */ /* 0x000fe20007810000 */
[----:B------:R-:W-:Y:S01]  /*4190*/  LDSM.16.MT88.4 R68, [R226+0x2900] ;  /* 0x00290000e244783b */ /* 0x000fe20000004200 */
[----:B------:R-:W-:-:S02]  /*41a0*/  ISETP.GT.AND P4, PT, R8, 0x30, PT ;  /* 0x000000300800780c */ /* 0x000fc40003f84270 */
[----:B------:R-:W-:Y:S02]  /*41b0*/  FSEL R182, R72, -INF , P6 ;  /* 0xff80000048b67808 */ /* 0x000fe40003000000 */
[----:B------:R-:W-:Y:S02]  /*41c0*/  FSEL R170, R80, -INF , P6 ;  /* 0xff80000050aa7808 */ /* 0x000fe40003000000 */
[----:B------:R-:W-:Y:S02]  /*41d0*/  FSEL R168, R84, -INF , P6 ;  /* 0xff80000054a87808 */ /* 0x000fe40003000000 */
[----:B------:R-:W-:Y:S01]  /*41e0*/  ISETP.GT.AND P6, PT, R8, 0x31, PT ;  /* 0x000000310800780c */ /* 0x000fe20003fc4270 */
[----:B------:R-:W-:Y:S01]  /*41f0*/  LDSM.16.MT88.4 R84, [R228+0x100] ;  /* 0x00010000e454783b */ /* 0x000fe20000004200 */
[----:B------:R-:W-:Y:S02]  /*4200*/  FSEL R13, R30, -INF , P4 ;  /* 0xff8000001e0d7808 */ /* 0x000fe40002000000 */
[----:B------:R-:W-:-:S02]  /*4210*/  FMNMX.FTZ R135, R177, R135, !PT ;  /* 0x00000087b1877209 */ /* 0x000fc40007810000 */
[----:B------:R-:W-:Y:S01]  /*4220*/  FSEL R181, R45, -INF , P5 ;  /* 0xff8000002db57808 */ /* 0x000fe20002800000 */
[----:B------:R-:W-:Y:S01]  /*4230*/  STL [R1+0x4], R13 ;  /* 0x0000040d01007387 */ /* 0x000fe20000100800 */
[----:B------:R-:W-:Y:S02]  /*4240*/  FSEL R169, R75, -INF , P5 ;  /* 0xff8000004ba97808 */ /* 0x000fe40002800000 */
[----:B------:R-:W-:Y:S01]  /*4250*/  FSEL R166, R82, -INF , P5 ;  /* 0xff80000052a67808 */ /* 0x000fe20002800000 */
[----:B------:R-:W-:Y:S01]  /*4260*/  LDSM.16.MT88.4 R44, [R225+0x100] ;  /* 0x00010000e12c783b */ /* 0x000fe20000004200 */
[----:B------:R-:W-:Y:S02]  /*4270*/  ISETP.GT.AND P5, PT, R8, 0x38, PT ;  /* 0x000000380800780c */ /* 0x000fe40003fa4270 */
[----:B------:R-:W-:Y:S01]  /*4280*/  FSEL R12, R29, -INF , P6 ;  /* 0xff8000001d0c7808 */ /* 0x000fe20003000000 */
[----:B------:R-:W-:Y:S01]  /*4290*/  LDSM.16.MT88.4 R80, [R226+0x100] ;  /* 0x00010000e250783b */ /* 0x000fe20000004200 */
[----:B------:R-:W-:-:S02]  /*42a0*/  FMNMX.FTZ R135, R13, R135, !PT ;  /* 0x000000870d877209 */ /* 0x000fc40007810000 */
[----:B------:R-:W-:Y:S01]  /*42b0*/  ISETP.GT.AND P4, PT, R8, 0x39, PT ;  /* 0x000000390800780c */ /* 0x000fe20003f84270 */
[----:B------:R-:W-:Y:S01]  /*42c0*/  STL [R1], R12 ;  /* 0x0000000c01007387 */ /* 0x000fe20000100800 */
[----:B-1----:R-:W-:Y:S02]  /*42d0*/  FSEL R224, R22, -INF , P5 ;  /* 0xff80000016e07808 */ /* 0x002fe40002800000 */
[----:B------:R-:W-:Y:S01]  /*42e0*/  FMNMX.FTZ R135, R12, R135, !PT ;  /* 0x000000870c877209 */ /* 0x000fe20007810000 */
[----:B------:R-:W-:Y:S01]  /*42f0*/  LDSM.16.MT88.4 R72, [R225+0x2900] ;  /* 0x00290000e148783b */ /* 0x000fe20000004200 */
[----:B------:R-:W-:Y:S02]  /*4300*/  FSEL R243, R21, -INF , P4 ;  /* 0xff80000015f37808 */ /* 0x000fe40002000000 */
[----:B------:R-:W-:Y:S01]  /*4310*/  FMNMX.FTZ R135, R224, R135, !PT ;  /* 0x00000087e0877209 */ /* 0x000fe20007810000 */
[----:B------:R-:W-:Y:S01]  /*4320*/  STL [R1+0x8c], R224 ;  /* 0x00008ce001007387 */ /* 0x000fe20000100800 */
[----:B------:R-:W-:-:S02]  /*4330*/  FSEL R179, R40, -INF , P2 ;  /* 0xff80000028b37808 */ /* 0x000fc40001000000 */
[----:B------:R-:W-:Y:S01]  /*4340*/  FMNMX.FTZ R135, R243, R135, !PT ;  /* 0x00000087f3877209 */ /* 0x000fe20007810000 */
[----:B------:R-:W-:Y:S01]  /*4350*/  STL [R1+0x90], R243 ;  /* 0x000090f301007387 */ /* 0x000fe20000100800 */
[----:B------:R-:W-:Y:S02]  /*4360*/  FSEL R165, R67, -INF , P2 ;  /* 0xff80000043a57808 */ /* 0x000fe40001000000 */
[----:B------:R-:W-:Y:S01]  /*4370*/  FSEL R139, R65, -INF , P2 ;  /* 0xff800000418b7808 */ /* 0x000fe20001000000 */
[----:B------:R-:W1:Y:S01]  /*4380*/  SHFL.BFLY PT, R2, R135, 0x2, 0x1f ;  /* 0x0c401f0087027f89 */ /* 0x000e6200000e0000 */
[----:B------:R-:W-:Y:S02]  /*4390*/  FSEL R207, R31, -INF , P6 ;  /* 0xff8000001fcf7808 */ /* 0x000fe40003000000 */
[----:B------:R-:W-:Y:S02]  /*43a0*/  FSEL R206, R28, -INF , P5 ;  /* 0xff8000001cce7808 */ /* 0x000fe40002800000 */
[----:B------:R-:W-:-:S02]  /*43b0*/  FSEL R203, R27, -INF , P4 ;  /* 0xff8000001bcb7808 */ /* 0x000fc40002000000 */
[----:B------:R-:W-:Y:S02]  /*43c0*/  FMNMX.FTZ R0, R108, R109, !PT ;  /* 0x0000006d6c007209 */ /* 0x000fe40007810000 */
[----:B------:R-:W-:Y:S02]  /*43d0*/  FSEL R204, R53, -INF , P6 ;  /* 0xff80000035cc7808 */ /* 0x000fe40003000000 */
[----:B------:R-:W-:Y:S02]  /*43e0*/  FMNMX.FTZ R0, R110, R0, !PT ;  /* 0x000000006e007209 */ /* 0x000fe40007810000 */
[----:B------:R-:W-:Y:S02]  /*43f0*/  FSEL R191, R34, -INF , P5 ;  /* 0xff80000022bf7808 */ /* 0x000fe40002800000 */
[----:B------:R-:W-:Y:S02]  /*4400*/  FMNMX.FTZ R0, R111, R0, !PT ;  /* 0x000000006f007209 */ /* 0x000fe40007810000 */
[----:B------:R-:W-:-:S02]  /*4410*/  FSEL R190, R33, -INF , P4 ;  /* 0xff80000021be7808 */ /* 0x000fc40002000000 */
[----:B------:R-:W-:Y:S02]  /*4420*/  FMNMX.FTZ R0, R116, R0, !PT ;  /* 0x0000000074007209 */ /* 0x000fe40007810000 */
[----:B------:R-:W-:Y:S02]  /*4430*/  FSEL R186, R50, -INF , P6 ;  /* 0xff80000032ba7808 */ /* 0x000fe40003000000 */
[----:B------:R-:W-:Y:S02]  /*4440*/  FMNMX.FTZ R0, R118, R0, !PT ;  /* 0x0000000076007209 */ /* 0x000fe40007810000 */
[----:B-1----:R-:W-:Y:S02]  /*4450*/  FMNMX.FTZ R135, R135, R2, !PT ;  /* 0x0000000287877209 */ /* 0x002fe40007810000 */
[----:B------:R-:W-:Y:S02]  /*4460*/  FMNMX.FTZ R0, R117, R0, !PT ;  /* 0x0000000075007209 */ /* 0x000fe40007810000 */
[----:B------:R-:W-:Y:S01]  /*4470*/  FSEL R185, R48, -INF , P5 ;  /* 0xff80000030b97808 */ /* 0x000fe20002800000 */
[----:B------:R-:W1:Y:S01]  /*4480*/  SHFL.BFLY PT, R2, R135, 0x1, 0x1f ;  /* 0x0c201f0087027f89 */ /* 0x000e6200000e0000 */
[----:B------:R-:W-:-:S02]  /*4490*/  FMNMX.FTZ R0, R119, R0, !PT ;  /* 0x0000000077007209 */ /* 0x000fc40007810000 */
        /* <DEDUP_REMOVED lines=10> */
[----:B------:R-:W-:Y:S01]  /*4540*/  FMNMX.FTZ R2, R15, R2, !PT ;  /* 0x000000020f027209 */ /* 0x000fe20007810000 */
[----:B------:R-:W-:Y:S03]  /*4550*/  STL [R1+0x94], R135 ;  /* 0x0000948701007387 */ /* 0x000fe60000100800 */
[----:B------:R-:W-:-:S02]  /*4560*/  FMNMX.FTZ R2, R16, R2, !PT ;  /* 0x0000000210027209 */ /* 0x000fc40007810000 */
[----:B------:R-:W-:Y:S02]  /*4570*/  FSEL R13, R13, RZ, P2 ;  /* 0x000000ff0d0d7208 */ /* 0x000fe40001000000 */
[----:B------:R-:W-:Y:S02]  /*4580*/  FMNMX.FTZ R2, R23, R2, !PT ;  /* 0x0000000217027209 */ /* 0x000fe40007810000 */
[----:B------:R-:W-:Y:S02]  /*4590*/  ISETP.GT.AND P2, PT, R8, 0x30, PT ;  /* 0x000000300800780c */ /* 0x000fe40003f44270 */
[----:B------:R-:W-:Y:S02]  /*45a0*/  FMNMX.FTZ R2, R24, R2, !PT ;  /* 0x0000000218027209 */ /* 0x000fe40007810000 */
[----:B------:R-:W-:Y:S02]  /*45b0*/  FSEL R233, R32, -INF , P2 ;  /* 0xff80000020e97808 */ /* 0x000fe40001000000 */
[----:B------:R-:W-:-:S04]  /*45c0*/  FMNMX.FTZ R2, R25, R2, !PT ;  /* 0x0000000219027209 */ /* 0x000fc80007810000 */
        /* <DEDUP_REMOVED lines=8> */
[----:B------:R-:W-:-:S05]  /*4650*/  FMNMX.FTZ R2, R203, R2, !PT ;  /* 0x00000002cb027209 */ /* 0x000fca0007810000 */
[----:B------:R-:W1:Y:S02]  /*4660*/  SHFL.BFLY PT, R5, R2, 0x2, 0x1f ;  /* 0x0c401f0002057f89 */ /* 0x000e6400000e0000 */
[----:B-1----:R-:W-:-:S05]  /*4670*/  FMNMX.FTZ R2, R2, R5, !PT ;  /* 0x0000000502027209 */ /* 0x002fca0007810000 */
[----:B------:R-:W1:Y:S02]  /*4680*/  SHFL.BFLY PT, R5, R2, 0x1, 0x1f ;  /* 0x0c201f0002057f89 */ /* 0x000e6400000e0000 */
[----:B-1----:R-:W-:Y:S01]  /*4690*/  FMNMX.FTZ R2, R2, R5, !PT ;  /* 0x0000000502027209 */ /* 0x002fe20007810000 */
[----:B------:R-:W-:-:S03]  /*46a0*/  FFMA.FTZ R5, R6, c[0x0][0x2d0], -R13 ;  /* 0x0000b40006057a23 */ /* 0x000fc6000001080d */
[C---:B------:R-:W-:Y:S01]  /*46b0*/  FSETP.NEU.FTZ.AND P2, PT, R2.reuse, -INF , PT ;  /* 0xff8000000200780b */ /* 0x040fe20003f5d000 */
[----:B------:R-:W-:Y:S01]  /*46c0*/  FMUL.FTZ R12, R2, c[0x0][0x2d0] ;  /* 0x0000b400020c7a20 */ /* 0x000fe20000410000 */
[----:B------:R1:W-:Y:S04]  /*46d0*/  MUFU.EX2 R235, R5 ;  /* 0x0000000500eb7308 */ /* 0x0003e80000000800 */
[----:B------:R-:W-:Y:S02]  /*46e0*/  FSEL R12, R12, RZ, P2 ;  /* 0x000000ff0c0c7208 */ /* 0x000fe40001000000 */
[----:B------:R-:W-:Y:S02]  /*46f0*/  ISETP.GT.AND P2, PT, R8, 0x30, PT ;  /* 0x000000300800780c */ /* 0x000fe40003f44270 */
[----:B------:R-:W-:Y:S01]  /*4700*/  FMNMX.FTZ R8, R124, R125, !PT ;  /* 0x0000007d7c087209 */ /* 0x000fe20007810000 */
[--C-:B------:R-:W-:Y:S01]  /*4710*/  FFMA.FTZ R3, R15, c[0x0][0x2d0], -R12.reuse ;  /* 0x0000b4000f037a23 */ /* 0x100fe2000001080c */
[----:B------:R-:W-:Y:S01]  /*4720*/  FSEL R205, R52, -INF , P2 ;  /* 0xff80000034cd7808 */ /* 0x000fe20001000000 */
[----:B------:R-:W-:Y:S01]  /*4730*/  FFMA.FTZ R4, R14, c[0x0][0x2d0], -R12 ;  /* 0x0000b4000e047a23 */ /* 0x000fe2000001080c */
[----:B------:R-:W-:Y:S01]  /*4740*/  FMNMX.FTZ R8, R126, R8, !PT ;  /* 0x000000087e087209 */ /* 0x000fe20007810000 */
[----:B------:R2:W-:Y:S01]  /*4750*/  MUFU.EX2 R234, R3 ;  /* 0x0000000300ea7308 */ /* 0x0005e20000000800 */
[----:B------:R-:W-:Y:S01]  /*4760*/  FMNMX.FTZ R0, R205, R0, !PT ;  /* 0x00000000cd007209 */ /* 0x000fe20007810000 */
[----:B------:R-:W-:Y:S01]  /*4770*/  LDSM.16.MT88.4 R52, [R226+0x900] ;  /* 0x00090000e234783b */ /* 0x000fe20000004200 */
[----:B-1----:R-:W-:Y:S01]  /*4780*/  FFMA.FTZ R5, R7, c[0x0][0x2d0], -R13 ;  /* 0x0000b40007057a23 */ /* 0x002fe2000001080d */
[----:B------:R-:W-:-:S02]  /*4790*/  FSEL R187, R187, -INF , P2 ;  /* 0xff800000bbbb7808 */ /* 0x000fc40001000000 */
[----:B------:R-:W-:Y:S02]  /*47a0*/  FMNMX.FTZ R0, R204, R0, !PT ;  /* 0x00000000cc007209 */ /* 0x000fe40007810000 */
[----:B------:R1:W3:Y:S02]  /*47b0*/  MUFU.EX2 R236, R5 ;  /* 0x0000000500ec7308 */ /* 0x0002e40000000800 */
[----:B------:R-:W-:-:S04]  /*47c0*/  FMNMX.FTZ R0, R191, R0, !PT ;  /* 0x00000000bf007209 */ /* 0x000fc80007810000 */
[----:B------:R-:W-:Y:S01]  /*47d0*/  FMNMX.FTZ R0, R190, R0, !PT ;  /* 0x00000000be007209 */ /* 0x000fe20007810000 */
[----:B--2---:R-:W-:Y:S01]  /*47e0*/  FFMA.FTZ R3, R16, c[0x0][0x2d0], -R12 ;  /* 0x0000b40010037a23 */ /* 0x004fe2000001080c */
[----:B------:R3:W-:Y:S01]  /*47f0*/  MUFU.EX2 R200, R4 ;  /* 0x0000000400c87308 */ /* 0x0007e20000000800 */
[----:B-1----:R-:W-:-:S07]  /*4800*/  FFMA.FTZ R5, R9, c[0x0][0x2d0], -R13 ;  /* 0x0000b40009057a23 */ /* 0x002fce000001080d */
[----:B------:R1:W2:Y:S01]  /*4810*/  MUFU.EX2 R201, R3 ;  /* 0x0000000300c97308 */ /* 0x0002a20000000800 */
[----:B------:R-:W4:Y:S07]  /*4820*/  SHFL.BFLY PT, R9, R0, 0x2, 0x1f ;  /* 0x0c401f0000097f89 */ /* 0x000f2e00000e0000 */
[----:B------:R4:W-:Y:S01]  /*4830*/  MUFU.EX2 R135, R5 ;  /* 0x0000000500877308 */ /* 0x0009e20000000800 */
[----:B---3--:R-:W-:Y:S01]  /*4840*/  F2FP.PACK_AB R4, R236, R235 ;  /* 0x000000ebec04723e */ /* 0x008fe200000000ff */
[----:B-1----:R-:W-:Y:S01]  /*4850*/  FFMA.FTZ R3, R17, c[0x0][0x2d0], -R13 ;  /* 0x0000b40011037a23 */ /* 0x002fe2000001080d */
[----:B--2---:R-:W-:-:S05]  /*4860*/  F2FP.PACK_AB R7, R201, R234 ;  /* 0x000000eac907723e */ /* 0x004fca00000000ff */
[----:B------:R1:W-:Y:S01]  /*4870*/  MUFU.EX2 R241, R3 ;  /* 0x0000000300f17308 */ /* 0x0003e20000000800 */
[----:B----4-:R-:W-:Y:S01]  /*4880*/  FFMA.FTZ R5, R10, c[0x0][0x2d0], -R13 ;  /* 0x0000b4000a057a23 */ /* 0x010fe2000001080d */
[----:B------:R-:W-:-:S06]  /*4890*/  FMNMX.FTZ R0, R0, R9, !PT ;  /* 0x0000000900007209 */ /* 0x000fcc0007810000 */
[----:B------:R2:W3:Y:S01]  /*48a0*/  MUFU.EX2 R224, R5 ;  /* 0x0000000500e07308 */ /* 0x0004e20000000800 */
[----:B------:R-:W4:Y:S01]  /*48b0*/  SHFL.BFLY PT, R16, R0, 0x1, 0x1f ;  /* 0x0c201f0000107f89 */ /* 0x000f2200000e0000 */
[----:B-1----:R-:W-:-:S06]  /*48c0*/  FFMA.FTZ R3, R18, c[0x0][0x2d0], -R13 ;  /* 0x0000b40012037a23 */ /* 0x002fcc000001080d */
[----:B------:R1:W-:Y:S01]  /*48d0*/  MUFU.EX2 R231, R3 ;  /* 0x0000000300e77308 */ /* 0x0003e20000000800 */
[----:B--2---:R-:W-:Y:S01]  /*48e0*/  FFMA.FTZ R5, R11, c[0x0][0x2d0], -R12 ;  /* 0x0000b4000b057a23 */ /* 0x004fe2000001080c */
[----:B---3--:R-:W-:-:S06]  /*48f0*/  F2FP.PACK_AB R6, R224, R135 ;  /* 0x00000087e006723e */ /* 0x008fcc00000000ff */
[----:B------:R-:W2:Y:S01]  /*4900*/  MUFU.EX2 R188, R5 ;  /* 0x0000000500bc7308 */ /* 0x000ea20000000800 */
[----:B----4-:R-:W-:Y:S02]  /*4910*/  FMNMX.FTZ R137, R0, R16, !PT ;  /* 0x0000001000897209 */ /* 0x010fe40007810000 */
[----:B-1----:R-:W-:Y:S01]  /*4920*/  FMNMX.FTZ R3, R127, R8, !PT ;  /* 0x000000087f037209 */ /* 0x002fe20007810000 */
[----:B------:R-:W-:Y:S01]  /*4930*/  FFMA.FTZ R8, R19, c[0x0][0x2d0], -R13 ;  /* 0x0000b40013087a23 */ /* 0x000fe2000001080d */
[----:B------:R-:W-:Y:S02]  /*4940*/  FSETP.NEU.FTZ.AND P2, PT, R137, -INF , PT ;  /* 0xff8000008900780b */ /* 0x000fe40003f5d000 */
[----:B------:R-:W-:Y:S01]  /*4950*/  FMNMX.FTZ R3, R132, R3, !PT ;  /* 0x0000000384037209 */ /* 0x000fe20007810000 */
[----:B------:R1:W-:Y:S03]  /*4960*/  MUFU.EX2 R237, R8 ;  /* 0x0000000800ed7308 */ /* 0x0003e60000000800 */
[----:B------:R-:W-:-:S02]  /*4970*/  FMNMX.FTZ R3, R133, R3, !PT ;  /* 0x0000000385037209 */ /* 0x000fc40007810000 */
[----:B--2---:R-:W-:Y:S02]  /*4980*/  F2FP.PACK_AB R5, R200, R188 ;  /* 0x000000bcc805723e */ /* 0x004fe400000000ff */
[----:B------:R-:W-:-:S05]  /*4990*/  FMNMX.FTZ R3, R134, R3, !PT ;  /* 0x0000000386037209 */ /* 0x000fca0007810000 */
[----:B------:R-:W-:Y:S01]  /*49a0*/  HMMA.16816.F32 R64, R4, R44, RZ ;  /* 0x0000002c0440723c */ /* 0x000fe200000018ff */
[----:B-1----:R-:W-:-:S04]  /*49b0*/  FFMA.FTZ R8, R20, c[0x0][0x2d0], -R13 ;  /* 0x0000b40014087a23 */ /* 0x002fc8000001080d */
[----:B------:R1:W2:Y:S03]  /*49c0*/  MUFU.EX2 R238, R8 ;  /* 0x0000000800ee7308 */ /* 0x0002a60000000800 */
[C---:B------:R-:W-:Y:S08]  /*49d0*/  HMMA.16816.F32 R156, R4.reuse, R88, RZ ;  /* 0x00000058049c723c */ /* 0x040ff000000018ff */
[----:B------:R-:W-:Y:S01]  /*49e0*/  HMMA.16816.F32 R140, R4, R100, RZ ;  /* 0x00000064048c723c */ /* 0x000fe200000018ff */
[----:B-1----:R-:W-:Y:S01]  /*49f0*/  FMNMX.FTZ R8, R138, R3, !PT ;  /* 0x000000038a087209 */ /* 0x002fe20007810000 */
[----:B------:R-:W-:Y:S01]  /*4a00*/  FFMA.FTZ R3, R23, c[0x0][0x2d0], -R12 ;  /* 0x0000b40017037a23 */ /* 0x000fe2000001080c */
[----:B--2---:R-:W-:-:S05]  /*4a10*/  F2FP.PACK_AB R10, R238, R237 ;  /* 0x000000edee0a723e */ /* 0x004fca00000000ff */
[C---:B------:R-:W-:Y:S01]  /*4a20*/  HMMA.16816.F32 R128, R4.reuse, R104, RZ ;  /* 0x000000680480723c */ /* 0x040fe200000018ff */
[----:B------:R-:W-:Y:S01]  /*4a30*/  FMNMX.FTZ R8, R170, R8, !PT ;  /* 0x00000008aa087209 */ /* 0x000fe20007810000 */
[----:B------:R1:W-:Y:S06]  /*4a40*/  MUFU.EX2 R240, R3 ;  /* 0x0000000300f07308 */ /* 0x0003ec0000000800 */
[C---:B------:R-:W-:Y:S08]  /*4a50*/  HMMA.16816.F32 R152, R4.reuse, R80, RZ ;  /* 0x000000500498723c */ /* 0x040ff000000018ff */
[----:B------:R-:W-:Y:S01]  /*4a60*/  HMMA.16816.F32 R160, R4, R84, RZ ;  /* 0x0000005404a0723c */ /* 0x000fe200000018ff */
[----:B-1----:R-:W-:Y:S01]  /*4a70*/  FMNMX.FTZ R3, R169, R8, !PT ;  /* 0x00000008a9037209 */ /* 0x002fe20007810000 */
[----:B------:R-:W-:-:S03]  /*4a80*/  FFMA.FTZ R8, R24, c[0x0][0x2d0], -R12 ;  /* 0x0000b40018087a23 */ /* 0x000fc6000001080c */
[----:B------:R-:W-:Y:S01]  /*4a90*/  FMNMX.FTZ R3, R167, R3, !PT ;  /* 0x00000003a7037209 */ /* 0x000fe20007810000 */
[----:B------:R1:W2:Y:S02]  /*4aa0*/  MUFU.EX2 R242, R8 ;  /* 0x0000000800f27308 */ /* 0x0002a40000000800 */
[----:B------:R-:W-:Y:S01]  /*4ab0*/  HMMA.16816.F32 R148, R4, R92, RZ ;  /* 0x0000005c0494723c */ /* 0x000fe200000018ff */
[----:B------:R-:W-:-:S04]  /*4ac0*/  FMNMX.FTZ R3, R165, R3, !PT ;  /* 0x00000003a5037209 */ /* 0x000fc80007810000 */
[----:B------:R-:W-:-:S03]  /*4ad0*/  FMNMX.FTZ R3, R187, R3, !PT ;  /* 0x00000003bb037209 */ /* 0x000fc60007810000 */
[----:B------:R-:W-:Y:S01]  /*4ae0*/  HMMA.16816.F32 R144, R4, R96, RZ ;  /* 0x000000600490723c */ /* 0x000fe200000018ff */
[----:B------:R-:W-:-:S04]  /*4af0*/  FMNMX.FTZ R3, R186, R3, !PT ;  /* 0x00000003ba037209 */ /* 0x000fc80007810000 */
[----:B------:R-:W-:Y:S01]  /*4b00*/  FMNMX.FTZ R3, R185, R3, !PT ;  /* 0x00000003b9037209 */ /* 0x000fe20007810000 */
[----:B-1----:R-:W-:Y:S01]  /*4b10*/  FFMA.FTZ R8, R25, c[0x0][0x2d0], -R12 ;  /* 0x0000b40019087a23 */ /* 0x002fe2000001080c */
[----:B--2---:R-:W-:Y:S01]  /*4b20*/  F2FP.PACK_AB R9, R242, R240 ;  /* 0x000000f0f209723e */ /* 0x004fe200000000ff */
[----:B------:R-:W-:Y:S01]  /*4b30*/  HMMA.16816.F32 R120, R4, R46, RZ ;  /* 0x0000002e0478723c */ /* 0x000fe200000018ff */
[----:B------:R-:W-:Y:S01]  /*4b40*/  FMNMX.FTZ R14, R184, R3, !PT ;  /* 0x00000003b80e7209 */ /* 0x000fe20007810000 */
[----:B------:R1:W-:Y:S01]  /*4b50*/  MUFU.EX2 R202, R8 ;  /* 0x0000000800ca7308 */ /* 0x0003e20000000800 */
[----:B------:R-:W-:-:S03]  /*4b60*/  FMUL.FTZ R3, R137, c[0x0][0x2d0] ;  /* 0x0000b40089037a20 */ /* 0x000fc60000410000 */
[----:B------:R-:W2:Y:S02]  /*4b70*/  SHFL.BFLY PT, R15, R14, 0x2, 0x1f ;  /* 0x0c401f000e0f7f89 */ /* 0x000ea400000e0000 */
[----:B------:R-:W-:Y:S01]  /*4b80*/  FSEL R3, R3, RZ, P2 ;  /* 0x000000ff03037208 */ /* 0x000fe20001000000 */
[C---:B------:R-:W-:Y:S08]  /*4b90*/  HMMA.16816.F32 R112, R4.reuse, R82, RZ ;  /* 0x000000520470723c */ /* 0x040ff000000018ff */
[----:B------:R-:W-:Y:S01]  /*4ba0*/  HMMA.16816.F32 R40, R4, R86, RZ ;  /* 0x000000560428723c */ /* 0x000fe200000018ff */
[----:B-1----:R-:W-:-:S04]  /*4bb0*/  FFMA.FTZ R8, R26, c[0x0][0x2d0], -R12 ;  /* 0x0000b4001a087a23 */ /* 0x002fc8000001080c */
[----:B------:R1:W3:Y:S03]  /*4bc0*/  MUFU.EX2 R232, R8 ;  /* 0x0000000800e87308 */ /* 0x0002e60000000800 */
[----:B------:R-:W-:Y:S01]  /*4bd0*/  HMMA.16816.F32 R36, R4, R90, RZ ;  /* 0x0000005a0424723c */ /* 0x000fe200000018ff */
[----:B--2---:R-:W-:-:S07]  /*4be0*/  FMNMX.FTZ R0, R14, R15, !PT ;  /* 0x0000000f0e007209 */ /* 0x004fce0007810000 */
[----:B------:R-:W-:Y:S01]  /*4bf0*/  HMMA.16816.F32 R32, R4, R94, RZ ;  /* 0x0000005e0420723c */ /* 0x000fe200000018ff */
[----:B-1----:R-:W-:Y:S02]  /*4c00*/  F2FP.PACK_AB R8, R231, R241 ;  /* 0x000000f1e708723e */ /* 0x002fe400000000ff */
[----:B---3--:R-:W-:-:S05]  /*4c10*/  F2FP.PACK_AB R11, R232, R202 ;  /* 0x000000cae80b723e */ /* 0x008fca00000000ff */
[----:B------:R-:W-:Y:S08]  /*4c20*/  HMMA.16816.F32 R28, R4, R98, RZ ;  /* 0x00000062041c723c */ /* 0x000ff000000018ff */
[----:B------:R-:W-:Y:S01]  /*4c30*/  HMMA.16816.F32 R192, R8, R60, R64 ;  /* 0x0000003c08c0723c */ /* 0x000fe20000001840 */
[----:B------:R-:W-:Y:S07]  /*4c40*/  LDSM.16.MT88.4 R64, [R227+0x2900] ;  /* 0x00290000e340783b */ /* 0x000fee0000004200 */
[C---:B------:R-:W-:Y:S08]  /*4c50*/  HMMA.16816.F32 R24, R4.reuse, R102, RZ ;  /* 0x000000660418723c */ /* 0x040ff000000018ff */
[----:B------:R-:W-:Y:S01]  /*4c60*/  HMMA.16816.F32 R20, R4, R106, RZ ;  /* 0x0000006a0414723c */ /* 0x000fe200000018ff */
[----:B------:R-:W1:Y:S06]  /*4c70*/  SHFL.BFLY PT, R5, R0, 0x1, 0x1f ;  /* 0x0c201f0000057f89 */ /* 0x000e6c00000e0000 */
[--C-:B------:R-:W-:Y:S01]  /*4c80*/  FFMA.FTZ R4, R108, c[0x0][0x2d0], -R3.reuse ;  /* 0x0000b4006c047a23 */ /* 0x100fe20000010803 */
[C---:B------:R-:W-:Y:S03]  /*4c90*/  HMMA.16816.F32 R172, R8.reuse, R56, R156 ;  /* 0x0000003808ac723c */ /* 0x040fe6000000189c */
[----:B------:R2:W-:Y:S05]  /*4ca0*/  MUFU.EX2 R189, R4 ;  /* 0x0000000400bd7308 */ /* 0x0005ea0000000800 */
[C---:B------:R-:W-:Y:S08]  /*4cb0*/  HMMA.16816.F32 R140, R8.reuse, R48, R140 ;  /* 0x00000030088c723c */ /* 0x040ff0000000188c */
[----:B------:R-:W-:Y:S01]  /*4cc0*/  HMMA.16816.F32 R248, R8, R76, R160 ;  /* 0x0000004c08f8723c */ /* 0x000fe200000018a0 */
[----:B-1----:R-:W-:Y:S01]  /*4cd0*/  FMNMX.FTZ R136, R0, R5, !PT ;  /* 0x0000000500887209 */ /* 0x002fe20007810000 */
[----:B------:R-:W-:-:S02]  /*4ce0*/  FFMA.FTZ R0, R118, c[0x0][0x2d0], -R3 ;  /* 0x0000b40076007a23 */ /* 0x000fc40000010803 */
[----:B--2---:R-:W-:Y:S01]  /*4cf0*/  FFMA.FTZ R4, R109, c[0x0][0x2d0], -R3 ;  /* 0x0000b4006d047a23 */ /* 0x004fe20000010803 */
[----:B------:R-:W-:-:S03]  /*4d00*/  FSETP.NEU.FTZ.AND P2, PT, R136, -INF , PT ;  /* 0xff8000008800780b */ /* 0x000fc60003f5d000 */
[----:B------:R1:W-:Y:S01]  /*4d10*/  MUFU.EX2 R14, R4 ;  /* 0x00000004000e7308 */ /* 0x0003e20000000800 */
[C---:B------:R-:W-:Y:S01]  /*4d20*/  HMMA.16816.F32 R128, R8.reuse, R64, R128 ;  /* 0x000000400880723c */ /* 0x040fe20000001880 */
[----:B------:R-:W-:Y:S01]  /*4d30*/  MOV R162, R173 ;  /* 0x000000ad00a27202 */ /* 0x000fe20000000f00 */
[----:B------:R-:W-:Y:S02]  /*4d40*/  IMAD.MOV.U32 R160, RZ, RZ, R172 ;  /* 0x000000ffffa07224 */ /* 0x000fe400078e00ac */
[----:B------:R-:W-:Y:S02]  /*4d50*/  IMAD.MOV.U32 R163, RZ, RZ, R175 ;  /* 0x000000ffffa37224 */ /* 0x000fe400078e00af */
[----:B------:R-:W-:Y:S01]  /*4d60*/  IMAD.MOV.U32 R161, RZ, RZ, R174 ;  /* 0x000000ffffa17224 */ /* 0x000fe200078e00ae */
[----:B------:R-:W-:Y:S01]  /*4d70*/  MOV R173, R143 ;  /* 0x0000008f00ad7202 */ /* 0x000fe20000000f00 */
[----:B------:R-:W-:Y:S01]  /*4d80*/  HMMA.16816.F32 R148, R8, R72, R148 ;  /* 0x000000480894723c */ /* 0x000fe20000001894 */
[----:B------:R-:W-:-:S02]  /*4d90*/  IMAD.MOV.U32 R172, RZ, RZ, R142 ;  /* 0x000000ffffac7224 */ /* 0x000fc400078e008e */
[----:B------:R-:W-:Y:S02]  /*4da0*/  IMAD.MOV.U32 R142, RZ, RZ, R188 ;  /* 0x000000ffff8e7224 */ /* 0x000fe400078e00bc */
[----:B------:R-:W-:Y:S01]  /*4db0*/  IMAD.MOV.U32 R174, RZ, RZ, R141 ;  /* 0x000000ffffae7224 */ /* 0x000fe200078e008d */
[----:B------:R-:W-:Y:S01]  /*4dc0*/  MOV R141, R200 ;  /* 0x000000c8008d7202 */ /* 0x000fe20000000f00 */
[----:B-1----:R-:W-:Y:S01]  /*4dd0*/  FFMA.FTZ R4, R110, c[0x0][0x2d0], -R3 ;  /* 0x0000b4006e047a23 */ /* 0x002fe20000010803 */
[C---:B------:R-:W-:Y:S03]  /*4de0*/  HMMA.16816.F32 R196, R8.reuse, R52, R152 ;  /* 0x0000003408c4723c */ /* 0x040fe60000001898 */
[----:B------:R1:W2:Y:S05]  /*4df0*/  MUFU.EX2 R6, R4 ;  /* 0x0000000400067308 */ /* 0x0002aa0000000800 */
[----:B------:R-:W-:Y:S01]  /*4e00*/  IMAD.MOV.U32 R16, RZ, RZ, R130 ;  /* 0x000000ffff107224 */ /* 0x000fe200078e0082 */
[----:B------:R-:W-:Y:S01]  /*4e10*/  MOV R5, R129 ;  /* 0x0000008100057202 */ /* 0x000fe20000000f00 */
[----:B------:R-:W-:Y:S01]  /*4e20*/  IMAD.MOV.U32 R7, RZ, RZ, R131 ;  /* 0x000000ffff077224 */ /* 0x000fe200078e0083 */
[----:B------:R-:W-:Y:S01]  /*4e30*/  HMMA.16816.F32 R144, R8, R68, R144 ;  /* 0x000000440890723c */ /* 0x000fe20000001890 */
[----:B------:R-:W-:-:S04]  /*4e40*/  IMAD.MOV.U32 R118, RZ, RZ, R128 ;  /* 0x000000ffff767224 */ /* 0x000fc800078e0080 */
[----:B------:R-:W-:Y:S01]  /*4e50*/  MOV R17, R151 ;  /* 0x0000009700117202 */ /* 0x000fe20000000f00 */
[----:B------:R-:W-:Y:S01]  /*4e60*/  IMAD.MOV.U32 R230, RZ, RZ, R150 ;  /* 0x000000ffffe67224 */ /* 0x000fe200078e0096 */
[----:B------:R-:W-:Y:S01]  /*4e70*/  MOV R175, R149 ;  /* 0x0000009500af7202 */ /* 0x000fe20000000f00 */
[----:B-1----:R-:W-:Y:S01]  /*4e80*/  FFMA.FTZ R4, R111, c[0x0][0x2d0], -R3 ;  /* 0x0000b4006f047a23 */ /* 0x002fe20000010803 */
[----:B--2---:R-:W-:Y:S01]  /*4e90*/  MOV R143, R6 ;  /* 0x00000006008f7202 */ /* 0x004fe20000000f00 */
[----:B------:R-:W-:Y:S01]  /*4ea0*/  HMMA.16816.F32 R128, R8, R54, R112 ;  /* 0x000000360880723c */ /* 0x000fe20000001870 */
[----:B------:R1:W2:Y:S01]  /*4eb0*/  MUFU.EX2 R6, R0 ;  /* 0x0000000000067308 */ /* 0x0002a20000000800 */
[----:B------:R-:W-:-:S05]  /*4ec0*/  IMAD.MOV.U32 R229, RZ, RZ, R148 ;  /* 0x000000ffffe57224 */ /* 0x000fca00078e0094 */
[----:B------:R-:W-:Y:S01]  /*4ed0*/  IMAD.MOV.U32 R114, RZ, RZ, R230 ;  /* 0x000000ffff727224 */ /* 0x000fe200078e00e6 */
[C---:B------:R-:W-:Y:S01]  /*4ee0*/  HMMA.16816.F32 R148, R8.reuse, R62, R120 ;  /* 0x0000003e0894723c */ /* 0x040fe20000001878 */
[----:B------:R3:W4:Y:S05]  /*4ef0*/  MUFU.EX2 R15, R4 ;  /* 0x00000004000f7308 */ /* 0x00072a0000000800 */
[----:B------:R-:W-:Y:S01]  /*4f00*/  IMAD.MOV.U32 R111, RZ, RZ, R145 ;  /* 0x000000ffff6f7224 */ /* 0x000fe200078e0091 */
[----:B------:R-:W-:Y:S01]  /*4f10*/  MOV R120, R203 ;  /* 0x000000cb00787202 */ /* 0x000fe20000000f00 */
[C---:B------:R-:W-:Y:S01]  /*4f20*/  HMMA.16816.F32 R152, R8.reuse, R78, R40 ;  /* 0x0000004e0898723c */ /* 0x040fe20000001828 */
[----:B-1----:R-:W-:Y:S01]  /*4f30*/  FMUL.FTZ R0, R136, c[0x0][0x2d0] ;  /* 0x0000b40088007a20 */ /* 0x002fe20000410000 */
[----:B------:R-:W-:Y:S01]  /*4f40*/  MOV R122, R16 ;  /* 0x00000010007a7202 */ /* 0x000fe20000000f00 */
[----:B--2---:R-:W-:Y:S01]  /*4f50*/  IMAD.MOV.U32 R115, RZ, RZ, R6 ;  /* 0x000000ffff737224 */ /* 0x004fe200078e0006 */
[----:B------:R-:W-:Y:S01]  /*4f60*/  MOV R109, R146 ;  /* 0x00000092006d7202 */ /* 0x000fe20000000f00 */
[----:B------:R-:W-:Y:S01]  /*4f70*/  IMAD.MOV.U32 R123, RZ, RZ, R7 ;  /* 0x000000ffff7b7224 */ /* 0x000fe200078e0007 */
[----:B------:R-:W-:Y:S01]  /*4f80*/  FSEL R0, R0, RZ, P2 ;  /* 0x000000ff00007208 */ /* 0x000fe20001000000 */
[----:B------:R-:W-:Y:S01]  /*4f90*/  IMAD.MOV.U32 R121, RZ, RZ, R5 ;  /* 0x000000ffff797224 */ /* 0x000fe200078e0005 */
[----:B------:R-:W-:Y:S01]  /*4fa0*/  HMMA.16816.F32 R220, R8, R74, R32 ;  /* 0x0000004a08dc723c */ /* 0x000fe20000001820 */
[----:B---3--:R-:W-:-:S02]  /*4fb0*/  FFMA.FTZ R4, R116, c[0x0][0x2d0], -R3 ;  /* 0x0000b40074047a23 */ /* 0x008fc40000010803 */
[----:B------:R-:W-:Y:S01]  /*4fc0*/  IMAD.MOV.U32 R116, RZ, RZ, R140 ;  /* 0x000000ffff747224 */ /* 0x000fe200078e008c */
[----:B------:R-:W-:Y:S01]  /*4fd0*/  MOV R41, R121 ;  /* 0x0000007900297202 */ /* 0x000fe20000000f00 */
[----:B------:R1:W-:Y:S01]  /*4fe0*/  MUFU.EX2 R183, R4 ;  /* 0x0000000400b77308 */ /* 0x0003e20000000800 */
[----:B------:R-:W-:Y:S02]  /*4ff0*/  IMAD.MOV.U32 R140, RZ, RZ, R201 ;  /* 0x000000ffff8c7224 */ /* 0x000fe400078e00c9 */
[----:B------:R-:W-:Y:S01]  /*5000*/  HMMA.16816.F32 R216, R8, R70, R28 ;  /* 0x0000004608d8723c */ /* 0x000fe2000000181c */
[----:B------:R-:W-:Y:S02]  /*5010*/  IMAD.MOV.U32 R110, RZ, RZ, R147 ;  /* 0x000000ffff6e7224 */ /* 0x000fe400078e0093 */
[----:B------:R-:W-:Y:S02]  /*5020*/  IMAD.MOV.U32 R108, RZ, RZ, R144 ;  /* 0x000000ffff6c7224 */ /* 0x000fe400078e0090 */
[----:B------:R-:W-:-:S02]  /*5030*/  IMAD.MOV.U32 R43, RZ, RZ, R123 ;  /* 0x000000ffff2b7224 */ /* 0x000fc400078e007b */
[----:B------:R-:W-:Y:S01]  /*5040*/  IMAD.MOV.U32 R42, RZ, RZ, R122 ;  /* 0x000000ffff2a7224 */ /* 0x000fe200078e007a */
[----:B------:R-:W-:Y:S01]  /*5050*/  HMMA.16816.F32 R212, R8, R50, R24 ;  /* 0x0000003208d4723c */ /* 0x000fe20000001818 */
[----:B-1----:R-:W-:Y:S02]  /*5060*/  FFMA.FTZ R4, R117, c[0x0][0x2d0], -R3 ;  /* 0x0000b40075047a23 */ /* 0x002fe40000010803 */
[----:B------:R-:W-:-:S05]  /*5070*/  IMAD.MOV.U32 R117, RZ, RZ, R17 ;  /* 0x000000ffff757224 */ /* 0x000fca00078e0011 */
[----:B------:R-:W-:Y:S01]  /*5080*/  HMMA.16816.F32 R208, R8, R66, R20 ;  /* 0x0000004208d0723c */ /* 0x000fe20000001814 */
[----:B------:R1:W-:Y:S02]  /*5090*/  MUFU.EX2 R239, R4 ;  /* 0x0000000400ef7308 */ /* 0x0003e40000000800 */
[----:B-1----:R-:W-:Y:S02]  /*50a0*/  FFMA.FTZ R4, R119, c[0x0][0x2d0], -R3 ;  /* 0x0000b40077047a23 */ /* 0x002fe40000010803 */
[----:B------:R-:W-:-:S04]  /*50b0*/  IMAD.MOV.U32 R119, RZ, RZ, R202 ;  /* 0x000000ffff777224 */ /* 0x000fc800078e00ca */
[----:B------:R1:W2:Y:S01]  /*50c0*/  MUFU.EX2 R243, R4 ;  /* 0x0000000400f37308 */ /* 0x0002a20000000800 */
[----:B------:R-:W-:Y:S01]  /*50d0*/  HMMA.16816.F32 R200, R8, R58, R36 ;  /* 0x0000003a08c8723c */ /* 0x000fe20000001824 */
[----:B------:R-:W-:-:S06]  /*50e0*/  IMAD.MOV.U32 R40, RZ, RZ, R119 ;  /* 0x000000ffff287224 */ /* 0x000fcc00078e0077 */
[----:B------:R-:W-:Y:S02]  /*50f0*/  F2FP.PACK_AB R8, R14, R189 ;  /* 0x000000bd0e08723e */ /* 0x000fe400000000ff */
[----:B----4-:R-:W-:Y:S01]  /*5100*/  F2FP.PACK_AB R10, R15, R143 ;  /* 0x0000008f0f0a723e */ /* 0x010fe200000000ff */
[----:B-1----:R-:W-:Y:S01]  /*5110*/  FFMA.FTZ R4, R124, c[0x0][0x2d0], -R0 ;  /* 0x0000b4007c047a23 */ /* 0x002fe20000010800 */
[----:B--2---:R-:W-:-:S03]  /*5120*/  F2FP.PACK_AB R6, R243, R239 ;  /* 0x000000eff306723e */ /* 0x004fc600000000ff */
[----:B------:R1:W-:Y:S02]  /*5130*/  MUFU.EX2 R113, R4 ;  /* 0x0000000400717308 */ /* 0x0003e40000000800 */
[----:B-1----:R-:W-:-:S06]  /*5140*/  FFMA.FTZ R4, R125, c[0x0][0x2d0], -R0 ;  /* 0x0000b4007d047a23 */ /* 0x002fcc0000010800 */
[----:B------:R1:W2:Y:S02]  /*5150*/  MUFU.EX2 R112, R4 ;  /* 0x0000000400707308 */ /* 0x0002a40000000800 */
[----:B-1----:R-:W-:Y:S01]  /*5160*/  FFMA.FTZ R4, R126, c[0x0][0x2d0], -R0 ;  /* 0x0000b4007e047a23 */ /* 0x002fe20000010800 */
[----:B--2---:R-:W-:-:S05]  /*5170*/  F2FP.PACK_AB R9, R112, R113 ;  /* 0x000000717009723e */ /* 0x004fca00000000ff */
[----:B------:R1:W-:Y:S02]  /*5180*/  MUFU.EX2 R188, R4 ;  /* 0x0000000400bc7308 */ /* 0x0003e40000000800 */
[----:B-1----:R-:W-:-:S06]  /*5190*/  FFMA.FTZ R4, R127, c[0x0][0x2d0], -R0 ;  /* 0x0000b4007f047a23 */ /* 0x002fcc0000010800 */
[----:B------:R1:W2:Y:S02]  /*51a0*/  MUFU.EX2 R244, R4 ;  /* 0x0000000400f47308 */ /* 0x0002a40000000800 */
[----:B-1----:R-:W-:Y:S01]  /*51b0*/  FFMA.FTZ R4, R132, c[0x0][0x2d0], -R0 ;  /* 0x0000b40084047a23 */ /* 0x002fe20000010800 */
[----:B--2---:R-:W-:Y:S02]  /*51c0*/  F2FP.PACK_AB R11, R244, R188 ;  /* 0x000000bcf40b723e */ /* 0x004fe400000000ff */
[----:B------:R-:W-:-:S03]  /*51d0*/  MOV R132, R117 ;  /* 0x0000007500847202 */ /* 0x000fc60000000f00 */
[----:B------:R1:W-:Y:S02]  /*51e0*/  MUFU.EX2 R252, R4 ;  /* 0x0000000400fc7308 */ /* 0x0003e40000000800 */
[C---:B------:R-:W-:Y:S07]  /*51f0*/  HMMA.16816.F32 R16, R8.reuse, R80, RZ ;  /* 0x000000500810723c */ /* 0x040fee00000018ff */
[----:B------:R-:W-:Y:S01]  /*5200*/  IMAD.MOV.U32 R80, RZ, RZ, R172 ;  /* 0x000000ffff507224 */ /* 0x000fe200078e00ac */
[----:B------:R-:W-:Y:S01]  /*5210*/  HMMA.16816.F32 R20, R8, R44, RZ ;  /* 0x0000002c0814723c */ /* 0x000fe200000018ff */
[----:B------:R-:W-:-:S02]  /*5220*/  IMAD.MOV.U32 R81, RZ, RZ, R116 ;  /* 0x000000ffff517224 */ /* 0x000fc400078e0074 */
[----:B-1----:R-:W-:Y:S01]  /*5230*/  FFMA.FTZ R4, R133, c[0x0][0x2d0], -R0 ;  /* 0x0000b40085047a23 */ /* 0x002fe20000010800 */
[----:B------:R-:W-:-:S03]  /*5240*/  MOV R133, R175 ;  /* 0x000000af00857202 */ /* 0x000fc60000000f00 */
[----:B------:R-:W-:Y:S01]  /*5250*/  IMAD.MOV.U32 R44, RZ, RZ, R110 ;  /* 0x000000ffff2c7224 */ /* 0x000fe200078e006e */
[----:B------:R1:W2:Y:S01]  /*5260*/  MUFU.EX2 R245, R4 ;  /* 0x0000000400f57308 */ /* 0x0002a20000000800 */
[----:B------:R-:W-:Y:S01]  /*5270*/  HMMA.16816.F32 R36, R8, R84, RZ ;  /* 0x000000540824723c */ /* 0x000fe200000018ff */
[----:B------:R-:W-:-:S06]  /*5280*/  IMAD.MOV.U32 R45, RZ, RZ, R109 ;  /* 0x000000ffff2d7224 */ /* 0x000fcc00078e006d */
[----:B------:R-:W-:Y:S01]  /*5290*/  MOV R85, R115 ;  /* 0x0000007300557202 */ /* 0x000fe20000000f00 */
[----:B------:R-:W-:Y:S01]  /*52a0*/  HMMA.16816.F32 R32, R8, R88, RZ ;  /* 0x000000580820723c */ /* 0x000fe200000018ff */
[----:B-1----:R-:W-:Y:S01]  /*52b0*/  FFMA.FTZ R4, R134, c[0x0][0x2d0], -R0 ;  /* 0x0000b40086047a23 */ /* 0x002fe20000010800 */
[----:B--2---:R-:W-:-:S06]  /*52c0*/  F2FP.PACK_AB R5, R245, R252 ;  /* 0x000000fcf505723e */ /* 0x004fcc00000000ff */
[C---:B------:R-:W-:Y:S01]  /*52d0*/  HMMA.16816.F32 R28, R8.reuse, R92, RZ ;  /* 0x0000005c081c723c */ /* 0x040fe200000018ff */
[----:B------:R-:W-:Y:S01]  /*52e0*/  MOV R134, R108 ;  /* 0x0000006c00867202 */ /* 0x000fe20000000f00 */
[----:B------:R1:W-:Y:S03]  /*52f0*/  MUFU.EX2 R247, R4 ;  /* 0x0000000400f77308 */ /* 0x0003e60000000800 */
[----:B------:R-:W-:Y:S02]  /*5300*/  MOV R88, R134 ;  /* 0x0000008600587202 */ /* 0x000fe40000000f00 */
[----:B------:R-:W-:Y:S01]  /*5310*/  IMAD.MOV.U32 R93, RZ, RZ, R183 ;  /* 0x000000ffff5d7224 */ /* 0x000fe200078e00b7 */
[----:B------:R-:W-:Y:S07]  /*5320*/  HMMA.16816.F32 R24, R8, R96, RZ ;  /* 0x000000600818723c */ /* 0x000fee00000018ff */
[----:B------:R-:W-:Y:S01]  /*5330*/  MOV R96, R40 ;  /* 0x0000002800607202 */ /* 0x000fe20000000f00 */
[----:B------:R-:W-:-:S02]  /*5340*/  IMAD.MOV.U32 R97, RZ, RZ, R140 ;  /* 0x000000ffff617224 */ /* 0x000fc400078e008c */
[----:B-1----:R-:W-:Y:S01]  /*5350*/  FFMA.FTZ R4, R138, c[0x0][0x2d0], -R0 ;  /* 0x0000b4008a047a23 */ /* 0x002fe20000010800 */
[----:B------:R-:W-:-:S03]  /*5360*/  MOV R138, R111 ;  /* 0x0000006f008a7202 */ /* 0x000fc60000000f00 */
[----:B------:R1:W2:Y:S01]  /*5370*/  MUFU.EX2 R246, R4 ;  /* 0x0000000400f67308 */ /* 0x0002a20000000800 */
[----:B------:R-:W-:Y:S02]  /*5380*/  MOV R89, R138 ;  /* 0x0000008a00597202 */ /* 0x000fe40000000f00 */
[----:B-1----:R-:W-:Y:S01]  /*5390*/  F2FP.PACK_AB R4, R115, R183 ;  /* 0x000000b77304723e */ /* 0x002fe200000000ff */
[----:B------:R-:W-:Y:S01]  /*53a0*/  IMAD.MOV.U32 R115, RZ, RZ, R229 ;  /* 0x000000ffff737224 */ /* 0x000fe200078e00e5 */
[----:B--2---:R-:W-:-:S07]  /*53b0*/  F2FP.PACK_AB R7, R246, R247 ;  /* 0x000000f7f607723e */ /* 0x004fce00000000ff */
[----:B------:R-:W-:Y:S07]  /*53c0*/  HMMA.16816.F32 R156, R4, R52, R16 ;  /* 0x00000034049c723c */ /* 0x000fee0000001810 */
[----:B------:R-:W-:Y:S01]  /*53d0*/  IMAD.MOV.U32 R52, RZ, RZ, R120 ;  /* 0x000000ffff347224 */ /* 0x000fe200078e0078 */
[----:B------:R-:W-:Y:S01]  /*53e0*/  HMMA.16816.F32 R16, R8, R104, RZ ;  /* 0x000000680810723c */ /* 0x000fe200000018ff */
[----:B------:R-:W-:Y:S02]  /*53f0*/  IMAD.MOV.U32 R53, RZ, RZ, R118 ;  /* 0x000000ffff357224 */ /* 0x000fe400078e0076 */
[----:B------:R-:W-:-:S02]  /*5400*/  IMAD.MOV.U32 R84, RZ, RZ, R52 ;  /* 0x000000ffff547224 */ /* 0x000fc400078e0034 */
[----:B------:R-:W-:Y:S01]  /*5410*/  IMAD.MOV.U32 R52, RZ, RZ, R115 ;  /* 0x000000ffff347224 */ /* 0x000fe200078e0073 */
[----:B------:R-:W-:Y:S01]  /*5420*/  MOV R115, R141 ;  /* 0x0000008d00737202 */ /* 0x000fe20000000f00 */
[----:B------:R-:W-:Y:S01]  /*5430*/  IMAD.MOV.U32 R104, RZ, RZ, R81 ;  /* 0x000000ffff687224 */ /* 0x000fe200078e0051 */
[----:B------:R-:W-:Y:S01]  /*5440*/  HMMA.16816.F32 R144, R4, R60, R20 ;  /* 0x0000003c0490723c */ /* 0x000fe20000001814 */
[----:B------:R-:W-:-:S06]  /*5450*/  IMAD.MOV.U32 R81, RZ, RZ, R143 ;  /* 0x000000ffff517224 */ /* 0x000fcc00078e008f */
[----:B------:R-:W-:Y:S01]  /*5460*/  IMAD.MOV.U32 R60, RZ, RZ, R174 ;  /* 0x000000ffff3c7224 */ /* 0x000fe200078e00ae */
[----:B------:R-:W-:Y:S01]  /*5470*/  HMMA.16816.F32 R20, R8, R100, RZ ;  /* 0x000000640814723c */ /* 0x000fe200000018ff */
[----:B------:R-:W-:Y:S02]  /*5480*/  MOV R61, R173 ;  /* 0x000000ad003d7202 */ /* 0x000fe40000000f00 */
[----:B------:R-:W-:-:S04]  /*5490*/  IMAD.MOV.U32 R105, RZ, RZ, R60 ;  /* 0x000000ffff697224 */ /* 0x000fc800078e003c */
[----:B------:R-:W-:Y:S01]  /*54a0*/  IMAD.MOV.U32 R100, RZ, RZ, R42 ;  /* 0x000000ffff647224 */ /* 0x000fe200078e002a */
[----:B------:R-:W-:Y:S01]  /*54b0*/  HMMA.16816.F32 R16, R4, R64, R16 ;  /* 0x000000400410723c */ /* 0x000fe20000001810 */
[----:B------:R-:W-:-:S07]  /*54c0*/  MOV R101, R43 ;  /* 0x0000002b00657202 */ /* 0x000fce0000000f00 */
[C---:B------:R-:W-:Y:S07]  /*54d0*/  HMMA.16816.F32 R172, R4.reuse, R76, R36 ;  /* 0x0000004c04ac723c */ /* 0x040fee0000001824 */
[----:B------:R-:W-:Y:S01]  /*54e0*/  IMAD.MOV.U32 R77, RZ, RZ, R41 ;  /* 0x000000ffff4d7224 */ /* 0x000fe200078e0029 */
[C---:B------:R-:W-:Y:S08]  /*54f0*/  HMMA.16816.F32 R108, R4.reuse, R56, R32 ;  /* 0x00000038046c723c */ /* 0x040ff00000001820 */
[----:B------:R-:W-:Y:S01]  /*5500*/  HMMA.16816.F32 R124, R4, R72, R28 ;  /* 0x00000048047c723c */ /* 0x000fe2000000181c */
[----:B------:R-:W-:Y:S01]  /*5510*/  IMAD.MOV.U32 R76, RZ, RZ, R17 ;  /* 0x000000ffff4c7224 */ /* 0x000fe200078e0011 */
[----:B------:R-:W-:Y:S01]  /*5520*/  MOV R230, R18 ;  /* 0x0000001200e67202 */ /* 0x000fe20000000f00 */
[----:B------:R-:W-:-:S02]  /*5530*/  IMAD.MOV.U32 R92, RZ, RZ, R16 ;  /* 0x000000ffff5c7224 */ /* 0x000fc400078e0010 */
[----:B------:R-:W-:-:S03]  /*5540*/  IMAD.MOV.U32 R229, RZ, RZ, R19 ;  /* 0x000000ffffe57224 */ /* 0x000fc600078e0013 */
[C---:B------:R-:W-:Y:S07]  /*5550*/  HMMA.16816.F32 R32, R8.reuse, R86, RZ ;  /* 0x000000560820723c */ /* 0x040fee00000018ff */
[----:B------:R-:W-:Y:S01]  /*5560*/  IMAD.MOV.U32 R86, RZ, RZ, R44 ;  /* 0x000000ffff567224 */ /* 0x000fe200078e002c */
[----:B------:R-:W-:Y:S01]  /*5570*/  HMMA.16816.F32 R28, R8, R90, RZ ;  /* 0x0000005a081c723c */ /* 0x000fe200000018ff */
[----:B------:R-:W-:Y:S01]  /*5580*/  IMAD.MOV.U32 R87, RZ, RZ, R80 ;  /* 0x000000ffff577224 */ /* 0x000fe200078e0050 */
[----:B------:R-:W-:-:S05]  /*5590*/  MOV R80, R188 ;  /* 0x000000bc00507202 */ /* 0x000fca0000000f00 */
[----:B------:R-:W-:Y:S01]  /*55a0*/  IMAD.MOV.U32 R91, RZ, RZ, R45 ;  /* 0x000000ffff5b7224 */ /* 0x000fe200078e002d */
[----:B------:R-:W-:Y:S01]  /*55b0*/  HMMA.16816.F32 R116, R4, R68, R24 ;  /* 0x000000440474723c */ /* 0x000fe20000001818 */
[----:B------:R-:W-:-:S07]  /*55c0*/  IMAD.MOV.U32 R90, RZ, RZ, R132 ;  /* 0x000000ffff5a7224 */ /* 0x000fce00078e0084 */
[----:B------:R-:W-:Y:S08]  /*55d0*/  HMMA.16816.F32 R120, R4, R48, R20 ;  /* 0x000000300478723c */ /* 0x000ff00000001814 */
[C---:B------:R-:W-:Y:S08]  /*55e0*/  HMMA.16816.F32 R40, R8.reuse, R46, RZ ;  /* 0x0000002e0828723c */ /* 0x040ff000000018ff */
[C---:B------:R-:W-:Y:S07]  /*55f0*/  HMMA.16816.F32 R36, R8.reuse, R82, RZ ;  /* 0x000000520824723c */ /* 0x040fee00000018ff */
[----:B------:R-:W-:Y:S01]  /*5600*/  IMAD.MOV.U32 R83, RZ, RZ, R53 ;  /* 0x000000ffff537224 */ /* 0x000fe200078e0035 */
[----:B------:R-:W-:Y:S01]  /*5610*/  HMMA.16816.F32 R24, R8, R94, RZ ;  /* 0x0000005e0818723c */ /* 0x000fe200000018ff */
[----:B------:R-:W-:Y:S01]  /*5620*/  IMAD.MOV.U32 R53, RZ, RZ, R133 ;  /* 0x000000ffff357224 */ /* 0x000fe200078e0085 */
[----:B------:R-:W-:-:S05]  /*5630*/  MOV R82, R61 ;  /* 0x0000003d00527202 */ /* 0x000fca0000000f00 */
[----:B------:R-:W-:Y:S01]  /*5640*/  IMAD.MOV.U32 R94, RZ, RZ, R163 ;  /* 0x000000ffff5e7224 */ /* 0x000fe200078e00a3 */
[----:B------:R-:W-:Y:S01]  /*5650*/  HMMA.16816.F32 R20, R8, R98, RZ ;  /* 0x000000620814723c */ /* 0x000fe200000018ff */
[----:B------:R-:W-:Y:S01]  /*5660*/  MOV R95, R114 ;  /* 0x00000072005f7202 */ /* 0x000fe20000000f00 */
[----:B------:R-:W-:-:S05]  /*5670*/  IMAD.MOV.U32 R114, RZ, RZ, R142 ;  /* 0x000000ffff727224 */ /* 0x000fca00078e008e */
[----:B------:R-:W-:Y:S01]  /*5680*/  MOV R98, R162 ;  /* 0x000000a200627202 */ /* 0x000fe20000000f00 */
[----:B------:R-:W-:Y:S01]  /*5690*/  HMMA.16816.F32 R16, R8, R102, RZ ;  /* 0x000000660810723c */ /* 0x000fe200000018ff */
[----:B------:R-:W-:-:S06]  /*56a0*/  IMAD.MOV.U32 R99, RZ, RZ, R161 ;  /* 0x000000ffff637224 */ /* 0x000fcc00078e00a1 */
[----:B------:R-:W-:Y:S01]  /*56b0*/  IMAD.MOV.U32 R103, RZ, RZ, R160 ;  /* 0x000000ffff677224 */ /* 0x000fe200078e00a0 */
[----:B------:R-:W-:Y:S07]  /*56c0*/  HMMA.16816.F32 R44, R8, R106, RZ ;  /* 0x0000006a082c723c */ /* 0x000fee00000018ff */
[----:B------:R-:W-:Y:S01]  /*56d0*/  FFMA.FTZ R8, R168, c[0x0][0x2d0], -R3 ;  /* 0x0000b400a8087a23 */ /* 0x000fe20000010803 */
[----:B------:R-:W-:Y:S01]  /*56e0*/  HMMA.16816.F32 R40, R4, R62, R40 ;  /* 0x0000003e0428723c */ /* 0x000fe20000001828 */
[----:B------:R-:W-:-:S02]  /*56f0*/  IMAD.MOV.U32 R168, RZ, RZ, R103 ;  /* 0x000000ffffa87224 */ /* 0x000fc400078e0067 */
[----:B------:R1:W-:Y:S01]  /*5700*/  MUFU.EX2 R134, R8 ;  /* 0x0000000800867308 */ /* 0x0003e20000000800 */
[----:B------:R-:W-:Y:S02]  /*5710*/  IMAD.MOV.U32 R103, RZ, RZ, R95 ;  /* 0x000000ffff677224 */ /* 0x000fe400078e005f */
[----:B------:R-:W-:Y:S02]  /*5720*/  IMAD.MOV.U32 R95, RZ, RZ, R83 ;  /* 0x000000ffff5f7224 */ /* 0x000fe400078e0053 */
[----:B------:R-:W-:Y:S01]  /*5730*/  IMAD.MOV.U32 R83, RZ, RZ, R76 ;  /* 0x000000ffff537224 */ /* 0x000fe200078e004c */
[----:B------:R-:W-:Y:S01]  /*5740*/  MOV R76, R85 ;  /* 0x00000055004c7202 */ /* 0x000fe20000000f00 */
[C---:B------:R-:W-:Y:S08]  /*5750*/  HMMA.16816.F32 R36, R4.reuse, R54, R36 ;  /* 0x000000360424723c */ /* 0x040ff00000001824 */
[----:B------:R-:W-:Y:S01]  /*5760*/  HMMA.16816.F32 R32, R4, R78, R32 ;  /* 0x0000004e0420723c */ /* 0x000fe20000001820 */
[----:B-1----:R-:W-:-:S04]  /*5770*/  FFMA.FTZ R8, R166, c[0x0][0x2d0], -R3 ;  /* 0x0000b400a6087a23 */ /* 0x002fc80000010803 */
[----:B------:R1:W-:Y:S03]  /*5780*/  MUFU.EX2 R138, R8 ;  /* 0x00000008008a7308 */ /* 0x0003e60000000800 */
[C---:B------:R-:W-:Y:S08]  /*5790*/  HMMA.16816.F32 R28, R4.reuse, R58, R28 ;  /* 0x0000003a041c723c */ /* 0x040ff0000000181c */
[C---:B------:R-:W-:Y:S01]  /*57a0*/  HMMA.16816.F32 R72, R4.reuse, R74, R24 ;  /* 0x0000004a0448723c */ /* 0x040fe20000001818 */
[----:B------:R-:W-:Y:S01]  /*57b0*/  MOV R54, R103 ;  /* 0x0000006700367202 */ /* 0x000fe20000000f00 */
[----:B-1----:R-:W-:Y:S01]  /*57c0*/  FFMA.FTZ R8, R164, c[0x0][0x2d0], -R3 ;  /* 0x0000b400a4087a23 */ /* 0x002fe20000010803 */
[----:B------:R-:W-:Y:S05]  /*57d0*/  LDSM.16.MT88.4 R24, [R226+0x1100] ;  /* 0x00110000e218783b */ /* 0x000fea0000004200 */
[C---:B------:R-:W-:Y:S01]  /*57e0*/  HMMA.16816.F32 R68, R4.reuse, R70, R20 ;  /* 0x000000460444723c */ /* 0x040fe20000001814 */
[----:B------:R1:W-:Y:S01]  /*57f0*/  MUFU.EX2 R188, R8 ;  /* 0x0000000800bc7308 */ /* 0x0003e20000000800 */
[----:B------:R-:W-:Y:S01]  /*5800*/  IMAD.MOV.U32 R103, RZ, RZ, R95 ;  /* 0x000000ffff677224 */ /* 0x000fe200078e005f */
[----:B------:R-:W-:Y:S05]  /*5810*/  LDSM.16.MT88.4 R20, [R228+0x1100] ;  /* 0x00110000e414783b */ /* 0x000fea0000004200 */
[C---:B------:R-:W-:Y:S08]  /*5820*/  HMMA.16816.F32 R48, R4.reuse, R50, R16 ;  /* 0x000000320430723c */ /* 0x040ff00000001810 */
[----:B------:R-:W-:Y:S01]  /*5830*/  HMMA.16816.F32 R44, R4, R66, R44 ;  /* 0x00000042042c723c */ /* 0x000fe2000000182c */
[----:B-1----:R-:W-:Y:S01]  /*5840*/  FFMA.FTZ R8, R139, c[0x0][0x2d0], -R3 ;  /* 0x0000b4008b087a23 */ /* 0x002fe20000010803 */
[----:B------:R-:W1:Y:S03]  /*5850*/  LDSM.16.MT88.4 R16, [R225+0x1100] ;  /* 0x00110000e110783b */ /* 0x000e660000004200 */
[----:B------:R2:W3:Y:S01]  /*5860*/  MUFU.EX2 R139, R8 ;  /* 0x00000008008b7308 */ /* 0x0004e20000000800 */
[----:B------:R-:W-:-:S02]  /*5870*/  IMAD.MOV.U32 R95, RZ, RZ, R83 ;  /* 0x000000ffff5f7224 */ /* 0x000fc400078e0053 */
[----:B------:R-:W-:Y:S02]  /*5880*/  FFMA.FTZ R4, R176, c[0x0][0x2d0], -R13 ;  /* 0x0000b400b0047a23 */ /* 0x000fe4000001080d */
[----:B--2---:R-:W-:Y:S01]  /*5890*/  FFMA.FTZ R8, R170, c[0x0][0x2d0], -R0 ;  /* 0x0000b400aa087a23 */ /* 0x004fe20000010800 */
[----:B------:R-:W-:Y:S02]  /*58a0*/  MOV R170, R99 ;  /* 0x0000006300aa7202 */ /* 0x000fe40000000f00 */
[----:B------:R2:W-:Y:S01]  /*58b0*/  MUFU.EX2 R60, R4 ;  /* 0x00000004003c7308 */ /* 0x0005e20000000800 */
[----:B------:R-:W-:Y:S01]  /*58c0*/  MOV R99, R87 ;  /* 0x0000005700637202 */ /* 0x000fe20000000f00 */
[----:B------:R-:W-:Y:S01]  /*58d0*/  IMAD.MOV.U32 R87, RZ, RZ, R100 ;  /* 0x000000ffff577224 */ /* 0x000fe200078e0064 */
[----:B---3--:R-:W-:Y:S01]  /*58e0*/  F2FP.PACK_AB R10, R139, R188 ;  /* 0x000000bc8b0a723e */ /* 0x008fe200000000ff */
[----:B------:R-:W-:-:S04]  /*58f0*/  IMAD.MOV.U32 R100, RZ, RZ, R84 ;  /* 0x000000ffff647224 */ /* 0x000fc800078e0054 */
[----:B------:R3:W-:Y:S01]  /*5900*/  MUFU.EX2 R64, R8 ;  /* 0x0000000800407308 */ /* 0x0007e20000000800 */
[----:B------:R-:W-:Y:S01]  /*5910*/  MOV R83, R224 ;  /* 0x000000e000537202 */ /* 0x000fe20000000f00 */
[----:B--2---:R-:W-:-:S06]  /*5920*/  FFMA.FTZ R4, R177, c[0x0][0x2d0], -R13 ;  /* 0x0000b400b1047a23 */ /* 0x004fcc000001080d */
[----:B------:R2:W4:Y:S01]  /*5930*/  MUFU.EX2 R61, R4 ;  /* 0x00000004003d7308 */ /* 0x0005220000000800 */
[----:B---3--:R-:W-:Y:S02]  /*5940*/  FFMA.FTZ R8, R169, c[0x0][0x2d0], -R0 ;  /* 0x0000b400a9087a23 */ /* 0x008fe40000010800 */
[----:B------:R-:W-:Y:S01]  /*5950*/  IMAD.MOV.U32 R169, RZ, RZ, R98 ;  /* 0x000000ffffa97224 */ /* 0x000fe200078e0062 */
[----:B------:R-:W-:-:S04]  /*5960*/  MOV R98, R90 ;  /* 0x0000005a00627202 */ /* 0x000fc80000000f00 */
[----:B------:R3:W1:Y:S01]  /*5970*/  MUFU.EX2 R65, R8 ;  /* 0x0000000800417308 */ /* 0x0006620000000800 */
[----:B------:R-:W-:Y:S02]  /*5980*/  IMAD.MOV.U32 R90, RZ, RZ, R91 ;  /* 0x000000ffff5a7224 */ /* 0x000fe400078e005b */
[----:B------:R-:W-:Y:S01]  /*5990*/  IMAD.MOV.U32 R91, RZ, RZ, R86 ;  /* 0x000000ffff5b7224 */ /* 0x000fe200078e0056 */
[----:B------:R-:W-:Y:S01]  /*59a0*/  MOV R86, R77 ;  /* 0x0000004d00567202 */ /* 0x000fe20000000f00 */
[----:B------:R-:W-:Y:S02]  /*59b0*/  IMAD.MOV.U32 R77, RZ, RZ, R135 ;  /* 0x000000ffff4d7224 */ /* 0x000fe400078e0087 */
[----:B------:R1:W5:Y:S01]  /*59c0*/  LDL.LU R135, [R1+0x94] ;  /* 0x0000940001877983 */ /* 0x0003620000300800 */
[----:B--2---:R-:W-:Y:S01]  /*59d0*/  FFMA.FTZ R4, R182, c[0x0][0x2d0], -R12 ;  /* 0x0000b400b6047a23 */ /* 0x004fe2000001080c */
[----:B----4-:R-:W-:-:S03]  /*59e0*/  F2FP.PACK_AB R6, R61, R60 ;  /* 0x0000003c3d06723e */ /* 0x010fc600000000ff */
[----:B------:R2:W-:Y:S01]  /*59f0*/  MUFU.EX2 R56, R4 ;  /* 0x0000000400387308 */ /* 0x0005e20000000800 */
[----:B---3--:R-:W-:Y:S01]  /*5a00*/  FFMA.FTZ R8, R167, c[0x0][0x2d0], -R0 ;  /* 0x0000b400a7087a23 */ /* 0x008fe20000010800 */
[----:B-1----:R-:W-:-:S06]  /*5a10*/  F2FP.PACK_AB R9, R65, R64 ;  /* 0x000000404109723e */ /* 0x002fcc00000000ff */
[----:B------:R1:W-:Y:S01]  /*5a20*/  MUFU.EX2 R132, R8 ;  /* 0x0000000800847308 */ /* 0x0003e20000000800 */
[----:B--2---:R-:W-:-:S07]  /*5a30*/  FFMA.FTZ R4, R181, c[0x0][0x2d0], -R12 ;  /* 0x0000b400b5047a23 */ /* 0x004fce000001080c */
[----:B------:R2:W3:Y:S01]  /*5a40*/  MUFU.EX2 R57, R4 ;  /* 0x0000000400397308 */ /* 0x0004e20000000800 */
[----:B-1----:R-:W-:-:S07]  /*5a50*/  FFMA.FTZ R8, R165, c[0x0][0x2d0], -R0 ;  /* 0x0000b400a5087a23 */ /* 0x002fce0000010800 */
[----:B------:R1:W4:Y:S01]  /*5a60*/  MUFU.EX2 R133, R8 ;  /* 0x0000000800857308 */ /* 0x0003220000000800 */
[----:B--2---:R-:W-:Y:S01]  /*5a70*/  FFMA.FTZ R4, R180, c[0x0][0x2d0], -R12 ;  /* 0x0000b400b4047a23 */ /* 0x004fe2000001080c */
[----:B---3--:R-:W-:-:S06]  /*5a80*/  F2FP.PACK_AB R5, R57, R56 ;  /* 0x000000383905723e */ /* 0x008fcc00000000ff */
[----:B------:R2:W-:Y:S01]  /*5a90*/  MUFU.EX2 R58, R4 ;  /* 0x00000004003a7308 */ /* 0x0005e20000000800 */
[----:B-1----:R-:W-:Y:S01]  /*5aa0*/  FFMA.FTZ R8, R178, c[0x0][0x2d0], -R13 ;  /* 0x0000b400b2087a23 */ /* 0x002fe2000001080d */
[----:B----4-:R-:W-:-:S06]  /*5ab0*/  F2FP.PACK_AB R11, R133, R132 ;  /* 0x00000084850b723e */ /* 0x010fcc00000000ff */
[----:B------:R1:W-:Y:S01]  /*5ac0*/  MUFU.EX2 R62, R8 ;  /* 0x00000008003e7308 */ /* 0x0003e20000000800 */
[----:B--2---:R-:W-:-:S07]  /*5ad0*/  FFMA.FTZ R4, R179, c[0x0][0x2d0], -R12 ;  /* 0x0000b400b3047a23 */ /* 0x004fce000001080c */
[----:B------:R-:W2:Y:S01]  /*5ae0*/  MUFU.EX2 R59, R4 ;  /* 0x00000004003b7308 */ /* 0x000ea20000000800 */
[----:B-1----:R-:W-:Y:S02]  /*5af0*/  FFMA.FTZ R8, R171, c[0x0][0x2d0], -R13 ;  /* 0x0000b400ab087a23 */ /* 0x002fe4000001080d */
[----:B------:R-:W-:Y:S02]  /*5b00*/  IMAD.MOV.U32 R171, RZ, RZ, R94 ;  /* 0x000000ffffab7224 */ /* 0x000fe400078e005e */
[----:B------:R-:W-:-:S03]  /*5b10*/  IMAD.MOV.U32 R94, RZ, RZ, R82 ;  /* 0x000000ffff5e7224 */ /* 0x000fc600078e0052 */
[----:B------:R1:W3:Y:S01]  /*5b20*/  MUFU.EX2 R63, R8 ;  /* 0x00000008003f7308 */ /* 0x0002e20000000800 */
[----:B------:R-:W-:Y:S01]  /*5b30*/  IMAD.MOV.U32 R82, RZ, RZ, R101 ;  /* 0x000000ffff527224 */ /* 0x000fe200078e0065 */
[----:B------:R-:W-:Y:S01]  /*5b40*/  MOV R101, R96 ;  /* 0x0000006000657202 */ /* 0x000fe20000000f00 */
[----:B------:R-:W-:Y:S02]  /*5b50*/  IMAD.MOV.U32 R96, RZ, RZ, R243 ;  /* 0x000000ffff607224 */ /* 0x000fe400078e00f3 */
[----:B------:R-:W4:Y:S01]  /*5b60*/  LDL.LU R243, [R1+0x90] ;  /* 0x0000900001f37983 */ /* 0x000f220000300800 */
[----:B--2---:R-:W-:-:S03]  /*5b70*/  F2FP.PACK_AB R7, R59, R58 ;  /* 0x0000003a3b07723e */ /* 0x004fc600000000ff */
[----:B------:R-:W2:Y:S04]  /*5b80*/  LDL.LU R84, [R1+0x4] ;  /* 0x0000040001547983 */ /* 0x000ea80000300800 */
[----:B------:R-:W2:Y:S01]  /*5b90*/  LDL.LU R85, [R1] ;  /* 0x0000000001557983 */ /* 0x000ea20000300800 */
[----:B-1----:R-:W-:-:S03]  /*5ba0*/  F2FP.PACK_AB R8, R138, R134 ;  /* 0x000000868a08723e */ /* 0x002fc600000000ff */
[----:B------:R-:W2:Y:S01]  /*5bb0*/  LDL.LU R224, [R1+0x8c] ;  /* 0x00008c0001e07983 */ /* 0x000ea20000300800 */
[----:B---3--:R-:W-:-:S03]  /*5bc0*/  F2FP.PACK_AB R4, R63, R62 ;  /* 0x0000003e3f04723e */ /* 0x008fc600000000ff */
[-C--:B------:R-:W-:Y:S08]  /*5bd0*/  HMMA.16816.F32 R144, R8, R16.reuse, R144 ;  /* 0x000000100890723c */ /* 0x080ff00000001890 */
        /* <DEDUP_REMOVED lines=13> */
[----:B------:R-:W3:Y:S07]  /*5cb0*/  LDSM.16.MT88.4 R20, [R226+0x3100] ;  /* 0x00310000e214783b */ /* 0x000eee0000004200 */
[-C--:B-1----:R-:W-:Y:S08]  /*5cc0*/  HMMA.16816.F32 R108, R8, R16.reuse, R108 ;  /* 0x00000010086c723c */ /* 0x082ff0000000186c */
[C---:B------:R-:W-:Y:S08]  /*5cd0*/  HMMA.16816.F32 R196, R4.reuse, R16, R168 ;  /* 0x0000001004c4723c */ /* 0x040ff000000018a8 */
[-C--:B------:R-:W-:Y:S08]  /*5ce0*/  HMMA.16816.F32 R200, R4, R18.reuse, R200 ;  /* 0x0000001204c8723c */ /* 0x080ff000000018c8 */
[----:B------:R-:W-:Y:S01]  /*5cf0*/  HMMA.16816.F32 R248, R8, R18, R28 ;  /* 0x0000001208f8723c */ /* 0x000fe2000000181c */
[----:B------:R-:W1:Y:S01]  /*5d00*/  LDSM.16.MT88.4 R16, [R228+0x3100] ;  /* 0x00310000e410783b */ /* 0x000e620000004200 */
[----:B------:R-:W-:Y:S01]  /*5d10*/  IMAD.MOV.U32 R55, RZ, RZ, R98 ;  /* 0x000000ffff377224 */ /* 0x000fe200078e0062 */
[----:B------:R-:W-:Y:S01]  /*5d20*/  MOV R102, R94 ;  /* 0x0000005e00667202 */ /* 0x000fe20000000f00 */
[----:B------:R-:W-:Y:S01]  /*5d30*/  IMAD.MOV.U32 R107, RZ, RZ, R99 ;  /* 0x000000ffff6b7224 */ /* 0x000fe200078e0063 */
[----:B------:R-:W1:Y:S01]  /*5d40*/  LDSM.16.MT88.4 R28, [R227+0x3100] ;  /* 0x00310000e31c783b */ /* 0x000e620000004200 */
[----:B------:R-:W-:Y:S01]  /*5d50*/  IMAD.MOV.U32 R98, RZ, RZ, R86 ;  /* 0x000000ffff627224 */ /* 0x000fe200078e0056 */
[----:B------:R-:W-:Y:S01]  /*5d60*/  MOV R86, R76 ;  /* 0x0000004c00567202 */ /* 0x000fe20000000f00 */
        /* <DEDUP_REMOVED lines=10> */
[----:B------:R-:W-:-:S02]  /*5e10*/  IMAD.MOV.U32 R169, RZ, RZ, R98 ;  /* 0x000000ffffa97224 */ /* 0x000fc400078e0062 */
[----:B------:R-:W-:Y:S02]  /*5e20*/  IMAD.MOV.U32 R78, RZ, RZ, R95 ;  /* 0x000000ffff4e7224 */ /* 0x000fe400078e005f */
[----:B------:R-:W-:Y:S02]  /*5e30*/  IMAD.MOV.U32 R130, RZ, RZ, R109 ;  /* 0x000000ffff827224 */ /* 0x000fe400078e006d */
[----:B------:R-:W-:Y:S01]  /*5e40*/  IMAD.MOV.U32 R129, RZ, RZ, R110 ;  /* 0x000000ffff817224 */ /* 0x000fe200078e006e */
[C---:B---3--:R-:W-:Y:S01]  /*5e50*/  HMMA.16816.F32 R52, R4.reuse, R24, R52 ;  /* 0x000000180434723c */ /* 0x048fe20000001834 */
[----:B------:R-:W-:Y:S01]  /*5e60*/  IMAD.MOV.U32 R102, RZ, RZ, R83 ;  /* 0x000000ffff667224 */ /* 0x000fe200078e0053 */
[----:B------:R-:W-:Y:S01]  /*5e70*/  MOV R83, R240 ;  /* 0x000000f000537202 */ /* 0x000fe20000000f00 */
[----:B------:R-:W-:Y:S01]  /*5e80*/  IMAD.MOV.U32 R170, RZ, RZ, R99 ;  /* 0x000000ffffaa7224 */ /* 0x000fe200078e0063 */
[----:B------:R-:W-:Y:S01]  /*5e90*/  MOV R99, R97 ;  /* 0x0000006100637202 */ /* 0x000fe20000000f00 */
[----:B------:R-:W-:Y:S01]  /*5ea0*/  IMAD.MOV.U32 R95, RZ, RZ, R241 ;  /* 0x000000ffff5f7224 */ /* 0x000fe200078e00f1 */
[----:B------:R-:W-:Y:S01]  /*5eb0*/  MOV R168, R94 ;  /* 0x0000005e00a87202 */ /* 0x000fe20000000f00 */
[----:B------:R-:W-:Y:S01]  /*5ec0*/  IMAD.MOV.U32 R76, RZ, RZ, R239 ;  /* 0x000000ffff4c7224 */ /* 0x000fe200078e00ef */
[----:B------:R-:W-:Y:S01]  /*5ed0*/  HMMA.16816.F32 R88, R4, R20, R88 ;  /* 0x000000140458723c */ /* 0x000fe20000001858 */
[----:B------:R-:W-:Y:S01]  /*5ee0*/  IMAD.MOV.U32 R94, RZ, RZ, R93 ;  /* 0x000000ffff5e7224 */ /* 0x000fe200078e005d */
[----:B------:R3:W5:Y:S01]  /*5ef0*/  LDL.LU R244, [R1+0x88] ;  /* 0x0000880001f47983 */ /* 0x0007620000300800 */
        /* <DEDUP_REMOVED lines=24> */
[----:B------:R-:W-:Y:S02]  /*6080*/  IMAD.MOV.U32 R87, RZ, RZ, R82 ;  /* 0x000000ffff577224 */ /* 0x000fe400078e0052 */
[----:B------:R-:W-:Y:S01]  /*6090*/  IMAD.MOV.U32 R154, RZ, RZ, R94 ;  /* 0x000000ffff9a7224 */ /* 0x000fe200078e005e */
[C---:B-1----:R-:W-:Y:S08]  /*60a0*/  HMMA.16816.F32 R104, R4.reuse, R16, R104 ;  /* 0x000000100468723c */ /* 0x042ff00000001868 */
[----:B------:R-:W-:Y:S08]  /*60b0*/  HMMA.16816.F32 R192, R4, R28, R192 ;  /* 0x0000001c04c0723c */ /* 0x000ff000000018c0 */
[----:B------:R-:W-:Y:S01]  /*60c0*/  HMMA.16816.F32 R48, R8, R18, R48 ;  /* 0x000000120830723c */ /* 0x000fe20000001830 */
[----:B------:R-:W-:-:S02]  /*60d0*/  IMAD.MOV.U32 R15, RZ, RZ, R232 ;  /* 0x000000ffff0f7224 */ /* 0x000fc400078e00e8 */
[----:B----4-:R-:W-:-:S05]  /*60e0*/  IMAD.MOV.U32 R77, RZ, RZ, R243 ;  /* 0x000000ffff4d7224 */ /* 0x010fca00078e00f3 */
[----:B------:R-:W-:Y:S01]  /*60f0*/  HMMA.16816.F32 R44, R8, R30, R44 ;  /* 0x0000001e082c723c */ /* 0x000fe2000000182c */
[----:B------:R-:W-:Y:S01]  /*6100*/  MOV R96, R242 ;  /* 0x000000f200607202 */ /* 0x000fe20000000f00 */
[----:B------:R3:W5:Y:S01]  /*6110*/  LDL.LU R243, [R1+0x84] ;  /* 0x0000840001f37983 */ /* 0x0007620000300800 */
[----:B------:R-:W-:Y:S02]  /*6120*/  IMAD.MOV.U32 R98, RZ, RZ, R77 ;  /* 0x000000ffff627224 */ /* 0x000fe400078e004d */
        /* <DEDUP_REMOVED lines=9> */
[----:B------:R3:W5:Y:S01]  /*61c0*/  LDL.LU R242, [R1+0x80] ;  /* 0x0000800001f27983 */ /* 0x0007620000300800 */
[----:B------:R-:W-:-:S02]  /*61d0*/  IMAD.MOV.U32 R168, RZ, RZ, R77 ;  /* 0x000000ffffa87224 */ /* 0x000fc400078e004d */
[----:B------:R-:W-:Y:S01]  /*61e0*/  IMAD.MOV.U32 R155, RZ, RZ, R99 ;  /* 0x000000ffff9b7224 */ /* 0x000fe200078e0063 */
[C---:B------:R-:W-:Y:S01]  /*61f0*/  HMMA.16816.F32 R76, R4.reuse, R26, R220 ;  /* 0x0000001a044c723c */ /* 0x040fe200000018dc */
[----:B------:R-:W-:Y:S01]  /*6200*/  MOV R99, R93 ;  /* 0x0000005d00637202 */ /* 0x000fe20000000f00 */
[----:B------:R-:W-:Y:S01]  /*6210*/  IMAD.MOV.U32 R96, RZ, RZ, R238 ;  /* 0x000000ffff607224 */ /* 0x000fe200078e00ee */
[----:B------:R3:W5:Y:S04]  /*6220*/  LDL.LU R241, [R1+0x7c] ;  /* 0x00007c0001f17983 */ /* 0x0007680000300800 */
[----:B------:R-:W-:Y:S01]  /*6230*/  IMAD.MOV.U32 R223, RZ, RZ, R92 ;  /* 0x000000ffffdf7224 */ /* 0x000fe200078e005c */
[----:B------:R3:W5:Y:S01]  /*6240*/  LDL.LU R240, [R1+0x78] ;  /* 0x0000780001f07983 */ /* 0x0007620000300800 */
[C---:B------:R-:W-:Y:S03]  /*6250*/  HMMA.16816.F32 R92, R4.reuse, R22, R216 ;  /* 0x00000016045c723c */ /* 0x040fe600000018d8 */
[----:B------:R3:W5:Y:S04]  /*6260*/  LDL.LU R239, [R1+0x74] ;  /* 0x0000740001ef7983 */ /* 0x0007680000300800 */
[----:B------:R-:W-:Y:S01]  /*6270*/  IMAD.MOV.U32 R219, RZ, RZ, R111 ;  /* 0x000000ffffdb7224 */ /* 0x000fe200078e006f */
[----:B------:R3:W5:Y:S01]  /*6280*/  LDL.LU R238, [R1+0x70] ;  /* 0x0000700001ee7983 */ /* 0x0007620000300800 */
[C---:B------:R-:W-:Y:S03]  /*6290*/  HMMA.16816.F32 R108, R4.reuse, R18, R212 ;  /* 0x00000012046c723c */ /* 0x040fe600000018d4 */
[----:B------:R3:W5:Y:S04]  /*62a0*/  LDL.LU R237, [R1+0x6c] ;  /* 0x00006c0001ed7983 */ /* 0x0007680000300800 */
[----:B------:R-:W-:Y:S01]  /*62b0*/  MOV R212, R86 ;  /* 0x0000005600d47202 */ /* 0x000fe20000000f00 */
[----:B------:R-:W-:Y:S01]  /*62c0*/  IMAD.MOV.U32 R213, RZ, RZ, R87 ;  /* 0x000000ffffd57224 */ /* 0x000fe200078e0057 */
[----:B--2---:R-:W-:Y:S01]  /*62d0*/  MOV R214, R84 ;  /* 0x0000005400d67202 */ /* 0x004fe20000000f00 */
[----:B------:R-:W-:Y:S01]  /*62e0*/  IMAD.MOV.U32 R215, RZ, RZ, R85 ;  /* 0x000000ffffd77224 */ /* 0x000fe200078e0055 */
[----:B------:R3:W5:Y:S01]  /*62f0*/  LDL.LU R236, [R1+0x68] ;  /* 0x0000680001ec7983 */ /* 0x0007620000300800 */
[----:B------:R-:W-:Y:S03]  /*6300*/  HMMA.16816.F32 R84, R4, R30, R208 ;  /* 0x0000001e0454723c */ /* 0x000fe600000018d0 */
[----:B------:R3:W5:Y:S04]  /*6310*/  LDL.LU R235, [R1+0x64] ;  /* 0x0000640001eb7983 */ /* 0x0007680000300800 */
[----:B------:R-:W-:Y:S01]  /*6320*/  MOV R211, R223 ;  /* 0x000000df00d37202 */ /* 0x000fe20000000f00 */
[----:B------:R-:W-:Y:S01]  /*6330*/  FFMA.FTZ R4, R205, c[0x0][0x2d0], -R3 ;  /* 0x0000b400cd047a23 */ /* 0x000fe20000010803 */
[C---:B------:R-:W-:Y:S01]  /*6340*/  HMMA.16816.F32 R220, R8.reuse, R24, R124 ;  /* 0x0000001808dc723c */ /* 0x040fe2000000187c */
[----:B------:R-:W-:Y:S01]  /*6350*/  IMAD.MOV.U32 R6, RZ, RZ, R212 ;  /* 0x000000ffff067224 */ /* 0x000fe200078e00d4 */
[----:B------:R-:W-:Y:S01]  /*6360*/  MOV R7, R213 ;  /* 0x000000d500077202 */ /* 0x000fe20000000f00 */
[----:B------:R-:W-:Y:S01]  /*6370*/  IMAD.MOV.U32 R5, RZ, RZ, R100 ;  /* 0x000000ffff057224 */ /* 0x000fe200078e0064 */
[----:B------:R3:W5:Y:S03]  /*6380*/  LDL.LU R234, [R1+0x60] ;  /* 0x0000600001ea7983 */ /* 0x0007660000300800 */
[----:B------:R-:W-:Y:S01]  /*6390*/  IMAD.MOV.U32 R124, RZ, RZ, R219 ;  /* 0x000000ffff7c7224 */ /* 0x000fe200078e00db */
[----:B------:R-:W-:Y:S01]  /*63a0*/  MOV R127, R67 ;  /* 0x00000043007f7202 */ /* 0x000fe20000000f00 */
[C---:B------:R-:W-:Y:S01]  /*63b0*/  HMMA.16816.F32 R216, R8.reuse, R26, R72 ;  /* 0x0000001a08d8723c */ /* 0x040fe20000001848 */
[----:B------:R-:W-:Y:S01]  /*63c0*/  IMAD.MOV.U32 R125, RZ, RZ, R66 ;  /* 0x000000ffff7d7224 */ /* 0x000fe200078e0042 */
[----:B------:R3:W5:Y:S05]  /*63d0*/  LDL.LU R233, [R1+0x5c] ;  /* 0x00005c0001e97983 */ /* 0x00076a0000300800 */
[----:B------:R-:W-:Y:S01]  /*63e0*/  MOV R75, R211 ;  /* 0x000000d3004b7202 */ /* 0x000fe20000000f00 */
[----:B------:R-:W-:Y:S01]  /*63f0*/  IMAD.MOV.U32 R73, RZ, RZ, R214 ;  /* 0x000000ffff497224 */ /* 0x000fe200078e00d6 */
[----:B------:R-:W-:Y:S01]  /*6400*/  HMMA.16816.F32 R208, R8, R22, R68 ;  /* 0x0000001608d0723c */ /* 0x000fe20000001844 */
[----:B------:R1:W-:Y:S01]  /*6410*/  MUFU.EX2 R23, R4 ;  /* 0x0000000400177308 */ /* 0x0003e20000000800 */
[----:B------:R-:W-:Y:S01]  /*6420*/  MOV R74, R215 ;  /* 0x000000d7004a7202 */ /* 0x000fe20000000f00 */
[----:B------:R-:W-:Y:S01]  /*6430*/  IMAD.MOV.U32 R126, RZ, RZ, R102 ;  /* 0x000000ffff7e7224 */ /* 0x000fe200078e0066 */
[----:B------:R-:W-:Y:S01]  /*6440*/  MOV R67, R103 ;  /* 0x0000006700437202 */ /* 0x000fe20000000f00 */
[----:B------:R3:W5:Y:S01]  /*6450*/  LDL.LU R232, [R1+0x58] ;  /* 0x0000580001e87983 */ /* 0x0007620000300800 */
[----:B-1----:R-:W-:-:S02]  /*6460*/  FFMA.FTZ R4, R204, c[0x0][0x2d0], -R3 ;  /* 0x0000b400cc047a23 */ /* 0x002fc40000010803 */
[----:B------:R-:W-:Y:S01]  /*6470*/  HMMA.16816.F32 R212, R8, R20, R116 ;  /* 0x0000001408d4723c */ /* 0x000fe20000001874 */
[----:B------:R-:W-:Y:S01]  /*6480*/  IMAD.MOV.U32 R27, RZ, RZ, R74 ;  /* 0x000000ffff1b7224 */ /* 0x000fe200078e004a */
[----:B------:R-:W-:Y:S01]  /*6490*/  MOV R66, R101 ;  /* 0x0000006500427202 */ /* 0x000fe20000000f00 */
[----:B------:R1:W2:Y:S01]  /*64a0*/  MUFU.EX2 R24, R4 ;  /* 0x0000000400187308 */ /* 0x0002a20000000800 */
[----:B------:R-:W-:Y:S01]  /*64b0*/  MOV R72, R75 ;  /* 0x0000004b00487202 */ /* 0x000fe20000000f00 */
[----:B------:R-:W-:Y:S01]  /*64c0*/  IMAD.MOV.U32 R70, RZ, RZ, R5 ;  /* 0x000000ffff467224 */ /* 0x000fe200078e0005 */
[----:B------:R-:W-:Y:S01]  /*64d0*/  MOV R71, R154 ;  /* 0x0000009a00477202 */ /* 0x000fe20000000f00 */
[----:B------:R3:W5:Y:S01]  /*64e0*/  LDL.LU R231, [R1+0x54] ;  /* 0x0000540001e77983 */ /* 0x0007620000300800 */
[--C-:B-1----:R-:W-:Y:S02]  /*64f0*/  FFMA.FTZ R4, R191, c[0x0][0x2d0], -R3.reuse ;  /* 0x0000b400bf047a23 */ /* 0x102fe40000010803 */
[----:B------:R-:W-:-:S04]  /*6500*/  FFMA.FTZ R3, R190, c[0x0][0x2d0], -R3 ;  /* 0x0000b400be037a23 */ /* 0x000fc80000010803 */
[----:B------:R1:W-:Y:S02]  /*6510*/  MUFU.EX2 R25, R3 ;  /* 0x0000000300197308 */ /* 0x0003e40000000800 */
[----:B-1----:R-:W-:-:S06]  /*6520*/  FFMA.FTZ R3, R187, c[0x0][0x2d0], -R0 ;  /* 0x0000b400bb037a23 */ /* 0x002fcc0000010800 */
[----:B------:R1:W-:Y:S01]  /*6530*/  MUFU.EX2 R20, R3 ;  /* 0x0000000300147308 */ /* 0x0003e20000000800 */
[----:B------:R-:W-:Y:S01]  /*6540*/  HMMA.16816.F32 R100, R8, R16, R120 ;  /* 0x000000100864723c */ /* 0x000fe20000001878 */
[----:B-1----:R-:W-:-:S06]  /*6550*/  FFMA.FTZ R3, R186, c[0x0][0x2d0], -R0 ;  /* 0x0000b400ba037a23 */ /* 0x002fcc0000010800 */
[----:B------:R1:W4:Y:S02]  /*6560*/  MUFU.EX2 R21, R3 ;  /* 0x0000000300157308 */ /* 0x0003240000000800 */
[--C-:B-1----:R-:W-:Y:S02]  /*6570*/  FFMA.FTZ R3, R185, c[0x0][0x2d0], -R0.reuse ;  /* 0x0000b400b9037a23 */ /* 0x102fe40000010800 */
[----:B------:R-:W-:Y:S01]  /*6580*/  FFMA.FTZ R0, R184, c[0x0][0x2d0], -R0 ;  /* 0x0000b400b8007a23 */ /* 0x000fe20000010800 */
[----:B------:R-:W-:Y:S01]  /*6590*/  MOV R74, R230 ;  /* 0x000000e6004a7202 */ /* 0x000fe20000000f00 */
[----:B------:R-:W-:Y:S01]  /*65a0*/  IMAD.MOV.U32 R75, RZ, RZ, R229 ;  /* 0x000000ffff4b7224 */ /* 0x000fe200078e00e5 */
[----:B------:R-:W-:Y:S01]  /*65b0*/  MOV R5, R152 ;  /* 0x0000009800057202 */ /* 0x000fe20000000f00 */
[----:B------:R1:W-:Y:S01]  /*65c0*/  MUFU.EX2 R19, R0 ;  /* 0x0000000000137308 */ /* 0x0003e20000000800 */
[----:B------:R-:W-:Y:S07]  /*65d0*/  LDSM.16.MT88.4 R184, [R228+0x1900] ;  /* 0x00190000e4b8783b */ /* 0x000fee0000004200 */
[----:B------:R-:W2:Y:S01]  /*65e0*/  MUFU.EX2 R26, R4 ;  /* 0x00000004001a7308 */ /* 0x000ea20000000800 */
[----:B------:R-:W-:Y:S01]  /*65f0*/  IMAD.MOV.U32 R68, RZ, RZ, R71 ;  /* 0x000000ffff447224 */ /* 0x000fe200078e0047 */
[----:B------:R3:W5:Y:S01]  /*6600*/  LDL.LU R230, [R1+0x50] ;  /* 0x0000500001e67983 */ /* 0x0007620000300800 */
[----:B------:R-:W-:-:S03]  /*6610*/  IMAD.MOV.U32 R190, RZ, RZ, R99 ;  /* 0x000000ffffbe7224 */ /* 0x000fc600078e0063 */
[----:B------:R3:W5:Y:S01]  /*6620*/  LDL.LU R229, [R1+0x4c] ;  /* 0x00004c0001e57983 */ /* 0x0007620000300800 */
[--C-:B-1----:R-:W-:Y:S02]  /*6630*/  FFMA.FTZ R0, R73, c[0x0][0x2d0], -R13.reuse ;  /* 0x0000b40049007a23 */ /* 0x102fe4000001080d */
[----:B------:R-:W-:Y:S01]  /*6640*/  IMAD.MOV.U32 R73, RZ, RZ, R124 ;  /* 0x000000ffff497224 */ /* 0x000fe200078e007c */
[----:B------:R-:W-:Y:S01]  /*6650*/  MOV R124, R224 ;  /* 0x000000e0007c7202 */ /* 0x000fe20000000f00 */
[----:B------:R1:W-:Y:S08]  /*6660*/  MUFU.EX2 R16, R0 ;  /* 0x0000000000107308 */ /* 0x0003f00000000800 */
[----:B------:R-:W2:Y:S01]  /*6670*/  MUFU.EX2 R22, R3 ;  /* 0x0000000300167308 */ /* 0x000ea20000000800 */
[----:B------:R-:W-:Y:S01]  /*6680*/  HMMA.16816.F32 R116, R8, R28, R72 ;  /* 0x0000001c0874723c */ /* 0x000fe20000001848 */
[----:B------:R-:W-:Y:S01]  /*6690*/  IMAD.MOV.U32 R30, RZ, RZ, R190 ;  /* 0x000000ffff1e7224 */ /* 0x000fe200078e00be */
[----:B------:R3:W5:Y:S01]  /*66a0*/  LDL.LU R224, [R1+0x48] ;  /* 0x0000480001e07983 */ /* 0x0007620000300800 */
[----:B-1----:R-:W-:-:S04]  /*66b0*/  FFMA.FTZ R0, R27, c[0x0][0x2d0], -R13 ;  /* 0x0000b4001b007a23 */ /* 0x002fc8000001080d */
[----:B------:R1:W1:Y:S01]  /*66c0*/  MUFU.EX2 R17, R0 ;  /* 0x0000000000117308 */ /* 0x0002620000000800 */
[----:B------:R-:W-:Y:S02]  /*66d0*/  IMAD.MOV.U32 R75, RZ, RZ, R153 ;  /* 0x000000ffff4b7224 */ /* 0x000fe400078e0099 */
[----:B------:R-:W-:Y:S01]  /*66e0*/  IMAD.MOV.U32 R72, RZ, RZ, R155 ;  /* 0x000000ffff487224 */ /* 0x000fe200078e009b */
[----:B------:R-:W-:Y:S01]  /*66f0*/  MOV R73, R171 ;  /* 0x000000ab00497202 */ /* 0x000fe20000000f00 */
[----:B------:R-:W2:Y:S01]  /*6700*/  LDSM.16.MT88.4 R152, [R225+0x1900] ;  /* 0x00190000e198783b */ /* 0x000ea20000004200 */
[----:B------:R-:W-:Y:S02]  /*6710*/  IMAD.MOV.U32 R74, RZ, RZ, R169 ;  /* 0x000000ffff4a7224 */ /* 0x000fe400078e00a9 */
[----:B-1----:R-:W-:-:S04]  /*6720*/  FFMA.FTZ R0, R124, c[0x0][0x2d0], -R13 ;  /* 0x0000b4007c007a23 */ /* 0x002fc8000001080d */
[----:B------:R1:W-:Y:S01]  /*6730*/  MUFU.EX2 R18, R0 ;  /* 0x0000000000127308 */ /* 0x0003e20000000800 */
[----:B------:R-:W-:Y:S01]  /*6740*/  MOV R124, R170 ;  /* 0x000000aa007c7202 */ /* 0x000fe20000000f00 */
[----:B-1----:R-:W-:Y:S02]  /*6750*/  FFMA.FTZ R0, R125, c[0x0][0x2d0], -R13 ;  /* 0x0000b4007d007a23 */ /* 0x002fe4000001080d */
[----:B------:R-:W-:Y:S01]  /*6760*/  IMAD.MOV.U32 R125, RZ, RZ, R98 ;  /* 0x000000ffff7d7224 */ /* 0x000fe200078e0062 */
[----:B------:R-:W-:-:S03]  /*6770*/  MOV R98, R15 ;  /* 0x0000000f00627202 */ /* 0x000fc60000000f00 */
[----:B------:R1:W-:Y:S01]  /*6780*/  MUFU.EX2 R15, R0 ;  /* 0x00000000000f7308 */ /* 0x0003e20000000800 */
[--C-:B------:R-:W-:Y:S02]  /*6790*/  FFMA.FTZ R3, R206, c[0x0][0x2d0], -R12.reuse ;  /* 0x0000b400ce037a23 */ /* 0x100fe4000001080c */
[----:B-1----:R-:W-:Y:S02]  /*67a0*/  FFMA.FTZ R0, R168, c[0x0][0x2d0], -R12 ;  /* 0x0000b400a8007a23 */ /* 0x002fe4000001080c */
[----:B------:R-:W1:Y:S03]  /*67b0*/  LDSM.16.MT88.4 R168, [R226+0x1900] ;  /* 0x00190000e2a8783b */ /* 0x000e660000004200 */
[----:B------:R2:W-:Y:S01]  /*67c0*/  MUFU.EX2 R27, R0 ;  /* 0x00000000001b7308 */ /* 0x0005e20000000800 */
[----:B------:R-:W-:Y:S02]  /*67d0*/  FADD.FTZ R9, R189, R14 ;  /* 0x0000000ebd097221 */ /* 0x000fe40000010000 */
[----:B--2---:R-:W-:-:S05]  /*67e0*/  FFMA.FTZ R0, R207, c[0x0][0x2d0], -R12 ;  /* 0x0000b400cf007a23 */ /* 0x004fca000001080c */
[----:B------:R2:W1:Y:S01]  /*67f0*/  MUFU.EX2 R13, R0 ;  /* 0x00000000000d7308 */ /* 0x0004620000000800 */
[----:B------:R-:W-:Y:S01]  /*6800*/  MOV R205, R72 ;  /* 0x0000004800cd7202 */ /* 0x000fe20000000f00 */
[----:B------:R-:W-:Y:S01]  /*6810*/  IMAD.MOV.U32 R69, RZ, RZ, R73 ;  /* 0x000000ffff457224 */ /* 0x000fe200078e0049 */
[----:B------:R-:W-:Y:S01]  /*6820*/  MOV R72, R125 ;  /* 0x0000007d00487202 */ /* 0x000fe20000000f00 */
[----:B--2---:R-:W-:-:S04]  /*6830*/  FFMA.FTZ R0, R70, c[0x0][0x2d0], -R12 ;  /* 0x0000b40046007a23 */ /* 0x004fc8000001080c */
[----:B------:R-:W-:Y:S08]  /*6840*/  MUFU.EX2 R12, R3 ;  /* 0x00000003000c7308 */ /* 0x000ff00000000800 */
[----:B------:R-:W2:Y:S01]  /*6850*/  MUFU.EX2 R14, R0 ;  /* 0x00000000000e7308 */ /* 0x000ea20000000800 */
        /* <DEDUP_REMOVED lines=9> */
[----:B------:R-:W-:Y:S01]  /*68f0*/  FADD.FTZ R11, R68, R205 ;  /* 0x000000cd440b7221 */ /* 0x000fe20000010000 */
        /* <DEDUP_REMOVED lines=8> */
[----:B------:R-:W-:Y:S01]  /*6980*/  F2FP.PACK_AB R128, R24, R23 ;  /* 0x000000171880723e */ /* 0x000fe200000000ff */
[----:B------:R-:W-:Y:S01]  /*6990*/  IMAD.MOV.U32 R73, RZ, RZ, R125 ;  /* 0x000000ffff497224 */ /* 0x000fe200078e007d */
[----:B----4-:R-:W-:Y:S01]  /*69a0*/  F2FP.PACK_AB R129, R21, R20 ;  /* 0x000000141581723e */ /* 0x010fe200000000ff */
[----:B------:R-:W-:Y:S01]  /*69b0*/  IMAD.MOV.U32 R75, RZ, RZ, R127 ;  /* 0x000000ffff4b7224 */ /* 0x000fe200078e007f */
[----:B------:R-:W-:-:S02]  /*69c0*/  F2FP.PACK_AB R130, R25, R26 ;  /* 0x0000001a1982723e */ /* 0x000fc400000000ff */
[----:B------:R-:W-:Y:S02]  /*69d0*/  F2FP.PACK_AB R131, R19, R22 ;  /* 0x000000161383723e */ /* 0x000fe400000000ff */
[----:B------:R-:W-:Y:S02]  /*69e0*/  F2FP.PACK_AB R124, R17, R16 ;  /* 0x00000010117c723e */ /* 0x000fe400000000ff */
[----:B-1----:R-:W-:Y:S02]  /*69f0*/  F2FP.PACK_AB R125, R13, R27 ;  /* 0x0000001b0d7d723e */ /* 0x002fe400000000ff */
[----:B------:R-:W-:Y:S02]  /*6a00*/  F2FP.PACK_AB R126, R15, R18 ;  /* 0x000000120f7e723e */ /* 0x000fe400000000ff */
[----:B--2---:R-:W-:Y:S01]  /*6a10*/  F2FP.PACK_AB R127, R14, R12 ;  /* 0x0000000c0e7f723e */ /* 0x004fe200000000ff */
[----:B------:R-:W-:Y:S01]  /*6a20*/  HMMA.16816.F32 R144, R128, R152, R144 ;  /* 0x000000988090723c */ /* 0x000fe20000001890 */
[----:B------:R-:W-:-:S02]  /*6a30*/  IMAD.MOV.U32 R0, RZ, RZ, R81 ;  /* 0x000000ffff007224 */ /* 0x000fc400078e0051 */
[----:B------:R-:W-:-:S05]  /*6a40*/  IMAD.MOV.U32 R10, RZ, RZ, R5 ;  /* 0x000000ffff0a7224 */ /* 0x000fca00078e0005 */
[C---:B------:R-:W-:Y:S08]  /*6a50*/  HMMA.16816.F32 R140, R124.reuse, R152, R140 ;  /* 0x000000987c8c723c */ /* 0x040ff0000000188c */
[-C--:B------:R-:W-:Y:S08]  /*6a60*/  HMMA.16816.F32 R148, R124, R154.reuse, R148 ;  /* 0x0000009a7c94723c */ /* 0x080ff00000001894 */
[C---:B------:R-:W-:Y:S07]  /*6a70*/  HMMA.16816.F32 R152, R128.reuse, R154, R40 ;  /* 0x0000009a8098723c */ /* 0x040fee0000001828 */
[----:B------:R-:W-:Y:S01]  /*6a80*/  MOV R43, R191 ;  /* 0x000000bf002b7202 */ /* 0x000fe20000000f00 */
[----:B------:R-:W-:Y:S01]  /*6a90*/  HMMA.16816.F32 R172, R128, R184, R172 ;  /* 0x000000b880ac723c */ /* 0x000fe200000018ac */
[----:B------:R-:W-:Y:S01]  /*6aa0*/  IMAD.MOV.U32 R40, RZ, RZ, R68 ;  /* 0x000000ffff287224 */ /* 0x000fe200078e0044 */
[----:B------:R-:W-:Y:S01]  /*6ab0*/  MOV R191, R82 ;  /* 0x0000005200bf7202 */ /* 0x000fe20000000f00 */
[----:B------:R-:W-:-:S05]  /*6ac0*/  IMAD.MOV.U32 R68, RZ, RZ, R83 ;  /* 0x000000ffff447224 */ /* 0x000fca00078e0053 */
[C---:B------:R-:W-:Y:S08]  /*6ad0*/  HMMA.16816.F32 R176, R124.reuse, R184, R176 ;  /* 0x000000b87cb0723c */ /* 0x040ff000000018b0 */
[----:B------:R-:W-:Y:S08]  /*6ae0*/  HMMA.16816.F32 R180, R124, R186, R180 ;  /* 0x000000ba7cb4723c */ /* 0x000ff000000018b4 */
[-C--:B------:R-:W-:Y:S08]  /*6af0*/  HMMA.16816.F32 R156, R128, R168.reuse, R156 ;  /* 0x000000a8809c723c */ /* 0x080ff0000000189c */
[C---:B------:R-:W-:Y:S08]  /*6b00*/  HMMA.16816.F32 R160, R124.reuse, R168, R160 ;  /* 0x000000a87ca0723c */ /* 0x040ff000000018a0 */
[----:B------:R-:W-:Y:S08]  /*6b10*/  HMMA.16816.F32 R164, R124, R170, R164 ;  /* 0x000000aa7ca4723c */ /* 0x000ff000000018a4 */
[C---:B------:R-:W-:Y:S07]  /*6b20*/  HMMA.16816.F32 R184, R128.reuse, R186, R32 ;  /* 0x000000ba80b8723c */ /* 0x040fee0000001820 */
[----:B------:R-:W-:Y:S01]  /*6b30*/  MOV R35, R80 ;  /* 0x0000005000237202 */ /* 0x000fe20000000f00 */
[----:B------:R-:W-:Y:S01]  /*6b40*/  HMMA.16816.F32 R168, R128, R170, R36 ;  /* 0x000000aa80a8723c */ /* 0x000fe20000001824 */
[----:B------:R-:W1:Y:S06]  /*6b50*/  LDSM.16.MT88.4 R80, [R225+0x3900] ;  /* 0x00390000e150783b */ /* 0x000e6c0000004200 */
[----:B------:R-:W-:Y:S01]  /*6b60*/  MOV R37, R71 ;  /* 0x0000004700257202 */ /* 0x000fe20000000f00 */
[----:B------:R-:W-:Y:S01]  /*6b70*/  IMAD.MOV.U32 R71, RZ, RZ, R7 ;  /* 0x000000ffff477224 */ /* 0x000fe200078e0007 */
[----:B------:R-:W-:-:S02]  /*6b80*/  MOV R36, R6 ;  /* 0x0000000600247202 */ /* 0x000fc40000000f00 */
[----:B------:R-:W2:Y:S01]  /*6b90*/  LDSM.16.MT88.4 R4, [R227+0x3900] ;  /* 0x00390000e304783b */ /* 0x000ea20000004200 */
[----:B------:R-:W-:Y:S01]  /*6ba0*/  MOV R3, R114 ;  /* 0x0000007200037202 */ /* 0x000fe20000000f00 */
[----:B------:R-:W-:Y:S02]  /*6bb0*/  IMAD.MOV.U32 R34, RZ, RZ, R115 ;  /* 0x000000ffff227224 */ /* 0x000fe400078e0073 */
[----:B------:R-:W-:Y:S02]  /*6bc0*/  FADD.FTZ R0, R0, R9 ;  /* 0x0000000900007221 */ /* 0x000fe40000010000 */
[----:B------:R-:W-:Y:S01]  /*6bd0*/  FADD.FTZ R3, R3, R34 ;  /* 0x0000002203037221 */ /* 0x000fe20000010000 */
[----:B------:R-:W-:Y:S01]  /*6be0*/  MOV R121, R73 ;  /* 0x0000004900797202 */ /* 0x000fe20000000f00 */
[----:B------:R-:W-:Y:S01]  /*6bf0*/  FADD.FTZ R8, R113, R112 ;  /* 0x0000007071087221 */ /* 0x000fe20000010000 */
[----:B------:R-:W-:Y:S01]  /*6c00*/  MOV R123, R75 ;  /* 0x0000004b007b7202 */ /* 0x000fe20000000f00 */
[----:B------:R-:W-:Y:S01]  /*6c10*/  IMAD.MOV.U32 R120, RZ, RZ, R72 ;  /* 0x000000ffff787224 */ /* 0x000fe200078e0048 */
[----:B------:R-:W-:Y:S01]  /*6c20*/  MOV R41, R205 ;  /* 0x000000cd00297202 */ /* 0x000fe20000000f00 */
[----:B------:R-:W-:-:S02]  /*6c30*/  IMAD.MOV.U32 R122, RZ, RZ, R74 ;  /* 0x000000ffff7a7224 */ /* 0x000fc400078e004a */
[----:B------:R-:W-:Y:S01]  /*6c40*/  IMAD.MOV.U32 R29, RZ, RZ, R67 ;  /* 0x000000ffff1d7224 */ /* 0x000fe200078e0043 */
[----:B------:R-:W-:Y:S01]  /*6c50*/  MOV R39, R69 ;  /* 0x0000004500277202 */ /* 0x000fe20000000f00 */
[----:B------:R-:W-:Y:S01]  /*6c60*/  FADD.FTZ R10, R10, R3 ;  /* 0x000000030a0a7221 */ /* 0x000fe20000010000 */
[----:B------:R-:W-:Y:S01]  /*6c70*/  LDSM.16.MT88.4 R112, [R228+0x3900] ;  /* 0x00390000e470783b */ /* 0x000fe20000004200 */
[----:B------:R-:W-:Y:S02]  /*6c80*/  FADD.FTZ R9, R37, R0 ;  /* 0x0000000025097221 */ /* 0x000fe40000010000 */
[----:B------:R-:W-:Y:S02]  /*6c90*/  IMAD.MOV.U32 R38, RZ, RZ, R70 ;  /* 0x000000ffff267224 */ /* 0x000fe400078e0046 */
[----:B------:R-:W-:Y:S01]  /*6ca0*/  FADD.FTZ R8, R35, R8 ;  /* 0x0000000823087221 */ /* 0x000fe20000010000 */
[----:B------:R-:W-:Y:S01]  /*6cb0*/  MOV R189, R29 ;  /* 0x0000001d00bd7202 */ /* 0x000fe20000000f00 */
[----:B------:R-:W-:-:S02]  /*6cc0*/  FADD.FTZ R11, R36, R11 ;  /* 0x0000000b240b7221 */ /* 0x000fc40000010000 */
[----:B------:R-:W-:Y:S02]  /*6cd0*/  FADD.FTZ R0, R40, R10 ;  /* 0x0000000a28007221 */ /* 0x000fe40000010000 */
[----:B------:R-:W-:Y:S01]  /*6ce0*/  FADD.FTZ R9, R41, R9 ;  /* 0x0000000929097221 */ /* 0x000fe20000010000 */
[----:B-1----:R-:W-:Y:S01]  /*6cf0*/  HMMA.16816.F32 R72, R124, R80, R52 ;  /* 0x000000507c48723c */ /* 0x002fe20000001834 */
[----:B------:R-:W-:Y:S01]  /*6d00*/  MOV R70, R66 ;  /* 0x0000004200467202 */ /* 0x000fe20000000f00 */
[----:B------:R-:W-:Y:S01]  /*6d10*/  IMAD.MOV.U32 R42, RZ, RZ, R204 ;  /* 0x000000ffff2a7224 */ /* 0x000fe200078e00cc */
[----:B------:R-:W-:Y:S01]  /*6d20*/  MOV R67, R98 ;  /* 0x0000006200437202 */ /* 0x000fe20000000f00 */
[----:B------:R-:W-:-:S03]  /*6d30*/  IMAD.MOV.U32 R69, RZ, RZ, R97 ;  /* 0x000000ffff457224 */ /* 0x000fc600078e0061 */
[----:B------:R-:W-:Y:S01]  /*6d40*/  MOV R52, R120 ;  /* 0x0000007800347202 */ /* 0x000fe20000000f00 */
[----:B------:R-:W-:Y:S01]  /*6d50*/  IMAD.MOV.U32 R53, RZ, RZ, R121 ;  /* 0x000000ffff357224 */ /* 0x000fe200078e0079 */
[----:B------:R-:W-:Y:S01]  /*6d60*/  MOV R54, R122 ;  /* 0x0000007a00367202 */ /* 0x000fe20000000f00 */
[----:B------:R-:W-:Y:S01]  /*6d70*/  IMAD.MOV.U32 R55, RZ, RZ, R123 ;  /* 0x000000ffff377224 */ /* 0x000fe200078e007b */
[-C--:B--2---:R-:W-:Y:S01]  /*6d80*/  HMMA.16816.F32 R116, R128, R4.reuse, R116 ;  /* 0x000000048074723c */ /* 0x084fe20000001874 */
[----:B------:R-:W-:Y:S01]  /*6d90*/  MOV R66, R96 ;  /* 0x0000006000427202 */ /* 0x000fe20000000f00 */
[----:B------:R-:W-:Y:S01]  /*6da0*/  FADD.FTZ R3, R39, R11 ;  /* 0x0000000b27037221 */ /* 0x000fe20000010000 */
[----:B------:R-:W1:Y:S01]  /*6db0*/  LDSM.16.MT88.4 R204, [R227+0x1900] ;  /* 0x00190000e3cc783b */ /* 0x000e620000004200 */
[----:B------:R-:W-:Y:S01]  /*6dc0*/  IMAD.MOV.U32 R28, RZ, RZ, R68 ;  /* 0x000000ffff1c7224 */ /* 0x000fe200078e0044 */
[----:B------:R-:W-:Y:S02]  /*6dd0*/  MOV R31, R191 ;  /* 0x000000bf001f7202 */ /* 0x000fe40000000f00 */
[----:B------:R-:W2:Y:S01]  /*6de0*/  LDSM.16.MT88.4 R96, [R226+0x3900] ;  /* 0x00390000e260783b */ /* 0x000ea20000004200 */
[----:B------:R-:W-:Y:S01]  /*6df0*/  HMMA.16816.F32 R120, R124, R4, R192 ;  /* 0x000000047c78723c */ /* 0x000fe200000018c0 */
[----:B------:R-:W-:-:S06]  /*6e00*/  MOV R191, R71 ;  /* 0x0000004700bf7202 */ /* 0x000fcc0000000f00 */
[----:B------:R-:W-:Y:S02]  /*6e10*/  FADD.FTZ R4, R38, R8 ;  /* 0x0000000826047221 */ /* 0x000fe40000010000 */
[----:B------:R-:W-:Y:S02]  /*6e20*/  FADD.FTZ R5, R43, R0 ;  /* 0x000000002b057221 */ /* 0x000fe40000010000 */
[----:B------:R-:W-:Y:S02]  /*6e30*/  FADD.FTZ R0, R189, R9 ;  /* 0x00000009bd007221 */ /* 0x000fe40000010000 */
[----:B------:R-:W-:Y:S02]  /*6e40*/  FADD.FTZ R8, R252, R4 ;  /* 0x00000004fc087221 */ /* 0x000fe40000010000 */
[----:B------:R-:W-:Y:S02]  /*6e50*/  FADD.FTZ R4, R42, R3 ;  /* 0x000000032a047221 */ /* 0x000fe40000010000 */
[----:B------:R-:W-:Y:S01]  /*6e60*/  FADD.FTZ R0, R28, R0 ;  /* 0x000000001c007221 */ /* 0x000fe20000010000 */
[----:B------:R-:W-:Y:S01]  /*6e70*/  MOV R29, R69 ;  /* 0x00000045001d7202 */ /* 0x000fe20000000f00 */
[----:B------:R-:W-:-:S02]  /*6e80*/  FADD.FTZ R3, R245, R8 ;  /* 0x00000008f5037221 */ /* 0x000fc40000010000 */
[----:B------:R-:W-:Y:S02]  /*6e90*/  IMAD.MOV.U32 R190, RZ, RZ, R70 ;  /* 0x000000ffffbe7224 */ /* 0x000fe400078e0046 */
[----:B------:R-:W-:Y:S02]  /*6ea0*/  FADD.FTZ R5, R31, R5 ;  /* 0x000000051f057221 */ /* 0x000fe40000010000 */
[----:B------:R-:W-:Y:S02]  /*6eb0*/  FADD.FTZ R4, R30, R4 ;  /* 0x000000041e047221 */ /* 0x000fe40000010000 */
[----:B------:R-:W-:Y:S02]  /*6ec0*/  FADD.FTZ R0, R191, R0 ;  /* 0x00000000bf007221 */ /* 0x000fe40000010000 */
[----:B------:R-:W-:Y:S02]  /*6ed0*/  FADD.FTZ R3, R247, R3 ;  /* 0x00000003f7037221 */ /* 0x000fe40000010000 */
[----:B------:R-:W-:-:S02]  /*6ee0*/  FADD.FTZ R5, R190, R5 ;  /* 0x00000005be057221 */ /* 0x000fc40000010000 */
[----:B------:R-:W-:Y:S02]  /*6ef0*/  FADD.FTZ R4, R29, R4 ;  /* 0x000000041d047221 */ /* 0x000fe40000010000 */
        /* <DEDUP_REMOVED lines=26> */
[----:B------:R-:W-:Y:S01]  /*70a0*/  FADD.FTZ R5, R13, R5 ;  /* 0x000000050d057221 */ /* 0x000fe20000010000 */
[----:B-1----:R-:W-:Y:S01]  /*70b0*/  HMMA.16816.F32 R196, R124, R204, R196 ;  /* 0x000000cc7cc4723c */ /* 0x002fe200000018c4 */
[----:B------:R-:W-:Y:S02]  /*70c0*/  FADD.FTZ R4, R17, R4 ;  /* 0x0000000411047221 */ /* 0x000fe40000010000 */
[----:B------:R-:W-:-:S02]  /*70d0*/  FADD.FTZ R0, R25, R0 ;  /* 0x0000000019007221 */ /* 0x000fc40000010000 */
[----:B------:R-:W-:-:S03]  /*70e0*/  FADD.FTZ R3, R22, R3 ;  /* 0x0000000316037221 */ /* 0x000fc60000010000 */
[----:B------:R-:W-:Y:S01]  /*70f0*/  HMMA.16816.F32 R200, R124, R206, R200 ;  /* 0x000000ce7cc8723c */ /* 0x000fe200000018c8 */
[----:B------:R-:W-:Y:S02]  /*7100*/  FADD.FTZ R5, R12, R5 ;  /* 0x000000050c057221 */ /* 0x000fe40000010000 */
[----:B------:R-:W-:-:S05]  /*7110*/  FADD.FTZ R4, R18, R4 ;  /* 0x0000000412047221 */ /* 0x000fca0000010000 */
[C---:B------:R-:W-:Y:S01]  /*7120*/  HMMA.16816.F32 R76, R124.reuse, R82, R76 ;  /* 0x000000527c4c723c */ /* 0x040fe2000000184c */
[----:B------:R1:W-:Y:S07]  /*7130*/  STL [R1+0x8], R0 ;  /* 0x0000080001007387 */ /* 0x0003ee0000100800 */
[C---:B--2---:R-:W-:Y:S08]  /*7140*/  HMMA.16816.F32 R88, R124.reuse, R96, R88 ;  /* 0x000000607c58723c */ /* 0x044ff00000001858 */
[C---:B------:R-:W-:Y:S08]  /*7150*/  HMMA.16816.F32 R92, R124.reuse, R98, R92 ;  /* 0x000000627c5c723c */ /* 0x040ff0000000185c */
[----:B------:R-:W-:Y:S01]  /*7160*/  HMMA.16816.F32 R104, R124, R112, R104 ;  /* 0x000000707c68723c */ /* 0x000fe20000001868 */
[----:B-1----:R-:W-:-:S07]  /*7170*/  FADD.FTZ R0, R14, R5 ;  /* 0x000000050e007221 */ /* 0x002fce0000010000 */
        /* <DEDUP_REMOVED lines=10> */
[----:B------:R-:W-:Y:S07]  /*7220*/  HMMA.16816.F32 R128, R128, R6, R44 ;  /* 0x000000068080723c */ /* 0x000fee000000182c */
[----:B------:R-:W-:-:S02]  /*7230*/  FADD.FTZ R6, R19, R3 ;  /* 0x0000000313067221 */ /* 0x000fc40000010000 */
[----:B------:R-:W-:-:S03]  /*7240*/  FADD.FTZ R3, R15, R4 ;  /* 0x000000040f037221 */ /* 0x000fc60000010000 */
[----:B------:R3:W-:Y:S04]  /*7250*/  STL [R1+0xc], R6 ;  /* 0x00000c0601007387 */ /* 0x0007e80000100800 */
[----:B------:R3:W-:Y:S04]  /*7260*/  STL [R1+0x10], R0 ;  /* 0x0000100001007387 */ /* 0x0007e80000100800 */
[----:B------:R3:W-:Y:S01]  /*7270*/  STL [R1+0x14], R3 ;  /* 0x0000140301007387 */ /* 0x0007e20000100800 */
[----:B------:R-:W-:Y:S05]  /*7280*/  @!P1 BRA `(.L_x_689) ;  /* 0x00004cf000009947 */ /* 0x000fea0003800000 */
[----:B------:R-:W2:Y:S04]  /*7290*/  LDL.64 R30, [R1+0x30] ;  /* 0x00003000011e7983 */ /* 0x000ea80000100a00 */
[----:B------:R-:W4:Y:S04]  /*72a0*/  LDL.64 R28, [R1+0x38] ;  /* 0x00003800011c7983 */ /* 0x000f280000100a00 */
[----:B---3--:R-:W3:Y:S04]  /*72b0*/  LDL R191, [R1+0x40] ;  /* 0x0000400001bf7983 */ /* 0x008ee80000100800 */
[----:B------:R-:W3:Y:S01]  /*72c0*/  LDL.64 R66, [R1+0x28] ;  /* 0x0000280001427983 */ /* 0x000ee20000100a00 */
[----:B------:R-:W-:Y:S01]  /*72d0*/  MOV R138, R2 ;  /* 0x00000002008a7202 */ /* 0x000fe20000000f00 */
[----:B------:R-:W-:Y:S01]  /*72e0*/  IMAD.MOV.U32 R132, RZ, RZ, R136 ;  /* 0x000000ffff847224 */ /* 0x000fe200078e0088 */
[----:B------:R-:W-:Y:S01]  /*72f0*/  ULEA.HI.SX32 UR21, UR18, 0xfffffffe, 0x1a ;  /* 0xfffffffe12157891 */ /* 0x000fe2000f8fd23f */
[----:B------:R-:W-:Y:S01]  /*7300*/  IMAD.MOV.U32 R3, RZ, RZ, R137 ;  /* 0x000000ffff037224 */ /* 0x000fe200078e0089 */
[----:B------:R-:W-:Y:S01]  /*7310*/  ULDC.64 UR6, c[0x0][0x208] ;  /* 0x0000820000067ab9 */ /* 0x000fe20000000a00 */
[----:B-----5:R-:W-:Y:S01]  /*7320*/  IMAD.MOV.U32 R133, RZ, RZ, R135 ;  /* 0x000000ffff857224 */ /* 0x020fe200078e0087 */
[----:B------:R-:W-:Y:S01]  /*7330*/  ULDC.64 UR4, c[0x0][0x1e0] ;  /* 0x0000780000047ab9 */ /* 0x000fe20000000a00 */
[----:B--2---:R-:W-:-:S02]  /*7340*/  IADD3 R4, P2, R30, 0x40, RZ ;  /* 0x000000401e047810 */ /* 0x004fc40007f5e0ff */
[----:B----4-:R-:W-:-:S03]  /*7350*/  IADD3 R0, P1, R28, 0x40, RZ ;  /* 0x000000401c007810 */ /* 0x010fc60007f3e0ff */
[----:B------:R-:W-:Y:S01]  /*7360*/  STL [R1+0x24], R4 ;  /* 0x0000240401007387 */ /* 0x000fe20000100800 */
[----:B---3--:R-:W-:-:S03]  /*7370*/  IADD3.X R2, RZ, R191, RZ, P2, !PT ;  /* 0x000000bfff027210 */ /* 0x008fc600017fe4ff */
[----:B------:R1:W-:Y:S04]  /*7380*/  STL [R1+0x1c], R0 ;  /* 0x00001c0001007387 */ /* 0x0003e80000100800 */
[----:B------:R2:W-:Y:S01]  /*7390*/  STL [R1+0x20], R2 ;  /* 0x0000200201007387 */ /* 0x0005e20000100800 */
[----:B-1----:R-:W-:-:S05]  /*73a0*/  IMAD.X R0, RZ, RZ, R67, P1 ;  /* 0x000000ffff007224 */ /* 0x002fca00008e0643 */
[----:B------:R2:W-:Y:S02]  /*73b0*/  STL [R1+0x18], R0 ;  /* 0x0000180001007387 */ /* 0x0005e40000100800 */
.L_x_690:
[----:B------:R-:W3:Y:S01]  /*73c0*/  LDL.64 R134, [R1+0x30] ;  /* 0x0000300001867983 */ /* 0x000ee20000100a00 */
[----:B------:R-:W-:Y:S04]  /*73d0*/  DEPBAR.LE SB0, 0x0 ;  /* 0x000080000000791a */ /* 0x000fe80000000000 */
[----:B------:R-:W-:Y:S01]  /*73e0*/  USHF.R.S32.HI UR15, URZ, 0x1f, UR21 ;  /* 0x0000001f3f0f7899 */ /* 0x000fe20008011415 */
[----:B--2---:R-:W2:Y:S01]  /*73f0*/  LDL R2, [R1+0x40] ;  /* 0x0000400001027983 */ /* 0x004ea20000100800 */
[----:B------:R-:W-:Y:S02]  /*7400*/  UIMAD.WIDE.U32 UR22, UR21, UR6, URZ ;  /* 0x00000006151672a5 */ /* 0x000fe4000f8e003f */
[----:B------:R-:W-:Y:S01]  /*7410*/  UIMAD UR15, UR15, UR6, URZ ;  /* 0x000000060f0f72a4 */ /* 0x000fe2000f8e023f */
[----:B------:R-:W4:Y:S01]  /*7420*/  LDL R136, [R1+0x24] ;  /* 0x0000240001887983 */ /* 0x000f220000100800 */
[----:B------:R-:W-:Y:S02]  /*7430*/  USHF.L.U32 UR18, UR22, 0x6, URZ ;  /* 0x0000000616127899 */ /* 0x000fe4000800063f */
[----:B------:R-:W-:Y:S01]  /*7440*/  UIMAD UR15, UR21, UR7, UR15 ;  /* 0x00000007150f72a4 */ /* 0x000fe2000f8e020f */
[----:B------:R-:W4:Y:S01]  /*7450*/  LDL R139, [R1+0x20] ;  /* 0x00002000018b7983 */ /* 0x000f220000100800 */
[----:B------:R-:W-:Y:S02]  /*7460*/  UISETP.GT.AND UP1, UPT, UR21, URZ, UPT ;  /* 0x0000003f1500728c */ /* 0x000fe4000bf24270 */
[----:B------:R-:W-:Y:S01]  /*7470*/  UIADD3 UR15, UR23, UR15, URZ ;  /* 0x0000000f170f7290 */ /* 0x000fe2000fffe03f */
[----:B------:R-:W-:Y:S01]  /*7480*/  BAR.SYNC.DEFER_BLOCKING 0x0 ;  /* 0x0000000000007b1d */ /* 0x000fe20000010000 */
[----:B------:R-:W-:Y:S02]  /*7490*/  UIADD3 UR21, UR21, -0x1, URZ ;  /* 0xffffffff15157890 */ /* 0x000fe4000fffe03f */
[----:B------:R-:W-:Y:S05]  /*74a0*/  USHF.L.U64.HI UR15, UR22, 0x6, UR15 ;  /* 0x00000006160f7899 */ /* 0x000fea000801020f */
[----:B------:R-:W-:Y:S01]  /*74b0*/  STL [R1+0x70], R129 ;  /* 0x0000708101007387 */ /* 0x000fe20000100800 */
[----:B------:R-:W-:Y:S02]  /*74c0*/  @UP1 UIMAD.WIDE.U32 UR22, UR21, UR4, URZ ;  /* 0x00000004151612a5 */ /* 0x000fe4000f8e003f */
[----:B------:R-:W-:Y:S01]  /*74d0*/  @UP1 USHF.L.U32 UR19, UR4, 0x5, URZ ;  /* 0x0000000504131899 */ /* 0x000fe2000800063f */
[----:B------:R-:W-:Y:S01]  /*74e0*/  STL [R1+0x6c], R130 ;  /* 0x00006c8201007387 */ /* 0x000fe20000100800 */
[----:B------:R-:W-:Y:S03]  /*74f0*/  @UP1 USHF.L.U64.HI UR20, UR4, 0x5, UR5 ;  /* 0x0000000504141899 */ /* 0x000fe60008010205 */
[----:B------:R-:W-:Y:S04]  /*7500*/  STL [R1+0x68], R131 ;  /* 0x0000688301007387 */ /* 0x000fe80000100800 */
[----:B-----5:R-:W-:Y:S04]  /*7510*/  STL [R1+0x48], R235 ;  /* 0x000048eb01007387 */ /* 0x020fe80000100800 */
[----:B------:R-:W-:Y:S08]  /*7520*/  LDSM.16.M88.4 R64, [R231+0x8100] ;  /* 0x00810000e740783b */ /* 0x000ff00000000200 */
[----:B------:R-:W1:Y:S08]  /*7530*/  LDSM.16.M88.4 R16, [R224+0x4100] ;  /* 0x00410000e010783b */ /* 0x000e700000000200 */
[----:B------:R-:W1:Y:S08]  /*7540*/  LDSM.16.M88.4 R60, [R231+0xa100] ;  /* 0x00a10000e73c783b */ /* 0x000e700000000200 */
[----:B------:R-:W1:Y:S08]  /*7550*/  LDSM.16.M88.4 R32, [R224+0x4900] ;  /* 0x00490000e020783b */ /* 0x000e700000000200 */
[----:B------:R-:W1:Y:S08]  /*7560*/  LDSM.16.M88.4 R48, [R224+0x5100] ;  /* 0x00510000e030783b */ /* 0x000e700000000200 */
[----:B------:R-:W1:Y:S02]  /*7570*/  LDSM.16.M88.4 R188, [R224+0x5900] ;  /* 0x00590000e0bc783b */ /* 0x000e640000000200 */
[-C--:B-1----:R-:W-:Y:S06]  /*7580*/  HMMA.16816.F32 R4, R64, R16.reuse, RZ ;  /* 0x000000104004723c */ /* 0x082fec00000018ff */
[----:B------:R-:W-:Y:S02]  /*7590*/  LDSM.16.M88.4 R208, [R233+0x8100] ;  /* 0x00810000e9d0783b */ /* 0x000fe40000000200 */
[C---:B------:R-:W-:Y:S06]  /*75a0*/  HMMA.16816.F32 R8, R60.reuse, R16, RZ ;  /* 0x000000103c08723c */ /* 0x040fec00000018ff */
[----:B------:R-:W1:Y:S02]  /*75b0*/  LDSM.16.M88.4 R212, [R235] ;  /* 0x00000000ebd4783b */ /* 0x000e640000000200 */
[-C--:B------:R-:W-:Y:S06]  /*75c0*/  HMMA.16816.F32 R12, R60, R18.reuse, RZ ;  /* 0x000000123c0c723c */ /* 0x080fec00000018ff */
[----:B------:R-:W1:Y:S02]  /*75d0*/  LDSM.16.M88.4 R216, [R233+0xa100] ;  /* 0x00a10000e9d8783b */ /* 0x000e640000000200 */
[C---:B------:R-:W-:Y:S06]  /*75e0*/  HMMA.16816.F32 R16, R64.reuse, R18, RZ ;  /* 0x000000124010723c */ /* 0x040fec00000018ff */
        /* <DEDUP_REMOVED lines=8> */
[-C--:B------:R-:W-:Y:S03]  /*7670*/  HMMA.16816.F32 R28, R60, R34.reuse, RZ ;  /* 0x000000223c1c723c */ /* 0x080fe600000018ff */
[----:B------:R-:W-:Y:S05]  /*7680*/  STL [R1+0x64], R233 ;  /* 0x000064e901007387 */ /* 0x000fea0000100800 */
[C---:B------:R-:W-:Y:S08]  /*7690*/  HMMA.16816.F32 R32, R64.reuse, R34, RZ ;  /* 0x000000224020723c */ /* 0x040ff000000018ff */
[-C--:B------:R-:W-:Y:S08]  /*76a0*/  HMMA.16816.F32 R36, R64, R48.reuse, RZ ;  /* 0x000000304024723c */ /* 0x080ff000000018ff */
[C---:B------:R-:W-:Y:S08]  /*76b0*/  HMMA.16816.F32 R40, R60.reuse, R48, RZ ;  /* 0x000000303c28723c */ /* 0x040ff000000018ff */
[-C--:B------:R-:W-:Y:S08]  /*76c0*/  HMMA.16816.F32 R44, R60, R50.reuse, RZ ;  /* 0x000000323c2c723c */ /* 0x080ff000000018ff */
[C---:B------:R-:W-:Y:S08]  /*76d0*/  HMMA.16816.F32 R48, R64.reuse, R50, RZ ;  /* 0x000000324030723c */ /* 0x040ff000000018ff */
[-C--:B------:R-:W-:Y:S08]  /*76e0*/  HMMA.16816.F32 R52, R64, R188.reuse, RZ ;  /* 0x000000bc4034723c */ /* 0x080ff000000018ff */
[C---:B------:R-:W-:Y:S08]  /*76f0*/  HMMA.16816.F32 R56, R60.reuse, R188, RZ ;  /* 0x000000bc3c38723c */ /* 0x040ff000000018ff */
[-C--:B------:R-:W-:Y:S08]  /*7700*/  HMMA.16816.F32 R60, R60, R190.reuse, RZ ;  /* 0x000000be3c3c723c */ /* 0x080ff000000018ff */
[----:B------:R-:W-:Y:S01]  /*7710*/  HMMA.16816.F32 R64, R64, R190, RZ ;  /* 0x000000be4040723c */ /* 0x000fe200000018ff */
[----:B------:R-:W1:Y:S07]  /*7720*/  LDSM.16.M88.4 R188, [R243] ;  /* 0x00000000f3bc783b */ /* 0x000e6e0000000200 */
[-C--:B-1----:R-:W-:Y:S08]  /*7730*/  HMMA.16816.F32 R4, R208, R212.reuse, R4 ;  /* 0x000000d4d004723c */ /* 0x082ff00000001804 */
[C---:B------:R-:W-:Y:S08]  /*7740*/  HMMA.16816.F32 R8, R216.reuse, R212, R8 ;  /* 0x000000d4d808723c */ /* 0x040ff00000001808 */
[-C--:B------:R-:W-:Y:S08]  /*7750*/  HMMA.16816.F32 R12, R216, R214.reuse, R12 ;  /* 0x000000d6d80c723c */ /* 0x080ff0000000180c */
[C---:B------:R-:W-:Y:S01]  /*7760*/  HMMA.16816.F32 R16, R208.reuse, R214, R16 ;  /* 0x000000d6d010723c */ /* 0x040fe20000001810 */
[----:B------:R-:W1:Y:S07]  /*7770*/  LDSM.16.M88.4 R212, [R242] ;  /* 0x00000000f2d4783b */ /* 0x000e6e0000000200 */
[-C--:B------:R-:W-:Y:S08]  /*7780*/  HMMA.16816.F32 R20, R208, R188.reuse, R20 ;  /* 0x000000bcd014723c */ /* 0x080ff00000001814 */
[C---:B------:R-:W-:Y:S08]  /*7790*/  HMMA.16816.F32 R24, R216.reuse, R188, R24 ;  /* 0x000000bcd818723c */ /* 0x040ff00000001818 */
[-C--:B------:R-:W-:Y:S08]  /*77a0*/  HMMA.16816.F32 R28, R216, R190.reuse, R28 ;  /* 0x000000bed81c723c */ /* 0x080ff0000000181c */
[C---:B------:R-:W-:Y:S01]  /*77b0*/  HMMA.16816.F32 R32, R208.reuse, R190, R32 ;  /* 0x000000bed020723c */ /* 0x040fe20000001820 */
[----:B------:R-:W4:Y:S07]  /*77c0*/  LDSM.16.M88.4 R188, [R241] ;  /* 0x00000000f1bc783b */ /* 0x000f2e0000000200 */
[-C--:B-1----:R-:W-:Y:S08]  /*77d0*/  HMMA.16816.F32 R36, R208, R212.reuse, R36 ;  /* 0x000000d4d024723c */ /* 0x082ff00000001824 */
[C---:B------:R-:W-:Y:S08]  /*77e0*/  HMMA.16816.F32 R40, R216.reuse, R212, R40 ;  /* 0x000000d4d828723c */ /* 0x040ff00000001828 */
[-C--:B------:R-:W-:Y:S04]  /*77f0*/  HMMA.16816.F32 R44, R216, R214.reuse, R44 ;  /* 0x000000d6d82c723c */ /* 0x080fe8000000182c */
[----:B---3--:R-:W-:Y:S04]  /*7800*/  IADD3 R0, P2, R134, UR18, RZ ;  /* 0x0000001286007c10 */ /* 0x008fe8000ff5e0ff */
[C---:B------:R-:W-:Y:S04]  /*7810*/  HMMA.16816.F32 R48, R208.reuse, R214, R48 ;  /* 0x000000d6d030723c */ /* 0x040fe80000001830 */
[----:B------:R-:W-:Y:S02]  /*7820*/  LEA R134, P1, R0, c[0x0][0x1f8], 0x1 ;  /* 0x00007e0000867a11 */ /* 0x000fe400078208ff */
[----:B--2---:R-:W-:Y:S02]  /*7830*/  IADD3.X R2, R2, UR15, RZ, P2, !PT ;  /* 0x0000000f02027c10 */ /* 0x004fe400097fe4ff */
[-C--:B----4-:R-:W-:Y:S04]  /*7840*/  HMMA.16816.F32 R52, R208, R188.reuse, R52 ;  /* 0x000000bcd034723c */ /* 0x090fe80000001834 */
[----:B------:R-:W-:Y:S02]  /*7850*/  LEA.HI.X R135, R0, c[0x0][0x1fc], R2, 0x1, P1 ;  /* 0x00007f0000877a11 */ /* 0x000fe400008f0c02 */
[----:B------:R-:W-:Y:S01]  /*7860*/  IADD3 R0, P2, R136, UR18, RZ ;  /* 0x0000001288007c10 */ /* 0x000fe2000ff5e0ff */
[----:B------:R-:W-:Y:S01]  /*7870*/  @UP1 USHF.L.U32 UR18, UR22, 0x6, URZ ;  /* 0x0000000616121899 */ /* 0x000fe2000800063f */
[C---:B------:R-:W-:Y:S01]  /*7880*/  HMMA.16816.F32 R56, R216.reuse, R188, R56 ;  /* 0x000000bcd838723c */ /* 0x040fe20000001838 */
[----:B------:R-:W-:Y:S01]  /*7890*/  @!PT LDS RZ, [RZ] ;  /* 0x00000000fffff984 */ /* 0x000fe20000000800 */
[----:B------:R-:W-:Y:S01]  /*78a0*/  @!PT LDS RZ, [RZ] ;  /* 0x00000000fffff984 */ /* 0x000fe20000000800 */
[----:B------:R-:W-:Y:S01]  /*78b0*/  @!PT LDS RZ, [RZ] ;  /* 0x00000000fffff984 */ /* 0x000fe20000000800 */
[----:B------:R1:W-:Y:S03]  /*78c0*/  LDGSTS.E.BYPASS.LTC128B.128 [R244+0x100], [R134.64], !P3 ;  /* 0x0010000086f47fae */ /* 0x0003e6000d901d50 */
[C---:B------:R-:W-:Y:S02]  /*78d0*/  LEA R136, P1, R0.reuse, c[0x0][0x1f8], 0x1 ;  /* 0x00007e0000887a11 */ /* 0x040fe400078208ff */
[----:B------:R-:W-:Y:S01]  /*78e0*/  IADD3.X R2, R139, UR15, RZ, P2, !PT ;  /* 0x0000000f8b027c10 */ /* 0x000fe200097fe4ff */
[----:B------:R-:W-:Y:S01]  /*78f0*/  @UP1 USHF.R.S32.HI UR15, URZ, 0x1f, UR21 ;  /* 0x0000001f3f0f1899 */ /* 0x000fe20008011415 */
[-C--:B------:R-:W-:Y:S03]  /*7900*/  HMMA.16816.F32 R60, R216, R190.reuse, R60 ;  /* 0x000000bed83c723c */ /* 0x080fe6000000183c */
[----:B------:R-:W-:Y:S01]  /*7910*/  @UP1 UIMAD UR15, UR15, UR4, URZ ;  /* 0x000000040f0f12a4 */ /* 0x000fe2000f8e023f */
[----:B------:R-:W-:Y:S03]  /*7920*/  LEA.HI.X R137, R0, c[0x0][0x1fc], R2, 0x1, P1 ;  /* 0x00007f0000897a11 */ /* 0x000fe600008f0c02 */
[----:B------:R-:W-:Y:S01]  /*7930*/  @UP1 UIMAD UR15, UR21, UR5, UR15 ;  /* 0x00000005150f12a4 */ /* 0x000fe2000f8e020f */
[----:B------:R-:W-:Y:S01]  /*7940*/  HMMA.16816.F32 R64, R208, R190, R64 ;  /* 0x000000bed040723c */ /* 0x000fe20000001840 */
[----:B------:R2:W-:Y:S02]  /*7950*/  LDGSTS.E.BYPASS.LTC128B.128 [R244+0x2100], [R136.64], !P0 ;  /* 0x0210000088f47fae */ /* 0x0005e4000c101d50 */
[----:B------:R-:W-:Y:S04]  /*7960*/  @UP1 UIADD3 UR15, UR23, UR15, URZ ;  /* 0x0000000f170f1290 */ /* 0x000fe8000fffe03f */
[----:B------:R-:W-:Y:S01]  /*7970*/  @UP1 USHF.L.U64.HI UR15, UR22, 0x6, UR15 ;  /* 0x00000006160f1899 */ /* 0x000fe2000801020f */
[----:B-1----:R-:W-:Y:S04]  /*7980*/  IADD3 R134, P1, R134, UR9, RZ ;  /* 0x0000000986867c10 */ /* 0x002fe8000ff3e0ff */
[----:B------:R-:W-:Y:S02]  /*7990*/  IADD3.X R135, R135, UR12, RZ, P1, !PT ;  /* 0x0000000c87877c10 */ /* 0x000fe40008ffe4ff */
[C---:B------:R-:W-:Y:S03]  /*79a0*/  IADD3 R212, P4, R134.reuse, UR14, RZ ;  /* 0x0000000e86d47c10 */ /* 0x040fe6000ff9e0ff */
[----:B------:R1:W-:Y:S01]  /*79b0*/  LDGSTS.E.BYPASS.LTC128B.128 [R244+0x900], [R134.64], !P3 ;  /* 0x0090000086f47fae */ /* 0x0003e2000d901d50 */
[C---:B------:R-:W-:Y:S02]  /*79c0*/  IADD3.X R213, R135.reuse, UR13, RZ, P4, !PT ;  /* 0x0000000d87d57c10 */ /* 0x040fe4000a7fe4ff */
[----:B--2---:R-:W-:Y:S05]  /*79d0*/  IADD3 R136, P1, R134, UR9, RZ ;  /* 0x0000000986887c10 */ /* 0x004fea000ff3e0ff */
[----:B------:R1:W-:Y:S01]  /*79e0*/  LDGSTS.E.BYPASS.LTC128B.128 [R244+0x2900], [R134.64+0x80], !P0 ;  /* 0x0290008086f47fae */ /* 0x0003e2000c101d50 */
[----:B------:R-:W-:Y:S02]  /*79f0*/  IADD3.X R137, R135, UR12, RZ, P1, !PT ;  /* 0x0000000c87897c10 */ /* 0x000fe40008ffe4ff */
[C---:B------:R-:W-:Y:S05]  /*7a00*/  IADD3 R188, P2, R136.reuse, UR9, RZ ;  /* 0x0000000988bc7c10 */ /* 0x040fea000ff5e0ff */
[----:B------:R2:W-:Y:S01]  /*7a10*/  LDGSTS.E.BYPASS.LTC128B.128 [R244+0x1100], [R136.64], !P3 ;  /* 0x0110000088f47fae */ /* 0x0005e2000d901d50 */
[C---:B------:R-:W-:Y:S07]  /*7a20*/  IADD3.X R189, R137.reuse, UR12, RZ, P2, !PT ;  /* 0x0000000c89bd7c10 */ /* 0x040fee00097fe4ff */
[----:B------:R3:W-:Y:S08]  /*7a30*/  LDGSTS.E.BYPASS.LTC128B.128 [R244+0x3100], [R212.64], !P0 ;  /* 0x03100000d4f47fae */ /* 0x0007f0000c101d50 */
[----:B------:R4:W-:Y:S01]  /*7a40*/  LDGSTS.E.BYPASS.LTC128B.128 [R244+0x1900], [R188.64], !P3 ;  /* 0x01900000bcf47fae */ /* 0x0009e2000d901d50 */
[----:B-1----:R-:W-:Y:S04]  /*7a50*/  IADD3 R134, P1, R136, UR14, RZ ;  /* 0x0000000e88867c10 */ /* 0x002fe8000ff3e0ff */
[----:B------:R-:W-:Y:S02]  /*7a60*/  IADD3.X R135, R137, UR13, RZ, P1, !PT ;  /* 0x0000000d89877c10 */ /* 0x000fe40008ffe4ff */
[----:B------:R-:W-:Y:S03]  /*7a70*/  PLOP3.LUT P1, PT, PT, PT, UP1, 0x80, 0x0 ;  /* 0x000000000000781c */ /* 0x000fe60003f2f018 */
[----:B------:R1:W-:Y:S08]  /*7a80*/  LDGSTS.E.BYPASS.LTC128B.128 [R244+0x3900], [R134.64], !P0 ;  /* 0x0390000086f47fae */ /* 0x0003f0000c101d50 */
[----:B---3--:R-:W-:Y:S08]  /*7a90*/  LDSM.16.M88.4 R212, [R232+0x8100] ;  /* 0x00810000e8d4783b */ /* 0x008ff00000000200 */
[----:B------:R-:W3:Y:S08]  /*7aa0*/  LDSM.16.M88.4 R216, [R230+0x4100] ;  /* 0x00410000e6d8783b */ /* 0x000ef00000000200 */
[----:B----4-:R-:W4:Y:S08]  /*7ab0*/  LDSM.16.M88.4 R188, [R232+0xa100] ;  /* 0x00a10000e8bc783b */ /* 0x010f300000000200 */
[----:B------:R-:W1:Y:S08]  /*7ac0*/  LDSM.16.M88.4 R208, [R230+0x4900] ;  /* 0x00490000e6d0783b */ /* 0x000e700000000200 */
[----:B------:R-:W0:Y:S01]  /*7ad0*/  LDGDEPBAR ;  /* 0x00000000000079af */ /* 0x000e220000000000 */
[-C--:B---3--:R-:W-:Y:S08]  /*7ae0*/  HMMA.16816.F32 R4, R212, R216.reuse, R4 ;  /* 0x000000d8d404723c */ /* 0x088ff00000001804 */
[C---:B----4-:R-:W-:Y:S08]  /*7af0*/  HMMA.16816.F32 R8, R188.reuse, R216, R8 ;  /* 0x000000d8bc08723c */ /* 0x050ff00000001808 */
[-C--:B------:R-:W-:Y:S08]  /*7b00*/  HMMA.16816.F32 R12, R188, R218.reuse, R12 ;  /* 0x000000dabc0c723c */ /* 0x080ff0000000180c */
[C---:B------:R-:W-:Y:S01]  /*7b10*/  HMMA.16816.F32 R16, R212.reuse, R218, R16 ;  /* 0x000000dad410723c */ /* 0x040fe20000001810 */
[----:B------:R-:W3:Y:S07]  /*7b20*/  LDSM.16.M88.4 R216, [R230+0x5100] ;  /* 0x00510000e6d8783b */ /* 0x000eee0000000200 */
[-C--:B-1----:R-:W-:Y:S08]  /*7b30*/  HMMA.16816.F32 R20, R212, R208.reuse, R20 ;  /* 0x000000d0d414723c */ /* 0x082ff00000001814 */
[C---:B------:R-:W-:Y:S08]  /*7b40*/  HMMA.16816.F32 R24, R188.reuse, R208, R24 ;  /* 0x000000d0bc18723c */ /* 0x040ff00000001818 */
[-C--:B------:R-:W-:Y:S08]  /*7b50*/  HMMA.16816.F32 R28, R188, R210.reuse, R28 ;  /* 0x000000d2bc1c723c */ /* 0x080ff0000000181c */
[C---:B------:R-:W-:Y:S01]  /*7b60*/  HMMA.16816.F32 R32, R212.reuse, R210, R32 ;  /* 0x000000d2d420723c */ /* 0x040fe20000001820 */
[----:B------:R-:W1:Y:S07]  /*7b70*/  LDSM.16.M88.4 R208, [R230+0x5900] ;  /* 0x00590000e6d0783b */ /* 0x000e6e0000000200 */
[-C--:B---3--:R-:W-:Y:S08]  /*7b80*/  HMMA.16816.F32 R36, R212, R216.reuse, R36 ;  /* 0x000000d8d424723c */ /* 0x088ff00000001824 */
[C---:B------:R-:W-:Y:S08]  /*7b90*/  HMMA.16816.F32 R40, R188.reuse, R216, R40 ;  /* 0x000000d8bc28723c */ /* 0x040ff00000001828 */
[-C--:B------:R-:W-:Y:S08]  /*7ba0*/  HMMA.16816.F32 R44, R188, R218.reuse, R44 ;  /* 0x000000dabc2c723c */ /* 0x080ff0000000182c */
[C---:B------:R-:W-:Y:S01]  /*7bb0*/  HMMA.16816.F32 R48, R212.reuse, R218, R48 ;  /* 0x000000dad430723c */ /* 0x040fe20000001830 */
[----:B------:R-:W-:Y:S07]  /*7bc0*/  LDSM.16.M88.4 R216, [R229] ;  /* 0x00000000e5d8783b */ /* 0x000fee0000000200 */
[-C--:B-1----:R-:W-:Y:S08]  /*7bd0*/  HMMA.16816.F32 R52, R212, R208.reuse, R52 ;  /* 0x000000d0d434723c */ /* 0x082ff00000001834 */
[C---:B------:R-:W-:Y:S08]  /*7be0*/  HMMA.16816.F32 R56, R188.reuse, R208, R56 ;  /* 0x000000d0bc38723c */ /* 0x040ff00000001838 */
[-C--:B------:R-:W-:Y:S01]  /*7bf0*/  HMMA.16816.F32 R60, R188, R210.reuse, R60 ;  /* 0x000000d2bc3c723c */ /* 0x080fe2000000183c */
[----:B------:R-:W1:Y:S07]  /*7c00*/  LDSM.16.M88.4 R188, [R234+0x8100] ;  /* 0x00810000eabc783b */ /* 0x000e6e0000000200 */
[----:B------:R-:W-:Y:S01]  /*7c10*/  HMMA.16816.F32 R64, R212, R210, R64 ;  /* 0x000000d2d440723c */ /* 0x000fe20000001840 */
[----:B------:R-:W3:Y:S08]  /*7c20*/  LDSM.16.M88.4 R208, [R234+0xa100] ;  /* 0x00a10000ead0783b */ /* 0x000ef00000000200 */
[----:B------:R-:W4:Y:S01]  /*7c30*/  LDSM.16.M88.4 R212, [R229+0x800] ;  /* 0x00080000e5d4783b */ /* 0x000f220000000200 */
[-C--:B-1----:R-:W-:Y:S08]  /*7c40*/  HMMA.16816.F32 R4, R188, R216.reuse, R4 ;  /* 0x000000d8bc04723c */ /* 0x082ff00000001804 */
[C---:B---3--:R-:W-:Y:S08]  /*7c50*/  HMMA.16816.F32 R8, R208.reuse, R216, R8 ;  /* 0x000000d8d008723c */ /* 0x048ff00000001808 */
[-C--:B------:R-:W-:Y:S08]  /*7c60*/  HMMA.16816.F32 R12, R208, R218.reuse, R12 ;  /* 0x000000dad00c723c */ /* 0x080ff0000000180c */
[C---:B------:R-:W-:Y:S01]  /*7c70*/  HMMA.16816.F32 R16, R188.reuse, R218, R16 ;  /* 0x000000dabc10723c */ /* 0x040fe20000001810 */
[----:B------:R-:W1:Y:S07]  /*7c80*/  LDSM.16.M88.4 R216, [R229+0x1000] ;  /* 0x00100000e5d8783b */ /* 0x000e6e0000000200 */
[-C--:B----4-:R-:W-:Y:S08]  /*7c90*/  HMMA.16816.F32 R20, R188, R212.reuse, R20 ;  /* 0x000000d4bc14723c */ /* 0x090ff00000001814 */
[C---:B------:R-:W-:Y:S08]  /*7ca0*/  HMMA.16816.F32 R24, R208.reuse, R212, R24 ;  /* 0x000000d4d018723c */ /* 0x040ff00000001818 */
[-C--:B------:R-:W-:Y:S08]  /*7cb0*/  HMMA.16816.F32 R28, R208, R214.reuse, R28 ;  /* 0x000000d6d01c723c */ /* 0x080ff0000000181c */
[C---:B------:R-:W-:Y:S01]  /*7cc0*/  HMMA.16816.F32 R32, R188.reuse, R214, R32 ;  /* 0x000000d6bc20723c */ /* 0x040fe20000001820 */
[----:B------:R-:W3:Y:S07]  /*7cd0*/  LDSM.16.M88.4 R212, [R229+0x1800] ;  /* 0x00180000e5d4783b */ /* 0x000eee0000000200 */
[-C--:B-1----:R-:W-:Y:S08]  /*7ce0*/  HMMA.16816.F32 R36, R188, R216.reuse, R36 ;  /* 0x000000d8bc24723c */ /* 0x082ff00000001824 */
[C---:B------:R-:W-:Y:S08]  /*7cf0*/  HMMA.16816.F32 R40, R208.reuse, R216, R40 ;  /* 0x000000d8d028723c */ /* 0x040ff00000001828 */
[-C--:B------:R-:W-:Y:S08]  /*7d00*/  HMMA.16816.F32 R44, R208, R218.reuse, R44 ;  /* 0x000000dad02c723c */ /* 0x080ff0000000182c */
[C---:B------:R-:W-:Y:S01]  /*7d10*/  HMMA.16816.F32 R48, R188.reuse, R218, R48 ;  /* 0x000000dabc30723c */ /* 0x040fe20000001830 */
[----:B------:R-:W-:Y:S07]  /*7d20*/  LDSM.16.M88.4 R216, [R224+0x6100] ;  /* 0x00610000e0d8783b */ /* 0x000fee0000000200 */
[-C--:B---3--:R-:W-:Y:S08]  /*7d30*/  HMMA.16816.F32 R52, R188, R212.reuse, R52 ;  /* 0x000000d4bc34723c */ /* 0x088ff00000001834 */
        /* <DEDUP_REMOVED lines=20> */
[----:B------:R-:W-:Y:S07]  /*7e80*/  LDSM.16.M88.4 R216, [R240] ;  /* 0x00000000f0d8783b */ /* 0x000fee0000000200 */
[-C--:B---3--:R-:W-:Y:S08]  /*7e90*/  HMMA.16816.F32 R52, R208, R212.reuse, R52 ;  /* 0x000000d4d034723c */ /* 0x088ff00000001834 */
[C---:B------:R-:W-:Y:S08]  /*7ea0*/  HMMA.16816.F32 R56, R188.reuse, R212, R56 ;  /* 0x000000d4bc38723c */ /* 0x040ff00000001838 */
[-C--:B------:R-:W-:Y:S01]  /*7eb0*/  HMMA.16816.F32 R60, R188, R214.reuse, R60 ;  /* 0x000000d6bc3c723c */ /* 0x080fe2000000183c */
[----:B------:R-:W1:Y:S07]  /*7ec0*/  LDSM.16.M88.4 R188, [R233+0xc100] ;  /* 0x00c10000e9bc783b */ /* 0x000e6e0000000200 */
[----:B------:R-:W-:Y:S01]  /*7ed0*/  HMMA.16816.F32 R64, R208, R214, R64 ;  /* 0x000000d6d040723c */ /* 0x000fe20000001840 */
[----:B------:R-:W3:Y:S08]  /*7ee0*/  LDSM.16.M88.4 R208, [R233+0xe100] ;  /* 0x00e10000e9d0783b */ /* 0x000ef00000000200 */
[----:B------:R-:W4:Y:S01]  /*7ef0*/  LDSM.16.M88.4 R212, [R239] ;  /* 0x00000000efd4783b */ /* 0x000f220000000200 */
[-C--:B-1----:R-:W-:Y:S08]  /*7f00*/  HMMA.16816.F32 R4, R188, R216.reuse, R4 ;  /* 0x000000d8bc04723c */ /* 0x082ff00000001804 */
[C---:B---3--:R-:W-:Y:S08]  /*7f10*/  HMMA.16816.F32 R8, R208.reuse, R216, R8 ;  /* 0x000000d8d008723c */ /* 0x048ff00000001808 */
[-C--:B------:R-:W-:Y:S08]  /*7f20*/  HMMA.16816.F32 R12, R208, R218.reuse, R12 ;  /* 0x000000dad00c723c */ /* 0x080ff0000000180c */
[C---:B------:R-:W-:Y:S01]  /*7f30*/  HMMA.16816.F32 R16, R188.reuse, R218, R16 ;  /* 0x000000dabc10723c */ /* 0x040fe20000001810 */
[----:B------:R-:W1:Y:S07]  /*7f40*/  LDSM.16.M88.4 R216, [R238] ;  /* 0x00000000eed8783b */ /* 0x000e6e0000000200 */
[-C--:B----4-:R-:W-:Y:S08]  /*7f50*/  HMMA.16816.F32 R20, R188, R212.reuse, R20 ;  /* 0x000000d4bc14723c */ /* 0x090ff00000001814 */
[C---:B------:R-:W-:Y:S08]  /*7f60*/  HMMA.16816.F32 R24, R208.reuse, R212, R24 ;  /* 0x000000d4d018723c */ /* 0x040ff00000001818 */
[-C--:B------:R-:W-:Y:S08]  /*7f70*/  HMMA.16816.F32 R28, R208, R214.reuse, R28 ;  /* 0x000000d6d01c723c */ /* 0x080ff0000000181c */
[C---:B------:R-:W-:Y:S01]  /*7f80*/  HMMA.16816.F32 R32, R188.reuse, R214, R32 ;  /* 0x000000d6bc20723c */ /* 0x040fe20000001820 */
[----:B------:R-:W3:Y:S07]  /*7f90*/  LDSM.16.M88.4 R212, [R237] ;  /* 0x00000000edd4783b */ /* 0x000eee0000000200 */
        /* <DEDUP_REMOVED lines=32> */
[----:B------:R-:W3:Y:S07]  /*81a0*/  LDSM.16.M88.4 R208, [R236+0xe100] ;  /* 0x00e10000ecd0783b */ /* 0x000eee0000000200 */
[-C--:B-1----:R-:W-:Y:S08]  /*81b0*/  HMMA.16816.F32 R4, R216, R188.reuse, R4 ;  /* 0x000000bcd804723c */ /* 0x082ff00000001804 */
[C---:B---3--:R-:W-:Y:S08]  /*81c0*/  HMMA.16816.F32 R8, R208.reuse, R188, R8 ;  /* 0x000000bcd008723c */ /* 0x048ff00000001808 */
[-C--:B------:R-:W-:Y:S08]  /*81d0*/  HMMA.16816.F32 R12, R208, R190.reuse, R12 ;  /* 0x000000bed00c723c */ /* 0x080ff0000000180c */
[----:B------:R-:W-:Y:S01]  /*81e0*/  FMUL.FTZ R4, R4, c[0x0][0x320] ;  /* 0x0000c80004047a20 */ /* 0x000fe20000410000 */
[C---:B------:R-:W-:Y:S03]  /*81f0*/  HMMA.16816.F32 R16, R216.reuse, R190, R16 ;  /* 0x000000bed810723c */ /* 0x040fe60000001810 */
[----:B------:R-:W1:Y:S01]  /*8200*/  MUFU.TANH R213, R4 ;  /* 0x0000000400d57308 */ /* 0x000e620000002400 */
[----:B------:R-:W-:Y:S02]  /*8210*/  FMUL.FTZ R5, R5, c[0x0][0x320] ;  /* 0x0000c80005057a20 */ /* 0x000fe40000410000 */
[----:B------:R-:W-:Y:S02]  /*8220*/  FMUL.FTZ R6, R6, c[0x0][0x320] ;  /* 0x0000c80006067a20 */ /* 0x000fe40000410000 */
[----:B------:R-:W-:Y:S04]  /*8230*/  FMUL.FTZ R7, R7, c[0x0][0x320] ;  /* 0x0000c80007077a20 */ /* 0x000fe80000410000 */
        /* <DEDUP_REMOVED lines=17> */
[----:B----4-:R-:W4:Y:S09]  /*8350*/  LDSM.16.M88.4 R4, [R229+0x2800] ;  /* 0x00280000e504783b */ /* 0x010f320000000200 */
[----:B------:R-:W-:Y:S10]  /*8360*/  MUFU.TANH R222, R10 ;  /* 0x0000000a00de7308 */ /* 0x000ff40000002400 */
[----:B------:R1:W-:Y:S10]  /*8370*/  MUFU.TANH R223, R11 ;  /* 0x0000000b00df7308 */ /* 0x0003f40000002400 */
[----:B------:R-:W-:Y:S10]  /*8380*/  MUFU.TANH R18, R18 ;  /* 0x0000001200127308 */ /* 0x000ff40000002400 */
[----:B------:R-:W2:Y:S01]  /*8390*/  MUFU.TANH R16, R16 ;  /* 0x0000001000107308 */ /* 0x000ea20000002400 */
[----:B-1----:R-:W1:Y:S01]  /*83a0*/  LDSM.16.M88.4 R8, [R229+0x3000] ;  /* 0x00300000e508783b */ /* 0x002e620000000200 */
[-C--:B----4-:R-:W-:Y:S08]  /*83b0*/  HMMA.16816.F32 R20, R216, R4.reuse, R20 ;  /* 0x00000004d814723c */ /* 0x090ff00000001814 */
[----:B------:R-:W-:Y:S01]  /*83c0*/  MUFU.TANH R12, R12 ;  /* 0x0000000c000c7308 */ /* 0x000fe20000002400 */
[C---:B------:R-:W-:Y:S09]  /*83d0*/  HMMA.16816.F32 R24, R208.reuse, R4, R24 ;  /* 0x00000004d018723c */ /* 0x040ff20000001818 */
[----:B------:R-:W-:Y:S01]  /*83e0*/  MUFU.TANH R19, R19 ;  /* 0x0000001300137308 */ /* 0x000fe20000002400 */
[-C--:B------:R-:W-:Y:S08]  /*83f0*/  HMMA.16816.F32 R28, R208, R6.reuse, R28 ;  /* 0x00000006d01c723c */ /* 0x080ff0000000181c */
[C---:B------:R-:W-:Y:S01]  /*8400*/  HMMA.16816.F32 R32, R216.reuse, R6, R32 ;  /* 0x00000006d820723c */ /* 0x040fe20000001820 */
[----:B------:R-:W4:Y:S01]  /*8410*/  MUFU.TANH R17, R17 ;  /* 0x0000001100117308 */ /* 0x000f220000002400 */
[----:B------:R-:W3:Y:S01]  /*8420*/  LDSM.16.M88.4 R4, [R229+0x3800] ;  /* 0x00380000e504783b */ /* 0x000ee20000000200 */
[----:B------:R-:W-:Y:S04]  /*8430*/  DEPBAR.LE SB0, 0x0 ;  /* 0x000080000000791a */ /* 0x000fe80000000000 */
[----:B------:R-:W-:Y:S02]  /*8440*/  FMUL.FTZ R22, R22, c[0x0][0x320] ;  /* 0x0000c80016167a20 */ /* 0x000fe40000410000 */
[----:B------:R-:W-:Y:S02]  /*8450*/  FMUL.FTZ R23, R23, c[0x0][0x320] ;  /* 0x0000c80017177a20 */ /* 0x000fe40000410000 */
[----:B--2---:R-:W-:Y:S01]  /*8460*/  MUFU.TANH R136, R22 ;  /* 0x0000001600887308 */ /* 0x004fe20000002400 */
[----:B------:R-:W-:Y:S01]  /*8470*/  BAR.SYNC.DEFER_BLOCKING 0x0 ;  /* 0x0000000000007b1d */ /* 0x000fe20000010000 */
[----:B------:R-:W-:Y:S01]  /*8480*/  FMUL.FTZ R27, R27, c[0x0][0x320] ;  /* 0x0000c8001b1b7a20 */ /* 0x000fe20000410000 */
[-C--:B-1----:R-:W-:Y:S05]  /*8490*/  HMMA.16816.F32 R36, R216, R8.reuse, R36 ;  /* 0x00000008d824723c */ /* 0x082fea0000001824 */
[----:B------:R-:W-:Y:S02]  /*84a0*/  FMUL.FTZ R31, R31, c[0x0][0x320] ;  /* 0x0000c8001f1f7a20 */ /* 0x000fe40000410000 */
[----:B------:R-:W-:Y:S01]  /*84b0*/  MUFU.TANH R252, R23 ;  /* 0x0000001700fc7308 */ /* 0x000fe20000002400 */
[----:B------:R-:W-:Y:S01]  /*84c0*/  FMUL.FTZ R26, R26, c[0x0][0x320] ;  /* 0x0000c8001a1a7a20 */ /* 0x000fe20000410000 */
[C---:B------:R-:W-:Y:S04]  /*84d0*/  HMMA.16816.F32 R40, R208.reuse, R8, R40 ;  /* 0x00000008d028723c */ /* 0x040fe80000001828 */
[----:B------:R-:W-:Y:S02]  /*84e0*/  FMUL.FTZ R21, R21, c[0x0][0x320] ;  /* 0x0000c80015157a20 */ /* 0x000fe40000410000 */
[----:B------:R-:W-:Y:S02]  /*84f0*/  FMUL.FTZ R28, R28, c[0x0][0x320] ;  /* 0x0000c8001c1c7a20 */ /* 0x000fe40000410000 */
[----:B------:R1:W-:Y:S01]  /*8500*/  MUFU.TANH R139, R31 ;  /* 0x0000001f008b7308 */ /* 0x0003e20000002400 */
[-C--:B------:R-:W-:Y:S03]  /*8510*/  HMMA.16816.F32 R44, R208, R10.reuse, R44 ;  /* 0x0000000ad02c723c */ /* 0x080fe6000000182c */
[----:B------:R-:W-:Y:S02]  /*8520*/  FMUL.FTZ R20, R20, c[0x0][0x320] ;  /* 0x0000c80014147a20 */ /* 0x000fe40000410000 */
[----:B------:R-:W-:Y:S02]  /*8530*/  FMUL.FTZ R24, R24, c[0x0][0x320] ;  /* 0x0000c80018187a20 */ /* 0x000fe40000410000 */
[----:B------:R-:W-:Y:S01]  /*8540*/  FMUL.FTZ R36, R36, c[0x0][0x320] ;  /* 0x0000c80024247a20 */ /* 0x000fe20000410000 */
[C---:B------:R-:W-:Y:S01]  /*8550*/  HMMA.16816.F32 R48, R216.reuse, R10, R48 ;  /* 0x0000000ad830723c */ /* 0x040fe20000001830 */
[----:B------:R-:W2:Y:S03]  /*8560*/  MUFU.TANH R137, R26 ;  /* 0x0000001a00897308 */ /* 0x000ea60000002400 */
[----:B------:R-:W-:Y:S02]  /*8570*/  FMUL.FTZ R37, R37, c[0x0][0x320] ;  /* 0x0000c80025257a20 */ /* 0x000fe40000410000 */
[----:B------:R-:W-:Y:S02]  /*8580*/  FMUL.FTZ R38, R38, c[0x0][0x320] ;  /* 0x0000c80026267a20 */ /* 0x000fe40000410000 */
[-C--:B---3--:R-:W-:Y:S03]  /*8590*/  HMMA.16816.F32 R52, R216, R4.reuse, R52 ;  /* 0x00000004d834723c */ /* 0x088fe60000001834 */
[----:B------:R-:W-:Y:S01]  /*85a0*/  MUFU.TANH R246, R36 ;  /* 0x0000002400f67308 */ /* 0x000fe20000002400 */
[----:B------:R-:W-:Y:S02]  /*85b0*/  FMUL.FTZ R41, R41, c[0x0][0x320] ;  /* 0x0000c80029297a20 */ /* 0x000fe40000410000 */
[----:B------:R-:W-:Y:S01]  /*85c0*/  FMUL.FTZ R39, R39, c[0x0][0x320] ;  /* 0x0000c80027277a20 */ /* 0x000fe20000410000 */
[----:B-1----:R-:W3:Y:S01]  /*85d0*/  LDL R31, [R1+0x18] ;  /* 0x00001800011f7983 */ /* 0x002ee20000100800 */
[C---:B------:R-:W-:Y:S04]  /*85e0*/  HMMA.16816.F32 R56, R208.reuse, R4, R56 ;  /* 0x00000004d038723c */ /* 0x040fe80000001838 */
[----:B------:R-:W-:Y:S01]  /*85f0*/  FMUL.FTZ R45, R45, c[0x0][0x320] ;  /* 0x0000c8002d2d7a20 */ /* 0x000fe20000410000 */
[----:B------:R-:W-:Y:S01]  /*8600*/  MUFU.TANH R22, R41 ;  /* 0x0000002900167308 */ /* 0x000fe20000002400 */
[----:B------:R-:W-:Y:S01]  /*8610*/  FMUL.FTZ R46, R46, c[0x0][0x320] ;  /* 0x0000c8002e2e7a20 */ /* 0x000fe20000410000 */
[----:B------:R-:W-:Y:S01]  /*8620*/  FMNMX.FTZ R4, R213, R3, !PT ;  /* 0x00000003d5047209 */ /* 0x000fe20007810000 */
[-C--:B------:R-:W-:Y:S04]  /*8630*/  HMMA.16816.F32 R60, R208, R6.reuse, R60 ;  /* 0x00000006d03c723c */ /* 0x080fe8000000183c */
[----:B------:R-:W-:Y:S01]  /*8640*/  FMUL.FTZ R49, R49, c[0x0][0x320] ;  /* 0x0000c80031317a20 */ /* 0x000fe20000410000 */
[----:B------:R-:W-:Y:S01]  /*8650*/  FMNMX.FTZ R4, R212, R4, !PT ;  /* 0x00000004d4047209 */ /* 0x000fe20007810000 */
[----:B------:R-:W-:Y:S01]  /*8660*/  FMUL.FTZ R51, R51, c[0x0][0x320] ;  /* 0x0000c80033337a20 */ /* 0x000fe20000410000 */
[----:B------:R1:W-:Y:S01]  /*8670*/  MUFU.TANH R2, R37 ;  /* 0x0000002500027308 */ /* 0x0003e20000002400 */
[----:B------:R-:W-:Y:S01]  /*8680*/  FMUL.FTZ R55, R55, c[0x0][0x320] ;  /* 0x0000c80037377a20 */ /* 0x000fe20000410000 */
[----:B------:R-:W-:Y:S04]  /*8690*/  HMMA.16816.F32 R64, R216, R6, R64 ;  /* 0x00000006d840723c */ /* 0x000fe80000001840 */
[----:B------:R-:W-:Y:S01]  /*86a0*/  FMUL.FTZ R54, R54, c[0x0][0x320] ;  /* 0x0000c80036367a20 */ /* 0x000fe20000410000 */
[----:B------:R-:W-:Y:S01]  /*86b0*/  FMNMX.FTZ R4, R16, R4, !PT ;  /* 0x0000000410047209 */ /* 0x000fe20007810000 */
[----:B------:R-:W-:Y:S02]  /*86c0*/  FMUL.FTZ R52, R52, c[0x0][0x320] ;  /* 0x0000c80034347a20 */ /* 0x000fe40000410000 */
[----:B------:R2:W2:Y:S01]  /*86d0*/  MUFU.TANH R8, R49 ;  /* 0x0000003100087308 */ /* 0x0004a20000002400 */
[----:B------:R-:W-:Y:S03]  /*86e0*/  FMUL.FTZ R53, R53, c[0x0][0x320] ;  /* 0x0000c80035357a20 */ /* 0x000fe60000410000 */
[----:B------:R-:W-:Y:S01]  /*86f0*/  FMUL.FTZ R43, R43, c[0x0][0x320] ;  /* 0x0000c8002b2b7a20 */ /* 0x000fe20000410000 */
[----:B----4-:R-:W-:Y:S01]  /*8700*/  FMNMX.FTZ R4, R17, R4, !PT ;  /* 0x0000000411047209 */ /* 0x010fe20007810000 */
[----:B------:R-:W-:Y:S02]  /*8710*/  FMUL.FTZ R50, R50, c[0x0][0x320] ;  /* 0x0000c80032327a20 */ /* 0x000fe40000410000 */
[----:B------:R-:W-:Y:S02]  /*8720*/  FMUL.FTZ R60, R60, c[0x0][0x320] ;  /* 0x0000c8003c3c7a20 */ /* 0x000fe40000410000 */
[----:B------:R4:W-:Y:S01]  /*8730*/  MUFU.TANH R10, R50 ;  /* 0x00000032000a7308 */ /* 0x0009e20000002400 */
[----:B------:R-:W-:Y:S02]  /*8740*/  FMUL.FTZ R61, R61, c[0x0][0x320] ;  /* 0x0000c8003d3d7a20 */ /* 0x000fe40000410000 */
[----:B------:R-:W-:Y:S01]  /*8750*/  FMUL.FTZ R62, R62, c[0x0][0x320] ;  /* 0x0000c8003e3e7a20 */ /* 0x000fe20000410000 */
[----:B-1----:R-:W3:Y:S01]  /*8760*/  LDL.64 R36, [R1+0x28] ;  /* 0x0000280001247983 */ /* 0x002ee20000100a00 */
[----:B------:R-:W-:Y:S02]  /*8770*/  FMUL.FTZ R25, R25, c[0x0][0x320] ;  /* 0x0000c80019197a20 */ /* 0x000fe40000410000 */
[----:B------:R-:W-:Y:S02]  /*8780*/  FMUL.FTZ R65, R65, c[0x0][0x320] ;  /* 0x0000c80041417a20 */ /* 0x000fe40000410000 */
[----:B------:R-:W-:Y:S01]  /*8790*/  FMUL.FTZ R64, R64, c[0x0][0x320] ;  /* 0x0000c80040407a20 */ /* 0x000fe20000410000 */
[----:B------:R1:W-:Y:S01]  /*87a0*/  MUFU.TANH R41, R51 ;  /* 0x0000003300297308 */ /* 0x0003e20000002400 */
[----:B------:R-:W-:Y:S02]  /*87b0*/  FMUL.FTZ R35, R35, c[0x0][0x320] ;  /* 0x0000c80023237a20 */ /* 0x000fe40000410000 */
[----:B------:R-:W-:Y:S01]  /*87c0*/  FMUL.FTZ R29, R29, c[0x0][0x320] ;  /* 0x0000c8001d1d7a20 */ /* 0x000fe20000410000 */
[----:B--2---:R-:W-:Y:S01]  /*87d0*/  MOV R49, R137 ;  /* 0x0000008900317202 */ /* 0x004fe20000000f00 */
[----:B------:R-:W-:Y:S02]  /*87e0*/  FMUL.FTZ R40, R40, c[0x0][0x320] ;  /* 0x0000c80028287a20 */ /* 0x000fe40000410000 */
[----:B------:R-:W-:Y:S02]  /*87f0*/  FMUL.FTZ R67, R67, c[0x0][0x320] ;  /* 0x0000c80043437a20 */ /* 0x000fe40000410000 */
[----:B------:R-:W-:Y:S01]  /*8800*/  FMUL.FTZ R66, R66, c[0x0][0x320] ;  /* 0x0000c80042427a20 */ /* 0x000fe20000410000 */
[----:B------:R-:W-:Y:S01]  /*8810*/  MUFU.TANH R11, R43 ;  /* 0x0000002b000b7308 */ /* 0x000fe20000002400 */
[----:B------:R-:W-:Y:S02]  /*8820*/  FMUL.FTZ R47, R47, c[0x0][0x320] ;  /* 0x0000c8002f2f7a20 */ /* 0x000fe40000410000 */
[----:B------:R-:W-:Y:S01]  /*8830*/  FMUL.FTZ R58, R58, c[0x0][0x320] ;  /* 0x0000c8003a3a7a20 */ /* 0x000fe20000410000 */
[----:B----4-:R-:W-:Y:S01]  /*8840*/  MOV R50, R252 ;  /* 0x000000fc00327202 */ /* 0x010fe20000000f00 */
[----:B------:R-:W-:Y:S02]  /*8850*/  FMUL.FTZ R59, R59, c[0x0][0x320] ;  /* 0x0000c8003b3b7a20 */ /* 0x000fe40000410000 */
[----:B------:R-:W-:Y:S02]  /*8860*/  FMUL.FTZ R42, R42, c[0x0][0x320] ;  /* 0x0000c8002a2a7a20 */ /* 0x000fe40000410000 */
[----:B------:R-:W-:Y:S01]  /*8870*/  FMUL.FTZ R57, R57, c[0x0][0x320] ;  /* 0x0000c80039397a20 */ /* 0x000fe20000410000 */
[----:B------:R2:W-:Y:S01]  /*8880*/  MUFU.TANH R23, R60 ;  /* 0x0000003c00177308 */ /* 0x0005e20000002400 */
[----:B------:R-:W-:Y:S02]  /*8890*/  FMUL.FTZ R48, R48, c[0x0][0x320] ;  /* 0x0000c80030307a20 */ /* 0x000fe40000410000 */
[----:B------:R-:W-:Y:S01]  /*88a0*/  FMUL.FTZ R56, R56, c[0x0][0x320] ;  /* 0x0000c80038387a20 */ /* 0x000fe20000410000 */
[----:B-1----:R-:W-:Y:S01]  /*88b0*/  MOV R51, R8 ;  /* 0x0000000800337202 */ /* 0x002fe20000000f00 */
[----:B------:R-:W-:Y:S02]  /*88c0*/  FMUL.FTZ R34, R34, c[0x0][0x320] ;  /* 0x0000c80022227a20 */ /* 0x000fe40000410000 */
[----:B------:R-:W-:Y:S02]  /*88d0*/  FMUL.FTZ R32, R32, c[0x0][0x320] ;  /* 0x0000c80020207a20 */ /* 0x000fe40000410000 */
[----:B------:R-:W-:Y:S01]  /*88e0*/  FMUL.FTZ R33, R33, c[0x0][0x320] ;  /* 0x0000c80021217a20 */ /* 0x000fe20000410000 */
[----:B------:R1:W4:Y:S01]  /*88f0*/  MUFU.TANH R0, R48 ;  /* 0x0000003000007308 */ /* 0x0003220000002400 */
[----:B------:R-:W-:Y:S02]  /*8900*/  FMUL.FTZ R44, R44, c[0x0][0x320] ;  /* 0x0000c8002c2c7a20 */ /* 0x000fe40000410000 */
[----:B------:R-:W-:Y:S07]  /*8910*/  FMUL.FTZ R30, R30, c[0x0][0x320] ;  /* 0x0000c8001e1e7a20 */ /* 0x000fee0000410000 */
[----:B------:R4:W-:Y:S01]  /*8920*/  MUFU.TANH R26, R57 ;  /* 0x00000039001a7308 */ /* 0x0009e20000002400 */
[----:B--2---:R-:W-:Y:S09]  /*8930*/  MOV R60, R246 ;  /* 0x000000f6003c7202 */ /* 0x004ff20000000f00 */
[----:B------:R-:W-:Y:S01]  /*8940*/  MUFU.TANH R130, R27 ;  /* 0x0000001b00827308 */ /* 0x000fe20000002400 */
[----:B-1----:R-:W-:Y:S09]  /*8950*/  MOV R48, R136 ;  /* 0x0000008800307202 */ /* 0x002ff20000000f00 */
[----:B------:R1:W-:Y:S01]  /*8960*/  MUFU.TANH R27, R56 ;  /* 0x00000038001b7308 */ /* 0x0003e20000002400 */
[----:B----4-:R-:W-:Y:S02]  /*8970*/  MOV R57, R2 ;  /* 0x0000000200397202 */ /* 0x010fe40000000f00 */
[----:B------:R-:W-:Y:S07]  /*8980*/  FMNMX.FTZ R2, R215, R132, !PT ;  /* 0x00000084d7027209 */ /* 0x000fee0007810000 */
[----:B------:R-:W-:Y:S01]  /*8990*/  MUFU.TANH R243, R38 ;  /* 0x0000002600f37308 */ /* 0x000fe20000002400 */
[----:B------:R-:W-:Y:S09]  /*89a0*/  FMNMX.FTZ R5, R214, R2, !PT ;  /* 0x00000002d6057209 */ /* 0x000ff20007810000 */
[----:B------:R2:W-:Y:S01]  /*89b0*/  MUFU.TANH R129, R39 ;  /* 0x0000002700817308 */ /* 0x0005e20000002400 */
[----:B-1----:R-:W-:Y:S02]  /*89c0*/  MOV R56, R0 ;  /* 0x0000000000387202 */ /* 0x002fe40000000f00 */
[----:B------:R-:W-:Y:S07]  /*89d0*/  FMNMX.FTZ R0, R221, R133, !PT ;  /* 0x00000085dd007209 */ /* 0x000fee0007810000 */
[----:B------:R-:W1:Y:S01]  /*89e0*/  MUFU.TANH R8, R55 ;  /* 0x0000003700087308 */ /* 0x000e620000002400 */
[----:B------:R-:W-:Y:S02]  /*89f0*/  FMNMX.FTZ R2, R220, R0, !PT ;  /* 0x00000000dc027209 */ /* 0x000fe40007810000 */
[----:B------:R-:W-:Y:S02]  /*8a00*/  FMNMX.FTZ R0, R18, R5, !PT ;  /* 0x0000000512007209 */ /* 0x000fe40007810000 */
[----:B------:R-:W-:Y:S02]  /*8a10*/  FMNMX.FTZ R2, R12, R2, !PT ;  /* 0x000000020c027209 */ /* 0x000fe40007810000 */
[----:B------:R-:W-:Y:S03]  /*8a20*/  FMNMX.FTZ R0, R19, R0, !PT ;  /* 0x0000000013007209 */ /* 0x000fe60007810000 */
[----:B------:R-:W-:Y:S01]  /*8a30*/  MUFU.TANH R251, R21 ;  /* 0x0000001500fb7308 */ /* 0x000fe20000002400 */
[----:B------:R-:W-:Y:S01]  /*8a40*/  FMNMX.FTZ R0, R48, R0, !PT ;  /* 0x0000000030007209 */ /* 0x000fe20007810000 */
[----:B--2---:R-:W2:Y:S03]  /*8a50*/  LDL.64 R38, [R1+0x38] ;  /* 0x0000380001267983 */ /* 0x004ea60000100a00 */
[----:B------:R-:W-:Y:S05]  /*8a60*/  FMNMX.FTZ R0, R50, R0, !PT ;  /* 0x0000000032007209 */ /* 0x000fea0007810000 */
[----:B------:R-:W-:Y:S10]  /*8a70*/  MUFU.TANH R21, R28 ;  /* 0x0000001c00157308 */ /* 0x000ff40000002400 */
[----:B------:R1:W-:Y:S10]  /*8a80*/  MUFU.TANH R28, R61 ;  /* 0x0000003d001c7308 */ /* 0x0003f40000002400 */
[----:B------:R-:W4:Y:S10]  /*8a90*/  MUFU.TANH R13, R13 ;  /* 0x0000000d000d7308 */ /* 0x000f340000002400 */
[----:B------:R-:W-:Y:S01]  /*8aa0*/  MUFU.TANH R246, R64 ;  /* 0x0000004000f67308 */ /* 0x000fe20000002400 */
[----:B-1----:R-:W-:Y:S02]  /*8ab0*/  MOV R61, R8 ;  /* 0x00000008003d7202 */ /* 0x002fe40000000f00 */
[----:B------:R-:W2:Y:S07]  /*8ac0*/  LDL R8, [R1+0x1c] ;  /* 0x00001c0001087983 */ /* 0x000eae0000100800 */
[----:B------:R-:W1:Y:S01]  /*8ad0*/  MUFU.TANH R242, R24 ;  /* 0x0000001800f27308 */ /* 0x000e620000002400 */
[----:B----4-:R-:W-:Y:S09]  /*8ae0*/  FMNMX.FTZ R5, R13, R2, !PT ;  /* 0x000000020d057209 */ /* 0x010ff20007810000 */
[----:B------:R-:W4:Y:S10]  /*8af0*/  MUFU.TANH R248, R20 ;  /* 0x0000001400f87308 */ /* 0x000f340000002400 */
[----:B------:R-:W-:Y:S01]  /*8b00*/  MUFU.TANH R218, R65 ;  /* 0x0000004100da7308 */ /* 0x000fe20000002400 */
[----:B-1----:R-:W-:Y:S04]  /*8b10*/  MOV R64, R242 ;  /* 0x000000f200407202 */ /* 0x002fe80000000f00 */
[----:B------:R-:W-:Y:S05]  /*8b20*/  FMNMX.FTZ R5, R64, R5, !PT ;  /* 0x0000000540057209 */ /* 0x000fea0007810000 */
[----:B------:R-:W1:Y:S01]  /*8b30*/  MUFU.TANH R241, R25 ;  /* 0x0000001900f17308 */ /* 0x000e620000002400 */
[----:B----4-:R-:W-:Y:S04]  /*8b40*/  FMNMX.FTZ R4, R248, R4, !PT ;  /* 0x00000004f8047209 */ /* 0x010fe80007810000 */
[----:B------:R-:W-:Y:S05]  /*8b50*/  FMNMX.FTZ R4, R251, R4, !PT ;  /* 0x00000004fb047209 */ /* 0x000fea0007810000 */
[----:B------:R-:W4:Y:S10]  /*8b60*/  MUFU.TANH R250, R34 ;  /* 0x0000002200fa7308 */ /* 0x000f340000002400 */
[----:B------:R-:W4:Y:S01]  /*8b70*/  MUFU.TANH R245, R32 ;  /* 0x0000002000f57308 */ /* 0x000f220000002400 */
[----:B-1----:R-:W-:Y:S04]  /*8b80*/  MOV R65, R241 ;  /* 0x000000f100417202 */ /* 0x002fe80000000f00 */
[----:B------:R-:W-:Y:S05]  /*8b90*/  FMNMX.FTZ R5, R65, R5, !PT ;  /* 0x0000000541057209 */ /* 0x000fea0007810000 */
[----:B------:R-:W1:Y:S01]  /*8ba0*/  MUFU.TANH R249, R35 ;  /* 0x0000002300f97308 */ /* 0x000e620000002400 */
[----:B------:R-:W-:Y:S02]  /*8bb0*/  FMNMX.FTZ R5, R21, R5, !PT ;  /* 0x0000000515057209 */ /* 0x000fe40007810000 */
[----:B----4-:R-:W-:Y:S07]  /*8bc0*/  FMNMX.FTZ R0, R250, R0, !PT ;  /* 0x00000000fa007209 */ /* 0x010fee0007810000 */
[----:B------:R-:W4:Y:S01]  /*8bd0*/  MUFU.TANH R247, R33 ;  /* 0x0000002100f77308 */ /* 0x000f220000002400 */
[----:B------:R-:W-:Y:S09]  /*8be0*/  FMNMX.FTZ R4, R245, R4, !PT ;  /* 0x00000004f5047209 */ /* 0x000ff20007810000 */
[----:B------:R-:W4:Y:S01]  /*8bf0*/  MUFU.TANH R24, R29 ;  /* 0x0000001d00187308 */ /* 0x000f220000002400 */
[----:B-1----:R-:W-:Y:S04]  /*8c00*/  FMNMX.FTZ R0, R249, R0, !PT ;  /* 0x00000000f9007209 */ /* 0x002fe80007810000 */
[----:B------:R-:W-:Y:S05]  /*8c10*/  FMNMX.FTZ R0, R243, R0, !PT ;  /* 0x00000000f3007209 */ /* 0x000fea0007810000 */
[----:B------:R-:W1:Y:S01]  /*8c20*/  MUFU.TANH R25, R40 ;  /* 0x0000002800197308 */ /* 0x000e620000002400 */
[----:B------:R-:W-:Y:S02]  /*8c30*/  FMNMX.FTZ R0, R129, R0, !PT ;  /* 0x0000000081007209 */ /* 0x000fe40007810000 */
[----:B----4-:R-:W-:Y:S02]  /*8c40*/  FMNMX.FTZ R4, R247, R4, !PT ;  /* 0x00000004f7047209 */ /* 0x010fe40007810000 */
[----:B------:R-:W-:Y:S02]  /*8c50*/  FMNMX.FTZ R0, R10, R0, !PT ;  /* 0x000000000a007209 */ /* 0x000fe40007810000 */
[----:B------:R-:W-:Y:S03]  /*8c60*/  FMNMX.FTZ R4, R60, R4, !PT ;  /* 0x000000043c047209 */ /* 0x000fe60007810000 */
[----:B------:R-:W-:Y:S01]  /*8c70*/  MUFU.TANH R9, R54 ;  /* 0x0000003600097308 */ /* 0x000fe20000002400 */
[----:B------:R-:W-:Y:S02]  /*8c80*/  FMNMX.FTZ R0, R41, R0, !PT ;  /* 0x0000000029007209 */ /* 0x000fe40007810000 */
[----:B------:R-:W-:Y:S02]  /*8c90*/  FMNMX.FTZ R4, R57, R4, !PT ;  /* 0x0000000439047209 */ /* 0x000fe40007810000 */
[----:B------:R-:W-:Y:S02]  /*8ca0*/  FMNMX.FTZ R5, R24, R5, !PT ;  /* 0x0000000518057209 */ /* 0x000fe40007810000 */
[----:B------:R-:W-:Y:S02]  /*8cb0*/  FMNMX.FTZ R4, R56, R4, !PT ;  /* 0x0000000438047209 */ /* 0x000fe40007810000 */
[----:B------:R-:W-:Y:S01]  /*8cc0*/  MOV R33, R139 ;  /* 0x0000008b00217202 */ /* 0x000fe20000000f00 */
[----:B------:R-:W4:Y:S01]  /*8cd0*/  MUFU.TANH R44, R44 ;  /* 0x0000002c002c7308 */ /* 0x000f220000002400 */
[----:B------:R-:W-:Y:S02]  /*8ce0*/  FMNMX.FTZ R4, R51, R4, !PT ;  /* 0x0000000433047209 */ /* 0x000fe40007810000 */
[----:B-1----:R-:W-:Y:S04]  /*8cf0*/  FMNMX.FTZ R5, R25, R5, !PT ;  /* 0x0000000519057209 */ /* 0x002fe80007810000 */
[----:B------:R-:W-:Y:S03]  /*8d00*/  FMNMX.FTZ R5, R22, R5, !PT ;  /* 0x0000000516057209 */ /* 0x000fe60007810000 */
[----:B------:R1:W-:Y:S10]  /*8d10*/  MUFU.TANH R29, R67 ;  /* 0x00000043001d7308 */ /* 0x0003f40000002400 */
[----:B------:R-:W3:Y:S01]  /*8d20*/  MUFU.TANH R131, R45 ;  /* 0x0000002d00837308 */ /* 0x000ee20000002400 */
[----:B----4-:R-:W-:Y:S09]  /*8d30*/  FMNMX.FTZ R5, R44, R5, !PT ;  /* 0x000000052c057209 */ /* 0x010ff20007810000 */
[----:B------:R-:W4:Y:S01]  /*8d40*/  MUFU.TANH R45, R52 ;  /* 0x00000034002d7308 */ /* 0x000f220000002400 */
[----:B-1----:R-:W-:Y:S04]  /*8d50*/  MOV R67, R9 ;  /* 0x0000000900437202 */ /* 0x002fe80000000f00 */
[----:B------:R-:W-:Y:S05]  /*8d60*/  FMNMX.FTZ R0, R67, R0, !PT ;  /* 0x0000000043007209 */ /* 0x000fea0007810000 */
[----:B------:R-:W1:Y:S01]  /*8d70*/  MUFU.TANH R252, R53 ;  /* 0x0000003500fc7308 */ /* 0x000e620000002400 */
[----:B------:R-:W-:Y:S02]  /*8d80*/  FMNMX.FTZ R2, R61, R0, !PT ;  /* 0x000000003d027209 */ /* 0x000fe40007810000 */
[----:B---3--:R-:W-:Y:S04]  /*8d90*/  FMNMX.FTZ R5, R131, R5, !PT ;  /* 0x0000000583057209 */ /* 0x008fe80007810000 */
[----:B------:R-:W-:Y:S03]  /*8da0*/  FMNMX.FTZ R0, R27, R5, !PT ;  /* 0x000000051b007209 */ /* 0x000fe60007810000 */
[----:B------:R-:W3:Y:S01]  /*8db0*/  MUFU.TANH R14, R14 ;  /* 0x0000000e000e7308 */ /* 0x000ee20000002400 */
[----:B------:R-:W-:Y:S02]  /*8dc0*/  FMNMX.FTZ R5, R222, R138, !PT ;  /* 0x0000008ade057209 */ /* 0x000fe40007810000 */
[----:B------:R-:W-:Y:S02]  /*8dd0*/  FMNMX.FTZ R0, R26, R0, !PT ;  /* 0x000000001a007209 */ /* 0x000fe40007810000 */
[----:B----4-:R-:W-:Y:S02]  /*8de0*/  FMNMX.FTZ R4, R45, R4, !PT ;  /* 0x000000042d047209 */ /* 0x010fe40007810000 */
[----:B------:R-:W-:Y:S02]  /*8df0*/  FMNMX.FTZ R0, R23, R0, !PT ;  /* 0x0000000017007209 */ /* 0x000fe40007810000 */
[----:B------:R-:W-:Y:S01]  /*8e00*/  FMNMX.FTZ R5, R223, R5, !PT ;  /* 0x00000005df057209 */ /* 0x000fe20007810000 */
[----:B------:R-:W4:Y:S01]  /*8e10*/  MUFU.TANH R15, R15 ;  /* 0x0000000f000f7308 */ /* 0x000f220000002400 */
[----:B------:R-:W-:Y:S02]  /*8e20*/  FMNMX.FTZ R0, R28, R0, !PT ;  /* 0x000000001c007209 */ /* 0x000fe40007810000 */
[----:B-1----:R-:W-:Y:S03]  /*8e30*/  FMNMX.FTZ R4, R252, R4, !PT ;  /* 0x00000004fc047209 */ /* 0x002fe60007810000 */
[----:B------:R-:W1:Y:S01]  /*8e40*/  SHFL.BFLY PT, R135, R0, 0x2, 0x1f ;  /* 0x0c401f0000877f89 */ /* 0x000e6200000e0000 */
[----:B------:R-:W-:Y:S03]  /*8e50*/  FMNMX.FTZ R4, R246, R4, !PT ;  /* 0x00000004f6047209 */ /* 0x000fe60007810000 */
[----:B------:R-:W1:Y:S01]  /*8e60*/  MUFU.TANH R235, R30 ;  /* 0x0000001e00eb7308 */ /* 0x000e620000002400 */
[----:B------:R-:W-:Y:S02]  /*8e70*/  FMNMX.FTZ R4, R218, R4, !PT ;  /* 0x00000004da047209 */ /* 0x000fe40007810000 */
[----:B---3--:R-:W-:Y:S03]  /*8e80*/  FMNMX.FTZ R5, R14, R5, !PT ;  /* 0x000000050e057209 */ /* 0x008fe60007810000 */
[----:B------:R-:W3:Y:S04]  /*8e90*/  SHFL.BFLY PT, R7, R4, 0x2, 0x1f ;  /* 0x0c401f0004077f89 */ /* 0x000ee800000e0000 */
[----:B------:R-:W3:Y:S01]  /*8ea0*/  MUFU.TANH R30, R66 ;  /* 0x00000042001e7308 */ /* 0x000ee20000002400 */
[----:B----4-:R-:W-:Y:S04]  /*8eb0*/  FMNMX.FTZ R5, R15, R5, !PT ;  /* 0x000000050f057209 */ /* 0x010fe80007810000 */
[----:B------:R-:W-:Y:S05]  /*8ec0*/  FMNMX.FTZ R5, R49, R5, !PT ;  /* 0x0000000531057209 */ /* 0x000fea0007810000 */
[----:B------:R-:W4:Y:S01]  /*8ed0*/  MUFU.TANH R34, R42 ;  /* 0x0000002a00227308 */ /* 0x000f220000002400 */
[----:B-1----:R-:W-:Y:S02]  /*8ee0*/  FMNMX.FTZ R135, R0, R135, !PT ;  /* 0x0000008700877209 */ /* 0x002fe40007810000 */
[----:B------:R-:W-:Y:S02]  /*8ef0*/  FMNMX.FTZ R5, R130, R5, !PT ;  /* 0x0000000582057209 */ /* 0x000fe40007810000 */
[----:B------:R-:W-:Y:S04]  /*8f00*/  MOV R32, R235 ;  /* 0x000000eb00207202 */ /* 0x000fe80000000f00 */
[----:B------:R-:W-:Y:S01]  /*8f10*/  FMNMX.FTZ R5, R32, R5, !PT ;  /* 0x0000000520057209 */ /* 0x000fe20007810000 */
[----:B------:R1:W1:Y:S01]  /*8f20*/  MUFU.TANH R20, R46 ;  /* 0x0000002e00147308 */ /* 0x0002620000002400 */
[----:B---3--:R-:W-:Y:S02]  /*8f30*/  FMNMX.FTZ R4, R4, R7, !PT ;  /* 0x0000000704047209 */ /* 0x008fe40007810000 */
[----:B------:R-:W-:Y:S02]  /*8f40*/  FMNMX.FTZ R0, R33, R5, !PT ;  /* 0x0000000521007209 */ /* 0x000fe40007810000 */
[----:B------:R-:W-:Y:S01]  /*8f50*/  FMNMX.FTZ R2, R30, R2, !PT ;  /* 0x000000021e027209 */ /* 0x000fe20007810000 */
[----:B------:R-:W3:Y:S01]  /*8f60*/  SHFL.BFLY PT, R137, R4, 0x1, 0x1f ;  /* 0x0c201f0004897f89 */ /* 0x000ee200000e0000 */
[----:B------:R-:W-:Y:S02]  /*8f70*/  MOV R43, R30 ;  /* 0x0000001e002b7202 */ /* 0x000fe40000000f00 */
[----:B------:R-:W-:Y:S01]  /*8f80*/  FMNMX.FTZ R2, R29, R2, !PT ;  /* 0x000000021d027209 */ /* 0x000fe20007810000 */
[----:B------:R3:W3:Y:S01]  /*8f90*/  MUFU.TANH R66, R47 ;  /* 0x0000002f00427308 */ /* 0x0006e20000002400 */
[----:B----4-:R-:W-:Y:S01]  /*8fa0*/  FMNMX.FTZ R5, R34, R0, !PT ;  /* 0x0000000022057209 */ /* 0x010fe20007810000 */
[----:B------:R-:W-:Y:S02]  /*8fb0*/  FMUL.FTZ R0, R63, c[0x0][0x320] ;  /* 0x0000c8003f007a20 */ /* 0x000fe40000410000 */
[----:B------:R-:W4:Y:S01]  /*8fc0*/  SHFL.BFLY PT, R6, R2, 0x2, 0x1f ;  /* 0x0c401f0002067f89 */ /* 0x000f2200000e0000 */
[----:B------:R-:W-:Y:S02]  /*8fd0*/  MOV R42, R10 ;  /* 0x0000000a002a7202 */ /* 0x000fe40000000f00 */
[----:B------:R-:W-:Y:S03]  /*8fe0*/  FMNMX.FTZ R5, R11, R5, !PT ;  /* 0x000000050b057209 */ /* 0x000fe60007810000 */
[----:B------:R4:W-:Y:S01]  /*8ff0*/  MUFU.TANH R139, R0 ;  /* 0x00000000008b7308 */ /* 0x0009e20000002400 */
[----:B------:R-:W-:Y:S02]  /*9000*/  MOV R63, R22 ;  /* 0x00000016003f7202 */ /* 0x000fe40000000f00 */
[----:B-1----:R-:W-:Y:S02]  /*9010*/  MOV R46, R29 ;  /* 0x0000001d002e7202 */ /* 0x002fe40000000f00 */
[----:B---3--:R-:W-:Y:S05]  /*9020*/  FMNMX.FTZ R137, R4, R137, !PT ;  /* 0x0000008904897209 */ /* 0x008fea0007810000 */
[----:B------:R1:W3:Y:S01]  /*9030*/  MUFU.TANH R242, R58 ;  /* 0x0000003a00f27308 */ /* 0x0002e20000002400 */
[----:B------:R-:W-:Y:S02]  /*9040*/  FMNMX.FTZ R4, R20, R5, !PT ;  /* 0x0000000514047209 */ /* 0x000fe40007810000 */
[----:B------:R-:W-:Y:S01]  /*9050*/  MOV R47, R28 ;  /* 0x0000001c002f7202 */ /* 0x000fe20000000f00 */
[C---:B------:R-:W-:Y:S01]  /*9060*/  FMUL.FTZ R189, R137.reuse, c[0x0][0x2d0] ;  /* 0x0000b40089bd7a20 */ /* 0x040fe20000410000 */
[----:B------:R-:W-:Y:S02]  /*9070*/  FMNMX.FTZ R4, R66, R4, !PT ;  /* 0x0000000442047209 */ /* 0x000fe40007810000 */
[----:B----4-:R-:W-:Y:S03]  /*9080*/  FMNMX.FTZ R2, R2, R6, !PT ;  /* 0x0000000602027209 */ /* 0x010fe60007810000 */
[----:B------:R4:W3:Y:S01]  /*9090*/  MUFU.TANH R235, R59 ;  /* 0x0000003b00eb7308 */ /* 0x0008e20000002400 */
[----:B------:R-:W3:Y:S01]  /*90a0*/  SHFL.BFLY PT, R6, R135, 0x1, 0x1f ;  /* 0x0c201f0087067f89 */ /* 0x000ee200000e0000 */
[----:B------:R-:W-:Y:S04]  /*90b0*/  FADD.FTZ R0, -R137, R3 ;  /* 0x0000000389007221 */ /* 0x000fe80000010100 */
[----:B------:R-:W-:Y:S03]  /*90c0*/  FMUL.FTZ R0, R0, c[0x0][0x2d0] ;  /* 0x0000b40000007a20 */ /* 0x000fe60000410000 */
[----:B------:R-:W3:Y:S01]  /*90d0*/  SHFL.BFLY PT, R136, R2, 0x1, 0x1f ;  /* 0x0c201f0002887f89 */ /* 0x000ee200000e0000 */
[----:B------:R3:W-:Y:S01]  /*90e0*/  MUFU.TANH R188, R62 ;  /* 0x0000003e00bc7308 */ /* 0x0007e20000002400 */
[----:B-1----:R-:W-:Y:S09]  /*90f0*/  MOV R58, R27 ;  /* 0x0000001b003a7202 */ /* 0x002ff20000000f00 */
[----:B------:R1:W1:Y:S01]  /*9100*/  MUFU.EX2 R134, R0 ;  /* 0x0000000000867308 */ /* 0x0002620000000800 */
[----:B----4-:R-:W-:Y:S02]  /*9110*/  MOV R59, R26 ;  /* 0x0000001a003b7202 */ /* 0x010fe40000000f00 */
[----:B---3--:R-:W-:Y:S05]  /*9120*/  FMNMX.FTZ R135, R135, R6, !PT ;  /* 0x0000000687877209 */ /* 0x008fea0007810000 */
[----:B------:R-:W-:Y:S01]  /*9130*/  FMUL.FTZ R190, R135, c[0x0][0x2d0] ;  /* 0x0000b40087be7a20 */ /* 0x000fe20000410000 */
[----:B------:R-:W-:Y:S02]  /*9140*/  FMNMX.FTZ R136, R2, R136, !PT ;  /* 0x0000008802887209 */ /* 0x000fe40007810000 */
[----:B------:R-:W-:Y:S01]  /*9150*/  FMNMX.FTZ R2, R242, R4, !PT ;  /* 0x00000004f2027209 */ /* 0x000fe20007810000 */
[----:B------:R-:W-:Y:S01]  /*9160*/  FFMA.FTZ R4, R213, c[0x0][0x2d0], -R189 ;  /* 0x0000b400d5047a23 */ /* 0x000fe200000108bd */
[----:B------:R-:W-:Y:S01]  /*9170*/  MOV R62, R23 ;  /* 0x00000017003e7202 */ /* 0x000fe20000000f00 */
[C---:B------:R-:W-:Y:S02]  /*9180*/  FMUL.FTZ R191, R136.reuse, c[0x0][0x2d0] ;  /* 0x0000b40088bf7a20 */ /* 0x040fe40000410000 */
[----:B------:R2:W-:Y:S01]  /*9190*/  MUFU.EX2 R216, R4 ;  /* 0x0000000400d87308 */ /* 0x0005e20000000800 */
[----:B------:R-:W-:Y:S01]  /*91a0*/  FFMA.FTZ R10, R221, c[0x0][0x2d0], -R190 ;  /* 0x0000b400dd0a7a23 */ /* 0x000fe200000108be */
[----:B------:R-:W-:Y:S02]  /*91b0*/  MOV R221, R11 ;  /* 0x0000000b00dd7202 */ /* 0x000fe40000000f00 */
[----:B-1----:R-:W-:Y:S01]  /*91c0*/  FMNMX.FTZ R0, R235, R2, !PT ;  /* 0x00000002eb007209 */ /* 0x002fe20007810000 */
[----:B------:R-:W-:Y:S02]  /*91d0*/  FADD.FTZ R2, -R136, R132 ;  /* 0x0000008488027221 */ /* 0x000fe40000010100 */
[----:B------:R-:W-:Y:S01]  /*91e0*/  FMUL.FTZ R68, R134, R68 ;  /* 0x0000004486447220 */ /* 0x000fe20000410000 */
[----:B------:R-:W-:Y:S01]  /*91f0*/  FMNMX.FTZ R0, R188, R0, !PT ;  /* 0x00000000bc007209 */ /* 0x000fe20007810000 */
[----:B------:R-:W-:Y:S02]  /*9200*/  FMUL.FTZ R2, R2, c[0x0][0x2d0] ;  /* 0x0000b40002027a20 */ /* 0x000fe40000410000 */
[C---:B------:R-:W-:Y:S01]  /*9210*/  FMUL.FTZ R69, R134.reuse, R69 ;  /* 0x0000004586457220 */ /* 0x040fe20000410000 */
[----:B------:R-:W-:Y:S01]  /*9220*/  FMNMX.FTZ R0, R139, R0, !PT ;  /* 0x000000008b007209 */ /* 0x000fe20007810000 */
[----:B------:R1:W3:Y:S01]  /*9230*/  MUFU.EX2 R132, R2 ;  /* 0x0000000200847308 */ /* 0x0002e20000000800 */
[C---:B------:R-:W-:Y:S02]  /*9240*/  FMUL.FTZ R80, R134.reuse, R80 ;  /* 0x0000005086507220 */ /* 0x040fe40000410000 */
[C---:B------:R-:W-:Y:S01]  /*9250*/  FMUL.FTZ R81, R134.reuse, R81 ;  /* 0x0000005186517220 */ /* 0x040fe20000410000 */
[----:B------:R-:W4:Y:S01]  /*9260*/  SHFL.BFLY PT, R3, R0, 0x2, 0x1f ;  /* 0x0c401f0000037f89 */ /* 0x000f2200000e0000 */
[C---:B------:R-:W-:Y:S02]  /*9270*/  FMUL.FTZ R84, R134.reuse, R84 ;  /* 0x0000005486547220 */ /* 0x040fe40000410000 */
[C---:B------:R-:W-:Y:S02]  /*9280*/  FMUL.FTZ R85, R134.reuse, R85 ;  /* 0x0000005586557220 */ /* 0x040fe40000410000 */
[----:B------:R-:W-:Y:S01]  /*9290*/  FMUL.FTZ R96, R134, R96 ;  /* 0x0000006086607220 */ /* 0x000fe20000410000 */
[----:B--2---:R-:W-:Y:S01]  /*92a0*/  @P1 IADD3 R4, P4, R8, UR18, RZ ;  /* 0x0000001208041c10 */ /* 0x004fe2000ff9e0ff */
[C---:B------:R-:W-:Y:S02]  /*92b0*/  FMUL.FTZ R97, R134.reuse, R97 ;  /* 0x0000006186617220 */ /* 0x040fe40000410000 */
[----:B------:R-:W-:Y:S01]  /*92c0*/  FMUL.FTZ R100, R134, R100 ;  /* 0x0000006486647220 */ /* 0x000fe20000410000 */
[----:B------:R-:W-:Y:S01]  /*92d0*/  @P1 LEA R8, P2, R4, c[0x0][0x1c8], 0x1 ;  /* 0x0000720004081a11 */ /* 0x000fe200078408ff */
[C---:B------:R-:W-:Y:S01]  /*92e0*/  FMUL.FTZ R101, R134.reuse, R101 ;  /* 0x0000006586657220 */ /* 0x040fe20000410000 */
[----:B------:R-:W-:Y:S01]  /*92f0*/  @P1 IADD3.X R9, R31, UR15, RZ, P4, !PT ;  /* 0x0000000f1f091c10 */ /* 0x000fe2000a7fe4ff */
[C---:B------:R-:W-:Y:S02]  /*9300*/  FMUL.FTZ R112, R134.reuse, R112 ;  /* 0x0000007086707220 */ /* 0x040fe40000410000 */
[----:B------:R-:W-:Y:S01]  /*9310*/  FMUL.FTZ R113, R134, R113 ;  /* 0x0000007186717220 */ /* 0x000fe20000410000 */
[----:B------:R-:W-:Y:S01]  /*9320*/  @P1 LEA.HI.X R9, R4, c[0x0][0x1cc], R9, 0x1, P2 ;  /* 0x0000730004091a11 */ /* 0x000fe200010f0c09 */
[----:B------:R-:W-:Y:S02]  /*9330*/  FMUL.FTZ R116, R134, R116 ;  /* 0x0000007486747220 */ /* 0x000fe40000410000 */
[----:B-1----:R-:W-:Y:S02]  /*9340*/  FADD.FTZ R2, -R135, R133 ;  /* 0x0000008587027221 */ /* 0x002fe40000010100 */
[----:B---3--:R-:W-:Y:S01]  /*9350*/  FMUL.FTZ R35, R132, R171 ;  /* 0x000000ab84237220 */ /* 0x008fe20000410000 */
[----:B------:R-:W-:Y:S01]  /*9360*/  MOV R171, R41 ;  /* 0x0000002900ab7202 */ /* 0x000fe20000000f00 */
[----:B------:R-:W-:Y:S01]  /*9370*/  FMUL.FTZ R2, R2, c[0x0][0x2d0] ;  /* 0x0000b40002027a20 */ /* 0x000fe20000410000 */
[----:B----4-:R-:W-:Y:S01]  /*9380*/  FMNMX.FTZ R0, R0, R3, !PT ;  /* 0x0000000300007209 */ /* 0x010fe20007810000 */
[--C-:B------:R-:W-:Y:S02]  /*9390*/  FFMA.FTZ R3, R17, c[0x0][0x2d0], -R189.reuse ;  /* 0x0000b40011037a23 */ /* 0x100fe400000108bd */
[----:B------:R1:W2:Y:S01]  /*93a0*/  MUFU.EX2 R133, R2 ;  /* 0x0000000200857308 */ /* 0x0002a20000000800 */
[----:B------:R-:W-:Y:S01]  /*93b0*/  FMUL.FTZ R17, R134, R153 ;  /* 0x0000009986117220 */ /* 0x000fe20000410000 */
[----:B------:R-:W-:Y:S01]  /*93c0*/  MOV R153, R56 ;  /* 0x0000003800997202 */ /* 0x000fe20000000f00 */
[C---:B------:R-:W-:Y:S02]  /*93d0*/  FMUL.FTZ R70, R132.reuse, R70 ;  /* 0x0000004684467220 */ /* 0x040fe40000410000 */
        /* <DEDUP_REMOVED lines=8> */
[C---:B------:R-:W-:Y:S02]  /*9460*/  FMUL.FTZ R102, R132.reuse, R102 ;  /* 0x0000006684667220 */ /* 0x040fe40000410000 */
[C---:B------:R-:W-:Y:S02]  /*9470*/  FMUL.FTZ R103, R132.reuse, R103 ;  /* 0x0000006784677220 */ /* 0x040fe40000410000 */
[----:B------:R-:W-:Y:S02]  /*9480*/  FMUL.FTZ R114, R132, R114 ;  /* 0x0000007284727220 */ /* 0x000fe40000410000 */
[----:B-1----:R-:W-:Y:S02]  /*9490*/  FFMA.FTZ R2, R212, c[0x0][0x2d0], -R189 ;  /* 0x0000b400d4027a23 */ /* 0x002fe400000108bd */
[----:B------:R-:W-:Y:S01]  /*94a0*/  MUFU.EX2 R212, R10 ;  /* 0x0000000a00d47308 */ /* 0x000fe20000000800 */
[C---:B--2---:R-:W-:Y:S01]  /*94b0*/  FMUL.FTZ R41, R133.reuse, R177 ;  /* 0x000000b185297220 */ /* 0x044fe20000410000 */
[----:B------:R-:W-:Y:S01]  /*94c0*/  MOV R177, R42 ;  /* 0x0000002a00b17202 */ /* 0x000fe20000000f00 */
[C---:B------:R-:W-:Y:S01]  /*94d0*/  FMUL.FTZ R28, R133.reuse, R164 ;  /* 0x000000a4851c7220 */ /* 0x040fe20000410000 */
[----:B------:R-:W-:Y:S01]  /*94e0*/  MOV R164, R33 ;  /* 0x0000002100a47202 */ /* 0x000fe20000000f00 */
[----:B------:R-:W-:Y:S02]  /*94f0*/  FMUL.FTZ R29, R133, R165 ;  /* 0x000000a5851d7220 */ /* 0x000fe40000410000 */
[----:B---3--:R-:W-:Y:S02]  /*9500*/  FFMA.FTZ R3, R215, c[0x0][0x2d0], -R191 ;  /* 0x0000b400d7037a23 */ /* 0x008fe400000108bf */
[----:B------:R-:W-:Y:S01]  /*9510*/  FMUL.FTZ R33, R134, R169 ;  /* 0x000000a986217220 */ /* 0x000fe20000410000 */
[----:B------:R1:W-:Y:S01]  /*9520*/  MUFU.EX2 R217, R2 ;  /* 0x0000000200d97308 */ /* 0x0003e20000000800 */
[C---:B------:R-:W-:Y:S01]  /*9530*/  FMUL.FTZ R40, R133.reuse, R176 ;  /* 0x000000b085287220 */ /* 0x040fe20000410000 */
        /* <DEDUP_REMOVED lines=12> */
[C---:B------:R-:W-:Y:S02]  /*9600*/  FMUL.FTZ R105, R133.reuse, R105 ;  /* 0x0000006985697220 */ /* 0x040fe40000410000 */
[----:B-1----:R-:W-:Y:S02]  /*9610*/  FFMA.FTZ R2, R16, c[0x0][0x2d0], -R189 ;  /* 0x0000b40010027a23 */ /* 0x002fe400000108bd */
[C---:B------:R-:W-:Y:S01]  /*9620*/  FMUL.FTZ R16, R134.reuse, R152 ;  /* 0x0000009886107220 */ /* 0x040fe20000410000 */
[----:B------:R-:W-:Y:S01]  /*9630*/  MOV R152, R48 ;  /* 0x0000003000987202 */ /* 0x000fe20000000f00 */
[----:B------:R1:W-:Y:S01]  /*9640*/  MUFU.EX2 R240, R2 ;  /* 0x0000000200f07308 */ /* 0x0003e20000000800 */
[----:B------:R-:W-:Y:S02]  /*9650*/  FMUL.FTZ R48, R134, R184 ;  /* 0x000000b886307220 */ /* 0x000fe40000410000 */
[C---:B------:R-:W-:Y:S02]  /*9660*/  FMUL.FTZ R108, R133.reuse, R108 ;  /* 0x0000006c856c7220 */ /* 0x040fe40000410000 */
[--C-:B--2---:R-:W-:Y:S02]  /*9670*/  FFMA.FTZ R3, R214, c[0x0][0x2d0], -R191.reuse ;  /* 0x0000b400d6037a23 */ /* 0x104fe400000108bf */
[C---:B------:R-:W-:Y:S02]  /*9680*/  FMUL.FTZ R109, R133.reuse, R109 ;  /* 0x0000006d856d7220 */ /* 0x040fe40000410000 */
[----:B------:R-:W-:Y:S01]  /*9690*/  FMUL.FTZ R115, R132, R115 ;  /* 0x0000007384737220 */ /* 0x000fe20000410000 */
[----:B------:R2:W-:Y:S01]  /*96a0*/  MUFU.EX2 R233, R3 ;  /* 0x0000000300e97308 */ /* 0x0005e20000000800 */
[----:B------:R-:W-:Y:S02]  /*96b0*/  FMUL.FTZ R117, R134, R117 ;  /* 0x0000007586757220 */ /* 0x000fe40000410000 */
[C---:B------:R-:W-:Y:S02]  /*96c0*/  FMUL.FTZ R118, R132.reuse, R118 ;  /* 0x0000007684767220 */ /* 0x040fe40000410000 */
[----:B------:R-:W-:Y:S02]  /*96d0*/  FMUL.FTZ R119, R132, R119 ;  /* 0x0000007784777220 */ /* 0x000fe40000410000 */
[C---:B------:R-:W-:Y:S02]  /*96e0*/  FMUL.FTZ R120, R133.reuse, R120 ;  /* 0x0000007885787220 */ /* 0x040fe40000410000 */
[C---:B------:R-:W-:Y:S02]  /*96f0*/  FMUL.FTZ R121, R133.reuse, R121 ;  /* 0x0000007985797220 */ /* 0x040fe40000410000 */
[C---:B------:R-:W-:Y:S02]  /*9700*/  FMUL.FTZ R124, R133.reuse, R124 ;  /* 0x0000007c857c7220 */ /* 0x040fe40000410000 */
[----:B------:R-:W-:Y:S01]  /*9710*/  FMUL.FTZ R125, R133, R125 ;  /* 0x0000007d857d7220 */ /* 0x000fe20000410000 */
[----:B-1----:R-:W1:Y:S01]  /*9720*/  SHFL.BFLY PT, R2, R0, 0x1, 0x1f ;  /* 0x0c201f0000027f89 */ /* 0x002e6200000e0000 */
[----:B------:R-:W-:Y:S02]  /*9730*/  FMUL.FTZ R128, R134, R128 ;  /* 0x0000008086807220 */ /* 0x000fe40000410000 */
[----:B------:R-:W-:Y:S02]  /*9740*/  FFMA.FTZ R152, R152, c[0x0][0x2d0], -R191 ;  /* 0x0000b40098987a23 */ /* 0x000fe400000108bf */
[----:B------:R-:W-:Y:S02]  /*9750*/  FFMA.FTZ R153, R153, c[0x0][0x2d0], -R189 ;  /* 0x0000b40099997a23 */ /* 0x000fe400000108bd */
[----:B--2---:R-:W-:Y:S02]  /*9760*/  FFMA.FTZ R3, R18, c[0x0][0x2d0], -R191 ;  /* 0x0000b40012037a23 */ /* 0x004fe400000108bf */
[C---:B------:R-:W-:Y:S01]  /*9770*/  FMUL.FTZ R18, R132.reuse, R154 ;  /* 0x0000009a84127220 */ /* 0x040fe20000410000 */
[----:B------:R-:W-:Y:S01]  /*9780*/  MOV R154, R51 ;  /* 0x00000033009a7202 */ /* 0x000fe20000000f00 */
[----:B------:R2:W-:Y:S01]  /*9790*/  MUFU.EX2 R224, R3 ;  /* 0x0000000300e07308 */ /* 0x0005e20000000800 */
[----:B------:R-:W-:Y:S03]  /*97a0*/  FMUL.FTZ R51, R132, R187 ;  /* 0x000000bb84337220 */ /* 0x000fe60000410000 */
[----:B------:R-:W-:Y:S01]  /*97b0*/  FFMA.FTZ R154, R154, c[0x0][0x2d0], -R189 ;  /* 0x0000b4009a9a7a23 */ /* 0x000fe200000108bd */
[----:B-1----:R-:W-:Y:S01]  /*97c0*/  FMNMX.FTZ R2, R0, R2, !PT ;  /* 0x0000000200027209 */ /* 0x002fe20007810000 */
[----:B------:R-:W-:Y:S02]  /*97d0*/  FFMA.FTZ R0, R19, c[0x0][0x2d0], -R191 ;  /* 0x0000b40013007a23 */ /* 0x000fe400000108bf */
[----:B------:R-:W-:Y:S01]  /*97e0*/  FMUL.FTZ R19, R132, R155 ;  /* 0x0000009b84137220 */ /* 0x000fe20000410000 */
[----:B------:R-:W-:Y:S01]  /*97f0*/  MOV R155, R62 ;  /* 0x0000003e009b7202 */ /* 0x000fe20000000f00 */
[----:B------:R1:W-:Y:S01]  /*9800*/  MUFU.EX2 R241, R0 ;  /* 0x0000000000f17308 */ /* 0x0003e20000000800 */
[----:B--2---:R-:W-:Y:S01]  /*9810*/  @P1 IADD3 R3, P6, R38, UR18, RZ ;  /* 0x0000001226031c10 */ /* 0x004fe2000ffde0ff */
[----:B------:R-:W-:Y:S03]  /*9820*/  @UP1 UIADD3 UR18, UP0, UR10, 0x80, URZ ;  /* 0x000000800a121890 */ /* 0x000fe6000ff1e03f */
[----:B------:R-:W-:Y:S02]  /*9830*/  @P1 LEA R6, P5, R3, c[0x0][0x1c8], 0x1 ;  /* 0x0000720003061a11 */ /* 0x000fe400078a08ff */
[----:B------:R-:W-:Y:S01]  /*9840*/  @P1 IADD3.X R5, R37, UR15, RZ, P6, !PT ;  /* 0x0000000f25051c10 */ /* 0x000fe2000b7fe4ff */
[----:B------:R-:W-:Y:S01]  /*9850*/  @UP1 UIADD3.X UR15, URZ, UR8, URZ, UP0, !UPT ;  /* 0x000000083f0f1290 */ /* 0x000fe200087fe43f */
[----:B------:R-:W-:Y:S02]  /*9860*/  @P1 IADD3 R4, P4, R6, UR19, RZ ;  /* 0x0000001306041c10 */ /* 0x000fe4000ff9e0ff */
[----:B------:R-:W-:Y:S01]  /*9870*/  @P1 LEA.HI.X R7, R3, c[0x0][0x1cc], R5, 0x1, P5 ;  /* 0x0000730003071a11 */ /* 0x000fe200028f0c05 */
[----:B------:R-:W-:Y:S01]  /*9880*/  FFMA.FTZ R3, R220, c[0x0][0x2d0], -R190 ;  /* 0x0000b400dc037a23 */ /* 0x000fe200000108be */
[----:B------:R-:W-:Y:S01]  /*9890*/  MOV R220, R32 ;  /* 0x0000002000dc7202 */ /* 0x000fe20000000f00 */
[----:B------:R-:W-:Y:S01]  /*98a0*/  FMUL.FTZ R32, R134, R168 ;  /* 0x000000a886207220 */ /* 0x000fe20000410000 */
[----:B------:R-:W-:Y:S01]  /*98b0*/  @P1 IADD3.X R5, R7, UR20, RZ, P4, !PT ;  /* 0x0000001407051c10 */ /* 0x000fe2000a7fe4ff */
[----:B------:R2:W-:Y:S01]  /*98c0*/  @P1 LDGSTS.E.BYPASS.LTC128B.128 [R244+0x4100], [R6.64], !P3 ;  /* 0x0410000006f41fae */ /* 0x0005e2000d901d50 */
[----:B------:R3:W-:Y:S01]  /*98d0*/  MUFU.EX2 R214, R3 ;  /* 0x0000000300d67308 */ /* 0x0007e20000000800 */
[----:B-1----:R-:W-:Y:S01]  /*98e0*/  FADD.FTZ R0, -R2, R138 ;  /* 0x0000008a02007221 */ /* 0x002fe20000010100 */
[----:B------:R-:W-:Y:S02]  /*98f0*/  MOV R138, R21 ;  /* 0x00000015008a7202 */ /* 0x000fe40000000f00 */
[----:B------:R-:W-:Y:S01]  /*9900*/  MOV R168, R57 ;  /* 0x0000003900a87202 */ /* 0x000fe20000000f00 */
[----:B------:R-:W-:Y:S02]  /*9910*/  FMUL.FTZ R0, R0, c[0x0][0x2d0] ;  /* 0x0000b40000007a20 */ /* 0x000fe40000410000 */
[----:B------:R1:W-:Y:S01]  /*9920*/  @P1 LDGSTS.E.BYPASS.LTC128B.128 [R244+0x6100], [R8.64], !P0 ;  /* 0x0610000008f41fae */ /* 0x0003e2000c101d50 */
[C---:B------:R-:W-:Y:S03]  /*9930*/  FMUL.FTZ R57, R133.reuse, R197 ;  /* 0x000000c585397220 */ /* 0x040fe60000410000 */
[----:B------:R-:W4:Y:S04]  /*9940*/  MUFU.EX2 R0, R0 ;  /* 0x0000000000007308 */ /* 0x000f280000000800 */
[----:B------:R4:W-:Y:S08]  /*9950*/  @P1 LDGSTS.E.BYPASS.LTC128B.128 [R244+0x4900], [R4.64], !P3 ;  /* 0x0490000004f41fae */ /* 0x0009f0000d901d50 */
[----:B------:R4:W-:Y:S01]  /*9960*/  @P1 LDGSTS.E.BYPASS.LTC128B.128 [R244+0x6900], [R4.64+0x80], !P0 ;  /* 0x0690008004f41fae */ /* 0x0009e2000c101d50 */
[--C-:B---3--:R-:W-:Y:S01]  /*9970*/  FFMA.FTZ R3, R12, c[0x0][0x2d0], -R190.reuse ;  /* 0x0000b4000c037a23 */ /* 0x108fe200000108be */
[C---:B--2---:R-:W-:Y:S01]  /*9980*/  @P1 IADD3 R6, P2, R4.reuse, UR19, RZ ;  /* 0x0000001304061c10 */ /* 0x044fe2000ff5e0ff */
[C---:B------:R-:W-:Y:S02]  /*9990*/  FMUL.FTZ R12, R133.reuse, R148 ;  /* 0x00000094850c7220 */ /* 0x040fe40000410000 */
[----:B------:R2:W-:Y:S01]  /*99a0*/  MUFU.EX2 R215, R3 ;  /* 0x0000000300d77308 */ /* 0x0005e20000000800 */
[----:B------:R-:W-:Y:S01]  /*99b0*/  MOV R148, R24 ;  /* 0x0000001800947202 */ /* 0x000fe20000000f00 */
[----:B------:R-:W-:Y:S01]  /*99c0*/  FMUL.FTZ R24, R133, R160 ;  /* 0x000000a085187220 */ /* 0x000fe20000410000 */
[C---:B------:R-:W-:Y:S02]  /*99d0*/  @P1 IADD3.X R7, R5.reuse, UR20, RZ, P2, !PT ;  /* 0x0000001405071c10 */ /* 0x040fe400097fe4ff */
[----:B------:R-:W-:Y:S02]  /*99e0*/  @P1 IADD3 R10, P2, R4, UR18, RZ ;  /* 0x00000012040a1c10 */ /* 0x000fe4000ff5e0ff */
[----:B-1----:R-:W-:Y:S01]  /*99f0*/  @P1 IADD3 R8, P4, R6, UR19, RZ ;  /* 0x0000001306081c10 */ /* 0x002fe2000ff9e0ff */
[----:B------:R1:W-:Y:S01]  /*9a00*/  @P1 LDGSTS.E.BYPASS.LTC128B.128 [R244+0x5100], [R6.64], !P3 ;  /* 0x0510000006f41fae */ /* 0x0003e2000d901d50 */
[----:B------:R-:W-:Y:S01]  /*9a10*/  @P1 IADD3.X R11, R5, UR15, RZ, P2, !PT ;  /* 0x0000000f050b1c10 */ /* 0x000fe200097fe4ff */
[C---:B----4-:R-:W-:Y:S01]  /*9a20*/  FMUL.FTZ R26, R0.reuse, R162 ;  /* 0x000000a2001a7220 */ /* 0x050fe20000410000 */
[----:B------:R-:W-:Y:S01]  /*9a30*/  @P1 IADD3.X R9, R7, UR20, RZ, P4, !PT ;  /* 0x0000001407091c10 */ /* 0x000fe2000a7fe4ff */
[C---:B------:R-:W-:Y:S01]  /*9a40*/  FMUL.FTZ R27, R0.reuse, R163 ;  /* 0x000000a3001b7220 */ /* 0x040fe20000410000 */
[----:B------:R-:W-:Y:S01]  /*9a50*/  MOV R160, R43 ;  /* 0x0000002b00a07202 */ /* 0x000fe20000000f00 */
[----:B------:R-:W-:Y:S01]  /*9a60*/  FMUL.FTZ R42, R0, R178 ;  /* 0x000000b2002a7220 */ /* 0x000fe20000410000 */
[----:B------:R-:W-:Y:S01]  /*9a70*/  MOV R178, R138 ;  /* 0x0000008a00b27202 */ /* 0x000fe20000000f00 */
[----:B------:R3:W-:Y:S01]  /*9a80*/  @P1 LDGSTS.E.BYPASS.LTC128B.128 [R244+0x7100], [R10.64], !P0 ;  /* 0x071000000af41fae */ /* 0x0007e2000c101d50 */
[----:B------:R-:W-:Y:S01]  /*9a90*/  FFMA.FTZ R138, R248, c[0x0][0x2d0], -R189 ;  /* 0x0000b400f88a7a23 */ /* 0x000fe200000108bd */
[----:B------:R-:W-:Y:S01]  /*9aa0*/  MOV R176, R148 ;  /* 0x0000009400b07202 */ /* 0x000fe20000000f00 */
[C---:B------:R-:W-:Y:S01]  /*9ab0*/  FMUL.FTZ R30, R0.reuse, R166 ;  /* 0x000000a6001e7220 */ /* 0x040fe20000410000 */
[----:B------:R-:W-:Y:S01]  /*9ac0*/  MOV R166, R221 ;  /* 0x000000dd00a67202 */ /* 0x000fe20000000f00 */
[----:B------:R-:W-:Y:S01]  /*9ad0*/  FMUL.FTZ R31, R0, R167 ;  /* 0x000000a7001f7220 */ /* 0x000fe20000410000 */
[----:B------:R-:W-:Y:S01]  /*9ae0*/  @P1 IADD3 R4, P2, R6, UR18, RZ ;  /* 0x0000001206041c10 */ /* 0x000fe2000ff5e0ff */
[----:B------:R-:W-:Y:S01]  /*9af0*/  FMUL.FTZ R43, R0, R179 ;  /* 0x000000b3002b7220 */ /* 0x000fe20000410000 */
[----:B------:R4:W-:Y:S01]  /*9b00*/  @P1 LDGSTS.E.BYPASS.LTC128B.128 [R244+0x5900], [R8.64], !P3 ;  /* 0x0590000008f41fae */ /* 0x0009e2000d901d50 */
[--C-:B--2---:R-:W-:Y:S01]  /*9b10*/  FFMA.FTZ R3, R13, c[0x0][0x2d0], -R190.reuse ;  /* 0x0000b4000d037a23 */ /* 0x104fe200000108be */
[----:B------:R-:W-:Y:S01]  /*9b20*/  @P1 IADD3.X R5, R7, UR15, RZ, P2, !PT ;  /* 0x0000000f07051c10 */ /* 0x000fe200097fe4ff */
[----:B------:R-:W-:Y:S01]  /*9b30*/  FMUL.FTZ R13, R133, R149 ;  /* 0x00000095850d7220 */ /* 0x000fe20000410000 */
[----:B------:R-:W-:Y:S01]  /*9b40*/  MOV R167, R34 ;  /* 0x0000002200a77202 */ /* 0x000fe20000000f00 */
[----:B------:R2:W2:Y:S01]  /*9b50*/  MUFU.EX2 R219, R3 ;  /* 0x0000000300db7308 */ /* 0x0004a20000000800 */
[----:B------:R-:W-:Y:S01]  /*9b60*/  FMUL.FTZ R34, R132, R170 ;  /* 0x000000aa84227220 */ /* 0x000fe20000410000 */
[----:B------:R-:W-:Y:S01]  /*9b70*/  MOV R179, R65 ;  /* 0x0000004100b37202 */ /* 0x000fe20000000f00 */
[----:B------:R2:W-:Y:S01]  /*9b80*/  @P1 LDGSTS.E.BYPASS.LTC128B.128 [R244+0x7900], [R4.64], !P0 ;  /* 0x0790000004f41fae */ /* 0x0005e2000c101d50 */
[----:B------:R-:W-:Y:S01]  /*9b90*/  FMUL.FTZ R62, R0, R202 ;  /* 0x000000ca003e7220 */ /* 0x000fe20000410000 */
[----:B------:R-:W-:Y:S01]  /*9ba0*/  MOV R162, R67 ;  /* 0x0000004300a27202 */ /* 0x000fe20000000f00 */
[----:B-1----:R-:W-:Y:S01]  /*9bb0*/  FMUL.FTZ R7, R132, R147 ;  /* 0x0000009384077220 */ /* 0x002fe20000410000 */
[----:B------:R-:W-:Y:S01]  /*9bc0*/  F2FP.PACK_AB R147, R241, R224 ;  /* 0x000000e0f193723e */ /* 0x000fe200000000ff */
[----:B------:R-:W-:Y:S01]  /*9bd0*/  FMUL.FTZ R63, R0, R203 ;  /* 0x000000cb003f7220 */ /* 0x000fe20000410000 */
[----:B------:R-:W-:Y:S01]  /*9be0*/  MOV R163, R66 ;  /* 0x0000004200a37202 */ /* 0x000fe20000000f00 */
[----:B------:R-:W-:Y:S01]  /*9bf0*/  FMUL.FTZ R65, R134, R205 ;  /* 0x000000cd86417220 */ /* 0x000fe20000410000 */
[----:B------:R-:W-:Y:S01]  /*9c00*/  LDSM.16.MT88.4 R36, [R226+0x100] ;  /* 0x00010000e224783b */ /* 0x000fe20000004200 */
[----:B------:R-:W-:Y:S02]  /*9c10*/  FMUL.FTZ R66, R132, R206 ;  /* 0x000000ce84427220 */ /* 0x000fe40000410000 */
[C---:B---3--:R-:W-:Y:S02]  /*9c20*/  FMUL.FTZ R10, R0.reuse, R142 ;  /* 0x0000008e000a7220 */ /* 0x048fe40000410000 */
[----:B------:R-:W-:Y:S02]  /*9c30*/  FMUL.FTZ R11, R0, R143 ;  /* 0x0000008f000b7220 */ /* 0x000fe40000410000 */
[----:B------:R-:W-:Y:S01]  /*9c40*/  FMUL.FTZ R67, R132, R207 ;  /* 0x000000cf84437220 */ /* 0x000fe20000410000 */
[----:B------:R-:W-:Y:S01]  /*9c50*/  LDSM.16.MT88.4 R52, [R228+0x100] ;  /* 0x00010000e434783b */ /* 0x000fe20000004200 */
[----:B------:R-:W-:Y:S01]  /*9c60*/  FMUL.FTZ R74, R0, R74 ;  /* 0x0000004a004a7220 */ /* 0x000fe20000410000 */
[----:B------:R-:W-:Y:S01]  /*9c70*/  MUFU.EX2 R207, R153 ;  /* 0x0000009900cf7308 */ /* 0x000fe20000000800 */
[----:B----4-:R-:W-:Y:S01]  /*9c80*/  FMUL.FTZ R8, R133, R140 ;  /* 0x0000008c85087220 */ /* 0x010fe20000410000 */
[----:B------:R-:W-:Y:S01]  /*9c90*/  F2FP.PACK_AB R140, R214, R212 ;  /* 0x000000d4d68c723e */ /* 0x000fe200000000ff */
[----:B--2---:R-:W-:Y:S01]  /*9ca0*/  FMUL.FTZ R3, R2, c[0x0][0x2d0] ;  /* 0x0000b40002037a20 */ /* 0x004fe20000410000 */
[----:B------:R-:W-:Y:S01]  /*9cb0*/  F2FP.PACK_AB R142, R219, R215 ;  /* 0x000000d7db8e723e */ /* 0x000fe200000000ff */
[----:B------:R-:W-:Y:S01]  /*9cc0*/  FMUL.FTZ R9, R133, R141 ;  /* 0x0000008d85097220 */ /* 0x000fe20000410000 */
[----:B------:R-:W0:Y:S01]  /*9cd0*/  LDGDEPBAR ;  /* 0x00000000000079af */ /* 0x000e220000000000 */
[--C-:B------:R-:W-:Y:S01]  /*9ce0*/  FFMA.FTZ R6, R222, c[0x0][0x2d0], -R3.reuse ;  /* 0x0000b400de067a23 */ /* 0x100fe20000010803 */
[----:B------:R-:W-:Y:S01]  /*9cf0*/  MOV R222, R20 ;  /* 0x0000001400de7202 */ /* 0x000fe20000000f00 */
[--C-:B------:R-:W-:Y:S01]  /*9d00*/  FFMA.FTZ R4, R223, c[0x0][0x2d0], -R3.reuse ;  /* 0x0000b400df047a23 */ /* 0x100fe20000010803 */
[----:B------:R-:W-:Y:S01]  /*9d10*/  MOV R223, R25 ;  /* 0x0000001900df7202 */ /* 0x000fe20000000f00 */
[----:B------:R1:W-:Y:S01]  /*9d20*/  MUFU.EX2 R208, R6 ;  /* 0x0000000600d07308 */ /* 0x0003e20000000800 */
[----:B------:R-:W-:Y:S01]  /*9d30*/  FMUL.FTZ R5, R134, R145 ;  /* 0x0000009186057220 */ /* 0x000fe20000410000 */
[----:B------:R-:W-:Y:S01]  /*9d40*/  F2FP.PACK_AB R145, R233, R213 ;  /* 0x000000d5e991723e */ /* 0x000fe200000000ff */
[----:B------:R-:W2:Y:S01]  /*9d50*/  LDSM.16.MT88.4 R20, [R225+0x100] ;  /* 0x00010000e114783b */ /* 0x000ea20000004200 */
[C---:B------:R-:W-:Y:S01]  /*9d60*/  FMUL.FTZ R25, R133.reuse, R161 ;  /* 0x000000a185197220 */ /* 0x040fe20000410000 */
[----:B------:R-:W-:Y:S01]  /*9d70*/  MOV R165, R222 ;  /* 0x000000de00a57202 */ /* 0x000fe20000000f00 */
[----:B------:R-:W-:Y:S01]  /*9d80*/  FMUL.FTZ R75, R0, R75 ;  /* 0x0000004b004b7220 */ /* 0x000fe20000410000 */
[----:B------:R-:W-:Y:S01]  /*9d90*/  MOV R222, R44 ;  /* 0x0000002c00de7202 */ /* 0x000fe20000000f00 */
[C---:B------:R-:W-:Y:S01]  /*9da0*/  FMUL.FTZ R44, R133.reuse, R180 ;  /* 0x000000b4852c7220 */ /* 0x040fe20000410000 */
[----:B------:R-:W-:Y:S01]  /*9db0*/  MOV R180, R64 ;  /* 0x0000004000b47202 */ /* 0x000fe20000000f00 */
[----:B------:R3:W4:Y:S01]  /*9dc0*/  MUFU.EX2 R209, R4 ;  /* 0x0000000400d17308 */ /* 0x0007220000000800 */
[----:B------:R-:W-:Y:S01]  /*9dd0*/  MOV R170, R223 ;  /* 0x000000df00aa7202 */ /* 0x000fe20000000f00 */
[----:B------:R-:W-:Y:S01]  /*9de0*/  FMUL.FTZ R64, R134, R204 ;  /* 0x000000cc86407220 */ /* 0x000fe20000410000 */
[----:B------:R-:W-:Y:S01]  /*9df0*/  MOV R223, R47 ;  /* 0x0000002f00df7202 */ /* 0x000fe20000000f00 */
[C---:B------:R-:W-:Y:S01]  /*9e00*/  FMUL.FTZ R47, R0.reuse, R183 ;  /* 0x000000b7002f7220 */ /* 0x040fe20000410000 */
[----:B------:R-:W-:Y:S01]  /*9e10*/  MOV R161, R61 ;  /* 0x0000003d00a17202 */ /* 0x000fe20000000f00 */
[----:B------:R-:W-:Y:S02]  /*9e20*/  FMUL.FTZ R61, R133, R201 ;  /* 0x000000c9853d7220 */ /* 0x000fe40000410000 */
[C---:B------:R-:W-:Y:S02]  /*9e30*/  FMUL.FTZ R78, R0.reuse, R78 ;  /* 0x0000004e004e7220 */ /* 0x040fe40000410000 */
[C---:B------:R-:W-:Y:S02]  /*9e40*/  FMUL.FTZ R79, R0.reuse, R79 ;  /* 0x0000004f004f7220 */ /* 0x040fe40000410000 */
[----:B------:R-:W-:Y:S02]  /*9e50*/  FMUL.FTZ R90, R0, R90 ;  /* 0x0000005a005a7220 */ /* 0x000fe40000410000 */
[----:B-1----:R-:W-:Y:S01]  /*9e60*/  FMUL.FTZ R6, R132, R146 ;  /* 0x0000009284067220 */ /* 0x002fe20000410000 */
[----:B------:R-:W-:Y:S01]  /*9e70*/  F2FP.PACK_AB R146, R231, R240 ;  /* 0x000000f0e792723e */ /* 0x000fe200000000ff */
[C---:B------:R-:W-:Y:S02]  /*9e80*/  FMUL.FTZ R91, R0.reuse, R91 ;  /* 0x0000005b005b7220 */ /* 0x040fe40000410000 */
[C---:B------:R-:W-:Y:S02]  /*9e90*/  FMUL.FTZ R94, R0.reuse, R94 ;  /* 0x0000005e005e7220 */ /* 0x040fe40000410000 */
[C---:B------:R-:W-:Y:S02]  /*9ea0*/  FMUL.FTZ R95, R0.reuse, R95 ;  /* 0x0000005f005f7220 */ /* 0x040fe40000410000 */
[----:B------:R-:W-:Y:S02]  /*9eb0*/  FMUL.FTZ R106, R0, R106 ;  /* 0x0000006a006a7220 */ /* 0x000fe40000410000 */
[--C-:B---3--:R-:W-:Y:S01]  /*9ec0*/  FFMA.FTZ R4, R14, c[0x0][0x2d0], -R3.reuse ;  /* 0x0000b4000e047a23 */ /* 0x108fe20000010803 */
[----:B----4-:R-:W-:Y:S01]  /*9ed0*/  F2FP.PACK_AB R141, R209, R208 ;  /* 0x000000d0d18d723e */ /* 0x010fe200000000ff */
[C---:B------:R-:W-:Y:S02]  /*9ee0*/  FMUL.FTZ R14, R0.reuse, R150 ;  /* 0x00000096000e7220 */ /* 0x040fe40000410000 */
        /* <DEDUP_REMOVED lines=8> */
[--C-:B------:R-:W-:Y:S02]  /*9f70*/  FFMA.FTZ R188, R188, c[0x0][0x2d0], -R3.reuse ;  /* 0x0000b400bcbc7a23 */ /* 0x100fe40000010803 */
[----:B-1----:R-:W-:Y:S02]  /*9f80*/  FFMA.FTZ R4, R15, c[0x0][0x2d0], -R3 ;  /* 0x0000b4000f047a23 */ /* 0x002fe40000010803 */
[----:B------:R-:W-:Y:S02]  /*9f90*/  FMUL.FTZ R15, R0, R151 ;  /* 0x00000097000f7220 */ /* 0x000fe40000410000 */
[----:B------:R1:W3:Y:S01]  /*9fa0*/  MUFU.EX2 R211, R4 ;  /* 0x0000000400d37308 */ /* 0x0002e20000000800 */
[----:B------:R-:W4:Y:S01]  /*9fb0*/  LDSM.16.MT88.4 R148, [R227+0x100] ;  /* 0x00010000e394783b */ /* 0x000f220000004200 */
[C---:B-1----:R-:W-:Y:S01]  /*9fc0*/  FMUL.FTZ R4, R134.reuse, R144 ;  /* 0x0000009086047220 */ /* 0x042fe20000410000 */
[----:B------:R-:W-:Y:S02]  /*9fd0*/  F2FP.PACK_AB R144, R217, R216 ;  /* 0x000000d8d990723e */ /* 0x000fe400000000ff */
[----:B---3--:R-:W-:Y:S05]  /*9fe0*/  F2FP.PACK_AB R143, R211, R210 ;  /* 0x000000d2d38f723e */ /* 0x008fea00000000ff */
[-C--:B--2---:R-:W-:Y:S08]  /*9ff0*/  HMMA.16816.F32 R4, R144, R20.reuse, R4 ;  /* 0x000000149004723c */ /* 0x084ff00000001804 */
[C---:B------:R-:W-:Y:S07]  /*a000*/  HMMA.16816.F32 R8, R140.reuse, R20, R8 ;  /* 0x000000148c08723c */ /* 0x040fee0000001808 */
[C---:B------:R-:W-:Y:S01]  /*a010*/  FMUL.FTZ R20, R134.reuse, R156 ;  /* 0x0000009c86147220 */ /* 0x040fe20000410000 */
[-C--:B------:R-:W-:Y:S04]  /*a020*/  HMMA.16816.F32 R12, R140, R22.reuse, R12 ;  /* 0x000000168c0c723c */ /* 0x080fe8000000180c */
[----:B------:R-:W-:Y:S01]  /*a030*/  FMUL.FTZ R21, R134, R157 ;  /* 0x0000009d86157220 */ /* 0x000fe20000410000 */
[----:B------:R-:W-:Y:S01]  /*a040*/  MOV R157, R59 ;  /* 0x0000003b009d7202 */ /* 0x000fe20000000f00 */
[----:B------:R-:W-:Y:S01]  /*a050*/  FMUL.FTZ R59, R0, R199 ;  /* 0x000000c7003b7220 */ /* 0x000fe20000410000 */
[----:B------:R-:W-:Y:S01]  /*a060*/  MOV R156, R45 ;  /* 0x0000002d009c7202 */ /* 0x000fe20000000f00 */
[C---:B------:R-:W-:Y:S04]  /*a070*/  HMMA.16816.F32 R16, R144.reuse, R22, R16 ;  /* 0x000000169010723c */ /* 0x040fe80000001810 */
[C---:B------:R-:W-:Y:S01]  /*a080*/  FMUL.FTZ R45, R133.reuse, R181 ;  /* 0x000000b5852d7220 */ /* 0x040fe20000410000 */
[----:B------:R-:W-:Y:S01]  /*a090*/  MOV R181, R50 ;  /* 0x0000003200b57202 */ /* 0x000fe20000000f00 */
[C---:B------:R-:W-:Y:S02]  /*a0a0*/  FMUL.FTZ R50, R132.reuse, R186 ;  /* 0x000000ba84327220 */ /* 0x040fe40000410000 */
[C---:B------:R-:W-:Y:S01]  /*a0b0*/  FMUL.FTZ R22, R132.reuse, R158 ;  /* 0x0000009e84167220 */ /* 0x040fe20000410000 */
[----:B------:R-:W-:Y:S03]  /*a0c0*/  MOV R158, R58 ;  /* 0x0000003a009e7202 */ /* 0x000fe60000000f00 */
[----:B------:R-:W-:Y:S01]  /*a0d0*/  FMUL.FTZ R23, R132, R159 ;  /* 0x0000009f84177220 */ /* 0x000fe20000410000 */
[----:B------:R-:W-:Y:S01]  /*a0e0*/  MOV R159, R46 ;  /* 0x0000002e009f7202 */ /* 0x000fe20000000f00 */
[C---:B------:R-:W-:Y:S01]  /*a0f0*/  FMUL.FTZ R46, R0.reuse, R182 ;  /* 0x000000b6002e7220 */ /* 0x040fe20000410000 */
[----:B------:R-:W-:Y:S01]  /*a100*/  MOV R182, R181 ;  /* 0x000000b500b67202 */ /* 0x000fe20000000f00 */
[----:B------:R-:W-:Y:S01]  /*a110*/  FMUL.FTZ R58, R0, R198 ;  /* 0x000000c6003a7220 */ /* 0x000fe20000410000 */
[----:B------:R-:W-:Y:S02]  /*a120*/  MOV R181, R180 ;  /* 0x000000b400b57202 */ /* 0x000fe40000000f00 */
[-C--:B------:R-:W-:Y:S03]  /*a130*/  HMMA.16816.F32 R20, R144, R36.reuse, R20 ;  /* 0x000000249014723c */ /* 0x080fe60000001814 */
[----:B------:R-:W-:Y:S02]  /*a140*/  MOV R180, R179 ;  /* 0x000000b300b47202 */ /* 0x000fe40000000f00 */
[----:B------:R-:W-:Y:S02]  /*a150*/  MOV R179, R178 ;  /* 0x000000b200b37202 */ /* 0x000fe40000000f00 */
[----:B------:R-:W-:Y:S01]  /*a160*/  MOV R178, R176 ;  /* 0x000000b000b27202 */ /* 0x000fe20000000f00 */
[C---:B------:R-:W-:Y:S04]  /*a170*/  HMMA.16816.F32 R24, R140.reuse, R36, R24 ;  /* 0x000000248c18723c */ /* 0x040fe80000001818 */
[----:B------:R-:W-:Y:S02]  /*a180*/  MOV R176, R129 ;  /* 0x0000008100b07202 */ /* 0x000fe40000000f00 */
[----:B------:R-:W2:Y:S01]  /*a190*/  LDL.LU R129, [R1+0x70] ;  /* 0x0000700001817983 */ /* 0x000ea20000300800 */
[C---:B------:R-:W-:Y:S01]  /*a1a0*/  FMUL.FTZ R37, R134.reuse, R173 ;  /* 0x000000ad86257220 */ /* 0x040fe20000410000 */
[-C--:B------:R-:W-:Y:S01]  /*a1b0*/  HMMA.16816.F32 R28, R140, R38.reuse, R28 ;  /* 0x000000268c1c723c */ /* 0x080fe2000000181c */
[----:B------:R1:W-:Y:S03]  /*a1c0*/  MUFU.EX2 R173, R138 ;  /* 0x0000008a00ad7308 */ /* 0x0003e60000000800 */
[----:B------:R-:W-:Y:S01]  /*a1d0*/  FMUL.FTZ R36, R134, R172 ;  /* 0x000000ac86247220 */ /* 0x000fe20000410000 */
[----:B------:R-:W-:Y:S01]  /*a1e0*/  MOV R172, R60 ;  /* 0x0000003c00ac7202 */ /* 0x000fe20000000f00 */
[----:B------:R-:W-:Y:S02]  /*a1f0*/  FMUL.FTZ R60, R133, R200 ;  /* 0x000000c8853c7220 */ /* 0x000fe40000410000 */
[C---:B------:R-:W-:Y:S07]  /*a200*/  HMMA.16816.F32 R32, R144.reuse, R38, R32 ;  /* 0x000000269020723c */ /* 0x040fee0000001820 */
[C---:B------:R-:W-:Y:S02]  /*a210*/  FMUL.FTZ R39, R132.reuse, R175 ;  /* 0x000000af84277220 */ /* 0x040fe40000410000 */
[----:B------:R-:W-:Y:S03]  /*a220*/  FMUL.FTZ R38, R132, R174 ;  /* 0x000000ae84267220 */ /* 0x000fe60000410000 */
[----:B------:R-:W-:Y:S01]  /*a230*/  MOV R174, R49 ;  /* 0x0000003100ae7202 */ /* 0x000fe20000000f00 */
[C---:B------:R-:W-:Y:S02]  /*a240*/  FMUL.FTZ R49, R134.reuse, R185 ;  /* 0x000000b986317220 */ /* 0x040fe40000410000 */
[----:B------:R-:W-:Y:S01]  /*a250*/  MUFU.EX2 R185, R154 ;  /* 0x0000009a00b97308 */ /* 0x000fe20000000800 */
[-C--:B------:R-:W-:Y:S03]  /*a260*/  HMMA.16816.F32 R36, R144, R52.reuse, R36 ;  /* 0x000000349024723c */ /* 0x080fe60000001824 */
[--C-:B-1----:R-:W-:Y:S05]  /*a270*/  FFMA.FTZ R138, R251, c[0x0][0x2d0], -R189.reuse ;  /* 0x0000b400fb8a7a23 */ /* 0x102fea00000108bd */
[C---:B------:R-:W-:Y:S01]  /*a280*/  HMMA.16816.F32 R40, R140.reuse, R52, R40 ;  /* 0x000000348c28723c */ /* 0x040fe20000001828 */
[----:B------:R1:W-:Y:S06]  /*a290*/  MUFU.EX2 R175, R138 ;  /* 0x0000008a00af7308 */ /* 0x0003ec0000000800 */
[C---:B------:R-:W-:Y:S01]  /*a2a0*/  FMUL.FTZ R53, R134.reuse, R193 ;  /* 0x000000c186357220 */ /* 0x040fe20000410000 */
[-C--:B------:R-:W-:Y:S04]  /*a2b0*/  HMMA.16816.F32 R44, R140, R54.reuse, R44 ;  /* 0x000000368c2c723c */ /* 0x080fe8000000182c */
[----:B------:R-:W-:Y:S04]  /*a2c0*/  FMUL.FTZ R52, R134, R192 ;  /* 0x000000c086347220 */ /* 0x000fe80000410000 */
[C---:B------:R-:W-:Y:S07]  /*a2d0*/  HMMA.16816.F32 R48, R144.reuse, R54, R48 ;  /* 0x000000369030723c */ /* 0x040fee0000001830 */
[C---:B------:R-:W-:Y:S02]  /*a2e0*/  FMUL.FTZ R54, R132.reuse, R194 ;  /* 0x000000c284367220 */ /* 0x040fe40000410000 */
[----:B-1----:R-:W-:Y:S03]  /*a2f0*/  FFMA.FTZ R138, R245, c[0x0][0x2d0], -R189 ;  /* 0x0000b400f58a7a23 */ /* 0x002fe600000108bd */
[----:B------:R-:W-:Y:S01]  /*a300*/  FMUL.FTZ R55, R132, R195 ;  /* 0x000000c384377220 */ /* 0x000fe20000410000 */
[----:B------:R1:W-:Y:S01]  /*a310*/  MUFU.EX2 R193, R138 ;  /* 0x0000008a00c17308 */ /* 0x0003e20000000800 */
[----:B------:R-:W-:Y:S05]  /*a320*/  FFMA.FTZ R245, R235, c[0x0][0x2d0], -R3 ;  /* 0x0000b400ebf57a23 */ /* 0x000fea0000010803 */
[-C--:B----4-:R-:W-:Y:S04]  /*a330*/  HMMA.16816.F32 R52, R144, R148.reuse, R52 ;  /* 0x000000949034723c */ /* 0x090fe80000001834 */
[----:B------:R-:W-:Y:S04]  /*a340*/  MUFU.EX2 R245, R245 ;  /* 0x000000f500f57308 */ /* 0x000fe80000000800 */
[C---:B------:R-:W-:Y:S08]  /*a350*/  HMMA.16816.F32 R56, R140.reuse, R148, R56 ;  /* 0x000000948c38723c */ /* 0x040ff00000001838 */
[-C--:B------:R-:W-:Y:S04]  /*a360*/  HMMA.16816.F32 R60, R140, R150.reuse, R60 ;  /* 0x000000968c3c723c */ /* 0x080fe8000000183c */
[----:B-1----:R-:W-:Y:S02]  /*a370*/  FFMA.FTZ R138, R247, c[0x0][0x2d0], -R189 ;  /* 0x0000b400f78a7a23 */ /* 0x002fe400000108bd */
[----:B------:R-:W-:Y:S02]  /*a380*/  MUFU.EX2 R247, R152 ;  /* 0x0000009800f77308 */ /* 0x000fe40000000800 */
[C---:B------:R-:W-:Y:S01]  /*a390*/  HMMA.16816.F32 R64, R144.reuse, R150, R64 ;  /* 0x000000969040723c */ /* 0x040fe20000001840 */
[----:B------:R-:W1:Y:S07]  /*a3a0*/  LDSM.16.MT88.4 R148, [R225+0x2100] ;  /* 0x00210000e194783b */ /* 0x000e6e0000004200 */
[----:B------:R3:W-:Y:S04]  /*a3b0*/  MUFU.EX2 R221, R138 ;  /* 0x0000008a00dd7308 */ /* 0x0007e80000000800 */
[--C-:B---3--:R-:W-:Y:S01]  /*a3c0*/  FFMA.FTZ R138, R182, c[0x0][0x2d0], -R191.reuse ;  /* 0x0000b400b68a7a23 */ /* 0x108fe200000108bf */
[----:B------:R-:W-:Y:S02]  /*a3d0*/  MOV R182, R181 ;  /* 0x000000b500b67202 */ /* 0x000fe40000000f00 */
[----:B------:R-:W-:Y:S03]  /*a3e0*/  MOV R181, R180 ;  /* 0x000000b400b57202 */ /* 0x000fe60000000f00 */
[----:B------:R3:W-:Y:S01]  /*a3f0*/  MUFU.EX2 R195, R138 ;  /* 0x0000008a00c37308 */ /* 0x0007e20000000800 */
[----:B------:R-:W-:Y:S02]  /*a400*/  MOV R180, R179 ;  /* 0x000000b300b47202 */ /* 0x000fe40000000f00 */
[----:B------:R-:W-:Y:S01]  /*a410*/  MOV R179, R178 ;  /* 0x000000b200b37202 */ /* 0x000fe20000000f00 */
[-C--:B-1----:R-:W-:Y:S03]  /*a420*/  HMMA.16816.F32 R68, R144, R148.reuse, R68 ;  /* 0x000000949044723c */ /* 0x082fe60000001844 */
[----:B------:R-:W-:Y:S02]  /*a430*/  MOV R178, R174 ;  /* 0x000000ae00b27202 */ /* 0x000fe40000000f00 */
[----:B------:R-:W-:Y:S02]  /*a440*/  MOV R174, R130 ;  /* 0x0000008200ae7202 */ /* 0x000fe40000000f00 */
[----:B------:R-:W3:Y:S01]  /*a450*/  LDL.LU R130, [R1+0x6c] ;  /* 0x00006c0001827983 */ /* 0x000ee20000300800 */
[C---:B------:R-:W-:Y:S04]  /*a460*/  HMMA.16816.F32 R72, R140.reuse, R148, R72 ;  /* 0x000000948c48723c */ /* 0x040fe80000001848 */
[----:B------:R-:W-:Y:S02]  /*a470*/  MOV R183, R181 ;  /* 0x000000b500b77202 */ /* 0x000fe40000000f00 */
[----:B------:R-:W-:Y:S02]  /*a480*/  MOV R181, R179 ;  /* 0x000000b300b57202 */ /* 0x000fe40000000f00 */
[-C--:B------:R-:W-:Y:S04]  /*a490*/  HMMA.16816.F32 R76, R140, R150.reuse, R76 ;  /* 0x000000968c4c723c */ /* 0x080fe8000000184c */
[----:B------:R-:W-:Y:S01]  /*a4a0*/  MOV R179, R174 ;  /* 0x000000ae00b37202 */ /* 0x000fe20000000f00 */
[--C-:B---3--:R-:W-:Y:S01]  /*a4b0*/  FFMA.FTZ R138, R250, c[0x0][0x2d0], -R191.reuse ;  /* 0x0000b400fa8a7a23 */ /* 0x108fe200000108bf */
[----:B------:R-:W-:Y:S02]  /*a4c0*/  MOV R174, R168 ;  /* 0x000000a800ae7202 */ /* 0x000fe40000000f00 */
[C---:B------:R-:W-:Y:S01]  /*a4d0*/  HMMA.16816.F32 R80, R144.reuse, R150, R80 ;  /* 0x000000969050723c */ /* 0x040fe20000001850 */
[----:B------:R1:W-:Y:S01]  /*a4e0*/  MUFU.EX2 R199, R138 ;  /* 0x0000008a00c77308 */ /* 0x0003e20000000800 */
[----:B------:R-:W3:Y:S02]  /*a4f0*/  LDSM.16.MT88.4 R148, [R226+0x2100] ;  /* 0x00210000e294783b */ /* 0x000ee40000004200 */
[----:B------:R-:W-:Y:S02]  /*a500*/  MOV R168, R156 ;  /* 0x0000009c00a87202 */ /* 0x000fe40000000f00 */
[----:B------:R-:W-:Y:S04]  /*a510*/  MOV R156, R131 ;  /* 0x00000083009c7202 */ /* 0x000fe80000000f00 */
[----:B------:R-:W3:Y:S02]  /*a520*/  LDL.LU R131, [R1+0x68] ;  /* 0x0000680001837983 */ /* 0x000ee40000300800 */
[----:B-1----:R-:W-:Y:S04]  /*a530*/  FFMA.FTZ R138, R249, c[0x0][0x2d0], -R191 ;  /* 0x0000b400f98a7a23 */ /* 0x002fe800000108bf */
[----:B------:R1:W-:Y:S01]  /*a540*/  MUFU.EX2 R184, R138 ;  /* 0x0000008a00b87308 */ /* 0x0003e20000000800 */
[-C--:B---3--:R-:W-:Y:S08]  /*a550*/  HMMA.16816.F32 R84, R144, R148.reuse, R84 ;  /* 0x000000949054723c */ /* 0x088ff00000001854 */
[C---:B------:R-:W-:Y:S04]  /*a560*/  HMMA.16816.F32 R88, R140.reuse, R148, R88 ;  /* 0x000000948c58723c */ /* 0x040fe80000001858 */
[--C-:B-1----:R-:W-:Y:S01]  /*a570*/  FFMA.FTZ R138, R182, c[0x0][0x2d0], -R190.reuse ;  /* 0x0000b400b68a7a23 */ /* 0x102fe200000108be */
[----:B------:R-:W-:Y:S02]  /*a580*/  MOV R182, R180 ;  /* 0x000000b400b67202 */ /* 0x000fe40000000f00 */
[----:B------:R-:W-:Y:S01]  /*a590*/  MOV R180, R178 ;  /* 0x000000b200b47202 */ /* 0x000fe20000000f00 */
[-C--:B------:R-:W-:Y:S04]  /*a5a0*/  HMMA.16816.F32 R92, R140, R150.reuse, R92 ;  /* 0x000000968c5c723c */ /* 0x080fe8000000185c */
[----:B------:R-:W-:Y:S02]  /*a5b0*/  MOV R178, R172 ;  /* 0x000000ac00b27202 */ /* 0x000fe40000000f00 */
[----:B------:R1:W-:Y:S02]  /*a5c0*/  MUFU.EX2 R172, R138 ;  /* 0x0000008a00ac7308 */ /* 0x0003e40000000800 */
[C---:B------:R-:W-:Y:S01]  /*a5d0*/  HMMA.16816.F32 R96, R144.reuse, R150, R96 ;  /* 0x000000969060723c */ /* 0x040fe20000001860 */
[----:B------:R-:W3:Y:S03]  /*a5e0*/  LDSM.16.MT88.4 R148, [R228+0x2100] ;  /* 0x00210000e494783b */ /* 0x000ee60000004200 */
[--C-:B-1----:R-:W-:Y:S01]  /*a5f0*/  FFMA.FTZ R138, R183, c[0x0][0x2d0], -R190.reuse ;  /* 0x0000b400b78a7a23 */ /* 0x102fe200000108be */
[----:B------:R-:W-:Y:S02]  /*a600*/  MOV R183, R182 ;  /* 0x000000b600b77202 */ /* 0x000fe40000000f00 */
[----:B------:R-:W-:Y:S02]  /*a610*/  MOV R182, R181 ;  /* 0x000000b500b67202 */ /* 0x000fe40000000f00 */
[----:B------:R-:W-:Y:S03]  /*a620*/  MOV R181, R180 ;  /* 0x000000b400b57202 */ /* 0x000fe60000000f00 */
[----:B------:R-:W-:Y:S02]  /*a630*/  MOV R180, R179 ;  /* 0x000000b300b47202 */ /* 0x000fe40000000f00 */
[----:B------:R-:W-:Y:S02]  /*a640*/  MOV R179, R178 ;  /* 0x000000b200b37202 */ /* 0x000fe40000000f00 */
[----:B------:R-:W-:Y:S02]  /*a650*/  MOV R178, R174 ;  /* 0x000000ae00b27202 */ /* 0x000fe40000000f00 */
[----:B------:R-:W-:Y:S02]  /*a660*/  MOV R174, R168 ;  /* 0x000000a800ae7202 */ /* 0x000fe40000000f00 */
[----:B------:R-:W-:Y:S02]  /*a670*/  MOV R168, R156 ;  /* 0x0000009c00a87202 */ /* 0x000fe40000000f00 */
[----:B------:R-:W-:Y:S01]  /*a680*/  MOV R156, R222 ;  /* 0x000000de009c7202 */ /* 0x000fe20000000f00 */
[----:B------:R-:W-:Y:S01]  /*a690*/  FFMA.FTZ R174, R174, c[0x0][0x2d0], -R189 ;  /* 0x0000b400aeae7a23 */ /* 0x000fe200000108bd */
[-C--:B---3--:R-:W-:Y:S03]  /*a6a0*/  HMMA.16816.F32 R100, R144, R148.reuse, R100 ;  /* 0x000000949064723c */ /* 0x088fe60000001864 */
[----:B------:R-:W-:Y:S02]  /*a6b0*/  MOV R222, R242 ;  /* 0x000000f200de7202 */ /* 0x000fe40000000f00 */
[----:B------:R1:W3:Y:S03]  /*a6c0*/  MUFU.EX2 R242, R138 ;  /* 0x0000008a00f27308 */ /* 0x0002e60000000800 */
[C---:B------:R-:W-:Y:S08]  /*a6d0*/  HMMA.16816.F32 R104, R140.reuse, R148, R104 ;  /* 0x000000948c68723c */ /* 0x040ff00000001868 */
[-C--:B------:R-:W-:Y:S08]  /*a6e0*/  HMMA.16816.F32 R108, R140, R150.reuse, R108 ;  /* 0x000000968c6c723c */ /* 0x080ff0000000186c */
[C---:B------:R-:W-:Y:S01]  /*a6f0*/  HMMA.16816.F32 R112, R144.reuse, R150, R112 ;  /* 0x000000969070723c */ /* 0x040fe20000001870 */
[----:B------:R-:W3:Y:S03]  /*a700*/  LDSM.16.MT88.4 R148, [R227+0x2100] ;  /* 0x00210000e394783b */ /* 0x000ee60000004200 */
[--C-:B-1----:R-:W-:Y:S04]  /*a710*/  FFMA.FTZ R138, R183, c[0x0][0x2d0], -R190.reuse ;  /* 0x0000b400b78a7a23 */ /* 0x102fe800000108be */
[----:B------:R1:W-:Y:S01]  /*a720*/  MUFU.EX2 R202, R138 ;  /* 0x0000008a00ca7308 */ /* 0x0003e20000000800 */
[----:B--2---:R-:W-:Y:S03]  /*a730*/  FMUL.FTZ R129, R134, R129 ;  /* 0x0000008186817220 */ /* 0x004fe60000410000 */
[--C-:B-1----:R-:W-:Y:S06]  /*a740*/  FFMA.FTZ R138, R182, c[0x0][0x2d0], -R190.reuse ;  /* 0x0000b400b68a7a23 */ /* 0x102fec00000108be */
[----:B------:R1:W-:Y:S01]  /*a750*/  MUFU.EX2 R187, R138 ;  /* 0x0000008a00bb7308 */ /* 0x0003e20000000800 */
[-C--:B---3--:R-:W-:Y:S08]  /*a760*/  HMMA.16816.F32 R116, R144, R148.reuse, R116 ;  /* 0x000000949074723c */ /* 0x088ff00000001874 */
[C---:B------:R-:W-:Y:S07]  /*a770*/  HMMA.16816.F32 R120, R140.reuse, R148, R120 ;  /* 0x000000948c78723c */ /* 0x040fee0000001878 */
[----:B------:R-:W-:Y:S01]  /*a780*/  F2FP.PACK_AB R148, R242, R172 ;  /* 0x000000acf294723e */ /* 0x000fe200000000ff */
[-C--:B------:R-:W-:Y:S04]  /*a790*/  HMMA.16816.F32 R124, R140, R150.reuse, R124 ;  /* 0x000000968c7c723c */ /* 0x080fe8000000187c */
[--C-:B-1----:R-:W-:Y:S01]  /*a7a0*/  FFMA.FTZ R138, R181, c[0x0][0x2d0], -R3.reuse ;  /* 0x0000b400b58a7a23 */ /* 0x102fe20000010803 */
[----:B------:R-:W-:Y:S02]  /*a7b0*/  MOV R181, R180 ;  /* 0x000000b400b57202 */ /* 0x000fe40000000f00 */
[----:B------:R-:W-:Y:S02]  /*a7c0*/  MOV R180, R179 ;  /* 0x000000b300b47202 */ /* 0x000fe40000000f00 */
[----:B------:R-:W-:Y:S03]  /*a7d0*/  MOV R179, R178 ;  /* 0x000000b200b37202 */ /* 0x000fe60000000f00 */
[----:B------:R-:W-:Y:S02]  /*a7e0*/  MOV R178, R164 ;  /* 0x000000a400b27202 */ /* 0x000fe40000000f00 */
[----:B------:R1:W-:Y:S01]  /*a7f0*/  MUFU.EX2 R164, R138 ;  /* 0x0000008a00a47308 */ /* 0x0003e20000000800 */
[----:B------:R-:W-:Y:S02]  /*a800*/  F2FP.PACK_AB R142, R221, R193 ;  /* 0x000000c1dd8e723e */ /* 0x000fe400000000ff */
[----:B------:R-:W-:Y:S02]  /*a810*/  F2FP.PACK_AB R143, R184, R199 ;  /* 0x000000c7b88f723e */ /* 0x000fe400000000ff */
[----:B------:R-:W-:Y:S02]  /*a820*/  F2FP.PACK_AB R140, R175, R173 ;  /* 0x000000adaf8c723e */ /* 0x000fe400000000ff */
[----:B------:R-:W-:Y:S01]  /*a830*/  F2FP.PACK_AB R141, R195, R247 ;  /* 0x000000f7c38d723e */ /* 0x000fe200000000ff */
[----:B-1----:R-:W-:Y:S01]  /*a840*/  FFMA.FTZ R138, R181, c[0x0][0x2d0], -R3 ;  /* 0x0000b400b58a7a23 */ /* 0x002fe20000010803 */
[----:B------:R-:W-:Y:S02]  /*a850*/  MOV R181, R180 ;  /* 0x000000b400b57202 */ /* 0x000fe40000000f00 */
[----:B------:R-:W-:Y:S02]  /*a860*/  MOV R180, R179 ;  /* 0x000000b300b47202 */ /* 0x000fe40000000f00 */
[----:B------:R-:W-:Y:S01]  /*a870*/  MOV R179, R177 ;  /* 0x000000b100b37202 */ /* 0x000fe20000000f00 */
[--C-:B------:R-:W-:Y:S01]  /*a880*/  FFMA.FTZ R152, R181, c[0x0][0x2d0], -R189.reuse ;  /* 0x0000b400b5987a23 */ /* 0x100fe200000108bd */
[----:B------:R-:W-:Y:S02]  /*a890*/  MOV R177, R176 ;  /* 0x000000b000b17202 */ /* 0x000fe40000000f00 */
[----:B------:R-:W-:Y:S01]  /*a8a0*/  MOV R176, R243 ;  /* 0x000000f300b07202 */ /* 0x000fe20000000f00 */
[----:B------:R1:W-:Y:S03]  /*a8b0*/  MUFU.EX2 R192, R152 ;  /* 0x0000009800c07308 */ /* 0x0003e60000000800 */
[----:B------:R-:W-:Y:S01]  /*a8c0*/  MOV R181, R176 ;  /* 0x000000b000b57202 */ /* 0x000fe20000000f00 */
[----:B------:R-:W-:Y:S06]  /*a8d0*/  FFMA.FTZ R176, R252, c[0x0][0x2d0], -R189 ;  /* 0x0000b400fcb07a23 */ /* 0x000fec00000108bd */
[----:B------:R2:W3:Y:S10]  /*a8e0*/  MUFU.EX2 R243, R138 ;  /* 0x0000008a00f37308 */ /* 0x0004f40000000800 */
[----:B------:R-:W-:Y:S01]  /*a8f0*/  MUFU.EX2 R176, R176 ;  /* 0x000000b000b07308 */ /* 0x000fe20000000800 */
[----:B-1----:R-:W4:Y:S01]  /*a900*/  LDL.LU R152, [R1+0x8] ;  /* 0x0000080001987983 */ /* 0x002f220000300800 */
[--C-:B--2---:R-:W-:Y:S01]  /*a910*/  FFMA.FTZ R138, R220, c[0x0][0x2d0], -R3.reuse ;  /* 0x0000b400dc8a7a23 */ /* 0x104fe20000010803 */
[----:B---3--:R-:W-:Y:S07]  /*a920*/  F2FP.PACK_AB R149, R243, R164 ;  /* 0x000000a4f395723e */ /* 0x008fee00000000ff */
[----:B------:R1:W-:Y:S01]  /*a930*/  MUFU.EX2 R220, R138 ;  /* 0x0000008a00dc7308 */ /* 0x0003e20000000800 */
[----:B------:R-:W-:Y:S02]  /*a940*/  FMUL.FTZ R130, R132, R130 ;  /* 0x0000008284827220 */ /* 0x000fe40000410000 */
[----:B-1----:R-:W-:Y:S07]  /*a950*/  FFMA.FTZ R138, R178, c[0x0][0x2d0], -R3 ;  /* 0x0000b400b28a7a23 */ /* 0x002fee0000010803 */
[----:B------:R-:W1:Y:S01]  /*a960*/  MUFU.EX2 R178, R138 ;  /* 0x0000008a00b27308 */ /* 0x000e620000000800 */
[----:B------:R-:W-:Y:S07]  /*a970*/  FMUL.FTZ R131, R132, R131 ;  /* 0x0000008384837220 */ /* 0x000fee0000410000 */
[----:B------:R-:W-:Y:S01]  /*a980*/  HMMA.16816.F32 R128, R144, R150, R128 ;  /* 0x000000969080723c */ /* 0x000fe20000001880 */
[----:B------:R-:W2:Y:S06]  /*a990*/  LDSM.16.MT88.4 R144, [R225+0x900] ;  /* 0x00090000e190783b */ /* 0x000eac0000004200 */
[----:B------:R-:W-:Y:S02]  /*a9a0*/  F2FP.PACK_AB R150, R187, R202 ;  /* 0x000000cabb96723e */ /* 0x000fe400000000ff */
[----:B-1----:R-:W-:Y:S03]  /*a9b0*/  F2FP.PACK_AB R151, R178, R220 ;  /* 0x000000dcb297723e */ /* 0x002fe600000000ff */
[--C-:B------:R-:W-:Y:S01]  /*a9c0*/  FFMA.FTZ R138, R180, c[0x0][0x2d0], -R189.reuse ;  /* 0x0000b400b48a7a23 */ /* 0x100fe200000108bd */
[----:B------:R-:W-:Y:S01]  /*a9d0*/  MOV R180, R177 ;  /* 0x000000b100b47202 */ /* 0x000fe20000000f00 */
[----:B------:R-:W-:Y:S02]  /*a9e0*/  FFMA.FTZ R177, R246, c[0x0][0x2d0], -R189 ;  /* 0x0000b400f6b17a23 */ /* 0x000fe400000108bd */
[----:B------:R-:W-:Y:S01]  /*a9f0*/  FFMA.FTZ R246, R222, c[0x0][0x2d0], -R3 ;  /* 0x0000b400def67a23 */ /* 0x000fe20000010803 */
[----:B------:R1:W-:Y:S01]  /*aa00*/  MUFU.EX2 R200, R138 ;  /* 0x0000008a00c87308 */ /* 0x0003e20000000800 */
[----:B------:R-:W-:Y:S09]  /*aa10*/  FFMA.FTZ R189, R218, c[0x0][0x2d0], -R189 ;  /* 0x0000b400dabd7a23 */ /* 0x000ff200000108bd */
[----:B------:R-:W-:Y:S10]  /*aa20*/  MUFU.EX2 R197, R189 ;  /* 0x000000bd00c57308 */ /* 0x000ff40000000800 */
[----:B------:R-:W-:Y:S01]  /*aa30*/  MUFU.EX2 R177, R177 ;  /* 0x000000b100b17308 */ /* 0x000fe20000000800 */
[-C--:B--2---:R-:W-:Y:S05]  /*aa40*/  HMMA.16816.F32 R4, R140, R144.reuse, R4 ;  /* 0x000000908c04723c */ /* 0x084fea0000001804 */
[--C-:B-1----:R-:W-:Y:S04]  /*aa50*/  FFMA.FTZ R138, R181, c[0x0][0x2d0], -R191.reuse ;  /* 0x0000b400b58a7a23 */ /* 0x102fe800000108bf */
[----:B------:R-:W-:Y:S01]  /*aa60*/  MUFU.EX2 R246, R246 ;  /* 0x000000f600f67308 */ /* 0x000fe20000000800 */
[C---:B------:R-:W-:Y:S08]  /*aa70*/  HMMA.16816.F32 R8, R148.reuse, R144, R8 ;  /* 0x000000909408723c */ /* 0x040ff00000001808 */
[-C--:B------:R-:W-:Y:S01]  /*aa80*/  HMMA.16816.F32 R12, R148, R146.reuse, R12 ;  /* 0x00000092940c723c */ /* 0x080fe2000000180c */
[----:B------:R1:W-:Y:S07]  /*aa90*/  MUFU.EX2 R181, R138 ;  /* 0x0000008a00b57308 */ /* 0x0003ee0000000800 */
[C---:B------:R-:W-:Y:S01]  /*aaa0*/  HMMA.16816.F32 R16, R140.reuse, R146, R16 ;  /* 0x000000928c10723c */ /* 0x040fe20000001810 */
[----:B------:R-:W2:Y:S03]  /*aab0*/  LDSM.16.MT88.4 R144, [R226+0x900] ;  /* 0x00090000e290783b */ /* 0x000ea60000004200 */
[--C-:B-1----:R-:W-:Y:S04]  /*aac0*/  FFMA.FTZ R138, R180, c[0x0][0x2d0], -R191.reuse ;  /* 0x0000b400b48a7a23 */ /* 0x102fe800000108bf */
[----:B------:R1:W-:Y:S01]  /*aad0*/  MUFU.EX2 R201, R138 ;  /* 0x0000008a00c97308 */ /* 0x0003e20000000800 */
[-C--:B--2---:R-:W-:Y:S03]  /*aae0*/  HMMA.16816.F32 R20, R140, R144.reuse, R20 ;  /* 0x000000908c14723c */ /* 0x084fe60000001814 */
[--C-:B-1----:R-:W-:Y:S05]  /*aaf0*/  FFMA.FTZ R138, R179, c[0x0][0x2d0], -R191.reuse ;  /* 0x0000b400b38a7a23 */ /* 0x102fea00000108bf */
[C---:B------:R-:W-:Y:S01]  /*ab00*/  HMMA.16816.F32 R24, R148.reuse, R144, R24 ;  /* 0x000000909418723c */ /* 0x040fe20000001818 */
[----:B------:R1:W-:Y:S07]  /*ab10*/  MUFU.EX2 R206, R138 ;  /* 0x0000008a00ce7308 */ /* 0x0003ee0000000800 */
[-C--:B------:R-:W-:Y:S08]  /*ab20*/  HMMA.16816.F32 R28, R148, R146.reuse, R28 ;  /* 0x00000092941c723c */ /* 0x080ff0000000181c */
[C---:B------:R-:W-:Y:S01]  /*ab30*/  HMMA.16816.F32 R32, R140.reuse, R146, R32 ;  /* 0x000000928c20723c */ /* 0x040fe20000001820 */
[----:B------:R-:W2:Y:S03]  /*ab40*/  LDSM.16.MT88.4 R144, [R228+0x900] ;  /* 0x00090000e490783b */ /* 0x000ea60000004200 */
[--C-:B-1----:R-:W-:Y:S02]  /*ab50*/  FFMA.FTZ R138, R171, c[0x0][0x2d0], -R191.reuse ;  /* 0x0000b400ab8a7a23 */ /* 0x102fe400000108bf */
[--C-:B------:R-:W-:Y:S02]  /*ab60*/  FFMA.FTZ R171, R155, c[0x0][0x2d0], -R190.reuse ;  /* 0x0000b4009bab7a23 */ /* 0x100fe400000108be */
[----:B------:R1:W-:Y:S10]  /*ab70*/  MUFU.EX2 R204, R138 ;  /* 0x0000008a00cc7308 */ /* 0x0003f40000000800 */
[----:B------:R-:W-:Y:S01]  /*ab80*/  MUFU.EX2 R179, R171 ;  /* 0x000000ab00b37308 */ /* 0x000fe20000000800 */
[--C-:B-1----:R-:W-:Y:S02]  /*ab90*/  FFMA.FTZ R138, R170, c[0x0][0x2d0], -R190.reuse ;  /* 0x0000b400aa8a7a23 */ /* 0x102fe400000108be */
[--C-:B------:R-:W-:Y:S01]  /*aba0*/  FFMA.FTZ R170, R157, c[0x0][0x2d0], -R190.reuse ;  /* 0x0000b4009daa7a23 */ /* 0x100fe200000108be */
[-C--:B--2---:R-:W-:Y:S06]  /*abb0*/  HMMA.16816.F32 R36, R140, R144.reuse, R36 ;  /* 0x000000908c24723c */ /* 0x084fec0000001824 */
[----:B------:R1:W-:Y:S02]  /*abc0*/  MUFU.EX2 R196, R138 ;  /* 0x0000008a00c47308 */ /* 0x0003e40000000800 */
[C---:B------:R-:W-:Y:S08]  /*abd0*/  HMMA.16816.F32 R40, R148.reuse, R144, R40 ;  /* 0x000000909428723c */ /* 0x040ff00000001828 */
[----:B------:R-:W-:Y:S01]  /*abe0*/  MUFU.EX2 R182, R170 ;  /* 0x000000aa00b67308 */ /* 0x000fe20000000800 */
[-C--:B------:R-:W-:Y:S08]  /*abf0*/  HMMA.16816.F32 R44, R148, R146.reuse, R44 ;  /* 0x00000092942c723c */ /* 0x080ff0000000182c */
[C---:B------:R-:W-:Y:S01]  /*ac00*/  HMMA.16816.F32 R48, R140.reuse, R146, R48 ;  /* 0x000000928c30723c */ /* 0x040fe20000001830 */
[----:B------:R-:W2:Y:S03]  /*ac10*/  LDSM.16.MT88.4 R144, [R227+0x900] ;  /* 0x00090000e390783b */ /* 0x000ea60000004200 */
[--C-:B-1----:R-:W-:Y:S02]  /*ac20*/  FFMA.FTZ R138, R169, c[0x0][0x2d0], -R190.reuse ;  /* 0x0000b400a98a7a23 */ /* 0x102fe400000108be */
[--C-:B------:R-:W-:Y:S02]  /*ac30*/  FFMA.FTZ R169, R162, c[0x0][0x2d0], -R191.reuse ;  /* 0x0000b400a2a97a23 */ /* 0x100fe400000108bf */
[----:B------:R1:W-:Y:S10]  /*ac40*/  MUFU.EX2 R203, R138 ;  /* 0x0000008a00cb7308 */ /* 0x0003f40000000800 */
[----:B------:R-:W-:Y:S01]  /*ac50*/  MUFU.EX2 R235, R169 ;  /* 0x000000a900eb7308 */ /* 0x000fe20000000800 */
[----:B-1----:R-:W-:Y:S02]  /*ac60*/  FFMA.FTZ R138, R156, c[0x0][0x2d0], -R190 ;  /* 0x0000b4009c8a7a23 */ /* 0x002fe400000108be */
[----:B------:R-:W3:Y:S07]  /*ac70*/  LDL.LU R156, [R1+0xc] ;  /* 0x00000c00019c7983 */ /* 0x000eee0000300800 */
[----:B------:R1:W-:Y:S01]  /*ac80*/  MUFU.EX2 R205, R138 ;  /* 0x0000008a00cd7308 */ /* 0x0003e20000000800 */
[-C--:B--2---:R-:W-:Y:S03]  /*ac90*/  HMMA.16816.F32 R52, R140, R144.reuse, R52 ;  /* 0x000000908c34723c */ /* 0x084fe60000001834 */
[----:B----4-:R-:W-:Y:S05]  /*aca0*/  FFMA.FTZ R134, R134, R152, R216 ;  /* 0x0000009886867223 */ /* 0x010fea00000100d8 */
[C---:B------:R-:W-:Y:S01]  /*acb0*/  HMMA.16816.F32 R56, R148.reuse, R144, R56 ;  /* 0x000000909438723c */ /* 0x040fe20000001838 */
[----:B------:R-:W-:Y:S03]  /*acc0*/  LDSM.16.MT88.4 R152, [R226+0x1100] ;  /* 0x00110000e298783b */ /* 0x000fe60000004200 */
[----:B------:R-:W-:Y:S04]  /*acd0*/  FADD.FTZ R134, R217, R134 ;  /* 0x00000086d9867221 */ /* 0x000fe80000010000 */
[-C--:B------:R-:W-:Y:S04]  /*ace0*/  HMMA.16816.F32 R60, R148, R146.reuse, R60 ;  /* 0x00000092943c723c */ /* 0x080fe8000000183c */
[----:B------:R-:W-:Y:S02]  /*acf0*/  FADD.FTZ R134, R240, R134 ;  /* 0x00000086f0867221 */ /* 0x000fe40000010000 */
[----:B-1----:R-:W-:Y:S02]  /*ad00*/  FFMA.FTZ R138, R168, c[0x0][0x2d0], -R190 ;  /* 0x0000b400a88a7a23 */ /* 0x002fe400000108be */
[C---:B------:R-:W-:Y:S01]  /*ad10*/  HMMA.16816.F32 R64, R140.reuse, R146, R64 ;  /* 0x000000928c40723c */ /* 0x040fe20000001840 */
[----:B------:R-:W1:Y:S01]  /*ad20*/  LDSM.16.MT88.4 R144, [R225+0x2900] ;  /* 0x00290000e190783b */ /* 0x000e620000004200 */
[----:B------:R2:W-:Y:S02]  /*ad30*/  MUFU.EX2 R186, R138 ;  /* 0x0000008a00ba7308 */ /* 0x0005e40000000800 */
[----:B------:R-:W-:Y:S02]  /*ad40*/  FFMA.FTZ R168, R161, c[0x0][0x2d0], -R191 ;  /* 0x0000b400a1a87a23 */ /* 0x000fe400000108bf */
[----:B------:R-:W-:Y:S06]  /*ad50*/  FADD.FTZ R134, R231, R134 ;  /* 0x00000086e7867221 */ /* 0x000fec0000010000 */
[----:B------:R4:W4:Y:S01]  /*ad60*/  MUFU.EX2 R183, R168 ;  /* 0x000000a800b77308 */ /* 0x0009220000000800 */
[----:B------:R-:W-:Y:S01]  /*ad70*/  FADD.FTZ R134, R173, R134 ;  /* 0x00000086ad867221 */ /* 0x000fe20000010000 */
[----:B------:R-:W-:Y:S03]  /*ad80*/  MOV R173, R184 ;  /* 0x000000b800ad7202 */ /* 0x000fe60000000f00 */
[----:B------:R-:W-:Y:S02]  /*ad90*/  FADD.FTZ R134, R175, R134 ;  /* 0x00000086af867221 */ /* 0x000fe40000010000 */
[----:B--2---:R-:W-:Y:S02]  /*ada0*/  FFMA.FTZ R138, R167, c[0x0][0x2d0], -R3 ;  /* 0x0000b400a78a7a23 */ /* 0x004fe40000010803 */
[----:B------:R-:W-:Y:S02]  /*adb0*/  FFMA.FTZ R167, R160, c[0x0][0x2d0], -R191 ;  /* 0x0000b400a0a77a23 */ /* 0x000fe400000108bf */
[----:B------:R2:W-:Y:S01]  /*adc0*/  MUFU.EX2 R249, R138 ;  /* 0x0000008a00f97308 */ /* 0x0005e20000000800 */
[----:B----4-:R-:W-:Y:S01]  /*add0*/  LDSM.16.MT88.4 R168, [R226+0x1900] ;  /* 0x00190000e2a8783b */ /* 0x010fe20000004200 */
[----:B------:R-:W-:Y:S08]  /*ade0*/  F2FP.PACK_AB R189, R183, R235 ;  /* 0x000000ebb7bd723e */ /* 0x000ff000000000ff */
[----:B------:R4:W-:Y:S01]  /*adf0*/  MUFU.EX2 R180, R167 ;  /* 0x000000a700b47308 */ /* 0x0009e20000000800 */
[-C--:B-1----:R-:W-:Y:S08]  /*ae00*/  HMMA.16816.F32 R68, R140, R144.reuse, R68 ;  /* 0x000000908c44723c */ /* 0x082ff00000001844 */
[C---:B------:R-:W-:Y:S04]  /*ae10*/  HMMA.16816.F32 R72, R148.reuse, R144, R72 ;  /* 0x000000909448723c */ /* 0x040fe80000001848 */
[----:B--2---:R-:W-:Y:S02]  /*ae20*/  FFMA.FTZ R138, R166, c[0x0][0x2d0], -R3 ;  /* 0x0000b400a68a7a23 */ /* 0x004fe40000010803 */
[----:B------:R-:W-:Y:S02]  /*ae30*/  FFMA.FTZ R166, R159, c[0x0][0x2d0], -R191 ;  /* 0x0000b4009fa67a23 */ /* 0x000fe400000108bf */
[-C--:B------:R-:W-:Y:S01]  /*ae40*/  HMMA.16816.F32 R76, R148, R146.reuse, R76 ;  /* 0x00000092944c723c */ /* 0x080fe2000000184c */
[----:B------:R1:W-:Y:S03]  /*ae50*/  MUFU.EX2 R191, R174 ;  /* 0x000000ae00bf7308 */ /* 0x0003e60000000800 */
[----:B----4-:R-:W-:Y:S04]  /*ae60*/  MOV R167, R207 ;  /* 0x000000cf00a77202 */ /* 0x010fe80000000f00 */
[C---:B------:R-:W-:Y:S01]  /*ae70*/  HMMA.16816.F32 R80, R140.reuse, R146, R80 ;  /* 0x000000928c50723c */ /* 0x040fe20000001850 */
[----:B------:R-:W2:Y:S02]  /*ae80*/  LDSM.16.MT88.4 R144, [R226+0x2900] ;  /* 0x00290000e290783b */ /* 0x000ea40000004200 */
[----:B------:R4:W-:Y:S10]  /*ae90*/  MUFU.EX2 R198, R166 ;  /* 0x000000a600c67308 */ /* 0x0009f40000000800 */
[----:B------:R2:W-:Y:S01]  /*aea0*/  MUFU.EX2 R248, R138 ;  /* 0x0000008a00f87308 */ /* 0x0005e20000000800 */
[----:B-1----:R-:W-:Y:S02]  /*aeb0*/  MOV R174, R220 ;  /* 0x000000dc00ae7202 */ /* 0x002fe40000000f00 */
[-C--:B----4-:R-:W-:Y:S01]  /*aec0*/  MOV R166, R206.reuse ;  /* 0x000000ce00a67202 */ /* 0x090fe20000000f00 */
[--C-:B--2---:R-:W-:Y:S02]  /*aed0*/  FFMA.FTZ R138, R165, c[0x0][0x2d0], -R3.reuse ;  /* 0x0000b400a58a7a23 */ /* 0x104fe40000010803 */
[--C-:B------:R-:W-:Y:S01]  /*aee0*/  FFMA.FTZ R165, R158, c[0x0][0x2d0], -R190.reuse ;  /* 0x0000b4009ea57a23 */ /* 0x100fe200000108be */
[-C--:B------:R-:W-:Y:S03]  /*aef0*/  HMMA.16816.F32 R84, R140, R144.reuse, R84 ;  /* 0x000000908c54723c */ /* 0x080fe60000001854 */
[----:B------:R1:W-:Y:S01]  /*af00*/  MUFU.EX2 R250, R138 ;  /* 0x0000008a00fa7308 */ /* 0x0003e20000000800 */
[----:B------:R-:W-:Y:S04]  /*af10*/  FFMA.FTZ R190, R223, c[0x0][0x2d0], -R190 ;  /* 0x0000b400dfbe7a23 */ /* 0x000fe800000108be */
[C---:B------:R-:W-:Y:S05]  /*af20*/  HMMA.16816.F32 R88, R148.reuse, R144, R88 ;  /* 0x000000909458723c */ /* 0x040fea0000001858 */
[----:B------:R2:W-:Y:S03]  /*af30*/  MUFU.EX2 R252, R190 ;  /* 0x000000be00fc7308 */ /* 0x0005e60000000800 */
[-C--:B------:R-:W-:Y:S07]  /*af40*/  HMMA.16816.F32 R92, R148, R146.reuse, R92 ;  /* 0x00000092945c723c */ /* 0x080fee000000185c */
[----:B------:R4:W-:Y:S01]  /*af50*/  MUFU.EX2 R194, R165 ;  /* 0x000000a500c27308 */ /* 0x0009e20000000800 */
[C---:B------:R-:W-:Y:S01]  /*af60*/  HMMA.16816.F32 R96, R140.reuse, R146, R96 ;  /* 0x000000928c60723c */ /* 0x040fe20000001860 */
[----:B------:R-:W4:Y:S03]  /*af70*/  LDSM.16.MT88.4 R144, [R228+0x2900] ;  /* 0x00290000e490783b */ /* 0x000f260000004200 */
[--C-:B-1----:R-:W-:Y:S02]  /*af80*/  FFMA.FTZ R138, R163, c[0x0][0x2d0], -R3.reuse ;  /* 0x0000b400a38a7a23 */ /* 0x102fe40000010803 */
[----:B------:R-:W-:Y:S03]  /*af90*/  FFMA.FTZ R3, R139, c[0x0][0x2d0], -R3 ;  /* 0x0000b4008b037a23 */ /* 0x000fe60000010803 */
[----:B------:R-:W1:Y:S01]  /*afa0*/  MUFU.EX2 R251, R138 ;  /* 0x0000008a00fb7308 */ /* 0x000e620000000800 */
[----:B------:R-:W-:Y:S02]  /*afb0*/  LDSM.16.MT88.4 R160, [R227+0x1100] ;  /* 0x00110000e3a0783b */ /* 0x000fe40000004200 */
[----:B--2---:R-:W-:Y:S07]  /*afc0*/  F2FP.PACK_AB R190, R197, R177 ;  /* 0x000000b1c5be723e */ /* 0x004fee00000000ff */
[----:B------:R-:W-:Y:S01]  /*afd0*/  MUFU.EX2 R139, R188 ;  /* 0x000000bc008b7308 */ /* 0x000fe20000000800 */
[----:B----4-:R-:W-:Y:S01]  /*afe0*/  MOV R165, R205 ;  /* 0x000000cd00a57202 */ /* 0x010fe20000000f00 */
[-C--:B------:R-:W-:Y:S08]  /*aff0*/  HMMA.16816.F32 R100, R140, R144.reuse, R100 ;  /* 0x000000908c64723c */ /* 0x080ff00000001864 */
[C---:B------:R-:W-:Y:S08]  /*b000*/  HMMA.16816.F32 R104, R148.reuse, R144, R104 ;  /* 0x000000909468723c */ /* 0x040ff00000001868 */
[-C--:B------:R-:W-:Y:S08]  /*b010*/  HMMA.16816.F32 R108, R148, R146.reuse, R108 ;  /* 0x00000092946c723c */ /* 0x080ff0000000186c */
[C---:B------:R-:W-:Y:S01]  /*b020*/  HMMA.16816.F32 R112, R140.reuse, R146, R112 ;  /* 0x000000928c70723c */ /* 0x040fe20000001870 */
[----:B------:R-:W2:Y:S07]  /*b030*/  LDSM.16.MT88.4 R144, [R227+0x2900] ;  /* 0x00290000e390783b */ /* 0x000eae0000004200 */
[-C--:B--2---:R-:W-:Y:S08]  /*b040*/  HMMA.16816.F32 R116, R140, R144.reuse, R116 ;  /* 0x000000908c74723c */ /* 0x084ff00000001874 */
[C---:B------:R-:W-:Y:S01]  /*b050*/  HMMA.16816.F32 R120, R148.reuse, R144, R120 ;  /* 0x000000909478723c */ /* 0x040fe20000001878 */
[----:B------:R-:W2:Y:S04]  /*b060*/  LDL.LU R145, [R1+0x14] ;  /* 0x0000140001917983 */ /* 0x000ea80000300800 */
[----:B------:R-:W4:Y:S03]  /*b070*/  LDL.LU R144, [R1+0x10] ;  /* 0x0000100001907983 */ /* 0x000f260000300800 */
[-C--:B------:R-:W-:Y:S01]  /*b080*/  HMMA.16816.F32 R124, R148, R146.reuse, R124 ;  /* 0x00000092947c723c */ /* 0x080fe2000000187c */
[----:B------:R-:W1:Y:S07]  /*b090*/  LDSM.16.MT88.4 R148, [R225+0x1100] ;  /* 0x00110000e194783b */ /* 0x000e6e0000004200 */
[----:B------:R-:W-:Y:S07]  /*b0a0*/  HMMA.16816.F32 R128, R140, R146, R128 ;  /* 0x000000928c80723c */ /* 0x000fee0000001880 */
[----:B------:R-:W-:Y:S02]  /*b0b0*/  F2FP.PACK_AB R142, R185, R207 ;  /* 0x000000cfb98e723e */ /* 0x000fe400000000ff */
[----:B------:R-:W-:Y:S03]  /*b0c0*/  F2FP.PACK_AB R143, R204, R206 ;  /* 0x000000cecc8f723e */ /* 0x000fe600000000ff */
[----:B------:R-:W-:Y:S01]  /*b0d0*/  F2FP.PACK_AB R140, R200, R192 ;  /* 0x000000c0c88c723e */ /* 0x000fe200000000ff */
[----:B---3--:R-:W-:Y:S01]  /*b0e0*/  FFMA.FTZ R132, R132, R156, R213 ;  /* 0x0000009c84847223 */ /* 0x008fe200000100d5 */
[----:B------:R-:W-:Y:S01]  /*b0f0*/  F2FP.PACK_AB R141, R201, R181 ;  /* 0x000000b5c98d723e */ /* 0x000fe200000000ff */
[----:B------:R-:W3:Y:S01]  /*b100*/  LDSM.16.MT88.4 R156, [R228+0x1100] ;  /* 0x00110000e49c783b */ /* 0x000ee20000004200 */
[----:B------:R-:W-:Y:S01]  /*b110*/  F2FP.PACK_AB R146, R186, R205 ;  /* 0x000000cdba92723e */ /* 0x000fe200000000ff */
[----:B------:R-:W-:Y:S01]  /*b120*/  FADD.FTZ R132, R233, R132 ;  /* 0x00000084e9847221 */ /* 0x000fe20000010000 */
[----:B-1----:R-:W-:Y:S03]  /*b130*/  F2FP.PACK_AB R147, R251, R250 ;  /* 0x000000fafb93723e */ /* 0x002fe600000000ff */
[----:B------:R-:W-:Y:S02]  /*b140*/  FADD.FTZ R132, R224, R132 ;  /* 0x00000084e0847221 */ /* 0x000fe40000010000 */
[----:B------:R1:W5:Y:S02]  /*b150*/  LDL.LU R233, [R1+0x64] ;  /* 0x0000640001e97983 */ /* 0x0003640000300800 */
[----:B------:R-:W-:Y:S02]  /*b160*/  FADD.FTZ R132, R241, R132 ;  /* 0x00000084f1847221 */ /* 0x000fe40000010000 */
[----:B------:R1:W5:Y:S02]  /*b170*/  LDL.LU R240, [R1+0x60] ;  /* 0x0000600001f07983 */ /* 0x0003640000300800 */
[----:B------:R-:W-:Y:S02]  /*b180*/  FADD.FTZ R247, R247, R132 ;  /* 0x00000084f7f77221 */ /* 0x000fe40000010000 */
[----:B------:R1:W5:Y:S01]  /*b190*/  LDL.LU R224, [R1+0x5c] ;  /* 0x00005c0001e07983 */ /* 0x0003620000300800 */
[-C--:B------:R-:W-:Y:S03]  /*b1a0*/  HMMA.16816.F32 R4, R140, R148.reuse, R4 ;  /* 0x000000948c04723c */ /* 0x080fe60000001804 */
[----:B------:R1:W5:Y:S04]  /*b1b0*/  LDL.LU R231, [R1+0x58] ;  /* 0x0000580001e77983 */ /* 0x0003680000300800 */
[----:B------:R1:W5:Y:S01]  /*b1c0*/  LDL.LU R241, [R1+0x54] ;  /* 0x0000540001f17983 */ /* 0x0003620000300800 */
[----:B--2---:R-:W-:Y:S01]  /*b1d0*/  FFMA.FTZ R138, R133, R145, R212 ;  /* 0x00000091858a7223 */ /* 0x004fe200000100d4 */
[----:B------:R-:W-:Y:S03]  /*b1e0*/  F2FP.PACK_AB R145, R248, R249 ;  /* 0x000000f9f891723e */ /* 0x000fe600000000ff */
[----:B----4-:R-:W-:Y:S01]  /*b1f0*/  FFMA.FTZ R133, R0, R144, R208 ;  /* 0x0000009000857223 */ /* 0x010fe200000100d0 */
[----:B------:R-:W-:Y:S01]  /*b200*/  F2FP.PACK_AB R144, R203, R196 ;  /* 0x000000c4cb90723e */ /* 0x000fe200000000ff */
[----:B------:R-:W-:Y:S01]  /*b210*/  FADD.FTZ R0, R214, R138 ;  /* 0x0000008ad6007221 */ /* 0x000fe20000010000 */
[----:B------:R-:W-:Y:S01]  /*b220*/  F2FP.PACK_AB R208, R182, R194 ;  /* 0x000000c2b6d0723e */ /* 0x000fe200000000ff */
[----:B------:R2:W4:Y:S01]  /*b230*/  MUFU.EX2 R138, R3 ;  /* 0x00000003008a7308 */ /* 0x0005220000000800 */
[----:B------:R-:W-:Y:S01]  /*b240*/  FADD.FTZ R133, R209, R133 ;  /* 0x00000085d1857221 */ /* 0x000fe20000010000 */
[----:B------:R-:W-:Y:S01]  /*b250*/  F2FP.PACK_AB R209, R245, R246 ;  /* 0x000000f6f5d1723e */ /* 0x000fe200000000ff */
[----:B------:R-:W-:Y:S01]  /*b260*/  FADD.FTZ R0, R215, R0 ;  /* 0x00000000d7007221 */ /* 0x000fe20000010000 */
[C---:B------:R-:W-:Y:S01]  /*b270*/  HMMA.16816.F32 R8, R144.reuse, R148, R8 ;  /* 0x000000949008723c */ /* 0x040fe20000001808 */
[----:B------:R-:W-:Y:S03]  /*b280*/  LDSM.16.MT88.4 R212, [R225+0x3900] ;  /* 0x00390000e1d4783b */ /* 0x000fe60000004200 */
[----:B------:R-:W-:Y:S01]  /*b290*/  FADD.FTZ R133, R210, R133 ;  /* 0x00000085d2857221 */ /* 0x000fe20000010000 */
[----:B------:R-:W-:Y:S03]  /*b2a0*/  F2FP.PACK_AB R210, R252, R179 ;  /* 0x000000b3fcd2723e */ /* 0x000fe600000000ff */
[-C--:B------:R-:W-:Y:S08]  /*b2b0*/  HMMA.16816.F32 R12, R144, R150.reuse, R12 ;  /* 0x00000096900c723c */ /* 0x080ff0000000180c */
[C---:B------:R-:W-:Y:S01]  /*b2c0*/  HMMA.16816.F32 R16, R140.reuse, R150, R16 ;  /* 0x000000968c10723c */ /* 0x040fe20000001810 */
[----:B------:R-:W1:Y:S03]  /*b2d0*/  LDSM.16.MT88.4 R148, [R225+0x3100] ;  /* 0x00310000e194783b */ /* 0x000e660000004200 */
[----:B--2---:R-:W-:Y:S02]  /*b2e0*/  FADD.FTZ R3, R219, R0 ;  /* 0x00000000db037221 */ /* 0x004fe40000010000 */
[----:B------:R-:W-:Y:S01]  /*b2f0*/  FADD.FTZ R0, R211, R133 ;  /* 0x00000085d3007221 */ /* 0x000fe20000010000 */
[----:B----4-:R-:W-:Y:S01]  /*b300*/  F2FP.PACK_AB R211, R138, R139 ;  /* 0x0000008b8ad3723e */ /* 0x010fe200000000ff */
[-C--:B------:R-:W-:Y:S01]  /*b310*/  HMMA.16816.F32 R20, R140, R152.reuse, R20 ;  /* 0x000000988c14723c */ /* 0x080fe20000001814 */
[----:B------:R-:W-:Y:S03]  /*b320*/  LDSM.16.MT88.4 R216, [R226+0x3900] ;  /* 0x00390000e2d8783b */ /* 0x000fe60000004200 */
[----:B------:R-:W-:Y:S01]  /*b330*/  FADD.FTZ R132, R164, R0 ;  /* 0x00000000a4847221 */ /* 0x000fe20000010000 */
[----:B------:R-:W-:Y:S01]  /*b340*/  MOV R0, R191 ;  /* 0x000000bf00007202 */ /* 0x000fe20000000f00 */
[----:B------:R-:W-:Y:S01]  /*b350*/  FADD.FTZ R133, R172, R3 ;  /* 0x00000003ac857221 */ /* 0x000fe20000010000 */
[----:B------:R-:W-:Y:S01]  /*b360*/  MOV R3, R204 ;  /* 0x000000cc00037202 */ /* 0x000fe20000000f00 */
[C---:B------:R-:W-:Y:S01]  /*b370*/  HMMA.16816.F32 R24, R144.reuse, R152, R24 ;  /* 0x000000989018723c */ /* 0x040fe20000001818 */
[----:B------:R-:W-:Y:S03]  /*b380*/  LDSM.16.MT88.4 R204, [R227+0x1900] ;  /* 0x00190000e3cc783b */ /* 0x000fe60000004200 */
[----:B------:R-:W-:Y:S02]  /*b390*/  F2FP.PACK_AB R188, R176, R0 ;  /* 0x00000000b0bc723e */ /* 0x000fe400000000ff */
[----:B------:R-:W-:Y:S02]  /*b3a0*/  F2FP.PACK_AB R191, R198, R180 ;  /* 0x000000b4c6bf723e */ /* 0x000fe400000000ff */
[-C--:B------:R-:W-:Y:S08]  /*b3b0*/  HMMA.16816.F32 R28, R144, R154.reuse, R28 ;  /* 0x0000009a901c723c */ /* 0x080ff0000000181c */
[C---:B------:R-:W-:Y:S01]  /*b3c0*/  HMMA.16816.F32 R32, R140.reuse, R154, R32 ;  /* 0x0000009a8c20723c */ /* 0x040fe20000001820 */
[----:B------:R-:W2:Y:S07]  /*b3d0*/  LDSM.16.MT88.4 R152, [R226+0x3100] ;  /* 0x00310000e298783b */ /* 0x000eae0000004200 */
[-C--:B---3--:R-:W-:Y:S08]  /*b3e0*/  HMMA.16816.F32 R36, R140, R156.reuse, R36 ;  /* 0x0000009c8c24723c */ /* 0x088ff00000001824 */
        /* <DEDUP_REMOVED lines=10> */
[C---:B------:R-:W-:Y:S07]  /*b490*/  HMMA.16816.F32 R72, R144.reuse, R148, R72 ;  /* 0x000000949048723c */ /* 0x040fee0000001848 */
[----:B------:R-:W-:Y:S01]  /*b4a0*/  MOV R149, R187 ;  /* 0x000000bb00957202 */ /* 0x000fe20000000f00 */
        /* <DEDUP_REMOVED lines=10> */
[-C--:B------:R-:W-:Y:S08]  /*b550*/  HMMA.16816.F32 R108, R144, R158.reuse, R108 ;  /* 0x0000009e906c723c */ /* 0x080ff0000000186c */
[C---:B------:R-:W-:Y:S08]  /*b560*/  HMMA.16816.F32 R112, R140.reuse, R158, R112 ;  /* 0x0000009e8c70723c */ /* 0x040ff00000001870 */
[-C--:B----4-:R-:W-:Y:S08]  /*b570*/  HMMA.16816.F32 R116, R140, R160.reuse, R116 ;  /* 0x000000a08c74723c */ /* 0x090ff00000001874 */
[C---:B------:R-:W-:Y:S07]  /*b580*/  HMMA.16816.F32 R120, R144.reuse, R160, R120 ;  /* 0x000000a09078723c */ /* 0x040fee0000001878 */
[----:B------:R-:W-:Y:S01]  /*b590*/  MOV R160, R185 ;  /* 0x000000b900a07202 */ /* 0x000fe20000000f00 */
[-C--:B------:R-:W-:Y:S01]  /*b5a0*/  HMMA.16816.F32 R124, R144, R162.reuse, R124 ;  /* 0x000000a2907c723c */ /* 0x080fe2000000187c */
[----:B------:R-:W2:Y:S03]  /*b5b0*/  LDSM.16.MT88.4 R184, [R228+0x1900] ;  /* 0x00190000e4b8783b */ /* 0x000ea60000004200 */
[----:B------:R-:W-:Y:S04]  /*b5c0*/  MOV R161, R221 ;  /* 0x000000dd00a17202 */ /* 0x000fe80000000f00 */
[----:B------:R-:W-:Y:S01]  /*b5d0*/  HMMA.16816.F32 R128, R140, R162, R128 ;  /* 0x000000a28c80723c */ /* 0x000fe20000001880 */
[----:B------:R-:W3:Y:S07]  /*b5e0*/  LDSM.16.MT88.4 R220, [R228+0x3900] ;  /* 0x00390000e4dc783b */ /* 0x000eee0000004200 */
        /* <DEDUP_REMOVED lines=9> */
[----:B------:R-:W-:Y:S02]  /*b680*/  MOV R12, R157 ;  /* 0x0000009d000c7202 */ /* 0x000fe40000000f00 */
[----:B------:R-:W-:Y:S02]  /*b690*/  MOV R14, R197 ;  /* 0x000000c5000e7202 */ /* 0x000fe40000000f00 */
[-C--:B------:R-:W-:Y:S04]  /*b6a0*/  HMMA.16816.F32 R156, R188, R168.reuse, R20 ;  /* 0x000000a8bc9c723c */ /* 0x080fe80000001814 */
[----:B------:R-:W-:Y:S02]  /*b6b0*/  MOV R18, R177 ;  /* 0x000000b100127202 */ /* 0x000fe40000000f00 */
[----:B------:R-:W-:Y:S02]  /*b6c0*/  MOV R13, R179 ;  /* 0x000000b3000d7202 */ /* 0x000fe40000000f00 */
[----:B------:R-:W-:Y:S02]  /*b6d0*/  MOV R20, R160 ;  /* 0x000000a000147202 */ /* 0x000fe40000000f00 */
[C---:B------:R-:W-:Y:S04]  /*b6e0*/  HMMA.16816.F32 R160, R208.reuse, R168, R24 ;  /* 0x000000a8d0a0723c */ /* 0x040fe80000001818 */
[----:B------:R-:W-:Y:S02]  /*b6f0*/  MOV R21, R3 ;  /* 0x0000000300157202 */ /* 0x000fe40000000f00 */
[----:B------:R-:W-:Y:S02]  /*b700*/  MOV R23, R176 ;  /* 0x000000b000177202 */ /* 0x000fe40000000f00 */
[----:B------:R-:W-:Y:S04]  /*b710*/  MOV R27, R165 ;  /* 0x000000a5001b7202 */ /* 0x000fe80000000f00 */
        /* <DEDUP_REMOVED lines=9> */
[-C--:B--2---:R-:W-:Y:S04]  /*b7b0*/  HMMA.16816.F32 R172, R188, R184.reuse, R36 ;  /* 0x000000b8bcac723c */ /* 0x084fe80000001824 */
[----:B------:R-:W-:Y:S02]  /*b7c0*/  MOV R31, R203 ;  /* 0x000000cb001f7202 */ /* 0x000fe40000000f00 */
[----:B------:R-:W-:Y:S02]  /*b7d0*/  MOV R30, R202 ;  /* 0x000000ca001e7202 */ /* 0x000fe40000000f00 */
[----:B------:R-:W-:Y:S04]  /*b7e0*/  MOV R29, R201 ;  /* 0x000000c9001d7202 */ /* 0x000fe80000000f00 */
        /* <DEDUP_REMOVED lines=17> */
[----:B------:R-:W-:Y:S01]  /*b900*/  FADD.FTZ R0, R242, R133 ;  /* 0x00000085f2007221 */ /* 0x000fe20000010000 */
[----:B------:R-:W-:Y:S01]  /*b910*/  MOV R37, R38 ;  /* 0x0000002600257202 */ /* 0x000fe20000000f00 */
[----:B------:R2:W5:Y:S01]  /*b920*/  LDL.LU R242, [R1+0x50] ;  /* 0x0000500001f27983 */ /* 0x0005620000300800 */
        /* <DEDUP_REMOVED lines=15> */
[----:B------:R-:W-:Y:S01]  /*ba20*/  MOV R30, R31 ;  /* 0x0000001f001e7202 */ /* 0x000fe20000000f00 */
[----:B------:R-:W-:Y:S01]  /*ba30*/  FADD.FTZ R0, R37, R0 ;  /* 0x0000000025007221 */ /* 0x000fe20000010000 */
[----:B------:R-:W-:Y:S01]  /*ba40*/  MOV R31, R24 ;  /* 0x00000018001f7202 */ /* 0x000fe20000000f00 */
[----:B------:R-:W-:Y:S01]  /*ba50*/  FADD.FTZ R12, R38, R12 ;  /* 0x0000000c260c7221 */ /* 0x000fe20000010000 */
[----:B------:R-:W-:Y:S01]  /*ba60*/  MOV R24, R25 ;  /* 0x0000001900187202 */ /* 0x000fe20000000f00 */
[----:B------:R-:W-:Y:S01]  /*ba70*/  FADD.FTZ R9, R9, R0 ;  /* 0x0000000009097221 */ /* 0x000fe20000010000 */
[----:B------:R-:W-:Y:S02]  /*ba80*/  MOV R25, R26 ;  /* 0x0000001a00197202 */ /* 0x000fe40000000f00 */
[----:B------:R-:W-:Y:S02]  /*ba90*/  MOV R26, R27 ;  /* 0x0000001b001a7202 */ /* 0x000fe40000000f00 */
[----:B------:R-:W-:Y:S02]  /*baa0*/  MOV R27, R20 ;  /* 0x00000014001b7202 */ /* 0x000fe40000000f00 */
[----:B------:R-:W-:Y:S02]  /*bab0*/  MOV R20, R21 ;  /* 0x0000001500147202 */ /* 0x000fe40000000f00 */
[----:B------:R-:W-:Y:S02]  /*bac0*/  MOV R21, R235 ;  /* 0x000000eb00157202 */ /* 0x000fe40000000f00 */
[----:B------:R2:W5:Y:S01]  /*bad0*/  LDL.LU R235, [R1+0x48] ;  /* 0x0000480001eb7983 */ /* 0x0005620000300800 */
[----:B------:R-:W-:Y:S02]  /*bae0*/  MOV R33, R181 ;  /* 0x000000b500217202 */ /* 0x000fe40000000f00 */
[-C--:B------:R-:W-:Y:S03]  /*baf0*/  HMMA.16816.F32 R180, R208, R186.reuse, R44 ;  /* 0x000000bad0b4723c */ /* 0x080fe6000000182c */
[----:B------:R-:W-:Y:S02]  /*bb00*/  MOV R32, R192 ;  /* 0x000000c000207202 */ /* 0x000fe40000000f00 */
[----:B------:R-:W-:Y:S02]  /*bb10*/  MOV R34, R196 ;  /* 0x000000c400227202 */ /* 0x000fe40000000f00 */
[----:B------:R-:W-:Y:S01]  /*bb20*/  MOV R3, R195 ;  /* 0x000000c300037202 */ /* 0x000fe20000000f00 */
[C---:B------:R-:W-:Y:S04]  /*bb30*/  HMMA.16816.F32 R184, R188.reuse, R186, R48 ;  /* 0x000000babcb8723c */ /* 0x040fe80000001830 */
[----:B------:R-:W-:Y:S01]  /*bb40*/  MOV R8, R193 ;  /* 0x000000c100087202 */ /* 0x000fe20000000f00 */
[----:B------:R-:W-:Y:S01]  /*bb50*/  FADD.FTZ R3, R3, R247 ;  /* 0x000000f703037221 */ /* 0x000fe20000010000 */
[----:B------:R-:W-:Y:S02]  /*bb60*/  MOV R132, R136 ;  /* 0x0000008800847202 */ /* 0x000fe40000000f00 */
[-C--:B------:R-:W-:Y:S04]  /*bb70*/  HMMA.16816.F32 R192, R188, R204.reuse, R52 ;  /* 0x000000ccbcc0723c */ /* 0x080fe80000001834 */
[----:B------:R-:W-:Y:S01]  /*bb80*/  FADD.FTZ R3, R36, R3 ;  /* 0x0000000324037221 */ /* 0x000fe20000010000 */
[----:B------:R-:W-:Y:S01]  /*bb90*/  MOV R133, R135 ;  /* 0x0000008700857202 */ /* 0x000fe20000000f00 */
[----:B------:R-:W-:Y:S02]  /*bba0*/  FADD.FTZ R8, R8, R134 ;  /* 0x0000008608087221 */ /* 0x000fe40000010000 */
        /* <DEDUP_REMOVED lines=25> */
[-C--:B---3--:R-:W-:Y:S08]  /*bd40*/  HMMA.16816.F32 R100, R188, R220.reuse, R100 ;  /* 0x000000dcbc64723c */ /* 0x088ff00000001864 */
        /* <DEDUP_REMOVED lines=24> */
[----:B------:R-:W-:Y:S01]  /*bed0*/  STL [R1+0x8], R5 ;  /* 0x0000080501007387 */ /* 0x000fe20000100800 */
[----:B------:R-:W-:Y:S02]  /*bee0*/  FADD.FTZ R3, R252, R3 ;  /* 0x00000003fc037221 */ /* 0x000fe40000010000 */
[----:B------:R-:W-:Y:S02]  /*bef0*/  FADD.FTZ R4, R15, R4 ;  /* 0x000000040f047221 */ /* 0x000fe40000010000 */
[----:B------:R-:W-:Y:S03]  /*bf00*/  FADD.FTZ R0, R139, R7 ;  /* 0x000000078b007221 */ /* 0x000fe60000010000 */
[----:B------:R-:W-:Y:S01]  /*bf10*/  STL [R1+0xc], R4 ;  /* 0x00000c0401007387 */ /* 0x000fe20000100800 */
[----:B------:R-:W-:Y:S01]  /*bf20*/  FADD.FTZ R0, R138, R0 ;  /* 0x000000008a007221 */ /* 0x000fe20000010000 */
[----:B------:R-:W-:Y:S02]  /*bf30*/  MOV R138, R2 ;  /* 0x00000002008a7202 */ /* 0x000fe40000000f00 */
[----:B------:R1:W-:Y:S04]  /*bf40*/  STL [R1+0x14], R3 ;  /* 0x0000140301007387 */ /* 0x0003e80000100800 */
[----:B------:R2:W-:Y:S01]  /*bf50*/  STL [R1+0x10], R0 ;  /* 0x0000100001007387 */ /* 0x0005e20000100800 */
[----:B-1----:R-:W-:Y:S01]  /*bf60*/  MOV R3, R137 ;  /* 0x0000008900037202 */ /* 0x002fe20000000f00 */
[----:B------:R-:W-:-:S05]  /*bf70*/  @P1 BRA `(.L_x_690) ;  /* 0xffffb44000001947 */ /* 0x000fca000383ffff */
.L_x_689:
[----:B--23--:R-:W2:Y:S04]  /*bf80*/  LDL.LU R0, [R1+0x8] ;  /* 0x0000080001007983 */ /* 0x00cea80000300800 */
[----:B------:R-:W3:Y:S04]  /*bf90*/  LDL.LU R4, [R1+0xc] ;  /* 0x00000c0001047983 */ /* 0x000ee80000300800 */
[----:B------:R-:W4:Y:S04]  /*bfa0*/  LDL.LU R8, [R1+0x14] ;  /* 0x0000140001087983 */ /* 0x000f280000300800 */
[----:B------:R-:W4:Y:S01]  /*bfb0*/  LDL.LU R5, [R1+0x10] ;  /* 0x0000100001057983 */ /* 0x000f220000300800 */
[----:B------:R-:W-:-:S02]  /*bfc0*/  MOV R62, 0xff800000 ;  /* 0xff800000003e7802 */ /* 0x000fc40000000f00 */
[----:B------:R-:W-:Y:S02]  /*bfd0*/  MOV R63, 0xff800000 ;  /* 0xff800000003f7802 */ /* 0x000fe40000000f00 */
[----:B------:R-:W-:Y:S02]  /*bfe0*/  MOV R64, 0xff800000 ;  /* 0xff80000000407802 */ /* 0x000fe40000000f00 */
[----:B------:R-:W-:Y:S02]  /*bff0*/  MOV R65, 0xff800000 ;  /* 0xff80000000417802 */ /* 0x000fe40000000f00 */
[----:B------:R-:W-:Y:S01]  /*c000*/  PLOP3.LUT P0, PT, PT, PT, PT, 0x8, 0x0 ;  /* 0x000000000000781c */ /* 0x000fe20003f0e170 */
[----:B--2---:R-:W1:Y:S04]  /*c010*/  SHFL.BFLY PT, R11, R0, 0x2, 0x1f ;  /* 0x0c401f00000b7f89 */ /* 0x004e6800000e0000 */
[----:B---3--:R-:W2:Y:S04]  /*c020*/  SHFL.BFLY PT, R9, R4, 0x2, 0x1f ;  /* 0x0c401f0004097f89 */ /* 0x008ea800000e0000 */
[----:B----4-:R-:W3:Y:S04]  /*c030*/  SHFL.BFLY PT, R7, R8, 0x2, 0x1f ;  /* 0x0c401f0008077f89 */ /* 0x010ee800000e0000 */
[----:B------:R-:W4:Y:S01]  /*c040*/  SHFL.BFLY PT, R6, R5, 0x2, 0x1f ;  /* 0x0c401f0005067f89 */ /* 0x000f2200000e0000 */
[----:B-1----:R-:W-:-:S02]  /*c050*/  FADD.FTZ R11, R11, R0 ;  /* 0x000000000b0b7221 */ /* 0x002fc40000010000 */
[----:B--2---:R-:W-:-:S03]  /*c060*/  FADD.FTZ R9, R9, R4 ;  /* 0x0000000409097221 */ /* 0x004fc60000010000 */
[----:B------:R-:W1:Y:S01]  /*c070*/  SHFL.BFLY PT, R0, R11, 0x1, 0x1f ;  /* 0x0c201f000b007f89 */ /* 0x000e6200000e0000 */
[----:B---3--:R-:W-:-:S03]  /*c080*/  FADD.FTZ R7, R7, R8 ;  /* 0x0000000807077221 */ /* 0x008fc60000010000 */
[----:B------:R-:W2:Y:S01]  /*c090*/  SHFL.BFLY PT, R4, R9, 0x1, 0x1f ;  /* 0x0c201f0009047f89 */ /* 0x000ea200000e0000 */
[----:B----4-:R-:W-:-:S03]  /*c0a0*/  FADD.FTZ R6, R6, R5 ;  /* 0x0000000506067221 */ /* 0x010fc60000010000 */
[----:B------:R-:W3:Y:S04]  /*c0b0*/  SHFL.BFLY PT, R3, R7, 0x1, 0x1f ;  /* 0x0c201f0007037f89 */ /* 0x000ee800000e0000 */
[----:B------:R-:W4:Y:S01]  /*c0c0*/  SHFL.BFLY PT, R5, R6, 0x1, 0x1f ;  /* 0x0c201f0006057f89 */ /* 0x000f2200000e0000 */
[----:B-1----:R-:W-:Y:S01]  /*c0d0*/  FADD.FTZ R11, R11, R0 ;  /* 0x000000000b0b7221 */ /* 0x002fe20000010000 */
[----:B------:R-:W-:Y:S01]  /*c0e0*/  MOV R0, RZ ;  /* 0x000000ff00007202 */ /* 0x000fe20000000f00 */
[----:B--2---:R-:W-:-:S03]  /*c0f0*/  FADD.FTZ R9, R9, R4 ;  /* 0x0000000409097221 */ /* 0x004fc60000010000 */
[----:B------:R-:W-:Y:S02]  /*c100*/  FSETP.NE.FTZ.AND P4, PT, R11, RZ, PT ;  /* 0x000000ff0b00720b */ /* 0x000fe40003f95000 */
[----:B------:R-:W-:Y:S01]  /*c110*/  MOV R4, RZ ;  /* 0x000000ff00047202 */ /* 0x000fe20000000f00 */
[----:B---3--:R-:W-:Y:S01]  /*c120*/  FADD.FTZ R7, R7, R3 ;  /* 0x0000000307077221 */ /* 0x008fe20000010000 */
[----:B------:R-:W-:Y:S02]  /*c130*/  FSETP.NE.FTZ.AND P3, PT, R9, RZ, PT ;  /* 0x000000ff0900720b */ /* 0x000fe40003f75000 */
[----:B------:R-:W-:Y:S01]  /*c140*/  MOV R3, RZ ;  /* 0x000000ff00037202 */ /* 0x000fe20000000f00 */
[----:B----4-:R-:W-:Y:S01]  /*c150*/  FADD.FTZ R6, R5, R6 ;  /* 0x0000000605067221 */ /* 0x010fe20000010000 */
[----:B------:R-:W-:-:S04]  /*c160*/  FSETP.NE.FTZ.AND P2, PT, R7, RZ, PT ;  /* 0x000000ff0700720b */ /* 0x000fc80003f55000 */
[----:B------:R-:W-:Y:S01]  /*c170*/  FSETP.NE.FTZ.AND P1, PT, R6, RZ, PT ;  /* 0x000000ff0600720b */ /* 0x000fe20003f35000 */
[----:B------:R-:W1:Y:S08]  /*c180*/  @P4 MUFU.RCP R0, R11 ;  /* 0x0000000b00004308 */ /* 0x000e700000001000 */
[----:B------:R-:W2:Y:S04]  /*c190*/  @P2 MUFU.RCP R3, R7 ;  /* 0x0000000700032308 */ /* 0x000ea80000001000 */
[----:B------:R-:W-:Y:S01]  /*c1a0*/  @P1 MOV R8, 0x3f317218 ;  /* 0x3f31721800081802 */ /* 0x000fe20000000f00 */
[----:B-1----:R-:W-:-:S03]  /*c1b0*/  FMUL.FTZ R144, R0, R144 ;  /* 0x0000009000907220 */ /* 0x002fc60000410000 */
[----:B------:R-:W1:Y:S01]  /*c1c0*/  @P3 MUFU.RCP R4, R9 ;  /* 0x0000000900043308 */ /* 0x000e620000001000 */
[C---:B------:R-:W-:Y:S02]  /*c1d0*/  FMUL.FTZ R58, R0.reuse, R145 ;  /* 0x00000091003a7220 */ /* 0x040fe40000410000 */
[C---:B------:R-:W-:Y:S02]  /*c1e0*/  FMUL.FTZ R152, R0.reuse, R152 ;  /* 0x0000009800987220 */ /* 0x040fe40000410000 */
[C---:B------:R-:W-:Y:S02]  /*c1f0*/  FMUL.FTZ R153, R0.reuse, R153 ;  /* 0x0000009900997220 */ /* 0x040fe40000410000 */
[C---:B------:R-:W-:Y:S01]  /*c200*/  FMUL.FTZ R156, R0.reuse, R156 ;  /* 0x0000009c009c7220 */ /* 0x040fe20000410000 */
[----:B------:R-:W-:Y:S01]  /*c210*/  @P4 MUFU.LG2 R11, R11 ;  /* 0x0000000b000b4308 */ /* 0x000fe20000000c00 */
[C---:B------:R-:W-:Y:S02]  /*c220*/  FMUL.FTZ R52, R0.reuse, R157 ;  /* 0x0000009d00347220 */ /* 0x040fe40000410000 */
[----:B------:R-:W-:-:S02]  /*c230*/  FMUL.FTZ R168, R0, R168 ;  /* 0x000000a800a87220 */ /* 0x000fc40000410000 */
[C---:B------:R-:W-:Y:S02]  /*c240*/  FMUL.FTZ R169, R0.reuse, R169 ;  /* 0x000000a900a97220 */ /* 0x040fe40000410000 */
[C---:B------:R-:W-:Y:S01]  /*c250*/  FMUL.FTZ R172, R0.reuse, R172 ;  /* 0x000000ac00ac7220 */ /* 0x040fe20000410000 */
[----:B------:R-:W-:Y:S01]  /*c260*/  @P3 MUFU.LG2 R9, R9 ;  /* 0x0000000900093308 */ /* 0x000fe20000000c00 */
[C---:B------:R-:W-:Y:S02]  /*c270*/  FMUL.FTZ R50, R0.reuse, R173 ;  /* 0x000000ad00327220 */ /* 0x040fe40000410000 */
[C---:B------:R-:W-:Y:S02]  /*c280*/  FMUL.FTZ R184, R0.reuse, R184 ;  /* 0x000000b800b87220 */ /* 0x040fe40000410000 */
[C---:B------:R-:W-:Y:S02]  /*c290*/  FMUL.FTZ R46, R0.reuse, R185 ;  /* 0x000000b9002e7220 */ /* 0x040fe40000410000 */
[C---:B------:R-:W-:Y:S01]  /*c2a0*/  FMUL.FTZ R192, R0.reuse, R192 ;  /* 0x000000c000c07220 */ /* 0x040fe20000410000 */
[----:B------:R-:W-:Y:S01]  /*c2b0*/  @P2 MUFU.LG2 R7, R7 ;  /* 0x0000000700072308 */ /* 0x000fe20000000c00 */
        /* <DEDUP_REMOVED lines=18> */
[----:B------:R-:W-:Y:S01]  /*c3e0*/  FMUL.FTZ R129, R0, R129 ;  /* 0x0000008100817220 */ /* 0x000fe20000410000 */
[----:B------:R-:W-:Y:S01]  /*c3f0*/  MOV R0, RZ ;  /* 0x000000ff00007202 */ /* 0x000fe20000000f00 */
[----:B--2---:R-:W-:-:S02]  /*c400*/  FMUL.FTZ R140, R3, R140 ;  /* 0x0000008c038c7220 */ /* 0x004fc40000410000 */
[C---:B------:R-:W-:Y:S02]  /*c410*/  FMUL.FTZ R59, R3.reuse, R141 ;  /* 0x0000008d033b7220 */ /* 0x040fe40000410000 */
[C---:B------:R-:W-:Y:S01]  /*c420*/  FMUL.FTZ R148, R3.reuse, R148 ;  /* 0x0000009403947220 */ /* 0x040fe20000410000 */
[----:B------:R-:W2:Y:S01]  /*c430*/  @P1 MUFU.RCP R0, R6 ;  /* 0x0000000600001308 */ /* 0x000ea20000001000 */
[C---:B------:R-:W-:Y:S02]  /*c440*/  FMUL.FTZ R56, R3.reuse, R149 ;  /* 0x0000009503387220 */ /* 0x040fe40000410000 */
[C---:B------:R-:W-:Y:S02]  /*c450*/  FMUL.FTZ R160, R3.reuse, R160 ;  /* 0x000000a003a07220 */ /* 0x040fe40000410000 */
[C---:B------:R-:W-:Y:S02]  /*c460*/  FMUL.FTZ R55, R3.reuse, R161 ;  /* 0x000000a103377220 */ /* 0x040fe40000410000 */
[C---:B------:R-:W-:Y:S01]  /*c470*/  FMUL.FTZ R164, R3.reuse, R164 ;  /* 0x000000a403a47220 */ /* 0x040fe20000410000 */
[----:B------:R-:W3:Y:S01]  /*c480*/  @P1 MUFU.LG2 R6, R6 ;  /* 0x0000000600061308 */ /* 0x000ee20000000c00 */
        /* <DEDUP_REMOVED lines=25> */
[----:B------:R-:W-:Y:S01]  /*c620*/  @P3 MOV R3, 0x3f317218 ;  /* 0x3f31721800033802 */ /* 0x000fe20000000f00 */
[----:B-1----:R-:W-:-:S02]  /*c630*/  FMUL.FTZ R146, R4, R146 ;  /* 0x0000009204927220 */ /* 0x002fc40000410000 */
        /* <DEDUP_REMOVED lines=32> */
[C---:B--2---:R-:W-:Y:S02]  /*c840*/  FMUL.FTZ R142, R0.reuse, R142 ;  /* 0x0000008e008e7220 */ /* 0x044fe40000410000 */
        /* <DEDUP_REMOVED lines=31> */
[----:B------:R-:W-:Y:S01]  /*ca40*/  @P2 MOV R0, 0x3f317218 ;  /* 0x3f31721800002802 */ /* 0x000fe20000000f00 */
[----:B------:R-:W-:Y:S02]  /*ca50*/  @P3 FMUL.FTZ R5, R3, c[0x0][0x2d0] ;  /* 0x0000b40003053a20 */ /* 0x000fe40000410000 */
[----:B------:R-:W-:Y:S02]  /*ca60*/  @P4 FMUL.FTZ R10, R4, c[0x0][0x2d0] ;  /* 0x0000b400040a4a20 */ /* 0x000fe40000410000 */
[----:B------:R-:W-:-:S02]  /*ca70*/  @P2 FMUL.FTZ R3, R0, c[0x0][0x2d0] ;  /* 0x0000b40000032a20 */ /* 0x000fc40000410000 */
[----:B------:R-:W-:Y:S02]  /*ca80*/  @P4 FMUL.FTZ R11, R11, 0.69314718246459960938 ;  /* 0x3f3172180b0b4820 */ /* 0x000fe40000410000 */
[----:B------:R-:W-:Y:S02]  /*ca90*/  @P3 FMUL.FTZ R9, R9, 0.69314718246459960938 ;  /* 0x3f31721809093820 */ /* 0x000fe40000410000 */
[----:B------:R-:W-:Y:S02]  /*caa0*/  @P2 FMUL.FTZ R7, R7, 0.69314718246459960938 ;  /* 0x3f31721807072820 */ /* 0x000fe40000410000 */
[----:B---3--:R-:W-:Y:S02]  /*cab0*/  @P1 FMUL.FTZ R4, R6, 0.69314718246459960938 ;  /* 0x3f31721806041820 */ /* 0x008fe40000410000 */
[----:B------:R-:W-:Y:S02]  /*cac0*/  @P1 FMUL.FTZ R0, R8, c[0x0][0x2d0] ;  /* 0x0000b40008001a20 */ /* 0x000fe40000410000 */
[----:B------:R-:W-:-:S02]  /*cad0*/  @P4 FFMA.FTZ R62, R10, R137, R11 ;  /* 0x000000890a3e4223 */ /* 0x000fc4000001000b */
[----:B------:R-:W-:Y:S02]  /*cae0*/  @P3 FFMA.FTZ R63, R5, R136, R9 ;  /* 0x00000088053f3223 */ /* 0x000fe40000010009 */
[----:B-----5:R-:W-:Y:S02]  /*caf0*/  @P2 FFMA.FTZ R64, R3, R135, R7 ;  /* 0x0000008703402223 */ /* 0x020fe40000010007 */
[----:B------:R-:W-:Y:S02]  /*cb00*/  @P1 FFMA.FTZ R65, R0, R2, R4 ;  /* 0x0000000200411223 */ /* 0x000fe40000010004 */
.L_x_673:
        /* <DEDUP_REMOVED lines=62> */
[----:B------:R-:W-:Y:S01]  /*cef0*/  STS [R0+0x80], R58 ;  /* 0x0000803a00007388 */ /* 0x000fe20000000800 */
[----:B------:R-:W-:-:S02]  /*cf00*/  F2FP.PACK_AB R202, R203, R202 ;  /* 0x000000cacbca723e */ /* 0x000fc400000000ff */
[----:B------:R-:W-:Y:S01]  /*cf10*/  F2FP.PACK_AB R39, R39, R68 ;  /* 0x000000442727723e */ /* 0x000fe200000000ff */
[----:B------:R-:W-:Y:S01]  /*cf20*/  STS [R0+0x480], R57 ;  /* 0x0004803900007388 */ /* 0x000fe20000000800 */
[----:B------:R-:W-:Y:S02]  /*cf30*/  F2FP.PACK_AB R38, R38, R70 ;  /* 0x000000462626723e */ /* 0x000fe400000000ff */
[----:B------:R-:W-:Y:S01]  /*cf40*/  F2FP.PACK_AB R36, R36, R80 ;  /* 0x000000502424723e */ /* 0x000fe200000000ff */
[----:B------:R1:W-:Y:S01]  /*cf50*/  STS [R2], R7 ;  /* 0x0000000702007388 */ /* 0x0003e20000000800 */
        /* <DEDUP_REMOVED lines=18> */
[----:B-1----:R-:W-:Y:S01]  /*d080*/  IMAD.MOV.U32 R7, RZ, RZ, 0x40 ;  /* 0x00000040ff077424 */ /* 0x002fe200078e00ff */
[----:B------:R-:W-:Y:S02]  /*d090*/  F2FP.PACK_AB R25, R25, R94 ;  /* 0x0000005e1919723e */ /* 0x000fe400000000ff */
[----:B------:R-:W-:Y:S01]  /*d0a0*/  STS [R3+0x480], R51 ;  /* 0x0004803303007388 */ /* 0x000fe20000000800 */
[----:B------:R-:W-:-:S02]  /*d0b0*/  F2FP.PACK_AB R24, R24, R100 ;  /* 0x000000641818723e */ /* 0x000fc400000000ff */
[----:B------:R-:W-:Y:S01]  /*d0c0*/  SEL R7, R7, 0xffffffc0, !P2 ;  /* 0xffffffc007077807 */ /* 0x000fe20005000000 */
[----:B------:R1:W-:Y:S01]  /*d0d0*/  STS [R4+0x400], R6 ;  /* 0x0004000604007388 */ /* 0x0003e20000000800 */
        /* <DEDUP_REMOVED lines=17> */
[----:B-1----:R-:W-:Y:S01]  /*d1f0*/  IMAD.IADD R6, R0, 0x1, R7 ;  /* 0x0000000100067824 */ /* 0x002fe200078e0207 */
[----:B------:R-:W-:Y:S02]  /*d200*/  F2FP.PACK_AB R16, R16, R122 ;  /* 0x0000007a1010723e */ /* 0x000fe400000000ff */
[----:B------:R-:W-:Y:S01]  /*d210*/  F2FP.PACK_AB R15, R15, R124 ;  /* 0x0000007c0f0f723e */ /* 0x000fe200000000ff */
[----:B---3--:R-:W-:Y:S01]  /*d220*/  IMAD.IADD R8, R7, 0x1, R2 ;  /* 0x0000000107087824 */ /* 0x008fe200078e0202 */
[----:B------:R-:W-:Y:S01]  /*d230*/  STS [R6+0x80], R50 ;  /* 0x0000803206007388 */ /* 0x000fe20000000800 */
[----:B------:R-:W-:Y:S02]  /*d240*/  F2FP.PACK_AB R14, R14, R126 ;  /* 0x0000007e0e0e723e */ /* 0x000fe400000000ff */
[----:B------:R-:W-:Y:S01]  /*d250*/  ISETP.NE.U32.AND P1, PT, RZ, c[0x0][0x500], PT ;  /* 0x00014000ff007a0c */ /* 0x000fe20003f25070 */
[----:B------:R-:W-:Y:S01]  /*d260*/  STS [R6+0x480], R49 ;  /* 0x0004803106007388 */ /* 0x000fe20000000800 */
[----:B------:R-:W-:-:S02]  /*d270*/  ISETP.NE.U32.AND P0, PT, RZ, c[0x0][0x508], PT ;  /* 0x00014200ff007a0c */ /* 0x000fc40003f05070 */
[----:B------:R-:W-:Y:S01]  /*d280*/  ISETP.NE.AND.EX P1, PT, RZ, c[0x0][0x504], PT, P1 ;  /* 0x00014100ff007a0c */ /* 0x000fe20003f25310 */
[----:B------:R1:W-:Y:S01]  /*d290*/  STS [R8+0x400], R5 ;  /* 0x0004000508007388 */ /* 0x0003e20000000800 */
[----:B------:R-:W-:-:S03]  /*d2a0*/  ISETP.NE.AND.EX P0, PT, RZ, c[0x0][0x50c], PT, P0 ;  /* 0x00014300ff007a0c */ /* 0x000fc60003f05300 */
[----:B------:R-:W-:Y:S04]  /*d2b0*/  STS [R8], R46 ;  /* 0x0000002e08007388 */ /* 0x000fe80000000800 */
[----:B------:R-:W-:Y:S04]  /*d2c0*/  STS [R6+0x2080], R48 ;  /* 0x0020803006007388 */ /* 0x000fe80000000800 */
[----:B------:R-:W-:Y:S04]  /*d2d0*/  STS [R6+0x2480], R178 ;  /* 0x002480b206007388 */ /* 0x000fe80000000800 */
[----:B------:R-:W-:Y:S04]  /*d2e0*/  STS [R8+0x2000], R47 ;  /* 0x0020002f08007388 */ /* 0x000fe80000000800 */
[----:B------:R-:W-:Y:S01]  /*d2f0*/  STS [R8+0x2400], R182 ;  /* 0x002400b608007388 */ /* 0x000fe20000000800 */
[----:B-1----:R-:W-:-:S02]  /*d300*/  IMAD.IADD R5, R7, 0x1, R3 ;  /* 0x0000000107057824 */ /* 0x002fc400078e0203 */
        /* <DEDUP_REMOVED lines=22> */
[----:B------:R-:W-:Y:S01]  /*d470*/  STS [R3+0x6480], R29 ;  /* 0x0064801d03007388 */ /* 0x000fe20000000800 */
[----:B-1----:R-:W-:-:S03]  /*d480*/  IMAD.MOV.U32 R2, RZ, RZ, 0x4 ;  /* 0x00000004ff027424 */ /* 0x002fc600078e00ff */
        /* <DEDUP_REMOVED lines=14> */
[----:B------:R1:W-:Y:S04]  /*d570*/  STS [R5+0x6080], R11 ;  /* 0x0060800b05007388 */ /* 0x0003e80000000800 */
[----:B------:R1:W-:Y:S04]  /*d580*/  STS [R5+0x6480], R16 ;  /* 0x0064801005007388 */ /* 0x0003e80000000800 */
[----:B------:R1:W-:Y:S04]  /*d590*/  STS [R7+0x6000], R15 ;  /* 0x0060000f07007388 */ /* 0x0003e80000000800 */
[----:B------:R1:W-:Y:S01]  /*d5a0*/  STS [R7+0x6400], R14 ;  /* 0x0064000e07007388 */ /* 0x0003e20000000800 */
[----:B--2---:R-:W-:-:S03]  /*d5b0*/  IMAD.WIDE R8, R69, R2, c[0x0][0x500] ;  /* 0x0001400045087625 */ /* 0x004fc600078e0202 */
[----:B------:R-:W-:Y:S06]  /*d5c0*/  BAR.SYNC.DEFER_BLOCKING 0x1, 0x80 ;  /* 0x0042000000007b1d */ /* 0x000fec0000010000 */
[----:B------:R-:W2:Y:S01]  /*d5d0*/  @P1 LDG.E R0, [R8.64] ;  /* 0x0000001008001981 */ /* 0x000ea2000c1e1900 */
[----:B------:R-:W-:Y:S02]  /*d5e0*/  IMAD.MOV.U32 R20, RZ, RZ, c[0x0][0x388] ;  /* 0x0000e200ff147624 */ /* 0x000fe400078e00ff */
[----:B------:R-:W-:-:S05]  /*d5f0*/  @P0 IMAD.WIDE R2, R69, R2, c[0x0][0x508] ;  /* 0x0001420045020625 */ /* 0x000fca00078e0202 */
[----:B------:R3:W5:Y:S02]  /*d600*/  @P0 LDG.E R20, [R2.64] ;  /* 0x0000001002140981 */ /* 0x000764000c1e1900 */
[----:B---3--:R-:W-:Y:S02]  /*d610*/  CS2R R2, SRZ ;  /* 0x0000000000027805 */ /* 0x008fe4000001ff00 */
[--C-:B--2---:R-:W-:Y:S01]  /*d620*/  @P1 SHF.R.S32.HI R3, RZ, 0x1f, R0.reuse ;  /* 0x0000001fff031819 */ /* 0x104fe20000011400 */
[----:B------:R-:W-:Y:S01]  /*d630*/  @P1 IMAD.MOV.U32 R2, RZ, RZ, R0 ;  /* 0x000000ffff021224 */ /* 0x000fe200078e0000 */
[----:B------:R-:W-:Y:S05]  /*d640*/  @P0 BRA `(.L_x_692) ;  /* 0x0000004000000947 */ /* 0x000fea0003800000 */
[----:B-1----:R-:W-:Y:S05]  /*d650*/  @!P1 BRA `(.L_x_692) ;  /* 0x0000003000009947 */ /* 0x002fea0003800000 */
[----:B------:R-:W2:Y:S04]  /*d660*/  LDG.E R4, [R8.64] ;  /* 0x0000001008047981 */ /* 0x000ea8000c1e1900 */
[----:B------:R-:W2:Y:S02]  /*d670*/  LDG.E R0, [R8.64+0x4] ;  /* 0x0000041008007981 */ /* 0x000ea4000c1e1900 */
[----:B--2--5:R-:W-:-:S02]  /*d680*/  IADD3 R20, -R4, R0, RZ ;  /* 0x0000000004147210 */ /* 0x024fc40007ffe1ff */
.L_x_692:
[----:B-1----:R-:W-:Y:S01]  /*d690*/  LOP3.LUT R0, R61, 0xffffffe0, RZ, 0xc0, !PT ;  /* 0xffffffe03d007812 */ /* 0x002fe200078ec0ff */
[----:B------:R-:W-:Y:S01]  /*d6a0*/  IMAD.MOV.U32 R6, RZ, RZ, c[0x0][0x4e8] ;  /* 0x00013a00ff067624 */ /* 0x000fe200078e00ff */
[----:B------:R-:W-:Y:S01]  /*d6b0*/  SHF.R.S32.HI R5, RZ, 0x1f, R60 ;  /* 0x0000001fff057819 */ /* 0x000fe2000001143c */
[----:B------:R-:W1:Y:S01]  /*d6c0*/  S2R R23, SR_CTAID.X ;  /* 0x0000000000177919 */ /* 0x000e620000002500 */
[----:B------:R-:W-:Y:S01]  /*d6d0*/  LEA.HI R4, R32, R32, RZ, 0x1 ;  /* 0x0000002020047211 */ /* 0x000fe200078f08ff */
[----:B------:R-:W-:Y:S01]  /*d6e0*/  IMAD.IADD R0, R67, 0x1, -R0 ;  /* 0x0000000143007824 */ /* 0x000fe200078e0a00 */
[----:B------:R-:W-:Y:S01]  /*d6f0*/  LEA.HI R5, R5, R60, RZ, 0x2 ;  /* 0x0000003c05057211 */ /* 0x000fe200078f10ff */
[----:B------:R-:W2:Y:S01]  /*d700*/  S2R R13, SR_CTAID.Y ;  /* 0x00000000000d7919 */ /* 0x000ea20000002600 */
[----:B------:R-:W-:Y:S01]  /*d710*/  ISETP.NE.AND P2, PT, R6, 0x1, PT ;  /* 0x000000010600780c */ /* 0x000fe20003f45270 */
[----:B-----5:R-:W-:Y:S01]  /*d720*/  IMAD R20, R20, c[0x0][0x4e8], RZ ;  /* 0x00013a0014147a24 */ /* 0x020fe200078e02ff */
[----:B------:R-:W-:Y:S01]  /*d730*/  SHF.R.S32.HI R8, RZ, 0x1f, R0 ;  /* 0x0000001fff087819 */ /* 0x000fe20000011400 */
[----:B------:R-:W-:Y:S01]  /*d740*/  BSSY B0, `(.L_x_693) ;  /* 0x000008c000007945 */ /* 0x000fe20003800000 */
[C---:B------:R-:W-:Y:S01]  /*d750*/  LOP3.LUT R6, R4.reuse, 0x1ffffffe, RZ, 0xc0, !PT ;  /* 0x1ffffffe04067812 */ /* 0x040fe200078ec0ff */
[----:B------:R-:W-:Y:S01]  /*d760*/  IMAD.SHL.U32 R4, R4, 0x20, RZ ;  /* 0x0000002004047824 */ /* 0x000fe200078e00ff */
[----:B------:R-:W-:-:S02]  /*d770*/  LOP3.LUT R7, R5, 0xffffffc, RZ, 0xc0, !PT ;  /* 0x0ffffffc05077812 */ /* 0x000fc400078ec0ff */
[----:B------:R-:W-:Y:S02]  /*d780*/  LEA.HI R5, R8, R0, RZ, 0x2 ;  /* 0x0000000008057211 */ /* 0x000fe400078f10ff */
[----:B------:R-:W-:Y:S01]  /*d790*/  IADD3 R6, R32, -R6, RZ ;  /* 0x8000000620067210 */ /* 0x000fe20007ffe0ff */
[----:B------:R-:W-:Y:S01]  /*d7a0*/  IMAD.IADD R7, R60, 0x1, -R7 ;  /* 0x000000013c077824 */ /* 0x000fe200078e0a07 */
[----:B------:R-:W-:Y:S02]  /*d7b0*/  LOP3.LUT R4, R4, 0xffffffc0, RZ, 0xc0, !PT ;  /* 0xffffffc004047812 */ /* 0x000fe400078ec0ff */
[----:B------:R-:W-:Y:S02]  /*d7c0*/  SHF.R.S32.HI R5, RZ, 0x2, R5 ;  /* 0x00000002ff057819 */ /* 0x000fe40000011405 */
[----:B------:R-:W-:Y:S01]  /*d7d0*/  LOP3.LUT P0, RZ, R0, 0x3, RZ, 0xc0, !PT ;  /* 0x0000000300ff7812 */ /* 0x000fe2000780c0ff */
[----:B------:R-:W-:Y:S01]  /*d7e0*/  IMAD R0, R6, 0x8, R4 ;  /* 0x0000000806007824 */ /* 0x000fe200078e0204 */
[-C--:B------:R-:W-:Y:S01]  /*d7f0*/  LEA.HI R19, R66, R67.reuse, RZ, 0x3 ;  /* 0x0000004342137211 */ /* 0x080fe200078f18ff */
[----:B------:R-:W-:Y:S01]  /*d800*/  IMAD R17, R7, 0x10, R5 ;  /* 0x0000001007117824 */ /* 0x000fe200078e0205 */
[----:B------:R-:W-:Y:S01]  /*d810*/  SEL R18, R69, RZ, !P1 ;  /* 0x000000ff45127207 */ /* 0x000fe20004800000 */
[----:B------:R-:W-:Y:S01]  /*d820*/  IMAD R6, R3, c[0x0][0x3a0], RZ ;  /* 0x0000e80003067a24 */ /* 0x000fe200078e02ff */
[----:B------:R-:W-:Y:S01]  /*d830*/  LOP3.LUT R4, R19, 0xfffffff8, RZ, 0xc0, !PT ;  /* 0xfffffff813047812 */ /* 0x000fe200078ec0ff */
[----:B------:R-:W-:Y:S01]  /*d840*/  IMAD.IADD R0, R17, 0x1, R0 ;  /* 0x0000000111007824 */ /* 0x000fe200078e0200 */
[----:B--2---:R-:W-:Y:S01]  /*d850*/  SHF.R.S32.HI R7, RZ, 0x1f, R13 ;  /* 0x0000001fff077819 */ /* 0x004fe2000001140d */
[----:B------:R-:W-:Y:S01]  /*d860*/  IMAD R6, R2, c[0x0][0x3a4], R6 ;  /* 0x0000e90002067a24 */ /* 0x000fe200078e0206 */
[-C--:B------:R-:W-:Y:S01]  /*d870*/  IADD3 R12, -R4, R67.reuse, RZ ;  /* 0x00000043040c7210 */ /* 0x080fe20007ffe1ff */
[----:B-1----:R-:W-:Y:S01]  /*d880*/  IMAD R8, R23, 0x80, R0 ;  /* 0x0000008017087824 */ /* 0x002fe200078e0200 */
[----:B------:R-:W-:Y:S01]  /*d890*/  SHF.R.S32.HI R19, RZ, 0x3, R19 ;  /* 0x00000003ff137819 */ /* 0x000fe20000011413 */
[----:B------:R-:W-:Y:S01]  /*d8a0*/  IMAD.WIDE.U32 R4, R2, c[0x0][0x3a0], RZ ;  /* 0x0000e80002047a25 */ /* 0x000fe200078e00ff */
[----:B------:R-:W-:-:S03]  /*d8b0*/  LEA.HI R22, R66, R67, RZ, 0x6 ;  /* 0x0000004342167211 */ /* 0x000fc600078f30ff */
[----:B------:R-:W-:-:S04]  /*d8c0*/  @P2 IMAD.HI.U32 R0, R8, c[0x0][0x4ec], RZ ;  /* 0x00013b0008002a27 */ /* 0x000fc800078e00ff */
[----:B------:R-:W-:Y:S01]  /*d8d0*/  IMAD.WIDE.U32 R10, R13, c[0x0][0x490], R2 ;  /* 0x000124000d0a7a25 */ /* 0x000fe200078e0002 */
[----:B------:R-:W-:-:S03]  /*d8e0*/  IADD3 R3, R5, R6, RZ ;  /* 0x0000000605037210 */ /* 0x000fc60007ffe0ff */
[----:B------:R-:W-:Y:S02]  /*d8f0*/  IMAD R5, R7, c[0x0][0x490], RZ ;  /* 0x0001240007057a24 */ /* 0x000fe400078e02ff */
[----:B------:R-:W-:Y:S01]  /*d900*/  IMAD.MOV.U32 R9, RZ, RZ, R8 ;  /* 0x000000ffff097224 */ /* 0x000fe200078e0008 */
[----:B------:R-:W-:Y:S01]  /*d910*/  @P2 SHF.R.U32.HI R9, RZ, c[0x0][0x4f0], R0 ;  /* 0x00013c00ff092a19 */ /* 0x000fe20000011600 */
[----:B------:R-:W-:Y:S01]  /*d920*/  IMAD R5, R13, c[0x0][0x494], R5 ;  /* 0x000125000d057a24 */ /* 0x000fe200078e0205 */
[----:B------:R-:W-:Y:S01]  /*d930*/  SHF.R.S32.HI R0, RZ, 0x1f, R69 ;  /* 0x0000001fff007819 */ /* 0x000fe20000011445 */
[----:B------:R-:W-:Y:S02]  /*d940*/  IMAD.MOV.U32 R2, RZ, RZ, R4 ;  /* 0x000000ffff027224 */ /* 0x000fe400078e0004 */
[----:B------:R-:W-:Y:S01]  /*d950*/  IMAD R16, R7, c[0x0][0x3e8], RZ ;  /* 0x0000fa0007107a24 */ /* 0x000fe200078e02ff */
[----:B------:R-:W-:Y:S01]  /*d960*/  SEL R14, R0, RZ, !P1 ;  /* 0x000000ff000e7207 */ /* 0x000fe20004800000 */
[----:B------:R-:W-:Y:S01]  /*d970*/  IMAD.WIDE.U32 R6, R13, c[0x0][0x3e8], R2 ;  /* 0x0000fa000d067a25 */ /* 0x000fe200078e0002 */
[----:B------:R-:W-:-:S02]  /*d980*/  IADD3 R5, R11, R5, RZ ;  /* 0x000000050b057210 */ /* 0x000fc40007ffe0ff */
[----:B------:R-:W-:Y:S01]  /*d990*/  SHF.L.U32 R11, R19, 0x6, RZ ;  /* 0x00000006130b7819 */ /* 0x000fe200000006ff */
[----:B------:R-:W-:Y:S02]  /*d9a0*/  IMAD.MOV R0, RZ, RZ, -R9 ;  /* 0x000000ffff007224 */ /* 0x000fe400078e0a09 */
[----:B------:R-:W-:Y:S02]  /*d9b0*/  IMAD R2, R12, 0x10, R19 ;  /* 0x000000100c027824 */ /* 0x000fe400078e0213 */
[----:B------:R-:W-:Y:S02]  /*d9c0*/  IMAD R3, R14, c[0x0][0x498], RZ ;  /* 0x000126000e037a24 */ /* 0x000fe400078e02ff */
[----:B------:R-:W-:Y:S02]  /*d9d0*/  IMAD.MOV.U32 R4, RZ, RZ, R10 ;  /* 0x000000ffff047224 */ /* 0x000fe400078e000a */
[----:B------:R-:W-:Y:S01]  /*d9e0*/  IMAD R10, R0, c[0x0][0x4e8], R8 ;  /* 0x00013a00000a7a24 */ /* 0x000fe200078e0208 */
[----:B------:R-:W-:Y:S01]  /*d9f0*/  LOP3.LUT R0, R11, 0x1c0, RZ, 0xc0, !PT ;  /* 0x000001c00b007812 */ /* 0x000fe200078ec0ff */
[C---:B------:R-:W-:Y:S01]  /*da00*/  IMAD R15, R18.reuse, c[0x0][0x49c], R3 ;  /* 0x00012700120f7a24 */ /* 0x040fe200078e0203 */
[----:B------:R-:W-:Y:S01]  /*da10*/  LEA R11, R23, R2, 0x7 ;  /* 0x00000002170b7211 */ /* 0x000fe200078e38ff */
[----:B------:R-:W-:Y:S01]  /*da20*/  IMAD R16, R13, c[0x0][0x3ec], R16 ;  /* 0x0000fb000d107a24 */ /* 0x000fe200078e0210 */
[----:B------:R-:W-:Y:S01]  /*da30*/  SHF.R.U32.HI R13, RZ, 0x3, R0 ;  /* 0x00000003ff0d7819 */ /* 0x000fe20000011600 */
[----:B------:R-:W-:-:S04]  /*da40*/  IMAD.WIDE.U32 R2, R18, c[0x0][0x498], R4 ;  /* 0x0001260012027a25 */ /* 0x000fc800078e0004 */
[----:B------:R-:W-:Y:S01]  /*da50*/  IMAD.SHL.U32 R8, R12, 0x8, RZ ;  /* 0x000000080c087824 */ /* 0x000fe200078e00ff */
[----:B------:R-:W-:Y:S01]  /*da60*/  SHF.R.S32.HI R12, RZ, 0x1f, R9 ;  /* 0x0000001fff0c7819 */ /* 0x000fe20000011409 */
[----:B------:R-:W-:Y:S01]  /*da70*/  IMAD.IADD R5, R7, 0x1, R16 ;  /* 0x0000000107057824 */ /* 0x000fe200078e0210 */
[----:B------:R-:W-:Y:S01]  /*da80*/  IADD3 R2, P1, R9, R2, RZ ;  /* 0x0000000209027210 */ /* 0x000fe20007f3e0ff */
[----:B------:R-:W-:Y:S01]  /*da90*/  IMAD.MOV.U32 R16, RZ, RZ, R11 ;  /* 0x000000ffff107224 */ /* 0x000fe200078e000b */
[----:B------:R-:W-:Y:S01]  /*daa0*/  SHF.R.S32.HI R7, RZ, 0x1f, R10 ;  /* 0x0000001fff077819 */ /* 0x000fe2000001140a */
[----:B------:R-:W-:Y:S01]  /*dab0*/  IMAD R17, R23, 0x80, R17 ;  /* 0x0000008017117824 */ /* 0x000fe200078e0211 */
[----:B------:R-:W-:Y:S02]  /*dac0*/  IADD3.X R3, R12, R3, R15, P1, !PT ;  /* 0x000000030c037210 */ /* 0x000fe40000ffe40f */
[----:B------:R-:W-:Y:S01]  /*dad0*/  LOP3.LUT R4, R0, 0x38, R8, 0xf8, !PT ;  /* 0x0000003800047812 */ /* 0x000fe200078ef808 */
[----:B------:R-:W-:Y:S01]  /*dae0*/  IMAD R7, R7, c[0x0][0x488], RZ ;  /* 0x0001220007077a24 */ /* 0x000fe200078e02ff */
[----:B------:R-:W-:Y:S01]  /*daf0*/  IADD3 R9, R17, 0x8, RZ ;  /* 0x0000000811097810 */ /* 0x000fe20007ffe0ff */
[----:B------:R-:W-:Y:S01]  /*db00*/  @P2 IMAD.HI.U32 R0, R11, c[0x0][0x4ec], RZ ;  /* 0x00013b000b002a27 */ /* 0x000fe200078e00ff */
[----:B------:R-:W-:-:S02]  /*db10*/  LOP3.LUT R21, R4, R13, RZ, 0x3c, !PT ;  /* 0x0000000d04157212 */ /* 0x000fc400078e3cff */
[----:B------:R-:W-:Y:S01]  /*db20*/  MOV R4, R6 ;  /* 0x0000000600047202 */ /* 0x000fe20000000f00 */
[C---:B------:R-:W-:Y:S01]  /*db30*/  IMAD.WIDE.U32 R2, R10.reuse, c[0x0][0x488], R2 ;  /* 0x000122000a027a25 */ /* 0x040fe200078e0002 */
[----:B------:R-:W-:Y:S02]  /*db40*/  @P2 SHF.R.U32.HI R16, RZ, c[0x0][0x4f0], R0 ;  /* 0x00013c00ff102a19 */ /* 0x000fe40000011600 */
[-C--:B------:R-:W-:Y:S01]  /*db50*/  ISETP.GE.OR P2, PT, R9, R20.reuse, P0 ;  /* 0x000000140900720c */ /* 0x080fe20000746670 */
[----:B------:R-:W-:Y:S01]  /*db60*/  IMAD R7, R10, c[0x0][0x48c], R7 ;  /* 0x000123000a077a24 */ /* 0x000fe200078e0207 */
[----:B------:R-:W-:Y:S01]  /*db70*/  LEA R0, P1, R2, c[0x0][0x450], 0x2 ;  /* 0x0001140002007a11 */ /* 0x000fe200078210ff */
[----:B------:R-:W-:Y:S01]  /*db80*/  IMAD R6, R14, c[0x0][0x3f0], RZ ;  /* 0x0000fc000e067a24 */ /* 0x000fe200078e02ff */
[----:B------:R-:W-:Y:S01]  /*db90*/  ISETP.GE.OR P3, PT, R17, R20, P0 ;  /* 0x000000141100720c */ /* 0x000fe20000766670 */
[----:B------:R-:W-:Y:S01]  /*dba0*/  IMAD.MOV R10, RZ, RZ, -R16 ;  /* 0x000000ffff0a7224 */ /* 0x000fe200078e0a10 */
[----:B------:R-:W-:Y:S01]  /*dbb0*/  IADD3 R7, R3, R7, RZ ;  /* 0x0000000703077210 */ /* 0x000fe20007ffe0ff */
[C---:B------:R-:W-:Y:S01]  /*dbc0*/  IMAD R3, R18.reuse, c[0x0][0x3f4], R6 ;  /* 0x0000fd0012037a24 */ /* 0x040fe200078e0206 */
[----:B------:R-:W-:Y:S01]  /*dbd0*/  SHF.R.S32.HI R6, RZ, 0x1f, R16 ;  /* 0x0000001fff067819 */ /* 0x000fe20000011410 */
[----:B------:R-:W-:Y:S01]  /*dbe0*/  IMAD.WIDE.U32 R4, R18, c[0x0][0x3f0], R4 ;  /* 0x0000fc0012047a25 */ /* 0x000fe200078e0004 */
[----:B------:R-:W-:Y:S01]  /*dbf0*/  LEA.HI.X R2, R2, c[0x0][0x454], R7, 0x2, P1 ;  /* 0x0001150002027a11 */ /* 0x000fe200008f1407 */
[----:B------:R-:W-:Y:S02]  /*dc00*/  SHFL.IDX PT, R12, R0, RZ, 0x1c1f ;  /* 0x001c1fff000c7589 */ /* 0x000fe400000e0000 */
[----:B------:R-:W-:-:S02]  /*dc10*/  IMAD R9, R10, c[0x0][0x4e8], R11 ;  /* 0x00013a000a097a24 */ /* 0x000fc400078e020b */
[----:B------:R-:W1:Y:S01]  /*dc20*/  SHFL.IDX PT, R13, R2, RZ, 0x1c1f ;  /* 0x001c1fff020d7589 */ /* 0x000e6200000e0000 */
[----:B------:R-:W-:Y:S02]  /*dc30*/  IMAD.IADD R3, R5, 0x1, R3 ;  /* 0x0000000105037824 */ /* 0x000fe400078e0203 */
[----:B------:R-:W-:Y:S01]  /*dc40*/  IMAD R5, R6, c[0x0][0x3e0], RZ ;  /* 0x0000f80006057a24 */ /* 0x000fe200078e02ff */
[----:B------:R-:W-:Y:S03]  /*dc50*/  SHFL.IDX PT, R10, R0, 0x1, 0x1c1f ;  /* 0x003c1f00000a7f89 */ /* 0x000fe600000e0000 */
[----:B------:R-:W-:Y:S01]  /*dc60*/  IMAD R18, R16, c[0x0][0x3e4], R5 ;  /* 0x0000f90010127a24 */ /* 0x000fe200078e0205 */
[----:B------:R-:W2:Y:S01]  /*dc70*/  SHFL.IDX PT, R11, R2, 0x1, 0x1c1f ;  /* 0x003c1f00020b7f89 */ /* 0x000ea200000e0000 */
[----:B------:R-:W-:-:S03]  /*dc80*/  SHF.L.U32 R5, R22, 0x3, RZ ;  /* 0x0000000316057819 */ /* 0x000fc600000006ff */
[----:B------:R-:W-:Y:S01]  /*dc90*/  SHFL.IDX PT, R14, R0, 0x2, 0x1c1f ;  /* 0x005c1f00000e7f89 */ /* 0x000fe200000e0000 */
[----:B------:R-:W-:-:S03]  /*dca0*/  LOP3.LUT R5, R21, 0x7ffffe00, R5, 0xf8, !PT ;  /* 0x7ffffe0015057812 */ /* 0x000fc600078ef805 */
[----:B------:R-:W3:Y:S04]  /*dcb0*/  SHFL.IDX PT, R15, R2, 0x2, 0x1c1f ;  /* 0x005c1f00020f7f89 */ /* 0x000ee800000e0000 */
[----:B------:R4:W-:Y:S04]  /*dcc0*/  SHFL.IDX PT, R6, R0, 0x3, 0x1c1f ;  /* 0x007c1f0000067f89 */ /* 0x0009e800000e0000 */
[----:B------:R3:W3:Y:S04]  /*dcd0*/  SHFL.IDX PT, R7, R2, 0x3, 0x1c1f ;  /* 0x007c1f0002077f89 */ /* 0x0006e800000e0000 */
[----:B-1----:R-:W-:Y:S04]  /*dce0*/  @!P3 ST.E [R12.64], R62 ;  /* 0x0000003e0c00b985 */ /* 0x002fe8000c101910 */
[----:B--2---:R-:W-:Y:S01]  /*dcf0*/  @!P2 ST.E [R10.64], R63 ;  /* 0x0000003f0a00a985 */ /* 0x004fe2000c101910 */
[----:B----4-:R-:W-:Y:S01]  /*dd00*/  SHF.R.S32.HI R0, RZ, 0x1f, R9 ;  /* 0x0000001fff007819 */ /* 0x010fe20000011409 */
[----:B---3--:R-:W-:Y:S01]  /*dd10*/  IMAD.MOV.U32 R2, RZ, RZ, R4 ;  /* 0x000000ffff027224 */ /* 0x008fe200078e0004 */
[----:B------:R-:W-:-:S03]  /*dd20*/  IADD3 R4, R17, 0x40, RZ ;  /* 0x0000004011047810 */ /* 0x000fc60007ffe0ff */
[----:B------:R-:W-:Y:S01]  /*dd30*/  IMAD R0, R0, c[0x0][0x3d8], RZ ;  /* 0x0000f60000007a24 */ /* 0x000fe200078e02ff */
[----:B------:R-:W-:Y:S01]  /*dd40*/  IADD3 R17, R17, 0x48, RZ ;  /* 0x0000004811117810 */ /* 0x000fe20007ffe0ff */
[----:B------:R-:W-:Y:S01]  /*dd50*/  IMAD.WIDE.U32 R2, R16, c[0x0][0x3e0], R2 ;  /* 0x0000f80010027a25 */ /* 0x000fe200078e0002 */
[-C--:B------:R-:W-:Y:S02]  /*dd60*/  ISETP.GE.OR P1, PT, R4, R20.reuse, P0 ;  /* 0x000000140400720c */ /* 0x080fe40000726670 */
[----:B------:R-:W-:Y:S01]  /*dd70*/  ISETP.GE.OR P0, PT, R17, R20, P0 ;  /* 0x000000141100720c */ /* 0x000fe20000706670 */
[----:B------:R-:W-:Y:S02]  /*dd80*/  IMAD R4, R9, c[0x0][0x3dc], R0 ;  /* 0x0000f70009047a24 */ /* 0x000fe400078e0200 */
[----:B------:R-:W-:Y:S02]  /*dd90*/  IMAD.SHL.U32 R0, R5, 0x2, RZ ;  /* 0x0000000205007824 */ /* 0x000fe400078e00ff */
[----:B------:R-:W-:-:S04]  /*dda0*/  IMAD.IADD R3, R3, 0x1, R18 ;  /* 0x0000000103037824 */ /* 0x000fc800078e0212 */
[----:B------:R-:W-:Y:S02]  /*ddb0*/  IMAD.WIDE.U32 R2, R9, c[0x0][0x3d8], R2 ;  /* 0x0000f60009027a25 */ /* 0x000fe400078e0002 */
[----:B------:R-:W-:Y:S03]  /*ddc0*/  @!P1 ST.E [R14.64], R64 ;  /* 0x000000400e009985 */ /* 0x000fe6000c101910 */
[----:B------:R-:W-:Y:S01]  /*ddd0*/  IADD3 R3, R3, R4, RZ ;  /* 0x0000000403037210 */ /* 0x000fe20007ffe0ff */
[----:B------:R1:W-:Y:S01]  /*dde0*/  @!P0 ST.E [R6.64], R65 ;  /* 0x0000004106008985 */ /* 0x0003e2000c101910 */
[----:B------:R-:W-:-:S03]  /*ddf0*/  LEA R9, P0, R2, c[0x0][0x380], 0x1 ;  /* 0x0000e00002097a11 */ /* 0x000fc600078008ff */
[----:B------:R2:W3:Y:S04]  /*de00*/  LDS.128 R28, [R0+0x880] ;  /* 0x00088000001c7984 */ /* 0x0004e80000000c00 */
[----:B------:R2:W4:Y:S04]  /*de10*/  LDS.128 R36, [R0+0x1080] ;  /* 0x0010800000247984 */ /* 0x0005280000000c00 */
[----:B------:R2:W2:Y:S04]  /*de20*/  LDS.128 R44, [R0+0x1880] ;  /* 0x00188000002c7984 */ /* 0x0004a80000000c00 */
[----:B------:R2:W2:Y:S04]  /*de30*/  LDS.128 R52, [R0+0x2080] ;  /* 0x0020800000347984 */ /* 0x0004a80000000c00 */
[----:B------:R2:W2:Y:S04]  /*de40*/  LDS.128 R60, [R0+0x2880] ;  /* 0x00288000003c7984 */ /* 0x0004a80000000c00 */
[----:B------:R2:W2:Y:S01]  /*de50*/  LDS.128 R68, [R0+0x3080] ;  /* 0x0030800000447984 */ /* 0x0004a20000000c00 */
[----:B-1----:R-:W-:-:S03]  /*de60*/  IMAD R6, R23, 0x80, R19 ;  /* 0x0000008017067824 */ /* 0x002fc600078e0213 */
[----:B------:R1:W1:Y:S01]  /*de70*/  LDS.128 R72, [R0+0x3880] ;  /* 0x0038800000487984 */ /* 0x0002620000000c00 */
[----:B------:R-:W-:-:S03]  /*de80*/  LEA.HI.X R7, R2, c[0x0][0x384], R3, 0x1, P0 ;  /* 0x0000e10002077a11 */ /* 0x000fc600000f0c03 */
[----:B------:R1:W1:Y:S01]  /*de90*/  LDS.128 R24, [R0+0x4880] ;  /* 0x0048800000187984 */ /* 0x0002620000000c00 */
[----:B------:R-:W-:-:S03]  /*dea0*/  ISETP.GE.AND P0, PT, R6, R20, PT ;  /* 0x000000140600720c */ /* 0x000fc60003f06270 */
[----:B------:R1:W1:Y:S04]  /*deb0*/  LDS.128 R32, [R0+0x5080] ;  /* 0x0050800000207984 */ /* 0x0002680000000c00 */
[----:B------:R1:W1:Y:S04]  /*dec0*/  LDS.128 R40, [R0+0x5880] ;  /* 0x0058800000287984 */ /* 0x0002680000000c00 */
[----:B------:R1:W1:Y:S04]  /*ded0*/  LDS.128 R48, [R0+0x6080] ;  /* 0x0060800000307984 */ /* 0x0002680000000c00 */
[----:B------:R1:W1:Y:S04]  /*dee0*/  LDS.128 R56, [R0+0x6880] ;  /* 0x0068800000387984 */ /* 0x0002680000000c00 */
[----:B------:R1:W1:Y:S04]  /*def0*/  LDS.128 R64, [R0+0x7080] ;  /* 0x0070800000407984 */ /* 0x0002680000000c00 */
[----:B------:R1:W1:Y:S04]  /*df00*/  LDS.128 R76, [R0+0x7880] ;  /* 0x00788000004c7984 */ /* 0x0002680000000c00 */
[----:B------:R1:W1:Y:S04]  /*df10*/  SHFL.IDX PT, R2, R9, RZ, 0x181f ;  /* 0x00181fff09027589 */ /* 0x00026800000e0000 */
[----:B------:R1:W1:Y:S01]  /*df20*/  SHFL.IDX PT, R3, R7, RZ, 0x181f ;  /* 0x00181fff07037589 */ /* 0x00026200000e0000 */
[----:B------:R-:W-:Y:S05]  /*df30*/  @P0 BRA `(.L_x_694) ;  /* 0x000000c000000947 */ /* 0x000fea0003800000 */
[----:B--234-:R-:W2:Y:S01]  /*df40*/  LDS.128 R16, [R0+0x80] ;  /* 0x0000800000107984 */ /* 0x01cea20000000c00 */
[----:B------:R-:W-:-:S02]  /*df50*/  IADD3 R4, R8, 0x40, RZ ;  /* 0x0000004008047810 */ /* 0x000fc40007ffe0ff */
[----:B------:R-:W-:Y:S01]  /*df60*/  ISETP.GE.AND P1, PT, R8, c[0x0][0x3c8], PT ;  /* 0x0000f20008007a0c */ /* 0x000fe20003f26270 */
[----:B------:R3:W4:Y:S01]  /*df70*/  LDS.128 R12, [R0+0x4080] ;  /* 0x00408000000c7984 */ /* 0x0007220000000c00 */
[----:B------:R-:W-:-:S13]  /*df80*/  ISETP.GE.AND P0, PT, R4, c[0x0][0x3c8], PT ;  /* 0x0000f20004007a0c */ /* 0x000fda0003f06270 */
[----:B-1-3--:R-:W-:-:S04]  /*df90*/  @!P0 SHF.R.S32.HI R0, RZ, 0x1f, R4 ;  /* 0x0000001fff008819 */ /* 0x00afc80000011404 */
[----:B------:R-:W-:Y:S01]  /*dfa0*/  @!P0 LEA.HI R0, R0, R4, RZ, 0x3 ;  /* 0x0000000400008211 */ /* 0x000fe200078f18ff */
[----:B------:R-:W-:-:S03]  /*dfb0*/  @!P1 IMAD.WIDE R4, R8, 0x2, R2 ;  /* 0x0000000208049825 */ /* 0x000fc600078e0202 */
[----:B------:R-:W-:-:S05]  /*dfc0*/  @!P0 LOP3.LUT R0, R0, 0xfffffff8, RZ, 0xc0, !PT ;  /* 0xfffffff800008812 */ /* 0x000fca00078ec0ff */
[----:B------:R-:W-:Y:S01]  /*dfd0*/  @!P0 IMAD.WIDE R2, R0, 0x2, R2 ;  /* 0x0000000200028825 */ /* 0x000fe200078e0202 */
[----:B--2---:R1:W-:Y:S04]  /*dfe0*/  @!P1 ST.E.128 [R4.64], R16 ;  /* 0x0000001004009985 */ /* 0x0043e8000c101d10 */
[----:B----4-:R1:W-:Y:S02]  /*dff0*/  @!P0 ST.E.128 [R2.64], R12 ;  /* 0x0000000c02008985 */ /* 0x0103e4000c101d10 */
.L_x_694:
[----:B--234-:R-:W-:Y:S05]  /*e000*/  BSYNC B0 ;  /* 0x0000000000007941 */ /* 0x01cfea0003800000 */
.L_x_693:
[----:B-1----:R-:W-:Y:S01]  /*e010*/  IADD3 R0, R6, 0x10, RZ ;  /* 0x0000001006007810 */ /* 0x002fe20007ffe0ff */
[----:B------:R1:W2:Y:S01]  /*e020*/  SHFL.IDX PT, R3, R7, 0x1, 0x181f ;  /* 0x00381f0007037f89 */ /* 0x0002a200000e0000 */
[----:B------:R-:W-:Y:S02]  /*e030*/  BSSY B0, `(.L_x_695) ;  /* 0x000000e000007945 */ /* 0x000fe40003800000 */
[----:B------:R-:W-:Y:S01]  /*e040*/  ISETP.GE.AND P0, PT, R0, R20, PT ;  /* 0x000000140000720c */ /* 0x000fe20003f06270 */
[----:B------:R1:W3:-:S12]  /*e050*/  SHFL.IDX PT, R2, R9, 0x1, 0x181f ;  /* 0x00381f0009027f89 */ /* 0x0002d800000e0000 */
[----:B------:R-:W-:Y:S05]  /*e060*/  @P0 BRA `(.L_x_696) ;  /* 0x000000a000000947 */ /* 0x000fea0003800000 */
[C---:B------:R-:W-:Y:S02]  /*e070*/  IADD3 R4, R8.reuse, 0x40, RZ ;  /* 0x0000004008047810 */ /* 0x040fe40007ffe0ff */
[----:B------:R-:W-:Y:S02]  /*e080*/  ISETP.GE.AND P1, PT, R8, c[0x0][0x3c8], PT ;  /* 0x0000f20008007a0c */ /* 0x000fe40003f26270 */
[----:B------:R-:W-:-:S13]  /*e090*/  ISETP.GE.AND P0, PT, R4, c[0x0][0x3c8], PT ;  /* 0x0000f20004007a0c */ /* 0x000fda0003f06270 */
[----:B------:R-:W-:-:S04]  /*e0a0*/  @!P0 SHF.R.S32.HI R0, RZ, 0x1f, R4 ;  /* 0x0000001fff008819 */ /* 0x000fc80000011404 */
[----:B------:R-:W-:Y:S01]  /*e0b0*/  @!P0 LEA.HI R0, R0, R4, RZ, 0x3 ;  /* 0x0000000400008211 */ /* 0x000fe200078f18ff */
[----:B--23--:R-:W-:-:S03]  /*e0c0*/  @!P1 IMAD.WIDE R4, R8, 0x2, R2 ;  /* 0x0000000208049825 */ /* 0x00cfc600078e0202 */
[----:B------:R-:W-:Y:S02]  /*e0d0*/  @!P0 LOP3.LUT R0, R0, 0xfffffff8, RZ, 0xc0, !PT ;  /* 0xfffffff800008812 */ /* 0x000fe400078ec0ff */
[----:B------:R2:W-:Y:S03]  /*e0e0*/  @!P1 ST.E.128 [R4.64], R28 ;  /* 0x0000001c04009985 */ /* 0x0005e6000c101d10 */
[----:B------:R-:W-:-:S05]  /*e0f0*/  @!P0 IMAD.WIDE R2, R0, 0x2, R2 ;  /* 0x0000000200028825 */ /* 0x000fca00078e0202 */
[----:B------:R2:W-:Y:S02]  /*e100*/  @!P0 ST.E.128 [R2.64], R24 ;  /* 0x0000001802008985 */ /* 0x0005e4000c101d10 */
.L_x_696:
[----:B------:R-:W-:Y:S05]  /*e110*/  BSYNC B0 ;  /* 0x0000000000007941 */ /* 0x000fea0003800000 */
.L_x_695:
[----:B------:R-:W-:Y:S01]  /*e120*/  IADD3 R0, R6, 0x20, RZ ;  /* 0x0000002006007810 */ /* 0x000fe20007ffe0ff */
[----:B--2---:R2:W4:Y:S01]  /*e130*/  SHFL.IDX PT, R3, R7, 0x2, 0x181f ;  /* 0x00581f0007037f89 */ /* 0x00452200000e0000 */
[----:B------:R-:W-:Y:S02]  /*e140*/  BSSY B0, `(.L_x_697) ;  /* 0x000000e000007945 */ /* 0x000fe40003800000 */
[----:B------:R-:W-:Y:S01]  /*e150*/  ISETP.GE.AND P0, PT, R0, R20, PT ;  /* 0x000000140000720c */ /* 0x000fe20003f06270 */
[----:B---3--:R2:W3:-:S12]  /*e160*/  SHFL.IDX PT, R2, R9, 0x2, 0x181f ;  /* 0x00581f0009027f89 */ /* 0x0084d800000e0000 */
[----:B------:R-:W-:Y:S05]  /*e170*/  @P0 BRA `(.L_x_698) ;  /* 0x000000a000000947 */ /* 0x000fea0003800000 */
[C---:B------:R-:W-:Y:S02]  /*e180*/  IADD3 R4, R8.reuse, 0x40, RZ ;  /* 0x0000004008047810 */ /* 0x040fe40007ffe0ff */
[----:B------:R-:W-:Y:S02]  /*e190*/  ISETP.GE.AND P1, PT, R8, c[0x0][0x3c8], PT ;  /* 0x0000f20008007a0c */ /* 0x000fe40003f26270 */
[----:B------:R-:W-:-:S13]  /*e1a0*/  ISETP.GE.AND P0, PT, R4, c[0x0][0x3c8], PT ;  /* 0x0000f20004007a0c */ /* 0x000fda0003f06270 */
[----:B------:R-:W-:-:S04]  /*e1b0*/  @!P0 SHF.R.S32.HI R0, RZ, 0x1f, R4 ;  /* 0x0000001fff008819 */ /* 0x000fc80000011404 */
[----:B------:R-:W-:Y:S01]  /*e1c0*/  @!P0 LEA.HI R0, R0, R4, RZ, 0x3 ;  /* 0x0000000400008211 */ /* 0x000fe200078f18ff */
[----:B---34-:R-:W-:-:S03]  /*e1d0*/  @!P1 IMAD.WIDE R4, R8, 0x2, R2 ;  /* 0x0000000208049825 */ /* 0x018fc600078e0202 */
[----:B------:R-:W-:Y:S02]  /*e1e0*/  @!P0 LOP3.LUT R0, R0, 0xfffffff8, RZ, 0xc0, !PT ;  /* 0xfffffff800008812 */ /* 0x000fe400078ec0ff */
[----:B------:R3:W-:Y:S03]  /*e1f0*/  @!P1 ST.E.128 [R4.64], R36 ;  /* 0x0000002404009985 */ /* 0x0007e6000c101d10 */
[----:B------:R-:W-:-:S05]  /*e200*/  @!P0 IMAD.WIDE R2, R0, 0x2, R2 ;  /* 0x0000000200028825 */ /* 0x000fca00078e0202 */
[----:B------:R3:W-:Y:S02]  /*e210*/  @!P0 ST.E.128 [R2.64], R32 ;  /* 0x0000002002008985 */ /* 0x0007e4000c101d10 */
.L_x_698:
[----:B------:R-:W-:Y:S05]  /*e220*/  BSYNC B0 ;  /* 0x0000000000007941 */ /* 0x000fea0003800000 */
.L_x_697:
[----:B------:R-:W-:Y:S01]  /*e230*/  IADD3 R0, R6, 0x30, RZ ;  /* 0x0000003006007810 */ /* 0x000fe20007ffe0ff */
[----:B---34-:R3:W4:Y:S01]  /*e240*/  SHFL.IDX PT, R3, R7, 0x3, 0x181f ;  /* 0x00781f0007037f89 */ /* 0x01872200000e0000 */
[----:B------:R-:W-:Y:S02]  /*e250*/  BSSY B0, `(.L_x_699) ;  /* 0x000000e000007945 */ /* 0x000fe40003800000 */
[----:B------:R-:W-:Y:S01]  /*e260*/  ISETP.GE.AND P0, PT, R0, R20, PT ;  /* 0x000000140000720c */ /* 0x000fe20003f06270 */
[----:B------:R3:W1:-:S12]  /*e270*/  SHFL.IDX PT, R2, R9, 0x3, 0x181f ;  /* 0x00781f0009027f89 */ /* 0x00065800000e0000 */
[----:B------:R-:W-:Y:S05]  /*e280*/  @P0 BRA `(.L_x_700) ;  /* 0x000000a000000947 */ /* 0x000fea0003800000 */
[C---:B------:R-:W-:Y:S02]  /*e290*/  IADD3 R4, R8.reuse, 0x40, RZ ;  /* 0x0000004008047810 */ /* 0x040fe40007ffe0ff */
[----:B------:R-:W-:Y:S02]  /*e2a0*/  ISETP.GE.AND P1, PT, R8, c[0x0][0x3c8], PT ;  /* 0x0000f20008007a0c */ /* 0x000fe40003f26270 */
[----:B------:R-:W-:-:S13]  /*e2b0*/  ISETP.GE.AND P0, PT, R4, c[0x0][0x3c8], PT ;  /* 0x0000f20004007a0c */ /* 0x000fda0003f06270 */
[----:B------:R-:W-:-:S04]  /*e2c0*/  @!P0 SHF.R.S32.HI R0, RZ, 0x1f, R4 ;  /* 0x0000001fff008819 */ /* 0x000fc80000011404 */
[----:B------:R-:W-:Y:S01]  /*e2d0*/  @!P0 LEA.HI R0, R0, R4, RZ, 0x3 ;  /* 0x0000000400008211 */ /* 0x000fe200078f18ff */
[----:B-1--4-:R-:W-:-:S03]  /*e2e0*/  @!P1 IMAD.WIDE R4, R8, 0x2, R2 ;  /* 0x0000000208049825 */ /* 0x012fc600078e0202 */
[----:B------:R-:W-:Y:S02]  /*e2f0*/  @!P0 LOP3.LUT R0, R0, 0xfffffff8, RZ, 0xc0, !PT ;  /* 0xfffffff800008812 */ /* 0x000fe400078ec0ff */
[----:B------:R1:W-:Y:S03]  /*e300*/  @!P1 ST.E.128 [R4.64], R44 ;  /* 0x0000002c04009985 */ /* 0x0003e6000c101d10 */
[----:B------:R-:W-:-:S05]  /*e310*/  @!P0 IMAD.WIDE R2, R0, 0x2, R2 ;  /* 0x0000000200028825 */ /* 0x000fca00078e0202 */
[----:B------:R1:W-:Y:S02]  /*e320*/  @!P0 ST.E.128 [R2.64], R40 ;  /* 0x0000002802008985 */ /* 0x0003e4000c101d10 */
.L_x_700:
[----:B------:R-:W-:Y:S05]  /*e330*/  BSYNC B0 ;  /* 0x0000000000007941 */ /* 0x000fea0003800000 */
.L_x_699:
[----:B------:R-:W-:Y:S01]  /*e340*/  IADD3 R0, R6, 0x40, RZ ;  /* 0x0000004006007810 */ /* 0x000fe20007ffe0ff */
[----:B-1--4-:R1:W4:Y:S01]  /*e350*/  SHFL.IDX PT, R3, R7, 0x4, 0x181f ;  /* 0x00981f0007037f89 */ /* 0x01232200000e0000 */
[----:B------:R-:W-:Y:S02]  /*e360*/  BSSY B0, `(.L_x_701) ;  /* 0x000000e000007945 */ /* 0x000fe40003800000 */
[----:B------:R-:W-:Y:S01]  /*e370*/  ISETP.GE.AND P0, PT, R0, R20, PT ;  /* 0x000000140000720c */ /* 0x000fe20003f06270 */
[----:B------:R1:W2:-:S12]  /*e380*/  SHFL.IDX PT, R2, R9, 0x4, 0x181f ;  /* 0x00981f0009027f89 */ /* 0x00029800000e0000 */
[----:B------:R-:W-:Y:S05]  /*e390*/  @P0 BRA `(.L_x_702) ;  /* 0x000000a000000947 */ /* 0x000fea0003800000 */
[C---:B------:R-:W-:Y:S02]  /*e3a0*/  IADD3 R4, R8.reuse, 0x40, RZ ;  /* 0x0000004008047810 */ /* 0x040fe40007ffe0ff */
[----:B------:R-:W-:Y:S02]  /*e3b0*/  ISETP.GE.AND P1, PT, R8, c[0x0][0x3c8], PT ;  /* 0x0000f20008007a0c */ /* 0x000fe40003f26270 */
[----:B------:R-:W-:-:S13]  /*e3c0*/  ISETP.GE.AND P0, PT, R4, c[0x0][0x3c8], PT ;  /* 0x0000f20004007a0c */ /* 0x000fda0003f06270 */
[----:B------:R-:W-:-:S04]  /*e3d0*/  @!P0 SHF.R.S32.HI R0, RZ, 0x1f, R4 ;  /* 0x0000001fff008819 */ /* 0x000fc80000011404 */
[----:B------:R-:W-:Y:S01]  /*e3e0*/  @!P0 LEA.HI R0, R0, R4, RZ, 0x3 ;  /* 0x0000000400008211 */ /* 0x000fe200078f18ff */
[----:B--2-4-:R-:W-:-:S03]  /*e3f0*/  @!P1 IMAD.WIDE R4, R8, 0x2, R2 ;  /* 0x0000000208049825 */ /* 0x014fc600078e0202 */
[----:B------:R-:W-:Y:S02]  /*e400*/  @!P0 LOP3.LUT R0, R0, 0xfffffff8, RZ, 0xc0, !PT ;  /* 0xfffffff800008812 */ /* 0x000fe400078ec0ff */
[----:B------:R2:W-:Y:S03]  /*e410*/  @!P1 ST.E.128 [R4.64], R52 ;  /* 0x0000003404009985 */ /* 0x0005e6000c101d10 */
[----:B------:R-:W-:-:S05]  /*e420*/  @!P0 IMAD.WIDE R2, R0, 0x2, R2 ;  /* 0x0000000200028825 */ /* 0x000fca00078e0202 */
[----:B------:R2:W-:Y:S02]  /*e430*/  @!P0 ST.E.128 [R2.64], R48 ;  /* 0x0000003002008985 */ /* 0x0005e4000c101d10 */
.L_x_702:
[----:B------:R-:W-:Y:S05]  /*e440*/  BSYNC B0 ;  /* 0x0000000000007941 */ /* 0x000fea0003800000 */
.L_x_701:
[----:B------:R-:W-:Y:S01]  /*e450*/  IADD3 R0, R6, 0x50, RZ ;  /* 0x0000005006007810 */ /* 0x000fe20007ffe0ff */
[----:B--2-4-:R2:W4:Y:S01]  /*e460*/  SHFL.IDX PT, R3, R7, 0x5, 0x181f ;  /* 0x00b81f0007037f89 */ /* 0x01452200000e0000 */
        /* <DEDUP_REMOVED lines=14> */
.L_x_704:
[----:B------:R-:W-:Y:S05]  /*e550*/  BSYNC B0 ;  /* 0x0000000000007941 */ /* 0x000fea0003800000 */
.L_x_703:
        /* <DEDUP_REMOVED lines=16> */
.L_x_706:
[----:B------:R-:W-:Y:S05]  /*e660*/  BSYNC B0 ;  /* 0x0000000000007941 */ /* 0x000fea0003800000 */
.L_x_705:
[----:B------:R-:W-:Y:S01]  /*e670*/  IADD3 R0, R6, 0x70, RZ ;  /* 0x0000007006007810 */ /* 0x000fe20007ffe0ff */
[----:B--2-4-:R2:W4:Y:S03]  /*e680*/  SHFL.IDX PT, R3, R7, 0x7, 0x181f ;  /* 0x00f81f0007037f89 */ /* 0x01452600000e0000 */
[----:B------:R-:W-:Y:S01]  /*e690*/  ISETP.GE.AND P0, PT, R0, R20, PT ;  /* 0x000000140000720c */ /* 0x000fe20003f06270 */
[----:B------:R2:W1:-:S12]  /*e6a0*/  SHFL.IDX PT, R2, R9, 0x7, 0x181f ;  /* 0x00f81f0009027f89 */ /* 0x00045800000e0000 */
[----:B------:R-:W-:Y:S05]  /*e6b0*/  @P0 EXIT ;  /* 0x000000000000094d */ /* 0x000fea0003800000 */
[C---:B------:R-:W-:Y:S02]  /*e6c0*/  ISETP.GE.AND P0, PT, R8.reuse, c[0x0][0x3c8], PT ;  /* 0x0000f20008007a0c */ /* 0x040fe40003f06270 */
[----:B------:R-:W-:-:S11]  /*e6d0*/  IADD3 R0, R8, 0x40, RZ ;  /* 0x0000004008007810 */ /* 0x000fd60007ffe0ff */
        /* <DEDUP_REMOVED lines=10> */
.L_x_691:
        /* <DEDUP_REMOVED lines=19> */
.L_x_707:
        /* <DEDUP_REMOVED lines=42> */
.L_x_709:
[----:B------:R-:W-:Y:S05]  /*eb50*/  BSYNC B0 ;  /* 0x0000000000007941 */ /* 0x000fea0003800000 */
.L_x_708:
        /* <DEDUP_REMOVED lines=35> */
[----:B------:R-:W-:Y:S01]  /*ed90*/  IMAD R0, R0, c[0x0][0x3e4], R6 ;  /* 0x0000f90000007a24 */ /* 0x000fe200078e0206 */
[----:B------:R-:W-:Y:S01]  /*eda0*/  SHF.L.U32 R6, R12, 0x3, RZ ;  /* 0x000000030c067819 */ /* 0x000fe200000006ff */
[----:B-----5:R-:W-:-:S03]  /*edb0*/  IMAD R10, R13, c[0x0][0x4e8], RZ ;  /* 0x00013a000d0a7a24 */ /* 0x020fc600078e02ff */
[----:B------:R-:W-:Y:S01]  /*edc0*/  IADD3 R3, R3, R0, RZ ;  /* 0x0000000003037210 */ /* 0x000fe20007ffe0ff */
[----:B------:R-:W-:Y:S01]  /*edd0*/  IMAD R0, R4, c[0x0][0x3d8], RZ ;  /* 0x0000f60004007a24 */ /* 0x000fe200078e02ff */
[----:B------:R-:W-:-:S03]  /*ede0*/  IADD3 R7, R6, 0x40, RZ ;  /* 0x0000004006077810 */ /* 0x000fc60007ffe0ff */
[C---:B------:R-:W-:Y:S02]  /*edf0*/  IMAD R0, R5.reuse, c[0x0][0x3dc], R0 ;  /* 0x0000f70005007a24 */ /* 0x040fe400078e0200 */
[----:B------:R-:W-:-:S04]  /*ee00*/  IMAD.WIDE.U32 R2, R5, c[0x0][0x3d8], R2 ;  /* 0x0000f60005027a25 */ /* 0x000fc800078e0002 */
[----:B------:R-:W-:Y:S01]  /*ee10*/  IMAD.IADD R0, R3, 0x1, R0 ;  /* 0x0000000103007824 */ /* 0x000fe200078e0200 */
[----:B------:R-:W-:-:S04]  /*ee20*/  LEA R11, P0, R2, c[0x0][0x380], 0x1 ;  /* 0x0000e000020b7a11 */ /* 0x000fc800078008ff */
[----:B------:R-:W-:Y:S02]  /*ee30*/  LEA.HI.X R9, R2, c[0x0][0x384], R0, 0x1, P0 ;  /* 0x0000e10002097a11 */ /* 0x000fe400000f0c00 */
[----:B------:R-:W-:Y:S01]  /*ee40*/  ISETP.GE.AND P0, PT, R8, R10, PT ;  /* 0x0000000a0800720c */ /* 0x000fe20003f06270 */
[----:B------:R1:W2:Y:S04]  /*ee50*/  SHFL.IDX PT, R2, R11, RZ, 0x181f ;  /* 0x00181fff0b027589 */ /* 0x0002a800000e0000 */
[----:B------:R1:W3:Y:S08]  /*ee60*/  SHFL.IDX PT, R3, R9, RZ, 0x181f ;  /* 0x00181fff09037589 */ /* 0x0002f000000e0000 */
        /* <DEDUP_REMOVED lines=10> */
.L_x_711:
[----:B------:R-:W-:Y:S05]  /*ef10*/  BSYNC B0 ;  /* 0x0000000000007941 */ /* 0x000fea0003800000 */
.L_x_710:
[----:B------:R-:W-:Y:S01]  /*ef20*/  IADD3 R0, R8, 0x10, RZ ;  /* 0x0000001008007810 */ /* 0x000fe20007ffe0ff */
[----:B--23--:R2:W3:Y:S01]  /*ef30*/  SHFL.IDX PT, R3, R9, 0x1, 0x181f ;  /* 0x00381f0009037f89 */ /* 0x00c4e200000e0000 */
        /* <DEDUP_REMOVED lines=13> */
.L_x_713:
[----:B------:R-:W-:Y:S05]  /*f010*/  BSYNC B0 ;  /* 0x0000000000007941 */ /* 0x000fea0003800000 */
.L_x_712:
[----:B------:R-:W-:Y:S01]  /*f020*/  IADD3 R0, R8, 0x20, RZ ;  /* 0x0000002008007810 */ /* 0x000fe20007ffe0ff */
[----:B---3--:R3:W1:Y:S01]  /*f030*/  SHFL.IDX PT, R3, R9, 0x2, 0x181f ;  /* 0x00581f0009037f89 */ /* 0x00866200000e0000 */
        /* <DEDUP_REMOVED lines=13> */
.L_x_715:
[----:B------:R-:W-:Y:S05]  /*f110*/  BSYNC B0 ;  /* 0x0000000000007941 */ /* 0x000fea0003800000 */
.L_x_714:
[----:B------:R-:W-:Y:S01]  /*f120*/  IADD3 R0, R8, 0x30, RZ ;  /* 0x0000003008007810 */ /* 0x000fe20007ffe0ff */
[----:B-1----:R1:W2:Y:S01]  /*f130*/  SHFL.IDX PT, R3, R9, 0x3, 0x181f ;  /* 0x00781f0009037f89 */ /* 0x0022a200000e0000 */
[----:B------:R-:W-:Y:S02]  /*f140*/  BSSY B0, `(.L_x_716) ;  /* 0x000000d000007945 */ /* 0x000fe40003800000 */
[----:B------:R-:W-:Y:S01]  /*f150*/  ISETP.GE.AND P0, PT, R0, R10, PT ;  /* 0x0000000a0000720c */ /* 0x000fe20003f06270 */
[----:B----4-:R1:W4:-:S12]  /*f160*/  SHFL.IDX PT, R2, R11, 0x3, 0x181f ;  /* 0x00781f000b027f89 */ /* 0x01031800000e0000 */
        /* <DEDUP_REMOVED lines=10> */
.L_x_717:
[----:B------:R-:W-:Y:S05]  /*f210*/  BSYNC B0 ;  /* 0x0000000000007941 */ /* 0x000fea0003800000 */
.L_x_716:
[----:B------:R-:W-:Y:S01]  /*f220*/  IADD3 R0, R8, 0x40, RZ ;  /* 0x0000004008007810 */ /* 0x000fe20007ffe0ff */
[----:B--2---:R2:W1:Y:S01]  /*f230*/  SHFL.IDX PT, R3, R9, 0x4, 0x181f ;  /* 0x00981f0009037f89 */ /* 0x00446200000e0000 */
        /* <DEDUP_REMOVED lines=13> */
.L_x_719:
[----:B------:R-:W-:Y:S05]  /*f310*/  BSYNC B0 ;  /* 0x0000000000007941 */ /* 0x000fea0003800000 */
.L_x_718:
        /* <DEDUP_REMOVED lines=15> */
.L_x_721:
[----:B------:R-:W-:Y:S05]  /*f410*/  BSYNC B0 ;  /* 0x0000000000007941 */ /* 0x000fea0003800000 */
.L_x_720:
        /* <DEDUP_REMOVED lines=15> */
.L_x_723:
[----:B------:R-:W-:Y:S05]  /*f510*/  BSYNC B0 ;  /* 0x0000000000007941 */ /* 0x000fea0003800000 */
.L_x_722:
[----:B------:R-:W-:Y:S01]  /*f520*/  IADD3 R0, R8, 0x70, RZ ;  /* 0x0000007008007810 */ /* 0x000fe20007ffe0ff */
[----:B-1----:R1:W2:Y:S03]  /*f530*/  SHFL.IDX PT, R3, R9, 0x7, 0x181f ;  /* 0x00f81f0009037f89 */ /* 0x0022a600000e0000 */
        /* <DEDUP_REMOVED lines=14> */
.L_x_724:
        /* <DEDUP_REMOVED lines=14> */
.L_x_1724:


//--------------------- .text._ZN7cutlass13device_kernelIN5flash19enable_sm80_to_sm89INS1_16FlashAttnFwdSm80INS1_25CollectiveMainloopFwdSm80ILi4ELi1ELb0EN4cute5tupleIJNS5_1CILi128EEENS7_ILi64EEES8_EEELi128ENS_6half_tEfNS_4arch4Sm80ELb0ELb0ELb1ELb1ELb0ELb1ELb1ELb0EEENS1_21CollectiveEpilogueFwdINS6_IJS8_S8_S9_EEENS6_IJNS7_ILi1EEESH_SH_EEESB_SD_Li128ELb1ELb1ELb0ELb0EEENS1_19SingleTileSchedulerILb1ELb0ELb1ELi128EEEEEEEEEvNT_6ParamsE --------------------------
	.section	.text._ZN7cutlass13device_kernelIN5flash19enable_sm80_to_sm89INS1_16FlashAttnFwdSm80INS1_25CollectiveMainloopFwdSm80ILi4ELi1ELb0EN4cute5tupleIJNS5_1CILi128EEENS7_ILi64EEES8_EEELi128ENS_6half_tEfNS_4arch4Sm80ELb0ELb0ELb1ELb1ELb0ELb1ELb1ELb0EEENS1_21CollectiveEpilogueFwdINS6_IJS8_S8_S9_EEENS6_IJNS7_ILi1EEESH_SH_EEESB_SD_Li128ELb1ELb1ELb0ELb0EEENS1_19SingleTileSchedulerILb1ELb0ELb1ELi128EEEEEEEEEvNT_6ParamsE,"ax",@progbits
	.sectioninfo	@"SHI_REGISTERS=255"
	.align	128
.text._ZN7cutlass13device_kernelIN5flash19enable_sm80_to_sm89INS1_16FlashAttnFwdSm80INS1_25CollectiveMainloopFwdSm80ILi4ELi1ELb0EN4cute5tupleIJNS5_1CILi128EEENS7_ILi64EEES8_EEELi128ENS_6half_tEfNS_4arch4Sm80ELb0ELb0ELb1ELb1ELb0ELb1ELb1ELb0EEENS1_21CollectiveEpilogueFwdINS6_IJS8_S8_S9_EEENS6_IJNS7_ILi1EEESH_SH_EEESB_SD_Li128ELb1ELb1ELb0ELb0EEENS1_19SingleTileSchedulerILb1ELb0ELb1ELi128EEEEEEEEEvNT_6ParamsE:
        .type           _ZN7cutlass13device_kernelIN5flash19enable_sm80_to_sm89INS1_16FlashAttnFwdSm80INS1_25CollectiveMainloopFwdSm80ILi4ELi1ELb0EN4cute5tupleIJNS5_1CILi128EEENS7_ILi64EEES8_EEELi128ENS_6half_tEfNS_4arch4Sm80ELb0ELb0ELb1ELb1ELb0ELb1ELb1ELb0EEENS1_21CollectiveEpilogueFwdINS6_IJS8_S8_S9_EEENS6_IJNS7_ILi1EEESH_SH_EEESB_SD_Li128ELb1ELb1ELb0ELb0EEENS1_19SingleTileSchedulerILb1ELb0ELb1ELi128EEEEEEEEEvNT_6ParamsE,@function
        .size           _ZN7cutlass13device_kernelIN5flash19enable_sm80_to_sm89INS1_16FlashAttnFwdSm80INS1_25CollectiveMainloopFwdSm80ILi4ELi1ELb0EN4cute5tupleIJNS5_1CILi128EEENS7_ILi64EEES8_EEELi128ENS_6half_tEfNS_4arch4Sm80ELb0ELb0ELb1ELb1ELb0ELb1ELb1ELb0EEENS1_21CollectiveEpilogueFwdINS6_IJS8_S8_S9_EEENS6_IJNS7_ILi1EEESH_SH_EEESB_SD_Li128ELb1ELb1ELb0ELb0EEENS1_19SingleTileSchedulerILb1ELb0ELb1ELi128EEEEEEEEEvNT_6ParamsE,(.L_x_1725 - _ZN7cutlass13device_kernelIN5flash19enable_sm80_to_sm89INS1_16FlashAttnFwdSm80INS1_25CollectiveMainloopFwdSm80ILi4ELi1ELb0EN4cute5tupleIJNS5_1CILi128EEENS7_ILi64EEES8_EEELi128ENS_6half_tEfNS_4arch4Sm80ELb0ELb0ELb1ELb1ELb0ELb1ELb1ELb0EEENS1_21CollectiveEpilogueFwdINS6_IJS8_S8_S9_EEENS6_IJNS7_ILi1EEESH_SH_EEESB_SD_Li128ELb1ELb1ELb0ELb0EEENS1_19SingleTileSchedulerILb1ELb0ELb1ELi128EEEEEEEEEvNT_6ParamsE)
        .other          _ZN7cutlass13device_kernelIN5flash19enable_sm80_to_sm89INS1_16FlashAttnFwdSm80INS1_25CollectiveMainloopFwdSm80ILi4ELi1ELb0EN4cute5tupleIJNS5_1CILi128EEENS7_ILi64EEES8_EEELi128ENS_6half_tEfNS_4arch4Sm80ELb0ELb0ELb1ELb1ELb0ELb1ELb1ELb0EEENS1_21CollectiveEpilogueFwdINS6_IJS8_S8_S9_EEENS6_IJNS7_ILi1EEESH_SH_EEESB_SD_Li128ELb1ELb1ELb0ELb0EEENS1_19SingleTileSchedulerILb1ELb0ELb1ELi128EEEEEEEEEvNT_6ParamsE,@"STO_CUDA_ENTRY STV_DEFAULT"
_ZN7cutlass13device_kernelIN5flash19enable_sm80_to_sm89INS1_16FlashAttnFwdSm80INS1_25CollectiveMainloopFwdSm80ILi4ELi1ELb0EN4cute5tupleIJNS5_1CILi128EEENS7_ILi64EEES8_EEELi128ENS_6half_tEfNS_4arch4Sm80ELb0ELb0ELb1ELb1ELb0ELb1ELb1ELb0EEENS1_21CollectiveEpilogueFwdINS6_IJS8_S8_S9_EEENS6_IJNS7_ILi1EEESH_SH_EEESB_SD_Li128ELb1ELb1ELb0ELb0EEENS1_19SingleTileSchedulerILb1ELb0ELb1ELi128EEEEEEEEEvNT_6ParamsE:
        /* <DEDUP_REMOVED lines=17> */
.L_x_726:
        /* <DEDUP_REMOVED lines=8> */
.L_x_728:
[----:B------:R-:W-:-:S05]  /*0190*/  MOV R0, c[0x0][0x54c] ;  /* 0x0001530000007a02 */ /* 0x000fca0000000f00 */
.L_x_727:
[----:B-----5:R-:W-:Y:S01]  /*01a0*/  IMAD R0, R0, c[0x0][0x548], RZ ;  /* 0x0001520000007a24 */ /* 0x020fe200078e02ff */
[----:B-1----:R-:W-:-:S04]  /*01b0*/  SHF.L.U32 R2, R210, 0x7, RZ ;  /* 0x00000007d2027819 */ /* 0x002fc800000006ff */
[----:B------:R-:W-:-:S04]  /*01c0*/  ISETP.GE.AND P0, PT, R2, R0, PT ;  /* 0x000000000200720c */ /* 0x000fc80003f06270 */
[----:B------:R-:W-:-:S05]  /*01d0*/  SEL R0, R5, 0xffffffff, !P0 ;  /* 0xffffffff05007807 */ /* 0x000fca0004000000 */
[----:B------:R1:W-:Y:S01]  /*01e0*/  STL [R1+0x48], R0 ;  /* 0x0000480001007387 */ /* 0x0003e20000100800 */
[----:B------:R-:W-:Y:S05]  /*01f0*/  BRA `(.L_x_729) ;  /* 0x0000013000007947 */ /* 0x000fea0003800000 */
.L_x_725:
[----:B---3--:R-:W-:-:S04]  /*0200*/  ISETP.NE.U32.AND P0, PT, RZ, c[0x0][0x568], PT ;  /* 0x00015a00ff007a0c */ /* 0x008fc80003f05070 */
[----:B------:R-:W-:-:S13]  /*0210*/  ISETP.NE.AND.EX P0, PT, RZ, c[0x0][0x56c], PT, P0 ;  /* 0x00015b00ff007a0c */ /* 0x000fda0003f05300 */
[----:B------:R-:W-:Y:S05]  /*0220*/  @!P0 BRA `(.L_x_730) ;  /* 0x0000002000008947 */ /* 0x000fea0003800000 */
[----:B------:R1:W5:Y:S01]  /*0230*/  LDG.E R0, [R2.64] ;  /* 0x0000000802007981 */ /* 0x000362000c1e1900 */
[----:B------:R-:W-:Y:S05]  /*0240*/  BRA `(.L_x_731) ;  /* 0x0000009000007947 */ /* 0x000fea0003800000 */
.L_x_730:
        /* <DEDUP_REMOVED lines=8> */
.L_x_732:
[----:B------:R-:W-:-:S05]  /*02d0*/  MOV R0, c[0x0][0x54c] ;  /* 0x0001530000007a02 */ /* 0x000fca0000000f00 */
.L_x_731:
[----:B-----5:R-:W-:Y:S01]  /*02e0*/  IMAD R0, R0, c[0x0][0x548], RZ ;  /* 0x0001520000007a24 */ /* 0x020fe200078e02ff */
[----:B-1----:R-:W-:-:S04]  /*02f0*/  SHF.L.U32 R2, R210, 0x7, RZ ;  /* 0x00000007d2027819 */ /* 0x002fc800000006ff */
[----:B------:R-:W-:-:S04]  /*0300*/  ISETP.GE.AND P0, PT, R2, R0, PT ;  /* 0x000000000200720c */ /* 0x000fc80003f06270 */
[----:B------:R-:W-:-:S05]  /*0310*/  SEL R0, R5, 0xffffffff, !P0 ;  /* 0xffffffff05007807 */ /* 0x000fca0004000000 */
[----:B------:R1:W-:Y:S04]  /*0320*/  STL [R1+0x48], R0 ;  /* 0x0000480001007387 */ /* 0x0003e80000100800 */
.L_x_729:
[----:B------:R-:W2:Y:S02]  /*0330*/  LDL R13, [R1+0x48] ;  /* 0x00004800010d7983 */ /* 0x000ea40000100800 */
[----:B--2---:R-:W-:-:S13]  /*0340*/  ISETP.GE.AND P0, PT, R13, RZ, PT ;  /* 0x000000ff0d00720c */ /* 0x004fda0003f06270 */
[----:B------:R-:W-:Y:S05]  /*0350*/  @!P0 EXIT ;  /* 0x000000000000894d */ /* 0x000fea0003800000 */
[----:B------:R-:W-:Y:S01]  /*0360*/  ISETP.NE.U32.AND P0, PT, RZ, c[0x0][0x370], PT ;  /* 0x0000dc00ff007a0c */ /* 0x000fe20003f05070 */
[----:B------:R-:W-:Y:S01]  /*0370*/  CS2R R180, SRZ ;  /* 0x0000000000b47805 */ /* 0x000fe2000001ff00 */
        /* <DEDUP_REMOVED lines=15> */
[----:B------:R-:W2:Y:S03]  /*0470*/  S2R R26, SR_CTAID.Y ;  /* 0x00000000001a7919 */ /* 0x000ea60000002600 */
[----:B------:R-:W-:Y:S01]  /*0480*/  IMAD.MOV.U32 R185, RZ, RZ, c[0x0][0x168] ;  /* 0x00005a00ffb97624 */ /* 0x000fe200078e00ff */
[----:B------:R3:W5:Y:S01]  /*0490*/  @P2 LDG.E R180, [R10.64] ;  /* 0x000000080ab42981 */ /* 0x000762000c1e1900 */
[----:B------:R-:W-:-:S03]  /*04a0*/  @P0 IMAD.WIDE R8, R13, R40, c[0x0][0x360] ;  /* 0x0000d8000d080625 */ /* 0x000fc600078e0228 */
[----:B------:R3:W5:Y:S04]  /*04b0*/  @P1 LDG.E R181, [R6.64] ;  /* 0x0000000806b51981 */ /* 0x000768000c1e1900 */
[----:B------:R3:W5:Y:S04]  /*04c0*/  @P5 LDG.E R182, [R4.64] ;  /* 0x0000000804b65981 */ /* 0x000768000c1e1900 */
[----:B------:R3:W5:Y:S01]  /*04d0*/  @P3 LDG.E R12, [R2.64] ;  /* 0x00000008020c3981 */ /* 0x000762000c1e1900 */
[----:B------:R-:W-:-:S03]  /*04e0*/  IMAD.MOV.U32 R127, RZ, RZ, c[0x0][0x228] ;  /* 0x00008a00ff7f7624 */ /* 0x000fc600078e00ff */
        /* <DEDUP_REMOVED lines=8> */
.L_x_733:
[----:B---3--:R-:W-:-:S04]  /*0570*/  ISETP.NE.U32.AND P0, PT, RZ, c[0x0][0x368], PT ;  /* 0x0000da00ff007a0c */ /* 0x008fc80003f05070 */
[----:B------:R-:W-:-:S13]  /*0580*/  ISETP.NE.AND.EX P0, PT, RZ, c[0x0][0x36c], PT, P0 ;  /* 0x0000db00ff007a0c */ /* 0x000fda0003f05300 */
[----:B------:R-:W-:Y:S05]  /*0590*/  @!P0 BRA `(.L_x_734) ;  /* 0x0000003000008947 */ /* 0x000fea0003800000 */
[----:B------:R-:W-:-:S05]  /*05a0*/  IMAD.WIDE R4, R13, R40, c[0x0][0x368] ;  /* 0x0000da000d047625 */ /* 0x000fca00078e0228 */
[----:B------:R2:W5:Y:S01]  /*05b0*/  LDG.E R8, [R4.64] ;  /* 0x0000000804087981 */ /* 0x000562000c1e1900 */
[----:B------:R-:W-:Y:S05]  /*05c0*/  BRA `(.L_x_735) ;  /* 0x0000004000007947 */ /* 0x000fea0003800000 */
.L_x_734:
[----:B------:R-:W-:Y:S05]  /*05d0*/  @!P5 BRA `(.L_x_735) ;  /* 0x000000300000d947 */ /* 0x000fea0003800000 */
[----:B-1----:R1:W2:Y:S04]  /*05e0*/  LDG.E R0, [R4.64] ;  /* 0x0000000804007981 */ /* 0x0022a8000c1e1900 */
[----:B-1----:R-:W2:Y:S02]  /*05f0*/  LDG.E R4, [R4.64+0x4] ;  /* 0x0000040804047981 */ /* 0x002ea4000c1e1900 */
[----:B--2---:R-:W-:Y:S02]  /*0600*/  IADD3 R8, -R0, R4, RZ ;  /* 0x0000000400087210 */ /* 0x004fe40007ffe1ff */
.L_x_735:
        /* <DEDUP_REMOVED lines=15> */
[----:B------:R1:W-:Y:S04]  /*0700*/  STL [R1+0x4], R6 ;  /* 0x0000040601007387 */ /* 0x0003e80000100800 */
        /* <DEDUP_REMOVED lines=38> */
[C---:B------:R-:W-:Y:S01]  /*0970*/  SHF.L.U64.HI R200, R169.reuse, R194, c[0x0][0x23c] ;  /* 0x00008f00a9c87619 */ /* 0x040fe200000102c2 */
[----:B------:R-:W-:Y:S01]  /*0980*/  IMAD R0, R164, c[0x0][0x238], RZ ;  /* 0x00008e00a4007a24 */ /* 0x000fe200078e02ff */
[----:B------:R-:W-:Y:S01]  /*0990*/  SHF.R.S32.HI R33, RZ, 0x1f, R32 ;  /* 0x0000001fff217819 */ /* 0x000fe20000011420 */
[----:B------:R-:W-:Y:S01]  /*09a0*/  IMAD.MOV.U32 R214, RZ, RZ, c[0x0][0x27c] ;  /* 0x00009f00ffd67624 */ /* 0x000fe200078e00ff */
[----:B------:R-:W-:Y:S01]  /*09b0*/  ISETP.GE.AND P0, PT, R8, 0x1, PT ;  /* 0x000000010800780c */ /* 0x000fe20003f06270 */
[C---:B------:R-:W-:Y:S01]  /*09c0*/  IMAD R0, R154.reuse, c[0x0][0x23c], R0 ;  /* 0x00008f009a007a24 */ /* 0x040fe200078e0200 */
        /* <DEDUP_REMOVED lines=61> */
[----:B------:R-:W-:Y:S02]  /*0da0*/  IMAD.MOV.U32 R176, RZ, RZ, 0x5 ;  /* 0x00000005ffb07424 */ /* 0x000fe400078e00ff */
[----:B------:R1:W-:Y:S01]  /*0db0*/  @P0 LDGSTS.E.BYPASS.LTC128B.128 [R75+0x6100], [R2.64+0x80], !P6 ;  /* 0x06100080024b0fae */ /* 0x0003e2000f101d48 */
[----:B------:R-:W-:Y:S02]  /*0dc0*/  IMAD.SHL.U32 R172, R169, 0x20, RZ ;  /* 0x00000020a9ac7824 */ /* 0x000fe400078e00ff */
[----:B------:R-:W-:-:S04]  /*0dd0*/  IMAD.WIDE.U32 R178, R97, c[0x0][0x1e0], RZ ;  /* 0x0000780061b27a25 */ /* 0x000fc800078e00ff */
[----:B------:R-:W-:Y:S02]  /*0de0*/  IMAD.MOV.U32 R184, RZ, RZ, c[0x0][0x1e4] ;  /* 0x00007900ffb87624 */ /* 0x000fe400078e00ff */
[----:B------:R-:W-:-:S04]  /*0df0*/  IMAD.WIDE.U32 R190, R168, c[0x0][0x1e0], RZ ;  /* 0x00007800a8be7a25 */ /* 0x000fc800078e00ff */
[----:B------:R-:W-:Y:S02]  /*0e00*/  IMAD R184, R184, 0x30, RZ ;  /* 0x00000030b8b87824 */ /* 0x000fe400078e02ff */
[----:B------:R-:W-:-:S04]  /*0e10*/  IMAD.WIDE.U32 R188, R167, c[0x0][0x1e0], RZ ;  /* 0x00007800a7bc7a25 */ /* 0x000fc800078e00ff */
[----:B------:R-:W-:-:S04]  /*0e20*/  IMAD.WIDE.U32 R186, R166, c[0x0][0x1e0], RZ ;  /* 0x00007800a6ba7a25 */ /* 0x000fc800078e00ff */
[----:B-1----:R-:W-:Y:S01]  /*0e30*/  IMAD.IADD R3, R7, 0x1, R4 ;  /* 0x0000000107037824 */ /* 0x002fe200078e0204 */
[C---:B------:R-:W-:Y:S02]  /*0e40*/  @P2 LEA R4, P0, R0.reuse, c[0x0][0x220], 0x1 ;  /* 0x0000880000042a11 */ /* 0x040fe400078008ff */
[----:B------:R-:W-:Y:S02]  /*0e50*/  MOV R2, R6 ;  /* 0x0000000600027202 */ /* 0x000fe40000000f00 */
[----:B------:R-:W-:Y:S01]  /*0e60*/  @P2 LEA.HI.X R5, R0, c[0x0][0x224], R5, 0x1, P0 ;  /* 0x0000890000052a11 */ /* 0x000fe200000f0c05 */
[----:B------:R-:W-:Y:S01]  /*0e70*/  IMAD.SHL.U32 R0, R214, 0x2, RZ ;  /* 0x00000002d6007824 */ /* 0x000fe200078e00ff */
[----:B------:R-:W-:Y:S01]  /*0e80*/  ISETP.GE.AND P0, PT, R32, c[0x0][0x27c], PT ;  /* 0x00009f0020007a0c */ /* 0x000fe20003f06270 */
[----:B------:R-:W-:Y:S01]  /*0e90*/  IMAD.WIDE.U32 R2, R26, c[0x0][0x1e8], R2 ;  /* 0x00007a001a027a25 */ /* 0x000fe200078e0002 */
[----:B------:R-:W-:-:S03]  /*0ea0*/  @P1 IADD3 R6, P3, R20, R10, RZ ;  /* 0x0000000a14061210 */ /* 0x000fc60007f7e0ff */
[----:B------:R-:W-:-:S08]  /*0eb0*/  IMAD.MOV.U32 R94, RZ, RZ, R2 ;  /* 0x000000ffff5e7224 */ /* 0x000fd000078e0002 */
[----:B------:R-:W-:Y:S02]  /*0ec0*/  @P0 IADD3 R0, -R0, c[0x0][0x1d4], RZ ;  /* 0x0000750000000a10 */ /* 0x000fe40007ffe1ff */
[----:B--2---:R-:W-:Y:S01]  /*0ed0*/  @P4 SHF.R.S32.HI R17, RZ, 0x1f, R16 ;  /* 0x0000001fff114819 */ /* 0x004fe20000011410 */
[----:B------:R-:W-:Y:S02]  /*0ee0*/  @!P4 IMAD.MOV.U32 R16, RZ, RZ, R13 ;  /* 0x000000ffff10c224 */ /* 0x000fe400078e000d */
[----:B------:R-:W-:Y:S01]  /*0ef0*/  @!P4 IMAD.MOV.U32 R17, RZ, RZ, R9 ;  /* 0x000000ffff11c224 */ /* 0x000fe200078e0009 */
[----:B------:R-:W-:Y:S01]  /*0f00*/  ISETP.NE.AND P4, PT, R148, RZ, PT ;  /* 0x000000ff9400720c */ /* 0x000fe20003f85270 */
[----:B------:R-:W-:-:S04]  /*0f10*/  IMAD.WIDE.U32 R12, R97, c[0x0][0x280], R28 ;  /* 0x0000a000610c7a25 */ /* 0x000fc800078e001c */
[----:B------:R-:W-:Y:S02]  /*0f20*/  IMAD.MOV.U32 R110, RZ, RZ, R12 ;  /* 0x000000ffff6e7224 */ /* 0x000fe400078e000c */
[----:B------:R-:W-:-:S04]  /*0f30*/  IMAD.IADD R111, R13, 0x1, R14 ;  /* 0x000000010d6f7824 */ /* 0x000fc800078e020e */
[----:B-----5:R-:W-:Y:S02]  /*0f40*/  IMAD.WIDE.U32 R110, R173, c[0x0][0x280], R110 ;  /* 0x0000a000ad6e7a25 */ /* 0x020fe400078e006e */
        /* <DEDUP_REMOVED lines=65> */
[----:B------:R-:W-:Y:S01]  /*1360*/  IMAD.WIDE.U32 R108, R173, c[0x0][0x290], R108 ;  /* 0x0000a400ad6c7a25 */ /* 0x000fe200078e006c */
        /* <DEDUP_REMOVED lines=70> */
[----:B------:R-:W-:Y:S01]  /*17d0*/  IMAD.MOV.U32 R4, RZ, RZ, c[0x0][0x280] ;  /* 0x0000a000ff047624 */ /* 0x000fe200078e00ff */
[----:B------:R-:W-:Y:S01]  /*17e0*/  SHF.L.U64.HI R174, R3, R40, c[0x0][0x294] ;  /* 0x0000a50003ae7619 */ /* 0x000fe20000010228 */
[----:B------:R-:W-:Y:S01]  /*17f0*/  IMAD R0, R0, c[0x0][0x290], RZ ;  /* 0x0000a40000007a24 */ /* 0x000fe200078e02ff */
[-C--:B------:R-:W-:Y:S01]  /*1800*/  SHF.L.U64.HI R195, R5, R176.reuse, c[0x0][0x1e4] ;  /* 0x0000790005c37619 */ /* 0x080fe200000102b0 */
[C---:B------:R-:W-:Y:S01]  /*1810*/  IMAD.SHL.U32 R203, R4.reuse, 0x20, RZ ;  /* 0x0000002004cb7824 */ /* 0x040fe200078e00ff */
[C---:B------:R-:W-:Y:S01]  /*1820*/  SHF.L.U64.HI R175, R4.reuse, R176, c[0x0][0x284] ;  /* 0x0000a10004af7619 */ /* 0x040fe200000102b0 */
[C---:B------:R-:W-:Y:S01]  /*1830*/  IMAD.SHL.U32 R206, R4.reuse, 0x10, RZ ;  /* 0x0000001004ce7824 */ /* 0x040fe200078e00ff */
[C---:B------:R-:W-:Y:S01]  /*1840*/  SHF.L.U64.HI R193, R4.reuse, R194, c[0x0][0x284] ;  /* 0x0000a10004c17619 */ /* 0x040fe200000102c2 */
[C---:B------:R-:W-:Y:S01]  /*1850*/  IMAD.WIDE.U32 R198, R4.reuse, 0x30, RZ ;  /* 0x0000003004c67825 */ /* 0x040fe200078e00ff */
[----:B------:R-:W-:-:S02]  /*1860*/  SHF.L.U64.HI R177, R4, R40, c[0x0][0x284] ;  /* 0x0000a10004b17619 */ /* 0x000fc40000010228 */
[----:B------:R-:W-:Y:S01]  /*1870*/  SHF.L.U32 R205, R4, 0x6, RZ ;  /* 0x0000000604cd7819 */ /* 0x000fe200000006ff */
[----:B------:R-:W-:Y:S01]  /*1880*/  IMAD R4, R173, c[0x0][0x294], R0 ;  /* 0x0000a500ad047a24 */ /* 0x000fe200078e0200 */
[----:B------:R-:W-:Y:S01]  /*1890*/  IADD3 R0, P0, R97, 0x10, RZ ;  /* 0x0000001061007810 */ /* 0x000fe20007f1e0ff */
[C---:B------:R-:W-:Y:S01]  /*18a0*/  IMAD.SHL.U32 R212, R5.reuse, 0x20, RZ ;  /* 0x0000002005d47824 */ /* 0x040fe200078e00ff */
[C---:B------:R-:W-:Y:S01]  /*18b0*/  SHF.L.U64.HI R192, R5.reuse, R194, c[0x0][0x1e4] ;  /* 0x0000790005c07619 */ /* 0x040fe200000102c2 */
[C---:B------:R-:W-:Y:S01]  /*18c0*/  IMAD.SHL.U32 R207, R5.reuse, 0x40, RZ ;  /* 0x0000004005cf7824 */ /* 0x040fe200078e00ff */
[C---:B------:R-:W-:Y:S01]  /*18d0*/  SHF.L.U64.HI R183, R5.reuse, R40, c[0x0][0x1e4] ;  /* 0x0000790005b77619 */ /* 0x040fe20000010228 */
[C---:B------:R-:W-:Y:S01]  /*18e0*/  IMAD.WIDE.U32 R170, R5.reuse, 0x30, RZ ;  /* 0x0000003005aa7825 */ /* 0x040fe200078e00ff */
[----:B------:R-:W-:Y:S02]  /*18f0*/  SHF.L.U32 R211, R5, 0x4, RZ ;  /* 0x0000000405d37819 */ /* 0x000fe400000006ff */
[----:B------:R-:W-:Y:S01]  /*1900*/  SHF.L.U64.HI R176, R3, R176, c[0x0][0x294] ;  /* 0x0000a50003b07619 */ /* 0x000fe200000102b0 */
[----:B------:R-:W-:Y:S01]  /*1910*/  IMAD R5, R173, c[0x0][0x284], R2 ;  /* 0x0000a100ad057a24 */ /* 0x000fe200078e0202 */
[----:B------:R-:W-:Y:S01]  /*1920*/  IADD3.X R2, RZ, R39, RZ, P0, !PT ;  /* 0x00000027ff027210 */ /* 0x000fe200007fe4ff */
[C---:B------:R-:W-:Y:S01]  /*1930*/  IMAD.SHL.U32 R204, R3.reuse, 0x20, RZ ;  /* 0x0000002003cc7824 */ /* 0x040fe200078e00ff */
[C---:B------:R-:W-:Y:S01]  /*1940*/  SHF.L.U64.HI R194, R3.reuse, R194, c[0x0][0x294] ;  /* 0x0000a50003c27619 */ /* 0x040fe200000102c2 */
[C---:B------:R-:W-:Y:S01]  /*1950*/  IMAD.SHL.U32 R201, R3.reuse, 0x40, RZ ;  /* 0x0000004003c97824 */ /* 0x040fe200078e00ff */
[----:B------:R-:W-:Y:S01]  /*1960*/  IADD3 R143, P0, R32, R178, RZ ;  /* 0x000000b2208f7210 */ /* 0x000fe20007f1e0ff */
[----:B------:R-:W-:Y:S01]  /*1970*/  IMAD.SHL.U32 R202, R3, 0x10, RZ ;  /* 0x0000001003ca7824 */ /* 0x000fe200078e00ff */
[----:B------:R-:W-:Y:S01]  /*1980*/  IADD3 R129, R199, UR5, RZ ;  /* 0x00000005c7817c10 */ /* 0x000fe2000fffe0ff */
[----:B------:R-:W-:Y:S01]  /*1990*/  IMAD.WIDE.U32 R196, R3, 0x30, RZ ;  /* 0x0000003003c47825 */ /* 0x000fe200078e00ff */
[----:B------:R-:W-:-:S02]  /*19a0*/  IADD3 R31, R28, 0x20, RZ ;  /* 0x000000201c1f7810 */ /* 0x000fc40007ffe0ff */
        /* <DEDUP_REMOVED lines=41> */
.L_x_783:
        /* <DEDUP_REMOVED lines=50> */
.L_x_741:
[----:B------:R-:W-:Y:S05]  /*1f60*/  BSYNC B0 ;  /* 0x0000000000007941 */ /* 0x000fea0003800000 */
.L_x_740:
        /* <DEDUP_REMOVED lines=40> */
.L_x_743:
[----:B------:R-:W-:Y:S05]  /*21f0*/  BSYNC B0 ;  /* 0x0000000000007941 */ /* 0x000fea0003800000 */
.L_x_742:
        /* <DEDUP_REMOVED lines=40> */
.L_x_745:
[----:B------:R-:W-:Y:S05]  /*2480*/  BSYNC B0 ;  /* 0x0000000000007941 */ /* 0x000fea0003800000 */
.L_x_744:
        /* <DEDUP_REMOVED lines=38> */
.L_x_747:
[----:B------:R-:W-:Y:S05]  /*26f0*/  BSYNC B0 ;  /* 0x0000000000007941 */ /* 0x000fea0003800000 */
.L_x_746:
        /* <DEDUP_REMOVED lines=74> */
.L_x_751:
[----:B------:R-:W-:Y:S05]  /*2ba0*/  BSYNC B0 ;  /* 0x0000000000007941 */ /* 0x000fea0003800000 */
.L_x_750:
        /* <DEDUP_REMOVED lines=59> */
.L_x_749:
[----:B------:R-:W-:Y:S05]  /*2f60*/  BSYNC B1 ;  /* 0x0000000000017941 */ /* 0x000fea0003800000 */
.L_x_748:
        /* <DEDUP_REMOVED lines=62> */
.L_x_755:
[----:B------:R-:W-:Y:S05]  /*3350*/  BSYNC B0 ;  /* 0x0000000000007941 */ /* 0x000fea0003800000 */
.L_x_754:
        /* <DEDUP_REMOVED lines=59> */
.L_x_753:
[----:B------:R-:W-:Y:S05]  /*3710*/  BSYNC B1 ;  /* 0x0000000000017941 */ /* 0x000fea0003800000 */
.L_x_752:
        /* <DEDUP_REMOVED lines=62> */
.L_x_759:
[----:B------:R-:W-:Y:S05]  /*3b00*/  BSYNC B0 ;  /* 0x0000000000007941 */ /* 0x000fea0003800000 */
.L_x_758:
        /* <DEDUP_REMOVED lines=59> */
.L_x_757:
[----:B------:R-:W-:Y:S05]  /*3ec0*/  BSYNC B1 ;  /* 0x0000000000017941 */ /* 0x000fea0003800000 */
.L_x_756:
        /* <DEDUP_REMOVED lines=60> */
.L_x_762:
[----:B------:R-:W-:Y:S05]  /*4290*/  BSYNC B0 ;  /* 0x0000000000007941 */ /* 0x000fea0003800000 */
.L_x_761:
        /* <DEDUP_REMOVED lines=59> */
.L_x_739:
        /* <DEDUP_REMOVED lines=224> */
.L_x_764:
[----:B-1----:R-:W-:Y:S05]  /*5450*/  BSYNC B0 ;  /* 0x0000000000007941 */ /* 0x002fea0003800000 */
.L_x_763:
        /* <DEDUP_REMOVED lines=115> */
.L_x_766:
[----:B------:R-:W-:Y:S05]  /*5b90*/  BSYNC B0 ;  /* 0x0000000000007941 */ /* 0x000fea0003800000 */
.L_x_765:
        /* <DEDUP_REMOVED lines=115> */
.L_x_768:
[----:B------:R-:W-:Y:S05]  /*62d0*/  BSYNC B0 ;  /* 0x0000000000007941 */ /* 0x000fea0003800000 */
.L_x_767:
        /* <DEDUP_REMOVED lines=116> */
.L_x_738:
        /* <DEDUP_REMOVED lines=19> */
.L_x_770:
[----:B------:R-:W-:Y:S05]  /*6b50*/  BSYNC B0 ;  /* 0x0000000000007941 */ /* 0x000fea0003800000 */
.L_x_769:
        /* <DEDUP_REMOVED lines=19> */
.L_x_772:
[----:B------:R-:W-:Y:S05]  /*6c90*/  BSYNC B0 ;  /* 0x0000000000007941 */ /* 0x000fea0003800000 */
.L_x_771:
        /* <DEDUP_REMOVED lines=19> */
.L_x_774:
[----:B------:R-:W-:Y:S05]  /*6dd0*/  BSYNC B0 ;  /* 0x0000000000007941 */ /* 0x000fea0003800000 */
.L_x_773:
        /* <DEDUP_REMOVED lines=18> */
.L_x_760:
[----:B------:R-:W-:Y:S05]  /*6f00*/  BSYNC B2 ;  /* 0x0000000000027941 */ /* 0x000fea0003800000 */
.L_x_737:
        /* <DEDUP_REMOVED lines=83> */
.L_x_776:
[----:B-1----:R-:W-:Y:S05]  /*7440*/  BSYNC B0 ;  /* 0x0000000000007941 */ /* 0x002fea0003800000 */
.L_x_775:
        /* <DEDUP_REMOVED lines=19> */
.L_x_778:
[----:B------:R-:W-:Y:S05]  /*7580*/  BSYNC B0 ;  /* 0x0000000000007941 */ /* 0x000fea0003800000 */
.L_x_777:
        /* <DEDUP_REMOVED lines=19> */
.L_x_780:
[----:B------:R-:W-:Y:S05]  /*76c0*/  BSYNC B0 ;  /* 0x0000000000007941 */ /* 0x000fea0003800000 */
.L_x_779:
        /* <DEDUP_REMOVED lines=19> */
.L_x_782:
[----:B------:R-:W-:Y:S05]  /*7800*/  BSYNC B0 ;  /* 0x0000000000007941 */ /* 0x000fea0003800000 */
.L_x_781:
        /* <DEDUP_REMOVED lines=22> */
[C-C-:B------:R-:W-:Y:S01]  /*7970*/  @P0 IMAD.X R5, R7.reuse, 0x1, R169.reuse, P1 ;  /* 0x0000000107050824 */ /* 0x140fe200008e06a9 */
[-C--:B------:R-:W-:Y:S02]  /*7980*/  @P0 IADD3 R10, P1, R6, R131.reuse, RZ ;  /* 0x00000083060a0210 */ /* 0x080fe40007f3e0ff */
[----:B------:R2:W-:Y:S03]  /*7990*/  @P0 LDGSTS.E.BYPASS.LTC128B.128 [R75+0x6900], [R12.64], !P6 ;  /* 0x069000000c4b0fae */ /* 0x0005e6000f101d48 */
[--C-:B------:R-:W-:Y:S01]  /*79a0*/  @P0 IMAD.X R11, R7, 0x1, R128.reuse, P1 ;  /* 0x00000001070b0824 */ /* 0x100fe200008e0680 */
        /* <DEDUP_REMOVED lines=11> */
.L_x_736:
[----:B-1----:R-:W-:Y:S01]  /*7a60*/  ISETP.GE.AND P0, PT, R208, 0x1, PT ;  /* 0x00000001d000780c */ /* 0x002fe20003f06270 */
[----:B------:R-:W-:Y:S01]  /*7a70*/  IMAD.IADD R18, R182, 0x1, R180 ;  /* 0x00000001b6127824 */ /* 0x000fe200078e02b4 */
[----:B------:R-:W-:Y:S01]  /*7a80*/  PLOP3.LUT P4, PT, PT, PT, PT, 0x80, 0x0 ;  /* 0x000000000000781c */ /* 0x000fe20003f8f070 */
[----:B------:R-:W-:Y:S01]  /*7a90*/  CS2R R14, SRZ ;  /* 0x00000000000e7805 */ /* 0x000fe2000001ff00 */
[----:B------:R-:W-:Y:S01]  /*7aa0*/  MOV R126, RZ ;  /* 0x000000ff007e7202 */ /* 0x000fe20000000f00 */
[----:B------:R-:W-:Y:S01]  /*7ab0*/  IMAD.MOV.U32 R124, RZ, RZ, RZ ;  /* 0x000000ffff7c7224 */ /* 0x000fe200078e00ff */
[----:B------:R-:W-:Y:S01]  /*7ac0*/  CS2R R130, SRZ ;  /* 0x0000000000827805 */ /* 0x000fe2000001ff00 */
[----:B------:R-:W-:Y:S01]  /*7ad0*/  CS2R R128, SRZ ;  /* 0x0000000000807805 */ /* 0x000fe2000001ff00 */
[----:B------:R-:W-:Y:S01]  /*7ae0*/  CS2R R16, SRZ ;  /* 0x0000000000107805 */ /* 0x000fe2000001ff00 */
[----:B------:R-:W-:Y:S01]  /*7af0*/  MOV R122, RZ ;  /* 0x000000ff007a7202 */ /* 0x000fe20000000f00 */
[----:B------:R-:W-:Y:S01]  /*7b00*/  CS2R R120, SRZ ;  /* 0x0000000000787805 */ /* 0x000fe2000001ff00 */
[----:B--2---:R-:W-:Y:S01]  /*7b10*/  CS2R R12, SRZ ;  /* 0x00000000000c7805 */ /* 0x004fe2000001ff00 */
        /* <DEDUP_REMOVED lines=62> */
[----:B------:R-:W-:Y:S01]  /*7f00*/  CS2R R168, SRZ ;  /* 0x0000000000a87805 */ /* 0x000fe2000001ff00 */
[----:B------:R-:W-:Y:S01]  /*7f10*/  CS2R R162, SRZ ;  /* 0x0000000000a27805 */ /* 0x000fe2000001ff00 */
[----:B------:R-:W-:Y:S01]  /*7f20*/  CS2R R54, SRZ ;  /* 0x0000000000367805 */ /* 0x000fe2000001ff00 */
        /* <DEDUP_REMOVED lines=13> */
[----:B------:R-:W-:Y:S01]  /*8000*/  IMAD.MOV.U32 R144, RZ, RZ, RZ ;  /* 0x000000ffff907224 */ /* 0x000fe200078e00ff */
[----:B------:R-:W-:Y:S01]  /*8010*/  MOV R64, RZ ;  /* 0x000000ff00407202 */ /* 0x000fe20000000f00 */
[----:B------:R-:W-:Y:S01]  /*8020*/  CS2R R62, SRZ ;  /* 0x00000000003e7805 */ /* 0x000fe2000001ff00 */
[----:B------:R-:W-:Y:S01]  /*8030*/  IMAD.MOV.U32 R61, RZ, RZ, RZ ;  /* 0x000000ffff3d7224 */ /* 0x000fe200078e00ff */
[----:B------:R-:W-:Y:S05]  /*8040*/  @!P0 BRA `(.L_x_784) ;  /* 0x00011de000008947 */ /* 0x000fea0003800000 */
[----:B------:R-:W2:Y:S01]  /*8050*/  LDL R60, [R1+0x48] ;  /* 0x00004800013c7983 */ /* 0x000ea20000100800 */
[----:B------:R-:W-:-:S03]  /*8060*/  ISETP.NE.U32.AND P0, PT, RZ, c[0x0][0x340], PT ;  /* 0x0000d000ff007a0c */ /* 0x000fc60003f05070 */
[----:B------:R-:W3:Y:S01]  /*8070*/  LDL R165, [R1+0x4] ;  /* 0x0000040001a57983 */ /* 0x000ee20000100800 */
        /* <DEDUP_REMOVED lines=13> */
[----:B------:R-:W-:Y:S02]  /*8150*/  IMAD R17, R210, 0x80, R72 ;  /* 0x00000080d2117824 */ /* 0x000fe400078e0248 */
[----:B------:R-:W-:-:S05]  /*8160*/  IMAD R24, R185, c[0x0][0x2c4], RZ ;  /* 0x0000b100b9187a24 */ /* 0x000fca00078e02ff */
[C---:B------:R-:W-:Y:S02]  /*8170*/  ISETP.GE.AND P6, PT, R17.reuse, R24, PT ;  /* 0x000000181100720c */ /* 0x040fe40003fc6270 */
[----:B------:R-:W-:Y:S01]  /*8180*/  IADD3 R16, R17, 0x30, RZ ;  /* 0x0000003011107810 */ /* 0x000fe20007ffe0ff */
[----:B--2---:R-:W-:-:S05]  /*8190*/  @P5 IMAD.WIDE R2, R60, R2, c[0x0][0x340] ;  /* 0x0000d0003c025625 */ /* 0x004fca00078e0202 */
[----:B------:R2:W4:Y:S01]  /*81a0*/  @P5 LDG.E R22, [R2.64] ;  /* 0x0000000802165981 */ /* 0x000522000c1e1900 */
[----:B------:R-:W-:Y:S01]  /*81b0*/  SHF.R.S32.HI R19, RZ, 0x1f, R60 ;  /* 0x0000001fff137819 */ /* 0x000fe2000001143c */
[----:B------:R-:W-:Y:S01]  /*81c0*/  IMAD.MOV.U32 R160, RZ, RZ, c[0x0][0x1e0] ;  /* 0x00007800ffa07624 */ /* 0x000fe200078e00ff */
[----:B---3--:R-:W-:Y:S02]  /*81d0*/  LEA.HI.SX32 R73, R165, 0xffffffff, 0x1a ;  /* 0xffffffffa5497811 */ /* 0x008fe400078fd2ff */
[----:B------:R-:W-:Y:S01]  /*81e0*/  SEL R6, R19, RZ, !P0 ;  /* 0x000000ff13067207 */ /* 0x000fe20004000000 */
[C---:B------:R-:W-:Y:S01]  /*81f0*/  IMAD.SHL.U32 R161, R160.reuse, 0x40, RZ ;  /* 0x00000040a0a17824 */ /* 0x040fe200078e00ff */
[----:B------:R-:W-:Y:S01]  /*8200*/  SHF.R.S32.HI R74, RZ, 0x1f, R73 ;  /* 0x0000001fff4a7819 */ /* 0x000fe20000011449 */
[----:B------:R-:W-:Y:S01]  /*8210*/  IMAD.WIDE.U32 R162, R160, 0x20, RZ ;  /* 0x00000020a0a27825 */ /* 0x000fe200078e00ff */
[----:B------:R-:W-:-:S03]  /*8220*/  LEA.HI R55, R157, R213, RZ, 0x4 ;  /* 0x000000d59d377211 */ /* 0x000fc600078f20ff */
        /* <DEDUP_REMOVED lines=26> */
[----:B------:R-:W-:Y:S01]  /*83d0*/  IMAD.IADD R3, R3, 0x1, R6 ;  /* 0x0000000103037824 */ /* 0x000fe200078e0206 */
[----:B------:R-:W-:Y:S01]  /*83e0*/  IADD3 R6, R17, 0x20, RZ ;  /* 0x0000002011067810 */ /* 0x000fe20007ffe0ff */
[----:B------:R-:W-:Y:S01]  /*83f0*/  IMAD R0, R5, c[0x0][0x1a8], RZ ;  /* 0x00006a0005007a24 */ /* 0x000fe200078e02ff */
[----:B------:R-:W-:Y:S01]  /*8400*/  IADD3 R21, R20, 0x40, RZ ;  /* 0x0000004014157810 */ /* 0x000fe20007ffe0ff */
[----:B------:R-:W-:Y:S01]  /*8410*/  IMAD.WIDE.U32 R2, R4, c[0x0][0x1a8], R2 ;  /* 0x00006a0004027a25 */ /* 0x000fe200078e0002 */
[----:B------:R-:W-:Y:S02]  /*8420*/  ISETP.GE.AND P4, PT, R20, c[0x0][0x198], PT ;  /* 0x0000660014007a0c */ /* 0x000fe40003f86270 */
[----:B------:R-:W-:Y:S01]  /*8430*/  ISETP.GE.AND P1, PT, R6, R24, PT ;  /* 0x000000180600720c */ /* 0x000fe20003f26270 */
[----:B------:R-:W-:Y:S01]  /*8440*/  IMAD R0, R4, c[0x0][0x1ac], R0 ;  /* 0x00006b0004007a24 */ /* 0x000fe200078e0200 */
[----:B------:R-:W-:Y:S01]  /*8450*/  LEA R14, P0, R2, c[0x0][0x160], 0x1 ;  /* 0x00005800020e7a11 */ /* 0x000fe200078008ff */
[----:B------:R-:W-:Y:S01]  /*8460*/  IMAD.SHL.U32 R7, R72, 0x40, RZ ;  /* 0x0000004048077824 */ /* 0x000fe200078e00ff */
[----:B------:R-:W-:Y:S01]  /*8470*/  ISETP.GE.AND P3, PT, R21, c[0x0][0x198], PT ;  /* 0x0000660015007a0c */ /* 0x000fe20003f66270 */
[----:B------:R-:W-:Y:S01]  /*8480*/  IMAD.IADD R0, R3, 0x1, R0 ;  /* 0x0000000103007824 */ /* 0x000fe200078e0200 */
[----:B------:R-:W-:Y:S01]  /*8490*/  LEA.HI R3, R157, R213, RZ, 0x6 ;  /* 0x000000d59d037211 */ /* 0x000fe200078f30ff */
[----:B------:R-:W1:Y:S01]  /*84a0*/  SHFL.IDX PT, R4, R14, RZ, 0x181f ;  /* 0x00181fff0e047589 */ /* 0x000e6200000e0000 */
[----:B------:R-:W-:Y:S01]  /*84b0*/  IMAD.SHL.U32 R42, R80, 0x8, RZ ;  /* 0x00000008502a7824 */ /* 0x000fe200078e00ff */
[----:B------:R-:W-:-:S02]  /*84c0*/  LOP3.LUT R25, R7, 0x1c0, RZ, 0xc0, !PT ;  /* 0x000001c007197812 */ /* 0x000fc400078ec0ff */
[----:B------:R-:W-:Y:S01]  /*84d0*/  LEA.HI.X R15, R2, c[0x0][0x164], R0, 0x1, P0 ;  /* 0x00005900020f7a11 */ /* 0x000fe200000f0c00 */
[----:B------:R-:W-:Y:S01]  /*84e0*/  SHFL.IDX PT, R8, R14, 0x2, 0x181f ;  /* 0x00581f000e087f89 */ /* 0x000fe200000e0000 */
[----:B------:R-:W-:Y:S02]  /*84f0*/  IADD3 R0, R17, 0x10, RZ ;  /* 0x0000001011007810 */ /* 0x000fe40007ffe0ff */
[--C-:B------:R-:W-:Y:S01]  /*8500*/  LOP3.LUT R13, R25, 0x38, R42.reuse, 0xf8, !PT ;  /* 0x00000038190d7812 */ /* 0x100fe200078ef82a */
[----:B------:R-:W2:Y:S01]  /*8510*/  SHFL.IDX PT, R5, R15, RZ, 0x181f ;  /* 0x00181fff0f057589 */ /* 0x000ea200000e0000 */
[----:B------:R-:W-:Y:S01]  /*8520*/  ISETP.GE.AND P2, PT, R0, R24, PT ;  /* 0x000000180000720c */ /* 0x000fe20003f46270 */
[----:B------:R-:W-:Y:S01]  /*8530*/  IMAD.SHL.U32 R0, R3, 0x8, RZ ;  /* 0x0000000803007824 */ /* 0x000fe200078e00ff */
[----:B------:R-:W-:Y:S01]  /*8540*/  SHF.R.U32.HI R27, RZ, 0x3, R25 ;  /* 0x00000003ff1b7819 */ /* 0x000fe20000011619 */
[----:B------:R-:W3:Y:S01]  /*8550*/  SHFL.IDX PT, R2, R14, 0x1, 0x181f ;  /* 0x00381f000e027f89 */ /* 0x000ee200000e0000 */
[----:B------:R-:W-:-:S02]  /*8560*/  SHF.R.S32.HI R43, RZ, 0x1f, R42 ;  /* 0x0000001fff2b7819 */ /* 0x000fc4000001142a */
[----:B------:R-:W-:Y:S01]  /*8570*/  LOP3.LUT R26, R0, 0xfffffe00, RZ, 0xc0, !PT ;  /* 0xfffffe00001a7812 */ /* 0x000fe200078ec0ff */
[----:B------:R-:W3:Y:S01]  /*8580*/  SHFL.IDX PT, R3, R15, 0x1, 0x181f ;  /* 0x00381f000f037f89 */ /* 0x000ee200000e0000 */
[----:B------:R-:W-:Y:S02]  /*8590*/  @!P6 SHF.R.S32.HI R0, RZ, 0x1f, R21 ;  /* 0x0000001fff00e819 */ /* 0x000fe40000011415 */
[----:B------:R-:W-:Y:S02]  /*85a0*/  LOP3.LUT R252, R26, R13, R27, 0xf6, !PT ;  /* 0x0000000d1afc7212 */ /* 0x000fe400078ef61b */
[----:B------:R-:W-:Y:S02]  /*85b0*/  @!P6 LEA.HI R12, R0, R21, RZ, 0x3 ;  /* 0x00000015000ce211 */ /* 0x000fe400078f18ff */
[----:B------:R-:W-:Y:S02]  /*85c0*/  @!P2 SHF.R.S32.HI R9, RZ, 0x1f, R21 ;  /* 0x0000001fff09a819 */ /* 0x000fe40000011415 */
[----:B-1----:R-:W-:-:S02]  /*85d0*/  @!P6 LEA R6, P0, R20, R4, 0x1 ;  /* 0x000000041406e211 */ /* 0x002fc400078008ff */
[----:B------:R-:W-:Y:S02]  /*85e0*/  @!P2 LEA.HI R0, R9, R21, RZ, 0x3 ;  /* 0x000000150900a211 */ /* 0x000fe400078f18ff */
[----:B------:R-:W1:Y:S01]  /*85f0*/  SHFL.IDX PT, R9, R15, 0x2, 0x181f ;  /* 0x00581f000f097f89 */ /* 0x000e6200000e0000 */
[----:B------:R-:W-:Y:S02]  /*8600*/  @!P6 LOP3.LUT R12, R12, 0xfffffff8, RZ, 0xc0, !PT ;  /* 0xfffffff80c0ce812 */ /* 0x000fe400078ec0ff */
[----:B--2---:R-:W-:Y:S02]  /*8610*/  @!P6 LEA.HI.X R7, R20, R5, R43, 0x1, P0 ;  /* 0x000000051407e211 */ /* 0x004fe400000f0c2b */
[----:B------:R-:W-:Y:S01]  /*8620*/  @!P2 LOP3.LUT R0, R0, 0xfffffff8, RZ, 0xc0, !PT ;  /* 0xfffffff80000a812 */ /* 0x000fe200078ec0ff */
[----:B------:R-:W-:Y:S01]  /*8630*/  @!P6 IMAD.WIDE R12, R12, 0x2, R4 ;  /* 0x000000020c0ce825 */ /* 0x000fe200078e0204 */
[----:B---3--:R-:W-:Y:S01]  /*8640*/  @!P2 LEA R10, P0, R20, R2, 0x1 ;  /* 0x00000002140aa211 */ /* 0x008fe200078008ff */
[----:B------:R-:W2:Y:S02]  /*8650*/  SHFL.IDX PT, R4, R14, 0x3, 0x181f ;  /* 0x00781f000e047f89 */ /* 0x000ea400000e0000 */
[----:B------:R-:W-:Y:S01]  /*8660*/  @!P6 IMAD.SHL.U32 R5, R252, 0x2, RZ ;  /* 0x00000002fc05e824 */ /* 0x000fe200078e00ff */
[----:B------:R-:W-:Y:S01]  /*8670*/  @!P2 LEA.HI.X R11, R20, R3, R43, 0x1, P0 ;  /* 0x00000003140ba211 */ /* 0x000fe200000f0c2b */
[----:B------:R-:W-:Y:S01]  /*8680*/  @!P2 IMAD.WIDE R2, R0, 0x2, R2 ;  /* 0x000000020002a825 */ /* 0x000fe200078e0202 */
[----:B------:R-:W-:-:S02]  /*8690*/  ISETP.GE.AND P0, PT, R16, R24, PT ;  /* 0x000000181000720c */ /* 0x000fc40003f06270 */
[----:B------:R3:W-:Y:S01]  /*86a0*/  @!P6 LDGSTS.E.BYPASS.LTC128B.128 [R5+0x8100], [R6.64], !P4 ;  /* 0x081000000605efae */ /* 0x0007e2000e101d48 */
[----:B------:R-:W-:-:S03]  /*86b0*/  @!P2 IMAD.SHL.U32 R0, R252, 0x2, RZ ;  /* 0x00000002fc00a824 */ /* 0x000fc600078e00ff */
[----:B------:R1:W-:Y:S04]  /*86c0*/  @!P6 LDGSTS.E.BYPASS.LTC128B.128 [R5+0xc100], [R12.64], !P3 ;  /* 0x0c1000000c05efae */ /* 0x0003e8000d901d48 */
[----:B------:R2:W-:Y:S04]  /*86d0*/  @!P2 LDGSTS.E.BYPASS.LTC128B.128 [R0+0x8900], [R10.64], !P4 ;  /* 0x089000000a00afae */ /* 0x0005e8000e101d48 */
[----:B------:R2:W-:Y:S01]  /*86e0*/  @!P2 LDGSTS.E.BYPASS.LTC128B.128 [R0+0xc900], [R2.64], !P3 ;  /* 0x0c9000000200afae */ /* 0x0005e2000d901d48 */
[--C-:B---3--:R-:W-:Y:S02]  /*86f0*/  @!P1 SHF.R.S32.HI R7, RZ, 0x1f, R21.reuse ;  /* 0x0000001fff079819 */ /* 0x108fe40000011415 */
[----:B------:R-:W-:Y:S01]  /*8700*/  @!P1 LEA R6, P2, R20, R8, 0x1 ;  /* 0x0000000814069211 */ /* 0x000fe200078408ff */
[----:B-1----:R-:W1:Y:S01]  /*8710*/  SHFL.IDX PT, R5, R15, 0x3, 0x181f ;  /* 0x00781f000f057f89 */ /* 0x002e6200000e0000 */
[----:B------:R-:W-:Y:S01]  /*8720*/  IMAD R12, R215, c[0x0][0x1e8], RZ ;  /* 0x00007a00d70c7a24 */ /* 0x000fe200078e02ff */
[----:B--2---:R-:W-:-:S03]  /*8730*/  @!P0 SHF.R.S32.HI R10, RZ, 0x1f, R21 ;  /* 0x0000001fff0a8819 */ /* 0x004fc60000011415 */
[----:B------:R-:W-:Y:S01]  /*8740*/  IMAD R12, R59, c[0x0][0x1ec], R12 ;  /* 0x00007b003b0c7a24 */ /* 0x000fe200078e020c */
[----:B------:R-:W-:Y:S02]  /*8750*/  @!P1 LEA.HI R0, R7, R21, RZ, 0x3 ;  /* 0x0000001507009211 */ /* 0x000fe400078f18ff */
[----:B------:R-:W-:Y:S02]  /*8760*/  IADD3 R2, R17, 0x40, RZ ;  /* 0x0000004011027810 */ /* 0x000fe40007ffe0ff */
[----:B------:R-:W-:Y:S01]  /*8770*/  @!P1 LOP3.LUT R3, R0, 0xfffffff8, RZ, 0xc0, !PT ;  /* 0xfffffff800039812 */ /* 0x000fe200078ec0ff */
[----:B------:R-:W-:Y:S01]  /*8780*/  @!P1 IMAD.SHL.U32 R0, R252, 0x2, RZ ;  /* 0x00000002fc009824 */ /* 0x000fe200078e00ff */
[----:B------:R-:W-:Y:S02]  /*8790*/  @!P1 LEA.HI.X R7, R20, R9, R43, 0x1, P2 ;  /* 0x0000000914079211 */ /* 0x000fe400010f0c2b */
[----:B------:R-:W-:Y:S01]  /*87a0*/  ISETP.GE.AND P2, PT, R2, R24, PT ;  /* 0x000000180200720c */ /* 0x000fe20003f46270 */
[----:B------:R-:W-:Y:S01]  /*87b0*/  @!P1 IMAD.WIDE R8, R3, 0x2, R8 ;  /* 0x0000000203089825 */ /* 0x000fe200078e0208 */
[----:B------:R-:W2:Y:S01]  /*87c0*/  SHFL.IDX PT, R2, R14, 0x4, 0x181f ;  /* 0x00981f000e027f89 */ /* 0x000ea200000e0000 */
[----:B------:R-:W-:-:S03]  /*87d0*/  @!P0 LEA.HI R10, R10, R21, RZ, 0x3 ;  /* 0x000000150a0a8211 */ /* 0x000fc600078f18ff */
[----:B------:R-:W3:Y:S04]  /*87e0*/  SHFL.IDX PT, R3, R15, 0x4, 0x181f ;  /* 0x00981f000f037f89 */ /* 0x000ee800000e0000 */
[----:B------:R1:W-:Y:S04]  /*87f0*/  @!P1 LDGSTS.E.BYPASS.LTC128B.128 [R0+0x9100], [R6.64], !P4 ;  /* 0x0910000006009fae */ /* 0x0003e8000e101d48 */
[----:B------:R2:W-:Y:S01]  /*8800*/  @!P1 LDGSTS.E.BYPASS.LTC128B.128 [R0+0xd100], [R8.64], !P3 ;  /* 0x0d10000008009fae */ /* 0x0005e2000d901d48 */
[----:B-1----:R-:W-:Y:S02]  /*8810*/  @!P0 LEA R6, P1, R20, R4, 0x1 ;  /* 0x0000000414068211 */ /* 0x002fe400078208ff */
[----:B--2---:R-:W-:Y:S01]  /*8820*/  @!P0 LOP3.LUT R0, R10, 0xfffffff8, RZ, 0xc0, !PT ;  /* 0xfffffff80a008812 */ /* 0x004fe200078ec0ff */
[----:B------:R-:W-:Y:S01]  /*8830*/  @!P0 IMAD.SHL.U32 R9, R252, 0x2, RZ ;  /* 0x00000002fc098824 */ /* 0x000fe200078e00ff */
[----:B------:R-:W-:Y:S01]  /*8840*/  @!P0 LEA.HI.X R7, R20, R5, R43, 0x1, P1 ;  /* 0x0000000514078211 */ /* 0x000fe200008f0c2b */
[----:B------:R-:W1:Y:S02]  /*8850*/  SHFL.IDX PT, R8, R14, 0x5, 0x181f ;  /* 0x00b81f000e087f89 */ /* 0x000e6400000e0000 */
[----:B------:R-:W-:Y:S01]  /*8860*/  @!P0 IMAD.WIDE R4, R0, 0x2, R4 ;  /* 0x0000000200048825 */ /* 0x000fe200078e0204 */
[----:B------:R-:W-:Y:S01]  /*8870*/  @!P2 SHF.R.S32.HI R0, RZ, 0x1f, R21 ;  /* 0x0000001fff00a819 */ /* 0x000fe20000011415 */
[----:B------:R2:W-:Y:S03]  /*8880*/  @!P0 LDGSTS.E.BYPASS.LTC128B.128 [R9+0x9900], [R6.64], !P4 ;  /* 0x0990000006098fae */ /* 0x0005e6000e101d48 */
[----:B------:R-:W-:Y:S01]  /*8890*/  @!P2 LEA.HI R0, R0, R21, RZ, 0x3 ;  /* 0x000000150000a211 */ /* 0x000fe200078f18ff */
[----:B------:R1:W-:Y:S01]  /*88a0*/  @!P0 LDGSTS.E.BYPASS.LTC128B.128 [R9+0xd900], [R4.64], !P3 ;  /* 0x0d90000004098fae */ /* 0x0003e2000d901d48 */
[----:B------:R-:W-:-:S02]  /*88b0*/  IADD3 R16, P3, R72, R18, RZ ;  /* 0x0000001248107210 */ /* 0x000fc40007f7e0ff */
[----:B--2---:R-:W-:Y:S02]  /*88c0*/  SHF.R.S32.HI R7, RZ, 0x1f, R18 ;  /* 0x0000001fff077819 */ /* 0x004fe40000011412 */
[----:B------:R-:W-:Y:S01]  /*88d0*/  IADD3 R6, R17, 0x50, RZ ;  /* 0x0000005011067810 */ /* 0x000fe20007ffe0ff */
[----:B-1----:R-:W1:Y:S01]  /*88e0*/  SHFL.IDX PT, R9, R15, 0x5, 0x181f ;  /* 0x00b81f000f097f89 */ /* 0x002e6200000e0000 */
[----:B------:R-:W-:Y:S02]  /*88f0*/  LEA.HI.X.SX32 R18, R72, R7, 0x1, P3 ;  /* 0x0000000748127211 */ /* 0x000fe400018f0eff */
[----:B------:R-:W-:Y:S02]  /*8900*/  @!P2 LEA R4, P0, R20, R2, 0x1 ;  /* 0x000000021404a211 */ /* 0x000fe400078008ff */
[----:B------:R-:W-:Y:S02]  /*8910*/  ISETP.GE.AND P3, PT, R21, c[0x0][0x198], PT ;  /* 0x0000660015007a0c */ /* 0x000fe40003f66270 */
[----:B------:R-:W-:-:S02]  /*8920*/  ISETP.GE.AND P1, PT, R6, R24, PT ;  /* 0x000000180600720c */ /* 0x000fc40003f26270 */
[----:B------:R-:W-:Y:S01]  /*8930*/  @!P2 LOP3.LUT R6, R0, 0xfffffff8, RZ, 0xc0, !PT ;  /* 0xfffffff80006a812 */ /* 0x000fe200078ec0ff */
[----:B------:R-:W-:Y:S01]  /*8940*/  @!P2 IMAD.SHL.U32 R0, R252, 0x2, RZ ;  /* 0x00000002fc00a824 */ /* 0x000fe200078e00ff */
[----:B---3--:R-:W-:Y:S02]  /*8950*/  @!P2 LEA.HI.X R5, R20, R3, R43, 0x1, P0 ;  /* 0x000000031405a211 */ /* 0x008fe400000f0c2b */
[----:B------:R-:W-:Y:S01]  /*8960*/  IADD3 R7, R17, 0x60, RZ ;  /* 0x0000006011077810 */ /* 0x000fe20007ffe0ff */
[----:B------:R-:W-:Y:S02]  /*8970*/  @!P2 IMAD.WIDE R2, R6, 0x2, R2 ;  /* 0x000000020602a825 */ /* 0x000fe400078e0202 */
[----:B------:R2:W-:Y:S01]  /*8980*/  @!P2 LDGSTS.E.BYPASS.LTC128B.128 [R0+0xa100], [R4.64], !P4 ;  /* 0x0a1000000400afae */ /* 0x0005e2000e101d48 */
[----:B------:R-:W-:-:S03]  /*8990*/  ISETP.GE.AND P0, PT, R7, R24, PT ;  /* 0x000000180700720c */ /* 0x000fc60003f06270 */
[----:B------:R3:W-:Y:S01]  /*89a0*/  @!P2 LDGSTS.E.BYPASS.LTC128B.128 [R0+0xe100], [R2.64], !P3 ;  /* 0x0e1000000200afae */ /* 0x0007e2000d901d48 */
[----:B------:R-:W-:-:S03]  /*89b0*/  @!P1 LEA R10, P2, R20, R8, 0x1 ;  /* 0x00000008140a9211 */ /* 0x000fc600078408ff */
[----:B------:R-:W-:Y:S01]  /*89c0*/  SHFL.IDX PT, R6, R14, 0x6, 0x181f ;  /* 0x00d81f000e067f89 */ /* 0x000fe200000e0000 */
[----:B-1----:R-:W-:-:S03]  /*89d0*/  @!P1 LEA.HI.X R11, R20, R9, R43, 0x1, P2 ;  /* 0x00000009140b9211 */ /* 0x002fc600010f0c2b */
[----:B------:R-:W1:Y:S01]  /*89e0*/  SHFL.IDX PT, R7, R15, 0x6, 0x181f ;  /* 0x00d81f000f077f89 */ /* 0x000e6200000e0000 */
[----:B--2---:R-:W-:-:S04]  /*89f0*/  IMAD R4, R18, c[0x0][0x1e0], RZ ;  /* 0x0000780012047a24 */ /* 0x004fc800078e02ff */
[C---:B------:R-:W-:Y:S01]  /*8a00*/  IMAD R4, R16.reuse, c[0x0][0x1e4], R4 ;  /* 0x0000790010047a24 */ /* 0x040fe200078e0204 */
[----:B---3--:R-:W-:Y:S01]  /*8a10*/  IADD3 R0, R17, 0x70, RZ ;  /* 0x0000007011007810 */ /* 0x008fe20007ffe0ff */
[----:B------:R-:W-:-:S03]  /*8a20*/  IMAD.WIDE.U32 R2, R16, c[0x0][0x1e0], R42 ;  /* 0x0000780010027a25 */ /* 0x000fc600078e002a */
[----:B------:R-:W-:Y:S01]  /*8a30*/  ISETP.GE.AND P2, PT, R0, R24, PT ;  /* 0x000000180000720c */ /* 0x000fe20003f46270 */
[----:B------:R-:W-:Y:S01]  /*8a40*/  IMAD.IADD R3, R3, 0x1, R4 ;  /* 0x0000000103037824 */ /* 0x000fe200078e0204 */
[--C-:B------:R-:W-:Y:S02]  /*8a50*/  @!P1 SHF.R.S32.HI R4, RZ, 0x1f, R21.reuse ;  /* 0x0000001fff049819 */ /* 0x100fe40000011415 */
[----:B------:R-:W-:Y:S01]  /*8a60*/  @!P0 SHF.R.S32.HI R0, RZ, 0x1f, R21 ;  /* 0x0000001fff008819 */ /* 0x000fe20000011415 */
[----:B------:R-:W-:Y:S01]  /*8a70*/  IMAD.WIDE.U32 R2, R59, c[0x0][0x1e8], R2 ;  /* 0x00007a003b027a25 */ /* 0x000fe200078e0002 */
[-C--:B------:R-:W-:Y:S02]  /*8a80*/  @!P1 LEA.HI R4, R4, R21.reuse, RZ, 0x3 ;  /* 0x0000001504049211 */ /* 0x080fe400078f18ff */
[----:B------:R-:W-:Y:S01]  /*8a90*/  @!P0 LEA.HI R13, R0, R21, RZ, 0x3 ;  /* 0x00000015000d8211 */ /* 0x000fe200078f18ff */
[----:B------:R-:W-:Y:S01]  /*8aa0*/  @!P1 IMAD.SHL.U32 R0, R252, 0x2, RZ ;  /* 0x00000002fc009824 */ /* 0x000fe200078e00ff */
[----:B------:R-:W-:-:S03]  /*8ab0*/  @!P1 LOP3.LUT R4, R4, 0xfffffff8, RZ, 0xc0, !PT ;  /* 0xfffffff804049812 */ /* 0x000fc600078ec0ff */
[----:B------:R-:W-:Y:S01]  /*8ac0*/  @!P2 SHF.R.S32.HI R5, RZ, 0x1f, R21 ;  /* 0x0000001fff05a819 */ /* 0x000fe20000011415 */
[----:B------:R2:W-:Y:S01]  /*8ad0*/  @!P1 LDGSTS.E.BYPASS.LTC128B.128 [R0+0xa900], [R10.64], !P4 ;  /* 0x0a9000000a009fae */ /* 0x0005e2000e101d48 */
[----:B------:R-:W-:Y:S02]  /*8ae0*/  @!P1 IMAD.WIDE R8, R4, 0x2, R8 ;  /* 0x0000000204089825 */ /* 0x000fe400078e0208 */
[----:B------:R-:W-:Y:S02]  /*8af0*/  @!P2 LEA.HI R17, R5, R21, RZ, 0x3 ;  /* 0x000000150511a211 */ /* 0x000fe400078f18ff */
[----:B------:R-:W-:Y:S01]  /*8b00*/  IMAD.IADD R5, R12, 0x1, R3 ;  /* 0x000000010c057824 */ /* 0x000fe200078e0203 */
[----:B------:R3:W-:Y:S01]  /*8b10*/  @!P1 LDGSTS.E.BYPASS.LTC128B.128 [R0+0xe900], [R8.64], !P3 ;  /* 0x0e90000008009fae */ /* 0x0007e2000d901d48 */
[----:B----4-:R-:W-:Y:S01]  /*8b20*/  @P5 SHF.R.S32.HI R3, RZ, 0x1f, R22 ;  /* 0x0000001fff035819 */ /* 0x010fe20000011416 */
[----:B------:R-:W-:Y:S02]  /*8b30*/  @!P5 IMAD.MOV.U32 R3, RZ, RZ, R19 ;  /* 0x000000ffff03d224 */ /* 0x000fe400078e0013 */
[----:B------:R-:W-:-:S02]  /*8b40*/  IMAD.MOV.U32 R4, RZ, RZ, R2 ;  /* 0x000000ffff047224 */ /* 0x000fc400078e0002 */
[----:B------:R-:W-:Y:S02]  /*8b50*/  @P5 IMAD.MOV.U32 R2, RZ, RZ, R22 ;  /* 0x000000ffff025224 */ /* 0x000fe400078e0016 */
[----:B------:R-:W-:Y:S02]  /*8b60*/  @!P5 IMAD.MOV.U32 R2, RZ, RZ, R60 ;  /* 0x000000ffff02d224 */ /* 0x000fe400078e003c */
[----:B------:R-:W-:Y:S01]  /*8b70*/  IMAD.MOV.U32 R12, RZ, RZ, c[0x0][0x1e4] ;  /* 0x00007900ff0c7624 */ /* 0x000fe200078e00ff */
[----:B--2---:R-:W-:-:S05]  /*8b80*/  @!P0 LOP3.LUT R10, R13, 0xfffffff8, RZ, 0xc0, !PT ;  /* 0xfffffff80d0a8812 */ /* 0x004fca00078ec0ff */
[----:B-1----:R-:W-:Y:S01]  /*8b90*/  @!P0 IMAD.WIDE R10, R10, 0x2, R6 ;  /* 0x000000020a0a8825 */ /* 0x002fe200078e0206 */
[----:B---3--:R-:W-:Y:S02]  /*8ba0*/  @!P0 LEA R8, P1, R20, R6, 0x1 ;  /* 0x0000000614088211 */ /* 0x008fe400078208ff */
[----:B------:R1:W2:Y:S01]  /*8bb0*/  SHFL.IDX PT, R6, R14, 0x7, 0x181f ;  /* 0x00f81f000e067f89 */ /* 0x0002a200000e0000 */
[----:B------:R-:W-:Y:S01]  /*8bc0*/  @!P0 IMAD.SHL.U32 R0, R252, 0x2, RZ ;  /* 0x00000002fc008824 */ /* 0x000fe200078e00ff */
[----:B------:R-:W-:Y:S02]  /*8bd0*/  @!P0 LEA.HI.X R9, R20, R7, R43, 0x1, P1 ;  /* 0x0000000714098211 */ /* 0x000fe400008f0c2b */
[----:B------:R-:W-:Y:S01]  /*8be0*/  ISETP.NE.U32.AND P1, PT, RZ, c[0x0][0x350], PT ;  /* 0x0000d400ff007a0c */ /* 0x000fe20003f25070 */
[----:B------:R-:W3:Y:S04]  /*8bf0*/  SHFL.IDX PT, R7, R15, 0x7, 0x181f ;  /* 0x00f81f000f077f89 */ /* 0x000ee800000e0000 */
[----:B------:R4:W-:Y:S04]  /*8c00*/  @!P0 LDGSTS.E.BYPASS.LTC128B.128 [R0+0xb100], [R8.64], !P4 ;  /* 0x0b10000008008fae */ /* 0x0009e8000e101d48 */
[----:B------:R4:W-:Y:S01]  /*8c10*/  @!P0 LDGSTS.E.BYPASS.LTC128B.128 [R0+0xf100], [R10.64], !P3 ;  /* 0x0f1000000a008fae */ /* 0x0009e2000d901d48 */
[----:B------:R-:W-:-:S04]  /*8c20*/  ISETP.NE.AND.EX P0, PT, RZ, c[0x0][0x354], PT, P1 ;  /* 0x0000d500ff007a0c */ /* 0x000fc80003f05310 */
[----:B------:R-:W-:Y:S02]  /*8c30*/  SEL R13, R2, RZ, !P0 ;  /* 0x000000ff020d7207 */ /* 0x000fe40004000000 */
[----:B-1----:R-:W-:Y:S01]  /*8c40*/  SEL R14, R3, RZ, !P0 ;  /* 0x000000ff030e7207 */ /* 0x002fe20004000000 */
[----:B------:R-:W-:Y:S02]  /*8c50*/  IMAD.MOV.U32 R3, RZ, RZ, 0x6 ;  /* 0x00000006ff037424 */ /* 0x000fe400078e00ff */
[----:B------:R-:W-:Y:S01]  /*8c60*/  IMAD.WIDE.U32 R22, R13, c[0x0][0x1f0], R4 ;  /* 0x00007c000d167a25 */ /* 0x000fe200078e0004 */
[----:B--2---:R-:W-:Y:S02]  /*8c70*/  @!P2 LEA R4, P1, R20, R6, 0x1 ;  /* 0x000000061404a211 */ /* 0x004fe400078208ff */
[----:B------:R-:W-:Y:S01]  /*8c80*/  SHF.L.U64.HI R159, R160, R3, c[0x0][0x1e4] ;  /* 0x00007900a09f7619 */ /* 0x000fe20000010203 */
[----:B------:R-:W-:Y:S01]  /*8c90*/  IMAD.MOV.U32 R166, RZ, RZ, R22 ;  /* 0x000000ffffa67224 */ /* 0x000fe200078e0016 */
[----:B---3--:R-:W-:Y:S01]  /*8ca0*/  @!P2 LEA.HI.X R5, R20, R7, R43, 0x1, P1 ;  /* 0x000000071405a211 */ /* 0x008fe200008f0c2b */
[----:B------:R1:W-:Y:S01]  /*8cb0*/  STL.64 [R1+0x40], R22 ;  /* 0x0000401601007387 */ /* 0x0003e20000100a00 */
[----:B----4-:R-:W-:-:S04]  /*8cc0*/  IMAD.IADD R8, R208, 0x1, -R72 ;  /* 0x00000001d0087824 */ /* 0x010fc800078e0a48 */
[----:B------:R-:W-:Y:S02]  /*8cd0*/  IMAD R8, R73, -0x40, R8 ;  /* 0xffffffc049087824 */ /* 0x000fe400078e0208 */
[----:B------:R-:W-:Y:S02]  /*8ce0*/  IMAD R0, R14, c[0x0][0x1f0], RZ ;  /* 0x00007c000e007a24 */ /* 0x000fe400078e02ff */
[----:B------:R-:W-:Y:S01]  /*8cf0*/  @!P2 IMAD.SHL.U32 R10, R252, 0x2, RZ ;  /* 0x00000002fc0aa824 */ /* 0x000fe200078e00ff */
[C---:B------:R-:W-:Y:S01]  /*8d00*/  ISETP.GE.AND P0, PT, R8.reuse, 0x1, PT ;  /* 0x000000010800780c */ /* 0x040fe20003f06270 */
[----:B------:R-:W-:Y:S01]  /*8d10*/  IMAD R2, R13, c[0x0][0x1f4], R0 ;  /* 0x00007d000d027a24 */ /* 0x000fe200078e0200 */
[----:B------:R-:W-:Y:S01]  /*8d20*/  ISETP.GE.AND P5, PT, R8, 0x11, PT ;  /* 0x000000110800780c */ /* 0x000fe20003fa6270 */
[----:B------:R-:W-:Y:S01]  /*8d30*/  IMAD R0, R159, R73, RZ ;  /* 0x000000499f007224 */ /* 0x000fe200078e02ff */
[----:B------:R2:W-:Y:S01]  /*8d40*/  @!P2 LDGSTS.E.BYPASS.LTC128B.128 [R10+0xb900], [R4.64], !P4 ;  /* 0x0b900000040aafae */ /* 0x0005e2000e101d48 */
[----:B------:R-:W-:Y:S01]  /*8d50*/  IMAD.IADD R167, R23, 0x1, R2 ;  /* 0x0000000117a77824 */ /* 0x000fe200078e0202 */
[----:B------:R-:W-:Y:S01]  /*8d60*/  ISETP.GE.AND P4, PT, R42, c[0x0][0x1d4], PT ;  /* 0x000075002a007a0c */ /* 0x000fe20003f86270 */
[-C--:B------:R-:W-:Y:S01]  /*8d70*/  IMAD R9, R74, R161.reuse, R0 ;  /* 0x000000a14a097224 */ /* 0x080fe200078e0200 */
[----:B------:R-:W-:Y:S01]  /*8d80*/  IADD3 R0, R42, 0x40, RZ ;  /* 0x000000402a007810 */ /* 0x000fe20007ffe0ff */
[----:B------:R-:W-:Y:S01]  /*8d90*/  IMAD.WIDE.U32 R2, R73, R161, R166 ;  /* 0x000000a149027225 */ /* 0x000fe200078e00a6 */
[----:B------:R1:W-:Y:S02]  /*8da0*/  STL.64 [R1+0x30], R166 ;  /* 0x000030a601007387 */ /* 0x0003e40000100a00 */
[----:B------:R-:W-:Y:S01]  /*8db0*/  ISETP.GE.AND P3, PT, R0, c[0x0][0x1d4], PT ;  /* 0x0000750000007a0c */ /* 0x000fe20003f66270 */
[----:B------:R-:W-:Y:S01]  /*8dc0*/  IMAD.IADD R3, R3, 0x1, R9 ;  /* 0x0000000103037824 */ /* 0x000fe200078e0209 */
[----:B------:R-:W-:-:S05]  /*8dd0*/  @!P2 LOP3.LUT R0, R17, 0xfffffff8, RZ, 0xc0, !PT ;  /* 0xfffffff81100a812 */ /* 0x000fca00078ec0ff */
[----:B------:R-:W-:-:S04]  /*8de0*/  @!P2 IMAD.WIDE R6, R0, 0x2, R6 ;  /* 0x000000020006a825 */ /* 0x000fc800078e0206 */
[----:B------:R-:W-:Y:S01]  /*8df0*/  @P0 IMAD.SHL.U32 R0, R252, 0x2, RZ ;  /* 0x00000002fc000824 */ /* 0x000fe200078e00ff */
[----:B--2---:R-:W-:-:S04]  /*8e00*/  @P0 LEA R4, P1, R2, c[0x0][0x1c8], 0x1 ;  /* 0x0000720002040a11 */ /* 0x004fc800078208ff */
[----:B------:R-:W-:Y:S02]  /*8e10*/  @P0 LEA.HI.X R5, R2, c[0x0][0x1cc], R3, 0x1, P1 ;  /* 0x0000730002050a11 */ /* 0x000fe400008f0c03 */
[----:B------:R-:W-:-:S13]  /*8e20*/  ISETP.GE.AND P1, PT, R21, c[0x0][0x198], PT ;  /* 0x0000660015007a0c */ /* 0x000fda0003f26270 */
[----:B------:R2:W-:Y:S01]  /*8e30*/  @!P2 LDGSTS.E.BYPASS.LTC128B.128 [R10+0xf900], [R6.64], !P1 ;  /* 0x0f900000060aafae */ /* 0x0005e2000c901d48 */
[----:B------:R-:W-:-:S03]  /*8e40*/  ISETP.GE.AND P1, PT, R8, 0x21, PT ;  /* 0x000000210800780c */ /* 0x000fc60003f26270 */
[----:B------:R-:W0:Y:S04]  /*8e50*/  LDGDEPBAR ;  /* 0x00000000000079af */ /* 0x000e280000000000 */
[----:B------:R-:W-:Y:S01]  /*8e60*/  BAR.SYNC.DEFER_BLOCKING 0x0 ;  /* 0x0000000000007b1d */ /* 0x000fe20000010000 */
[----:B--2---:R-:W-:-:S04]  /*8e70*/  IMAD.SHL.U32 R6, R12, 0x20, RZ ;  /* 0x000000200c067824 */ /* 0x004fc800078e00ff */
[----:B------:R-:W-:Y:S01]  /*8e80*/  IMAD.IADD R164, R163, 0x1, R6 ;  /* 0x00000001a3a47824 */ /* 0x000fe200078e0206 */
[----:B------:R-:W-:Y:S01]  /*8e90*/  @!PT LDS RZ, [RZ] ;  /* 0x00000000fffff984 */ /* 0x000fe20000000800 */
[----:B------:R-:W-:Y:S01]  /*8ea0*/  @!PT LDS RZ, [RZ] ;  /* 0x00000000fffff984 */ /* 0x000fe20000000800 */
[----:B------:R-:W-:Y:S01]  /*8eb0*/  @!PT LDS RZ, [RZ] ;  /* 0x00000000fffff984 */ /* 0x000fe20000000800 */
[----:B------:R2:W-:Y:S04]  /*8ec0*/  @P0 LDGSTS.E.BYPASS.LTC128B.128 [R0+0x4100], [R4.64], !P4 ;  /* 0x0410000004000fae */ /* 0x0005e8000e101d48 */
[----:B------:R2:W-:Y:S01]  /*8ed0*/  @P0 LDGSTS.E.BYPASS.LTC128B.128 [R0+0x6100], [R4.64+0x80], !P3 ;  /* 0x0610008004000fae */ /* 0x0005e2000d901d48 */
[----:B------:R-:W-:-:S03]  /*8ee0*/  ISETP.GE.AND P0, PT, R8, 0x31, PT ;  /* 0x000000310800780c */ /* 0x000fc60003f06270 */
[----:B------:R1:W-:Y:S01]  /*8ef0*/  STL [R1+0x50], R164 ;  /* 0x000050a401007387 */ /* 0x0003e20000100800 */
[----:B--2---:R-:W-:Y:S01]  /*8f00*/  @P5 LEA R0, P2, R160, R2, 0x4 ;  /* 0x00000002a0005211 */ /* 0x004fe200078420ff */
[----:B------:R-:W-:-:S03]  /*8f10*/  IMAD R4, R18, c[0x0][0x208], RZ ;  /* 0x0000820012047a24 */ /* 0x000fc600078e02ff */
[----:B------:R-:W-:Y:S01]  /*8f20*/  @P5 LEA.HI.X R5, R160, R3, R12, 0x4, P2 ;  /* 0x00000003a0055211 */ /* 0x000fe200010f240c */
[----:B------:R-:W-:Y:S01]  /*8f30*/  IMAD R6, R16, c[0x0][0x20c], R4 ;  /* 0x0000830010067a24 */ /* 0x000fe200078e0204 */
[----:B------:R-:W-:-:S03]  /*8f40*/  @P5 LEA R10, P2, R0, c[0x0][0x1c8], 0x1 ;  /* 0x00007200000a5a11 */ /* 0x000fc600078408ff */
[----:B------:R-:W-:Y:S01]  /*8f50*/  @P0 IMAD R12, R12, 0x30, RZ ;  /* 0x000000300c0c0824 */ /* 0x000fe200078e02ff */
[----:B------:R-:W-:Y:S01]  /*8f60*/  @P5 LEA.HI.X R11, R0, c[0x0][0x1cc], R5, 0x1, P2 ;  /* 0x00007300000b5a11 */ /* 0x000fe200010f0c05 */
[----:B------:R-:W-:Y:S01]  /*8f70*/  IMAD.WIDE.U32 R4, R16, c[0x0][0x208], R42 ;  /* 0x0000820010047a25 */ /* 0x000fe200078e002a */
[----:B------:R-:W-:-:S03]  /*8f80*/  @P1 IADD3 R0, P2, R2, R162, RZ ;  /* 0x000000a202001210 */ /* 0x000fc60007f5e0ff */
[----:B------:R-:W-:Y:S02]  /*8f90*/  IMAD.IADD R5, R5, 0x1, R6 ;  /* 0x0000000105057824 */ /* 0x000fe400078e0206 */
[--C-:B------:R-:W-:Y:S01]  /*8fa0*/  @P1 IMAD.X R7, R164, 0x1, R3.reuse, P2 ;  /* 0x00000001a4071824 */ /* 0x100fe200010e0603 */
[----:B------:R-:W-:Y:S01]  /*8fb0*/  @P1 LEA R8, P2, R0, c[0x0][0x1c8], 0x1 ;  /* 0x0000720000081a11 */ /* 0x000fe200078408ff */
[----:B------:R-:W-:-:S03]  /*8fc0*/  @P0 IMAD.WIDE.U32 R2, R160, 0x30, R2 ;  /* 0x00000030a0020825 */ /* 0x000fc600078e0002 */
[----:B------:R-:W-:Y:S01]  /*8fd0*/  @P1 LEA.HI.X R9, R0, c[0x0][0x1cc], R7, 0x1, P2 ;  /* 0x0000730000091a11 */ /* 0x000fe200010f0c07 */
[----:B------:R-:W-:Y:S01]  /*8fe0*/  @P0 IMAD.IADD R0, R12, 0x1, R3 ;  /* 0x000000010c000824 */ /* 0x000fe200078e0203 */
[----:B------:R-:W-:Y:S01]  /*8ff0*/  @P0 LEA R6, P2, R2, c[0x0][0x1c8], 0x1 ;  /* 0x0000720002060a11 */ /* 0x000fe200078408ff */
[----:B------:R-:W-:Y:S01]  /*9000*/  @P5 IMAD.SHL.U32 R3, R252, 0x2, RZ ;  /* 0x00000002fc035824 */ /* 0x000fe200078e00ff */
[----:B------:R-:W-:Y:S02]  /*9010*/  LOP3.LUT R12, R55, 0xfffffff0, RZ, 0xc0, !PT ;  /* 0xfffffff0370c7812 */ /* 0x000fe400078ec0ff */
[----:B------:R-:W-:Y:S01]  /*9020*/  @P0 LEA.HI.X R7, R2, c[0x0][0x1cc], R0, 0x1, P2 ;  /* 0x0000730002070a11 */ /* 0x000fe200010f0c00 */
[----:B------:R-:W-:Y:S01]  /*9030*/  @P1 IMAD.SHL.U32 R0, R252, 0x2, RZ ;  /* 0x00000002fc001824 */ /* 0x000fe200078e00ff */
[----:B------:R2:W-:Y:S01]  /*9040*/  @P5 LDGSTS.E.BYPASS.LTC128B.128 [R3+0x4900], [R10.64], !P4 ;  /* 0x049000000a035fae */ /* 0x0005e2000e101d48 */
[----:B------:R-:W-:-:S03]  /*9050*/  IMAD.IADD R12, R213, 0x1, -R12 ;  /* 0x00000001d50c7824 */ /* 0x000fc600078e0a0c */
[----:B------:R2:W-:Y:S02]  /*9060*/  @P5 LDGSTS.E.BYPASS.LTC128B.128 [R3+0x6900], [R10.64+0x80], !P3 ;  /* 0x069000800a035fae */ /* 0x0005e4000d901d48 */
[----:B------:R-:W-:Y:S02]  /*9070*/  SHF.R.S32.HI R2, RZ, 0x1f, R12 ;  /* 0x0000001fff027819 */ /* 0x000fe4000001140c */
[----:B------:R3:W-:Y:S02]  /*9080*/  @P1 LDGSTS.E.BYPASS.LTC128B.128 [R0+0x5100], [R8.64], !P4 ;  /* 0x0510000008001fae */ /* 0x0007e4000e101d48 */
[----:B------:R-:W-:Y:S02]  /*9090*/  LEA.HI R54, R2, R12, RZ, 0x3 ;  /* 0x0000000c02367211 */ /* 0x000fe400078f18ff */
[----:B------:R3:W-:Y:S01]  /*90a0*/  @P1 LDGSTS.E.BYPASS.LTC128B.128 [R0+0x7100], [R8.64+0x80], !P3 ;  /* 0x0710008008001fae */ /* 0x0007e2000d901d48 */
[----:B--2---:R-:W-:Y:S02]  /*90b0*/  IMAD R3, R215, c[0x0][0x210], RZ ;  /* 0x00008400d7037a24 */ /* 0x004fe400078e02ff */
[----:B---3--:R-:W-:-:S02]  /*90c0*/  @P0 IMAD.SHL.U32 R0, R252, 0x2, RZ ;  /* 0x00000002fc000824 */ /* 0x008fc400078e00ff */
[C---:B------:R-:W-:Y:S02]  /*90d0*/  IMAD R8, R59.reuse, c[0x0][0x214], R3 ;  /* 0x000085003b087a24 */ /* 0x040fe400078e0203 */
[----:B------:R-:W-:Y:S01]  /*90e0*/  IMAD.WIDE.U32 R2, R59, c[0x0][0x210], R4 ;  /* 0x000084003b027a25 */ /* 0x000fe200078e0004 */
[----:B------:R2:W-:Y:S01]  /*90f0*/  @P0 LDGSTS.E.BYPASS.LTC128B.128 [R0+0x5900], [R6.64], !P4 ;  /* 0x0590000006000fae */ /* 0x0005e2000e101d48 */
[----:B------:R-:W-:Y:S02]  /*9100*/  LOP3.LUT R4, R54, 0xfffffff8, RZ, 0xc0, !PT ;  /* 0xfffffff836047812 */ /* 0x000fe400078ec0ff */
[----:B------:R-:W-:Y:S01]  /*9110*/  IMAD.IADD R3, R8, 0x1, R3 ;  /* 0x0000000108037824 */ /* 0x000fe200078e0203 */
[----:B------:R2:W-:Y:S01]  /*9120*/  @P0 LDGSTS.E.BYPASS.LTC128B.128 [R0+0x7900], [R6.64+0x80], !P3 ;  /* 0x0790008006000fae */ /* 0x0005e2000d901d48 */
[----:B------:R-:W-:Y:S01]  /*9130*/  ISETP.LT.AND P0, PT, RZ, c[0x0][0x27c], PT ;  /* 0x00009f00ff007a0c */ /* 0x000fe20003f01270 */
[----:B------:R-:W-:Y:S02]  /*9140*/  IMAD.IADD R53, R12, 0x1, -R4 ;  /* 0x000000010c357824 */ /* 0x000fe400078e0a04 */
[----:B------:R-:W-:Y:S01]  /*9150*/  IMAD.WIDE.U32 R82, R13, c[0x0][0x218], R2 ;  /* 0x000086000d527a25 */ /* 0x000fe200078e0002 */
[----:B------:R-:W0:Y:S02]  /*9160*/  LDGDEPBAR ;  /* 0x00000000000079af */ /* 0x000e240000000000 */
[----:B------:R-:W-:Y:S01]  /*9170*/  R2P PR, R53, 0x6 ;  /* 0x0000000635007804 */ /* 0x000fe20000000000 */
[----:B------:R-:W-:Y:S01]  /*9180*/  IMAD.MOV.U32 R4, RZ, RZ, 0x10 ;  /* 0x00000010ff047424 */ /* 0x000fe200078e00ff */
[----:B------:R1:W-:Y:S01]  /*9190*/  STL.64 [R1+0x38], R82 ;  /* 0x0000385201007387 */ /* 0x0003e20000100a00 */
[----:B------:R-:W-:-:S03]  /*91a0*/  IMAD.MOV.U32 R3, RZ, RZ, 0x20 ;  /* 0x00000020ff037424 */ /* 0x000fc600078e00ff */
[----:B------:R-:W-:Y:S02]  /*91b0*/  SEL R4, R4, 0xfffffff0, !P1 ;  /* 0xfffffff004047807 */ /* 0x000fe40004800000 */
[----:B------:R-:W-:Y:S01]  /*91c0*/  SEL R3, R3, 0xffffffe0, !P2 ;  /* 0xffffffe003037807 */ /* 0x000fe20005000000 */
[----:B--2---:R-:W-:-:S04]  /*91d0*/  IMAD R0, R14, c[0x0][0x218], RZ ;  /* 0x000086000e007a24 */ /* 0x004fc800078e02ff */
[----:B------:R-:W-:-:S04]  /*91e0*/  IMAD R0, R13, c[0x0][0x21c], R0 ;  /* 0x000087000d007a24 */ /* 0x000fc800078e0200 */
[----:B------:R-:W-:-:S05]  /*91f0*/  IMAD.IADD R75, R83, 0x1, R0 ;  /* 0x00000001534b7824 */ /* 0x000fca00078e0200 */
[----:B------:R1:W-:Y:S01]  /*9200*/  STL [R1+0x4c], R75 ;  /* 0x00004c4b01007387 */ /* 0x0003e20000100800 */
[----:B------:R-:W-:Y:S05]  /*9210*/  @P0 BRA `(.L_x_785) ;  /* 0x0000002000000947 */ /* 0x000fea0003800000 */
[----:B------:R-:W-:-:S04]  /*9220*/  DEPBAR.LE SB0, 0x1 ;  /* 0x000080400000791a */ /* 0x000fc80000000000 */
[----:B------:R-:W-:Y:S05]  /*9230*/  BRA `(.L_x_786) ;  /* 0x0000657000007947 */ /* 0x000fea0003800000 */
.L_x_785:
[----:B-----5:R-:W-:Y:S01]  /*9240*/  SHF.R.S32.HI R0, RZ, 0x1f, R173 ;  /* 0x0000001fff007819 */ /* 0x020fe200000114ad */
[----:B------:R-:W-:Y:S01]  /*9250*/  ULDC.U8 UR4, c[0x0][0x298] ;  /* 0x0000a60000047ab9 */ /* 0x000fe20000000000 */
[C---:B------:R-:W-:Y:S01]  /*9260*/  IMAD.WIDE.U32 R8, R173.reuse, c[0x0][0x280], RZ ;  /* 0x0000a000ad087a25 */ /* 0x040fe200078e00ff */
[----:B------:R-:W-:Y:S01]  /*9270*/  ISETP.NE.AND P2, PT, RZ, UR4, PT ;  /* 0x00000004ff007c0c */ /* 0x000fe2000bf45270 */
[----:B------:R-:W-:Y:S01]  /*9280*/  BSSY B2, `(.L_x_786) ;  /* 0x0000652000027945 */ /* 0x000fe20003800000 */
[----:B------:R-:W-:Y:S01]  /*9290*/  SHF.L.U32 R32, R252, 0x1, RZ ;  /* 0x00000001fc207819 */ /* 0x000fe200000006ff */
[----:B------:R-:W-:Y:S01]  /*92a0*/  IMAD R2, R0, c[0x0][0x280], RZ ;  /* 0x0000a00000027a24 */ /* 0x000fe200078e02ff */
[----:B------:R-:W-:Y:S01]  /*92b0*/  LEA R18, P1, R8, c[0x0][0x270], 0x1 ;  /* 0x00009c0008127a11 */ /* 0x000fe200078208ff */
[----:B------:R-:W-:Y:S02]  /*92c0*/  IMAD R0, R0, c[0x0][0x290], RZ ;  /* 0x0000a40000007a24 */ /* 0x000fe400078e02ff */
[----:B------:R-:W-:-:S04]  /*92d0*/  IMAD.WIDE.U32 R6, R173, c[0x0][0x290], RZ ;  /* 0x0000a400ad067a25 */ /* 0x000fc800078e00ff */
[C---:B------:R-:W-:Y:S01]  /*92e0*/  IMAD R2, R173.reuse, c[0x0][0x284], R2 ;  /* 0x0000a100ad027a24 */ /* 0x040fe200078e0202 */
        /* <DEDUP_REMOVED lines=30> */
.L_x_789:
[----:B------:R-:W-:Y:S05]  /*94d0*/  BSYNC B0 ;  /* 0x0000000000007941 */ /* 0x000fea0003800000 */
.L_x_788:
[----:B------:R-:W-:Y:S01]  /*94e0*/  IMAD R2, R210, -0x80, R24 ;  /* 0xffffff80d2027824 */ /* 0x000fe200078e0218 */
[--C-:B--2--5:R-:W-:Y:S01]  /*94f0*/  SHF.R.U64 R20, R12, 0x10, R13.reuse ;  /* 0x000000100c147819 */ /* 0x124fe2000000120d */
[----:B-1----:R-:W-:Y:S01]  /*9500*/  IMAD.MOV.U32 R22, RZ, RZ, R12 ;  /* 0x000000ffff167224 */ /* 0x002fe200078e000c */
[--C-:B------:R-:W-:Y:S01]  /*9510*/  SHF.R.U32.HI R17, RZ, 0x10, R13.reuse ;  /* 0x00000010ff117819 */ /* 0x100fe2000001160d */
[----:B------:R-:W-:Y:S01]  /*9520*/  IMAD.MOV.U32 R21, RZ, RZ, R13 ;  /* 0x000000ffff157224 */ /* 0x000fe200078e000d */
[----:B------:R-:W-:Y:S01]  /*9530*/  IMNMX R23, R2, 0x80, PT ;  /* 0x0000008002177817 */ /* 0x000fe20003800200 */
[----:B------:R-:W-:Y:S01]  /*9540*/  IMAD.MOV.U32 R19, RZ, RZ, R8 ;  /* 0x000000ffff137224 */ /* 0x000fe200078e0008 */
[--C-:B------:R-:W-:Y:S01]  /*9550*/  SHF.R.U64 R16, R8, 0x10, R9.reuse ;  /* 0x0000001008107819 */ /* 0x100fe20000001209 */
[--C-:B------:R-:W-:Y:S01]  /*9560*/  IMAD.MOV.U32 R18, RZ, RZ, R9.reuse ;  /* 0x000000ffff127224 */ /* 0x100fe200078e0009 */
[----:B------:R-:W-:Y:S01]  /*9570*/  ISETP.GE.AND P0, PT, R72, R23, PT ;  /* 0x000000174800720c */ /* 0x000fe20003f06270 */
[----:B------:R-:W-:Y:S01]  /*9580*/  IMAD.MOV.U32 R15, RZ, RZ, R10 ;  /* 0x000000ffff0f7224 */ /* 0x000fe200078e000a */
[----:B------:R-:W-:Y:S01]  /*9590*/  SHF.R.U32.HI R13, RZ, 0x10, R9 ;  /* 0x00000010ff0d7819 */ /* 0x000fe20000011609 */
[--C-:B------:R-:W-:Y:S01]  /*95a0*/  IMAD.MOV.U32 R14, RZ, RZ, R11.reuse ;  /* 0x000000ffff0e7224 */ /* 0x100fe200078e000b */
[--C-:B------:R-:W-:Y:S01]  /*95b0*/  SHF.R.U64 R12, R10, 0x10, R11.reuse ;  /* 0x000000100a0c7819 */ /* 0x100fe2000000120b */
[----:B------:R-:W-:Y:S01]  /*95c0*/  IMAD.MOV.U32 R10, RZ, RZ, R6 ;  /* 0x000000ffff0a7224 */ /* 0x000fe200078e0006 */
[----:B------:R-:W-:Y:S01]  /*95d0*/  SHF.R.U32.HI R8, RZ, 0x10, R11 ;  /* 0x00000010ff087819 */ /* 0x000fe2000001160b */
[--C-:B------:R-:W-:Y:S01]  /*95e0*/  IMAD.MOV.U32 R9, RZ, RZ, R7.reuse ;  /* 0x000000ffff097224 */ /* 0x100fe200078e0007 */
[----:B------:R-:W-:Y:S01]  /*95f0*/  SHF.R.U64 R5, R6, 0x10, R7 ;  /* 0x0000001006057819 */ /* 0x000fe20000001207 */
[----:B------:R-:W-:-:S04]  /*9600*/  DEPBAR.LE SB0, 0x1 ;  /* 0x000080400000791a */ /* 0x000fc80000000000 */
[----:B------:R-:W-:Y:S01]  /*9610*/  SHF.R.U32.HI R0, RZ, 0x10, R7 ;  /* 0x00000010ff007819 */ /* 0x000fe20000011607 */
[----:B------:R-:W-:Y:S01]  /*9620*/  BSSY B1, `(.L_x_790) ;  /* 0x000005e000017945 */ /* 0x000fe20003800000 */
[----:B------:R-:W-:Y:S02]  /*9630*/  PRMT R25, R16, 0x5410, R19 ;  /* 0x0000541010197816 */ /* 0x000fe40000000013 */
        /* <DEDUP_REMOVED lines=15> */
[----:B------:R-:W-:Y:S02]  /*9730*/  HADD2.F32 R5, -RZ, R22.H0_H0 ;  /* 0x20000016ff057230 */ /* 0x000fe40000004100 */
        /* <DEDUP_REMOVED lines=8> */
[--C-:B------:R-:W-:Y:S02]  /*97c0*/  HADD2.F32 R16, -RZ, R11.reuse.H0_H0 ;  /* 0x2000000bff107230 */ /* 0x100fe40000004100 */
[----:B------:R-:W-:Y:S01]  /*97d0*/  HADD2.F32 R15, -RZ, R11.H1_H1 ;  /* 0x3000000bff0f7230 */ /* 0x000fe20000004100 */
[----:B------:R-:W-:-:S02]  /*97e0*/  FMUL.FTZ R11, R8, R7 ;  /* 0x00000007080b7220 */ /* 0x000fc40000410000 */
[CC--:B------:R-:W-:Y:S02]  /*97f0*/  FMUL.FTZ R7, R9.reuse, R0.reuse ;  /* 0x0000000009077220 */ /* 0x0c0fe40000410000 */
[----:B------:R-:W-:Y:S02]  /*9800*/  FMUL.FTZ R0, R6, R0 ;  /* 0x0000000006007220 */ /* 0x000fe40000410000 */
[-C--:B------:R-:W-:Y:S02]  /*9810*/  FFMA.FTZ R17, R12, R5.reuse, -R11 ;  /* 0x000000050c117223 */ /* 0x080fe4000001080b */
[-C--:B------:R-:W-:Y:S01]  /*9820*/  FFMA.FTZ R11, R6, R2.reuse, -R7 ;  /* 0x00000002060b7223 */ /* 0x080fe20000010807 */
[--C-:B------:R-:W-:Y:S01]  /*9830*/  HADD2.F32 R6, -RZ, R19.reuse.H1_H1 ;  /* 0x30000013ff067230 */ /* 0x100fe20000004100 */
[----:B------:R-:W-:Y:S01]  /*9840*/  FFMA.FTZ R9, R9, R2, R0 ;  /* 0x0000000209097223 */ /* 0x000fe20000010000 */
[----:B------:R-:W-:Y:S01]  /*9850*/  HADD2.F32 R0, -RZ, R19.H0_H0 ;  /* 0x20000013ff007230 */ /* 0x000fe20000004100 */
[----:B------:R-:W-:Y:S01]  /*9860*/  FFMA.FTZ R12, R8, R5, R10 ;  /* 0x00000005080c7223 */ /* 0x000fe2000001000a */
[----:B------:R-:W-:Y:S01]  /*9870*/  HADD2.F32 R5, -RZ, R21.H0_H0 ;  /* 0x20000015ff057230 */ /* 0x000fe20000004100 */
[-C--:B------:R-:W-:Y:S01]  /*9880*/  FMUL.FTZ R8, R13, R6.reuse ;  /* 0x000000060d087220 */ /* 0x080fe20000410000 */
[----:B------:R-:W-:Y:S01]  /*9890*/  HADD2.F32 R2, -RZ, R20.H1_H1 ;  /* 0x30000014ff027230 */ /* 0x000fe20000004100 */
[----:B------:R-:W-:Y:S01]  /*98a0*/  FMUL.FTZ R7, R14, R6 ;  /* 0x000000060e077220 */ /* 0x000fe20000410000 */
[----:B------:R-:W-:Y:S01]  /*98b0*/  F2FP.PACK_AB R9, R9, R11 ;  /* 0x0000000b0909723e */ /* 0x000fe200000000ff */
[----:B------:R-:W-:-:S02]  /*98c0*/  FMUL.FTZ R6, R15, R0 ;  /* 0x000000000f067220 */ /* 0x000fc40000410000 */
[----:B------:R-:W-:Y:S02]  /*98d0*/  FMUL.FTZ R0, R16, R0 ;  /* 0x0000000010007220 */ /* 0x000fe40000410000 */
[----:B------:R-:W-:Y:S01]  /*98e0*/  FFMA.FTZ R10, R14, R5, -R8 ;  /* 0x000000050e0a7223 */ /* 0x000fe20000010808 */
[----:B------:R-:W-:Y:S01]  /*98f0*/  F2FP.PACK_AB R8, R12, R17 ;  /* 0x000000110c08723e */ /* 0x000fe200000000ff */
[----:B------:R-:W-:Y:S02]  /*9900*/  FFMA.FTZ R7, R13, R5, R7 ;  /* 0x000000050d077223 */ /* 0x000fe40000010007 */
[-C--:B------:R-:W-:Y:S02]  /*9910*/  FFMA.FTZ R6, R16, R2.reuse, -R6 ;  /* 0x0000000210067223 */ /* 0x080fe40000010806 */
[----:B------:R-:W-:Y:S01]  /*9920*/  FFMA.FTZ R0, R15, R2, R0 ;  /* 0x000000020f007223 */ /* 0x000fe20000010000 */
[----:B------:R-:W-:-:S04]  /*9930*/  F2FP.PACK_AB R10, R7, R10 ;  /* 0x0000000a070a723e */ /* 0x000fc800000000ff */
[----:B------:R-:W-:-:S05]  /*9940*/  F2FP.PACK_AB R11, R0, R6 ;  /* 0x00000006000b723e */ /* 0x000fca00000000ff */
[----:B------:R1:W-:Y:S02]  /*9950*/  STS.128 [R32+0x8100], R8 ;  /* 0x0081000820007388 */ /* 0x0003e40000000c00 */
.L_x_793:
[----:B------:R-:W-:Y:S05]  /*9960*/  BSYNC B0 ;  /* 0x0000000000007941 */ /* 0x000fea0003800000 */
.L_x_792:
[----:B------:R-:W-:-:S04]  /*9970*/  IADD3 R0, R27, 0x20, RZ ;  /* 0x000000201b007810 */ /* 0x000fc80007ffe0ff */
[----:B------:R-:W-:-:S13]  /*9980*/  ISETP.GE.AND P0, PT, R0, c[0x0][0x27c], PT ;  /* 0x00009f0000007a0c */ /* 0x000fda0003f06270 */
[----:B------:R-:W-:Y:S05]  /*9990*/  @P0 BRA `(.L_x_791) ;  /* 0x0000026000000947 */ /* 0x000fea0003800000 */
[----:B-1----:R-:W1:Y:S01]  /*99a0*/  LDS.128 R8, [R32+0xc100] ;  /* 0x00c1000020087984 */ /* 0x002e620000000c00 */
[----:B------:R-:W-:Y:S02]  /*99b0*/  HADD2.F32 R7, -RZ, R21.H1_H1 ;  /* 0x30000015ff077230 */ /* 0x000fe40000004100 */
        /* <DEDUP_REMOVED lines=21> */
[--C-:B------:R-:W-:Y:S01]  /*9b10*/  HADD2.F32 R5, -RZ, R26.reuse.H1_H1 ;  /* 0x3000001aff057230 */ /* 0x100fe20000004100 */
[-C--:B------:R-:W-:Y:S01]  /*9b20*/  FMUL.FTZ R8, R13, R6.reuse ;  /* 0x000000060d087220 */ /* 0x080fe20000410000 */
[----:B------:R-:W-:Y:S01]  /*9b30*/  HADD2.F32 R2, -RZ, R26.H0_H0 ;  /* 0x2000001aff027230 */ /* 0x000fe20000004100 */
        /* <DEDUP_REMOVED lines=12> */
.L_x_791:
[----:B------:R-:W-:Y:S05]  /*9c00*/  BSYNC B1 ;  /* 0x0000000000017941 */ /* 0x000fea0003800000 */
.L_x_790:
        /* <DEDUP_REMOVED lines=19> */
[--C-:B------:R-:W-:Y:S02]  /*9d40*/  HADD2.F32 R16, -RZ, R11.reuse.H0_H0 ;  /* 0x2000000bff107230 */ /* 0x100fe40000004100 */
[----:B------:R-:W-:Y:S01]  /*9d50*/  HADD2.F32 R15, -RZ, R11.H1_H1 ;  /* 0x3000000bff0f7230 */ /* 0x000fe20000004100 */
[----:B------:R-:W-:-:S02]  /*9d60*/  FMUL.FTZ R11, R7, R8 ;  /* 0x00000008070b7220 */ /* 0x000fc40000410000 */
[CC--:B------:R-:W-:Y:S02]  /*9d70*/  FMUL.FTZ R7, R0.reuse, R9.reuse ;  /* 0x0000000900077220 */ /* 0x0c0fe40000410000 */
[----:B------:R-:W-:Y:S02]  /*9d80*/  FMUL.FTZ R0, R0, R6 ;  /* 0x0000000600007220 */ /* 0x000fe40000410000 */
[C---:B------:R-:W-:Y:S02]  /*9d90*/  FFMA.FTZ R17, R5.reuse, R12, -R11 ;  /* 0x0000000c05117223 */ /* 0x040fe4000001080b */
[C---:B------:R-:W-:Y:S01]  /*9da0*/  FFMA.FTZ R11, R2.reuse, R6, -R7 ;  /* 0x00000006020b7223 */ /* 0x040fe20000010807 */
[--C-:B------:R-:W-:Y:S01]  /*9db0*/  HADD2.F32 R6, -RZ, R19.reuse.H1_H1 ;  /* 0x30000013ff067230 */ /* 0x100fe20000004100 */
[----:B------:R-:W-:Y:S01]  /*9dc0*/  FFMA.FTZ R9, R2, R9, R0 ;  /* 0x0000000902097223 */ /* 0x000fe20000010000 */
[----:B------:R-:W-:Y:S01]  /*9dd0*/  HADD2.F32 R0, -RZ, R19.H0_H0 ;  /* 0x20000013ff007230 */ /* 0x000fe20000004100 */
[----:B------:R-:W-:Y:S01]  /*9de0*/  FFMA.FTZ R12, R5, R8, R10 ;  /* 0x00000008050c7223 */ /* 0x000fe2000001000a */
[----:B------:R-:W-:Y:S01]  /*9df0*/  HADD2.F32 R5, -RZ, R21.H0_H0 ;  /* 0x20000015ff057230 */ /* 0x000fe20000004100 */
[C---:B------:R-:W-:Y:S01]  /*9e00*/  FMUL.FTZ R8, R6.reuse, R13 ;  /* 0x0000000d06087220 */ /* 0x040fe20000410000 */
[----:B------:R-:W-:Y:S01]  /*9e10*/  HADD2.F32 R2, -RZ, R20.H1_H1 ;  /* 0x30000014ff027230 */ /* 0x000fe20000004100 */
[----:B------:R-:W-:Y:S01]  /*9e20*/  FMUL.FTZ R7, R6, R14 ;  /* 0x0000000e06077220 */ /* 0x000fe20000410000 */
[----:B------:R-:W-:Y:S01]  /*9e30*/  F2FP.PACK_AB R9, R9, R11 ;  /* 0x0000000b0909723e */ /* 0x000fe200000000ff */
[----:B------:R-:W-:-:S02]  /*9e40*/  FMUL.FTZ R6, R0, R15 ;  /* 0x0000000f00067220 */ /* 0x000fc40000410000 */
[----:B------:R-:W-:Y:S02]  /*9e50*/  FMUL.FTZ R0, R0, R16 ;  /* 0x0000001000007220 */ /* 0x000fe40000410000 */
[C---:B------:R-:W-:Y:S01]  /*9e60*/  FFMA.FTZ R10, R5.reuse, R14, -R8 ;  /* 0x0000000e050a7223 */ /* 0x040fe20000010808 */
[----:B------:R-:W-:Y:S01]  /*9e70*/  F2FP.PACK_AB R8, R12, R17 ;  /* 0x000000110c08723e */ /* 0x000fe200000000ff */
[----:B------:R-:W-:Y:S02]  /*9e80*/  FFMA.FTZ R7, R5, R13, R7 ;  /* 0x0000000d05077223 */ /* 0x000fe40000010007 */
[C---:B------:R-:W-:Y:S02]  /*9e90*/  FFMA.FTZ R6, R2.reuse, R16, -R6 ;  /* 0x0000001002067223 */ /* 0x040fe40000010806 */
[----:B------:R-:W-:Y:S01]  /*9ea0*/  FFMA.FTZ R0, R2, R15, R0 ;  /* 0x0000000f02007223 */ /* 0x000fe20000010000 */
[----:B------:R-:W-:-:S04]  /*9eb0*/  F2FP.PACK_AB R10, R7, R10 ;  /* 0x0000000a070a723e */ /* 0x000fc800000000ff */
[----:B------:R-:W-:-:S05]  /*9ec0*/  F2FP.PACK_AB R11, R0, R6 ;  /* 0x00000006000b723e */ /* 0x000fca00000000ff */
[----:B------:R1:W-:Y:S02]  /*9ed0*/  STS.128 [R32+0x8900], R8 ;  /* 0x0089000820007388 */ /* 0x0003e40000000c00 */
.L_x_797:
[----:B------:R-:W-:Y:S05]  /*9ee0*/  BSYNC B0 ;  /* 0x0000000000007941 */ /* 0x000fea0003800000 */
.L_x_796:
        /* <DEDUP_REMOVED lines=26> */
[--C-:B------:R-:W-:Y:S01]  /*a090*/  HADD2.F32 R5, -RZ, R26.reuse.H1_H1 ;  /* 0x3000001aff057230 */ /* 0x100fe20000004100 */
[C---:B------:R-:W-:Y:S01]  /*a0a0*/  FMUL.FTZ R8, R6.reuse, R13 ;  /* 0x0000000d06087220 */ /* 0x040fe20000410000 */
[----:B------:R-:W-:Y:S01]  /*a0b0*/  HADD2.F32 R2, -RZ, R26.H0_H0 ;  /* 0x2000001aff027230 */ /* 0x000fe20000004100 */
        /* <DEDUP_REMOVED lines=12> */
.L_x_795:
[----:B------:R-:W-:Y:S05]  /*a180*/  BSYNC B1 ;  /* 0x0000000000017941 */ /* 0x000fea0003800000 */
.L_x_794:
        /* <DEDUP_REMOVED lines=45> */
.L_x_801:
[----:B------:R-:W-:Y:S05]  /*a460*/  BSYNC B0 ;  /* 0x0000000000007941 */ /* 0x000fea0003800000 */
.L_x_800:
        /* <DEDUP_REMOVED lines=41> */
.L_x_799:
[----:B------:R-:W-:Y:S05]  /*a700*/  BSYNC B1 ;  /* 0x0000000000017941 */ /* 0x000fea0003800000 */
.L_x_798:
        /* <DEDUP_REMOVED lines=45> */
.L_x_805:
[----:B------:R-:W-:Y:S05]  /*a9e0*/  BSYNC B0 ;  /* 0x0000000000007941 */ /* 0x000fea0003800000 */
.L_x_804:
        /* <DEDUP_REMOVED lines=41> */
.L_x_803:
[----:B------:R-:W-:Y:S05]  /*ac80*/  BSYNC B1 ;  /* 0x0000000000017941 */ /* 0x000fea0003800000 */
.L_x_802:
        /* <DEDUP_REMOVED lines=45> */
.L_x_809:
[----:B------:R-:W-:Y:S05]  /*af60*/  BSYNC B0 ;  /* 0x0000000000007941 */ /* 0x000fea0003800000 */
.L_x_808:
        /* <DEDUP_REMOVED lines=41> */
.L_x_807:
[----:B------:R-:W-:Y:S05]  /*b200*/  BSYNC B1 ;  /* 0x0000000000017941 */ /* 0x000fea0003800000 */
.L_x_806:
        /* <DEDUP_REMOVED lines=45> */
.L_x_813:
[----:B------:R-:W-:Y:S05]  /*b4e0*/  BSYNC B0 ;  /* 0x0000000000007941 */ /* 0x000fea0003800000 */
.L_x_812:
        /* <DEDUP_REMOVED lines=41> */
.L_x_811:
[----:B------:R-:W-:Y:S05]  /*b780*/  BSYNC B1 ;  /* 0x0000000000017941 */ /* 0x000fea0003800000 */
.L_x_810:
        /* <DEDUP_REMOVED lines=45> */
.L_x_817:
[----:B------:R-:W-:Y:S05]  /*ba60*/  BSYNC B0 ;  /* 0x0000000000007941 */ /* 0x000fea0003800000 */
.L_x_816:
        /* <DEDUP_REMOVED lines=41> */
.L_x_815:
[----:B------:R-:W-:Y:S05]  /*bd00*/  BSYNC B1 ;  /* 0x0000000000017941 */ /* 0x000fea0003800000 */
.L_x_814:
        /* <DEDUP_REMOVED lines=44> */
.L_x_820:
[----:B------:R-:W-:Y:S05]  /*bfd0*/  BSYNC B0 ;  /* 0x0000000000007941 */ /* 0x000fea0003800000 */
.L_x_819:
        /* <DEDUP_REMOVED lines=40> */
[----:B------:R1:W-:Y:S01]  /*c260*/  STS.128 [R32+0xf900], R8 ;  /* 0x00f9000820007388 */ /* 0x0003e20000000c00 */
[----:B------:R-:W-:Y:S05]  /*c270*/  BRA `(.L_x_818) ;  /* 0x0000352000007947 */ /* 0x000fea0003800000 */
.L_x_787:
        /* <DEDUP_REMOVED lines=17> */
.L_x_822:
[----:B------:R-:W-:Y:S05]  /*c390*/  BSYNC B0 ;  /* 0x0000000000007941 */ /* 0x000fea0003800000 */
.L_x_821:
[----:B------:R-:W-:Y:S01]  /*c3a0*/  IMAD R2, R210, -0x80, R24 ;  /* 0xffffff80d2027824 */ /* 0x000fe200078e0218 */
[----:B------:R-:W-:Y:S01]  /*c3b0*/  ISETP.GE.AND P0, PT, R20, c[0x0][0x27c], PT ;  /* 0x00009f0014007a0c */ /* 0x000fe20003f06270 */
[--C-:B-1---5:R-:W-:Y:S01]  /*c3c0*/  IMAD.MOV.U32 R22, RZ, RZ, R13.reuse ;  /* 0x000000ffff167224 */ /* 0x122fe200078e000d */
[----:B------:R-:W-:Y:S01]  /*c3d0*/  SHF.R.U64 R21, R12, 0x10, R13 ;  /* 0x000000100c157819 */ /* 0x000fe2000000120d */
[----:B------:R-:W-:Y:S01]  /*c3e0*/  IMAD.MOV.U32 R23, RZ, RZ, R12 ;  /* 0x000000ffff177224 */ /* 0x000fe200078e000c */
[----:B------:R-:W-:Y:S01]  /*c3f0*/  IMNMX R44, R2, 0x80, PT ;  /* 0x00000080022c7817 */ /* 0x000fe20003800200 */
[----:B--2---:R-:W-:Y:S01]  /*c400*/  IMAD.MOV.U32 R18, RZ, RZ, R15 ;  /* 0x000000ffff127224 */ /* 0x004fe200078e000f */
[----:B------:R-:W-:Y:S01]  /*c410*/  SHF.R.U32.HI R17, RZ, 0x10, R13 ;  /* 0x00000010ff117819 */ /* 0x000fe2000001160d */
[----:B------:R-:W-:Y:S01]  /*c420*/  IMAD.MOV.U32 R19, RZ, RZ, R14 ;  /* 0x000000ffff137224 */ /* 0x000fe200078e000e */
[----:B------:R-:W-:Y:S01]  /*c430*/  ISETP.GE.OR P1, PT, R72, R44, P0 ;  /* 0x0000002c4800720c */ /* 0x000fe20000726670 */
[----:B------:R-:W-:Y:S01]  /*c440*/  IMAD.MOV.U32 R7, RZ, RZ, R11 ;  /* 0x000000ffff077224 */ /* 0x000fe200078e000b */
[----:B------:R-:W-:Y:S01]  /*c450*/  SHF.R.U64 R16, R14, 0x10, R15 ;  /* 0x000000100e107819 */ /* 0x000fe2000000120f */
        /* <DEDUP_REMOVED lines=38> */
[----:B------:R-:W2:Y:S01]  /*c6c0*/  LDS.128 R8, [R37+0x8100] ;  /* 0x0081000025087984 */ /* 0x000ea20000000c00 */
[--C-:B-1----:R-:W-:Y:S02]  /*c6d0*/  HADD2.F32 R23, -RZ, R12.reuse.H0_H0 ;  /* 0x2000000cff177230 */ /* 0x102fe40000004100 */
[----:B------:R-:W-:Y:S02]  /*c6e0*/  HADD2.F32 R22, -RZ, R12.H1_H1 ;  /* 0x3000000cff167230 */ /* 0x000fe40000004100 */
[--C-:B------:R-:W-:Y:S01]  /*c6f0*/  HADD2.F32 R25, -RZ, R13.reuse.H0_H0 ;  /* 0x2000000dff197230 */ /* 0x100fe20000004100 */
[----:B------:R-:W-:Y:S01]  /*c700*/  FMUL.FTZ R2, R23, R6 ;  /* 0x0000000617027220 */ /* 0x000fe20000410000 */
[--C-:B------:R-:W-:Y:S02]  /*c710*/  HADD2.F32 R27, -RZ, R14.reuse.H0_H0 ;  /* 0x2000000eff1b7230 */ /* 0x100fe40000004100 */
[----:B------:R-:W-:Y:S02]  /*c720*/  HADD2.F32 R26, -RZ, R14.H1_H1 ;  /* 0x3000000eff1a7230 */ /* 0x000fe40000004100 */
[----:B------:R-:W-:-:S02]  /*c730*/  HADD2.F32 R24, -RZ, R13.H1_H1 ;  /* 0x3000000dff187230 */ /* 0x000fc40000004100 */
[--C-:B------:R-:W-:Y:S02]  /*c740*/  HADD2.F32 R29, -RZ, R15.reuse.H0_H0 ;  /* 0x2000000fff1d7230 */ /* 0x100fe40000004100 */
[----:B------:R-:W-:Y:S02]  /*c750*/  HADD2.F32 R28, -RZ, R15.H1_H1 ;  /* 0x3000000fff1c7230 */ /* 0x000fe40000004100 */
[--C-:B--2---:R-:W-:Y:S02]  /*c760*/  HADD2.F32 R7, -RZ, R8.reuse.H0_H0 ;  /* 0x20000008ff077230 */ /* 0x104fe40000004100 */
[----:B------:R-:W-:Y:S02]  /*c770*/  HADD2.F32 R8, -RZ, R8.H1_H1 ;  /* 0x30000008ff087230 */ /* 0x000fe40000004100 */
[--C-:B------:R-:W-:Y:S01]  /*c780*/  HADD2.F32 R12, -RZ, R9.reuse.H0_H0 ;  /* 0x20000009ff0c7230 */ /* 0x100fe20000004100 */
[C---:B------:R-:W-:Y:S01]  /*c790*/  FFMA.FTZ R41, R7.reuse, R18, R2 ;  /* 0x0000001207297223 */ /* 0x040fe20000010002 */
[----:B------:R-:W-:Y:S01]  /*c7a0*/  HADD2.F32 R14, -RZ, R9.H1_H1 ;  /* 0x30000009ff0e7230 */ /* 0x000fe20000004100 */
[-C--:B------:R-:W-:Y:S01]  /*c7b0*/  FMUL.FTZ R2, R22, R0.reuse ;  /* 0x0000000016027220 */ /* 0x080fe20000410000 */
[----:B------:R-:W-:Y:S01]  /*c7c0*/  HADD2.F32 R13, -RZ, R10.H0_H0 ;  /* 0x2000000aff0d7230 */ /* 0x000fe20000004100 */
[C---:B------:R-:W-:Y:S01]  /*c7d0*/  FMUL.FTZ R36, R8.reuse, R0 ;  /* 0x0000000008247220 */ /* 0x040fe20000410000 */
[----:B------:R-:W-:Y:S01]  /*c7e0*/  HADD2.F32 R0, -RZ, R47.H1_H1 ;  /* 0x3000002fff007230 */ /* 0x000fe20000004100 */
[----:B------:R-:W-:Y:S01]  /*c7f0*/  FMUL.FTZ R38, R7, R6 ;  /* 0x0000000607267220 */ /* 0x000fe20000410000 */
[----:B------:R-:W-:Y:S01]  /*c800*/  HADD2.F32 R9, -RZ, R50.H1_H1 ;  /* 0x30000032ff097230 */ /* 0x000fe20000004100 */
[-C--:B------:R-:W-:Y:S01]  /*c810*/  FMUL.FTZ R6, R25, R5.reuse ;  /* 0x0000000519067220 */ /* 0x080fe20000410000 */
[----:B------:R-:W-:Y:S01]  /*c820*/  HADD2.F32 R15, -RZ, R10.H1_H1 ;  /* 0x3000000aff0f7230 */ /* 0x000fe20000004100 */
[----:B------:R-:W-:Y:S01]  /*c830*/  FFMA.FTZ R40, R8, R16, R2 ;  /* 0x0000001008287223 */ /* 0x000fe20000010002 */
[----:B------:R-:W-:Y:S01]  /*c840*/  HADD2.F32 R2, -RZ, R46.H1_H1 ;  /* 0x3000002eff027230 */ /* 0x000fe20000004100 */
[C---:B------:R-:W-:Y:S01]  /*c850*/  FMUL.FTZ R34, R12.reuse, R5 ;  /* 0x000000050c227220 */ /* 0x040fe20000410000 */
[----:B------:R-:W-:Y:S01]  /*c860*/  HADD2.F32 R8, -RZ, R48.H0_H0 ;  /* 0x20000030ff087230 */ /* 0x000fe20000004100 */
[----:B------:R-:W-:Y:S01]  /*c870*/  FMUL.FTZ R5, R27, R0 ;  /* 0x000000001b057220 */ /* 0x000fe20000410000 */
[----:B------:R-:W-:Y:S01]  /*c880*/  HADD2.F32 R10, -RZ, R50.H0_H0 ;  /* 0x20000032ff0a7230 */ /* 0x000fe20000004100 */
[----:B------:R-:W-:Y:S01]  /*c890*/  FFMA.FTZ R39, R12, R17, R6 ;  /* 0x000000110c277223 */ /* 0x000fe20000010006 */
[----:B------:R-:W-:Y:S01]  /*c8a0*/  HADD2.F32 R7, -RZ, R51.H1_H1 ;  /* 0x30000033ff077230 */ /* 0x000fe20000004100 */
[C---:B------:R-:W-:Y:S01]  /*c8b0*/  FFMA.FTZ R33, R13.reuse, R9, R5 ;  /* 0x000000090d217223 */ /* 0x040fe20000010005 */
[--C-:B------:R-:W-:Y:S01]  /*c8c0*/  HADD2.F32 R20, -RZ, R11.reuse.H0_H0 ;  /* 0x2000000bff147230 */ /* 0x100fe20000004100 */
[-C--:B------:R-:W-:Y:S01]  /*c8d0*/  FMUL.FTZ R6, R24, R2.reuse ;  /* 0x0000000218067220 */ /* 0x080fe20000410000 */
[----:B------:R-:W-:Y:S01]  /*c8e0*/  HADD2.F32 R19, -RZ, R11.H1_H1 ;  /* 0x3000000bff137230 */ /* 0x000fe20000004100 */
        /* <DEDUP_REMOVED lines=10> */
[----:B------:R-:W-:Y:S02]  /*c990*/  FMUL.FTZ R8, R29, R2 ;  /* 0x000000021d087220 */ /* 0x000fe40000410000 */
[----:B------:R-:W-:Y:S02]  /*c9a0*/  FMUL.FTZ R11, R28, R0 ;  /* 0x000000001c0b7220 */ /* 0x000fe40000410000 */
[----:B------:R-:W-:-:S02]  /*c9b0*/  FMUL.FTZ R2, R20, R2 ;  /* 0x0000000214027220 */ /* 0x000fc40000410000 */
[C---:B------:R-:W-:Y:S02]  /*c9c0*/  FMUL.FTZ R0, R19.reuse, R0 ;  /* 0x0000000013007220 */ /* 0x040fe40000410000 */
[----:B------:R-:W-:Y:S02]  /*c9d0*/  FFMA.FTZ R19, R19, R5, R11 ;  /* 0x0000000513137223 */ /* 0x000fe4000001000b */
[----:B------:R-:W-:Y:S02]  /*c9e0*/  FFMA.FTZ R15, R25, R17, -R34 ;  /* 0x00000011190f7223 */ /* 0x000fe40000010822 */
[----:B------:R-:W-:Y:S01]  /*c9f0*/  FFMA.FTZ R13, R24, R10, -R31 ;  /* 0x0000000a180d7223 */ /* 0x000fe2000001081f */
[----:B------:R-:W-:Y:S01]  /*ca00*/  F2FP.PACK_AB R10, R30, R33 ;  /* 0x000000211e0a723e */ /* 0x000fe200000000ff */
        /* <DEDUP_REMOVED lines=9> */
[----:B------:R-:W-:Y:S01]  /*caa0*/  F2FP.PACK_AB R14, R14, R11 ;  /* 0x0000000b0e0e723e */ /* 0x000fe200000000ff */
[----:B------:R-:W-:Y:S01]  /*cab0*/  FFMA.FTZ R20, R20, R6, R8 ;  /* 0x0000000614147223 */ /* 0x000fe20000010008 */
[----:B------:R-:W-:Y:S02]  /*cac0*/  F2FP.PACK_AB R8, R40, R41 ;  /* 0x000000292808723e */ /* 0x000fe400000000ff */
[----:B------:R-:W-:Y:S02]  /*cad0*/  F2FP.PACK_AB R15, R0, R2 ;  /* 0x00000002000f723e */ /* 0x000fe400000000ff */
[----:B------:R-:W-:-:S03]  /*cae0*/  F2FP.PACK_AB R11, R19, R20 ;  /* 0x00000014130b723e */ /* 0x000fc600000000ff */
[----:B------:R1:W-:Y:S04]  /*caf0*/  STS.128 [R32+0x8100], R12 ;  /* 0x0081000c20007388 */ /* 0x0003e80000000c00 */
[----:B------:R1:W-:Y:S02]  /*cb00*/  STS.128 [R37+0x8100], R8 ;  /* 0x0081000825007388 */ /* 0x0003e40000000c00 */
.L_x_824:
[----:B------:R-:W-:Y:S05]  /*cb10*/  BSYNC B0 ;  /* 0x0000000000007941 */ /* 0x000fea0003800000 */
.L_x_823:
        /* <DEDUP_REMOVED lines=31> */
[----:B------:R-:W2:Y:S01]  /*cd10*/  LDS.128 R12, [R36+0x8100] ;  /* 0x00810000240c7984 */ /* 0x000ea20000000c00 */
[--C-:B-1----:R-:W-:Y:S02]  /*cd20*/  HADD2.F32 R23, -RZ, R8.reuse.H0_H0 ;  /* 0x20000008ff177230 */ /* 0x102fe40000004100 */
[----:B------:R-:W-:Y:S02]  /*cd30*/  HADD2.F32 R22, -RZ, R8.H1_H1 ;  /* 0x30000008ff167230 */ /* 0x000fe40000004100 */
[----:B------:R-:W-:Y:S01]  /*cd40*/  HADD2.F32 R25, -RZ, R9.H0_H0 ;  /* 0x20000009ff197230 */ /* 0x000fe20000004100 */
[C---:B------:R-:W-:Y:S01]  /*cd50*/  FMUL.FTZ R7, R2.reuse, R23 ;  /* 0x0000001702077220 */ /* 0x040fe20000410000 */
[--C-:B--2---:R-:W-:Y:S02]  /*cd60*/  HADD2.F32 R5, -RZ, R12.reuse.H0_H0 ;  /* 0x2000000cff057230 */ /* 0x104fe40000004100 */
[----:B------:R-:W-:Y:S02]  /*cd70*/  HADD2.F32 R12, -RZ, R12.H1_H1 ;  /* 0x3000000cff0c7230 */ /* 0x000fe40000004100 */
[--C-:B------:R-:W-:Y:S01]  /*cd80*/  HADD2.F32 R19, -RZ, R15.reuse.H0_H0 ;  /* 0x2000000fff137230 */ /* 0x100fe20000004100 */
[-C--:B------:R-:W-:Y:S01]  /*cd90*/  FMUL.FTZ R37, R2, R5.reuse ;  /* 0x0000000502257220 */ /* 0x080fe20000410000 */
[----:B------:R-:W-:Y:S01]  /*cda0*/  HADD2.F32 R18, -RZ, R15.H1_H1 ;  /* 0x3000000fff127230 */ /* 0x000fe20000004100 */
[----:B------:R-:W-:Y:S01]  /*cdb0*/  FFMA.FTZ R41, R17, R5, R7 ;  /* 0x0000000511297223 */ /* 0x000fe20000010007 */
[----:B------:R-:W-:Y:S01]  /*cdc0*/  HADD2.F32 R8, -RZ, R13.H0_H0 ;  /* 0x2000000dff087230 */ /* 0x000fe20000004100 */
[C---:B------:R-:W-:Y:S01]  /*cdd0*/  FMUL.FTZ R2, R0.reuse, R22 ;  /* 0x0000001600027220 */ /* 0x040fe20000410000 */
[----:B------:R-:W-:Y:S01]  /*cde0*/  HADD2.F32 R15, -RZ, R48.H1_H1 ;  /* 0x30000030ff0f7230 */ /* 0x000fe20000004100 */
[-C--:B------:R-:W-:Y:S01]  /*cdf0*/  FMUL.FTZ R35, R0, R12.reuse ;  /* 0x0000000c00237220 */ /* 0x080fe20000410000 */
[----:B------:R-:W-:Y:S01]  /*ce00*/  HADD2.F32 R27, -RZ, R10.H0_H0 ;  /* 0x2000000aff1b7230 */ /* 0x000fe20000004100 */
[C---:B------:R-:W-:Y:S01]  /*ce10*/  FMUL.FTZ R5, R6.reuse, R25 ;  /* 0x0000001906057220 */ /* 0x040fe20000410000 */
[----:B------:R-:W-:Y:S01]  /*ce20*/  HADD2.F32 R0, -RZ, R47.H1_H1 ;  /* 0x3000002fff007230 */ /* 0x000fe20000004100 */
[C---:B------:R-:W-:Y:S01]  /*ce30*/  FFMA.FTZ R40, R15.reuse, R12, R2 ;  /* 0x0000000c0f287223 */ /* 0x040fe20000010002 */
[----:B------:R-:W-:Y:S01]  /*ce40*/  HADD2.F32 R24, -RZ, R9.H1_H1 ;  /* 0x30000009ff187230 */ /* 0x000fe20000004100 */
[-C--:B------:R-:W-:Y:S01]  /*ce50*/  FMUL.FTZ R33, R6, R8.reuse ;  /* 0x0000000806217220 */ /* 0x080fe20000410000 */
[--C-:B------:R-:W-:Y:S01]  /*ce60*/  HADD2.F32 R29, -RZ, R11.reuse.H0_H0 ;  /* 0x2000000bff1d7230 */ /* 0x100fe20000004100 */
[----:B------:R-:W-:Y:S01]  /*ce70*/  FFMA.FTZ R39, R16, R8, R5 ;  /* 0x0000000810277223 */ /* 0x000fe20000010005 */
[----:B------:R-:W-:Y:S01]  /*ce80*/  HADD2.F32 R28, -RZ, R11.H1_H1 ;  /* 0x3000000bff1c7230 */ /* 0x000fe20000004100 */
[----:B------:R-:W-:Y:S01]  /*ce90*/  FMUL.FTZ R5, R0, R27 ;  /* 0x0000001b00057220 */ /* 0x000fe20000410000 */
[----:B------:R-:W-:Y:S01]  /*cea0*/  HADD2.F32 R11, -RZ, R14.H0_H0 ;  /* 0x2000000eff0b7230 */ /* 0x000fe20000004100 */
[----:B------:R-:W-:Y:S01]  /*ceb0*/  FFMA.FTZ R12, R15, R22, -R35 ;  /* 0x000000160f0c7223 */ /* 0x000fe20000010823 */
[----:B------:R-:W-:Y:S01]  /*cec0*/  HADD2.F32 R9, -RZ, R50.H1_H1 ;  /* 0x30000032ff097230 */ /* 0x000fe20000004100 */
[----:B------:R-:W-:Y:S01]  /*ced0*/  FFMA.FTZ R15, R16, R25, -R33 ;  /* 0x00000019100f7223 */ /* 0x000fe20000010821 */
[----:B------:R-:W-:Y:S01]  /*cee0*/  HADD2.F32 R26, -RZ, R10.H1_H1 ;  /* 0x3000000aff1a7230 */ /* 0x000fe20000004100 */
[-C--:B------:R-:W-:Y:S01]  /*cef0*/  FMUL.FTZ R21, R0, R11.reuse ;  /* 0x0000000b00157220 */ /* 0x080fe20000410000 */
[----:B------:R-:W-:Y:S01]  /*cf00*/  HADD2.F32 R13, -RZ, R13.H1_H1 ;  /* 0x3000000dff0d7230 */ /* 0x000fe20000004100 */
[----:B------:R-:W-:Y:S01]  /*cf10*/  FFMA.FTZ R32, R9, R11, R5 ;  /* 0x0000000b09207223 */ /* 0x000fe20000010005 */
[----:B------:R-:W-:Y:S01]  /*cf20*/  HADD2.F32 R2, -RZ, R46.H1_H1 ;  /* 0x3000002eff027230 */ /* 0x000fe20000004100 */
[----:B------:R-:W-:Y:S01]  /*cf30*/  FFMA.FTZ R17, R17, R23, -R37 ;  /* 0x0000001711117223 */ /* 0x000fe20000010825 */
[----:B------:R-:W-:-:S02]  /*cf40*/  HADD2.F32 R8, -RZ, R48.H0_H0 ;  /* 0x20000030ff087230 */ /* 0x000fc40000004100 */
[----:B------:R-:W-:Y:S01]  /*cf50*/  HADD2.F32 R14, -RZ, R14.H1_H1 ;  /* 0x3000000eff0e7230 */ /* 0x000fe20000004100 */
[C---:B------:R-:W-:Y:S01]  /*cf60*/  FMUL.FTZ R6, R2.reuse, R24 ;  /* 0x0000001802067220 */ /* 0x040fe20000410000 */
[--C-:B------:R-:W-:Y:S01]  /*cf70*/  HADD2.F32 R7, -RZ, R51.reuse.H1_H1 ;  /* 0x30000033ff077230 */ /* 0x100fe20000004100 */
[-C--:B------:R-:W-:Y:S01]  /*cf80*/  FMUL.FTZ R31, R2, R13.reuse ;  /* 0x0000000d021f7220 */ /* 0x080fe20000410000 */
[----:B------:R-:W-:Y:S01]  /*cf90*/  HADD2.F32 R10, -RZ, R50.H0_H0 ;  /* 0x20000032ff0a7230 */ /* 0x000fe20000004100 */
[C---:B------:R-:W-:Y:S01]  /*cfa0*/  FMUL.FTZ R5, R8.reuse, R26 ;  /* 0x0000001a08057220 */ /* 0x040fe20000410000 */
[----:B------:R-:W-:Y:S01]  /*cfb0*/  HADD2.F32 R2, -RZ, R51.H0_H0 ;  /* 0x20000033ff027230 */ /* 0x000fe20000004100 */
[-C--:B------:R-:W-:Y:S01]  /*cfc0*/  FMUL.FTZ R20, R8, R14.reuse ;  /* 0x0000000e08147220 */ /* 0x080fe20000410000 */
[----:B------:R-:W-:Y:S01]  /*cfd0*/  HADD2.F32 R0, -RZ, R49.H1_H1 ;  /* 0x30000031ff007230 */ /* 0x000fe20000004100 */
[----:B------:R-:W-:Y:S01]  /*cfe0*/  FFMA.FTZ R30, R7, R14, R5 ;  /* 0x0000000e071e7223 */ /* 0x000fe20000010005 */
[--C-:B------:R-:W-:Y:S01]  /*cff0*/  HADD2.F32 R5, -RZ, R52.reuse.H0_H0 ;  /* 0x20000034ff057230 */ /* 0x100fe20000004100 */
[----:B------:R-:W-:Y:S01]  /*d000*/  FFMA.FTZ R34, R10, R13, R6 ;  /* 0x0000000d0a227223 */ /* 0x000fe20000010006 */
[----:B------:R-:W-:Y:S01]  /*d010*/  HADD2.F32 R6, -RZ, R52.H1_H1 ;  /* 0x30000034ff067230 */ /* 0x000fe20000004100 */
[----:B------:R-:W-:Y:S01]  /*d020*/  FMUL.FTZ R8, R2, R29 ;  /* 0x0000001d02087220 */ /* 0x000fe20000410000 */
[----:B------:R-:W-:Y:S01]  /*d030*/  F2FP.PACK_AB R12, R12, R17 ;  /* 0x000000110c0c723e */ /* 0x000fe200000000ff */
[----:B------:R-:W-:-:S02]  /*d040*/  FMUL.FTZ R11, R0, R28 ;  /* 0x0000001c000b7220 */ /* 0x000fc40000410000 */
[----:B------:R-:W-:Y:S02]  /*d050*/  FMUL.FTZ R2, R2, R19 ;  /* 0x0000001302027220 */ /* 0x000fe40000410000 */
[-C--:B------:R-:W-:Y:S02]  /*d060*/  FMUL.FTZ R0, R0, R18.reuse ;  /* 0x0000001200007220 */ /* 0x080fe40000410000 */
[----:B------:R-:W-:Y:S02]  /*d070*/  FFMA.FTZ R18, R5, R18, R11 ;  /* 0x0000001205127223 */ /* 0x000fe4000001000b */
        /* <DEDUP_REMOVED lines=15> */
.L_x_826:
[----:B------:R-:W-:Y:S05]  /*d170*/  BSYNC B0 ;  /* 0x0000000000007941 */ /* 0x000fea0003800000 */
.L_x_825:
        /* <DEDUP_REMOVED lines=101> */
.L_x_828:
[----:B------:R-:W-:Y:S05]  /*d7d0*/  BSYNC B0 ;  /* 0x0000000000007941 */ /* 0x000fea0003800000 */
.L_x_827:
        /* <DEDUP_REMOVED lines=101> */
.L_x_830:
[----:B------:R-:W-:Y:S05]  /*de30*/  BSYNC B0 ;  /* 0x0000000000007941 */ /* 0x000fea0003800000 */
.L_x_829:
[----:B------:R-:W-:Y:S01]  /*de40*/  IADD3 R0, R72, 0x40, RZ ;  /* 0x0000004048007810 */ /* 0x000fe20007ffe0ff */
[----:B------:R-:W-:Y:S03]  /*de50*/  BSSY B0, `(.L_x_831) ;  /* 0x0000064000007945 */ /* 0x000fe60003800000 */
[----:B------:R-:W-:-:S13]  /*de60*/  ISETP.GE.OR P1, PT, R0, R44, P0 ;  /* 0x0000002c0000720c */ /* 0x000fda0000726670 */
[----:B------:R-:W-:Y:S05]  /*de70*/  @P1 BRA `(.L_x_832) ;  /* 0x0000061000001947 */ /* 0x000fea0003800000 */
[----:B------:R-:W-:Y:S01]  /*de80*/  SHF.R.S32.HI R2, RZ, 0x1f, R0 ;  /* 0x0000001fff027819 */ /* 0x000fe20000011400 */
[----:B------:R-:W-:Y:S01]  /*de90*/  HADD2.F32 R17, -RZ, R47.H0_H0 ;  /* 0x2000002fff117230 */ /* 0x000fe20000004100 */
[----:B-1----:R-:W-:Y:S01]  /*dea0*/  MOV R9, c[0x0][0x27c] ;  /* 0x00009f0000097a02 */ /* 0x002fe20000000f00 */
[----:B------:R-:W-:Y:S01]  /*deb0*/  HADD2.F32 R16, -RZ, R49.H0_H0 ;  /* 0x20000031ff107230 */ /* 0x000fe20000004100 */
[----:B------:R-:W-:Y:S02]  /*dec0*/  SHF.L.U32 R5, R0, 0x6, RZ ;  /* 0x0000000600057819 */ /* 0x000fe400000006ff */
[----:B------:R-:W-:Y:S02]  /*ded0*/  LEA.HI R2, R2, R0, RZ, 0x3 ;  /* 0x0000000002027211 */ /* 0x000fe400078f18ff */
[----:B------:R-:W-:Y:S02]  /*dee0*/  LEA.HI R9, R9, R80, RZ, 0x1d ;  /* 0x0000005009097211 */ /* 0x000fe400078fe8ff */
[----:B------:R-:W-:-:S02]  /*def0*/  LOP3.LUT R0, R5, 0x1c0, RZ, 0xc0, !PT ;  /* 0x000001c005007812 */ /* 0x000fc400078ec0ff */
[----:B------:R-:W-:Y:S02]  /*df00*/  SHF.L.U32 R5, R2, 0x6, RZ ;  /* 0x0000000602057819 */ /* 0x000fe400000006ff */
[----:B------:R-:W-:Y:S02]  /*df10*/  SHF.R.S32.HI R10, RZ, 0x1f, R9 ;  /* 0x0000001fff0a7819 */ /* 0x000fe40000011409 */
[----:B------:R-:W-:Y:S02]  /*df20*/  SHF.L.U32 R7, R9, 0x3, RZ ;  /* 0x0000000309077819 */ /* 0x000fe400000006ff */
[----:B------:R-:W-:Y:S02]  /*df30*/  LOP3.LUT R6, R5, 0xfffffe00, RZ, 0xc0, !PT ;  /* 0xfffffe0005067812 */ /* 0x000fe400078ec0ff */
[----:B------:R-:W-:Y:S02]  /*df40*/  LEA.HI R5, R10, R9, RZ, 0x3 ;  /* 0x000000090a057211 */ /* 0x000fe400078f18ff */
[----:B------:R-:W-:-:S02]  /*df50*/  LOP3.LUT R8, R0, 0x38, R42, 0xf8, !PT ;  /* 0x0000003800087812 */ /* 0x000fc400078ef82a */
[----:B------:R-:W-:Y:S02]  /*df60*/  SHF.R.U32.HI R2, RZ, 0x3, R0 ;  /* 0x00000003ff027819 */ /* 0x000fe40000011600 */
[----:B------:R-:W-:Y:S02]  /*df70*/  LOP3.LUT R7, R0, 0x38, R7, 0xf8, !PT ;  /* 0x0000003800077812 */ /* 0x000fe400078ef807 */
[----:B------:R-:W-:Y:S02]  /*df80*/  SHF.L.U32 R0, R5, 0xa, RZ ;  /* 0x0000000a05007819 */ /* 0x000fe400000006ff */
        /* <DEDUP_REMOVED lines=8> */
[----:B------:R-:W-:Y:S02]  /*e010*/  HADD2.F32 R0, -RZ, R45.H1_H1 ;  /* 0x3000002dff007230 */ /* 0x000fe40000004100 */
[----:B------:R-:W-:Y:S02]  /*e020*/  HADD2.F32 R6, -RZ, R46.H0_H0 ;  /* 0x2000002eff067230 */ /* 0x000fe40000004100 */
[----:B------:R-:W2:Y:S01]  /*e030*/  LDS.128 R12, [R36+0x8100] ;  /* 0x00810000240c7984 */ /* 0x000ea20000000c00 */
[----:B-1----:R-:W-:-:S02]  /*e040*/  HADD2.F32 R23, -RZ, R8.H0_H0 ;  /* 0x20000008ff177230 */ /* 0x002fc40000004100 */
        /* <DEDUP_REMOVED lines=68> */
.L_x_832:
[----:B------:R-:W-:Y:S05]  /*e490*/  BSYNC B0 ;  /* 0x0000000000007941 */ /* 0x000fea0003800000 */
.L_x_831:
        /* <DEDUP_REMOVED lines=101> */
.L_x_834:
[----:B------:R-:W-:Y:S05]  /*eaf0*/  BSYNC B0 ;  /* 0x0000000000007941 */ /* 0x000fea0003800000 */
.L_x_833:
        /* <DEDUP_REMOVED lines=101> */
.L_x_836:
[----:B------:R-:W-:Y:S05]  /*f150*/  BSYNC B0 ;  /* 0x0000000000007941 */ /* 0x000fea0003800000 */
.L_x_835:
[----:B------:R-:W-:-:S04]  /*f160*/  IADD3 R2, R72, 0x70, RZ ;  /* 0x0000007048027810 */ /* 0x000fc80007ffe0ff */
        /* <DEDUP_REMOVED lines=9> */
[----:B------:R-:W-:-:S02]  /*f200*/  SHF.L.U32 R5, R2, 0x6, RZ ;  /* 0x0000000602057819 */ /* 0x000fc400000006ff */
[----:B------:R-:W-:Y:S02]  /*f210*/  SHF.R.S32.HI R10, RZ, 0x1f, R9 ;  /* 0x0000001fff0a7819 */ /* 0x000fe40000011409 */
[----:B------:R-:W-:Y:S02]  /*f220*/  LOP3.LUT R0, R0, 0x1c0, RZ, 0xc0, !PT ;  /* 0x000001c000007812 */ /* 0x000fe400078ec0ff */
        /* <DEDUP_REMOVED lines=87> */
.L_x_818:
[----:B------:R-:W-:Y:S05]  /*f7a0*/  BSYNC B2 ;  /* 0x0000000000027941 */ /* 0x000fea0003800000 */
.L_x_786:
[----:B------:R-:W-:Y:S01]  /*f7b0*/  SHF.R.S32.HI R7, RZ, 0x4, R55 ;  /* 0x00000004ff077819 */ /* 0x000fe20000011437 */
[----:B-1----:R-:W-:Y:S01]  /*f7c0*/  IMAD.SHL.U32 R9, R72, 0x8, RZ ;  /* 0x0000000848097824 */ /* 0x002fe200078e00ff */
[----:B------:R-:W-:Y:S01]  /*f7d0*/  SHF.L.U32 R5, R80, 0x6, RZ ;  /* 0x0000000650057819 */ /* 0x000fe200000006ff */
[----:B------:R-:W-:-:S04]  /*f7e0*/  DEPBAR.LE SB0, 0x0 ;  /* 0x000080000000791a */ /* 0x000fc80000000000 */
[----:B------:R-:W-:Y:S01]  /*f7f0*/  LEA.HI R0, R55, R7, RZ, 0x1 ;  /* 0x0000000737007211 */ /* 0x000fe200078f08ff */
[----:B------:R-:W-:Y:S01]  /*f800*/  IMAD R156, R73, -0x40, R208 ;  /* 0xffffffc0499c7824 */ /* 0x000fe200078e02d0 */
[----:B------:R-:W-:Y:S02]  /*f810*/  SHF.L.U32 R2, R53, 0x6, RZ ;  /* 0x0000000635027819 */ /* 0x000fe400000006ff */
[----:B------:R-:W-:Y:S02]  /*f820*/  LOP3.LUT R0, R0, 0xfffffffe, RZ, 0xc0, !PT ;  /* 0xfffffffe00007812 */ /* 0x000fe400078ec0ff */
[----:B------:R-:W-:Y:S02]  /*f830*/  LOP3.LUT R2, R2, 0x1c0, RZ, 0xc0, !PT ;  /* 0x000001c002027812 */ /* 0x000fe400078ec0ff */
[----:B------:R-:W-:Y:S02]  /*f840*/  IADD3 R7, R7, -R0, RZ ;  /* 0x8000000007077210 */ /* 0x000fe40007ffe0ff */
[----:B------:R-:W-:-:S02]  /*f850*/  LOP3.LUT R0, R5, 0x1c0, RZ, 0xc0, !PT ;  /* 0x000001c005007812 */ /* 0x000fc400078ec0ff */
[----:B------:R-:W-:Y:S02]  /*f860*/  SHF.L.U32 R5, R7, 0x3, RZ ;  /* 0x0000000307057819 */ /* 0x000fe400000006ff */
[----:B------:R-:W-:Y:S02]  /*f870*/  LEA.HI R157, R157, R213, RZ, 0x5 ;  /* 0x000000d59d9d7211 */ /* 0x000fe400078f28ff */
[----:B------:R-:W-:Y:S02]  /*f880*/  LOP3.LUT R9, R0, 0x8, R9, 0xf8, !PT ;  /* 0x0000000800097812 */ /* 0x000fe400078ef809 */
[----:B------:R-:W-:Y:S01]  /*f890*/  SHF.R.U32.HI R6, RZ, 0x3, R0 ;  /* 0x00000003ff067819 */ /* 0x000fe20000011600 */
[----:B------:R-:W-:Y:S01]  /*f8a0*/  IMAD.SHL.U32 R0, R157, 0x20, RZ ;  /* 0x000000209d007824 */ /* 0x000fe200078e00ff */
[----:B------:R-:W-:Y:S02]  /*f8b0*/  LOP3.LUT R8, R2, 0x8, R5, 0xf8, !PT ;  /* 0x0000000802087812 */ /* 0x000fe400078ef805 */
[----:B------:R-:W-:-:S02]  /*f8c0*/  SHF.R.U32.HI R2, RZ, 0x3, R2 ;  /* 0x00000003ff027819 */ /* 0x000fc40000011602 */
[----:B------:R-:W-:Y:S02]  /*f8d0*/  SHF.L.U32 R5, R54, 0x6, RZ ;  /* 0x0000000636057819 */ /* 0x000fe400000006ff */
[----:B------:R-:W-:Y:S02]  /*f8e0*/  LOP3.LUT R155, R8, R2, RZ, 0x3c, !PT ;  /* 0x00000002089b7212 */ /* 0x000fe400078e3cff */
[----:B------:R-:W-:Y:S02]  /*f8f0*/  LOP3.LUT R154, R5, 0xfffffe00, RZ, 0xc0, !PT ;  /* 0xfffffe00059a7812 */ /* 0x000fe400078ec0ff */
[----:B------:R-:W-:Y:S02]  /*f900*/  LOP3.LUT R2, R0, 0x7ffffc00, RZ, 0xc0, !PT ;  /* 0x7ffffc0000027812 */ /* 0x000fe400078ec0ff */
[----:B------:R-:W-:Y:S02]  /*f910*/  LOP3.LUT R6, R9, R6, RZ, 0x3c, !PT ;  /* 0x0000000609067212 */ /* 0x000fe400078e3cff */
[----:B------:R-:W-:-:S02]  /*f920*/  IADD3 R2, R155, R154, R2 ;  /* 0x0000009a9b027210 */ /* 0x000fc40007ffe002 */
[----:B------:R-:W-:Y:S01]  /*f930*/  LEA R0, R7, R6, 0x9 ;  /* 0x0000000607007211 */ /* 0x000fe200078e48ff */
[----:B------:R-:W-:Y:S01]  /*f940*/  IMAD.WIDE.U32 R6, R73, c[0x0][0x208], RZ ;  /* 0x0000820049067a25 */ /* 0x000fe200078e00ff */
[----:B------:R-:W-:Y:S01]  /*f950*/  BAR.SYNC.DEFER_BLOCKING 0x0 ;  /* 0x0000000000007b1d */ /* 0x000fe20000010000 */
[----:B------:R-:W-:Y:S02]  /*f960*/  LOP3.LUT P0, RZ, R80, 0x2, RZ, 0xc0, !PT ;  /* 0x0000000250ff7812 */ /* 0x000fe4000780c0ff */
[----:B------:R-:W-:Y:S01]  /*f970*/  SHF.L.U32 R232, R0, 0x1, RZ ;  /* 0x0000000100e87819 */ /* 0x000fe200000006ff */
[----:B------:R-:W-:Y:S01]  /*f980*/  IMAD.SHL.U32 R239, R2, 0x2, RZ ;  /* 0x0000000202ef7824 */ /* 0x000fe200078e00ff */
[----:B------:R-:W-:Y:S02]  /*f990*/  SHF.L.U32 R252, R252, 0x1, RZ ;  /* 0x00000001fcfc7819 */ /* 0x000fe400000006ff */
[C---:B------:R-:W-:Y:S02]  /*f9a0*/  IADD3 R0, R232.reuse, 0x4100, RZ ;  /* 0x00004100e8007810 */ /* 0x040fe40007ffe0ff */
[----:B------:R-:W-:-:S02]  /*f9b0*/  IADD3 R243, R232, 0x4120, RZ ;  /* 0x00004120e8f37810 */ /* 0x000fc40007ffe0ff */
[-C--:B------:R-:W-:Y:S02]  /*f9c0*/  LEA R241, R4, R239.reuse, 0x1 ;  /* 0x000000ef04f17211 */ /* 0x080fe400078e08ff */
[----:B------:R-:W-:Y:S02]  /*f9d0*/  MOV R158, 0x5 ;  /* 0x00000005009e7802 */ /* 0x000fe40000000f00 */
[----:B------:R-:W-:Y:S01]  /*f9e0*/  @P0 IADD3 R243, R0, -0x20, RZ ;  /* 0xffffffe000f30810 */ /* 0x000fe20007ffe0ff */
[----:B------:R-:W-:Y:S01]  /*f9f0*/  IMAD R0, R74, c[0x0][0x208], RZ ;  /* 0x000082004a007a24 */ /* 0x000fe200078e02ff */
[----:B------:R-:W-:Y:S02]  /*fa00*/  LEA R2, P0, R6, R82, 0x6 ;  /* 0x0000005206027211 */ /* 0x000fe400078030ff */
[----:B------:R-:W-:Y:S01]  /*fa10*/  LEA R240, R3, R239, 0x1 ;  /* 0x000000ef03f07211 */ /* 0x000fe200078e08ff */
[----:B------:R-:W-:Y:S01]  /*fa20*/  IMAD R5, R73, c[0x0][0x20c], R0 ;  /* 0x0000830049057a24 */ /* 0x000fe200078e0200 */
[----:B------:R-:W-:-:S02]  /*fa30*/  IADD3 R0, -R72, R156, RZ ;  /* 0x0000009c48007210 */ /* 0x000fc40007ffe1ff */
[----:B------:R-:W-:Y:S01]  /*fa40*/  LEA R242, R3, R241, 0x1 ;  /* 0x000000f103f27211 */ /* 0x000fe200078e08ff */
[----:B------:R-:W-:Y:S01]  /*fa50*/  LDSM.16.M88.4 R16, [R232+0x4100] ;  /* 0x00410000e810783b */ /* 0x000fe20000000200 */
[----:B------:R-:W-:Y:S02]  /*fa60*/  IADD3 R5, R7, R5, RZ ;  /* 0x0000000507057210 */ /* 0x000fe40007ffe0ff */
[----:B------:R-:W-:Y:S01]  /*fa70*/  ISETP.LT.OR P2, PT, R0, 0x1, P4 ;  /* 0x000000010000780c */ /* 0x000fe20002741670 */
[----:B------:R-:W-:Y:S01]  /*fa80*/  LDSM.16.M88.4 R20, [R232+0x4900] ;  /* 0x00490000e814783b */ /* 0x000fe20000000200 */
[----:B------:R-:W-:Y:S02]  /*fa90*/  LEA.HI.X R7, R6, R75, R5, 0x6, P0 ;  /* 0x0000004b06077211 */ /* 0x000fe400000f3405 */
[----:B------:R-:W-:Y:S01]  /*faa0*/  ISETP.LT.OR P1, PT, R0, 0x1, P3 ;  /* 0x000000010000780c */ /* 0x000fe20001f21670 */
[----:B------:R-:W-:Y:S01]  /*fab0*/  LDSM.16.M88.4 R28, [R232+0x5100] ;  /* 0x00510000e81c783b */ /* 0x000fe20000000200 */
[----:B------:R-:W-:-:S02]  /*fac0*/  LEA R6, P0, R2, c[0x0][0x1f8], 0x1 ;  /* 0x00007e0002067a11 */ /* 0x000fc400078008ff */
[----:B------:R-:W-:Y:S01]  /*fad0*/  ISETP.LT.OR P6, PT, R0, 0x21, P4 ;  /* 0x000000210000780c */ /* 0x000fe200027c1670 */
[----:B------:R-:W-:Y:S01]  /*fae0*/  LDSM.16.M88.4 R32, [R232+0x5900] ;  /* 0x00590000e820783b */ /* 0x000fe20000000200 */
[----:B------:R-:W-:Y:S01]  /*faf0*/  LEA.HI.X R7, R2, c[0x0][0x1fc], R7, 0x1, P0 ;  /* 0x00007f0002077a11 */ /* 0x000fe200000f0c07 */
[----:B------:R-:W-:Y:S01]  /*fb00*/  IMAD.MOV.U32 R2, RZ, RZ, c[0x0][0x208] ;  /* 0x00008200ff027624 */ /* 0x000fe200078e00ff */
[----:B------:R-:W-:Y:S01]  /*fb10*/  LEA R244, R4, R240, 0x1 ;  /* 0x000000f004f47211 */ /* 0x000fe200078e08ff */
[----:B------:R-:W1:Y:S01]  /*fb20*/  LDSM.16.M88.4 R12, [R239+0x8100] ;  /* 0x00810000ef0c783b */ /* 0x000e620000000200 */
[----:B------:R-:W-:Y:S02]  /*fb30*/  LOP3.LUT R152, R152, 0xfffffffd, RZ, 0xc0, !PT ;  /* 0xfffffffd98987812 */ /* 0x000fe400078ec0ff */
[C---:B------:R-:W-:Y:S01]  /*fb40*/  IADD3 R251, R243.reuse, 0x800, RZ ;  /* 0x00000800f3fb7810 */ /* 0x040fe20007ffe0ff */
[----:B------:R-:W2:Y:S01]  /*fb50*/  LDSM.16.M88.4 R8, [R239+0xa100] ;  /* 0x00a10000ef08783b */ /* 0x000ea20000000200 */
[----:B------:R-:W-:-:S02]  /*fb60*/  IADD3 R250, R243, 0x1000, RZ ;  /* 0x00001000f3fa7810 */ /* 0x000fc40007ffe0ff */
[C---:B------:R-:W-:Y:S01]  /*fb70*/  IADD3 R249, R243.reuse, 0x1800, RZ ;  /* 0x00001800f3f97810 */ /* 0x040fe20007ffe0ff */
[----:B------:R-:W-:Y:S01]  /*fb80*/  LDSM.16.M88.4 R52, [R243] ;  /* 0x00000000f334783b */ /* 0x000fe20000000200 */
[C---:B------:R-:W-:Y:S02]  /*fb90*/  IADD3 R248, R243.reuse, 0x2000, RZ ;  /* 0x00002000f3f87810 */ /* 0x040fe40007ffe0ff */
[C---:B------:R-:W-:Y:S01]  /*fba0*/  IADD3 R247, R243.reuse, 0x2800, RZ ;  /* 0x00002800f3f77810 */ /* 0x040fe20007ffe0ff */
[----:B------:R-:W3:Y:S01]  /*fbb0*/  LDSM.16.M88.4 R24, [R241+0xa100] ;  /* 0x00a10000f118783b */ /* 0x000ee20000000200 */
[C---:B------:R-:W-:Y:S02]  /*fbc0*/  IADD3 R246, R243.reuse, 0x3000, RZ ;  /* 0x00003000f3f67810 */ /* 0x040fe40007ffe0ff */
[----:B------:R-:W-:Y:S01]  /*fbd0*/  IADD3 R245, R243, 0x3800, RZ ;  /* 0x00003800f3f57810 */ /* 0x000fe20007ffe0ff */
[----:B------:R-:W4:Y:S04]  /*fbe0*/  LDSM.16.M88.4 R48, [R243+0x800] ;  /* 0x00080000f330783b */ /* 0x000f280000000200 */
[----:B------:R-:W2:Y:S04]  /*fbf0*/  LDSM.16.M88.4 R40, [R243+0x1000] ;  /* 0x00100000f328783b */ /* 0x000ea80000000200 */
[----:B------:R-:W2:Y:S01]  /*fc00*/  LDSM.16.M88.4 R36, [R243+0x1800] ;  /* 0x00180000f324783b */ /* 0x000ea20000000200 */
[C---:B-1----:R-:W-:Y:S08]  /*fc10*/  HMMA.16816.F32 R108, R12.reuse, R16, RZ ;  /* 0x000000100c6c723c */ /* 0x042ff000000018ff */
[C---:B------:R-:W-:Y:S08]  /*fc20*/  HMMA.16816.F32 R128, R12.reuse, R18, RZ ;  /* 0x000000120c80723c */ /* 0x040ff000000018ff */
[C---:B------:R-:W-:Y:S08]  /*fc30*/  HMMA.16816.F32 R104, R12.reuse, R20, RZ ;  /* 0x000000140c68723c */ /* 0x040ff000000018ff */
[C---:B------:R-:W-:Y:S08]  /*fc40*/  HMMA.16816.F32 R112, R12.reuse, R22, RZ ;  /* 0x000000160c70723c */ /* 0x040ff000000018ff */
[C---:B------:R-:W-:Y:S08]  /*fc50*/  HMMA.16816.F32 R100, R12.reuse, R28, RZ ;  /* 0x0000001c0c64723c */ /* 0x040ff000000018ff */
[C---:B------:R-:W-:Y:S08]  /*fc60*/  HMMA.16816.F32 R116, R12.reuse, R30, RZ ;  /* 0x0000001e0c74723c */ /* 0x040ff000000018ff */
[C---:B------:R-:W-:Y:S08]  /*fc70*/  HMMA.16816.F32 R88, R12.reuse, R32, RZ ;  /* 0x000000200c58723c */ /* 0x040ff000000018ff */
[----:B------:R-:W-:Y:S07]  /*fc80*/  HMMA.16816.F32 R72, R12, R34, RZ ;  /* 0x000000220c48723c */ /* 0x000fee00000018ff */
[----:B------:R-:W-:Y:S01]  /*fc90*/  SHF.L.U32 R14, R2, 0x5, RZ ;  /* 0x00000005020e7819 */ /* 0x000fe200000006ff */
[C---:B--2---:R-:W-:Y:S08]  /*fca0*/  HMMA.16816.F32 R56, R8.reuse, R20, RZ ;  /* 0x000000140838723c */ /* 0x044ff000000018ff */
[----:B------:R-:W-:Y:S01]  /*fcb0*/  HMMA.16816.F32 R76, R8, R22, RZ ;  /* 0x00000016084c723c */ /* 0x000fe200000018ff */
[----:B------:R-:W1:Y:S04]  /*fcc0*/  LDSM.16.M88.4 R20, [R241+0x8100] ;  /* 0x00810000f114783b */ /* 0x000e680000000200 */
[----:B------:R-:W-:Y:S01]  /*fcd0*/  @!PT LDS RZ, [RZ] ;  /* 0x00000000fffff984 */ /* 0x000fe20000000800 */
[----:B------:R-:W-:Y:S01]  /*fce0*/  @!PT LDS RZ, [RZ] ;  /* 0x00000000fffff984 */ /* 0x000fe20000000800 */
[----:B------:R-:W-:Y:S01]  /*fcf0*/  @!PT LDS RZ, [RZ] ;  /* 0x00000000fffff984 */ /* 0x000fe20000000800 */
[----:B------:R2:W-:Y:S01]  /*fd00*/  LDGSTS.E.BYPASS.LTC128B.128 [R252+0x100], [R6.64], !P2 ;  /* 0x0010000006fc7fae */ /* 0x0005e2000d101d48 */
[----:B------:R-:W-:-:S02]  /*fd10*/  IADD3 R12, P5, P2, R14, 0x80, R6 ;  /* 0x000000800e0c7810 */ /* 0x000fc40007abe006 */
[C---:B------:R-:W-:Y:S01]  /*fd20*/  HMMA.16816.F32 R44, R8.reuse, R16, RZ ;  /* 0x00000010082c723c */ /* 0x040fe200000018ff */
[----:B------:R2:W-:Y:S07]  /*fd30*/  LDGSTS.E.BYPASS.LTC128B.128 [R252+0x2100], [R6.64+0x80], !P1 ;  /* 0x0210008006fc7fae */ /* 0x0005ee000c901d48 */
[C---:B------:R-:W-:Y:S08]  /*fd40*/  HMMA.16816.F32 R64, R8.reuse, R28, RZ ;  /* 0x0000001c0840723c */ /* 0x040ff000000018ff */
[C---:B------:R-:W-:Y:S08]  /*fd50*/  HMMA.16816.F32 R60, R8.reuse, R32, RZ ;  /* 0x00000020083c723c */ /* 0x040ff000000018ff */
[C---:B------:R-:W-:Y:S07]  /*fd60*/  HMMA.16816.F32 R68, R8.reuse, R18, RZ ;  /* 0x000000120844723c */ /* 0x040fee00000018ff */
[----:B------:R-:W-:Y:S01]  /*fd70*/  SHF.L.U64.HI R18, R2, R158, c[0x0][0x20c] ;  /* 0x0000830002127619 */ /* 0x000fe2000001029e */
[----:B------:R-:W-:Y:S01]  /*fd80*/  HMMA.16816.F32 R96, R8, R30, RZ ;  /* 0x0000001e0860723c */ /* 0x000fe200000018ff */
[----:B------:R-:W-:-:S02]  /*fd90*/  IADD3 R2, P0, R14, 0x80, RZ ;  /* 0x000000800e027810 */ /* 0x000fc40007f1e0ff */
[----:B------:R-:W-:Y:S01]  /*fda0*/  IADD3.X R13, R18, RZ, R7, P5, P2 ;  /* 0x000000ff120d7210 */ /* 0x000fe20002fe4407 */
[----:B------:R-:W-:Y:S01]  /*fdb0*/  STL [R1+0x54], R18 ;  /* 0x0000541201007387 */ /* 0x000fe20000100800 */
[----:B------:R-:W-:Y:S01]  /*fdc0*/  ISETP.LT.OR P5, PT, R0, 0x21, P3 ;  /* 0x000000210000780c */ /* 0x000fe20001fa1670 */
[----:B------:R-:W-:Y:S02]  /*fdd0*/  IMAD.X R5, RZ, RZ, R18, P0 ;  /* 0x000000ffff057224 */ /* 0x000fe400000e0612 */
[----:B------:R-:W-:Y:S07]  /*fde0*/  HMMA.16816.F32 R92, R8, R34, RZ ;  /* 0x00000022085c723c */ /* 0x000fee00000018ff */
[----:B------:R-:W-:Y:S01]  /*fdf0*/  IADD3 R8, P1, R14, R6, RZ ;  /* 0x000000060e087210 */ /* 0x000fe20007f3e0ff */
[----:B---3--:R-:W-:Y:S03]  /*fe00*/  HMMA.16816.F32 R84, R24, R52, R44 ;  /* 0x000000341854723c */ /* 0x008fe6000000182c */
[----:B------:R-:W-:-:S02]  /*fe10*/  IADD3.X R9, R18, R7, RZ, P1, !PT ;  /* 0x0000000712097210 */ /* 0x000fc40000ffe4ff */
[----:B--2---:R-:W-:Y:S02]  /*fe20*/  IADD3 R6, P1, R8, R14, RZ ;  /* 0x0000000e08067210 */ /* 0x004fe40007f3e0ff */
[C---:B------:R-:W-:Y:S01]  /*fe30*/  IADD3 R10, P0, R2.reuse, R8, RZ ;  /* 0x00000008020a7210 */ /* 0x040fe20007f1e0ff */
[C---:B----4-:R-:W-:Y:S01]  /*fe40*/  HMMA.16816.F32 R144, R24.reuse, R48, R56 ;  /* 0x000000301890723c */ /* 0x050fe20000001838 */
[----:B------:R-:W-:Y:S02]  /*fe50*/  IADD3 R16, P2, R2, R6, RZ ;  /* 0x0000000602107210 */ /* 0x000fe40007f5e0ff */
[----:B------:R-:W-:Y:S02]  /*fe60*/  IADD3.X R7, R9, R18, RZ, P1, !PT ;  /* 0x0000001209077210 */ /* 0x000fe40000ffe4ff */
[C---:B------:R-:W-:Y:S02]  /*fe70*/  ISETP.LT.OR P1, PT, R0.reuse, 0x11, P3 ;  /* 0x000000110000780c */ /* 0x040fe40001f21670 */
[C---:B------:R-:W-:Y:S01]  /*fe80*/  IADD3.X R11, R5.reuse, R9, RZ, P0, !PT ;  /* 0x00000009050b7210 */ /* 0x040fe200007fe4ff */
[----:B------:R-:W-:Y:S01]  /*fe90*/  IMAD.X R17, R5, 0x1, R7, P2 ;  /* 0x0000000105117824 */ /* 0x000fe200010e0607 */
[----:B------:R-:W-:Y:S01]  /*fea0*/  ISETP.LT.OR P2, PT, R0, 0x11, P4 ;  /* 0x000000110000780c */ /* 0x000fe20002741670 */
[----:B------:R-:W-:Y:S01]  /*feb0*/  HMMA.16816.F32 R56, R24, R54, R68 ;  /* 0x000000361838723c */ /* 0x000fe20000001844 */
[----:B------:R-:W-:-:S04]  /*fec0*/  IADD3 R14, P0, R6, R14, RZ ;  /* 0x0000000e060e7210 */ /* 0x000fc80007f1e0ff */
[----:B------:R-:W-:Y:S02]  /*fed0*/  IADD3.X R15, R7, R18, RZ, P0, !PT ;  /* 0x00000012070f7210 */ /* 0x000fe400007fe4ff */
[----:B------:R-:W-:Y:S01]  /*fee0*/  LOP3.LUT P0, RZ, R80, 0x4, RZ, 0xc0, !PT ;  /* 0x0000000450ff7812 */ /* 0x000fe2000780c0ff */
[----:B------:R-:W-:Y:S04]  /*fef0*/  HMMA.16816.F32 R132, R24, R40, R64 ;  /* 0x000000281884723c */ /* 0x000fe80000001840 */
[----:B------:R2:W-:Y:S01]  /*ff00*/  LDGSTS.E.BYPASS.LTC128B.128 [R252+0x900], [R8.64], !P2 ;  /* 0x0090000008fc7fae */ /* 0x0005e2000d101d48 */
[----:B------:R-:W-:-:S03]  /*ff10*/  ISETP.LT.OR P2, PT, R0, 0x31, P4 ;  /* 0x000000310000780c */ /* 0x000fc60002741670 */
[----:B------:R3:W-:Y:S01]  /*ff20*/  LDGSTS.E.BYPASS.LTC128B.128 [R252+0x2900], [R12.64], !P1 ;  /* 0x029000000cfc7fae */ /* 0x0007e2000c901d48 */
[----:B------:R-:W-:Y:S01]  /*ff30*/  ISETP.LT.OR P1, PT, R0, 0x31, P3 ;  /* 0x000000310000780c */ /* 0x000fe20001f21670 */
[C---:B------:R-:W-:Y:S01]  /*ff40*/  HMMA.16816.F32 R80, R24.reuse, R36, R60 ;  /* 0x000000241850723c */ /* 0x040fe2000000183c */
[----:B------:R-:W-:Y:S01]  /*ff50*/  MOV R0, 0x40 ;  /* 0x0000004000007802 */ /* 0x000fe20000000f00 */
[----:B------:R4:W-:Y:S01]  /*ff60*/  LDGSTS.E.BYPASS.LTC128B.128 [R252+0x1100], [R6.64], !P6 ;  /* 0x0110000006fc7fae */ /* 0x0009e2000f101d48 */
[----:B------:R-:W-:Y:S02]  /*ff70*/  ISETP.GE.AND P6, PT, R208, 0x41, PT ;  /* 0x00000041d000780c */ /* 0x000fe40003fc6270 */
[----:B------:R-:W-:Y:S01]  /*ff80*/  SEL R0, R0, 0xffffffc0, !P0 ;  /* 0xffffffc000007807 */ /* 0x000fe20004000000 */
[----:B------:R2:W-:Y:S02]  /*ff90*/  LDGSTS.E.BYPASS.LTC128B.128 [R252+0x3100], [R10.64], !P5 ;  /* 0x031000000afc7fae */ /* 0x0005e4000e901d48 */
[C---:B------:R-:W-:Y:S01]  /*ffa0*/  HMMA.16816.F32 R140, R24.reuse, R50, R76 ;  /* 0x00000032188c723c */ /* 0x040fe2000000184c */
[----:B------:R-:W-:Y:S01]  /*ffb0*/  IADD3 R237, R0, R243, RZ ;  /* 0x000000f300ed7210 */ /* 0x000fe20007ffe0ff */
[----:B------:R-:W-:Y:S01]  /*ffc0*/  IMAD.IADD R238, R232, 0x1, R0 ;  /* 0x00000001e8ee7824 */ /* 0x000fe200078e0200 */
[----:B------:R3:W-:Y:S04]  /*ffd0*/  LDGSTS.E.BYPASS.LTC128B.128 [R252+0x1900], [R14.64], !P2 ;  /* 0x019000000efc7fae */ /* 0x0007e8000d101d48 */
[----:B------:R4:W-:Y:S01]  /*ffe0*/  LDGSTS.E.BYPASS.LTC128B.128 [R252+0x3900], [R16.64], !P1 ;  /* 0x0390000010fc7fae */ /* 0x0009e2000c901d48 */
[----:B------:R-:W-:Y:S01]  /*fff0*/  HMMA.16816.F32 R148, R24, R42, R96 ;  /* 0x0000002a1894723c */ /* 0x000fe20000001860 */
[----:B------:R-:W-:-:S02]  /*10000*/  @P6 LOP3.LUT R152, R152, 0x2, RZ, 0xfc, !PT ;  /* 0x0000000298986812 */ /* 0x000fc400078efcff */
[----:B------:R-:W-:Y:S04]  /*10010*/  LDSM.16.M88.4 R44, [R238+0x4100] ;  /* 0x00410000ee2c783b */ /* 0x000fe80000000200 */
[----:B------:R-:W-:Y:S01]  /*10020*/  LDSM.16.M88.4 R32, [R238+0x4900] ;  /* 0x00490000ee20783b */ /* 0x000fe20000000200 */
[----:B------:R-:W-:Y:S03]  /*10030*/  HMMA.16816.F32 R68, R24, R38, R92 ;  /* 0x000000261844723c */ /* 0x000fe6000000185c */
[----:B------:R-:W-:Y:S04]  /*10040*/  LDSM.16.M88.4 R24, [R238+0x5900] ;  /* 0x00590000ee18783b */ /* 0x000fe80000000200 */
[----:B------:R-:W-:Y:S01]  /*10050*/  LDSM.16.M88.4 R28, [R238+0x5100] ;  /* 0x00510000ee1c783b */ /* 0x000fe20000000200 */
[C---:B-1----:R-:W-:Y:S03]  /*10060*/  HMMA.16816.F32 R60, R20.reuse, R54, R128 ;  /* 0x00000036143c723c */ /* 0x042fe60000001880 */
[----:B------:R-:W-:Y:S04]  /*10070*/  LDSM.16.M88.4 R76, [R232+0x6100] ;  /* 0x00610000e84c783b */ /* 0x000fe80000000200 */
[----:B---3--:R-:W-:Y:S01]  /*10080*/  LDSM.16.M88.4 R12, [R240+0xa100] ;  /* 0x00a10000f00c783b */ /* 0x008fe20000000200 */
[C---:B--2---:R-:W-:Y:S03]  /*10090*/  HMMA.16816.F32 R8, R20.reuse, R52, R108 ;  /* 0x000000341408723c */ /* 0x044fe6000000186c */
[----:B----4-:R-:W1:Y:S04]  /*100a0*/  LDSM.16.M88.4 R16, [R240+0x8100] ;  /* 0x00810000f010783b */ /* 0x010e680000000200 */
[----:B------:R-:W-:Y:S01]  /*100b0*/  LDSM.16.M88.4 R92, [R237+0x1000] ;  /* 0x00100000ed5c783b */ /* 0x000fe20000000200 */
[C---:B------:R-:W-:Y:S03]  /*100c0*/  HMMA.16816.F32 R124, R20.reuse, R48, R104 ;  /* 0x00000030147c723c */ /* 0x040fe60000001868 */
[----:B------:R-:W0:Y:S05]  /*100d0*/  LDGDEPBAR ;  /* 0x00000000000079af */ /* 0x000e2a0000000000 */
[C---:B------:R-:W-:Y:S08]  /*100e0*/  HMMA.16816.F32 R136, R20.reuse, R40, R100 ;  /* 0x000000281488723c */ /* 0x040ff00000001864 */
[C---:B------:R-:W-:Y:S08]  /*100f0*/  HMMA.16816.F32 R120, R20.reuse, R36, R88 ;  /* 0x000000241478723c */ /* 0x040ff00000001858 */
[C---:B------:R-:W-:Y:S08]  /*10100*/  HMMA.16816.F32 R112, R20.reuse, R50, R112 ;  /* 0x000000321470723c */ /* 0x040ff00000001870 */
[C---:B------:R-:W-:Y:S01]  /*10110*/  HMMA.16816.F32 R108, R20.reuse, R42, R116 ;  /* 0x0000002a146c723c */ /* 0x040fe20000001874 */
[----:B------:R-:W-:Y:S04]  /*10120*/  LDSM.16.M88.4 R40, [R242+0x8100] ;  /* 0x00810000f228783b */ /* 0x000fe80000000200 */
[----:B------:R-:W-:Y:S03]  /*10130*/  LDSM.16.M88.4 R116, [R237+0x1800] ;  /* 0x00180000ed74783b */ /* 0x000fe60000000200 */
[----:B------:R-:W-:Y:S01]  /*10140*/  HMMA.16816.F32 R52, R20, R38, R72 ;  /* 0x000000261434723c */ /* 0x000fe20000001848 */
[----:B------:R-:W2:Y:S04]  /*10150*/  LDSM.16.M88.4 R20, [R237] ;  /* 0x00000000ed14783b */ /* 0x000ea80000000200 */
[----:B------:R-:W-:Y:S03]  /*10160*/  LDSM.16.M88.4 R36, [R239+0xc100] ;  /* 0x00c10000ef24783b */ /* 0x000fe60000000200 */
[----:B-1----:R-:W-:Y:S01]  /*10170*/  HMMA.16816.F32 R48, R16, R44, R8 ;  /* 0x0000002c1030723c */ /* 0x002fe20000001808 */
[----:B------:R-:W1:Y:S07]  /*10180*/  LDSM.16.M88.4 R8, [R242+0xa100] ;  /* 0x00a10000f208783b */ /* 0x000e6e0000000200 */
[C---:B------:R-:W-:Y:S08]  /*10190*/  HMMA.16816.F32 R96, R12.reuse, R24, R80 ;  /* 0x000000180c60723c */ /* 0x040ff00000001850 */
[C---:B------:R-:W-:Y:S08]  /*101a0*/  HMMA.16816.F32 R64, R12.reuse, R44, R84 ;  /* 0x0000002c0c40723c */ /* 0x040ff00000001854 */
[C---:B------:R-:W-:Y:S08]  /*101b0*/  HMMA.16816.F32 R104, R12.reuse, R32, R144 ;  /* 0x000000200c68723c */ /* 0x040ff00000001890 */
[C---:B------:R-:W-:Y:S08]  /*101c0*/  HMMA.16816.F32 R100, R12.reuse, R28, R132 ;  /* 0x0000001c0c64723c */ /* 0x040ff00000001884 */
[C---:B------:R-:W-:Y:S01]  /*101d0*/  HMMA.16816.F32 R88, R12.reuse, R46, R56 ;  /* 0x0000002e0c58723c */ /* 0x040fe20000001838 */
[----:B------:R-:W3:Y:S07]  /*101e0*/  LDSM.16.M88.4 R56, [R237+0x800] ;  /* 0x00080000ed38783b */ /* 0x000eee0000000200 */
[C---:B------:R-:W-:Y:S08]  /*101f0*/  HMMA.16816.F32 R80, R12.reuse, R34, R140 ;  /* 0x000000220c50723c */ /* 0x040ff0000000188c */
[C---:B------:R-:W-:Y:S08]  /*10200*/  HMMA.16816.F32 R72, R12.reuse, R30, R148 ;  /* 0x0000001e0c48723c */ /* 0x040ff00000001894 */
[----:B------:R-:W-:Y:S08]  /*10210*/  HMMA.16816.F32 R68, R12, R26, R68 ;  /* 0x0000001a0c44723c */ /* 0x000ff00000001844 */
[----:B--2---:R-:W-:Y:S08]  /*10220*/  HMMA.16816.F32 R12, R40, R20, R48 ;  /* 0x00000014280c723c */ /* 0x004ff00000001830 */
[C---:B------:R-:W-:Y:S01]  /*10230*/  HMMA.16816.F32 R44, R16.reuse, R46, R60 ;  /* 0x0000002e102c723c */ /* 0x040fe2000000183c */
[----:B------:R-:W-:Y:S07]  /*10240*/  LDSM.16.M88.4 R60, [R243+0x2000] ;  /* 0x00200000f33c783b */ /* 0x000fee0000000200 */
[C---:B------:R-:W-:Y:S08]  /*10250*/  HMMA.16816.F32 R84, R16.reuse, R32, R124 ;  /* 0x000000201054723c */ /* 0x040ff0000000187c */
[C---:B------:R-:W-:Y:S01]  /*10260*/  HMMA.16816.F32 R112, R16.reuse, R34, R112 ;  /* 0x000000221070723c */ /* 0x040fe20000001870 */
[----:B------:R-:W2:Y:S07]  /*10270*/  LDSM.16.M88.4 R32, [R239+0xe100] ;  /* 0x00e10000ef20783b */ /* 0x000eae0000000200 */
[C---:B------:R-:W-:Y:S08]  /*10280*/  HMMA.16816.F32 R136, R16.reuse, R28, R136 ;  /* 0x0000001c1088723c */ /* 0x040ff00000001888 */
[C---:B------:R-:W-:Y:S01]  /*10290*/  HMMA.16816.F32 R108, R16.reuse, R30, R108 ;  /* 0x0000001e106c723c */ /* 0x040fe2000000186c */
[----:B------:R-:W4:Y:S07]  /*102a0*/  LDSM.16.M88.4 R28, [R241+0xc100] ;  /* 0x00c10000f11c783b */ /* 0x000f2e0000000200 */
[C---:B------:R-:W-:Y:S08]  /*102b0*/  HMMA.16816.F32 R124, R16.reuse, R24, R120 ;  /* 0x00000018107c723c */ /* 0x040ff00000001878 */
[----:B------:R-:W-:Y:S01]  /*102c0*/  HMMA.16816.F32 R120, R16, R26, R52 ;  /* 0x0000001a1078723c */ /* 0x000fe20000001834 */
[----:B------:R-:W2:Y:S04]  /*102d0*/  LDSM.16.M88.4 R24, [R241+0xe100] ;  /* 0x00e10000f118783b */ /* 0x000ea80000000200 */
[----:B------:R-:W-:Y:S03]  /*102e0*/  LDSM.16.M88.4 R52, [R238+0x6100] ;  /* 0x00610000ee34783b */ /* 0x000fe60000000200 */
[----:B-1----:R-:W-:Y:S08]  /*102f0*/  HMMA.16816.F32 R16, R8, R20, R64 ;  /* 0x000000140810723c */ /* 0x002ff00000001840 */
[----:B------:R-:W-:Y:S08]  /*10300*/  HMMA.16816.F32 R12, R36, R76, R12 ;  /* 0x0000004c240c723c */ /* 0x000ff0000000180c */
[C---:B------:R-:W-:Y:S08]  /*10310*/  HMMA.16816.F32 R148, R8.reuse, R118, R68 ;  /* 0x000000760894723c */ /* 0x040ff00000001844 */
[-C--:B------:R-:W-:Y:S08]  /*10320*/  HMMA.16816.F32 R64, R8, R22.reuse, R88 ;  /* 0x000000160840723c */ /* 0x080ff00000001858 */
[----:B------:R-:W-:Y:S01]  /*10330*/  HMMA.16816.F32 R68, R40, R22, R44 ;  /* 0x000000162844723c */ /* 0x000fe2000000182c */
[----:B------:R-:W1:Y:S04]  /*10340*/  LDSM.16.M88.4 R20, [R240+0xc100] ;  /* 0x00c10000f014783b */ /* 0x000e680000000200 */
[----:B------:R-:W-:Y:S03]  /*10350*/  LDSM.16.M88.4 R44, [R237+0x2000] ;  /* 0x00200000ed2c783b */ /* 0x000fe60000000200 */
[C---:B---3--:R-:W-:Y:S08]  /*10360*/  HMMA.16816.F32 R104, R8.reuse, R56, R104 ;  /* 0x000000380868723c */ /* 0x048ff00000001868 */
[C---:B------:R-:W-:Y:S08]  /*10370*/  HMMA.16816.F32 R128, R8.reuse, R58, R80 ;  /* 0x0000003a0880723c */ /* 0x040ff00000001850 */
[C---:B------:R-:W-:Y:S08]  /*10380*/  HMMA.16816.F32 R100, R8.reuse, R92, R100 ;  /* 0x0000005c0864723c */ /* 0x040ff00000001864 */
[C---:B------:R-:W-:Y:S08]  /*10390*/  HMMA.16816.F32 R132, R8.reuse, R94, R72 ;  /* 0x0000005e0884723c */ /* 0x040ff00000001848 */
[----:B------:R-:W-:Y:S08]  /*103a0*/  HMMA.16816.F32 R140, R8, R116, R96 ;  /* 0x00000074088c723c */ /* 0x000ff00000001860 */
[----:B--2---:R-:W-:Y:S01]  /*103b0*/  HMMA.16816.F32 R8, R32, R76, R16 ;  /* 0x0000004c2008723c */ /* 0x004fe20000001810 */
[----:B------:R-:W2:Y:S07]  /*103c0*/  LDSM.16.M88.4 R16, [R240+0xe100] ;  /* 0x00e10000f010783b */ /* 0x000eae0000000200 */
[----:B----4-:R-:W-:Y:S01]  /*103d0*/  HMMA.16816.F32 R48, R28, R60, R12 ;  /* 0x0000003c1c30723c */ /* 0x010fe2000000180c */
[----:B------:R-:W3:Y:S07]  /*103e0*/  LDSM.16.M88.4 R12, [R242+0xc100] ;  /* 0x00c10000f20c783b */ /* 0x000eee0000000200 */
[C---:B------:R-:W-:Y:S08]  /*103f0*/  HMMA.16816.F32 R88, R40.reuse, R56, R84 ;  /* 0x000000382858723c */ /* 0x040ff00000001854 */
[----:B------:R-:W-:Y:S08]  /*10400*/  HMMA.16816.F32 R112, R40, R58, R112 ;  /* 0x0000003a2870723c */ /* 0x000ff00000001870 */
[----:B------:R-:W-:Y:S01]  /*10410*/  HMMA.16816.F32 R56, R24, R60, R8 ;  /* 0x0000003c1838723c */ /* 0x000fe20000001808 */
[----:B------:R-:W-:Y:S07]  /*10420*/  LDSM.16.M88.4 R8, [R244+0xe100] ;  /* 0x00e10000f408783b */ /* 0x000fee0000000200 */
[----:B-1----:R-:W-:Y:S01]  /*10430*/  HMMA.16816.F32 R72, R20, R52, R48 ;  /* 0x000000341448723c */ /* 0x002fe20000001830 */
[----:B------:R-:W1:Y:S07]  /*10440*/  LDSM.16.M88.4 R48, [R232+0x6900] ;  /* 0x00690000e830783b */ /* 0x000e6e0000000200 */
[-C--:B------:R-:W-:Y:S08]  /*10450*/  HMMA.16816.F32 R68, R36, R78.reuse, R68 ;  /* 0x0000004e2444723c */ /* 0x080ff00000001844 */
[----:B------:R-:W-:Y:S08]  /*10460*/  HMMA.16816.F32 R76, R32, R78, R64 ;  /* 0x0000004e204c723c */ /* 0x000ff00000001840 */
[----:B--2---:R-:W-:Y:S01]  /*10470*/  HMMA.16816.F32 R64, R16, R52, R56 ;  /* 0x000000341040723c */ /* 0x004fe20000001838 */
[----:B------:R-:W2:Y:S07]  /*10480*/  LDSM.16.M88.4 R56, [R243+0x2800] ;  /* 0x00280000f338783b */ /* 0x000eae0000000200 */
[----:B------:R-:W-:Y:S08]  /*10490*/  HMMA.16816.F32 R68, R28, R62, R68 ;  /* 0x0000003e1c44723c */ /* 0x000ff00000001844 */
[----:B---3--:R-:W-:Y:S08]  /*104a0*/  HMMA.16816.F32 R80, R12, R44, R72 ;  /* 0x0000002c0c50723c */ /* 0x008ff00000001848 */
[----:B------:R-:W-:Y:S08]  /*104b0*/  HMMA.16816.F32 R76, R24, R62, R76 ;  /* 0x0000003e184c723c */ /* 0x000ff0000000184c */
[----:B-1----:R-:W-:Y:S08]  /*104c0*/  HMMA.16816.F32 R72, R36, R48, R88 ;  /* 0x000000302448723c */ /* 0x002ff00000001858 */
[----:B------:R-:W-:Y:S01]  /*104d0*/  HMMA.16816.F32 R136, R40, R92, R136 ;  /* 0x0000005c2888723c */ /* 0x000fe20000001888 */
[----:B------:R-:W-:-:S04]  /*104e0*/  FMUL.FTZ R0, R80, c[0x0][0x320] ;  /* 0x0000c80050007a20 */ /* 0x000fc80000410000 */
[----:B------:R1:W3:Y:S03]  /*104f0*/  MUFU.TANH R153, R0 ;  /* 0x0000000000997308 */ /* 0x0002e60000002400 */
[C---:B------:R-:W-:Y:S08]  /*10500*/  HMMA.16816.F32 R108, R40.reuse, R94, R108 ;  /* 0x0000005e286c723c */ /* 0x040ff0000000186c */
[----:B------:R-:W-:Y:S01]  /*10510*/  HMMA.16816.F32 R124, R40, R116, R124 ;  /* 0x00000074287c723c */ /* 0x000fe2000000187c */
[----:B-1----:R-:W-:-:S07]  /*10520*/  FMUL.FTZ R0, R81, c[0x0][0x320] ;  /* 0x0000c80051007a20 */ /* 0x002fce0000410000 */
[----:B------:R-:W-:Y:S01]  /*10530*/  HMMA.16816.F32 R120, R40, R118, R120 ;  /* 0x000000762878723c */ /* 0x000fe20000001878 */
[----:B------:R-:W1:Y:S01]  /*10540*/  LDSM.16.M88.4 R40, [R238+0x6900] ;  /* 0x00690000ee28783b */ /* 0x000e620000000200 */
[----:B------:R4:W1:Y:S06]  /*10550*/  MUFU.TANH R147, R0 ;  /* 0x0000000000937308 */ /* 0x00086c0000002400 */
[----:B------:R-:W-:Y:S08]  /*10560*/  HMMA.16816.F32 R84, R8, R44, R64 ;  /* 0x0000002c0854723c */ /* 0x000ff00000001840 */
[----:B------:R-:W-:Y:S01]  /*10570*/  HMMA.16816.F32 R64, R20, R54, R68 ;  /* 0x000000361440723c */ /* 0x000fe20000001844 */
[----:B----4-:R-:W-:-:S04]  /*10580*/  FMUL.FTZ R0, R82, c[0x0][0x320] ;  /* 0x0000c80052007a20 */ /* 0x010fc80000410000 */
[----:B------:R4:W1:Y:S03]  /*10590*/  MUFU.TANH R146, R0 ;  /* 0x0000000000927308 */ /* 0x0008660000002400 */
[----:B------:R-:W-:Y:S08]  /*105a0*/  HMMA.16816.F32 R60, R32, R48, R104 ;  /* 0x00000030203c723c */ /* 0x000ff00000001868 */
[----:B------:R-:W-:Y:S01]  /*105b0*/  HMMA.16816.F32 R68, R16, R54, R76 ;  /* 0x000000361044723c */ /* 0x000fe2000000184c */
[----:B------:R-:W1:Y:S01]  /*105c0*/  LDSM.16.M88.4 R52, [R237+0x2800] ;  /* 0x00280000ed34783b */ /* 0x000e620000000200 */
[----:B----4-:R-:W-:-:S06]  /*105d0*/  FMUL.FTZ R0, R83, c[0x0][0x320] ;  /* 0x0000c80053007a20 */ /* 0x010fcc0000410000 */
[----:B--2---:R-:W-:Y:S01]  /*105e0*/  HMMA.16816.F32 R72, R28, R56, R72 ;  /* 0x000000381c48723c */ /* 0x004fe20000001848 */
[----:B------:R2:W4:Y:S07]  /*105f0*/  MUFU.TANH R145, R0 ;  /* 0x0000000000917308 */ /* 0x00052e0000002400 */
[----:B------:R-:W-:Y:S08]  /*10600*/  HMMA.16816.F32 R76, R12, R46, R64 ;  /* 0x0000002e0c4c723c */ /* 0x000ff00000001840 */
[----:B------:R-:W-:Y:S01]  /*10610*/  HMMA.16816.F32 R64, R24, R56, R60 ;  /* 0x000000381840723c */ /* 0x000fe2000000183c */
[----:B------:R-:W3:Y:S01]  /*10620*/  LDSM.16.M88.4 R60, [R232+0x7100] ;  /* 0x00710000e83c783b */ /* 0x000ee20000000200 */
[----:B--2---:R-:W-:-:S04]  /*10630*/  FMUL.FTZ R0, R84, c[0x0][0x320] ;  /* 0x0000c80054007a20 */ /* 0x004fc80000410000 */
[----:B------:R2:W1:Y:S02]  /*10640*/  MUFU.TANH R144, R0 ;  /* 0x0000000000907308 */ /* 0x0004640000002400 */
[----:B------:R-:W-:Y:S08]  /*10650*/  HMMA.16816.F32 R88, R8, R46, R68 ;  /* 0x0000002e0858723c */ /* 0x000ff00000001844 */
[----:B------:R-:W-:Y:S01]  /*10660*/  HMMA.16816.F32 R44, R36, R50, R112 ;  /* 0x00000032242c723c */ /* 0x000fe20000001870 */
[----:B--2---:R-:W-:-:S07]  /*10670*/  FMUL.FTZ R0, R85, c[0x0][0x320] ;  /* 0x0000c80055007a20 */ /* 0x004fce0000410000 */
[----:B-1----:R-:W-:Y:S01]  /*10680*/  HMMA.16816.F32 R68, R20, R40, R72 ;  /* 0x000000281444723c */ /* 0x002fe20000001848 */
        /* <DEDUP_REMOVED lines=9> */
[----:B------:R-:W-:Y:S01]  /*10720*/  HMMA.16816.F32 R80, R8, R52, R48 ;  /* 0x000000340850723c */ /* 0x000fe20000001830 */
        /* <DEDUP_REMOVED lines=13> */
[----:B------:R-:W3:Y:S07]  /*10800*/  LDSM.16.M88.4 R56, [R238+0x7100] ;  /* 0x00710000ee38783b */ /* 0x000eee0000000200 */
[----:B------:R-:W-:Y:S01]  /*10810*/  HMMA.16816.F32 R72, R36, R60, R136 ;  /* 0x0000003c2448723c */ /* 0x000fe20000001888 */
[----:B-1----:R-:W-:-:S04]  /*10820*/  FMUL.FTZ R0, R88, c[0x0][0x320] ;  /* 0x0000c80058007a20 */ /* 0x002fc80000410000 */
[----:B------:R1:W1:Y:S11]  /*10830*/  MUFU.TANH R112, R0 ;  /* 0x0000000000707308 */ /* 0x0002760000002400 */
[----:B------:R-:W-:Y:S01]  /*10840*/  HMMA.16816.F32 R68, R16, R42, R68 ;  /* 0x0000002a1044723c */ /* 0x000fe20000001844 */
[----:B------:R-:W4:Y:S01]  /*10850*/  LDSM.16.M88.4 R40, [R237+0x3000] ;  /* 0x00300000ed28783b */ /* 0x000f220000000200 */
[----:B-1----:R-:W-:-:S06]  /*10860*/  FMUL.FTZ R0, R89, c[0x0][0x320] ;  /* 0x0000c80059007a20 */ /* 0x002fcc0000410000 */
[----:B--2---:R-:W-:Y:S01]  /*10870*/  HMMA.16816.F32 R72, R28, R44, R72 ;  /* 0x0000002c1c48723c */ /* 0x004fe20000001848 */
[----:B------:R1:W2:Y:S11]  /*10880*/  MUFU.TANH R107, R0 ;  /* 0x00000000006b7308 */ /* 0x0002b60000002400 */
[----:B------:R-:W-:Y:S04]  /*10890*/  @!UPT UIADD3 URZ, URZ, URZ, URZ ;  /* 0x0000003f3f3ff290 */ /* 0x000fe8000fffe03f */
[----:B------:R-:W-:Y:S01]  /*108a0*/  HMMA.16816.F32 R84, R8, R54, R68 ;  /* 0x000000360854723c */ /* 0x000fe20000001844 */
[----:B-1----:R-:W-:-:S04]  /*108b0*/  FMUL.FTZ R0, R90, c[0x0][0x320] ;  /* 0x0000c8005a007a20 */ /* 0x002fc80000410000 */
[----:B------:R1:W1:Y:S03]  /*108c0*/  MUFU.TANH R106, R0 ;  /* 0x00000000006a7308 */ /* 0x0002660000002400 */
[----:B---3--:R-:W-:Y:S08]  /*108d0*/  HMMA.16816.F32 R68, R20, R56, R72 ;  /* 0x000000381444723c */ /* 0x008ff00000001848 */
[----:B------:R-:W-:Y:S01]  /*108e0*/  HMMA.16816.F32 R72, R32, R62, R132 ;  /* 0x0000003e2048723c */ /* 0x000fe20000001884 */
[----:B-1----:R-:W-:-:S04]  /*108f0*/  FMUL.FTZ R0, R91, c[0x0][0x320] ;  /* 0x0000c8005b007a20 */ /* 0x002fc80000410000 */
[----:B------:R1:W3:Y:S11]  /*10900*/  MUFU.TANH R104, R0 ;  /* 0x0000000000687308 */ /* 0x0002f60000002400 */
        /* <DEDUP_REMOVED lines=11> */
[----:B----4-:R-:W-:Y:S01]  /*109c0*/  HMMA.16816.F32 R72, R8, R42, R72 ;  /* 0x0000002a0848723c */ /* 0x010fe20000001848 */
[----:B-1----:R-:W-:-:S07]  /*109d0*/  FMUL.FTZ R0, R79, c[0x0][0x320] ;  /* 0x0000c8004f007a20 */ /* 0x002fce0000410000 */
[----:B------:R-:W-:Y:S01]  /*109e0*/  HMMA.16816.F32 R76, R12, R54, R64 ;  /* 0x000000360c4c723c */ /* 0x000fe20000001840 */
[----:B------:R1:W4:Y:S07]  /*109f0*/  MUFU.TANH R100, R0 ;  /* 0x0000000000647308 */ /* 0x00032e0000002400 */
[----:B------:R-:W-:Y:S01]  /*10a00*/  HMMA.16816.F32 R64, R24, R44, R48 ;  /* 0x0000002c1840723c */ /* 0x000fe20000001830 */
[----:B------:R-:W2:Y:S07]  /*10a10*/  LDSM.16.M88.4 R48, [R232+0x7900] ;  /* 0x00790000e830783b */ /* 0x000eae0000000200 */
        /* <DEDUP_REMOVED lines=21> */
[----:B------:R-:W-:Y:S01]  /*10b70*/  HMMA.16816.F32 R64, R32, R48, R140 ;  /* 0x000000302040723c */ /* 0x000fe2000000188c */
        /* <DEDUP_REMOVED lines=21> */
[----:B------:R-:W2:Y:S01]  /*10cd0*/  LDSM.16.M88.4 R36, [R237+0x3800] ;  /* 0x00380000ed24783b */ /* 0x000ea20000000200 */
        /* <DEDUP_REMOVED lines=14> */
[----:B--2---:R-:W-:Y:S07]  /*10dc0*/  HMMA.16816.F32 R56, R12, R36, R56 ;  /* 0x000000240c38723c */ /* 0x004fee0000001838 */
        /* <DEDUP_REMOVED lines=34> */
[----:B------:R-:W2:Y:S01]  /*10ff0*/  MUFU.TANH R52, R26 ;  /* 0x0000001a00347308 */ /* 0x000ea20000002400 */
[----:B-1----:R-:W-:-:S07]  /*11000*/  FMUL.FTZ R0, R80, c[0x0][0x320] ;  /* 0x0000c80050007a20 */ /* 0x002fce0000410000 */
        /* <DEDUP_REMOVED lines=17> */
[----:B------:R1:W1:Y:S02]  /*11120*/  MUFU.TANH R68, R0 ;  /* 0x0000000000447308 */ /* 0x0002640000002400 */
[----:B-1----:R-:W-:-:S06]  /*11130*/  FMUL.FTZ R0, R75, c[0x0][0x320] ;  /* 0x0000c8004b007a20 */ /* 0x002fcc0000410000 */
[----:B------:R1:W1:Y:S02]  /*11140*/  MUFU.TANH R48, R0 ;  /* 0x0000000000307308 */ /* 0x0002640000002400 */
[----:B-1----:R-:W-:-:S06]  /*11150*/  FMUL.FTZ R0, R59, c[0x0][0x320] ;  /* 0x0000c8003b007a20 */ /* 0x002fcc0000410000 */
[----:B------:R1:W1:Y:S02]  /*11160*/  MUFU.TANH R42, R0 ;  /* 0x00000000002a7308 */ /* 0x0002640000002400 */
[----:B-1----:R-:W-:Y:S01]  /*11170*/  LOP3.LUT R0, R155, R154, RZ, 0xfc, !PT ;  /* 0x0000009a9b007212 */ /* 0x002fe200078efcff */
[----:B------:R-:W-:Y:S06]  /*11180*/  BAR.SYNC.DEFER_BLOCKING 0x0 ;  /* 0x0000000000007b1d */ /* 0x000fec0000010000 */
[----:B------:R-:W-:Y:S05]  /*11190*/  @!P6 BRA `(.L_x_837) ;  /* 0x000002300000e947 */ /* 0x000fea0003800000 */
[----:B--234-:R-:W-:Y:S01]  /*111a0*/  LEA.HI.SX32 R10, R165, 0xfffffffe, 0x1a ;  /* 0xfffffffea50a7811 */ /* 0x01cfe200078fd2ff */
        /* <DEDUP_REMOVED lines=34> */
.L_x_837:
[----:B--234-:R-:W-:Y:S01]  /*113d0*/  LOP3.LUT R2, R157, 0xffffffe0, RZ, 0xc0, !PT ;  /* 0xffffffe09d027812 */ /* 0x01cfe200078ec0ff */
[----:B------:R1:W-:Y:S01]  /*113e0*/  STL [R1+0x78], R244 ;  /* 0x000078f401007387 */ /* 0x0003e20000100800 */
[----:B------:R-:W-:-:S03]  /*113f0*/  SHF.L.U32 R233, R0, 0x1, RZ ;  /* 0x0000000100e97819 */ /* 0x000fc600000006ff */
[----:B------:R-:W-:Y:S01]  /*11400*/  IMAD.IADD R2, R213, 0x1, -R2 ;  /* 0x00000001d5027824 */ /* 0x000fe200078e0a02 */
[----:B------:R2:W-:Y:S01]  /*11410*/  STL [R1+0x74], R243 ;  /* 0x000074f301007387 */ /* 0x0005e20000100800 */
[--C-:B------:R-:W-:Y:S02]  /*11420*/  IMAD R234, R4, 0x2, R233.reuse ;  /* 0x0000000204ea7824 */ /* 0x100fe400078e02e9 */
[C---:B------:R-:W-:Y:S01]  /*11430*/  IMAD R236, R3.reuse, 0x2, R233 ;  /* 0x0000000203ec7824 */ /* 0x040fe200078e02e9 */
[----:B------:R-:W-:Y:S01]  /*11440*/  SHF.R.S32.HI R5, RZ, 0x1f, R2 ;  /* 0x0000001fff057819 */ /* 0x000fe20000011402 */
[----:B------:R-:W-:Y:S01]  /*11450*/  STL [R1+0x70], R242 ;  /* 0x000070f201007387 */ /* 0x000fe20000100800 */
[----:B------:R-:W-:Y:S02]  /*11460*/  LEA R235, R3, R234, 0x1 ;  /* 0x000000ea03eb7211 */ /* 0x000fe400078e08ff */
[----:B------:R-:W-:Y:S01]  /*11470*/  LEA.HI R5, R5, R2, RZ, 0x2 ;  /* 0x0000000205057211 */ /* 0x000fe200078f10ff */
[----:B------:R-:W-:Y:S03]  /*11480*/  STL [R1+0x6c], R241 ;  /* 0x00006cf101007387 */ /* 0x000fe60000100800 */
[----:B------:R-:W-:Y:S01]  /*11490*/  LOP3.LUT R5, R5, 0x7ffffffc, RZ, 0xc0, !PT ;  /* 0x7ffffffc05057812 */ /* 0x000fe200078ec0ff */
[----:B------:R3:W-:Y:S04]  /*114a0*/  STL [R1+0x68], R240 ;  /* 0x000068f001007387 */ /* 0x0007e80000100800 */
[----:B------:R-:W-:Y:S01]  /*114b0*/  IMAD.IADD R2, R2, 0x1, -R5 ;  /* 0x0000000102027824 */ /* 0x000fe200078e0a05 */
[----:B------:R-:W-:Y:S03]  /*114c0*/  STL [R1+0x64], R239 ;  /* 0x000064ef01007387 */ /* 0x000fe60000100800 */
[----:B------:R-:W-:Y:S01]  /*114d0*/  IMAD R2, R2, -0x2, R156 ;  /* 0xfffffffe02027824 */ /* 0x000fe200078e029c */
[----:B------:R-:W-:Y:S04]  /*114e0*/  STL [R1+0x60], R238 ;  /* 0x000060ee01007387 */ /* 0x000fe80000100800 */
[C---:B------:R-:W-:Y:S01]  /*114f0*/  ISETP.GT.AND P0, PT, R2.reuse, RZ, PT ;  /* 0x000000ff0200720c */ /* 0x040fe20003f04270 */
[----:B------:R-:W-:Y:S01]  /*11500*/  STL [R1+0x5c], R237 ;  /* 0x00005ced01007387 */ /* 0x000fe20000100800 */
[----:B------:R-:W-:-:S02]  /*11510*/  ISETP.GT.AND P1, PT, R2, 0x1, PT ;  /* 0x000000010200780c */ /* 0x000fc40003f24270 */
[C---:B------:R-:W-:Y:S01]  /*11520*/  ISETP.GT.AND P5, PT, R2.reuse, 0x8, PT ;  /* 0x000000080200780c */ /* 0x040fe20003fa4270 */
[----:B------:R-:W-:Y:S01]  /*11530*/  STL [R1+0x58], R232 ;  /* 0x000058e801007387 */ /* 0x000fe20000100800 */
        /* <DEDUP_REMOVED lines=17> */
[----:B------:R-:W-:Y:S02]  /*11650*/  FSEL R27, R112, -INF , P5 ;  /* 0xff800000701b7808 */ /* 0x000fe40002800000 */
[----:B------:R-:W-:-:S02]  /*11660*/  FSEL R16, R114, -INF , P5 ;  /* 0xff80000072107808 */ /* 0x000fc40002800000 */
        /* <DEDUP_REMOVED lines=28> */
[----:B-----5:R-:W-:Y:S02]  /*11830*/  FSEL R173, R78, -INF , P0 ;  /* 0xff8000004ead7808 */ /* 0x020fe40000000000 */
[----:B------:R-:W-:-:S02]  /*11840*/  FSEL R170, R84, -INF , P0 ;  /* 0xff80000054aa7808 */ /* 0x000fc40000000000 */
[----:B------:R-:W-:Y:S02]  /*11850*/  FSEL R137, R68, -INF , P6 ;  /* 0xff80000044897808 */ /* 0x000fe40003000000 */
[----:B------:R-:W-:Y:S02]  /*11860*/  ISETP.GT.AND P0, PT, R2, 0x29, PT ;  /* 0x000000290200780c */ /* 0x000fe40003f04270 */
        /* <DEDUP_REMOVED lines=15> */
[----:B------:R-:W-:Y:S01]  /*11960*/  FSEL R171, R85, -INF , P1 ;  /* 0xff80000055ab7808 */ /* 0x000fe20000800000 */
[----:B------:R-:W-:Y:S01]  /*11970*/  LDSM.16.MT88.4 R76, [R236+0x100] ;  /* 0x00010000ec4c783b */ /* 0x000fe20000004200 */
[----:B------:R-:W-:-:S02]  /*11980*/  ISETP.GT.AND P1, PT, R2, 0x38, PT ;  /* 0x000000380200780c */ /* 0x000fc40003f24270 */
[----:B-1----:R-:W-:Y:S01]  /*11990*/  FSEL R244, R57, -INF , P2 ;  /* 0xff80000039f47808 */ /* 0x002fe20001000000 */
[----:B------:R-:W-:Y:S01]  /*119a0*/  LDSM.16.MT88.4 R84, [R236+0x2900] ;  /* 0x00290000ec54783b */ /* 0x000fe20000004200 */
[----:B------:R-:W-:Y:S02]  /*119b0*/  FMNMX.FTZ R136, R205, R136, !PT ;  /* 0x00000088cd887209 */ /* 0x000fe40007810000 */
[----:B------:R-:W-:Y:S02]  /*119c0*/  FSEL R174, R48, -INF , P0 ;  /* 0xff80000030ae7808 */ /* 0x000fe40000000000 */
[----:B------:R-:W-:Y:S02]  /*119d0*/  FSEL R169, R73, -INF , P0 ;  /* 0xff80000049a97808 */ /* 0x000fe40000000000 */
[----:B------:R-:W-:Y:S02]  /*119e0*/  FSEL R132, R71, -INF , P0 ;  /* 0xff80000047847808 */ /* 0x000fe40000000000 */
[----:B------:R-:W-:-:S02]  /*119f0*/  ISETP.GT.AND P0, PT, R2, 0x39, PT ;  /* 0x000000390200780c */ /* 0x000fc40003f04270 */
[----:B--2---:R-:W-:Y:S02]  /*11a00*/  FSEL R243, R21, -INF , P1 ;  /* 0xff80000015f37808 */ /* 0x004fe40000800000 */
[----:B------:R-:W-:Y:S02]  /*11a10*/  FMNMX.FTZ R136, R244, R136, !PT ;  /* 0x00000088f4887209 */ /* 0x000fe40007810000 */
[----:B---3--:R-:W-:Y:S02]  /*11a20*/  FSEL R240, R20, -INF , P0 ;  /* 0xff80000014f07808 */ /* 0x008fe40000000000 */
[----:B------:R-:W-:Y:S02]  /*11a30*/  FMNMX.FTZ R136, R243, R136, !PT ;  /* 0x00000088f3887209 */ /* 0x000fe40007810000 */
[----:B------:R-:W-:Y:S02]  /*11a40*/  FSEL R138, R70, -INF , P6 ;  /* 0xff800000468a7808 */ /* 0x000fe40003000000 */
[----:B------:R-:W-:Y:S01]  /*11a50*/  FMNMX.FTZ R136, R240, R136, !PT ;  /* 0x00000088f0887209 */ /* 0x000fe20007810000 */
[----:B------:R-:W-:Y:S01]  /*11a60*/  LDSM.16.MT88.4 R68, [R233+0x2100] ;  /* 0x00210000e944783b */ /* 0x000fe20000004200 */
[----:B------:R-:W-:-:S02]  /*11a70*/  FSEL R242, R58, -INF , P5 ;  /* 0xff8000003af27808 */ /* 0x000fc40002800000 */
[----:B------:R-:W-:Y:S01]  /*11a80*/  FSEL R241, R42, -INF , P2 ;  /* 0xff8000002af17808 */ /* 0x000fe20001000000 */
[----:B------:R-:W1:Y:S01]  /*11a90*/  SHFL.BFLY PT, R2, R136, 0x2, 0x1f ;  /* 0x0c401f0088027f89 */ /* 0x000e6200000e0000 */
[----:B------:R-:W-:Y:S02]  /*11aa0*/  FSEL R109, R36, -INF , P1 ;  /* 0xff800000246d7808 */ /* 0x000fe40000800000 */
[----:B------:R-:W-:Y:S01]  /*11ab0*/  FSEL R214, R35, -INF , P0 ;  /* 0xff80000023d67808 */ /* 0x000fe20000000000 */
[----:B------:R-:W-:Y:S01]  /*11ac0*/  LDSM.16.MT88.4 R56, [R234+0x2100] ;  /* 0x00210000ea38783b */ /* 0x000fe20000004200 */
[----:B------:R-:W-:Y:S02]  /*11ad0*/  FMNMX.FTZ R134, R25, R26, !PT ;  /* 0x0000001a19867209 */ /* 0x000fe40007810000 */
[----:B------:R-:W-:Y:S02]  /*11ae0*/  FSEL R176, R74, -INF , P6 ;  /* 0xff8000004ab07808 */ /* 0x000fe40003000000 */
[----:B------:R-:W-:-:S02]  /*11af0*/  FMNMX.FTZ R134, R27, R134, !PT ;  /* 0x000000861b867209 */ /* 0x000fc40007810000 */
[----:B------:R-:W-:Y:S02]  /*11b00*/  FSEL R172, R72, -INF , P6 ;  /* 0xff80000048ac7808 */ /* 0x000fe40003000000 */
[----:B------:R-:W-:Y:S01]  /*11b10*/  FMNMX.FTZ R134, R28, R134, !PT ;  /* 0x000000861c867209 */ /* 0x000fe20007810000 */
[----:B------:R-:W-:Y:S01]  /*11b20*/  LDSM.16.MT88.4 R72, [R235+0x100] ;  /* 0x00010000eb48783b */ /* 0x000fe20000004200 */
[----:B------:R-:W-:Y:S02]  /*11b30*/  FMNMX.FTZ R6, R29, R30, !PT ;  /* 0x0000001e1d067209 */ /* 0x000fe40007810000 */
[----:B------:R-:W-:Y:S02]  /*11b40*/  FMNMX.FTZ R134, R33, R134, !PT ;  /* 0x0000008621867209 */ /* 0x000fe40007810000 */
[----:B------:R-:W-:Y:S02]  /*11b50*/  FSEL R231, R49, -INF , P5 ;  /* 0xff80000031e77808 */ /* 0x000fe40002800000 */
[----:B------:R-:W-:-:S02]  /*11b60*/  FMNMX.FTZ R134, R34, R134, !PT ;  /* 0x0000008622867209 */ /* 0x000fc40007810000 */
[----:B------:R-:W-:Y:S02]  /*11b70*/  FSEL R230, R50, -INF , P2 ;  /* 0xff80000032e67808 */ /* 0x000fe40001000000 */
[----:B-1----:R-:W-:Y:S02]  /*11b80*/  FMNMX.FTZ R136, R136, R2, !PT ;  /* 0x0000000288887209 */ /* 0x002fe40007810000 */
        /* <DEDUP_REMOVED lines=9> */
[----:B------:R-:W-:Y:S01]  /*11c20*/  FMNMX.FTZ R134, R172, R134, !PT ;  /* 0x00000086ac867209 */ /* 0x000fe20007810000 */
[----:B------:R-:W-:Y:S01]  /*11c30*/  LDSM.16.MT88.4 R48, [R233+0x2900] ;  /* 0x00290000e930783b */ /* 0x000fe20000004200 */
[----:B------:R-:W-:-:S02]  /*11c40*/  FSEL R220, R47, -INF , P1 ;  /* 0xff8000002fdc7808 */ /* 0x000fc40000800000 */
[----:B------:R-:W-:Y:S02]  /*11c50*/  FMNMX.FTZ R134, R169, R134, !PT ;  /* 0x00000086a9867209 */ /* 0x000fe40007810000 */
[----:B------:R-:W-:Y:S02]  /*11c60*/  FSEL R219, R43, -INF , P0 ;  /* 0xff8000002bdb7808 */ /* 0x000fe40000000000 */
[----:B------:R-:W-:Y:S01]  /*11c70*/  FMNMX.FTZ R134, R231, R134, !PT ;  /* 0x00000086e7867209 */ /* 0x000fe20007810000 */
[----:B------:R-:W-:Y:S01]  /*11c80*/  LDSM.16.MT88.4 R40, [R233+0x100] ;  /* 0x00010000e928783b */ /* 0x000fe20000004200 */
[----:B-1----:R-:W-:Y:S02]  /*11c90*/  FMNMX.FTZ R136, R136, R2, !PT ;  /* 0x0000000288887209 */ /* 0x002fe40007810000 */
[----:B------:R-:W-:Y:S02]  /*11ca0*/  FMNMX.FTZ R2, R14, R15, !PT ;  /* 0x0000000f0e027209 */ /* 0x000fe40007810000 */
[C---:B------:R-:W-:Y:S01]  /*11cb0*/  FSETP.NEU.FTZ.AND P6, PT, R136.reuse, -INF , PT ;  /* 0xff8000008800780b */ /* 0x040fe20003fdd000 */
[----:B------:R-:W-:Y:S01]  /*11cc0*/  FMUL.FTZ R22, R136, c[0x0][0x2d0] ;  /* 0x0000b40088167a20 */ /* 0x000fe20000410000 */
[----:B------:R-:W-:-:S02]  /*11cd0*/  FMNMX.FTZ R2, R16, R2, !PT ;  /* 0x0000000210027209 */ /* 0x000fc40007810000 */
[----:B------:R-:W-:Y:S02]  /*11ce0*/  FMNMX.FTZ R134, R230, R134, !PT ;  /* 0x00000086e6867209 */ /* 0x000fe40007810000 */
[----:B------:R-:W-:Y:S02]  /*11cf0*/  FMNMX.FTZ R2, R17, R2, !PT ;  /* 0x0000000211027209 */ /* 0x000fe40007810000 */
[----:B------:R-:W-:Y:S02]  /*11d00*/  FSEL R22, R22, RZ, P6 ;  /* 0x000000ff16167208 */ /* 0x000fe40003000000 */
[----:B------:R-:W-:Y:S02]  /*11d10*/  FMNMX.FTZ R2, R18, R2, !PT ;  /* 0x0000000212027209 */ /* 0x000fe40007810000 */
[----:B------:R-:W-:Y:S01]  /*11d20*/  FMNMX.FTZ R134, R229, R134, !PT ;  /* 0x00000086e5867209 */ /* 0x000fe20007810000 */
[----:B------:R-:W-:Y:S01]  /*11d30*/  FFMA.FTZ R5, R5, c[0x0][0x2d0], -R22 ;  /* 0x0000b40005057a23 */ /* 0x000fe20000010816 */
[----:B------:R-:W-:-:S02]  /*11d40*/  FMNMX.FTZ R2, R19, R2, !PT ;  /* 0x0000000213027209 */ /* 0x000fc40007810000 */
[----:B------:R-:W-:Y:S01]  /*11d50*/  FMNMX.FTZ R134, R228, R134, !PT ;  /* 0x00000086e4867209 */ /* 0x000fe20007810000 */
[----:B------:R1:W-:Y:S01]  /*11d60*/  MUFU.EX2 R212, R5 ;  /* 0x0000000500d47308 */ /* 0x0003e20000000800 */
[----:B------:R-:W-:Y:S02]  /*11d70*/  FMNMX.FTZ R2, R24, R2, !PT ;  /* 0x0000000218027209 */ /* 0x000fe40007810000 */
[----:B------:R-:W-:Y:S02]  /*11d80*/  LOP3.LUT P6, RZ, R152, 0x2, RZ, 0xc0, !PT ;  /* 0x0000000298ff7812 */ /* 0x000fe400078cc0ff */
[----:B------:R-:W-:-:S04]  /*11d90*/  FMNMX.FTZ R2, R23, R2, !PT ;  /* 0x0000000217027209 */ /* 0x000fc80007810000 */
[----:B------:R-:W-:-:S04]  /*11da0*/  FMNMX.FTZ R2, R171, R2, !PT ;  /* 0x00000002ab027209 */ /* 0x000fc80007810000 */
[----:B------:R-:W-:Y:S02]  /*11db0*/  FMNMX.FTZ R2, R170, R2, !PT ;  /* 0x00000002aa027209 */ /* 0x000fe40007810000 */
[----:B-1----:R-:W-:Y:S01]  /*11dc0*/  FMNMX.FTZ R5, R31, R6, !PT ;  /* 0x000000061f057209 */ /* 0x002fe20007810000 */
[----:B------:R-:W-:Y:S01]  /*11dd0*/  FFMA.FTZ R6, R7, c[0x0][0x2d0], -R22 ;  /* 0x0000b40007067a23 */ /* 0x000fe20000010816 */
[----:B------:R-:W-:-:S03]  /*11de0*/  FMNMX.FTZ R2, R138, R2, !PT ;  /* 0x000000028a027209 */ /* 0x000fc60007810000 */
[----:B------:R1:W-:Y:S01]  /*11df0*/  MUFU.EX2 R164, R6 ;  /* 0x0000000600a47308 */ /* 0x0003e20000000800 */
[----:B------:R-:W-:-:S04]  /*11e00*/  FMNMX.FTZ R2, R132, R2, !PT ;  /* 0x0000000284027209 */ /* 0x000fc80007810000 */
[----:B------:R-:W-:-:S04]  /*11e10*/  FMNMX.FTZ R2, R242, R2, !PT ;  /* 0x00000002f2027209 */ /* 0x000fc80007810000 */
[----:B------:R-:W-:-:S04]  /*11e20*/  FMNMX.FTZ R2, R241, R2, !PT ;  /* 0x00000002f1027209 */ /* 0x000fc80007810000 */
[----:B------:R-:W-:Y:S01]  /*11e30*/  FMNMX.FTZ R2, R109, R2, !PT ;  /* 0x000000026d027209 */ /* 0x000fe20007810000 */
[----:B-1----:R-:W1:Y:S03]  /*11e40*/  SHFL.BFLY PT, R6, R134, 0x2, 0x1f ;  /* 0x0c401f0086067f89 */ /* 0x002e6600000e0000 */
[----:B------:R-:W-:-:S05]  /*11e50*/  FMNMX.FTZ R2, R214, R2, !PT ;  /* 0x00000002d6027209 */ /* 0x000fca0007810000 */
[----:B------:R-:W2:Y:S01]  /*11e60*/  SHFL.BFLY PT, R135, R2, 0x2, 0x1f ;  /* 0x0c401f0002877f89 */ /* 0x000ea200000e0000 */
[----:B-1----:R-:W-:Y:S02]  /*11e70*/  FMNMX.FTZ R134, R134, R6, !PT ;  /* 0x0000000686867209 */ /* 0x002fe40007810000 */
[----:B--2---:R-:W-:Y:S02]  /*11e80*/  FMNMX.FTZ R135, R2, R135, !PT ;  /* 0x0000008702877209 */ /* 0x004fe40007810000 */
[----:B------:R-:W-:-:S03]  /*11e90*/  FMNMX.FTZ R2, R32, R5, !PT ;  /* 0x0000000520027209 */ /* 0x000fc60007810000 */
[----:B------:R-:W1:Y:S01]  /*11ea0*/  SHFL.BFLY PT, R7, R135, 0x1, 0x1f ;  /* 0x0c201f0087077f89 */ /* 0x000e6200000e0000 */
[----:B------:R-:W-:Y:S01]  /*11eb0*/  FMNMX.FTZ R5, R39, R2, !PT ;  /* 0x0000000227057209 */ /* 0x000fe20007810000 */
[----:B------:R-:W-:-:S03]  /*11ec0*/  FFMA.FTZ R2, R8, c[0x0][0x2d0], -R22 ;  /* 0x0000b40008027a23 */ /* 0x000fc60000010816 */
[----:B------:R-:W-:Y:S01]  /*11ed0*/  FMNMX.FTZ R5, R44, R5, !PT ;  /* 0x000000052c057209 */ /* 0x000fe20007810000 */
[----:B------:R2:W-:Y:S03]  /*11ee0*/  MUFU.EX2 R166, R2 ;  /* 0x0000000200a67308 */ /* 0x0005e60000000800 */
[----:B------:R-:W-:Y:S01]  /*11ef0*/  FMNMX.FTZ R5, R45, R5, !PT ;  /* 0x000000052d057209 */ /* 0x000fe20007810000 */
[----:B--2---:R-:W-:Y:S01]  /*11f00*/  FFMA.FTZ R2, R9, c[0x0][0x2d0], -R22 ;  /* 0x0000b40009027a23 */ /* 0x004fe20000010816 */
[----:B-1----:R-:W-:-:S03]  /*11f10*/  FMNMX.FTZ R135, R135, R7, !PT ;  /* 0x0000000787877209 */ /* 0x002fc60007810000 */
[----:B------:R1:W-:Y:S01]  /*11f20*/  MUFU.EX2 R239, R2 ;  /* 0x0000000200ef7308 */ /* 0x0003e20000000800 */
[----:B------:R-:W2:Y:S01]  /*11f30*/  SHFL.BFLY PT, R7, R134, 0x1, 0x1f ;  /* 0x0c201f0086077f89 */ /* 0x000ea200000e0000 */
        /* <DEDUP_REMOVED lines=8> */
[----:B--2---:R-:W-:Y:S02]  /*11fc0*/  FMNMX.FTZ R134, R134, R7, !PT ;  /* 0x0000000786867209 */ /* 0x004fe40007810000 */
[----:B------:R-:W-:Y:S02]  /*11fd0*/  FMNMX.FTZ R2, R176, R2, !PT ;  /* 0x00000002b0027209 */ /* 0x000fe40007810000 */
[C---:B------:R-:W-:Y:S01]  /*11fe0*/  FSETP.NEU.FTZ.AND P0, PT, R134.reuse, -INF , PT ;  /* 0xff8000008600780b */ /* 0x040fe20003f1d000 */
[----:B------:R-:W-:Y:S01]  /*11ff0*/  FMUL.FTZ R20, R134, c[0x0][0x2d0] ;  /* 0x0000b40086147a20 */ /* 0x000fe20000410000 */
[----:B------:R-:W-:-:S04]  /*12000*/  FMNMX.FTZ R2, R174, R2, !PT ;  /* 0x00000002ae027209 */ /* 0x000fc80007810000 */
[----:B------:R-:W-:Y:S01]  /*12010*/  FMNMX.FTZ R2, R222, R2, !PT ;  /* 0x00000002de027209 */ /* 0x000fe20007810000 */
[----:B-1----:R-:W-:Y:S01]  /*12020*/  FFMA.FTZ R5, R11, c[0x0][0x2d0], -R22 ;  /* 0x0000b4000b057a23 */ /* 0x002fe20000010816 */
[----:B------:R-:W-:Y:S02]  /*12030*/  FSEL R20, R20, RZ, P0 ;  /* 0x000000ff14147208 */ /* 0x000fe40000000000 */
[----:B------:R-:W-:Y:S01]  /*12040*/  FMNMX.FTZ R2, R221, R2, !PT ;  /* 0x00000002dd027209 */ /* 0x000fe20007810000 */
[----:B------:R1:W-:Y:S02]  /*12050*/  MUFU.EX2 R54, R5 ;  /* 0x0000000500367308 */ /* 0x0003e40000000800 */
[----:B------:R-:W-:Y:S01]  /*12060*/  FFMA.FTZ R3, R34, c[0x0][0x2d0], -R20 ;  /* 0x0000b40022037a23 */ /* 0x000fe20000010814 */
[----:B------:R-:W-:-:S04]  /*12070*/  FMNMX.FTZ R2, R220, R2, !PT ;  /* 0x00000002dc027209 */ /* 0x000fc80007810000 */
[----:B------:R-:W-:Y:S01]  /*12080*/  FMNMX.FTZ R2, R219, R2, !PT ;  /* 0x00000002db027209 */ /* 0x000fe20007810000 */
[----:B------:R2:W-:Y:S04]  /*12090*/  MUFU.EX2 R224, R3 ;  /* 0x0000000300e07308 */ /* 0x0005e80000000800 */
[----:B------:R-:W3:Y:S01]  /*120a0*/  SHFL.BFLY PT, R6, R2, 0x2, 0x1f ;  /* 0x0c401f0002067f89 */ /* 0x000ee200000e0000 */
[----:B-1----:R-:W-:-:S04]  /*120b0*/  FFMA.FTZ R5, R12, c[0x0][0x2d0], -R22 ;  /* 0x0000b4000c057a23 */ /* 0x002fc80000010816 */
[----:B------:R1:W-:Y:S01]  /*120c0*/  MUFU.EX2 R225, R5 ;  /* 0x0000000500e17308 */ /* 0x0003e20000000800 */
[----:B--2---:R-:W-:-:S07]  /*120d0*/  FFMA.FTZ R3, R37, c[0x0][0x2d0], -R20 ;  /* 0x0000b40025037a23 */ /* 0x004fce0000010814 */
[----:B------:R2:W-:Y:S01]  /*120e0*/  MUFU.EX2 R237, R3 ;  /* 0x0000000300ed7308 */ /* 0x0005e20000000800 */
[----:B-1----:R-:W-:Y:S01]  /*120f0*/  FFMA.FTZ R5, R13, c[0x0][0x2d0], -R22 ;  /* 0x0000b4000d057a23 */ /* 0x002fe20000010816 */
[----:B---3--:R-:W-:-:S06]  /*12100*/  FMNMX.FTZ R2, R2, R6, !PT ;  /* 0x0000000602027209 */ /* 0x008fcc0007810000 */
[----:B------:R1:W3:Y:S01]  /*12110*/  MUFU.EX2 R108, R5 ;  /* 0x00000005006c7308 */ /* 0x0002e20000000800 */
[----:B------:R-:W4:Y:S01]  /*12120*/  SHFL.BFLY PT, R6, R2, 0x1, 0x1f ;  /* 0x0c201f0002067f89 */ /* 0x000f2200000e0000 */
[----:B--2---:R-:W-:Y:S02]  /*12130*/  FFMA.FTZ R3, R38, c[0x0][0x2d0], -R20 ;  /* 0x0000b40026037a23 */ /* 0x004fe40000010814 */
[----:B-1----:R-:W-:Y:S01]  /*12140*/  FFMA.FTZ R5, R14, c[0x0][0x2d0], -R21 ;  /* 0x0000b4000e057a23 */ /* 0x002fe20000010815 */
[----:B---3--:R-:W-:-:S03]  /*12150*/  F2FP.PACK_AB R10, R108, R225 ;  /* 0x000000e16c0a723e */ /* 0x008fc600000000ff */
[----:B------:R1:W-:Y:S01]  /*12160*/  MUFU.EX2 R218, R5 ;  /* 0x0000000500da7308 */ /* 0x0003e20000000800 */
[----:B----4-:R-:W-:-:S04]  /*12170*/  FMNMX.FTZ R2, R2, R6, !PT ;  /* 0x0000000602027209 */ /* 0x010fc80007810000 */
[C---:B------:R-:W-:Y:S01]  /*12180*/  FSETP.NEU.FTZ.AND P0, PT, R2.reuse, -INF , PT ;  /* 0xff8000000200780b */ /* 0x040fe20003f1d000 */
[----:B------:R-:W-:Y:S02]  /*12190*/  FMUL.FTZ R6, R2, c[0x0][0x2d0] ;  /* 0x0000b40002067a20 */ /* 0x000fe40000410000 */
[----:B-1----:R-:W-:-:S03]  /*121a0*/  FFMA.FTZ R5, R15, c[0x0][0x2d0], -R21 ;  /* 0x0000b4000f057a23 */ /* 0x002fc60000010815 */
[----:B------:R-:W-:Y:S01]  /*121b0*/  FSEL R0, R6, RZ, P0 ;  /* 0x000000ff06007208 */ /* 0x000fe20000000000 */
[----:B------:R1:W2:Y:S04]  /*121c0*/  MUFU.EX2 R217, R5 ;  /* 0x0000000500d97308 */ /* 0x0002a80000000800 */
[----:B------:R-:W-:-:S04]  /*121d0*/  FFMA.FTZ R4, R31, c[0x0][0x2d0], -R0 ;  /* 0x0000b4001f047a23 */ /* 0x000fc80000010800 */
[----:B------:R3:W-:Y:S01]  /*121e0*/  MUFU.EX2 R238, R4 ;  /* 0x0000000400ee7308 */ /* 0x0007e20000000800 */
[----:B-1----:R-:W-:Y:S01]  /*121f0*/  FFMA.FTZ R5, R16, c[0x0][0x2d0], -R21 ;  /* 0x0000b40010057a23 */ /* 0x002fe20000010815 */
[----:B------:R-:W-:-:S06]  /*12200*/  F2FP.PACK_AB R16, R164, R212 ;  /* 0x000000d4a410723e */ /* 0x000fcc00000000ff */
[----:B------:R1:W-:Y:S01]  /*12210*/  MUFU.EX2 R223, R5 ;  /* 0x0000000500df7308 */ /* 0x0003e20000000800 */
[----:B---3--:R-:W-:-:S07]  /*12220*/  FFMA.FTZ R4, R32, c[0x0][0x2d0], -R0 ;  /* 0x0000b40020047a23 */ /* 0x008fce0000010800 */
[----:B------:R-:W3:Y:S01]  /*12230*/  MUFU.EX2 R165, R4 ;  /* 0x0000000400a57308 */ /* 0x000ee20000000800 */
[----:B-1----:R-:W-:Y:S01]  /*12240*/  FFMA.FTZ R5, R17, c[0x0][0x2d0], -R21 ;  /* 0x0000b40011057a23 */ /* 0x002fe20000010815 */
[----:B--2---:R-:W-:-:S06]  /*12250*/  F2FP.PACK_AB R17, R217, R218 ;  /* 0x000000dad911723e */ /* 0x004fcc00000000ff */
[----:B------:R1:W2:Y:S01]  /*12260*/  MUFU.EX2 R167, R5 ;  /* 0x0000000500a77308 */ /* 0x0002a20000000800 */
[----:B---3--:R-:W-:Y:S01]  /*12270*/  F2FP.PACK_AB R15, R165, R238 ;  /* 0x000000eea50f723e */ /* 0x008fe200000000ff */
[----:B------:R-:W-:Y:S02]  /*12280*/  FFMA.FTZ R4, R33, c[0x0][0x2d0], -R20 ;  /* 0x0000b40021047a23 */ /* 0x000fe40000010814 */
[----:B------:R-:W-:Y:S04]  /*12290*/  LDSM.16.MT88.4 R32, [R235+0x2100] ;  /* 0x00210000eb20783b */ /* 0x000fe80000004200 */
[----:B------:R-:W-:Y:S01]  /*122a0*/  MUFU.EX2 R60, R4 ;  /* 0x00000004003c7308 */ /* 0x000fe20000000800 */
[----:B-1----:R-:W-:Y:S01]  /*122b0*/  FFMA.FTZ R5, R18, c[0x0][0x2d0], -R21 ;  /* 0x0000b40012057a23 */ /* 0x002fe20000010815 */
[----:B------:R-:W-:-:S06]  /*122c0*/  F2FP.PACK_AB R18, R239, R166 ;  /* 0x000000a6ef12723e */ /* 0x000fcc00000000ff */
[----:B------:R1:W-:Y:S02]  /*122d0*/  MUFU.EX2 R179, R5 ;  /* 0x0000000500b37308 */ /* 0x0003e40000000800 */
[----:B-1----:R-:W-:Y:S01]  /*122e0*/  FFMA.FTZ R5, R19, c[0x0][0x2d0], -R21 ;  /* 0x0000b40013057a23 */ /* 0x002fe20000010815 */
[----:B--2---:R-:W-:-:S05]  /*122f0*/  F2FP.PACK_AB R19, R167, R223 ;  /* 0x000000dfa713723e */ /* 0x004fca00000000ff */
[----:B------:R1:W2:Y:S02]  /*12300*/  MUFU.EX2 R227, R5 ;  /* 0x0000000500e37308 */ /* 0x0002a40000000800 */
[----:B------:R-:W-:Y:S01]  /*12310*/  HMMA.16816.F32 R100, R16, R40, RZ ;  /* 0x000000281064723c */ /* 0x000fe200000018ff */
[----:B-1----:R-:W-:Y:S01]  /*12320*/  FFMA.FTZ R5, R24, c[0x0][0x2d0], -R21 ;  /* 0x0000b40018057a23 */ /* 0x002fe20000010815 */
[----:B--2---:R-:W-:-:S04]  /*12330*/  F2FP.PACK_AB R9, R227, R179 ;  /* 0x000000b3e309723e */ /* 0x004fc800000000ff */
[----:B------:R1:W-:Y:S02]  /*12340*/  MUFU.EX2 R232, R5 ;  /* 0x0000000500e87308 */ /* 0x0003e40000000800 */
[----:B-1----:R-:W-:-:S06]  /*12350*/  FFMA.FTZ R5, R23, c[0x0][0x2d0], -R21 ;  /* 0x0000b40017057a23 */ /* 0x002fcc0000010815 */
[----:B------:R1:W2:Y:S08]  /*12360*/  MUFU.EX2 R23, R3 ;  /* 0x0000000300177308 */ /* 0x0002b00000000800 */
[----:B------:R3:W4:Y:S01]  /*12370*/  MUFU.EX2 R204, R5 ;  /* 0x0000000500cc7308 */ /* 0x0007220000000800 */
[----:B-1----:R-:W-:Y:S01]  /*12380*/  FFMA.FTZ R3, R39, c[0x0][0x2d0], -R0 ;  /* 0x0000b40027037a23 */ /* 0x002fe20000010800 */
[----:B--2---:R-:W-:Y:S01]  /*12390*/  F2FP.PACK_AB R6, R23, R237 ;  /* 0x000000ed1706723e */ /* 0x004fe200000000ff */
[----:B------:R-:W-:Y:S05]  /*123a0*/  LDSM.16.MT88.4 R36, [R236+0x2100] ;  /* 0x00210000ec24783b */ /* 0x000fea0000004200 */
[----:B------:R1:W-:Y:S01]  /*123b0*/  MUFU.EX2 R104, R3 ;  /* 0x0000000300687308 */ /* 0x0003e20000000800 */
[----:B---3--:R-:W-:Y:S01]  /*123c0*/  FFMA.FTZ R5, R25, c[0x0][0x2d0], -R20 ;  /* 0x0000b40019057a23 */ /* 0x008fe20000010814 */
[----:B----4-:R-:W-:-:S06]  /*123d0*/  F2FP.PACK_AB R11, R204, R232 ;  /* 0x000000e8cc0b723e */ /* 0x010fcc00000000ff */
[----:B------:R2:W-:Y:S01]  /*123e0*/  MUFU.EX2 R203, R5 ;  /* 0x0000000500cb7308 */ /* 0x0005e20000000800 */
[----:B-1----:R-:W-:Y:S02]  /*123f0*/  FFMA.FTZ R3, R44, c[0x0][0x2d0], -R0 ;  /* 0x0000b4002c037a23 */ /* 0x002fe40000010800 */
[----:B--2---:R-:W-:-:S05]  /*12400*/  FFMA.FTZ R5, R26, c[0x0][0x2d0], -R20 ;  /* 0x0000b4001a057a23 */ /* 0x004fca0000010814 */
        /* <DEDUP_REMOVED lines=16> */
[----:B------:R2:W3:Y:S06]  /*12510*/  MUFU.EX2 R24, R3 ;  /* 0x0000000300187308 */ /* 0x0004ec0000000800 */
[----:B------:R-:W-:Y:S01]  /*12520*/  MOV R25, R60 ;  /* 0x0000003c00197202 */ /* 0x000fe20000000f00 */
[----:B------:R-:W-:Y:S01]  /*12530*/  HMMA.16816.F32 R96, R12, R40, RZ ;  /* 0x000000280c60723c */ /* 0x000fe200000018ff */
[----:B------:R-:W-:Y:S02]  /*12540*/  LDSM.16.MT88.4 R60, [R235+0x900] ;  /* 0x00090000eb3c783b */ /* 0x000fe40000004200 */
[----:B------:R-:W-:-:S04]  /*12550*/  F2FP.PACK_AB R4, R224, R25 ;  /* 0x00000019e004723e */ /* 0x000fc800000000ff */
[----:B------:R-:W-:Y:S01]  /*12560*/  IMAD.MOV.U32 R40, RZ, RZ, R54 ;  /* 0x000000ffff287224 */ /* 0x000fe200078e0036 */
[C---:B------:R-:W-:Y:S01]  /*12570*/  HMMA.16816.F32 R148, R12.reuse, R56, RZ ;  /* 0x000000380c94723c */ /* 0x040fe200000018ff */
[--C-:B--2---:R-:W-:Y:S01]  /*12580*/  FFMA.FTZ R3, R45, c[0x0][0x2d0], -R0.reuse ;  /* 0x0000b4002d037a23 */ /* 0x104fe20000010800 */
[----:B---3--:R-:W-:Y:S01]  /*12590*/  F2FP.PACK_AB R5, R24, R104 ;  /* 0x000000681805723e */ /* 0x008fe200000000ff */
[----:B------:R-:W-:Y:S02]  /*125a0*/  IMAD.MOV.U32 R41, RZ, RZ, R53 ;  /* 0x000000ffff297224 */ /* 0x000fe400078e0035 */
[----:B------:R-:W2:Y:S01]  /*125b0*/  LDSM.16.MT88.4 R52, [R233+0x900] ;  /* 0x00090000e934783b */ /* 0x000ea20000004200 */
[----:B------:R3:W-:Y:S02]  /*125c0*/  MUFU.EX2 R215, R3 ;  /* 0x0000000300d77308 */ /* 0x0007e40000000800 */
[----:B------:R-:W-:Y:S01]  /*125d0*/  F2FP.PACK_AB R8, R40, R41 ;  /* 0x000000292808723e */ /* 0x000fe200000000ff */
[----:B------:R-:W-:Y:S08]  /*125e0*/  HMMA.16816.F32 R160, R12, R76, RZ ;  /* 0x0000004c0ca0723c */ /* 0x000ff000000018ff */
[----:B-1----:R-:W-:Y:S01]  /*125f0*/  HMMA.16816.F32 R192, R8, R28, R92 ;  /* 0x0000001c08c0723c */ /* 0x002fe2000000185c */
[----:B---3--:R-:W-:-:S02]  /*12600*/  FFMA.FTZ R3, R46, c[0x0][0x2d0], -R0 ;  /* 0x0000b4002e037a23 */ /* 0x008fc40000010800 */
[----:B------:R-:W1:Y:S05]  /*12610*/  LDSM.16.MT88.4 R44, [R234+0x2900] ;  /* 0x00290000ea2c783b */ /* 0x000e6a0000004200 */
[C---:B------:R-:W-:Y:S01]  /*12620*/  HMMA.16816.F32 R156, R12.reuse, R72, RZ ;  /* 0x000000480c9c723c */ /* 0x040fe200000018ff */
[----:B------:R3:W4:Y:S07]  /*12630*/  MUFU.EX2 R226, R3 ;  /* 0x0000000300e27308 */ /* 0x00072e0000000800 */
[C---:B------:R-:W-:Y:S08]  /*12640*/  HMMA.16816.F32 R152, R12.reuse, R68, RZ ;  /* 0x000000440c98723c */ /* 0x040ff000000018ff */
[----:B------:R-:W-:Y:S01]  /*12650*/  HMMA.16816.F32 R112, R12, R36, RZ ;  /* 0x000000240c70723c */ /* 0x000fe200000018ff */
[----:B---3--:R-:W-:Y:S01]  /*12660*/  IMAD.MOV.U32 R3, RZ, RZ, R80 ;  /* 0x000000ffff037224 */ /* 0x008fe200078e0050 */
[----:B----4-:R-:W-:Y:S01]  /*12670*/  F2FP.PACK_AB R7, R226, R215 ;  /* 0x000000d7e207723e */ /* 0x010fe200000000ff */
[----:B------:R-:W3:Y:S05]  /*12680*/  LDSM.16.MT88.4 R80, [R235+0x2900] ;  /* 0x00290000eb50783b */ /* 0x000eea0000004200 */
[-C--:B--2---:R-:W-:Y:S08]  /*12690*/  HMMA.16816.F32 R180, R8, R52.reuse, R100 ;  /* 0x0000003408b4723c */ /* 0x084ff00000001864 */
[C---:B------:R-:W-:Y:S07]  /*126a0*/  HMMA.16816.F32 R184, R4.reuse, R52, R96 ;  /* 0x0000003404b8723c */ /* 0x040fee0000001860 */
[----:B------:R-:W-:Y:S01]  /*126b0*/  IMAD.MOV.U32 R53, RZ, RZ, R104 ;  /* 0x000000ffff357224 */ /* 0x000fe200078e0068 */
[----:B------:R-:W-:Y:S01]  /*126c0*/  HMMA.16816.F32 R188, R4, R28, R88 ;  /* 0x0000001c04bc723c */ /* 0x000fe20000001858 */
[----:B------:R-:W-:-:S06]  /*126d0*/  MOV R52, R109 ;  /* 0x0000006d00347202 */ /* 0x000fcc0000000f00 */
[----:B------:R-:W-:Y:S01]  /*126e0*/  IMAD.MOV.U32 R29, RZ, RZ, R108 ;  /* 0x000000ffff1d7224 */ /* 0x000fe200078e006c */
[C---:B------:R-:W-:Y:S08]  /*126f0*/  HMMA.16816.F32 R104, R12.reuse, R32, RZ ;  /* 0x000000200c68723c */ /* 0x040ff000000018ff */
[C---:B------:R-:W-:Y:S08]  /*12700*/  HMMA.16816.F32 R144, R12.reuse, R42, RZ ;  /* 0x0000002a0c90723c */ /* 0x040ff000000018ff */
[C---:B------:R-:W-:Y:S08]  /*12710*/  HMMA.16816.F32 R140, R12.reuse, R26, RZ ;  /* 0x0000001a0c8c723c */ /* 0x040ff000000018ff */
[C---:B------:R-:W-:Y:S08]  /*12720*/  HMMA.16816.F32 R128, R12.reuse, R78, RZ ;  /* 0x0000004e0c80723c */ /* 0x040ff000000018ff */
[C---:B------:R-:W-:Y:S08]  /*12730*/  HMMA.16816.F32 R124, R12.reuse, R74, RZ ;  /* 0x0000004a0c7c723c */ /* 0x040ff000000018ff */
[C---:B------:R-:W-:Y:S08]  /*12740*/  HMMA.16816.F32 R120, R12.reuse, R70, RZ ;  /* 0x000000460c78723c */ /* 0x040ff000000018ff */
[C---:B------:R-:W-:Y:S08]  /*12750*/  HMMA.16816.F32 R116, R12.reuse, R58, RZ ;  /* 0x0000003a0c74723c */ /* 0x040ff000000018ff */
[C---:B------:R-:W-:Y:S08]  /*12760*/  HMMA.16816.F32 R108, R12.reuse, R38, RZ ;  /* 0x000000260c6c723c */ /* 0x040ff000000018ff */
[----:B------:R-:W-:Y:S08]  /*12770*/  HMMA.16816.F32 R100, R12, R34, RZ ;  /* 0x000000220c64723c */ /* 0x000ff000000018ff */
[C---:B-1----:R-:W-:Y:S08]  /*12780*/  HMMA.16816.F32 R12, R4.reuse, R44, R148 ;  /* 0x0000002c040c723c */ /* 0x042ff00000001894 */
[C---:B------:R-:W-:Y:S07]  /*12790*/  HMMA.16816.F32 R196, R4.reuse, R64, R160 ;  /* 0x0000004004c4723c */ /* 0x040fee00000018a0 */
[----:B------:R-:W-:Y:S01]  /*127a0*/  IMAD.MOV.U32 R162, RZ, RZ, R205 ;  /* 0x000000ffffa27224 */ /* 0x000fe200078e00cd */
[----:B------:R-:W-:Y:S01]  /*127b0*/  MOV R163, R204 ;  /* 0x000000cc00a37202 */ /* 0x000fe20000000f00 */
[C---:B---3--:R-:W-:Y:S07]  /*127c0*/  HMMA.16816.F32 R104, R4.reuse, R80, R104 ;  /* 0x000000500468723c */ /* 0x048fee0000001868 */
[----:B------:R-:W-:Y:S01]  /*127d0*/  MOV R28, R13 ;  /* 0x0000000d001c7202 */ /* 0x000fe20000000f00 */
[C---:B------:R-:W-:Y:S07]  /*127e0*/  HMMA.16816.F32 R204, R4.reuse, R60, R156 ;  /* 0x0000003c04cc723c */ /* 0x040fee000000189c */
[----:B------:R-:W-:Y:S01]  /*127f0*/  MOV R158, R15 ;  /* 0x0000000f009e7202 */ /* 0x000fe20000000f00 */
[----:B------:R-:W-:Y:S01]  /*12800*/  IMAD.MOV.U32 R157, RZ, RZ, R14 ;  /* 0x000000ffff9d7224 */ /* 0x000fe200078e000e */
[----:B------:R-:W-:Y:S01]  /*12810*/  HMMA.16816.F32 R208, R4, R48, R152 ;  /* 0x0000003004d0723c */ /* 0x000fe20000001898 */
[----:B------:R-:W-:-:S06]  /*12820*/  IMAD.MOV.U32 R156, RZ, RZ, R12 ;  /* 0x000000ffff9c7224 */ /* 0x000fcc00078e000c */
[----:B------:R-:W-:Y:S01]  /*12830*/  IMAD.MOV.U32 R154, RZ, RZ, R212 ;  /* 0x000000ffff9a7224 */ /* 0x000fe200078e00d4 */
[C---:B------:R-:W-:Y:S01]  /*12840*/  HMMA.16816.F32 R12, R16.reuse, R56, RZ ;  /* 0x00000038100c723c */ /* 0x040fe200000018ff */
[----:B------:R-:W-:Y:S01]  /*12850*/  IMAD.MOV.U32 R213, RZ, RZ, R104 ;  /* 0x000000ffffd57224 */ /* 0x000fe200078e0068 */
[----:B------:R-:W-:Y:S01]  /*12860*/  MOV R212, R105 ;  /* 0x0000006900d47202 */ /* 0x000fe20000000f00 */
[----:B------:R-:W-:Y:S01]  /*12870*/  IMAD.MOV.U32 R104, RZ, RZ, R224 ;  /* 0x000000ffff687224 */ /* 0x000fe200078e00e0 */
[----:B------:R-:W-:Y:S01]  /*12880*/  MOV R105, R225 ;  /* 0x000000e100697202 */ /* 0x000fe20000000f00 */
[----:B------:R-:W-:Y:S02]  /*12890*/  IMAD.MOV.U32 R155, RZ, RZ, R24 ;  /* 0x000000ffff9b7224 */ /* 0x000fe400078e0018 */
[----:B------:R-:W-:Y:S01]  /*128a0*/  IMAD.MOV.U32 R57, RZ, RZ, R29 ;  /* 0x000000ffff397224 */ /* 0x000fe200078e001d */
[----:B------:R-:W-:Y:S01]  /*128b0*/  HMMA.16816.F32 R88, R16, R68, RZ ;  /* 0x000000441058723c */ /* 0x000fe200000018ff */
[----:B------:R-:W-:-:S02]  /*128c0*/  IMAD.MOV.U32 R29, RZ, RZ, R227 ;  /* 0x000000ffff1d7224 */ /* 0x000fc400078e00e3 */
[----:B------:R-:W-:Y:S01]  /*128d0*/  IMAD.MOV.U32 R56, RZ, RZ, R52 ;  /* 0x000000ffff387224 */ /* 0x000fe200078e0034 */
[----:B------:R-:W-:-:S03]  /*128e0*/  MOV R52, R25 ;  /* 0x0000001900347202 */ /* 0x000fc60000000f00 */
[----:B------:R-:W-:Y:S01]  /*128f0*/  IMAD.MOV.U32 R69, RZ, RZ, R106 ;  /* 0x000000ffff457224 */ /* 0x000fe200078e006a */
[----:B------:R-:W-:Y:S01]  /*12900*/  HMMA.16816.F32 R96, R16, R76, RZ ;  /* 0x0000004c1060723c */ /* 0x000fe200000018ff */
[----:B------:R-:W-:Y:S02]  /*12910*/  IMAD.MOV.U32 R106, RZ, RZ, R226 ;  /* 0x000000ffff6a7224 */ /* 0x000fe400078e00e2 */
[----:B------:R-:W-:-:S04]  /*12920*/  IMAD.MOV.U32 R68, RZ, RZ, R107 ;  /* 0x000000ffff447224 */ /* 0x000fc800078e006b */
[----:B------:R-:W-:Y:S01]  /*12930*/  MOV R77, R154 ;  /* 0x0000009a004d7202 */ /* 0x000fe20000000f00 */
[----:B------:R-:W-:Y:S01]  /*12940*/  HMMA.16816.F32 R224, R4, R46, R116 ;  /* 0x0000002e04e0723c */ /* 0x000fe20000001874 */
[----:B------:R-:W-:-:S07]  /*12950*/  IMAD.MOV.U32 R76, RZ, RZ, R155 ;  /* 0x000000ffff4c7224 */ /* 0x000fce00078e009b */
[----:B------:R-:W-:Y:S08]  /*12960*/  HMMA.16816.F32 R116, R8, R44, R12 ;  /* 0x0000002c0874723c */ /* 0x000ff0000000180c */
[C---:B------:R-:W-:Y:S08]  /*12970*/  HMMA.16816.F32 R12, R16.reuse, R36, RZ ;  /* 0x00000024100c723c */ /* 0x040ff000000018ff */
[----:B------:R-:W-:Y:S08]  /*12980*/  HMMA.16816.F32 R36, R16, R38, RZ ;  /* 0x000000261024723c */ /* 0x000ff000000018ff */
[----:B------:R-:W-:Y:S08]  /*12990*/  HMMA.16816.F32 R108, R4, R86, R108 ;  /* 0x00000056046c723c */ /* 0x000ff0000000186c */
[----:B------:R-:W-:Y:S07]  /*129a0*/  HMMA.16816.F32 R92, R16, R72, RZ ;  /* 0x00000048105c723c */ /* 0x000fee00000018ff */
[----:B------:R-:W-:Y:S01]  /*129b0*/  IMAD.MOV.U32 R73, RZ, RZ, R162 ;  /* 0x000000ffff497224 */ /* 0x000fe200078e00a2 */
[----:B------:R-:W-:Y:S01]  /*129c0*/  HMMA.16816.F32 R36, R8, R86, R36 ;  /* 0x000000560824723c */ /* 0x000fe20000001824 */
[----:B------:R-:W-:Y:S01]  /*129d0*/  MOV R72, R163 ;  /* 0x000000a300487202 */ /* 0x000fe20000000f00 */
[----:B------:R-:W-:Y:S01]  /*129e0*/  IMAD.MOV.U32 R162, RZ, RZ, R40 ;  /* 0x000000ffffa27224 */ /* 0x000fe200078e0028 */
[----:B------:R-:W-:-:S04]  /*129f0*/  MOV R163, R41 ;  /* 0x0000002900a37202 */ /* 0x000fc80000000f00 */
[----:B------:R-:W-:Y:S01]  /*12a00*/  MOV R86, R3 ;  /* 0x0000000300567202 */ /* 0x000fe20000000f00 */
[----:B------:R-:W-:Y:S01]  /*12a10*/  HMMA.16816.F32 R112, R4, R84, R112 ;  /* 0x000000540470723c */ /* 0x000fe20000001870 */
[----:B------:R-:W-:-:S07]  /*12a20*/  FFMA.FTZ R3, R168, c[0x0][0x2d0], -R22 ;  /* 0x0000b400a8037a23 */ /* 0x000fce0000010816 */
[----:B------:R-:W-:Y:S01]  /*12a30*/  HMMA.16816.F32 R96, R8, R64, R96 ;  /* 0x000000400860723c */ /* 0x000fe20000001860 */
[----:B------:R1:W-:Y:S07]  /*12a40*/  MUFU.EX2 R65, R3 ;  /* 0x0000000300417308 */ /* 0x0003ee0000000800 */
[C---:B------:R-:W-:Y:S07]  /*12a50*/  HMMA.16816.F32 R148, R4.reuse, R54, R144 ;  /* 0x000000360494723c */ /* 0x040fee0000001890 */
[----:B------:R-:W-:Y:S01]  /*12a60*/  IMAD.MOV.U32 R144, RZ, RZ, R167 ;  /* 0x000000ffff907224 */ /* 0x000fe200078e00a7 */
[----:B------:R-:W-:Y:S01]  /*12a70*/  MOV R145, R166 ;  /* 0x000000a600917202 */ /* 0x000fe20000000f00 */
[----:B-1----:R-:W-:Y:S01]  /*12a80*/  FFMA.FTZ R3, R139, c[0x0][0x2d0], -R22 ;  /* 0x0000b4008b037a23 */ /* 0x002fe20000010816 */
[----:B------:R-:W-:Y:S01]  /*12a90*/  HMMA.16816.F32 R128, R4, R66, R128 ;  /* 0x000000420480723c */ /* 0x000fe20000001880 */
[----:B------:R-:W-:Y:S01]  /*12aa0*/  IMAD.MOV.U32 R146, RZ, RZ, R165 ;  /* 0x000000ffff927224 */ /* 0x000fe200078e00a5 */
[----:B------:R-:W-:Y:S01]  /*12ab0*/  MOV R160, R115 ;  /* 0x0000007300a07202 */ /* 0x000fe20000000f00 */
[----:B------:R-:W-:Y:S01]  /*12ac0*/  IMAD.MOV.U32 R147, RZ, RZ, R164 ;  /* 0x000000ffff937224 */ /* 0x000fe200078e00a4 */
[----:B------:R1:W-:Y:S01]  /*12ad0*/  MUFU.EX2 R139, R3 ;  /* 0x00000003008b7308 */ /* 0x0003e20000000800 */
[----:B------:R-:W-:-:S02]  /*12ae0*/  IMAD.MOV.U32 R24, RZ, RZ, R113 ;  /* 0x000000ffff187224 */ /* 0x000fc400078e0071 */
[----:B------:R-:W-:Y:S01]  /*12af0*/  IMAD.MOV.U32 R161, RZ, RZ, R114 ;  /* 0x000000ffffa17224 */ /* 0x000fe200078e0072 */
[----:B------:R-:W-:Y:S01]  /*12b00*/  HMMA.16816.F32 R164, R4, R30, R140 ;  /* 0x0000001e04a4723c */ /* 0x000fe2000000188c */
[----:B------:R-:W-:Y:S02]  /*12b10*/  IMAD.MOV.U32 R159, RZ, RZ, R112 ;  /* 0x000000ffff9f7224 */ /* 0x000fe400078e0070 */
[----:B------:R-:W-:-:S04]  /*12b20*/  IMAD.MOV.U32 R107, RZ, RZ, R24 ;  /* 0x000000ffff6b7224 */ /* 0x000fc800078e0018 */
[----:B------:R-:W-:Y:S01]  /*12b30*/  MOV R143, R76 ;  /* 0x0000004c008f7202 */ /* 0x000fe20000000f00 */
[----:B------:R-:W-:Y:S01]  /*12b40*/  IMAD.MOV.U32 R142, RZ, RZ, R77 ;  /* 0x000000ffff8e7224 */ /* 0x000fe200078e004d */
[----:B------:R-:W-:Y:S01]  /*12b50*/  HMMA.16816.F32 R124, R4, R62, R124 ;  /* 0x0000003e047c723c */ /* 0x000fe2000000187c */
[----:B------:R-:W-:Y:S01]  /*12b60*/  MOV R141, R147 ;  /* 0x00000093008d7202 */ /* 0x000fe20000000f00 */
[----:B------:R-:W-:Y:S02]  /*12b70*/  IMAD.MOV.U32 R147, RZ, RZ, R72 ;  /* 0x000000ffff937224 */ /* 0x000fe400078e0048 */
[----:B-1----:R-:W-:Y:S02]  /*12b80*/  FFMA.FTZ R3, R137, c[0x0][0x2d0], -R22 ;  /* 0x0000b40089037a23 */ /* 0x002fe40000010816 */
[----:B------:R-:W-:Y:S01]  /*12b90*/  IMAD.MOV.U32 R140, RZ, RZ, R146 ;  /* 0x000000ffff8c7224 */ /* 0x000fe200078e0092 */
[----:B------:R-:W-:Y:S01]  /*12ba0*/  MOV R146, R57 ;  /* 0x0000003900927202 */ /* 0x000fe20000000f00 */
[----:B------:R-:W-:Y:S01]  /*12bb0*/  HMMA.16816.F32 R76, R16, R78, RZ ;  /* 0x0000004e104c723c */ /* 0x000fe200000018ff */
[----:B------:R1:W-:Y:S01]  /*12bc0*/  MUFU.EX2 R137, R3 ;  /* 0x0000000300897308 */ /* 0x0003e20000000800 */
[----:B------:R-:W-:Y:S01]  /*12bd0*/  IMAD.MOV.U32 R87, RZ, RZ, R140 ;  /* 0x000000ffff577224 */ /* 0x000fe200078e008c */
[----:B------:R-:W-:Y:S01]  /*12be0*/  MOV R44, R146 ;  /* 0x00000092002c7202 */ /* 0x000fe20000000f00 */
[----:B------:R-:W-:-:S04]  /*12bf0*/  IMAD.MOV.U32 R168, RZ, RZ, R141 ;  /* 0x000000ffffa87224 */ /* 0x000fc800078e008d */
[C---:B------:R-:W-:Y:S08]  /*12c00*/  HMMA.16816.F32 R120, R4.reuse, R50, R120 ;  /* 0x000000320478723c */ /* 0x040ff00000001878 */
[----:B------:R-:W-:Y:S01]  /*12c10*/  HMMA.16816.F32 R152, R4, R82, R100 ;  /* 0x000000520498723c */ /* 0x000fe20000001864 */
[----:B-1----:R-:W-:-:S04]  /*12c20*/  FFMA.FTZ R3, R133, c[0x0][0x2d0], -R22 ;  /* 0x0000b40085037a23 */ /* 0x002fc80000010816 */
[----:B------:R1:W-:Y:S03]  /*12c30*/  MUFU.EX2 R133, R3 ;  /* 0x0000000300857308 */ /* 0x0003e60000000800 */
[C---:B------:R-:W-:Y:S08]  /*12c40*/  HMMA.16816.F32 R40, R16.reuse, R42, RZ ;  /* 0x0000002a1028723c */ /* 0x040ff000000018ff */
[----:B------:R-:W-:Y:S01]  /*12c50*/  HMMA.16816.F32 R4, R16, R32, RZ ;  /* 0x000000201004723c */ /* 0x000fe200000018ff */
[----:B-1----:R-:W-:-:S02]  /*12c60*/  FFMA.FTZ R3, R171, c[0x0][0x2d0], -R21 ;  /* 0x0000b400ab037a23 */ /* 0x002fc40000010815 */
[----:B------:R-:W-:-:S05]  /*12c70*/  IMAD.MOV.U32 R171, RZ, RZ, R142 ;  /* 0x000000ffffab7224 */ /* 0x000fca00078e008e */
[C---:B------:R-:W-:Y:S01]  /*12c80*/  HMMA.16816.F32 R100, R8.reuse, R60, R92 ;  /* 0x0000003c0864723c */ /* 0x040fe2000000185c */
[----:B------:R1:W-:Y:S07]  /*12c90*/  MUFU.EX2 R61, R3 ;  /* 0x00000003003d7308 */ /* 0x0003ee0000000800 */
[C---:B------:R-:W-:Y:S01]  /*12ca0*/  HMMA.16816.F32 R112, R8.reuse, R84, R12 ;  /* 0x000000540870723c */ /* 0x040fe2000000180c */
[----:B------:R-:W2:Y:S06]  /*12cb0*/  LDSM.16.MT88.4 R12, [R233+0x1100] ;  /* 0x00110000e90c783b */ /* 0x000eac0000004200 */
[----:B------:R-:W-:Y:S01]  /*12cc0*/  MOV R85, R144 ;  /* 0x0000009000557202 */ /* 0x000fe20000000f00 */
[----:B------:R-:W-:Y:S01]  /*12cd0*/  IMAD.MOV.U32 R144, RZ, RZ, R104 ;  /* 0x000000ffff907224 */ /* 0x000fe200078e0068 */
[----:B------:R-:W-:Y:S01]  /*12ce0*/  HMMA.16816.F32 R76, R8, R66, R76 ;  /* 0x00000042084c723c */ /* 0x000fe2000000184c */
[----:B-1----:R-:W-:Y:S01]  /*12cf0*/  FFMA.FTZ R3, R170, c[0x0][0x2d0], -R21 ;  /* 0x0000b400aa037a23 */ /* 0x002fe20000010815 */
[----:B------:R-:W-:Y:S01]  /*12d00*/  MOV R170, R143 ;  /* 0x0000008f00aa7202 */ /* 0x000fe20000000f00 */
[----:B------:R-:W-:-:S02]  /*12d10*/  IMAD.MOV.U32 R104, RZ, RZ, R73 ;  /* 0x000000ffff687224 */ /* 0x000fc400078e0049 */
[----:B------:R1:W-:Y:S01]  /*12d20*/  MUFU.EX2 R64, R3 ;  /* 0x0000000300407308 */ /* 0x0003e20000000800 */
[----:B------:R-:W-:Y:S02]  /*12d30*/  IMAD.MOV.U32 R84, RZ, RZ, R145 ;  /* 0x000000ffff547224 */ /* 0x000fe400078e0091 */
[----:B------:R-:W-:Y:S01]  /*12d40*/  HMMA.16816.F32 R72, R16, R74, RZ ;  /* 0x0000004a1048723c */ /* 0x000fe200000018ff */
[----:B------:R-:W-:-:S04]  /*12d50*/  IMAD.MOV.U32 R145, RZ, RZ, R56 ;  /* 0x000000ffff917224 */ /* 0x000fc800078e0038 */
[----:B------:R-:W-:-:S03]  /*12d60*/  IMAD.MOV.U32 R45, RZ, RZ, R145 ;  /* 0x000000ffff2d7224 */ /* 0x000fc600078e0091 */
[----:B------:R-:W-:Y:S01]  /*12d70*/  HMMA.16816.F32 R92, R8, R48, R88 ;  /* 0x00000030085c723c */ /* 0x000fe20000001858 */
[----:B-1----:R-:W-:Y:S01]  /*12d80*/  FFMA.FTZ R3, R138, c[0x0][0x2d0], -R21 ;  /* 0x0000b4008a037a23 */ /* 0x002fe20000010815 */
[----:B------:R-:W-:-:S06]  /*12d90*/  MOV R138, R158 ;  /* 0x0000009e008a7202 */ /* 0x000fcc0000000f00 */
[C---:B------:R-:W-:Y:S01]  /*12da0*/  HMMA.16816.F32 R40, R8.reuse, R54, R40 ;  /* 0x000000360828723c */ /* 0x040fe20000001828 */
[----:B------:R1:W-:Y:S07]  /*12db0*/  MUFU.EX2 R67, R3 ;  /* 0x0000000300437308 */ /* 0x0003ee0000000800 */
[----:B------:R-:W-:Y:S08]  /*12dc0*/  HMMA.16816.F32 R88, R8, R80, R4 ;  /* 0x000000500858723c */ /* 0x000ff00000001804 */
[----:B------:R-:W-:Y:S01]  /*12dd0*/  HMMA.16816.F32 R4, R16, R70, RZ ;  /* 0x000000461004723c */ /* 0x000fe200000018ff */
[----:B-1----:R-:W-:-:S04]  /*12de0*/  FFMA.FTZ R3, R132, c[0x0][0x2d0], -R21 ;  /* 0x0000b40084037a23 */ /* 0x002fc80000010815 */
[----:B------:R1:W-:Y:S02]  /*12df0*/  MUFU.EX2 R132, R3 ;  /* 0x0000000300847308 */ /* 0x0003e40000000800 */
[----:B------:R-:W-:Y:S01]  /*12e00*/  IMAD.MOV.U32 R71, RZ, RZ, R147 ;  /* 0x000000ffff477224 */ /* 0x000fe200078e0093 */
[----:B------:R-:W-:Y:S01]  /*12e10*/  HMMA.16816.F32 R72, R8, R62, R72 ;  /* 0x0000003e0848723c */ /* 0x000fe20000001848 */
[----:B------:R-:W-:Y:S02]  /*12e20*/  IMAD.MOV.U32 R70, RZ, RZ, R104 ;  /* 0x000000ffff467224 */ /* 0x000fe400078e0068 */
[----:B------:R-:W-:-:S05]  /*12e30*/  IMAD.MOV.U32 R104, RZ, RZ, R159 ;  /* 0x000000ffff687224 */ /* 0x000fca00078e009f */
[----:B------:R-:W-:Y:S01]  /*12e40*/  HMMA.16816.F32 R24, R16, R26, RZ ;  /* 0x0000001a1018723c */ /* 0x000fe200000018ff */
[----:B-1----:R-:W-:-:S07]  /*12e50*/  FFMA.FTZ R3, R175, c[0x0][0x2d0], -R20 ;  /* 0x0000b400af037a23 */ /* 0x002fce0000010814 */
[C---:B------:R-:W-:Y:S01]  /*12e60*/  HMMA.16816.F32 R56, R16.reuse, R58, RZ ;  /* 0x0000003a1038723c */ /* 0x040fe200000018ff */
[----:B------:R1:W-:Y:S07]  /*12e70*/  MUFU.EX2 R54, R3 ;  /* 0x0000000300367308 */ /* 0x0003ee0000000800 */
[----:B------:R-:W-:Y:S08]  /*12e80*/  HMMA.16816.F32 R16, R16, R34, RZ ;  /* 0x000000221010723c */ /* 0x000ff000000018ff */
[----:B------:R-:W-:Y:S01]  /*12e90*/  HMMA.16816.F32 R48, R8, R50, R4 ;  /* 0x000000320830723c */ /* 0x000fe20000001804 */
[----:B-1----:R-:W-:-:S04]  /*12ea0*/  FFMA.FTZ R3, R173, c[0x0][0x2d0], -R20 ;  /* 0x0000b400ad037a23 */ /* 0x002fc80000010814 */
[----:B------:R1:W3:Y:S02]  /*12eb0*/  MUFU.EX2 R60, R3 ;  /* 0x00000003003c7308 */ /* 0x0002e40000000800 */
[----:B------:R-:W-:Y:S01]  /*12ec0*/  FFMA.FTZ R4, R169, c[0x0][0x2d0], -R20 ;  /* 0x0000b400a9047a23 */ /* 0x000fe20000010814 */
[----:B------:R-:W-:Y:S01]  /*12ed0*/  HMMA.16816.F32 R24, R8, R30, R24 ;  /* 0x0000001e0818723c */ /* 0x000fe20000001818 */
[----:B------:R-:W-:-:S04]  /*12ee0*/  IMAD.MOV.U32 R169, RZ, RZ, R144 ;  /* 0x000000ffffa97224 */ /* 0x000fc800078e0090 */
[----:B------:R3:W-:Y:S03]  /*12ef0*/  MUFU.EX2 R66, R4 ;  /* 0x0000000400427308 */ /* 0x0007e60000000800 */
[----:B------:R-:W-:Y:S01]  /*12f00*/  HMMA.16816.F32 R56, R8, R46, R56 ;  /* 0x0000002e0838723c */ /* 0x000fe20000001838 */
[----:B-1----:R-:W-:-:S06]  /*12f10*/  FFMA.FTZ R3, R172, c[0x0][0x2d0], -R20 ;  /* 0x0000b400ac037a23 */ /* 0x002fcc0000010814 */
[----:B------:R-:W-:Y:S01]  /*12f20*/  MOV R47, R105 ;  /* 0x00000069002f7202 */ /* 0x000fe20000000f00 */
[----:B------:R-:W-:Y:S01]  /*12f30*/  HMMA.16816.F32 R80, R8, R82, R16 ;  /* 0x000000520850723c */ /* 0x000fe20000001810 */
[----:B------:R1:W4:Y:S01]  /*12f40*/  MUFU.EX2 R63, R3 ;  /* 0x00000003003f7308 */ /* 0x0003220000000800 */
[----:B------:R-:W2:Y:S01]  /*12f50*/  LDSM.16.MT88.4 R16, [R234+0x1100] ;  /* 0x00110000ea10783b */ /* 0x000ea20000004200 */
[----:B------:R-:W-:Y:S01]  /*12f60*/  IMAD.MOV.U32 R46, RZ, RZ, R106 ;  /* 0x000000ffff2e7224 */ /* 0x000fe200078e006a */
[----:B------:R-:W-:Y:S01]  /*12f70*/  MOV R106, R161 ;  /* 0x000000a1006a7202 */ /* 0x000fe20000000f00 */
[----:B------:R-:W-:Y:S01]  /*12f80*/  IMAD.MOV.U32 R105, RZ, RZ, R107 ;  /* 0x000000ffff697224 */ /* 0x000fe200078e006b */
[----:B---3--:R-:W-:Y:S01]  /*12f90*/  F2FP.PACK_AB R4, R60, R54 ;  /* 0x000000363c04723e */ /* 0x008fe200000000ff */
[----:B------:R-:W-:Y:S01]  /*12fa0*/  IMAD.MOV.U32 R107, RZ, RZ, R160 ;  /* 0x000000ffff6b7224 */ /* 0x000fe200078e00a0 */
[----:B------:R-:W-:Y:S02]  /*12fb0*/  F2FP.PACK_AB R8, R139, R65 ;  /* 0x000000418b08723e */ /* 0x000fe400000000ff */
[----:B------:R-:W-:-:S02]  /*12fc0*/  F2FP.PACK_AB R9, R64, R61 ;  /* 0x0000003d4009723e */ /* 0x000fc400000000ff */
[----:B------:R-:W-:Y:S02]  /*12fd0*/  F2FP.PACK_AB R10, R133, R137 ;  /* 0x00000089850a723e */ /* 0x000fe400000000ff */
[----:B------:R-:W-:Y:S01]  /*12fe0*/  F2FP.PACK_AB R11, R132, R67 ;  /* 0x00000043840b723e */ /* 0x000fe200000000ff */
[----:B-1----:R-:W-:Y:S01]  /*12ff0*/  FFMA.FTZ R3, R178, c[0x0][0x2d0], -R0 ;  /* 0x0000b400b2037a23 */ /* 0x002fe20000010800 */
[----:B----4-:R-:W-:Y:S01]  /*13000*/  F2FP.PACK_AB R6, R66, R63 ;  /* 0x0000003f4206723e */ /* 0x010fe200000000ff */
[----:B------:R-:W-:Y:S02]  /*13010*/  IMAD.MOV.U32 R178, RZ, RZ, R52 ;  /* 0x000000ffffb27224 */ /* 0x000fe400078e0034 */
[----:B------:R1:W-:Y:S02]  /*13020*/  MUFU.EX2 R52, R3 ;  /* 0x0000000300347308 */ /* 0x0003e40000000800 */
[----:B--2---:R-:W-:Y:S01]  /*13030*/  HMMA.16816.F32 R144, R8, R12, R180 ;  /* 0x0000000c0890723c */ /* 0x004fe200000018b4 */
[----:B-1----:R-:W-:-:S02]  /*13040*/  FFMA.FTZ R3, R177, c[0x0][0x2d0], -R0 ;  /* 0x0000b400b1037a23 */ /* 0x002fc40000010800 */
[----:B------:R-:W-:-:S03]  /*13050*/  IMAD.MOV.U32 R177, RZ, RZ, R53 ;  /* 0x000000ffffb17224 */ /* 0x000fc600078e0035 */
[----:B------:R1:W2:Y:S02]  /*13060*/  MUFU.EX2 R53, R3 ;  /* 0x0000000300357308 */ /* 0x0002a40000000800 */
[----:B------:R-:W-:Y:S01]  /*13070*/  HMMA.16816.F32 R32, R8, R18, R24 ;  /* 0x000000120820723c */ /* 0x000fe20000001818 */
[----:B------:R-:W3:Y:S01]  /*13080*/  LDSM.16.MT88.4 R24, [R234+0x3100] ;  /* 0x00310000ea18783b */ /* 0x000ee20000004200 */
[--C-:B-1----:R-:W-:Y:S01]  /*13090*/  FFMA.FTZ R3, R176, c[0x0][0x2d0], -R0.reuse ;  /* 0x0000b400b0037a23 */ /* 0x102fe20000010800 */
[----:B--2---:R-:W-:Y:S02]  /*130a0*/  F2FP.PACK_AB R5, R53, R52 ;  /* 0x000000343505723e */ /* 0x004fe400000000ff */
[----:B------:R-:W-:Y:S01]  /*130b0*/  MOV R176, R162 ;  /* 0x000000a200b07202 */ /* 0x000fe20000000f00 */
[----:B------:R1:W-:Y:S02]  /*130c0*/  MUFU.EX2 R55, R3 ;  /* 0x0000000300377308 */ /* 0x0003e40000000800 */
[----:B-1----:R-:W-:-:S06]  /*130d0*/  FFMA.FTZ R3, R174, c[0x0][0x2d0], -R0 ;  /* 0x0000b400ae037a23 */ /* 0x002fcc0000010800 */
[----:B------:R-:W1:Y:S02]  /*130e0*/  MUFU.EX2 R62, R3 ;  /* 0x00000003003e7308 */ /* 0x000e640000000800 */
[----:B-1----:R-:W-:Y:S01]  /*130f0*/  F2FP.PACK_AB R7, R62, R55 ;  /* 0x000000373e07723e */ /* 0x002fe200000000ff */
[----:B------:R-:W-:-:S06]  /*13100*/  IMAD.MOV.U32 R3, RZ, RZ, R157 ;  /* 0x000000ffff037224 */ /* 0x000fcc00078e009d */
[C---:B------:R-:W-:Y:S07]  /*13110*/  HMMA.16816.F32 R140, R4.reuse, R12, R184 ;  /* 0x0000000c048c723c */ /* 0x040fee00000018b8 */
[----:B------:R-:W-:Y:S01]  /*13120*/  IMAD.MOV.U32 R187, RZ, RZ, R28 ;  /* 0x000000ffffbb7224 */ /* 0x000fe200078e001c */
[----:B------:R-:W-:Y:S01]  /*13130*/  HMMA.16816.F32 R148, R4, R14, R148 ;  /* 0x0000000e0494723c */ /* 0x000fe20000001894 */
[----:B------:R-:W-:Y:S01]  /*13140*/  IMAD.MOV.U32 R184, RZ, RZ, R29 ;  /* 0x000000ffffb87224 */ /* 0x000fe200078e001d */
[----:B------:R-:W-:Y:S01]  /*13150*/  MOV R186, R156 ;  /* 0x0000009c00ba7202 */ /* 0x000fe20000000f00 */
[----:B------:R-:W-:-:S05]  /*13160*/  IMAD.MOV.U32 R185, RZ, RZ, R163 ;  /* 0x000000ffffb97224 */ /* 0x000fca00078e00a3 */
[C---:B------:R-:W-:Y:S01]  /*13170*/  HMMA.16816.F32 R28, R8.reuse, R14, R40 ;  /* 0x0000000e081c723c */ /* 0x040fe20000001828 */
[----:B------:R-:W1:Y:S06]  /*13180*/  LDSM.16.MT88.4 R12, [R236+0x1100] ;  /* 0x00110000ec0c783b */ /* 0x000e6c0000004200 */
[----:B------:R-:W-:Y:S01]  /*13190*/  MOV R41, R187 ;  /* 0x000000bb00297202 */ /* 0x000fe20000000f00 */
[----:B------:R-:W-:Y:S01]  /*131a0*/  HMMA.16816.F32 R156, R8, R16, R192 ;  /* 0x00000010089c723c */ /* 0x000fe200000018c0 */
[----:B------:R-:W-:Y:S01]  /*131b0*/  MOV R187, R215 ;  /* 0x000000d700bb7202 */ /* 0x000fe20000000f00 */
[----:B------:R-:W-:-:S02]  /*131c0*/  IMAD.MOV.U32 R40, RZ, RZ, R186 ;  /* 0x000000ffff287224 */ /* 0x000fc400078e00ba */
[----:B------:R-:W-:Y:S02]  /*131d0*/  IMAD.MOV.U32 R42, RZ, RZ, R3 ;  /* 0x000000ffff2a7224 */ /* 0x000fe400078e0003 */
[----:B------:R-:W-:Y:S01]  /*131e0*/  IMAD.MOV.U32 R43, RZ, RZ, R138 ;  /* 0x000000ffff2b7224 */ /* 0x000fe200078e008a */
[----:B------:R-:W-:Y:S01]  /*131f0*/  MOV R138, R46 ;  /* 0x0000002e008a7202 */ /* 0x000fe20000000f00 */
[----:B------:R-:W-:Y:S01]  /*13200*/  HMMA.16816.F32 R160, R4, R16, R188 ;  /* 0x0000001004a0723c */ /* 0x000fe200000018bc */
[----:B------:R-:W-:Y:S02]  /*13210*/  IMAD.MOV.U32 R3, RZ, RZ, R70 ;  /* 0x000000ffff037224 */ /* 0x000fe400078e0046 */
[----:B------:R-:W-:-:S05]  /*13220*/  IMAD.MOV.U32 R186, RZ, RZ, R44 ;  /* 0x000000ffffba7224 */ /* 0x000fca00078e002c */
[C---:B------:R-:W-:Y:S01]  /*13230*/  HMMA.16816.F32 R164, R4.reuse, R18, R164 ;  /* 0x0000001204a4723c */ /* 0x040fe200000018a4 */
[----:B------:R-:W2:Y:S07]  /*13240*/  LDSM.16.MT88.4 R16, [R235+0x1100] ;  /* 0x00110000eb10783b */ /* 0x000eae0000004200 */
[----:B---3--:R-:W-:Y:S08]  /*13250*/  HMMA.16816.F32 R40, R4, R24, R40 ;  /* 0x000000180428723c */ /* 0x008ff00000001828 */
[----:B-1----:R-:W-:Y:S07]  /*13260*/  HMMA.16816.F32 R172, R8, R12, R96 ;  /* 0x0000000c08ac723c */ /* 0x002fee0000001860 */
[----:B------:R-:W-:Y:S01]  /*13270*/  MOV R99, R176 ;  /* 0x000000b000637202 */ /* 0x000fe20000000f00 */
[----:B------:R-:W-:Y:S01]  /*13280*/  IMAD.MOV.U32 R98, RZ, RZ, R177 ;  /* 0x000000ffff627224 */ /* 0x000fe200078e00b1 */
[----:B------:R-:W-:Y:S01]  /*13290*/  MOV R96, R179 ;  /* 0x000000b300607202 */ /* 0x000fe20000000f00 */
[----:B------:R-:W-:Y:S01]  /*132a0*/  IMAD.MOV.U32 R97, RZ, RZ, R178 ;  /* 0x000000ffff617224 */ /* 0x000fe200078e00b2 */
[C---:B------:R-:W-:Y:S07]  /*132b0*/  HMMA.16816.F32 R180, R4.reuse, R14, R128 ;  /* 0x0000000e04b4723c */ /* 0x040fee0000001880 */
[----:B------:R-:W-:Y:S01]  /*132c0*/  IMAD.MOV.U32 R130, RZ, RZ, R214 ;  /* 0x000000ffff827224 */ /* 0x000fe200078e00d6 */
[----:B------:R-:W-:Y:S01]  /*132d0*/  HMMA.16816.F32 R176, R4, R12, R196 ;  /* 0x0000000c04b0723c */ /* 0x000fe200000018c4 */
[----:B------:R-:W-:Y:S01]  /*132e0*/  IMAD.MOV.U32 R131, RZ, RZ, R185 ;  /* 0x000000ffff837224 */ /* 0x000fe200078e00b9 */
[----:B------:R-:W-:Y:S01]  /*132f0*/  MOV R185, R71 ;  /* 0x0000004700b97202 */ /* 0x000fe20000000f00 */
[----:B------:R-:W-:-:S02]  /*13300*/  IMAD.MOV.U32 R128, RZ, RZ, R47 ;  /* 0x000000ffff807224 */ /* 0x000fc400078e002f */
[----:B------:R-:W-:-:S03]  /*13310*/  IMAD.MOV.U32 R129, RZ, RZ, R45 ;  /* 0x000000ffff817224 */ /* 0x000fc600078e002d */
[C---:B------:R-:W-:Y:S01]  /*13320*/  HMMA.16816.F32 R76, R8.reuse, R14, R76 ;  /* 0x0000000e084c723c */ /* 0x040fe2000000184c */
[----:B------:R-:W1:Y:S07]  /*13330*/  LDSM.16.MT88.4 R12, [R233+0x3100] ;  /* 0x00310000e90c783b */ /* 0x000e6e0000004200 */
[C---:B--2---:R-:W-:Y:S07]  /*13340*/  HMMA.16816.F32 R188, R8.reuse, R16, R100 ;  /* 0x0000001008bc723c */ /* 0x044fee0000001864 */
[----:B------:R-:W-:Y:S01]  /*13350*/  IMAD.MOV.U32 R100, RZ, RZ, R213 ;  /* 0x000000ffff647224 */ /* 0x000fe200078e00d5 */
[----:B------:R-:W-:Y:S01]  /*13360*/  MOV R101, R212 ;  /* 0x000000d400657202 */ /* 0x000fe20000000f00 */
[----:B------:R-:W-:Y:S01]  /*13370*/  IMAD.MOV.U32 R102, RZ, RZ, R69 ;  /* 0x000000ffff667224 */ /* 0x000fe200078e0045 */
[----:B------:R-:W-:Y:S01]  /*13380*/  HMMA.16816.F32 R212, R8, R18, R72 ;  /* 0x0000001208d4723c */ /* 0x000fe20000001848 */
[----:B------:R-:W-:-:S07]  /*13390*/  IMAD.MOV.U32 R103, RZ, RZ, R68 ;  /* 0x000000ffff677224 */ /* 0x000fce00078e0044 */
[C---:B------:R-:W-:Y:S07]  /*133a0*/  HMMA.16816.F32 R192, R4.reuse, R16, R204 ;  /* 0x0000001004c0723c */ /* 0x040fee00000018cc */
[----:B------:R-:W-:Y:S01]  /*133b0*/  MOV R204, R100 ;  /* 0x0000006400cc7202 */ /* 0x000fe20000000f00 */
[----:B------:R-:W-:Y:S01]  /*133c0*/  HMMA.16816.F32 R196, R4, R18, R124 ;  /* 0x0000001204c4723c */ /* 0x000fe2000000187c */
[----:B------:R-:W2:Y:S01]  /*133d0*/  LDSM.16.MT88.4 R16, [R236+0x3100] ;  /* 0x00310000ec10783b */ /* 0x000ea20000004200 */
[----:B------:R-:W-:Y:S01]  /*133e0*/  IMAD.MOV.U32 R205, RZ, RZ, R101 ;  /* 0x000000ffffcd7224 */ /* 0x000fe200078e0065 */
[----:B------:R-:W-:Y:S01]  /*133f0*/  MOV R207, R103 ;  /* 0x0000006700cf7202 */ /* 0x000fe20000000f00 */
[----:B------:R-:W-:Y:S01]  /*13400*/  IMAD.MOV.U32 R100, RZ, RZ, R128 ;  /* 0x000000ffff647224 */ /* 0x000fe200078e0080 */
[----:B------:R-:W-:Y:S01]  /*13410*/  MOV R128, R98 ;  /* 0x0000006200807202 */ /* 0x000fe20000000f00 */
[----:B------:R-:W-:-:S02]  /*13420*/  IMAD.MOV.U32 R101, RZ, RZ, R129 ;  /* 0x000000ffff657224 */ /* 0x000fc400078e0081 */
[-C--:B-1----:R-:W-:Y:S01]  /*13430*/  HMMA.16816.F32 R72, R4, R12.reuse, R208 ;  /* 0x0000000c0448723c */ /* 0x082fe200000018d0 */
        /* <DEDUP_REMOVED lines=8> */
[----:B------:R-:W-:Y:S02]  /*134c0*/  IMAD.MOV.U32 R171, RZ, RZ, R86 ;  /* 0x000000ffffab7224 */ /* 0x000fe400078e0056 */
[----:B------:R-:W-:-:S02]  /*134d0*/  IMAD.MOV.U32 R130, RZ, RZ, R96 ;  /* 0x000000ffff827224 */ /* 0x000fc400078e0060 */
[----:B------:R-:W-:Y:S02]  /*134e0*/  IMAD.MOV.U32 R103, RZ, RZ, R99 ;  /* 0x000000ffff677224 */ /* 0x000fe400078e0063 */
[----:B------:R-:W-:Y:S01]  /*134f0*/  IMAD.MOV.U32 R168, RZ, RZ, R87 ;  /* 0x000000ffffa87224 */ /* 0x000fe200078e0057 */
[----:B------:R-:W-:Y:S01]  /*13500*/  HMMA.16816.F32 R44, R4, R14, R120 ;  /* 0x0000000e042c723c */ /* 0x000fe20000001878 */
[----:B------:R-:W-:-:S07]  /*13510*/  IMAD.MOV.U32 R86, RZ, RZ, R244 ;  /* 0x000000ffff567224 */ /* 0x000fce00078e00f4 */
[----:B------:R-:W-:Y:S01]  /*13520*/  HMMA.16816.F32 R208, R8, R14, R48 ;  /* 0x0000000e08d0723c */ /* 0x000fe20000001830 */
        /* <DEDUP_REMOVED lines=10> */
[C---:B--2---:R-:W-:Y:S01]  /*135d0*/  HMMA.16816.F32 R104, R4.reuse, R16, R104 ;  /* 0x000000100468723c */ /* 0x044fe20000001868 */
[----:B------:R-:W-:Y:S01]  /*135e0*/  IMAD.MOV.U32 R85, RZ, RZ, R241 ;  /* 0x000000ffff557224 */ /* 0x000fe200078e00f1 */
[----:B------:R2:W5:Y:S01]  /*135f0*/  LDL.LU R244, [R1+0x78] ;  /* 0x0000780001f47983 */ /* 0x0005620000300800 */
        /* <DEDUP_REMOVED lines=10> */
[----:B------:R-:W-:-:S02]  /*136a0*/  IMAD.MOV.U32 R102, RZ, RZ, R98 ;  /* 0x000000ffff667224 */ /* 0x000fc400078e0062 */
[----:B------:R-:W-:-:S03]  /*136b0*/  IMAD.MOV.U32 R204, RZ, RZ, R100 ;  /* 0x000000ffffcc7224 */ /* 0x000fc600078e0064 */
[----:B------:R-:W-:Y:S01]  /*136c0*/  HMMA.16816.F32 R108, R4, R18, R108 ;  /* 0x00000012046c723c */ /* 0x000fe2000000186c */
[----:B------:R-:W-:Y:S01]  /*136d0*/  IMAD.MOV.U32 R224, RZ, RZ, R205 ;  /* 0x000000ffffe07224 */ /* 0x000fe200078e00cd */
[----:B------:R-:W-:Y:S01]  /*136e0*/  MOV R226, R102 ;  /* 0x0000006600e27202 */ /* 0x000fe20000000f00 */
[----:B------:R-:W-:Y:S01]  /*136f0*/  IMAD.MOV.U32 R225, RZ, RZ, R206 ;  /* 0x000000ffffe17224 */ /* 0x000fe200078e00ce */
[----:B------:R-:W-:-:S04]  /*13700*/  MOV R227, R204 ;  /* 0x000000cc00e37202 */ /* 0x000fc80000000f00 */
[C---:B-1----:R-:W-:Y:S08]  /*13710*/  HMMA.16816.F32 R120, R4.reuse, R12, R124 ;  /* 0x0000000c0478723c */ /* 0x042ff0000000187c */
[----:B------:R-:W-:Y:S01]  /*13720*/  HMMA.16816.F32 R48, R4, R14, R152 ;  /* 0x0000000e0430723c */ /* 0x000fe20000001898 */
[----:B------:R-:W-:Y:S01]  /*13730*/  FFMA.FTZ R3, R3, c[0x0][0x2d0], -R22 ;  /* 0x0000b40003037a23 */ /* 0x000fe20000010816 */
[----:B------:R-:W-:Y:S01]  /*13740*/  MOV R101, R97 ;  /* 0x0000006100657202 */ /* 0x000fe20000000f00 */
[----:B------:R2:W5:Y:S04]  /*13750*/  LDL.LU R242, [R1+0x70] ;  /* 0x0000700001f27983 */ /* 0x0005680000300800 */
[----:B------:R-:W-:-:S02]  /*13760*/  IMAD.MOV.U32 R7, RZ, RZ, R103 ;  /* 0x000000ffff077224 */ /* 0x000fc400078e0067 */
[----:B------:R-:W-:Y:S02]  /*13770*/  IMAD.MOV.U32 R152, RZ, RZ, R86 ;  /* 0x000000ffff987224 */ /* 0x000fe400078e0056 */
[----:B------:R-:W-:Y:S02]  /*13780*/  IMAD.MOV.U32 R100, RZ, RZ, R96 ;  /* 0x000000ffff647224 */ /* 0x000fe400078e0060 */
[----:B------:R-:W-:Y:S01]  /*13790*/  IMAD.MOV.U32 R155, RZ, RZ, R85 ;  /* 0x000000ffff9b7224 */ /* 0x000fe200078e0055 */
[----:B------:R-:W-:Y:S01]  /*137a0*/  MOV R6, R7 ;  /* 0x0000000700067202 */ /* 0x000fe20000000f00 */
        /* <DEDUP_REMOVED lines=10> */
[----:B------:R-:W-:Y:S01]  /*13850*/  MOV R226, R227 ;  /* 0x000000e300e27202 */ /* 0x000fe20000000f00 */
[----:B------:R-:W-:Y:S01]  /*13860*/  IMAD.MOV.U32 R227, RZ, RZ, R127 ;  /* 0x000000ffffe37224 */ /* 0x000fe200078e007f */
[----:B------:R2:W5:Y:S01]  /*13870*/  LDL.LU R241, [R1+0x6c] ;  /* 0x00006c0001f17983 */ /* 0x0005620000300800 */
[----:B------:R-:W-:Y:S01]  /*13880*/  IMAD.MOV.U32 R127, RZ, RZ, R96 ;  /* 0x000000ffff7f7224 */ /* 0x000fe200078e0060 */
[----:B------:R-:W-:Y:S01]  /*13890*/  MOV R96, R184 ;  /* 0x000000b800607202 */ /* 0x000fe20000000f00 */
[----:B------:R-:W-:-:S02]  /*138a0*/  IMAD.MOV.U32 R184, RZ, RZ, R23 ;  /* 0x000000ffffb87224 */ /* 0x000fc400078e0017 */
[----:B------:R-:W-:Y:S01]  /*138b0*/  IMAD.MOV.U32 R154, RZ, RZ, R84 ;  /* 0x000000ffff9a7224 */ /* 0x000fe200078e0054 */
[----:B------:R1:W-:Y:S01]  /*138c0*/  MUFU.EX2 R23, R3 ;  /* 0x0000000300177308 */ /* 0x0003e20000000800 */
[----:B------:R-:W-:Y:S01]  /*138d0*/  HMMA.16816.F32 R84, R8, R24, R116 ;  /* 0x000000180854723c */ /* 0x000fe20000001874 */
[----:B------:R-:W-:Y:S01]  /*138e0*/  IMAD.MOV.U32 R125, RZ, RZ, R100 ;  /* 0x000000ffff7d7224 */ /* 0x000fe200078e0064 */
[----:B------:R2:W5:Y:S01]  /*138f0*/  LDL.LU R240, [R1+0x68] ;  /* 0x0000680001f07983 */ /* 0x0005620000300800 */
[----:B------:R-:W-:Y:S02]  /*13900*/  FFMA.FTZ R4, R220, c[0x0][0x2d0], -R0 ;  /* 0x0000b400dc047a23 */ /* 0x000fe40000010800 */
[----:B------:R-:W-:Y:S02]  /*13910*/  FADD.FTZ R5, R203, R202 ;  /* 0x000000cacb057221 */ /* 0x000fe40000010000 */
[----:B------:R-:W-:Y:S02]  /*13920*/  IMAD.MOV.U32 R97, RZ, RZ, R99 ;  /* 0x000000ffff617224 */ /* 0x000fe400078e0063 */
[----:B-1----:R-:W-:-:S04]  /*13930*/  FFMA.FTZ R3, R6, c[0x0][0x2d0], -R22 ;  /* 0x0000b40006037a23 */ /* 0x002fc80000010816 */
[----:B------:R1:W3:Y:S01]  /*13940*/  MUFU.EX2 R24, R3 ;  /* 0x0000000300187308 */ /* 0x0002e20000000800 */
[----:B------:R-:W-:Y:S01]  /*13950*/  HMMA.16816.F32 R204, R8, R26, R56 ;  /* 0x0000001a08cc723c */ /* 0x000fe20000001838 */
[----:B------:R-:W-:Y:S02]  /*13960*/  IMAD.MOV.U32 R124, RZ, RZ, R101 ;  /* 0x000000ffff7c7224 */ /* 0x000fe400078e0065 */
[----:B-1----:R-:W-:-:S04]  /*13970*/  FFMA.FTZ R3, R7, c[0x0][0x2d0], -R22 ;  /* 0x0000b40007037a23 */ /* 0x002fc80000010816 */
[----:B------:R1:W-:Y:S01]  /*13980*/  MUFU.EX2 R25, R3 ;  /* 0x0000000300197308 */ /* 0x0003e20000000800 */
[----:B------:R-:W-:Y:S01]  /*13990*/  HMMA.16816.F32 R100, R8, R16, R112 ;  /* 0x000000100864723c */ /* 0x000fe20000001870 */
[----:B-1----:R-:W-:-:S06]  /*139a0*/  FFMA.FTZ R3, R152, c[0x0][0x2d0], -R22 ;  /* 0x0000b40098037a23 */ /* 0x002fcc0000010816 */
[----:B------:R1:W4:Y:S02]  /*139b0*/  MUFU.EX2 R26, R3 ;  /* 0x00000003001a7308 */ /* 0x0003240000000800 */
[----:B-1----:R-:W-:-:S06]  /*139c0*/  FFMA.FTZ R3, R153, c[0x0][0x2d0], -R21 ;  /* 0x0000b40099037a23 */ /* 0x002fcc0000010815 */
[----:B------:R1:W-:Y:S02]  /*139d0*/  MUFU.EX2 R16, R3 ;  /* 0x0000000300107308 */ /* 0x0003e40000000800 */
[----:B-1----:R-:W-:-:S06]  /*139e0*/  FFMA.FTZ R3, R154, c[0x0][0x2d0], -R21 ;  /* 0x0000b4009a037a23 */ /* 0x002fcc0000010815 */
[----:B------:R1:W-:Y:S01]  /*139f0*/  MUFU.EX2 R18, R3 ;  /* 0x0000000300127308 */ /* 0x0003e20000000800 */
[----:B------:R-:W-:Y:S01]  /*13a00*/  HMMA.16816.F32 R116, R8, R12, R88 ;  /* 0x0000000c0874723c */ /* 0x000fe20000001858 */
[----:B-1----:R-:W-:-:S07]  /*13a10*/  FFMA.FTZ R3, R155, c[0x0][0x2d0], -R21 ;  /* 0x0000b4009b037a23 */ /* 0x002fce0000010815 */
[----:B------:R-:W-:Y:S01]  /*13a20*/  HMMA.16816.F32 R56, R8, R14, R80 ;  /* 0x0000000e0838723c */ /* 0x000fe20000001850 */
[----:B------:R-:W1:Y:S01]  /*13a30*/  LDSM.16.MT88.4 R152, [R233+0x1900] ;  /* 0x00190000e998783b */ /* 0x000e620000004200 */
[----:B------:R2:W-:Y:S01]  /*13a40*/  MUFU.EX2 R22, R3 ;  /* 0x0000000300167308 */ /* 0x0005e20000000800 */
[----:B------:R-:W-:Y:S02]  /*13a50*/  IMAD.MOV.U32 R7, RZ, RZ, R225 ;  /* 0x000000ffff077224 */ /* 0x000fe400078e00e1 */
[----:B------:R-:W-:Y:S02]  /*13a60*/  FADD.FTZ R6, R218, R217 ;  /* 0x000000d9da067221 */ /* 0x000fe40000010000 */
[----:B------:R-:W-:Y:S01]  /*13a70*/  IMAD.MOV.U32 R27, RZ, RZ, R127 ;  /* 0x000000ffff1b7224 */ /* 0x000fe200078e007f */
[----:B------:R-:W-:Y:S02]  /*13a80*/  MOV R220, R128 ;  /* 0x0000008000dc7202 */ /* 0x000fe40000000f00 */
[----:B------:R-:W-:Y:S01]  /*13a90*/  MUFU.EX2 R13, R4 ;  /* 0x00000004000d7308 */ /* 0x000fe20000000800 */
[----:B------:R-:W-:-:S02]  /*13aa0*/  MOV R113, R96 ;  /* 0x0000006000717202 */ /* 0x000fc40000000f00 */
[----:B------:R-:W-:Y:S01]  /*13ab0*/  MOV R99, R238 ;  /* 0x000000ee00637202 */ /* 0x000fe20000000f00 */
[----:B------:R-:W-:Y:S01]  /*13ac0*/  IMAD.MOV.U32 R98, RZ, RZ, R239 ;  /* 0x000000ffff627224 */ /* 0x000fe200078e00ef */
[----:B------:R-:W-:Y:S01]  /*13ad0*/  MOV R115, R226 ;  /* 0x000000e200737202 */ /* 0x000fe20000000f00 */
[----:B------:R-:W-:Y:S01]  /*13ae0*/  FADD.FTZ R9, R201, R200 ;  /* 0x000000c8c9097221 */ /* 0x000fe20000010000 */
[----:B------:R-:W-:Y:S01]  /*13af0*/  LDSM.16.MT88.4 R80, [R233+0x3900] ;  /* 0x00390000e950783b */ /* 0x000fe20000004200 */
[----:B--2---:R-:W-:Y:S01]  /*13b00*/  FFMA.FTZ R3, R224, c[0x0][0x2d0], -R21 ;  /* 0x0000b400e0037a23 */ /* 0x004fe20000010815 */
[----:B------:R-:W-:Y:S01]  /*13b10*/  MOV R127, R168 ;  /* 0x000000a8007f7202 */ /* 0x000fe20000000f00 */
[----:B------:R-:W-:Y:S01]  /*13b20*/  IMAD.MOV.U32 R218, RZ, RZ, R131 ;  /* 0x000000ffffda7224 */ /* 0x000fe200078e0083 */
[----:B------:R-:W-:Y:S01]  /*13b30*/  MOV R217, R130 ;  /* 0x0000008200d97202 */ /* 0x000fe20000000f00 */
[----:B------:R2:W1:Y:S01]  /*13b40*/  MUFU.EX2 R21, R3 ;  /* 0x0000000300157308 */ /* 0x0004620000000800 */
[----:B---3--:R-:W-:Y:S01]  /*13b50*/  F2FP.PACK_AB R128, R24, R23 ;  /* 0x000000171880723e */ /* 0x008fe200000000ff */
[----:B------:R-:W-:-:S02]  /*13b60*/  IMAD.MOV.U32 R96, RZ, RZ, R171 ;  /* 0x000000ffff607224 */ /* 0x000fc400078e00ab */
[----:B------:R-:W-:Y:S01]  /*13b70*/  IMAD.MOV.U32 R114, RZ, RZ, R227 ;  /* 0x000000ffff727224 */ /* 0x000fe200078e00e3 */
[----:B------:R-:W-:Y:S01]  /*13b80*/  MOV R225, R186 ;  /* 0x000000ba00e17202 */ /* 0x000fe20000000f00 */
[----:B------:R-:W-:Y:S01]  /*13b90*/  IMAD.MOV.U32 R226, RZ, RZ, R185 ;  /* 0x000000ffffe27224 */ /* 0x000fe200078e00b9 */
[----:B------:R-:W-:Y:S04]  /*13ba0*/  LDSM.16.MT88.4 R200, [R235+0x1900] ;  /* 0x00190000ebc8783b */ /* 0x000fe80000004200 */
[----:B------:R3:W5:Y:S01]  /*13bb0*/  LDL.LU R239, [R1+0x64] ;  /* 0x0000640001ef7983 */ /* 0x0007620000300800 */
[----:B--2---:R-:W-:Y:S01]  /*13bc0*/  FFMA.FTZ R3, R231, c[0x0][0x2d0], -R20 ;  /* 0x0000b400e7037a23 */ /* 0x004fe20000010814 */
[----:B----4-:R-:W-:Y:S02]  /*13bd0*/  F2FP.PACK_AB R130, R26, R25 ;  /* 0x000000191a82723e */ /* 0x010fe400000000ff */
[----:B-1----:R-:W-:Y:S01]  /*13be0*/  F2FP.PACK_AB R131, R21, R22 ;  /* 0x000000161583723e */ /* 0x002fe200000000ff */
[----:B------:R1:W-:Y:S01]  /*13bf0*/  MUFU.EX2 R12, R3 ;  /* 0x00000003000c7308 */ /* 0x0003e20000000800 */
[----:B------:R-:W-:Y:S01]  /*13c00*/  IMAD.MOV.U32 R227, RZ, RZ, R184 ;  /* 0x000000ffffe37224 */ /* 0x000fe200078e00b8 */
[----:B------:R3:W5:Y:S01]  /*13c10*/  LDL.LU R238, [R1+0x60] ;  /* 0x0000600001ee7983 */ /* 0x0007620000300800 */
[----:B------:R-:W-:-:S02]  /*13c20*/  IMAD.MOV.U32 R224, RZ, RZ, R187 ;  /* 0x000000ffffe07224 */ /* 0x000fc400078e00bb */
[----:B------:R-:W-:Y:S01]  /*13c30*/  IMAD.MOV.U32 R231, RZ, RZ, R114 ;  /* 0x000000ffffe77224 */ /* 0x000fe200078e0072 */
[----:B------:R-:W-:Y:S04]  /*13c40*/  LDSM.16.MT88.4 R184, [R236+0x1900] ;  /* 0x00190000ecb8783b */ /* 0x000fe80000004200 */
[----:B------:R3:W5:Y:S04]  /*13c50*/  LDL.LU R237, [R1+0x5c] ;  /* 0x00005c0001ed7983 */ /* 0x0007680000300800 */
[----:B------:R3:W5:Y:S01]  /*13c60*/  LDL.LU R232, [R1+0x58] ;  /* 0x0000580001e87983 */ /* 0x0007620000300800 */
[----:B-1----:R-:W-:-:S04]  /*13c70*/  FFMA.FTZ R3, R230, c[0x0][0x2d0], -R20 ;  /* 0x0000b400e6037a23 */ /* 0x002fc80000010814 */
[----:B------:R1:W2:Y:S02]  /*13c80*/  MUFU.EX2 R15, R3 ;  /* 0x00000003000f7308 */ /* 0x0002a40000000800 */
[----:B-1----:R-:W-:-:S06]  /*13c90*/  FFMA.FTZ R3, R229, c[0x0][0x2d0], -R20 ;  /* 0x0000b400e5037a23 */ /* 0x002fcc0000010814 */
[----:B------:R1:W-:Y:S02]  /*13ca0*/  MUFU.EX2 R17, R3 ;  /* 0x0000000300117308 */ /* 0x0003e40000000800 */
[----:B-1----:R-:W-:-:S06]  /*13cb0*/  FFMA.FTZ R3, R228, c[0x0][0x2d0], -R20 ;  /* 0x0000b400e4037a23 */ /* 0x002fcc0000010814 */
[----:B------:R1:W-:Y:S01]  /*13cc0*/  MUFU.EX2 R19, R3 ;  /* 0x0000000300137308 */ /* 0x0003e20000000800 */
[----:B------:R-:W-:Y:S01]  /*13cd0*/  MOV R229, R7 ;  /* 0x0000000700e57202 */ /* 0x000fe20000000f00 */
[----:B-1----:R-:W-:-:S06]  /*13ce0*/  FFMA.FTZ R3, R222, c[0x0][0x2d0], -R0 ;  /* 0x0000b400de037a23 */ /* 0x002fcc0000010800 */
[----:B------:R1:W-:Y:S01]  /*13cf0*/  MUFU.EX2 R10, R3 ;  /* 0x00000003000a7308 */ /* 0x0003e20000000800 */
[----:B------:R-:W-:Y:S02]  /*13d00*/  FADD.FTZ R20, R223, R6 ;  /* 0x00000006df147221 */ /* 0x000fe40000010000 */
[----:B-1----:R-:W-:-:S05]  /*13d10*/  FFMA.FTZ R3, R221, c[0x0][0x2d0], -R0 ;  /* 0x0000b400dd037a23 */ /* 0x002fca0000010800 */
[----:B------:R1:W4:Y:S02]  /*13d20*/  MUFU.EX2 R11, R3 ;  /* 0x00000003000b7308 */ /* 0x0003240000000800 */
[----:B-1----:R-:W-:-:S06]  /*13d30*/  FFMA.FTZ R3, R219, c[0x0][0x2d0], -R0 ;  /* 0x0000b400db037a23 */ /* 0x002fcc0000010800 */
[----:B------:R1:W1:Y:S02]  /*13d40*/  MUFU.EX2 R14, R3 ;  /* 0x00000003000e7308 */ /* 0x0002640000000800 */
[----:B-1----:R-:W-:Y:S02]  /*13d50*/  FADD.FTZ R3, R216, R5 ;  /* 0x00000005d8037221 */ /* 0x002fe40000010000 */
[----:B------:R-:W1:Y:S01]  /*13d60*/  LDSM.16.MT88.4 R4, [R235+0x3900] ;  /* 0x00390000eb04783b */ /* 0x000e620000004200 */
[----:B------:R-:W-:Y:S01]  /*13d70*/  IMAD.MOV.U32 R228, RZ, RZ, R124 ;  /* 0x000000ffffe47224 */ /* 0x000fe200078e007c */
[----:B------:R-:W-:Y:S01]  /*13d80*/  MOV R222, R125 ;  /* 0x0000007d00de7202 */ /* 0x000fe20000000f00 */
[----:B------:R-:W-:Y:S01]  /*13d90*/  IMAD.MOV.U32 R221, RZ, RZ, R126 ;  /* 0x000000ffffdd7224 */ /* 0x000fe200078e007e */
[----:B------:R-:W-:Y:S01]  /*13da0*/  MOV R223, R127 ;  /* 0x0000007f00df7202 */ /* 0x000fe20000000f00 */
[----:B------:R-:W-:Y:S01]  /*13db0*/  IMAD.MOV.U32 R219, RZ, RZ, R129 ;  /* 0x000000ffffdb7224 */ /* 0x000fe200078e0081 */
[----:B------:R-:W-:-:S02]  /*13dc0*/  F2FP.PACK_AB R129, R18, R16 ;  /* 0x000000101281723e */ /* 0x000fc400000000ff */
[----:B--2---:R-:W-:Y:S02]  /*13dd0*/  F2FP.PACK_AB R124, R15, R12 ;  /* 0x0000000c0f7c723e */ /* 0x004fe400000000ff */
[----:B----4-:R-:W-:Y:S02]  /*13de0*/  F2FP.PACK_AB R125, R11, R10 ;  /* 0x0000000a0b7d723e */ /* 0x010fe400000000ff */
[----:B------:R-:W-:Y:S02]  /*13df0*/  F2FP.PACK_AB R126, R19, R17 ;  /* 0x00000011137e723e */ /* 0x000fe400000000ff */
[----:B------:R-:W-:Y:S01]  /*13e00*/  F2FP.PACK_AB R127, R14, R13 ;  /* 0x0000000d0e7f723e */ /* 0x000fe200000000ff */
[----:B------:R-:W-:Y:S01]  /*13e10*/  FADD.FTZ R0, R170, R169 ;  /* 0x000000a9aa007221 */ /* 0x000fe20000010000 */
[----:B------:R-:W-:Y:S01]  /*13e20*/  HMMA.16816.F32 R144, R128, R152, R144 ;  /* 0x000000988090723c */ /* 0x000fe20000001890 */
[----:B------:R-:W-:Y:S01]  /*13e30*/  IMAD.MOV.U32 R216, RZ, RZ, R96 ;  /* 0x000000ffffd87224 */ /* 0x000fe200078e0060 */
[----:B------:R-:W2:Y:S01]  /*13e40*/  LDSM.16.MT88.4 R168, [R234+0x1900] ;  /* 0x00190000eaa8783b */ /* 0x000ea20000004200 */
[----:B------:R-:W-:Y:S01]  /*13e50*/  FADD.FTZ R8, R113, R0 ;  /* 0x0000000071087221 */ /* 0x000fe20000010000 */
[----:B------:R-:W-:-:S04]  /*13e60*/  MOV R0, R99 ;  /* 0x0000006300007202 */ /* 0x000fc80000000f00 */
[----:B------:R-:W-:Y:S01]  /*13e70*/  HMMA.16816.F32 R140, R124, R152, R140 ;  /* 0x000000987c8c723c */ /* 0x000fe2000000188c */
[----:B------:R-:W-:-:S07]  /*13e80*/  FADD.FTZ R0, R0, R9 ;  /* 0x0000000900007221 */ /* 0x000fce0000010000 */
[-C--:B------:R-:W-:Y:S08]  /*13e90*/  HMMA.16816.F32 R148, R124, R154.reuse, R148 ;  /* 0x0000009a7c94723c */ /* 0x080ff00000001894 */
[----:B------:R-:W-:Y:S07]  /*13ea0*/  HMMA.16816.F32 R152, R128, R154, R28 ;  /* 0x0000009a8098723c */ /* 0x000fee000000181c */
[----:B------:R-:W-:Y:S01]  /*13eb0*/  IMAD.MOV.U32 R30, RZ, RZ, R98 ;  /* 0x000000ffff1e7224 */ /* 0x000fe200078e0062 */
[----:B------:R-:W-:Y:S01]  /*13ec0*/  MOV R31, R97 ;  /* 0x00000061001f7202 */ /* 0x000fe20000000f00 */
[----:B------:R-:W-:Y:S01]  /*13ed0*/  FADD.FTZ R0, R223, R0 ;  /* 0x00000000df007221 */ /* 0x000fe20000010000 */
[----:B-1----:R-:W-:Y:S01]  /*13ee0*/  HMMA.16816.F32 R120, R124, R4, R120 ;  /* 0x000000047c78723c */ /* 0x002fe20000001878 */
[----:B------:R-:W-:Y:S01]  /*13ef0*/  FADD.FTZ R8, R30, R8 ;  /* 0x000000081e087221 */ /* 0x000fe20000010000 */
[----:B------:R-:W1:Y:S03]  /*13f00*/  LDSM.16.MT88.4 R96, [R234+0x3900] ;  /* 0x00390000ea60783b */ /* 0x000e660000004200 */
[----:B------:R-:W-:-:S03]  /*13f10*/  FADD.FTZ R9, R218, R8 ;  /* 0x00000008da097221 */ /* 0x000fc60000010000 */
[----:B------:R-:W-:Y:S01]  /*13f20*/  HMMA.16816.F32 R116, R128, R4, R116 ;  /* 0x000000048074723c */ /* 0x000fe20000001874 */
[----:B------:R-:W-:Y:S02]  /*13f30*/  FADD.FTZ R3, R216, R3 ;  /* 0x00000003d8037221 */ /* 0x000fe40000010000 */
[----:B------:R-:W-:Y:S02]  /*13f40*/  IMAD.MOV.U32 R230, RZ, RZ, R115 ;  /* 0x000000ffffe67224 */ /* 0x000fe400078e0073 */
[----:B------:R-:W4:Y:S02]  /*13f50*/  LDSM.16.MT88.4 R112, [R236+0x3900] ;  /* 0x00390000ec70783b */ /* 0x000f240000004200 */
        /* <DEDUP_REMOVED lines=39> */
[----:B------:R-:W-:Y:S01]  /*141d0*/  FADD.FTZ R5, R11, R5 ;  /* 0x000000050b057221 */ /* 0x000fe20000010000 */
[----:B------:R-:W-:Y:S01]  /*141e0*/  HMMA.16816.F32 R172, R128, R184, R172 ;  /* 0x000000b880ac723c */ /* 0x000fe200000018ac */
[----:B------:R-:W-:Y:S02]  /*141f0*/  FADD.FTZ R4, R15, R4 ;  /* 0x000000040f047221 */ /* 0x000fe40000010000 */
[----:B------:R-:W-:Y:S02]  /*14200*/  FADD.FTZ R0, R26, R0 ;  /* 0x000000001a007221 */ /* 0x000fe40000010000 */
[----:B------:R-:W-:-:S03]  /*14210*/  FADD.FTZ R3, R22, R3 ;  /* 0x0000000316037221 */ /* 0x000fc60000010000 */
[----:B------:R-:W-:Y:S01]  /*14220*/  HMMA.16816.F32 R176, R124, R184, R176 ;  /* 0x000000b87cb0723c */ /* 0x000fe200000018b0 */
[----:B------:R-:W-:Y:S02]  /*14230*/  FADD.FTZ R5, R13, R5 ;  /* 0x000000050d057221 */ /* 0x000fe40000010000 */
[----:B------:R-:W-:-:S05]  /*14240*/  FADD.FTZ R4, R17, R4 ;  /* 0x0000000411047221 */ /* 0x000fca0000010000 */
[-C--:B------:R-:W-:Y:S01]  /*14250*/  HMMA.16816.F32 R180, R124, R186.reuse, R180 ;  /* 0x000000ba7cb4723c */ /* 0x080fe200000018b4 */
[----:B------:R1:W-:Y:S07]  /*14260*/  STL [R1+0xc], R0 ;  /* 0x00000c0001007387 */ /* 0x0003ee0000100800 */
[C---:B------:R-:W-:Y:S08]  /*14270*/  HMMA.16816.F32 R184, R128.reuse, R186, R76 ;  /* 0x000000ba80b8723c */ /* 0x040ff0000000184c */
[-C--:B--2---:R-:W-:Y:S08]  /*14280*/  HMMA.16816.F32 R156, R128, R168.reuse, R156 ;  /* 0x000000a8809c723c */ /* 0x084ff0000000189c */
[----:B------:R-:W-:Y:S01]  /*14290*/  HMMA.16816.F32 R160, R124, R168, R160 ;  /* 0x000000a87ca0723c */ /* 0x000fe200000018a0 */
[----:B-1----:R-:W-:-:S07]  /*142a0*/  FADD.FTZ R0, R14, R5 ;  /* 0x000000050e007221 */ /* 0x002fce0000010000 */
[C---:B------:R-:W-:Y:S08]  /*142b0*/  HMMA.16816.F32 R164, R124.reuse, R170, R164 ;  /* 0x000000aa7ca4723c */ /* 0x040ff000000018a4 */
[C---:B------:R-:W-:Y:S08]  /*142c0*/  HMMA.16816.F32 R192, R124.reuse, R200, R192 ;  /* 0x000000c87cc0723c */ /* 0x040ff000000018c0 */
[C---:B------:R-:W-:Y:S08]  /*142d0*/  HMMA.16816.F32 R196, R124.reuse, R202, R196 ;  /* 0x000000ca7cc4723c */ /* 0x040ff000000018c4 */
[C---:B------:R-:W-:Y:S08]  /*142e0*/  HMMA.16816.F32 R72, R124.reuse, R80, R72 ;  /* 0x000000507c48723c */ /* 0x040ff00000001848 */
[C---:B------:R-:W-:Y:S08]  /*142f0*/  HMMA.16816.F32 R76, R124.reuse, R82, R44 ;  /* 0x000000527c4c723c */ /* 0x040ff0000000182c */
[C---:B------:R-:W-:Y:S08]  /*14300*/  HMMA.16816.F32 R88, R124.reuse, R96, R40 ;  /* 0x000000607c58723c */ /* 0x040ff00000001828 */
[C---:B------:R-:W-:Y:S08]  /*14310*/  HMMA.16816.F32 R92, R124.reuse, R98, R92 ;  /* 0x000000627c5c723c */ /* 0x040ff0000000185c */
[C---:B----4-:R-:W-:Y:S08]  /*14320*/  HMMA.16816.F32 R104, R124.reuse, R112, R104 ;  /* 0x000000707c68723c */ /* 0x050ff00000001868 */
        /* <DEDUP_REMOVED lines=21> */
[----:B------:R-:W3:Y:S04]  /*14480*/  LDL.64 R224, [R1+0x30] ;  /* 0x0000300001e07983 */ /* 0x000ee80000100a00 */
[----:B------:R-:W3:Y:S04]  /*14490*/  LDL R227, [R1+0x54] ;  /* 0x0000540001e37983 */ /* 0x000ee80000100800 */
[----:B------:R-:W3:Y:S01]  /*144a0*/  LDL.LU R138, [R1+0x4] ;  /* 0x00000400018a7983 */ /* 0x000ee20000300800 */
[----:B------:R-:W-:Y:S01]  /*144b0*/  IMAD.MOV.U32 R132, RZ, RZ, R135 ;  /* 0x000000ffff847224 */ /* 0x000fe200078e0087 */
[----:B------:R-:W-:Y:S01]  /*144c0*/  ULDC.64 UR4, c[0x0][0x118] ;  /* 0x0000460000047ab9 */ /* 0x000fe20000000a00 */
[----:B------:R-:W-:-:S02]  /*144d0*/  IMAD.MOV.U32 R3, RZ, RZ, R136 ;  /* 0x000000ffff037224 */ /* 0x000fc400078e0088 */
[----:B------:R-:W-:Y:S01]  /*144e0*/  IMAD.MOV.U32 R137, RZ, RZ, R134 ;  /* 0x000000ffff897224 */ /* 0x000fe200078e0086 */
[----:B--2---:R-:W-:Y:S02]  /*144f0*/  IADD3 R5, P1, R228, 0x40, RZ ;  /* 0x00000040e4057810 */ /* 0x004fe40007f3e0ff */
[----:B---3--:R-:W-:Y:S02]  /*14500*/  LEA.HI.SX32 R0, R138, 0xfffffffe, 0x1a ;  /* 0xfffffffe8a007811 */ /* 0x008fe400078fd2ff */
[----:B------:R-:W-:Y:S02]  /*14510*/  MOV R138, R2 ;  /* 0x00000002008a7202 */ /* 0x000fe40000000f00 */
[----:B----4-:R-:W-:Y:S01]  /*14520*/  IADD3 R2, P0, R230, 0x40, RZ ;  /* 0x00000040e6027810 */ /* 0x010fe20007f1e0ff */
[----:B------:R1:W-:Y:S04]  /*14530*/  STL [R1], R0 ;  /* 0x0000000001007387 */ /* 0x0003e80000100800 */
[----:B------:R-:W-:Y:S04]  /*14540*/  STL [R1+0x2c], R5 ;  /* 0x00002c0501007387 */ /* 0x000fe80000100800 */
[----:B------:R2:W-:Y:S01]  /*14550*/  STL [R1+0x24], R2 ;  /* 0x0000240201007387 */ /* 0x0005e20000100800 */
[----:B-1----:R-:W-:-:S05]  /*14560*/  MOV R0, c[0x0][0x208] ;  /* 0x0000820000007a02 */ /* 0x002fca0000000f00 */
[----:B------:R-:W-:Y:S02]  /*14570*/  IMAD.SHL.U32 R4, R0, 0x20, RZ ;  /* 0x0000002000047824 */ /* 0x000fe400078e00ff */
[----:B--2---:R-:W-:-:S03]  /*14580*/  IMAD.X R2, RZ, RZ, R225, P0 ;  /* 0x000000ffff027224 */ /* 0x004fc600000e06e1 */
[----:B------:R-:W-:Y:S02]  /*14590*/  IADD3 R0, P2, R4, 0x80, RZ ;  /* 0x0000008004007810 */ /* 0x000fe40007f5e0ff */
[----:B------:R-:W-:-:S03]  /*145a0*/  IADD3.X R4, RZ, R226, RZ, P1, !PT ;  /* 0x000000e2ff047210 */ /* 0x000fc60000ffe4ff */
[----:B------:R1:W-:Y:S04]  /*145b0*/  STL [R1+0x1c], R0 ;  /* 0x00001c0001007387 */ /* 0x0003e80000100800 */
[----:B------:R2:W-:Y:S01]  /*145c0*/  STL [R1+0x28], R4 ;  /* 0x0000280401007387 */ /* 0x0005e20000100800 */
[----:B-1----:R-:W-:-:S05]  /*145d0*/  IADD3.X R0, RZ, R227, RZ, P2, !PT ;  /* 0x000000e3ff007210 */ /* 0x002fca00017fe4ff */
[----:B------:R2:W-:Y:S04]  /*145e0*/  STL [R1+0x18], R0 ;  /* 0x0000180001007387 */ /* 0x0005e80000100800 */
[----:B------:R2:W-:Y:S02]  /*145f0*/  STL [R1+0x20], R2 ;  /* 0x0000200201007387 */ /* 0x0005e40000100800 */
.L_x_839:
[----:B------:R-:W3:Y:S01]  /*14600*/  LDL.64 R26, [R1+0x38] ;  /* 0x00003800011a7983 */ /* 0x000ee20000100a00 */
[----:B------:R-:W-:Y:S04]  /*14610*/  DEPBAR.LE SB0, 0x0 ;  /* 0x000080000000791a */ /* 0x000fe80000000000 */
[----:B------:R-:W-:Y:S01]  /*14620*/  MOV R58, c[0x0][0x208] ;  /* 0x00008200003a7a02 */ /* 0x000fe20000000f00 */
[----:B----4-:R-:W4:Y:S01]  /*14630*/  LDL R24, [R1+0x2c] ;  /* 0x00002c0001187983 */ /* 0x010f220000100800 */
[----:B------:R-:W-:Y:S02]  /*14640*/  MOV R57, 0x5 ;  /* 0x0000000500397802 */ /* 0x000fe40000000f00 */
[----:B------:R-:W-:Y:S01]  /*14650*/  SHF.L.U32 R58, R58, 0x5, RZ ;  /* 0x000000053a3a7819 */ /* 0x000fe200000006ff */
[----:B--2---:R-:W2:Y:S01]  /*14660*/  LDL R31, [R1+0x4c] ;  /* 0x00004c00011f7983 */ /* 0x004ea20000100800 */
[----:B------:R-:W-:Y:S03]  /*14670*/  MOV R56, c[0x0][0x208] ;  /* 0x0000820000387a02 */ /* 0x000fe60000000f00 */
[----:B------:R-:W2:Y:S01]  /*14680*/  LDL R30, [R1+0x28] ;  /* 0x00002800011e7983 */ /* 0x000ea20000100800 */
[----:B------:R-:W-:Y:S03]  /*14690*/  SHF.L.U64.HI R56, R56, R57, c[0x0][0x20c] ;  /* 0x0000830038387619 */ /* 0x000fe60000010239 */
[----:B------:R-:W2:Y:S04]  /*146a0*/  LDL R55, [R1+0x1c] ;  /* 0x00001c0001377983 */ /* 0x000ea80000100800 */
[----:B------:R1:W-:Y:S04]  /*146b0*/  STL [R1+0x94], R129 ;  /* 0x0000948101007387 */ /* 0x0003e80000100800 */
[----:B------:R-:W-:Y:S08]  /*146c0*/  BAR.SYNC.DEFER_BLOCKING 0x0 ;  /* 0x0000000000007b1d */ /* 0x000ff00000010000 */
[----:B-----5:R-:W-:Y:S08]  /*146d0*/  LDSM.16.M88.4 R64, [R239+0x8100] ;  /* 0x00810000ef40783b */ /* 0x020ff00000000200 */
[----:B-1----:R-:W2:Y:S04]  /*146e0*/  LDL.LU R129, [R1] ;  /* 0x0000000001817983 */ /* 0x002ea80000300800 */
[----:B------:R-:W-:Y:S04]  /*146f0*/  STL [R1+0x90], R130 ;  /* 0x0000908201007387 */ /* 0x000fe80000100800 */
[----:B------:R-:W-:Y:S04]  /*14700*/  STL [R1+0x8c], R131 ;  /* 0x00008c8301007387 */ /* 0x000fe80000100800 */
[----:B------:R-:W4:Y:S04]  /*14710*/  LDL R54, [R1+0x18] ;  /* 0x0000180001367983 */ /* 0x000f280000100800 */
[----:B------:R-:W1:Y:S08]  /*14720*/  LDSM.16.M88.4 R16, [R232+0x4100] ;  /* 0x00410000e810783b */ /* 0x000e700000000200 */
[----:B------:R-:W1:Y:S08]  /*14730*/  LDSM.16.M88.4 R60, [R239+0xa100] ;  /* 0x00a10000ef3c783b */ /* 0x000e700000000200 */
[----:B------:R-:W1:Y:S08]  /*14740*/  LDSM.16.M88.4 R32, [R232+0x4900] ;  /* 0x00490000e820783b */ /* 0x000e700000000200 */
[----:B------:R-:W2:Y:S08]  /*14750*/  LDSM.16.M88.4 R48, [R232+0x5100] ;  /* 0x00510000e830783b */ /* 0x000eb00000000200 */
[----:B------:R-:W2:Y:S01]  /*14760*/  LDSM.16.M88.4 R204, [R232+0x5900] ;  /* 0x00590000e8cc783b */ /* 0x000ea20000000200 */
[-C--:B-1----:R-:W-:Y:S07]  /*14770*/  HMMA.16816.F32 R4, R64, R16.reuse, RZ ;  /* 0x000000104004723c */ /* 0x082fee00000018ff */
[----:B------:R-:W-:Y:S01]  /*14780*/  LDSM.16.M88.4 R208, [R241+0x8100] ;  /* 0x00810000f1d0783b */ /* 0x000fe20000000200 */
[C---:B------:R-:W-:Y:S07]  /*14790*/  HMMA.16816.F32 R8, R60.reuse, R16, RZ ;  /* 0x000000103c08723c */ /* 0x040fee00000018ff */
[----:B------:R-:W1:Y:S01]  /*147a0*/  LDSM.16.M88.4 R212, [R243] ;  /* 0x00000000f3d4783b */ /* 0x000e620000000200 */
[-C--:B------:R-:W-:Y:S07]  /*147b0*/  HMMA.16816.F32 R12, R60, R18.reuse, RZ ;  /* 0x000000123c0c723c */ /* 0x080fee00000018ff */
[----:B------:R-:W1:Y:S01]  /*147c0*/  LDSM.16.M88.4 R216, [R241+0xa100] ;  /* 0x00a10000f1d8783b */ /* 0x000e620000000200 */
[C---:B------:R-:W-:Y:S07]  /*147d0*/  HMMA.16816.F32 R16, R64.reuse, R18, RZ ;  /* 0x000000124010723c */ /* 0x040fee00000018ff */
[----:B------:R-:W1:Y:S01]  /*147e0*/  LDSM.16.M88.4 R220, [R251] ;  /* 0x00000000fbdc783b */ /* 0x000e620000000200 */
[-C--:B------:R-:W-:Y:S07]  /*147f0*/  HMMA.16816.F32 R20, R64, R32.reuse, RZ ;  /* 0x000000204014723c */ /* 0x080fee00000018ff */
[----:B------:R-:W1:Y:S08]  /*14800*/  LDSM.16.M88.4 R224, [R250] ;  /* 0x00000000fae0783b */ /* 0x000e700000000200 */
[----:B------:R-:W1:Y:S08]  /*14810*/  LDSM.16.M88.4 R228, [R249] ;  /* 0x00000000f9e4783b */ /* 0x000e700000000200 */
[----:B------:R-:W-:Y:S04]  /*14820*/  STL [R1+0x58], R243 ;  /* 0x000058f301007387 */ /* 0x000fe80000100800 */
        /* <DEDUP_REMOVED lines=11> */
[----:B------:R-:W-:Y:S01]  /*148e0*/  STL [R1+0x88], R238 ;  /* 0x000088ee01007387 */ /* 0x000fe20000100800 */
[----:B--2---:R-:W-:Y:S01]  /*148f0*/  SHF.R.S32.HI R0, RZ, 0x1f, R129 ;  /* 0x0000001fff007819 */ /* 0x004fe20000011481 */
[C---:B------:R-:W-:Y:S04]  /*14900*/  IMAD.WIDE.U32 R28, R129.reuse, c[0x0][0x208], RZ ;  /* 0x00008200811c7a25 */ /* 0x040fe800078e00ff */
[----:B------:R-:W-:Y:S01]  /*14910*/  IMAD R0, R0, c[0x0][0x208], RZ ;  /* 0x0000820000007a24 */ /* 0x000fe200078e02ff */
[----:B------:R-:W-:Y:S03]  /*14920*/  SHF.L.U32 R38, R28, 0x6, RZ ;  /* 0x000000061c267819 */ /* 0x000fe600000006ff */
[----:B------:R-:W-:Y:S01]  /*14930*/  IMAD R0, R129, c[0x0][0x20c], R0 ;  /* 0x0000830081007a24 */ /* 0x000fe200078e0200 */
[C---:B---3--:R-:W-:Y:S02]  /*14940*/  IADD3 R2, P5, R38.reuse, R26, RZ ;  /* 0x0000001a26027210 */ /* 0x048fe40007fbe0ff */
[----:B----4-:R-:W-:Y:S02]  /*14950*/  IADD3 R38, P1, R38, R24, RZ ;  /* 0x0000001826267210 */ /* 0x010fe40007f3e0ff */
[C---:B------:R-:W-:Y:S02]  /*14960*/  HMMA.16816.F32 R24, R60.reuse, R32, RZ ;  /* 0x000000203c18723c */ /* 0x040fe400000018ff */
[----:B------:R-:W-:Y:S02]  /*14970*/  IADD3 R0, R29, R0, RZ ;  /* 0x000000001d007210 */ /* 0x000fe40007ffe0ff */
[----:B------:R-:W-:Y:S02]  /*14980*/  LEA R36, P2, R2, c[0x0][0x1f8], 0x1 ;  /* 0x00007e0002247a11 */ /* 0x000fe400078408ff */
[----:B------:R-:W-:Y:S02]  /*14990*/  SHF.L.U64.HI R0, R28, 0x6, R0 ;  /* 0x000000061c007819 */ /* 0x000fe40000010200 */
[----:B------:R-:W-:Y:S04]  /*149a0*/  LEA R40, P0, R38, c[0x0][0x1f8], 0x1 ;  /* 0x00007e0026287a11 */ /* 0x000fe800078008ff */
[C---:B------:R-:W-:Y:S02]  /*149b0*/  IADD3.X R32, R0.reuse, R31, RZ, P5, !PT ;  /* 0x0000001f00207210 */ /* 0x040fe40002ffe4ff */
[----:B------:R-:W-:Y:S02]  /*149c0*/  IADD3.X R0, R0, R30, RZ, P1, !PT ;  /* 0x0000001e00007210 */ /* 0x000fe40000ffe4ff */
[-C--:B------:R-:W-:Y:S01]  /*149d0*/  HMMA.16816.F32 R28, R60, R34.reuse, RZ ;  /* 0x000000223c1c723c */ /* 0x080fe200000018ff */
[----:B------:R-:W-:Y:S02]  /*149e0*/  LEA.HI.X R37, R2, c[0x0][0x1fc], R32, 0x1, P2 ;  /* 0x00007f0002257a11 */ /* 0x000fe400010f0c20 */
[----:B------:R-:W-:Y:S02]  /*149f0*/  LEA.HI.X R41, R38, c[0x0][0x1fc], R0, 0x1, P0 ;  /* 0x00007f0026297a11 */ /* 0x000fe400000f0c00 */
[----:B------:R-:W-:Y:S01]  /*14a00*/  IADD3 R44, P0, R36, R58, RZ ;  /* 0x0000003a242c7210 */ /* 0x000fe20007f1e0ff */
[----:B------:R-:W-:Y:S01]  /*14a10*/  @!PT LDS RZ, [RZ] ;  /* 0x00000000fffff984 */ /* 0x000fe20000000800 */
[----:B------:R-:W-:Y:S01]  /*14a20*/  @!PT LDS RZ, [RZ] ;  /* 0x00000000fffff984 */ /* 0x000fe20000000800 */
[----:B------:R-:W-:Y:S01]  /*14a30*/  @!PT LDS RZ, [RZ] ;  /* 0x00000000fffff984 */ /* 0x000fe20000000800 */
[----:B------:R2:W-:Y:S02]  /*14a40*/  LDGSTS.E.BYPASS.LTC128B.128 [R252+0x100], [R36.64], !P4 ;  /* 0x0010000024fc7fae */ /* 0x0005e4000e101d44 */
[C---:B------:R-:W-:Y:S04]  /*14a50*/  HMMA.16816.F32 R32, R64.reuse, R34, RZ ;  /* 0x000000224020723c */ /* 0x040fe800000018ff */
[----:B------:R-:W-:Y:S02]  /*14a60*/  IADD3.X R45, R37, R56, RZ, P0, !PT ;  /* 0x00000038252d7210 */ /* 0x000fe400007fe4ff */
[----:B------:R3:W-:Y:S01]  /*14a70*/  LDGSTS.E.BYPASS.LTC128B.128 [R252+0x2100], [R40.64], !P3 ;  /* 0x0210000028fc7fae */ /* 0x0007e2000d901d44 */
[C---:B------:R-:W-:Y:S02]  /*14a80*/  IADD3 R52, P1, R44.reuse, R58, RZ ;  /* 0x0000003a2c347210 */ /* 0x040fe40007f3e0ff */
[-C--:B------:R-:W-:Y:S03]  /*14a90*/  IADD3 R46, P0, R44, R55.reuse, RZ ;  /* 0x000000372c2e7210 */ /* 0x080fe60007f1e0ff */
[C---:B------:R-:W-:Y:S02]  /*14aa0*/  IADD3.X R53, R45.reuse, R56, RZ, P1, !PT ;  /* 0x000000382d357210 */ /* 0x040fe40000ffe4ff */
[----:B------:R4:W-:Y:S01]  /*14ab0*/  LDGSTS.E.BYPASS.LTC128B.128 [R252+0x900], [R44.64], !P4 ;  /* 0x009000002cfc7fae */ /* 0x0009e2000e101d44 */
[----:B------:R-:W-:Y:S07]  /*14ac0*/  IADD3.X R47, R45, R54, RZ, P0, !PT ;  /* 0x000000362d2f7210 */ /* 0x000fee00007fe4ff */
[----:B------:R4:W-:Y:S01]  /*14ad0*/  LDGSTS.E.BYPASS.LTC128B.128 [R252+0x2900], [R44.64+0x80], !P3 ;  /* 0x029000802cfc7fae */ /* 0x0009e2000d901d44 */
[-C--:B--2---:R-:W-:Y:S07]  /*14ae0*/  HMMA.16816.F32 R36, R64, R48.reuse, RZ ;  /* 0x000000304024723c */ /* 0x084fee00000018ff */
[----:B------:R2:W-:Y:S01]  /*14af0*/  LDGSTS.E.BYPASS.LTC128B.128 [R252+0x1100], [R52.64], !P4 ;  /* 0x0110000034fc7fae */ /* 0x0005e2000e101d44 */
[C---:B---3--:R-:W-:Y:S07]  /*14b00*/  HMMA.16816.F32 R40, R60.reuse, R48, RZ ;  /* 0x000000303c28723c */ /* 0x048fee00000018ff */
[----:B------:R4:W-:Y:S01]  /*14b10*/  LDGSTS.E.BYPASS.LTC128B.128 [R252+0x3100], [R46.64], !P3 ;  /* 0x031000002efc7fae */ /* 0x0009e2000d901d44 */
[C---:B------:R-:W-:Y:S04]  /*14b20*/  IADD3 R48, P0, R52.reuse, R58, RZ ;  /* 0x0000003a34307210 */ /* 0x040fe80007f1e0ff */
[C---:B------:R-:W-:Y:S05]  /*14b30*/  IADD3.X R49, R53.reuse, R56, RZ, P0, !PT ;  /* 0x0000003835317210 */ /* 0x040fea00007fe4ff */
[----:B------:R3:W-:Y:S01]  /*14b40*/  LDGSTS.E.BYPASS.LTC128B.128 [R252+0x1900], [R48.64], !P4 ;  /* 0x0190000030fc7fae */ /* 0x0007e2000e101d44 */
[----:B--2---:R-:W-:Y:S04]  /*14b50*/  IADD3 R52, P0, R52, R55, RZ ;  /* 0x0000003734347210 */ /* 0x004fe80007f1e0ff */
[----:B------:R-:W-:Y:S02]  /*14b60*/  IADD3.X R53, R53, R54, RZ, P0, !PT ;  /* 0x0000003635357210 */ /* 0x000fe400007fe4ff */
[C---:B------:R-:W-:Y:S01]  /*14b70*/  ISETP.GT.AND P0, PT, R129.reuse, RZ, PT ;  /* 0x000000ff8100720c */ /* 0x040fe20003f04270 */
[-C--:B----4-:R-:W-:Y:S02]  /*14b80*/  HMMA.16816.F32 R44, R60, R50.reuse, RZ ;  /* 0x000000323c2c723c */ /* 0x090fe400000018ff */
[----:B------:R2:W-:Y:S01]  /*14b90*/  LDGSTS.E.BYPASS.LTC128B.128 [R252+0x3900], [R52.64], !P3 ;  /* 0x0390000034fc7fae */ /* 0x0005e2000d901d44 */
[----:B------:R-:W-:Y:S07]  /*14ba0*/  IADD3 R129, R129, -0x1, RZ ;  /* 0xffffffff81817810 */ /* 0x000fee0007ffe0ff */
[----:B------:R-:W0:Y:S01]  /*14bb0*/  LDGDEPBAR ;  /* 0x00000000000079af */ /* 0x000e220000000000 */
[C---:B---3--:R-:W-:Y:S08]  /*14bc0*/  HMMA.16816.F32 R48, R64.reuse, R50, RZ ;  /* 0x000000324030723c */ /* 0x048ff000000018ff */
[-C--:B--2---:R-:W-:Y:S08]  /*14bd0*/  HMMA.16816.F32 R52, R64, R204.reuse, RZ ;  /* 0x000000cc4034723c */ /* 0x084ff000000018ff */
[C---:B------:R-:W-:Y:S08]  /*14be0*/  HMMA.16816.F32 R56, R60.reuse, R204, RZ ;  /* 0x000000cc3c38723c */ /* 0x040ff000000018ff */
[-C--:B------:R-:W-:Y:S08]  /*14bf0*/  HMMA.16816.F32 R60, R60, R206.reuse, RZ ;  /* 0x000000ce3c3c723c */ /* 0x080ff000000018ff */
[----:B------:R-:W-:Y:S01]  /*14c00*/  HMMA.16816.F32 R64, R64, R206, RZ ;  /* 0x000000ce4040723c */ /* 0x000fe200000018ff */
[----:B------:R-:W-:Y:S07]  /*14c10*/  LDSM.16.M88.4 R204, [R240+0x8100] ;  /* 0x00810000f0cc783b */ /* 0x000fee0000000200 */
[-C--:B-1----:R-:W-:Y:S08]  /*14c20*/  HMMA.16816.F32 R4, R208, R212.reuse, R4 ;  /* 0x000000d4d004723c */ /* 0x082ff00000001804 */
[C---:B------:R-:W-:Y:S08]  /*14c30*/  HMMA.16816.F32 R8, R216.reuse, R212, R8 ;  /* 0x000000d4d808723c */ /* 0x040ff00000001808 */
[-C--:B------:R-:W-:Y:S08]  /*14c40*/  HMMA.16816.F32 R12, R216, R214.reuse, R12 ;  /* 0x000000d6d80c723c */ /* 0x080ff0000000180c */
[C---:B------:R-:W-:Y:S01]  /*14c50*/  HMMA.16816.F32 R16, R208.reuse, R214, R16 ;  /* 0x000000d6d010723c */ /* 0x040fe20000001810 */
[----:B------:R-:W1:Y:S07]  /*14c60*/  LDSM.16.M88.4 R212, [R238+0x4100] ;  /* 0x00410000eed4783b */ /* 0x000e6e0000000200 */
[-C--:B------:R-:W-:Y:S08]  /*14c70*/  HMMA.16816.F32 R20, R208, R220.reuse, R20 ;  /* 0x000000dcd014723c */ /* 0x080ff00000001814 */
[C---:B------:R-:W-:Y:S08]  /*14c80*/  HMMA.16816.F32 R24, R216.reuse, R220, R24 ;  /* 0x000000dcd818723c */ /* 0x040ff00000001818 */
[-C--:B------:R-:W-:Y:S08]  /*14c90*/  HMMA.16816.F32 R28, R216, R222.reuse, R28 ;  /* 0x000000ded81c723c */ /* 0x080ff0000000181c */
[C---:B------:R-:W-:Y:S01]  /*14ca0*/  HMMA.16816.F32 R32, R208.reuse, R222, R32 ;  /* 0x000000ded020723c */ /* 0x040fe20000001820 */
[----:B------:R-:W2:Y:S07]  /*14cb0*/  LDSM.16.M88.4 R220, [R240+0xa100] ;  /* 0x00a10000f0dc783b */ /* 0x000eae0000000200 */
[-C--:B------:R-:W-:Y:S08]  /*14cc0*/  HMMA.16816.F32 R36, R208, R224.reuse, R36 ;  /* 0x000000e0d024723c */ /* 0x080ff00000001824 */
[C---:B------:R-:W-:Y:S08]  /*14cd0*/  HMMA.16816.F32 R40, R216.reuse, R224, R40 ;  /* 0x000000e0d828723c */ /* 0x040ff00000001828 */
[-C--:B------:R-:W-:Y:S08]  /*14ce0*/  HMMA.16816.F32 R44, R216, R226.reuse, R44 ;  /* 0x000000e2d82c723c */ /* 0x080ff0000000182c */
[C---:B------:R-:W-:Y:S01]  /*14cf0*/  HMMA.16816.F32 R48, R208.reuse, R226, R48 ;  /* 0x000000e2d030723c */ /* 0x040fe20000001830 */
[----:B------:R-:W-:Y:S07]  /*14d00*/  LDSM.16.M88.4 R224, [R238+0x5900] ;  /* 0x00590000eee0783b */ /* 0x000fee0000000200 */
[-C--:B------:R-:W-:Y:S08]  /*14d10*/  HMMA.16816.F32 R52, R208, R228.reuse, R52 ;  /* 0x000000e4d034723c */ /* 0x080ff00000001834 */
[C---:B------:R-:W-:Y:S08]  /*14d20*/  HMMA.16816.F32 R56, R216.reuse, R228, R56 ;  /* 0x000000e4d838723c */ /* 0x040ff00000001838 */
[-C--:B------:R-:W-:Y:S01]  /*14d30*/  HMMA.16816.F32 R60, R216, R230.reuse, R60 ;  /* 0x000000e6d83c723c */ /* 0x080fe2000000183c */
[----:B------:R-:W-:Y:S07]  /*14d40*/  LDSM.16.M88.4 R216, [R238+0x5100] ;  /* 0x00510000eed8783b */ /* 0x000fee0000000200 */
[----:B------:R-:W-:Y:S01]  /*14d50*/  HMMA.16816.F32 R64, R208, R230, R64 ;  /* 0x000000e6d040723c */ /* 0x000fe20000001840 */
[----:B------:R-:W3:Y:S07]  /*14d60*/  LDSM.16.M88.4 R208, [R238+0x4900] ;  /* 0x00490000eed0783b */ /* 0x000eee0000000200 */
[-C--:B-1----:R-:W-:Y:S08]  /*14d70*/  HMMA.16816.F32 R4, R204, R212.reuse, R4 ;  /* 0x000000d4cc04723c */ /* 0x082ff00000001804 */
[C---:B--2---:R-:W-:Y:S08]  /*14d80*/  HMMA.16816.F32 R8, R220.reuse, R212, R8 ;  /* 0x000000d4dc08723c */ /* 0x044ff00000001808 */
[-C--:B------:R-:W-:Y:S08]  /*14d90*/  HMMA.16816.F32 R12, R220, R214.reuse, R12 ;  /* 0x000000d6dc0c723c */ /* 0x080ff0000000180c */
[C---:B------:R-:W-:Y:S01]  /*14da0*/  HMMA.16816.F32 R16, R204.reuse, R214, R16 ;  /* 0x000000d6cc10723c */ /* 0x040fe20000001810 */
[----:B------:R-:W-:Y:S07]  /*14db0*/  LDSM.16.M88.4 R212, [R237] ;  /* 0x00000000edd4783b */ /* 0x000fee0000000200 */
[-C--:B---3--:R-:W-:Y:S08]  /*14dc0*/  HMMA.16816.F32 R20, R204, R208.reuse, R20 ;  /* 0x000000d0cc14723c */ /* 0x088ff00000001814 */
        /* <DEDUP_REMOVED lines=11> */
[-C--:B------:R-:W-:Y:S01]  /*14e80*/  HMMA.16816.F32 R60, R220, R226.reuse, R60 ;  /* 0x000000e2dc3c723c */ /* 0x080fe2000000183c */
[----:B------:R-:W-:Y:S07]  /*14e90*/  LDSM.16.M88.4 R220, [R237+0x1000] ;  /* 0x00100000eddc783b */ /* 0x000fee0000000200 */
[----:B------:R-:W-:Y:S01]  /*14ea0*/  HMMA.16816.F32 R64, R204, R226, R64 ;  /* 0x000000e2cc40723c */ /* 0x000fe20000001840 */
[----:B------:R-:W3:Y:S07]  /*14eb0*/  LDSM.16.M88.4 R204, [R237+0x800] ;  /* 0x00080000edcc783b */ /* 0x000eee0000000200 */
[-C--:B-1----:R-:W-:Y:S01]  /*14ec0*/  HMMA.16816.F32 R4, R208, R212.reuse, R4 ;  /* 0x000000d4d004723c */ /* 0x082fe20000001804 */
[----:B------:R-:W1:Y:S07]  /*14ed0*/  LDSM.16.M88.4 R224, [R237+0x1800] ;  /* 0x00180000ede0783b */ /* 0x000e6e0000000200 */
[C---:B--2---:R-:W-:Y:S08]  /*14ee0*/  HMMA.16816.F32 R8, R216.reuse, R212, R8 ;  /* 0x000000d4d808723c */ /* 0x044ff00000001808 */
[-C--:B------:R-:W-:Y:S08]  /*14ef0*/  HMMA.16816.F32 R12, R216, R214.reuse, R12 ;  /* 0x000000d6d80c723c */ /* 0x080ff0000000180c */
[C---:B------:R-:W-:Y:S01]  /*14f00*/  HMMA.16816.F32 R16, R208.reuse, R214, R16 ;  /* 0x000000d6d010723c */ /* 0x040fe20000001810 */
[----:B------:R-:W-:Y:S07]  /*14f10*/  LDSM.16.M88.4 R212, [R232+0x6100] ;  /* 0x00610000e8d4783b */ /* 0x000fee0000000200 */
[-C--:B---3--:R-:W-:Y:S08]  /*14f20*/  HMMA.16816.F32 R20, R208, R204.reuse, R20 ;  /* 0x000000ccd014723c */ /* 0x088ff00000001814 */
        /* <DEDUP_REMOVED lines=8> */
[----:B------:R-:W3:Y:S07]  /*14fb0*/  LDSM.16.M88.4 R220, [R239+0xe100] ;  /* 0x00e10000efdc783b */ /* 0x000eee0000000200 */
[-C--:B-1----:R-:W-:Y:S08]  /*14fc0*/  HMMA.16816.F32 R52, R208, R224.reuse, R52 ;  /* 0x000000e0d034723c */ /* 0x082ff00000001834 */
[C---:B------:R-:W-:Y:S08]  /*14fd0*/  HMMA.16816.F32 R56, R216.reuse, R224, R56 ;  /* 0x000000e0d838723c */ /* 0x040ff00000001838 */
[-C--:B------:R-:W-:Y:S01]  /*14fe0*/  HMMA.16816.F32 R60, R216, R226.reuse, R60 ;  /* 0x000000e2d83c723c */ /* 0x080fe2000000183c */
[----:B------:R-:W-:Y:S07]  /*14ff0*/  LDSM.16.M88.4 R216, [R232+0x7100] ;  /* 0x00710000e8d8783b */ /* 0x000fee0000000200 */
[----:B------:R-:W-:Y:S01]  /*15000*/  HMMA.16816.F32 R64, R208, R226, R64 ;  /* 0x000000e2d040723c */ /* 0x000fe20000001840 */
[----:B------:R-:W1:Y:S07]  /*15010*/  LDSM.16.M88.4 R208, [R232+0x6900] ;  /* 0x00690000e8d0783b */ /* 0x000e6e0000000200 */
[-C--:B--2---:R-:W-:Y:S01]  /*15020*/  HMMA.16816.F32 R4, R204, R212.reuse, R4 ;  /* 0x000000d4cc04723c */ /* 0x084fe20000001804 */
[----:B------:R-:W2:Y:S07]  /*15030*/  LDSM.16.M88.4 R224, [R232+0x7900] ;  /* 0x00790000e8e0783b */ /* 0x000eae0000000200 */
[C---:B---3--:R-:W-:Y:S08]  /*15040*/  HMMA.16816.F32 R8, R220.reuse, R212, R8 ;  /* 0x000000d4dc08723c */ /* 0x048ff00000001808 */
[-C--:B------:R-:W-:Y:S08]  /*15050*/  HMMA.16816.F32 R12, R220, R214.reuse, R12 ;  /* 0x000000d6dc0c723c */ /* 0x080ff0000000180c */
[C---:B------:R-:W-:Y:S01]  /*15060*/  HMMA.16816.F32 R16, R204.reuse, R214, R16 ;  /* 0x000000d6cc10723c */ /* 0x040fe20000001810 */
[----:B------:R-:W-:Y:S07]  /*15070*/  LDSM.16.M88.4 R212, [R248] ;  /* 0x00000000f8d4783b */ /* 0x000fee0000000200 */
        /* <DEDUP_REMOVED lines=9> */
[----:B------:R-:W3:Y:S07]  /*15110*/  LDSM.16.M88.4 R216, [R241+0xe100] ;  /* 0x00e10000f1d8783b */ /* 0x000eee0000000200 */
[-C--:B--2---:R-:W-:Y:S08]  /*15120*/  HMMA.16816.F32 R52, R204, R224.reuse, R52 ;  /* 0x000000e0cc34723c */ /* 0x084ff00000001834 */
[C---:B------:R-:W-:Y:S08]  /*15130*/  HMMA.16816.F32 R56, R220.reuse, R224, R56 ;  /* 0x000000e0dc38723c */ /* 0x040ff00000001838 */
[-C--:B------:R-:W-:Y:S01]  /*15140*/  HMMA.16816.F32 R60, R220, R226.reuse, R60 ;  /* 0x000000e2dc3c723c */ /* 0x080fe2000000183c */
[----:B------:R-:W-:Y:S07]  /*15150*/  LDSM.16.M88.4 R220, [R246] ;  /* 0x00000000f6dc783b */ /* 0x000fee0000000200 */
[----:B------:R-:W-:Y:S01]  /*15160*/  HMMA.16816.F32 R64, R204, R226, R64 ;  /* 0x000000e2cc40723c */ /* 0x000fe20000001840 */
[----:B------:R-:W2:Y:S07]  /*15170*/  LDSM.16.M88.4 R204, [R247] ;  /* 0x00000000f7cc783b */ /* 0x000eae0000000200 */
[-C--:B-1----:R-:W-:Y:S01]  /*15180*/  HMMA.16816.F32 R4, R208, R212.reuse, R4 ;  /* 0x000000d4d004723c */ /* 0x082fe20000001804 */
[----:B------:R-:W1:Y:S07]  /*15190*/  LDSM.16.M88.4 R224, [R245] ;  /* 0x00000000f5e0783b */ /* 0x000e6e0000000200 */
[C---:B---3--:R-:W-:Y:S08]  /*151a0*/  HMMA.16816.F32 R8, R216.reuse, R212, R8 ;  /* 0x000000d4d808723c */ /* 0x048ff00000001808 */
[-C--:B------:R-:W-:Y:S08]  /*151b0*/  HMMA.16816.F32 R12, R216, R214.reuse, R12 ;  /* 0x000000d6d80c723c */ /* 0x080ff0000000180c */
[C---:B------:R-:W-:Y:S01]  /*151c0*/  HMMA.16816.F32 R16, R208.reuse, R214, R16 ;  /* 0x000000d6d010723c */ /* 0x040fe20000001810 */
[----:B------:R-:W-:Y:S07]  /*151d0*/  LDSM.16.M88.4 R212, [R238+0x6100] ;  /* 0x00610000eed4783b */ /* 0x000fee0000000200 */
[-C--:B--2---:R-:W-:Y:S08]  /*151e0*/  HMMA.16816.F32 R20, R208, R204.reuse, R20 ;  /* 0x000000ccd014723c */ /* 0x084ff00000001814 */
        /* <DEDUP_REMOVED lines=12> */
[----:B------:R-:W1:Y:S07]  /*152b0*/  LDSM.16.M88.4 R216, [R238+0x6900] ;  /* 0x00690000eed8783b */ /* 0x000e6e0000000200 */
[----:B------:R-:W-:Y:S01]  /*152c0*/  HMMA.16816.F32 R64, R208, R226, R64 ;  /* 0x000000e2d040723c */ /* 0x000fe20000001840 */
[----:B------:R-:W4:Y:S07]  /*152d0*/  LDSM.16.M88.4 R208, [R238+0x7100] ;  /* 0x00710000eed0783b */ /* 0x000f2e0000000200 */
[-C--:B--2---:R-:W-:Y:S01]  /*152e0*/  HMMA.16816.F32 R4, R204, R212.reuse, R4 ;  /* 0x000000d4cc04723c */ /* 0x084fe20000001804 */
[----:B------:R-:W2:Y:S07]  /*152f0*/  LDSM.16.M88.4 R224, [R238+0x7900] ;  /* 0x00790000eee0783b */ /* 0x000eae0000000200 */
[C---:B---3--:R-:W-:Y:S08]  /*15300*/  HMMA.16816.F32 R8, R220.reuse, R212, R8 ;  /* 0x000000d4dc08723c */ /* 0x048ff00000001808 */
[-C--:B------:R-:W-:Y:S08]  /*15310*/  HMMA.16816.F32 R12, R220, R214.reuse, R12 ;  /* 0x000000d6dc0c723c */ /* 0x080ff0000000180c */
[C---:B------:R-:W-:Y:S01]  /*15320*/  HMMA.16816.F32 R16, R204.reuse, R214, R16 ;  /* 0x000000d6cc10723c */ /* 0x040fe20000001810 */
[----:B------:R-:W-:Y:S07]  /*15330*/  LDSM.16.M88.4 R212, [R242+0xc100] ;  /* 0x00c10000f2d4783b */ /* 0x000fee0000000200 */
[-C--:B-1----:R-:W-:Y:S08]  /*15340*/  HMMA.16816.F32 R20, R204, R216.reuse, R20 ;  /* 0x000000d8cc14723c */ /* 0x082ff00000001814 */
[C---:B------:R-:W-:Y:S08]  /*15350*/  HMMA.16816.F32 R24, R220.reuse, R216, R24 ;  /* 0x000000d8dc18723c */ /* 0x040ff00000001818 */
        /* <DEDUP_REMOVED lines=8> */
[-C--:B--2---:R-:W-:Y:S08]  /*153e0*/  HMMA.16816.F32 R52, R204, R224.reuse, R52 ;  /* 0x000000e0cc34723c */ /* 0x084ff00000001834 */
[C---:B------:R-:W-:Y:S08]  /*153f0*/  HMMA.16816.F32 R56, R220.reuse, R224, R56 ;  /* 0x000000e0dc38723c */ /* 0x040ff00000001838 */
[-C--:B------:R-:W-:Y:S08]  /*15400*/  HMMA.16816.F32 R60, R220, R226.reuse, R60 ;  /* 0x000000e2dc3c723c */ /* 0x080ff0000000183c */
[----:B------:R-:W-:Y:S08]  /*15410*/  HMMA.16816.F32 R64, R204, R226, R64 ;  /* 0x000000e2cc40723c */ /* 0x000ff00000001840 */
[-C--:B-1----:R-:W-:Y:S08]  /*15420*/  HMMA.16816.F32 R4, R212, R216.reuse, R4 ;  /* 0x000000d8d404723c */ /* 0x082ff00000001804 */
[C---:B---3--:R-:W-:Y:S08]  /*15430*/  HMMA.16816.F32 R8, R208.reuse, R216, R8 ;  /* 0x000000d8d008723c */ /* 0x048ff00000001808 */
        /* <DEDUP_REMOVED lines=23> */
[----:B------:R-:W2:Y:S01]  /*155b0*/  MUFU.TANH R221, R8 ;  /* 0x0000000800dd7308 */ /* 0x000ea20000002400 */
[----:B-1----:R-:W1:Y:S09]  /*155c0*/  LDSM.16.M88.4 R4, [R237+0x2800] ;  /* 0x00280000ed04783b */ /* 0x002e720000000200 */
[----:B------:R-:W2:Y:S10]  /*155d0*/  MUFU.TANH R220, R9 ;  /* 0x0000000900dc7308 */ /* 0x000eb40000002400 */
[----:B------:R-:W-:Y:S10]  /*155e0*/  MUFU.TANH R222, R10 ;  /* 0x0000000a00de7308 */ /* 0x000ff40000002400 */
[----:B------:R4:W-:Y:S10]  /*155f0*/  MUFU.TANH R223, R11 ;  /* 0x0000000b00df7308 */ /* 0x0009f40000002400 */
[----:B------:R-:W-:Y:S01]  /*15600*/  MUFU.TANH R18, R18 ;  /* 0x0000001200127308 */ /* 0x000fe20000002400 */
[-C--:B-1----:R-:W-:Y:S09]  /*15610*/  HMMA.16816.F32 R20, R212, R4.reuse, R20 ;  /* 0x00000004d414723c */ /* 0x082ff20000001814 */
[----:B------:R-:W-:Y:S01]  /*15620*/  MUFU.TANH R16, R16 ;  /* 0x0000001000107308 */ /* 0x000fe20000002400 */
[C---:B------:R-:W-:Y:S01]  /*15630*/  HMMA.16816.F32 R24, R208.reuse, R4, R24 ;  /* 0x00000004d018723c */ /* 0x040fe20000001818 */
[----:B----4-:R-:W1:Y:S08]  /*15640*/  LDSM.16.M88.4 R8, [R237+0x3000] ;  /* 0x00300000ed08783b */ /* 0x010e700000000200 */
[----:B------:R-:W-:Y:S01]  /*15650*/  MUFU.TANH R19, R19 ;  /* 0x0000001300137308 */ /* 0x000fe20000002400 */
[-C--:B------:R-:W-:Y:S04]  /*15660*/  HMMA.16816.F32 R28, R208, R6.reuse, R28 ;  /* 0x00000006d01c723c */ /* 0x080fe8000000181c */
[----:B------:R-:W-:Y:S04]  /*15670*/  FMUL.FTZ R21, R21, c[0x0][0x320] ;  /* 0x0000c80015157a20 */ /* 0x000fe80000410000 */
[C---:B------:R-:W-:Y:S01]  /*15680*/  HMMA.16816.F32 R32, R212.reuse, R6, R32 ;  /* 0x00000006d420723c */ /* 0x040fe20000001820 */
[----:B------:R-:W-:Y:S01]  /*15690*/  MUFU.TANH R17, R17 ;  /* 0x0000001100117308 */ /* 0x000fe20000002400 */
[----:B------:R-:W4:Y:S01]  /*156a0*/  LDSM.16.M88.4 R4, [R237+0x3800] ;  /* 0x00380000ed04783b */ /* 0x000f220000000200 */
[----:B------:R-:W-:Y:S04]  /*156b0*/  DEPBAR.LE SB0, 0x0 ;  /* 0x000080000000791a */ /* 0x000fe80000000000 */
[----:B------:R-:W-:Y:S02]  /*156c0*/  FMUL.FTZ R22, R22, c[0x0][0x320] ;  /* 0x0000c80016167a20 */ /* 0x000fe40000410000 */
[----:B------:R-:W-:Y:S02]  /*156d0*/  FMUL.FTZ R20, R20, c[0x0][0x320] ;  /* 0x0000c80014147a20 */ /* 0x000fe40000410000 */
[----:B------:R-:W-:Y:S01]  /*156e0*/  MUFU.TANH R227, R21 ;  /* 0x0000001500e37308 */ /* 0x000fe20000002400 */
[----:B------:R-:W-:Y:S01]  /*156f0*/  FMUL.FTZ R25, R25, c[0x0][0x320] ;  /* 0x0000c80019197a20 */ /* 0x000fe20000410000 */
[----:B------:R-:W-:Y:S01]  /*15700*/  BAR.SYNC.DEFER_BLOCKING 0x0 ;  /* 0x0000000000007b1d */ /* 0x000fe20000010000 */
[----:B------:R-:W-:Y:S02]  /*15710*/  FMUL.FTZ R23, R23, c[0x0][0x320] ;  /* 0x0000c80017177a20 */ /* 0x000fe40000410000 */
[----:B------:R-:W-:Y:S02]  /*15720*/  FMUL.FTZ R28, R28, c[0x0][0x320] ;  /* 0x0000c8001c1c7a20 */ /* 0x000fe40000410000 */
[----:B------:R-:W-:Y:S02]  /*15730*/  FMUL.FTZ R29, R29, c[0x0][0x320] ;  /* 0x0000c8001d1d7a20 */ /* 0x000fe40000410000 */
[----:B------:R-:W-:Y:S01]  /*15740*/  FMUL.FTZ R26, R26, c[0x0][0x320] ;  /* 0x0000c8001a1a7a20 */ /* 0x000fe20000410000 */
[----:B------:R-:W-:Y:S01]  /*15750*/  MUFU.TANH R130, R28 ;  /* 0x0000001c00827308 */ /* 0x000fe20000002400 */
[----:B------:R-:W-:Y:S02]  /*15760*/  FMUL.FTZ R27, R27, c[0x0][0x320] ;  /* 0x0000c8001b1b7a20 */ /* 0x000fe40000410000 */
[----:B------:R-:W-:Y:S01]  /*15770*/  FMUL.FTZ R34, R34, c[0x0][0x320] ;  /* 0x0000c80022227a20 */ /* 0x000fe20000410000 */
[-C--:B-1----:R-:W-:Y:S05]  /*15780*/  HMMA.16816.F32 R36, R212, R8.reuse, R36 ;  /* 0x00000008d424723c */ /* 0x082fea0000001824 */
[----:B------:R-:W-:Y:S01]  /*15790*/  FMUL.FTZ R35, R35, c[0x0][0x320] ;  /* 0x0000c80023237a20 */ /* 0x000fe20000410000 */
        /* <DEDUP_REMOVED lines=11> */
[----:B------:R2:W2:Y:S01]  /*15850*/  MUFU.TANH R218, R13 ;  /* 0x0000000d00da7308 */ /* 0x0004a20000002400 */
[----:B------:R-:W3:Y:S02]  /*15860*/  LDL R11, [R1+0x24] ;  /* 0x00002400010b7983 */ /* 0x000ee40000100800 */
[----:B------:R-:W-:Y:S02]  /*15870*/  FMUL.FTZ R36, R36, c[0x0][0x320] ;  /* 0x0000c80024247a20 */ /* 0x000fe40000410000 */
[----:B------:R-:W3:Y:S01]  /*15880*/  LDL R10, [R1+0x20] ;  /* 0x00002000010a7983 */ /* 0x000ee20000100800 */
[----:B------:R-:W-:Y:S01]  /*15890*/  FMUL.FTZ R39, R39, c[0x0][0x320] ;  /* 0x0000c80027277a20 */ /* 0x000fe20000410000 */
[-C--:B----4-:R-:W-:Y:S03]  /*158a0*/  HMMA.16816.F32 R52, R212, R4.reuse, R52 ;  /* 0x00000004d434723c */ /* 0x090fe60000001834 */
[----:B------:R-:W4:Y:S01]  /*158b0*/  MUFU.TANH R0, R38 ;  /* 0x0000002600007308 */ /* 0x000f220000002400 */
[----:B------:R-:W-:Y:S02]  /*158c0*/  FMUL.FTZ R42, R42, c[0x0][0x320] ;  /* 0x0000c8002a2a7a20 */ /* 0x000fe40000410000 */
[----:B------:R-:W-:Y:S01]  /*158d0*/  FMUL.FTZ R37, R37, c[0x0][0x320] ;  /* 0x0000c80025257a20 */ /* 0x000fe20000410000 */
[----:B-1----:R-:W-:Y:S01]  /*158e0*/  MOV R27, c[0x0][0x1e0] ;  /* 0x00007800001b7a02 */ /* 0x002fe20000000f00 */
[C---:B------:R-:W-:Y:S04]  /*158f0*/  HMMA.16816.F32 R56, R208.reuse, R4, R56 ;  /* 0x00000004d038723c */ /* 0x040fe80000001838 */
[----:B------:R-:W-:Y:S01]  /*15900*/  FMUL.FTZ R44, R44, c[0x0][0x320] ;  /* 0x0000c8002c2c7a20 */ /* 0x000fe20000410000 */
[----:B------:R-:W-:Y:S01]  /*15910*/  MUFU.TANH R2, R42 ;  /* 0x0000002a00027308 */ /* 0x000fe20000002400 */
[----:B------:R-:W-:Y:S01]  /*15920*/  FMUL.FTZ R45, R45, c[0x0][0x320] ;  /* 0x0000c8002d2d7a20 */ /* 0x000fe20000410000 */
[----:B--2---:R-:W-:Y:S01]  /*15930*/  FMNMX.FTZ R4, R221, R137, !PT ;  /* 0x00000089dd047209 */ /* 0x004fe20007810000 */
[----:B------:R-:W-:Y:S01]  /*15940*/  FMUL.FTZ R51, R51, c[0x0][0x320] ;  /* 0x0000c80033337a20 */ /* 0x000fe20000410000 */
[-C--:B------:R-:W-:Y:S03]  /*15950*/  HMMA.16816.F32 R60, R208, R6.reuse, R60 ;  /* 0x00000006d03c723c */ /* 0x080fe6000000183c */
[----:B------:R-:W-:Y:S01]  /*15960*/  FMUL.FTZ R48, R48, c[0x0][0x320] ;  /* 0x0000c80030307a20 */ /* 0x000fe20000410000 */
[----:B------:R-:W-:Y:S01]  /*15970*/  MOV R13, 0x5 ;  /* 0x00000005000d7802 */ /* 0x000fe20000000f00 */
[----:B------:R-:W-:Y:S01]  /*15980*/  FMUL.FTZ R47, R47, c[0x0][0x320] ;  /* 0x0000c8002f2f7a20 */ /* 0x000fe20000410000 */
[----:B------:R4:W-:Y:S01]  /*15990*/  MUFU.TANH R8, R51 ;  /* 0x0000003300087308 */ /* 0x0009e20000002400 */
[----:B------:R-:W-:Y:S01]  /*159a0*/  FMUL.FTZ R52, R52, c[0x0][0x320] ;  /* 0x0000c80034347a20 */ /* 0x000fe20000410000 */
[----:B------:R-:W-:Y:S04]  /*159b0*/  HMMA.16816.F32 R64, R212, R6, R64 ;  /* 0x00000006d440723c */ /* 0x000fe80000001840 */
[----:B------:R-:W-:Y:S01]  /*159c0*/  FMUL.FTZ R50, R50, c[0x0][0x320] ;  /* 0x0000c80032327a20 */ /* 0x000fe20000410000 */
[----:B------:R-:W-:Y:S01]  /*159d0*/  @P0 SHF.L.U64.HI R13, R27, R13, c[0x0][0x1e4] ;  /* 0x000079001b0d0619 */ /* 0x000fe2000001020d */
[----:B------:R-:W-:Y:S01]  /*159e0*/  FMUL.FTZ R54, R54, c[0x0][0x320] ;  /* 0x0000c80036367a20 */ /* 0x000fe20000410000 */
[----:B------:R-:W-:Y:S01]  /*159f0*/  FMNMX.FTZ R4, R220, R4, !PT ;  /* 0x00000004dc047209 */ /* 0x000fe20007810000 */
[----:B------:R-:W-:Y:S01]  /*15a00*/  MUFU.TANH R42, R44 ;  /* 0x0000002c002a7308 */ /* 0x000fe20000002400 */
[----:B------:R-:W-:Y:S03]  /*15a10*/  FMUL.FTZ R56, R56, c[0x0][0x320] ;  /* 0x0000c80038387a20 */ /* 0x000fe60000410000 */
[----:B------:R-:W-:Y:S01]  /*15a20*/  FMUL.FTZ R55, R55, c[0x0][0x320] ;  /* 0x0000c80037377a20 */ /* 0x000fe20000410000 */
[----:B------:R-:W-:Y:S01]  /*15a30*/  FMNMX.FTZ R4, R12, R4, !PT ;  /* 0x000000040c047209 */ /* 0x000fe20007810000 */
[----:B------:R-:W-:Y:S02]  /*15a40*/  FMUL.FTZ R53, R53, c[0x0][0x320] ;  /* 0x0000c80035357a20 */ /* 0x000fe40000410000 */
[----:B------:R-:W-:Y:S01]  /*15a50*/  FMUL.FTZ R60, R60, c[0x0][0x320] ;  /* 0x0000c8003c3c7a20 */ /* 0x000fe20000410000 */
[----:B------:R-:W-:Y:S01]  /*15a60*/  FMNMX.FTZ R4, R218, R4, !PT ;  /* 0x00000004da047209 */ /* 0x000fe20007810000 */
[----:B------:R1:W-:Y:S01]  /*15a70*/  MUFU.TANH R21, R56 ;  /* 0x0000003800157308 */ /* 0x0003e20000002400 */
[----:B------:R-:W-:Y:S02]  /*15a80*/  FMUL.FTZ R61, R61, c[0x0][0x320] ;  /* 0x0000c8003d3d7a20 */ /* 0x000fe40000410000 */
[----:B------:R-:W-:Y:S01]  /*15a90*/  FMUL.FTZ R46, R46, c[0x0][0x320] ;  /* 0x0000c8002e2e7a20 */ /* 0x000fe20000410000 */
[----:B----4-:R-:W-:Y:S01]  /*15aa0*/  MOV R51, R0 ;  /* 0x0000000000337202 */ /* 0x010fe20000000f00 */
        /* <DEDUP_REMOVED lines=12> */
[----:B-1----:R-:W-:Y:S01]  /*15b70*/  MOV R56, R130 ;  /* 0x0000008200387202 */ /* 0x002fe20000000f00 */
[----:B------:R-:W-:Y:S02]  /*15b80*/  FMUL.FTZ R64, R64, c[0x0][0x320] ;  /* 0x0000c80040407a20 */ /* 0x000fe40000410000 */
[----:B------:R-:W-:Y:S03]  /*15b90*/  FMUL.FTZ R43, R43, c[0x0][0x320] ;  /* 0x0000c8002b2b7a20 */ /* 0x000fe60000410000 */
[----:B------:R2:W-:Y:S10]  /*15ba0*/  MUFU.TANH R130, R60 ;  /* 0x0000003c00827308 */ /* 0x0005f40000002400 */
[----:B------:R1:W-:Y:S10]  /*15bb0*/  MUFU.TANH R45, R50 ;  /* 0x00000032002d7308 */ /* 0x0003f40000002400 */
[----:B------:R-:W4:Y:S01]  /*15bc0*/  MUFU.TANH R231, R22 ;  /* 0x0000001600e77308 */ /* 0x000f220000002400 */
[----:B--2---:R-:W-:Y:S02]  /*15bd0*/  MOV R60, R0 ;  /* 0x00000000003c7202 */ /* 0x004fe40000000f00 */
[----:B------:R-:W-:Y:S07]  /*15be0*/  FMNMX.FTZ R0, R217, R132, !PT ;  /* 0x00000084d9007209 */ /* 0x000fee0007810000 */
[----:B------:R-:W2:Y:S01]  /*15bf0*/  MUFU.TANH R226, R20 ;  /* 0x0000001400e27308 */ /* 0x000ea20000002400 */
[----:B------:R-:W-:Y:S02]  /*15c00*/  FMNMX.FTZ R0, R216, R0, !PT ;  /* 0x00000000d8007209 */ /* 0x000fe40007810000 */
[----:B-1----:R-:W-:Y:S02]  /*15c10*/  MOV R50, R136 ;  /* 0x0000008800327202 */ /* 0x002fe40000000f00 */
[----:B------:R-:W-:Y:S02]  /*15c20*/  FMNMX.FTZ R0, R18, R0, !PT ;  /* 0x0000000012007209 */ /* 0x000fe40007810000 */
[----:B------:R-:W-:Y:S03]  /*15c30*/  FMNMX.FTZ R136, R207, R3, !PT ;  /* 0x00000003cf887209 */ /* 0x000fe60007810000 */
[----:B------:R-:W1:Y:S01]  /*15c40*/  MUFU.TANH R230, R23 ;  /* 0x0000001700e67308 */ /* 0x000e620000002400 */
[----:B------:R-:W-:Y:S02]  /*15c50*/  FMNMX.FTZ R0, R19, R0, !PT ;  /* 0x0000000013007209 */ /* 0x000fe40007810000 */
[----:B------:R-:W-:Y:S02]  /*15c60*/  FMNMX.FTZ R136, R205, R136, !PT ;  /* 0x00000088cd887209 */ /* 0x000fe40007810000 */
[----:B----4-:R-:W-:Y:S02]  /*15c70*/  FMNMX.FTZ R0, R231, R0, !PT ;  /* 0x00000000e7007209 */ /* 0x010fe40007810000 */
[----:B------:R-:W-:Y:S03]  /*15c80*/  FMNMX.FTZ R136, R16, R136, !PT ;  /* 0x0000008810887209 */ /* 0x000fe60007810000 */
[----:B------:R-:W4:Y:S01]  /*15c90*/  MUFU.TANH R250, R24 ;  /* 0x0000001800fa7308 */ /* 0x000f220000002400 */
[----:B------:R-:W-:Y:S04]  /*15ca0*/  FMNMX.FTZ R136, R17, R136, !PT ;  /* 0x0000008811887209 */ /* 0x000fe80007810000 */
[----:B--2---:R-:W-:Y:S04]  /*15cb0*/  FMNMX.FTZ R136, R226, R136, !PT ;  /* 0x00000088e2887209 */ /* 0x004fe80007810000 */
[----:B------:R-:W-:Y:S01]  /*15cc0*/  FMNMX.FTZ R136, R227, R136, !PT ;  /* 0x00000088e3887209 */ /* 0x000fe20007810000 */
[----:B------:R-:W2:Y:S01]  /*15cd0*/  MUFU.TANH R228, R34 ;  /* 0x0000002200e47308 */ /* 0x000ea20000002400 */
[----:B-1----:R-:W-:Y:S09]  /*15ce0*/  FMNMX.FTZ R0, R230, R0, !PT ;  /* 0x00000000e6007209 */ /* 0x002ff20007810000 */
[----:B------:R-:W1:Y:S01]  /*15cf0*/  MUFU.TANH R224, R32 ;  /* 0x0000002000e07308 */ /* 0x000e620000002400 */
[----:B----4-:R-:W-:Y:S04]  /*15d00*/  FMNMX.FTZ R4, R250, R4, !PT ;  /* 0x00000004fa047209 */ /* 0x010fe80007810000 */
[----:B------:R-:W-:Y:S05]  /*15d10*/  FMNMX.FTZ R4, R50, R4, !PT ;  /* 0x0000000432047209 */ /* 0x000fea0007810000 */
[----:B------:R-:W-:Y:S01]  /*15d20*/  MUFU.TANH R139, R40 ;  /* 0x00000028008b7308 */ /* 0x000fe20000002400 */
[----:B------:R-:W-:Y:S02]  /*15d30*/  FMNMX.FTZ R4, R56, R4, !PT ;  /* 0x0000000438047209 */ /* 0x000fe40007810000 */
[----:B--2---:R-:W-:Y:S07]  /*15d40*/  FMNMX.FTZ R0, R228, R0, !PT ;  /* 0x00000000e4007209 */ /* 0x004fee0007810000 */
[----:B------:R2:W-:Y:S01]  /*15d50*/  MUFU.TANH R40, R57 ;  /* 0x0000003900287308 */ /* 0x0005e20000002400 */
[----:B-1----:R-:W-:Y:S09]  /*15d60*/  FMNMX.FTZ R136, R224, R136, !PT ;  /* 0x00000088e0887209 */ /* 0x002ff20007810000 */
[----:B------:R-:W1:Y:S10]  /*15d70*/  MUFU.TANH R229, R35 ;  /* 0x0000002300e57308 */ /* 0x000e740000002400 */
[----:B------:R-:W4:Y:S01]  /*15d80*/  MUFU.TANH R225, R33 ;  /* 0x0000002100e17308 */ /* 0x000f220000002400 */
[----:B--2---:R-:W-:Y:S09]  /*15d90*/  MOV R57, R2 ;  /* 0x0000000200397202 */ /* 0x004ff20000000f00 */
[----:B------:R-:W-:Y:S01]  /*15da0*/  MUFU.TANH R134, R26 ;  /* 0x0000001a00867308 */ /* 0x000fe20000002400 */
[----:B-1----:R-:W-:Y:S04]  /*15db0*/  FMNMX.FTZ R0, R229, R0, !PT ;  /* 0x00000000e5007209 */ /* 0x002fe80007810000 */
[----:B------:R-:W-:Y:S05]  /*15dc0*/  FMNMX.FTZ R0, R51, R0, !PT ;  /* 0x0000000033007209 */ /* 0x000fea0007810000 */
[----:B------:R-:W1:Y:S01]  /*15dd0*/  MUFU.TANH R26, R29 ;  /* 0x0000001d001a7308 */ /* 0x000e620000002400 */
[----:B----4-:R-:W-:Y:S09]  /*15de0*/  FMNMX.FTZ R136, R225, R136, !PT ;  /* 0x00000088e1887209 */ /* 0x010ff20007810000 */
[----:B------:R2:W-:Y:S10]  /*15df0*/  MUFU.TANH R135, R49 ;  /* 0x0000003100877308 */ /* 0x0005f40000002400 */
[----:B------:R-:W4:Y:S01]  /*15e00*/  MUFU.TANH R243, R36 ;  /* 0x0000002400f37308 */ /* 0x000f220000002400 */
[----:B-1----:R-:W-:Y:S01]  /*15e10*/  FMNMX.FTZ R4, R26, R4, !PT ;  /* 0x000000041a047209 */ /* 0x002fe20007810000 */
[----:B------:R-:W3:Y:S08]  /*15e20*/  LDL.64 R28, [R1+0x40] ;  /* 0x00004000011c7983 */ /* 0x000ef00000100a00 */
[----:B------:R-:W1:Y:S01]  /*15e30*/  MUFU.TANH R249, R39 ;  /* 0x0000002700f97308 */ /* 0x000e620000002400 */
[----:B--2---:R-:W-:Y:S04]  /*15e40*/  MOV R49, R139 ;  /* 0x0000008b00317202 */ /* 0x004fe80000000f00 */
[----:B------:R-:W-:Y:S05]  /*15e50*/  FMNMX.FTZ R4, R49, R4, !PT ;  /* 0x0000000431047209 */ /* 0x000fea0007810000 */
[----:B------:R-:W-:Y:S01]  /*15e60*/  MUFU.TANH R219, R14 ;  /* 0x0000000e00db7308 */ /* 0x000fe20000002400 */
[----:B----4-:R-:W-:Y:S09]  /*15e70*/  FMNMX.FTZ R136, R243, R136, !PT ;  /* 0x00000088f3887209 */ /* 0x010ff20007810000 */
[----:B------:R-:W2:Y:S01]  /*15e80*/  MUFU.TANH R14, R37 ;  /* 0x00000025000e7308 */ /* 0x000ea20000002400 */
[----:B-1----:R-:W-:Y:S04]  /*15e90*/  FMNMX.FTZ R0, R249, R0, !PT ;  /* 0x00000000f9007209 */ /* 0x002fe80007810000 */
[----:B------:R-:W-:Y:S05]  /*15ea0*/  FMNMX.FTZ R0, R45, R0, !PT ;  /* 0x000000002d007209 */ /* 0x000fea0007810000 */
[----:B------:R1:W-:Y:S10]  /*15eb0*/  MUFU.TANH R25, R66 ;  /* 0x0000004200197308 */ /* 0x0003f40000002400 */
[----:B------:R-:W4:Y:S01]  /*15ec0*/  MUFU.TANH R41, R41 ;  /* 0x0000002900297308 */ /* 0x000f220000002400 */
[----:B--2---:R-:W-:Y:S09]  /*15ed0*/  FMNMX.FTZ R136, R14, R136, !PT ;  /* 0x000000880e887209 */ /* 0x004ff20007810000 */
[----:B------:R-:W2:Y:S01]  /*15ee0*/  MUFU.TANH R131, R48 ;  /* 0x0000003000837308 */ /* 0x000ea20000002400 */
[----:B-1----:R-:W-:Y:S02]  /*15ef0*/  MOV R66, R8 ;  /* 0x0000000800427202 */ /* 0x002fe40000000f00 */
[----:B------:R-:W3:Y:S02]  /*15f00*/  LDL.64 R8, [R1+0x30] ;  /* 0x0000300001087983 */ /* 0x000ee40000100a00 */
[----:B------:R-:W-:Y:S05]  /*15f10*/  FMNMX.FTZ R0, R66, R0, !PT ;  /* 0x0000000042007209 */ /* 0x000fea0007810000 */
[----:B------:R1:W-:Y:S01]  /*15f20*/  MUFU.TANH R5, R65 ;  /* 0x0000004100057308 */ /* 0x0003e20000002400 */
[----:B------:R-:W-:Y:S01]  /*15f30*/  STL [R1], R129 ;  /* 0x0000008101007387 */ /* 0x000fe20000100800 */
[----:B----4-:R-:W-:Y:S04]  /*15f40*/  FMNMX.FTZ R4, R41, R4, !PT ;  /* 0x0000000429047209 */ /* 0x010fe80007810000 */
[----:B------:R-:W-:Y:S04]  /*15f50*/  FMNMX.FTZ R4, R42, R4, !PT ;  /* 0x000000042a047209 */ /* 0x000fe80007810000 */
[----:B------:R-:W4:Y:S01]  /*15f60*/  MUFU.TANH R35, R54 ;  /* 0x0000003600237308 */ /* 0x000f220000002400 */
[----:B------:R-:W-:Y:S02]  /*15f70*/  FMNMX.FTZ R4, R44, R4, !PT ;  /* 0x000000042c047209 */ /* 0x000fe40007810000 */
[----:B--2---:R-:W-:Y:S07]  /*15f80*/  FMNMX.FTZ R136, R131, R136, !PT ;  /* 0x0000008883887209 */ /* 0x004fee0007810000 */
[----:B------:R-:W-:Y:S01]  /*15f90*/  MUFU.TANH R34, R55 ;  /* 0x0000003700227308 */ /* 0x000fe20000002400 */
[----:B-1----:R-:W-:Y:S04]  /*15fa0*/  MOV R65, R135 ;  /* 0x0000008700417202 */ /* 0x002fe80000000f00 */
[----:B------:R-:W-:Y:S05]  /*15fb0*/  FMNMX.FTZ R136, R65, R136, !PT ;  /* 0x0000008841887209 */ /* 0x000fea0007810000 */
[----:B------:R-:W-:Y:S01]  /*15fc0*/  MUFU.TANH R23, R61 ;  /* 0x0000003d00177308 */ /* 0x000fe20000002400 */
[----:B------:R-:W-:Y:S02]  /*15fd0*/  FMNMX.FTZ R136, R60, R136, !PT ;  /* 0x000000883c887209 */ /* 0x000fe40007810000 */
[----:B----4-:R-:W-:Y:S07]  /*15fe0*/  FMNMX.FTZ R0, R35, R0, !PT ;  /* 0x0000000023007209 */ /* 0x010fee0007810000 */
[----:B------:R-:W1:Y:S10]  /*15ff0*/  MUFU.TANH R2, R64 ;  /* 0x0000004000027308 */ /* 0x000e740000002400 */
[----:B------:R-:W2:Y:S10]  /*16000*/  MUFU.TANH R20, R53 ;  /* 0x0000003500147308 */ /* 0x000eb40000002400 */
[----:B------:R4:W4:Y:S01]  /*16010*/  MUFU.TANH R24, R67 ;  /* 0x0000004300187308 */ /* 0x0009220000002400 */
[----:B-1----:R-:W-:Y:S02]  /*16020*/  MOV R61, R2 ;  /* 0x00000002003d7202 */ /* 0x002fe40000000f00 */
[----:B------:R-:W-:Y:S02]  /*16030*/  FMNMX.FTZ R2, R34, R0, !PT ;  /* 0x0000000022027209 */ /* 0x000fe40007810000 */
[----:B------:R-:W-:Y:S05]  /*16040*/  FMNMX.FTZ R0, R21, R4, !PT ;  /* 0x0000000415007209 */ /* 0x000fea0007810000 */
[----:B------:R1:W-:Y:S01]  /*16050*/  MUFU.TANH R64, R43 ;  /* 0x0000002b00407308 */ /* 0x0003e20000002400 */
[----:B------:R-:W-:Y:S02]  /*16060*/  FMNMX.FTZ R4, R222, R138, !PT ;  /* 0x0000008ade047209 */ /* 0x000fe40007810000 */
[----:B------:R-:W-:Y:S02]  /*16070*/  FMNMX.FTZ R0, R40, R0, !PT ;  /* 0x0000000028007209 */ /* 0x000fe40007810000 */
[----:B--2---:R-:W-:Y:S02]  /*16080*/  FMNMX.FTZ R136, R20, R136, !PT ;  /* 0x0000008814887209 */ /* 0x004fe40007810000 */
[----:B------:R-:W-:Y:S02]  /*16090*/  FMNMX.FTZ R0, R130, R0, !PT ;  /* 0x0000000082007209 */ /* 0x000fe40007810000 */
[----:B------:R-:W-:Y:S01]  /*160a0*/  FMNMX.FTZ R136, R61, R136, !PT ;  /* 0x000000883d887209 */ /* 0x000fe20007810000 */
[----:B------:R-:W2:Y:S01]  /*160b0*/  MUFU.TANH R15, R15 ;  /* 0x0000000f000f7308 */ /* 0x000ea20000002400 */
[----:B------:R-:W-:Y:S02]  /*160c0*/  FMNMX.FTZ R0, R23, R0, !PT ;  /* 0x0000000017007209 */ /* 0x000fe40007810000 */
[----:B------:R-:W-:Y:S02]  /*160d0*/  FMNMX.FTZ R4, R223, R4, !PT ;  /* 0x00000004df047209 */ /* 0x000fe40007810000 */
[----:B----4-:R-:W-:Y:S02]  /*160e0*/  MOV R67, R5 ;  /* 0x0000000500437202 */ /* 0x010fe40000000f00 */
[----:B------:R-:W-:Y:S02]  /*160f0*/  FMNMX.FTZ R4, R219, R4, !PT ;  /* 0x00000004db047209 */ /* 0x000fe40007810000 */
[----:B------:R-:W-:Y:S01]  /*16100*/  FMNMX.FTZ R136, R67, R136, !PT ;  /* 0x0000008843887209 */ /* 0x000fe20007810000 */
[----:B------:R-:W-:Y:S01]  /*16110*/  MUFU.TANH R22, R47 ;  /* 0x0000002f00167308 */ /* 0x000fe20000002400 */
[----:B------:R-:W-:Y:S02]  /*16120*/  FMNMX.FTZ R2, R25, R2, !PT ;  /* 0x0000000219027209 */ /* 0x000fe40007810000 */
[----:B-1----:R-:W-:Y:S01]  /*16130*/  MOV R43, R134 ;  /* 0x00000086002b7202 */ /* 0x002fe20000000f00 */
[----:B------:R-:W1:Y:S01]  /*16140*/  SHFL.BFLY PT, R6, R136, 0x2, 0x1f ;  /* 0x0c401f0088067f89 */ /* 0x000e6200000e0000 */
[----:B------:R-:W-:Y:S05]  /*16150*/  FMNMX.FTZ R2, R24, R2, !PT ;  /* 0x0000000218027209 */ /* 0x000fea0007810000 */
[----:B------:R-:W4:Y:S02]  /*16160*/  MUFU.TANH R251, R30 ;  /* 0x0000001e00fb7308 */ /* 0x000f240000002400 */
[----:B------:R-:W4:Y:S01]  /*16170*/  SHFL.BFLY PT, R134, R0, 0x2, 0x1f ;  /* 0x0c401f0000867f89 */ /* 0x000f2200000e0000 */
[----:B--2---:R-:W-:Y:S04]  /*16180*/  FMNMX.FTZ R4, R15, R4, !PT ;  /* 0x000000040f047209 */ /* 0x004fe80007810000 */
[----:B------:R-:W-:Y:S03]  /*16190*/  FMNMX.FTZ R4, R43, R4, !PT ;  /* 0x000000042b047209 */ /* 0x000fe60007810000 */
[----:B------:R-:W2:Y:S01]  /*161a0*/  MUFU.TANH R133, R31 ;  /* 0x0000001f00857308 */ /* 0x000ea20000002400 */
[----:B------:R-:W2:Y:S01]  /*161b0*/  SHFL.BFLY PT, R5, R2, 0x2, 0x1f ;  /* 0x0c401f0002057f89 */ /* 0x000ea200000e0000 */
[----:B-1----:R-:W-:Y:S08]  /*161c0*/  FMNMX.FTZ R136, R136, R6, !PT ;  /* 0x0000000688887209 */ /* 0x002ff00007810000 */
[----:B------:R1:W1:Y:S01]  /*161d0*/  MUFU.TANH R48, R46 ;  /* 0x0000002e00307308 */ /* 0x0002620000002400 */
[----:B------:R-:W1:Y:S01]  /*161e0*/  SHFL.BFLY PT, R6, R136, 0x1, 0x1f ;  /* 0x0c201f0088067f89 */ /* 0x000e6200000e0000 */
[----:B----4-:R-:W-:Y:S02]  /*161f0*/  FMNMX.FTZ R134, R0, R134, !PT ;  /* 0x0000008600867209 */ /* 0x010fe40007810000 */
[----:B------:R-:W-:Y:S06]  /*16200*/  FMNMX.FTZ R0, R239, R4, !PT ;  /* 0x00000004ef007209 */ /* 0x000fec0007810000 */
[----:B------:R4:W4:Y:S01]  /*16210*/  MUFU.TANH R238, R58 ;  /* 0x0000003a00ee7308 */ /* 0x0009220000002400 */
[----:B------:R-:W-:Y:S02]  /*16220*/  FMNMX.FTZ R0, R251, R0, !PT ;  /* 0x00000000fb007209 */ /* 0x000fe40007810000 */
[----:B--2---:R-:W-:Y:S02]  /*16230*/  MOV R47, R133 ;  /* 0x00000085002f7202 */ /* 0x004fe40000000f00 */
[----:B------:R-:W-:Y:S02]  /*16240*/  FMNMX.FTZ R2, R2, R5, !PT ;  /* 0x0000000502027209 */ /* 0x000fe40007810000 */
[----:B------:R-:W-:Y:S01]  /*16250*/  FMNMX.FTZ R4, R47, R0, !PT ;  /* 0x000000002f047209 */ /* 0x000fe20007810000 */
[----:B------:R-:W-:Y:S01]  /*16260*/  FMUL.FTZ R0, R63, c[0x0][0x320] ;  /* 0x0000c8003f007a20 */ /* 0x000fe20000410000 */
[----:B------:R-:W2:Y:S01]  /*16270*/  SHFL.BFLY PT, R5, R134, 0x1, 0x1f ;  /* 0x0c201f0086057f89 */ /* 0x000ea200000e0000 */
[----:B------:R2:W-:Y:S01]  /*16280*/  MUFU.TANH R240, R59 ;  /* 0x0000003b00f07308 */ /* 0x0005e20000002400 */
[----:B------:R-:W-:Y:S02]  /*16290*/  FMNMX.FTZ R4, R57, R4, !PT ;  /* 0x0000000439047209 */ /* 0x000fe40007810000 */
[----:B------:R-:W-:Y:S02]  /*162a0*/  MOV R63, R23 ;  /* 0x00000017003f7202 */ /* 0x000fe40000000f00 */
[----:B-1----:R-:W-:Y:S02]  /*162b0*/  MOV R46, R20 ;  /* 0x00000014002e7202 */ /* 0x002fe40000000f00 */
[----:B------:R-:W-:Y:S01]  /*162c0*/  FMNMX.FTZ R136, R136, R6, !PT ;  /* 0x0000000688887209 */ /* 0x000fe20007810000 */
[----:B------:R-:W1:Y:S02]  /*162d0*/  SHFL.BFLY PT, R135, R2, 0x1, 0x1f ;  /* 0x0c201f0002877f89 */ /* 0x000e6400000e0000 */
[----:B------:R1:W-:Y:S02]  /*162e0*/  MUFU.TANH R204, R0 ;  /* 0x0000000000cc7308 */ /* 0x0003e40000002400 */
[----:B------:R-:W-:Y:S01]  /*162f0*/  FMUL.FTZ R206, R136, c[0x0][0x2d0] ;  /* 0x0000b40088ce7a20 */ /* 0x000fe20000410000 */
[----:B----4-:R-:W-:Y:S07]  /*16300*/  MOV R58, R26 ;  /* 0x0000001a003a7202 */ /* 0x010fee0000000f00 */
[----:B------:R4:W-:Y:S01]  /*16310*/  MUFU.TANH R139, R62 ;  /* 0x0000003e008b7308 */ /* 0x0009e20000002400 */
[----:B--2---:R-:W-:Y:S02]  /*16320*/  FMNMX.FTZ R134, R134, R5, !PT ;  /* 0x0000000586867209 */ /* 0x004fe40007810000 */
[----:B------:R-:W-:Y:S02]  /*16330*/  MOV R59, R25 ;  /* 0x00000019003b7202 */ /* 0x000fe40000000f00 */
[----:B-1----:R-:W-:Y:S01]  /*16340*/  FMNMX.FTZ R135, R2, R135, !PT ;  /* 0x0000008702877209 */ /* 0x002fe20007810000 */
[----:B------:R-:W-:Y:S01]  /*16350*/  FADD.FTZ R0, -R136, R3 ;  /* 0x0000000388007221 */ /* 0x000fe20000010100 */
[----:B------:R-:W-:Y:S01]  /*16360*/  FMNMX.FTZ R3, R64, R4, !PT ;  /* 0x0000000440037209 */ /* 0x000fe20007810000 */
[--C-:B------:R-:W-:Y:S02]  /*16370*/  FFMA.FTZ R4, R207, c[0x0][0x2d0], -R206.reuse ;  /* 0x0000b400cf047a23 */ /* 0x100fe400000108ce */
[----:B------:R-:W-:Y:S01]  /*16380*/  FMUL.FTZ R207, R135, c[0x0][0x2d0] ;  /* 0x0000b40087cf7a20 */ /* 0x000fe20000410000 */
[----:B------:R-:W-:Y:S01]  /*16390*/  FMNMX.FTZ R2, R48, R3, !PT ;  /* 0x0000000330027209 */ /* 0x000fe20007810000 */
[----:B------:R1:W-:Y:S01]  /*163a0*/  MUFU.EX2 R214, R4 ;  /* 0x0000000400d67308 */ /* 0x0003e20000000800 */
[----:B------:R-:W-:Y:S02]  /*163b0*/  FMUL.FTZ R0, R0, c[0x0][0x2d0] ;  /* 0x0000b40000007a20 */ /* 0x000fe40000410000 */
[--C-:B------:R-:W-:Y:S01]  /*163c0*/  FFMA.FTZ R5, R18, c[0x0][0x2d0], -R207.reuse ;  /* 0x0000b40012057a23 */ /* 0x100fe200000108cf */
[----:B------:R-:W-:Y:S01]  /*163d0*/  FMNMX.FTZ R2, R22, R2, !PT ;  /* 0x0000000216027209 */ /* 0x000fe20007810000 */
[----:B------:R-:W-:Y:S01]  /*163e0*/  FFMA.FTZ R6, R19, c[0x0][0x2d0], -R207 ;  /* 0x0000b40013067a23 */ /* 0x000fe200000108cf */
[----:B----4-:R-:W-:Y:S02]  /*163f0*/  MOV R62, R24 ;  /* 0x00000018003e7202 */ /* 0x010fe40000000f00 */
[----:B------:R-:W-:Y:S02]  /*16400*/  FMNMX.FTZ R3, R238, R2, !PT ;  /* 0x00000002ee037209 */ /* 0x000fe40007810000 */
[----:B------:R-:W-:Y:S10]  /*16410*/  MUFU.EX2 R241, R5 ;  /* 0x0000000500f17308 */ /* 0x000ff40000000800 */
[----:B------:R-:W-:Y:S01]  /*16420*/  MUFU.EX2 R232, R6 ;  /* 0x0000000600e87308 */ /* 0x000fe20000000800 */
[--C-:B-1----:R-:W-:Y:S02]  /*16430*/  FFMA.FTZ R4, R205, c[0x0][0x2d0], -R206.reuse ;  /* 0x0000b400cd047a23 */ /* 0x102fe400000108ce */
[----:B------:R-:W-:Y:S07]  /*16440*/  FMUL.FTZ R205, R134, c[0x0][0x2d0] ;  /* 0x0000b40086cd7a20 */ /* 0x000fee0000410000 */
[----:B------:R1:W-:Y:S10]  /*16450*/  MUFU.EX2 R245, R4 ;  /* 0x0000000400f57308 */ /* 0x0003f40000000800 */
[----:B------:R2:W4:Y:S01]  /*16460*/  MUFU.EX2 R133, R0 ;  /* 0x0000000000857308 */ /* 0x0005220000000800 */
[----:B-1----:R-:W-:Y:S09]  /*16470*/  FFMA.FTZ R4, R16, c[0x0][0x2d0], -R206 ;  /* 0x0000b40010047a23 */ /* 0x002ff200000108ce */
[----:B------:R1:W-:Y:S01]  /*16480*/  MUFU.EX2 R247, R4 ;  /* 0x0000000400f77308 */ /* 0x0003e20000000800 */
[----:B--2---:R-:W-:Y:S02]  /*16490*/  FADD.FTZ R0, -R135, R132 ;  /* 0x0000008487007221 */ /* 0x004fe40000010100 */
[C---:B----4-:R-:W-:Y:S01]  /*164a0*/  FMUL.FTZ R32, R133.reuse, R168 ;  /* 0x000000a885207220 */ /* 0x050fe20000410000 */
[----:B------:R-:W-:Y:S01]  /*164b0*/  MOV R168, R45 ;  /* 0x0000002d00a87202 */ /* 0x000fe20000000f00 */
[----:B------:R-:W-:Y:S01]  /*164c0*/  FMUL.FTZ R2, R0, c[0x0][0x2d0] ;  /* 0x0000b40000027a20 */ /* 0x000fe20000410000 */
[----:B------:R-:W-:Y:S01]  /*164d0*/  FMNMX.FTZ R0, R240, R3, !PT ;  /* 0x00000003f0007209 */ /* 0x000fe20007810000 */
[----:B------:R-:W-:Y:S03]  /*164e0*/  FMUL.FTZ R33, R133, R169 ;  /* 0x000000a985217220 */ /* 0x000fe60000410000 */
[----:B------:R2:W4:Y:S01]  /*164f0*/  MUFU.EX2 R132, R2 ;  /* 0x0000000200847308 */ /* 0x0005220000000800 */
[----:B------:R-:W-:Y:S01]  /*16500*/  FMNMX.FTZ R0, R139, R0, !PT ;  /* 0x000000008b007209 */ /* 0x000fe20007810000 */
[C---:B------:R-:W-:Y:S02]  /*16510*/  FMUL.FTZ R68, R133.reuse, R68 ;  /* 0x0000004485447220 */ /* 0x040fe40000410000 */
[C---:B------:R-:W-:Y:S01]  /*16520*/  FMUL.FTZ R69, R133.reuse, R69 ;  /* 0x0000004585457220 */ /* 0x040fe20000410000 */
[----:B------:R-:W-:Y:S01]  /*16530*/  FMNMX.FTZ R0, R204, R0, !PT ;  /* 0x00000000cc007209 */ /* 0x000fe20007810000 */
[C---:B------:R-:W-:Y:S02]  /*16540*/  FMUL.FTZ R80, R133.reuse, R80 ;  /* 0x0000005085507220 */ /* 0x040fe40000410000 */
[----:B------:R-:W-:Y:S02]  /*16550*/  FMUL.FTZ R81, R133, R81 ;  /* 0x0000005185517220 */ /* 0x000fe40000410000 */
[----:B-1----:R-:W-:Y:S01]  /*16560*/  FFMA.FTZ R4, R17, c[0x0][0x2d0], -R206 ;  /* 0x0000b40011047a23 */ /* 0x002fe200000108ce */
[----:B------:R-:W-:Y:S01]  /*16570*/  SHF.L.U32 R17, R27, 0x5, RZ ;  /* 0x000000051b117819 */ /* 0x000fe200000006ff */
[C---:B------:R-:W-:Y:S02]  /*16580*/  FMUL.FTZ R84, R133.reuse, R84 ;  /* 0x0000005485547220 */ /* 0x040fe40000410000 */
[----:B------:R1:W-:Y:S01]  /*16590*/  MUFU.EX2 R248, R4 ;  /* 0x0000000400f87308 */ /* 0x0003e20000000800 */
[C---:B------:R-:W-:Y:S02]  /*165a0*/  FMUL.FTZ R85, R133.reuse, R85 ;  /* 0x0000005585557220 */ /* 0x040fe40000410000 */
[C---:B------:R-:W-:Y:S02]  /*165b0*/  FMUL.FTZ R96, R133.reuse, R96 ;  /* 0x0000006085607220 */ /* 0x040fe40000410000 */
[C---:B------:R-:W-:Y:S02]  /*165c0*/  FMUL.FTZ R97, R133.reuse, R97 ;  /* 0x0000006185617220 */ /* 0x040fe40000410000 */
[C---:B------:R-:W-:Y:S02]  /*165d0*/  FMUL.FTZ R100, R133.reuse, R100 ;  /* 0x0000006485647220 */ /* 0x040fe40000410000 */
[----:B------:R-:W-:Y:S02]  /*165e0*/  FMUL.FTZ R101, R133, R101 ;  /* 0x0000006585657220 */ /* 0x000fe40000410000 */
[----:B--2---:R-:W-:Y:S02]  /*165f0*/  FADD.FTZ R2, -R134, R137 ;  /* 0x0000008986027221 */ /* 0x004fe40000010100 */
[----:B----4-:R-:W-:Y:S02]  /*16600*/  FMUL.FTZ R18, R132, R154 ;  /* 0x0000009a84127220 */ /* 0x010fe40000410000 */
[----:B------:R-:W-:Y:S02]  /*16610*/  FMUL.FTZ R2, R2, c[0x0][0x2d0] ;  /* 0x0000b40002027a20 */ /* 0x000fe40000410000 */
[C---:B------:R-:W-:Y:S02]  /*16620*/  FMUL.FTZ R19, R132.reuse, R155 ;  /* 0x0000009b84137220 */ /* 0x040fe40000410000 */
[----:B------:R2:W4:Y:S01]  /*16630*/  MUFU.EX2 R3, R2 ;  /* 0x0000000200037308 */ /* 0x0005220000000800 */
[C---:B------:R-:W-:Y:S02]  /*16640*/  FMUL.FTZ R70, R132.reuse, R70 ;  /* 0x0000004684467220 */ /* 0x040fe40000410000 */
[C---:B------:R-:W-:Y:S02]  /*16650*/  FMUL.FTZ R71, R132.reuse, R71 ;  /* 0x0000004784477220 */ /* 0x040fe40000410000 */
[--C-:B-1----:R-:W-:Y:S02]  /*16660*/  FFMA.FTZ R4, R217, c[0x0][0x2d0], -R207.reuse ;  /* 0x0000b400d9047a23 */ /* 0x102fe400000108cf */
        /* <DEDUP_REMOVED lines=9> */
[----:B------:R-:W-:Y:S01]  /*16700*/  FMUL.FTZ R112, R133, R112 ;  /* 0x0000007085707220 */ /* 0x000fe20000410000 */
[----:B--2---:R-:W2:Y:S01]  /*16710*/  SHFL.BFLY PT, R2, R0, 0x2, 0x1f ;  /* 0x0c401f0000027f89 */ /* 0x004ea200000e0000 */
[C---:B----4-:R-:W-:Y:S01]  /*16720*/  FMUL.FTZ R24, R3.reuse, R160 ;  /* 0x000000a003187220 */ /* 0x050fe20000410000 */
[----:B------:R-:W-:Y:S01]  /*16730*/  MOV R160, R35 ;  /* 0x0000002300a07202 */ /* 0x000fe20000000f00 */
[C---:B------:R-:W-:Y:S01]  /*16740*/  FMUL.FTZ R25, R3.reuse, R161 ;  /* 0x000000a103197220 */ /* 0x040fe20000410000 */
[----:B------:R-:W-:Y:S01]  /*16750*/  MOV R161, R48 ;  /* 0x0000003000a17202 */ /* 0x000fe20000000f00 */
[C---:B---3--:R-:W-:Y:S01]  /*16760*/  FMUL.FTZ R29, R3.reuse, R165 ;  /* 0x000000a5031d7220 */ /* 0x048fe20000410000 */
[----:B------:R-:W-:Y:S01]  /*16770*/  MOV R165, R46 ;  /* 0x0000002e00a57202 */ /* 0x000fe20000000f00 */
[----:B------:R-:W-:Y:S01]  /*16780*/  FMUL.FTZ R35, R132, R171 ;  /* 0x000000ab84237220 */ /* 0x000fe20000410000 */
[----:B------:R-:W-:Y:S01]  /*16790*/  MOV R171, R49 ;  /* 0x0000003100ab7202 */ /* 0x000fe20000000f00 */
[----:B------:R-:W-:Y:S01]  /*167a0*/  FMUL.FTZ R45, R3, R181 ;  /* 0x000000b5032d7220 */ /* 0x000fe20000410000 */
[----:B------:R-:W-:Y:S01]  /*167b0*/  MOV R181, R56 ;  /* 0x0000003800b57202 */ /* 0x000fe20000000f00 */
[----:B-1----:R-:W-:Y:S02]  /*167c0*/  FFMA.FTZ R4, R216, c[0x0][0x2d0], -R207 ;  /* 0x0000b400d8047a23 */ /* 0x002fe400000108cf */
[C---:B------:R-:W-:Y:S02]  /*167d0*/  FMUL.FTZ R49, R133.reuse, R185 ;  /* 0x000000b985317220 */ /* 0x040fe40000410000 */
[----:B------:R1:W-:Y:S01]  /*167e0*/  MUFU.EX2 R246, R4 ;  /* 0x0000000400f67308 */ /* 0x0003e20000000800 */
[----:B------:R-:W-:Y:S02]  /*167f0*/  FMUL.FTZ R48, R133, R184 ;  /* 0x000000b885307220 */ /* 0x000fe40000410000 */
[C---:B------:R-:W-:Y:S02]  /*16800*/  FMUL.FTZ R56, R3.reuse, R192 ;  /* 0x000000c003387220 */ /* 0x040fe40000410000 */
[C---:B------:R-:W-:Y:S02]  /*16810*/  FMUL.FTZ R72, R3.reuse, R72 ;  /* 0x0000004803487220 */ /* 0x040fe40000410000 */
[C---:B------:R-:W-:Y:S01]  /*16820*/  FMUL.FTZ R73, R3.reuse, R73 ;  /* 0x0000004903497220 */ /* 0x040fe20000410000 */
[----:B--2---:R-:W-:Y:S01]  /*16830*/  FMNMX.FTZ R0, R0, R2, !PT ;  /* 0x0000000200007209 */ /* 0x004fe20007810000 */
[C---:B------:R-:W-:Y:S02]  /*16840*/  FMUL.FTZ R76, R3.reuse, R76 ;  /* 0x0000004c034c7220 */ /* 0x040fe40000410000 */
[C---:B------:R-:W-:Y:S02]  /*16850*/  FMUL.FTZ R77, R3.reuse, R77 ;  /* 0x0000004d034d7220 */ /* 0x040fe40000410000 */
[----:B------:R-:W2:Y:S01]  /*16860*/  SHFL.BFLY PT, R2, R0, 0x1, 0x1f ;  /* 0x0c201f0000027f89 */ /* 0x000ea200000e0000 */
[C---:B------:R-:W-:Y:S02]  /*16870*/  FMUL.FTZ R88, R3.reuse, R88 ;  /* 0x0000005803587220 */ /* 0x040fe40000410000 */
[C---:B------:R-:W-:Y:S02]  /*16880*/  FMUL.FTZ R89, R3.reuse, R89 ;  /* 0x0000005903597220 */ /* 0x040fe40000410000 */
[C---:B------:R-:W-:Y:S02]  /*16890*/  FMUL.FTZ R92, R3.reuse, R92 ;  /* 0x0000005c035c7220 */ /* 0x040fe40000410000 */
[C---:B------:R-:W-:Y:S02]  /*168a0*/  FMUL.FTZ R93, R3.reuse, R93 ;  /* 0x0000005d035d7220 */ /* 0x040fe40000410000 */
[C---:B------:R-:W-:Y:S01]  /*168b0*/  FMUL.FTZ R104, R3.reuse, R104 ;  /* 0x0000006803687220 */ /* 0x040fe20000410000 */
[----:B-1----:R-:W-:Y:S01]  /*168c0*/  @P0 SHF.R.S32.HI R4, RZ, 0x1f, R129 ;  /* 0x0000001fff040819 */ /* 0x002fe20000011481 */
[C---:B------:R-:W-:Y:S02]  /*168d0*/  FMUL.FTZ R105, R3.reuse, R105 ;  /* 0x0000006903697220 */ /* 0x040fe40000410000 */
[----:B------:R-:W-:Y:S02]  /*168e0*/  FMUL.FTZ R108, R3, R108 ;  /* 0x0000006c036c7220 */ /* 0x000fe40000410000 */
[----:B------:R-:W-:Y:S02]  /*168f0*/  @P0 IMAD R7, R4, c[0x0][0x1e0], RZ ;  /* 0x0000780004070a24 */ /* 0x000fe400078e02ff */
[C---:B------:R-:W-:Y:S04]  /*16900*/  @P0 IMAD.WIDE.U32 R4, R129.reuse, c[0x0][0x1e0], RZ ;  /* 0x0000780081040a25 */ /* 0x040fe800078e00ff */
[----:B------:R-:W-:Y:S01]  /*16910*/  @P0 IMAD R7, R129, c[0x0][0x1e4], R7 ;  /* 0x0000790081070a24 */ /* 0x000fe200078e0207 */
[----:B------:R-:W-:Y:S01]  /*16920*/  @P0 SHF.L.U32 R6, R4, 0x6, RZ ;  /* 0x0000000604060819 */ /* 0x000fe200000006ff */
[----:B------:R-:W3:Y:S01]  /*16930*/  LDL.LU R129, [R1+0x94] ;  /* 0x0000940001817983 */ /* 0x000ee20000300800 */
[----:B--2---:R-:W-:Y:S01]  /*16940*/  FMNMX.FTZ R2, R0, R2, !PT ;  /* 0x0000000200027209 */ /* 0x004fe20007810000 */
[----:B------:R-:W-:Y:S01]  /*16950*/  FMUL.FTZ R109, R3, R109 ;  /* 0x0000006d036d7220 */ /* 0x000fe20000410000 */
[----:B------:R-:W-:Y:S01]  /*16960*/  @P0 IADD3 R5, R5, R7, RZ ;  /* 0x0000000705050210 */ /* 0x000fe20007ffe0ff */
[----:B------:R-:W2:Y:S01]  /*16970*/  LDL R16, [R1+0x50] ;  /* 0x0000500001107983 */ /* 0x000ea20000100800 */
[----:B------:R-:W-:Y:S01]  /*16980*/  @P0 IADD3 R7, P1, R6, R28, RZ ;  /* 0x0000001c06070210 */ /* 0x000fe20007f3e0ff */
[----:B------:R-:W-:Y:S01]  /*16990*/  FMUL.FTZ R137, R2, c[0x0][0x2d0] ;  /* 0x0000b40002897a20 */ /* 0x000fe20000410000 */
[----:B------:R-:W-:Y:S01]  /*169a0*/  @P0 SHF.L.U64.HI R5, R4, 0x6, R5 ;  /* 0x0000000604050819 */ /* 0x000fe20000010205 */
[----:B------:R-:W-:Y:S01]  /*169b0*/  FADD.FTZ R0, -R2, R138 ;  /* 0x0000008a02007221 */ /* 0x000fe20000010100 */
[----:B------:R-:W-:Y:S01]  /*169c0*/  @P0 IADD3 R4, P2, R6, R11, RZ ;  /* 0x0000000b06040210 */ /* 0x000fe20007f5e0ff */
[----:B------:R-:W-:Y:S01]  /*169d0*/  FMUL.FTZ R28, R3, R164 ;  /* 0x000000a4031c7220 */ /* 0x000fe20000410000 */
[----:B------:R-:W-:Y:S01]  /*169e0*/  @P0 LEA R6, P5, R7, c[0x0][0x1c8], 0x1 ;  /* 0x0000720007060a11 */ /* 0x000fe200078a08ff */
[----:B------:R-:W-:Y:S01]  /*169f0*/  FMUL.FTZ R0, R0, c[0x0][0x2d0] ;  /* 0x0000b40000007a20 */ /* 0x000fe20000410000 */
[----:B------:R-:W-:Y:S01]  /*16a00*/  @P0 IADD3.X R9, R5, R9, RZ, P1, !PT ;  /* 0x0000000905090210 */ /* 0x000fe20000ffe4ff */
[----:B------:R-:W-:Y:S01]  /*16a10*/  FMUL.FTZ R113, R133, R113 ;  /* 0x0000007185717220 */ /* 0x000fe20000410000 */
[----:B------:R-:W-:Y:S01]  /*16a20*/  @P0 LEA R8, P1, R4, c[0x0][0x1c8], 0x1 ;  /* 0x0000720004080a11 */ /* 0x000fe200078208ff */
[----:B------:R-:W-:Y:S01]  /*16a30*/  FMUL.FTZ R114, R132, R114 ;  /* 0x0000007284727220 */ /* 0x000fe20000410000 */
[----:B------:R-:W-:Y:S01]  /*16a40*/  @P0 LEA.HI.X R7, R7, c[0x0][0x1cc], R9, 0x1, P5 ;  /* 0x0000730007070a11 */ /* 0x000fe200028f0c09 */
[----:B------:R-:W1:Y:S01]  /*16a50*/  MUFU.EX2 R0, R0 ;  /* 0x0000000000007308 */ /* 0x000e620000000800 */
[----:B------:R-:W-:Y:S01]  /*16a60*/  @P0 IADD3.X R5, R5, R10, RZ, P2, !PT ;  /* 0x0000000a05050210 */ /* 0x000fe200017fe4ff */
[----:B------:R-:W-:Y:S01]  /*16a70*/  FFMA.FTZ R10, R221, c[0x0][0x2d0], -R205 ;  /* 0x0000b400dd0a7a23 */ /* 0x000fe200000108cd */
[----:B------:R-:W-:Y:S01]  /*16a80*/  @P0 SHF.L.U32 R11, R27, 0x5, RZ ;  /* 0x000000051b0b0819 */ /* 0x000fe200000006ff */
[----:B------:R4:W-:Y:S01]  /*16a90*/  @P0 LDGSTS.E.BYPASS.LTC128B.128 [R252+0x4100], [R6.64], !P4 ;  /* 0x0410000006fc0fae */ /* 0x0009e2000e101d44 */
[----:B------:R-:W-:Y:S01]  /*16aa0*/  @P0 LEA.HI.X R9, R4, c[0x0][0x1cc], R5, 0x1, P1 ;  /* 0x0000730004090a11 */ /* 0x000fe200008f0c05 */
[--C-:B------:R-:W-:Y:S01]  /*16ab0*/  FFMA.FTZ R5, R220, c[0x0][0x2d0], -R205.reuse ;  /* 0x0000b400dc057a23 */ /* 0x100fe200000108cd */
[----:B------:R-:W-:Y:S01]  /*16ac0*/  @P0 IADD3 R4, P1, R6, R11, RZ ;  /* 0x0000000b06040210 */ /* 0x000fe20007f3e0ff */
[----:B------:R-:W-:Y:S01]  /*16ad0*/  FMUL.FTZ R115, R132, R115 ;  /* 0x0000007384737220 */ /* 0x000fe20000410000 */
[----:B------:R-:W-:Y:S01]  /*16ae0*/  MOV R138, R22 ;  /* 0x00000016008a7202 */ /* 0x000fe20000000f00 */
[----:B------:R4:W-:Y:S01]  /*16af0*/  MUFU.EX2 R215, R5 ;  /* 0x0000000500d77308 */ /* 0x0009e20000000800 */
[----:B------:R-:W-:Y:S01]  /*16b00*/  MOV R221, R21 ;  /* 0x0000001500dd7202 */ /* 0x000fe20000000f00 */
[----:B------:R4:W-:Y:S01]  /*16b10*/  @P0 LDGSTS.E.BYPASS.LTC128B.128 [R252+0x6100], [R8.64], !P3 ;  /* 0x0610000008fc0fae */ /* 0x0009e2000d901d44 */
[----:B------:R-:W-:Y:S01]  /*16b20*/  MOV R220, R14 ;  /* 0x0000000e00dc7202 */ /* 0x000fe20000000f00 */
[--C-:B------:R-:W-:Y:S01]  /*16b30*/  FFMA.FTZ R14, R218, c[0x0][0x2d0], -R205.reuse ;  /* 0x0000b400da0e7a23 */ /* 0x100fe200000108cd */
[----:B------:R-:W-:Y:S01]  /*16b40*/  MOV R218, R51 ;  /* 0x0000003300da7202 */ /* 0x000fe20000000f00 */
[----:B------:R-:W-:Y:S01]  /*16b50*/  FMUL.FTZ R51, R132, R187 ;  /* 0x000000bb84337220 */ /* 0x000fe20000410000 */
[----:B------:R-:W-:Y:S01]  /*16b60*/  MOV R169, R220 ;  /* 0x000000dc00a97202 */ /* 0x000fe20000000f00 */
[----:B------:R-:W-:Y:S01]  /*16b70*/  FMUL.FTZ R116, R133, R116 ;  /* 0x0000007485747220 */ /* 0x000fe20000410000 */
[----:B------:R-:W-:Y:S01]  /*16b80*/  MOV R220, R44 ;  /* 0x0000002c00dc7202 */ /* 0x000fe20000000f00 */
[----:B------:R4:W-:Y:S01]  /*16b90*/  MUFU.EX2 R212, R10 ;  /* 0x0000000a00d47308 */ /* 0x0009e20000000800 */
[C---:B------:R-:W-:Y:S01]  /*16ba0*/  FMUL.FTZ R44, R3.reuse, R180 ;  /* 0x000000b4032c7220 */ /* 0x040fe20000410000 */
[----:B------:R-:W-:Y:S01]  /*16bb0*/  MOV R164, R60 ;  /* 0x0000003c00a47202 */ /* 0x000fe20000000f00 */
[C---:B------:R-:W-:Y:S01]  /*16bc0*/  FMUL.FTZ R60, R3.reuse, R196 ;  /* 0x000000c4033c7220 */ /* 0x040fe20000410000 */
[----:B------:R-:W-:Y:S01]  /*16bd0*/  MOV R180, R58 ;  /* 0x0000003a00b47202 */ /* 0x000fe20000000f00 */
[C---:B-1----:R-:W-:Y:S01]  /*16be0*/  FMUL.FTZ R26, R0.reuse, R162 ;  /* 0x000000a2001a7220 */ /* 0x042fe20000410000 */
[----:B------:R-:W-:Y:S01]  /*16bf0*/  MOV R162, R67 ;  /* 0x0000004300a27202 */ /* 0x000fe20000000f00 */
[C---:B------:R-:W-:Y:S01]  /*16c00*/  FMUL.FTZ R27, R0.reuse, R163 ;  /* 0x000000a3001b7220 */ /* 0x040fe20000410000 */
[----:B------:R-:W-:Y:S01]  /*16c10*/  MOV R163, R61 ;  /* 0x0000003d00a37202 */ /* 0x000fe20000000f00 */
[----:B------:R-:W-:Y:S01]  /*16c20*/  FMUL.FTZ R30, R0, R166 ;  /* 0x000000a6001e7220 */ /* 0x000fe20000410000 */
[----:B------:R1:W-:Y:S01]  /*16c30*/  MUFU.EX2 R216, R14 ;  /* 0x0000000e00d87308 */ /* 0x0003e20000000800 */
[----:B----4-:R-:W-:Y:S01]  /*16c40*/  @P0 IADD3 R6, P6, R4, R11, RZ ;  /* 0x0000000b04060210 */ /* 0x010fe20007fde0ff */
[----:B------:R-:W-:Y:S01]  /*16c50*/  FMUL.FTZ R31, R0, R167 ;  /* 0x000000a7001f7220 */ /* 0x000fe20000410000 */
[----:B------:R-:W-:Y:S01]  /*16c60*/  MOV R167, R57 ;  /* 0x0000003900a77202 */ /* 0x000fe20000000f00 */
[----:B------:R-:W-:Y:S01]  /*16c70*/  FMUL.FTZ R57, R3, R193 ;  /* 0x000000c103397220 */ /* 0x000fe20000410000 */
[----:B------:R-:W-:Y:S01]  /*16c80*/  @P0 IADD3.X R5, R7, R13, RZ, P1, !PT ;  /* 0x0000000d07050210 */ /* 0x000fe20000ffe4ff */
[----:B------:R-:W-:Y:S01]  /*16c90*/  FFMA.FTZ R7, R12, c[0x0][0x2d0], -R205 ;  /* 0x0000b4000c077a23 */ /* 0x000fe200000108cd */
[----:B------:R-:W-:Y:S01]  /*16ca0*/  MOV R166, R64 ;  /* 0x0000004000a67202 */ /* 0x000fe20000000f00 */
[----:B------:R-:W-:Y:S01]  /*16cb0*/  FMUL.FTZ R46, R0, R182 ;  /* 0x000000b6002e7220 */ /* 0x000fe20000410000 */
[----:B------:R-:W-:Y:S01]  /*16cc0*/  @P0 IADD3 R9, P1, R17, 0x80, RZ ;  /* 0x0000008011090810 */ /* 0x000fe20007f3e0ff */
[----:B------:R4:W2:Y:S01]  /*16cd0*/  MUFU.EX2 R217, R7 ;  /* 0x0000000700d97308 */ /* 0x0008a20000000800 */
[----:B------:R2:W-:Y:S01]  /*16ce0*/  @P0 LDGSTS.E.BYPASS.LTC128B.128 [R252+0x4900], [R4.64], !P4 ;  /* 0x0490000004fc0fae */ /* 0x0005e2000e101d44 */
[----:B------:R-:W-:Y:S01]  /*16cf0*/  @P0 IADD3 R8, P2, R6, R11, RZ ;  /* 0x0000000b06080210 */ /* 0x000fe20007f5e0ff */
[----:B------:R-:W-:Y:S01]  /*16d00*/  FMUL.FTZ R17, R133, R153 ;  /* 0x0000009985117220 */ /* 0x000fe20000410000 */
[----:B------:R-:W-:Y:S01]  /*16d10*/  @P0 IADD3 R10, P5, R4, R9, RZ ;  /* 0x00000009040a0210 */ /* 0x000fe20007fbe0ff */
[----:B------:R-:W-:Y:S01]  /*16d20*/  FMUL.FTZ R61, R3, R197 ;  /* 0x000000c5033d7220 */ /* 0x000fe20000410000 */
[----:B------:R-:W-:Y:S01]  /*16d30*/  MOV R182, R50 ;  /* 0x0000003200b67202 */ /* 0x000fe20000000f00 */
[----:B------:R-:W-:Y:S02]  /*16d40*/  FMUL.FTZ R50, R132, R186 ;  /* 0x000000ba84327220 */ /* 0x000fe40000410000 */
[----:B------:R2:W-:Y:S01]  /*16d50*/  @P0 LDGSTS.E.BYPASS.LTC128B.128 [R252+0x6900], [R4.64+0x80], !P3 ;  /* 0x0690008004fc0fae */ /* 0x0005e2000d901d44 */
[C---:B------:R-:W-:Y:S02]  /*16d60*/  FMUL.FTZ R58, R0.reuse, R194 ;  /* 0x000000c2003a7220 */ /* 0x040fe40000410000 */
[----:B------:R-:W-:Y:S02]  /*16d70*/  FMUL.FTZ R64, R133, R200 ;  /* 0x000000c885407220 */ /* 0x000fe40000410000 */
[----:B-1----:R-:W-:Y:S02]  /*16d80*/  FMUL.FTZ R14, R0, R150 ;  /* 0x00000096000e7220 */ /* 0x002fe40000410000 */
[----:B------:R-:W-:Y:S02]  /*16d90*/  FMUL.FTZ R67, R132, R203 ;  /* 0x000000cb84437220 */ /* 0x000fe40000410000 */
[C---:B------:R-:W-:Y:S02]  /*16da0*/  FMUL.FTZ R74, R0.reuse, R74 ;  /* 0x0000004a004a7220 */ /* 0x040fe40000410000 */
[C---:B------:R-:W-:Y:S02]  /*16db0*/  FMUL.FTZ R75, R0.reuse, R75 ;  /* 0x0000004b004b7220 */ /* 0x040fe40000410000 */
[C---:B------:R-:W-:Y:S01]  /*16dc0*/  FMUL.FTZ R78, R0.reuse, R78 ;  /* 0x0000004e004e7220 */ /* 0x040fe20000410000 */
[----:B----4-:R-:W-:Y:S01]  /*16dd0*/  @P0 IADD3.X R7, R5, R13, RZ, P6, !PT ;  /* 0x0000000d05070210 */ /* 0x010fe200037fe4ff */
[C---:B------:R-:W-:Y:S02]  /*16de0*/  FMUL.FTZ R79, R0.reuse, R79 ;  /* 0x0000004f004f7220 */ /* 0x040fe40000410000 */
[C---:B------:R-:W-:Y:S02]  /*16df0*/  FMUL.FTZ R90, R0.reuse, R90 ;  /* 0x0000005a005a7220 */ /* 0x040fe40000410000 */
[----:B------:R1:W-:Y:S01]  /*16e00*/  @P0 LDGSTS.E.BYPASS.LTC128B.128 [R252+0x5100], [R6.64], !P4 ;  /* 0x0510000006fc0fae */ /* 0x0003e2000e101d44 */
[C---:B------:R-:W-:Y:S02]  /*16e10*/  FMUL.FTZ R91, R0.reuse, R91 ;  /* 0x0000005b005b7220 */ /* 0x040fe40000410000 */
[C---:B------:R-:W-:Y:S02]  /*16e20*/  FMUL.FTZ R94, R0.reuse, R94 ;  /* 0x0000005e005e7220 */ /* 0x040fe40000410000 */
[C---:B------:R-:W-:Y:S02]  /*16e30*/  FMUL.FTZ R95, R0.reuse, R95 ;  /* 0x0000005f005f7220 */ /* 0x040fe40000410000 */
[C---:B------:R-:W-:Y:S02]  /*16e40*/  FMUL.FTZ R106, R0.reuse, R106 ;  /* 0x0000006a006a7220 */ /* 0x040fe40000410000 */
[C---:B------:R-:W-:Y:S02]  /*16e50*/  FMUL.FTZ R107, R0.reuse, R107 ;  /* 0x0000006b006b7220 */ /* 0x040fe40000410000 */
[C---:B------:R-:W-:Y:S02]  /*16e60*/  FMUL.FTZ R110, R0.reuse, R110 ;  /* 0x0000006e006e7220 */ /* 0x040fe40000410000 */
[----:B------:R-:W-:Y:S02]  /*16e70*/  FMUL.FTZ R111, R0, R111 ;  /* 0x0000006f006f7220 */ /* 0x000fe40000410000 */
[----:B------:R-:W-:Y:S02]  /*16e80*/  FMUL.FTZ R117, R133, R117 ;  /* 0x0000007585757220 */ /* 0x000fe40000410000 */
[C---:B------:R-:W-:Y:S02]  /*16e90*/  FMUL.FTZ R118, R132.reuse, R118 ;  /* 0x0000007684767220 */ /* 0x040fe40000410000 */
[----:B------:R-:W-:Y:S02]  /*16ea0*/  FMUL.FTZ R119, R132, R119 ;  /* 0x0000007784777220 */ /* 0x000fe40000410000 */
        /* <DEDUP_REMOVED lines=8> */
[----:B------:R-:W-:Y:S02]  /*16f30*/  FMUL.FTZ R128, R133, R128 ;  /* 0x0000008085807220 */ /* 0x000fe40000410000 */
[--C-:B------:R-:W-:Y:S06]  /*16f40*/  FFMA.FTZ R139, R139, c[0x0][0x2d0], -R137.reuse ;  /* 0x0000b4008b8b7a23 */ /* 0x100fec0000010889 */
[----:B------:R-:W-:Y:S01]  /*16f50*/  MUFU.EX2 R139, R139 ;  /* 0x0000008b008b7308 */ /* 0x000fe20000000800 */
[C---:B---3--:R-:W-:Y:S01]  /*16f60*/  FMUL.FTZ R129, R133.reuse, R129 ;  /* 0x0000008185817220 */ /* 0x048fe20000410000 */
[----:B--2---:R-:W-:Y:S01]  /*16f70*/  @P0 IADD3.X R12, RZ, R16, RZ, P1, !PT ;  /* 0x00000010ff0c0210 */ /* 0x004fe20000ffe4ff */
[----:B------:R-:W-:Y:S01]  /*16f80*/  FMUL.FTZ R16, R133, R152 ;  /* 0x0000009885107220 */ /* 0x000fe20000410000 */
[----:B------:R-:W-:Y:S01]  /*16f90*/  @P0 IADD3 R4, P1, R6, R9, RZ ;  /* 0x0000000906040210 */ /* 0x000fe20007f3e0ff */
[--C-:B-1----:R-:W-:Y:S01]  /*16fa0*/  FFMA.FTZ R6, R222, c[0x0][0x2d0], -R137.reuse ;  /* 0x0000b400de067a23 */ /* 0x102fe20000010889 */
[-C--:B------:R-:W-:Y:S02]  /*16fb0*/  @P0 IADD3.X R11, R5, R12.reuse, RZ, P5, !PT ;  /* 0x0000000c050b0210 */ /* 0x080fe40002ffe4ff */
[C---:B------:R-:W-:Y:S02]  /*16fc0*/  @P0 IADD3.X R9, R7.reuse, R13, RZ, P2, !PT ;  /* 0x0000000d07090210 */ /* 0x040fe400017fe4ff */
[----:B------:R1:W-:Y:S01]  /*16fd0*/  MUFU.EX2 R208, R6 ;  /* 0x0000000600d07308 */ /* 0x0003e20000000800 */
[----:B------:R-:W-:Y:S01]  /*16fe0*/  @P0 IADD3.X R5, R7, R12, RZ, P1, !PT ;  /* 0x0000000c07050210 */ /* 0x000fe20000ffe4ff */
[----:B------:R2:W-:Y:S01]  /*16ff0*/  @P0 LDGSTS.E.BYPASS.LTC128B.128 [R252+0x7100], [R10.64], !P3 ;  /* 0x071000000afc0fae */ /* 0x0005e2000d901d44 */
[----:B------:R-:W-:Y:S01]  /*17000*/  FMUL.FTZ R7, R132, R147 ;  /* 0x0000009384077220 */ /* 0x000fe20000410000 */
[----:B------:R-:W-:Y:S01]  /*17010*/  F2FP.PACK_AB R147, R232, R241 ;  /* 0x000000f1e893723e */ /* 0x000fe200000000ff */
[C---:B------:R-:W-:Y:S01]  /*17020*/  FMUL.FTZ R12, R3.reuse, R148 ;  /* 0x00000094030c7220 */ /* 0x040fe20000410000 */
[----:B------:R-:W-:Y:S01]  /*17030*/  MOV R222, R40 ;  /* 0x0000002800de7202 */ /* 0x000fe20000000f00 */
[C---:B------:R-:W-:Y:S02]  /*17040*/  FMUL.FTZ R13, R3.reuse, R149 ;  /* 0x00000095030d7220 */ /* 0x040fe40000410000 */
[C---:B------:R-:W-:Y:S01]  /*17050*/  FMUL.FTZ R40, R3.reuse, R176 ;  /* 0x000000b003287220 */ /* 0x040fe20000410000 */
[----:B------:R3:W-:Y:S08]  /*17060*/  @P0 LDGSTS.E.BYPASS.LTC128B.128 [R252+0x5900], [R8.64], !P4 ;  /* 0x0590000008fc0fae */ /* 0x0007f0000e101d44 */
[----:B------:R4:W-:Y:S01]  /*17070*/  @P0 LDGSTS.E.BYPASS.LTC128B.128 [R252+0x7900], [R4.64], !P3 ;  /* 0x0790000004fc0fae */ /* 0x0009e2000d901d44 */
[----:B-1----:R-:W-:Y:S01]  /*17080*/  FMUL.FTZ R6, R132, R146 ;  /* 0x0000009284067220 */ /* 0x002fe20000410000 */
[----:B------:R-:W-:Y:S06]  /*17090*/  F2FP.PACK_AB R146, R248, R247 ;  /* 0x000000f7f892723e */ /* 0x000fec00000000ff */
[----:B------:R-:W1:Y:S01]  /*170a0*/  LDSM.16.MT88.4 R20, [R233+0x100] ;  /* 0x00010000e914783b */ /* 0x000e620000004200 */
[----:B--2---:R-:W-:Y:S01]  /*170b0*/  FMUL.FTZ R10, R0, R142 ;  /* 0x0000008e000a7220 */ /* 0x004fe20000410000 */
[----:B------:R-:W-:Y:S01]  /*170c0*/  F2FP.PACK_AB R142, R216, R217 ;  /* 0x000000d9d88e723e */ /* 0x000fe200000000ff */
[----:B------:R-:W-:Y:S05]  /*170d0*/  FMUL.FTZ R11, R0, R143 ;  /* 0x0000008f000b7220 */ /* 0x000fea0000410000 */
[----:B------:R-:W2:Y:S01]  /*170e0*/  LDSM.16.MT88.4 R36, [R234+0x100] ;  /* 0x00010000ea24783b */ /* 0x000ea20000004200 */
[----:B---3--:R-:W-:Y:S01]  /*170f0*/  FMUL.FTZ R8, R3, R140 ;  /* 0x0000008c03087220 */ /* 0x008fe20000410000 */
[----:B------:R-:W-:Y:S01]  /*17100*/  F2FP.PACK_AB R140, R215, R212 ;  /* 0x000000d4d78c723e */ /* 0x000fe200000000ff */
[----:B------:R-:W-:Y:S05]  /*17110*/  FMUL.FTZ R9, R3, R141 ;  /* 0x0000008d03097220 */ /* 0x000fea0000410000 */
[----:B------:R-:W3:Y:S01]  /*17120*/  LDSM.16.MT88.4 R52, [R236+0x100] ;  /* 0x00010000ec34783b */ /* 0x000ee20000004200 */
[--C-:B----4-:R-:W-:Y:S01]  /*17130*/  FFMA.FTZ R4, R223, c[0x0][0x2d0], -R137.reuse ;  /* 0x0000b400df047a23 */ /* 0x110fe20000010889 */
[----:B------:R-:W-:Y:S01]  /*17140*/  MOV R223, R221 ;  /* 0x000000dd00df7202 */ /* 0x000fe20000000f00 */
[----:B------:R-:W-:Y:S01]  /*17150*/  FMUL.FTZ R5, R133, R145 ;  /* 0x0000009185057220 */ /* 0x000fe20000410000 */
[----:B------:R-:W-:Y:S01]  /*17160*/  F2FP.PACK_AB R145, R246, R213 ;  /* 0x000000d5f691723e */ /* 0x000fe200000000ff */
[----:B------:R4:W1:Y:S03]  /*17170*/  MUFU.EX2 R209, R4 ;  /* 0x0000000400d17308 */ /* 0x0008660000000800 */
[----:B------:R-:W-:Y:S01]  /*17180*/  LDSM.16.MT88.4 R152, [R233+0x2100] ;  /* 0x00210000e998783b */ /* 0x000fe20000004200 */
[----:B------:R-:W-:Y:S01]  /*17190*/  MOV R221, R63 ;  /* 0x0000003f00dd7202 */ /* 0x000fe20000000f00 */
[C---:B------:R-:W-:Y:S06]  /*171a0*/  FMUL.FTZ R63, R0.reuse, R199 ;  /* 0x000000c7003f7220 */ /* 0x040fec0000410000 */
[----:B------:R-:W0:Y:S01]  /*171b0*/  LDGDEPBAR ;  /* 0x00000000000079af */ /* 0x000e220000000000 */
[--C-:B----4-:R-:W-:Y:S01]  /*171c0*/  FFMA.FTZ R4, R219, c[0x0][0x2d0], -R137.reuse ;  /* 0x0000b400db047a23 */ /* 0x110fe20000010889 */
[----:B-1----:R-:W-:Y:S02]  /*171d0*/  F2FP.PACK_AB R141, R209, R208 ;  /* 0x000000d0d18d723e */ /* 0x002fe400000000ff */
[----:B------:R-:W-:Y:S01]  /*171e0*/  MOV R219, R42 ;  /* 0x0000002a00db7202 */ /* 0x000fe20000000f00 */
[----:B------:R1:W-:Y:S01]  /*171f0*/  MUFU.EX2 R210, R4 ;  /* 0x0000000400d27308 */ /* 0x0003e20000000800 */
[C---:B------:R-:W-:Y:S02]  /*17200*/  FMUL.FTZ R42, R0.reuse, R178 ;  /* 0x000000b2002a7220 */ /* 0x040fe40000410000 */
[----:B-1----:R-:W-:Y:S02]  /*17210*/  FFMA.FTZ R4, R15, c[0x0][0x2d0], -R137 ;  /* 0x0000b4000f047a23 */ /* 0x002fe40000010889 */
[----:B------:R-:W-:Y:S05]  /*17220*/  FMUL.FTZ R15, R0, R151 ;  /* 0x00000097000f7220 */ /* 0x000fea0000410000 */
[----:B------:R1:W4:Y:S01]  /*17230*/  MUFU.EX2 R211, R4 ;  /* 0x0000000400d37308 */ /* 0x0003220000000800 */
[----:B------:R-:W2:Y:S01]  /*17240*/  LDSM.16.MT88.4 R148, [R235+0x100] ;  /* 0x00010000eb94783b */ /* 0x000ea20000004200 */
[----:B-1----:R-:W-:Y:S01]  /*17250*/  FMUL.FTZ R4, R133, R144 ;  /* 0x0000009085047220 */ /* 0x002fe20000410000 */
[----:B------:R-:W-:Y:S02]  /*17260*/  F2FP.PACK_AB R144, R245, R214 ;  /* 0x000000d6f590723e */ /* 0x000fe400000000ff */
[----:B----4-:R-:W-:Y:S05]  /*17270*/  F2FP.PACK_AB R143, R211, R210 ;  /* 0x000000d2d38f723e */ /* 0x010fea00000000ff */
[-C--:B------:R-:W-:Y:S08]  /*17280*/  HMMA.16816.F32 R4, R144, R20.reuse, R4 ;  /* 0x000000149004723c */ /* 0x080ff00000001804 */
[C---:B------:R-:W-:Y:S07]  /*17290*/  HMMA.16816.F32 R8, R140.reuse, R20, R8 ;  /* 0x000000148c08723c */ /* 0x040fee0000001808 */
[C---:B------:R-:W-:Y:S01]  /*172a0*/  FMUL.FTZ R20, R133.reuse, R156 ;  /* 0x0000009c85147220 */ /* 0x040fe20000410000 */
[-C--:B------:R-:W-:Y:S04]  /*172b0*/  HMMA.16816.F32 R12, R140, R22.reuse, R12 ;  /* 0x000000168c0c723c */ /* 0x080fe8000000180c */
[----:B------:R-:W-:Y:S01]  /*172c0*/  MOV R156, R138 ;  /* 0x0000008a009c7202 */ /* 0x000fe20000000f00 */
[----:B------:R-:W-:Y:S01]  /*172d0*/  FMUL.FTZ R21, R133, R157 ;  /* 0x0000009d85157220 */ /* 0x000fe20000410000 */
[----:B------:R-:W-:Y:S01]  /*172e0*/  MOV R157, R62 ;  /* 0x0000003e009d7202 */ /* 0x000fe20000000f00 */
[--C-:B------:R-:W-:Y:S01]  /*172f0*/  FFMA.FTZ R138, R226, c[0x0][0x2d0], -R206.reuse ;  /* 0x0000b400e28a7a23 */ /* 0x100fe200000108ce */
[C---:B------:R-:W-:Y:S03]  /*17300*/  HMMA.16816.F32 R16, R144.reuse, R22, R16 ;  /* 0x000000169010723c */ /* 0x040fe60000001810 */
[----:B------:R1:W-:Y:S01]  /*17310*/  MUFU.EX2 R176, R138 ;  /* 0x0000008a00b07308 */ /* 0x0003e20000000800 */
[----:B------:R-:W-:Y:S03]  /*17320*/  FMUL.FTZ R62, R0, R198 ;  /* 0x000000c6003e7220 */ /* 0x000fe60000410000 */
[C---:B------:R-:W-:Y:S01]  /*17330*/  FMUL.FTZ R22, R132.reuse, R158 ;  /* 0x0000009e84167220 */ /* 0x040fe20000410000 */
[----:B------:R-:W-:Y:S01]  /*17340*/  MOV R158, R59 ;  /* 0x0000003b009e7202 */ /* 0x000fe20000000f00 */
[C---:B------:R-:W-:Y:S03]  /*17350*/  FMUL.FTZ R23, R132.reuse, R159 ;  /* 0x0000009f84177220 */ /* 0x040fe60000410000 */
[----:B------:R-:W-:Y:S01]  /*17360*/  MOV R159, R34 ;  /* 0x00000022009f7202 */ /* 0x000fe20000000f00 */
[----:B------:R-:W-:Y:S01]  /*17370*/  FMUL.FTZ R34, R132, R170 ;  /* 0x000000aa84227220 */ /* 0x000fe20000410000 */
[----:B------:R-:W-:Y:S01]  /*17380*/  MOV R170, R41 ;  /* 0x0000002900aa7202 */ /* 0x000fe20000000f00 */
[----:B------:R-:W-:Y:S01]  /*17390*/  FMUL.FTZ R41, R3, R177 ;  /* 0x000000b103297220 */ /* 0x000fe20000410000 */
[-C--:B--2---:R-:W-:Y:S03]  /*173a0*/  HMMA.16816.F32 R20, R144, R36.reuse, R20 ;  /* 0x000000249014723c */ /* 0x084fe60000001814 */
[C---:B------:R-:W-:Y:S01]  /*173b0*/  FMUL.FTZ R59, R0.reuse, R195 ;  /* 0x000000c3003b7220 */ /* 0x040fe20000410000 */
[----:B------:R-:W-:Y:S01]  /*173c0*/  MOV R177, R43 ;  /* 0x0000002b00b17202 */ /* 0x000fe20000000f00 */
[----:B------:R-:W-:Y:S03]  /*173d0*/  FMUL.FTZ R43, R0, R179 ;  /* 0x000000b3002b7220 */ /* 0x000fe60000410000 */
[C---:B------:R-:W-:Y:S04]  /*173e0*/  HMMA.16816.F32 R24, R140.reuse, R36, R24 ;  /* 0x000000248c18723c */ /* 0x040fe80000001818 */
[--C-:B-1----:R-:W-:Y:S03]  /*173f0*/  FFMA.FTZ R138, R227, c[0x0][0x2d0], -R206.reuse ;  /* 0x0000b400e38a7a23 */ /* 0x102fe600000108ce */
[C---:B------:R-:W-:Y:S01]  /*17400*/  FMUL.FTZ R36, R133.reuse, R172 ;  /* 0x000000ac85247220 */ /* 0x040fe20000410000 */
[-C--:B------:R-:W-:Y:S04]  /*17410*/  HMMA.16816.F32 R28, R140, R38.reuse, R28 ;  /* 0x000000268c1c723c */ /* 0x080fe8000000181c */
[C---:B------:R-:W-:Y:S01]  /*17420*/  FMUL.FTZ R37, R133.reuse, R173 ;  /* 0x000000ad85257220 */ /* 0x040fe20000410000 */
[----:B------:R-:W-:Y:S01]  /*17430*/  MOV R172, R66 ;  /* 0x0000004200ac7202 */ /* 0x000fe20000000f00 */
[C---:B------:R-:W-:Y:S01]  /*17440*/  FMUL.FTZ R66, R132.reuse, R202 ;  /* 0x000000ca84427220 */ /* 0x040fe20000410000 */
[----:B------:R-:W-:Y:S01]  /*17450*/  MOV R173, R65 ;  /* 0x0000004100ad7202 */ /* 0x000fe20000000f00 */
[C---:B------:R-:W-:Y:S04]  /*17460*/  HMMA.16816.F32 R32, R144.reuse, R38, R32 ;  /* 0x000000269020723c */ /* 0x040fe80000001820 */
[C---:B------:R-:W-:Y:S03]  /*17470*/  FMUL.FTZ R65, R133.reuse, R201 ;  /* 0x000000c985417220 */ /* 0x040fe60000410000 */
[----:B------:R-:W-:Y:S01]  /*17480*/  FMUL.FTZ R39, R132, R175 ;  /* 0x000000af84277220 */ /* 0x000fe20000410000 */
[----:B------:R-:W-:Y:S01]  /*17490*/  MOV R175, R47 ;  /* 0x0000002f00af7202 */ /* 0x000fe20000000f00 */
[----:B------:R-:W-:Y:S03]  /*174a0*/  FMUL.FTZ R47, R0, R183 ;  /* 0x000000b7002f7220 */ /* 0x000fe60000410000 */
[----:B------:R-:W-:Y:S01]  /*174b0*/  MOV R183, R250 ;  /* 0x000000fa00b77202 */ /* 0x000fe20000000f00 */
[----:B------:R-:W-:Y:S01]  /*174c0*/  FMUL.FTZ R38, R132, R174 ;  /* 0x000000ae84267220 */ /* 0x000fe20000410000 */
[----:B------:R1:W2:Y:S01]  /*174d0*/  MUFU.EX2 R250, R138 ;  /* 0x0000008a00fa7308 */ /* 0x0002a20000000800 */
[----:B------:R-:W-:Y:S05]  /*174e0*/  MOV R174, R251 ;  /* 0x000000fb00ae7202 */ /* 0x000fea0000000f00 */
[-C--:B---3--:R-:W-:Y:S08]  /*174f0*/  HMMA.16816.F32 R36, R144, R52.reuse, R36 ;  /* 0x000000349024723c */ /* 0x088ff00000001824 */
[C---:B------:R-:W-:Y:S07]  /*17500*/  HMMA.16816.F32 R40, R140.reuse, R52, R40 ;  /* 0x000000348c28723c */ /* 0x040fee0000001828 */
[C---:B------:R-:W-:Y:S01]  /*17510*/  FMUL.FTZ R52, R133.reuse, R188 ;  /* 0x000000bc85347220 */ /* 0x040fe20000410000 */
[-C--:B------:R-:W-:Y:S04]  /*17520*/  HMMA.16816.F32 R44, R140, R54.reuse, R44 ;  /* 0x000000368c2c723c */ /* 0x080fe8000000182c */
[--C-:B-1----:R-:W-:Y:S02]  /*17530*/  FFMA.FTZ R138, R224, c[0x0][0x2d0], -R206.reuse ;  /* 0x0000b400e08a7a23 */ /* 0x102fe400000108ce */
[----:B------:R-:W-:Y:S02]  /*17540*/  FMUL.FTZ R53, R133, R189 ;  /* 0x000000bd85357220 */ /* 0x000fe40000410000 */
[C---:B------:R-:W-:Y:S01]  /*17550*/  HMMA.16816.F32 R48, R144.reuse, R54, R48 ;  /* 0x000000369030723c */ /* 0x040fe20000001830 */
[----:B------:R1:W-:Y:S06]  /*17560*/  MUFU.EX2 R179, R138 ;  /* 0x0000008a00b37308 */ /* 0x0003ec0000000800 */
[C---:B------:R-:W-:Y:S02]  /*17570*/  FMUL.FTZ R55, R132.reuse, R191 ;  /* 0x000000bf84377220 */ /* 0x040fe40000410000 */
[----:B------:R-:W-:Y:S07]  /*17580*/  FMUL.FTZ R54, R132, R190 ;  /* 0x000000be84367220 */ /* 0x000fee0000410000 */
[-C--:B------:R-:W-:Y:S08]  /*17590*/  HMMA.16816.F32 R52, R144, R148.reuse, R52 ;  /* 0x000000949034723c */ /* 0x080ff00000001834 */
[C---:B------:R-:W-:Y:S04]  /*175a0*/  HMMA.16816.F32 R56, R140.reuse, R148, R56 ;  /* 0x000000948c38723c */ /* 0x040fe80000001838 */
[--C-:B-1----:R-:W-:Y:S04]  /*175b0*/  FFMA.FTZ R138, R225, c[0x0][0x2d0], -R206.reuse ;  /* 0x0000b400e18a7a23 */ /* 0x102fe800000108ce */
[-C--:B------:R-:W-:Y:S01]  /*175c0*/  HMMA.16816.F32 R60, R140, R150.reuse, R60 ;  /* 0x000000968c3c723c */ /* 0x080fe2000000183c */
[----:B------:R1:W-:Y:S07]  /*175d0*/  MUFU.EX2 R193, R138 ;  /* 0x0000008a00c17308 */ /* 0x0003ee0000000800 */
[C---:B------:R-:W-:Y:S01]  /*175e0*/  HMMA.16816.F32 R64, R144.reuse, R150, R64 ;  /* 0x000000969040723c */ /* 0x040fe20000001840 */
[----:B------:R-:W3:Y:S07]  /*175f0*/  LDSM.16.MT88.4 R148, [R234+0x2100] ;  /* 0x00210000ea94783b */ /* 0x000eee0000004200 */
[-C--:B------:R-:W-:Y:S08]  /*17600*/  HMMA.16816.F32 R68, R144, R152.reuse, R68 ;  /* 0x000000989044723c */ /* 0x080ff00000001844 */
[C---:B------:R-:W-:Y:S04]  /*17610*/  HMMA.16816.F32 R72, R140.reuse, R152, R72 ;  /* 0x000000988c48723c */ /* 0x040fe80000001848 */
[--C-:B-1----:R-:W-:Y:S04]  /*17620*/  FFMA.FTZ R138, R231, c[0x0][0x2d0], -R207.reuse ;  /* 0x0000b400e78a7a23 */ /* 0x102fe800000108cf */
[-C--:B------:R-:W-:Y:S01]  /*17630*/  HMMA.16816.F32 R76, R140, R154.reuse, R76 ;  /* 0x0000009a8c4c723c */ /* 0x080fe2000000184c */
[----:B------:R1:W-:Y:S07]  /*17640*/  MUFU.EX2 R191, R138 ;  /* 0x0000008a00bf7308 */ /* 0x0003ee0000000800 */
[C---:B------:R-:W-:Y:S01]  /*17650*/  HMMA.16816.F32 R80, R144.reuse, R154, R80 ;  /* 0x0000009a9050723c */ /* 0x040fe20000001850 */
[----:B------:R-:W4:Y:S07]  /*17660*/  LDSM.16.MT88.4 R152, [R236+0x2100] ;  /* 0x00210000ec98783b */ /* 0x000f2e0000004200 */
[-C--:B---3--:R-:W-:Y:S08]  /*17670*/  HMMA.16816.F32 R84, R144, R148.reuse, R84 ;  /* 0x000000949054723c */ /* 0x088ff00000001854 */
[C---:B------:R-:W-:Y:S04]  /*17680*/  HMMA.16816.F32 R88, R140.reuse, R148, R88 ;  /* 0x000000948c58723c */ /* 0x040fe80000001858 */
[--C-:B-1----:R-:W-:Y:S04]  /*17690*/  FFMA.FTZ R138, R230, c[0x0][0x2d0], -R207.reuse ;  /* 0x0000b400e68a7a23 */ /* 0x102fe800000108cf */
[-C--:B------:R-:W-:Y:S01]  /*176a0*/  HMMA.16816.F32 R92, R140, R150.reuse, R92 ;  /* 0x000000968c5c723c */ /* 0x080fe2000000185c */
[----:B------:R1:W3:Y:S07]  /*176b0*/  MUFU.EX2 R251, R138 ;  /* 0x0000008a00fb7308 */ /* 0x0002ee0000000800 */
[C---:B------:R-:W-:Y:S01]  /*176c0*/  HMMA.16816.F32 R96, R144.reuse, R150, R96 ;  /* 0x000000969060723c */ /* 0x040fe20000001860 */
[----:B------:R-:W2:Y:S07]  /*176d0*/  LDSM.16.MT88.4 R148, [R235+0x2100] ;  /* 0x00210000eb94783b */ /* 0x000eae0000004200 */
[-C--:B----4-:R-:W-:Y:S08]  /*176e0*/  HMMA.16816.F32 R100, R144, R152.reuse, R100 ;  /* 0x000000989064723c */ /* 0x090ff00000001864 */
[C---:B------:R-:W-:Y:S04]  /*176f0*/  HMMA.16816.F32 R104, R140.reuse, R152, R104 ;  /* 0x000000988c68723c */ /* 0x040fe80000001868 */
[--C-:B-1----:R-:W-:Y:S04]  /*17700*/  FFMA.FTZ R138, R228, c[0x0][0x2d0], -R207.reuse ;  /* 0x0000b400e48a7a23 */ /* 0x102fe800000108cf */
[-C--:B------:R-:W-:Y:S01]  /*17710*/  HMMA.16816.F32 R108, R140, R154.reuse, R108 ;  /* 0x0000009a8c6c723c */ /* 0x080fe2000000186c */
[----:B------:R1:W-:Y:S07]  /*17720*/  MUFU.EX2 R178, R138 ;  /* 0x0000008a00b27308 */ /* 0x0003ee0000000800 */
[C---:B------:R-:W-:Y:S01]  /*17730*/  HMMA.16816.F32 R112, R144.reuse, R154, R112 ;  /* 0x0000009a9070723c */ /* 0x040fe20000001870 */
[----:B------:R-:W4:Y:S07]  /*17740*/  LDSM.16.MT88.4 R152, [R233+0x900] ;  /* 0x00090000e998783b */ /* 0x000f2e0000004200 */
[-C--:B--2---:R-:W-:Y:S08]  /*17750*/  HMMA.16816.F32 R116, R144, R148.reuse, R116 ;  /* 0x000000949074723c */ /* 0x084ff00000001874 */
[C---:B------:R-:W-:Y:S04]  /*17760*/  HMMA.16816.F32 R120, R140.reuse, R148, R120 ;  /* 0x000000948c78723c */ /* 0x040fe80000001878 */
[----:B-1----:R-:W-:Y:S04]  /*17770*/  FFMA.FTZ R138, R229, c[0x0][0x2d0], -R207 ;  /* 0x0000b400e58a7a23 */ /* 0x002fe800000108cf */
[-C--:B------:R-:W-:Y:S01]  /*17780*/  HMMA.16816.F32 R124, R140, R150.reuse, R124 ;  /* 0x000000968c7c723c */ /* 0x080fe2000000187c */
[----:B------:R1:W2:Y:S06]  /*17790*/  MUFU.EX2 R196, R138 ;  /* 0x0000008a00c47308 */ /* 0x0002ac0000000800 */
[----:B------:R-:W-:Y:S02]  /*177a0*/  F2FP.PACK_AB R140, R250, R176 ;  /* 0x000000b0fa8c723e */ /* 0x000fe400000000ff */
[----:B---3--:R-:W-:Y:S03]  /*177b0*/  F2FP.PACK_AB R141, R251, R191 ;  /* 0x000000bffb8d723e */ /* 0x008fe600000000ff */
[----:B------:R-:W-:Y:S01]  /*177c0*/  F2FP.PACK_AB R142, R193, R179 ;  /* 0x000000b3c18e723e */ /* 0x000fe200000000ff */
[--C-:B-1----:R-:W-:Y:S01]  /*177d0*/  FFMA.FTZ R138, R183, c[0x0][0x2d0], -R205.reuse ;  /* 0x0000b400b78a7a23 */ /* 0x102fe200000108cd */
[----:B------:R-:W-:Y:S02]  /*177e0*/  MOV R183, R182 ;  /* 0x000000b600b77202 */ /* 0x000fe40000000f00 */
[----:B------:R-:W-:Y:S02]  /*177f0*/  MOV R182, R181 ;  /* 0x000000b500b67202 */ /* 0x000fe40000000f00 */
[----:B------:R-:W-:Y:S02]  /*17800*/  MOV R181, R180 ;  /* 0x000000b400b57202 */ /* 0x000fe40000000f00 */
[----:B------:R-:W-:Y:S02]  /*17810*/  MOV R180, R177 ;  /* 0x000000b100b47202 */ /* 0x000fe40000000f00 */
[----:B------:R-:W-:Y:S02]  /*17820*/  MOV R177, R239 ;  /* 0x000000ef00b17202 */ /* 0x000fe40000000f00 */
[----:B------:R1:W-:Y:S01]  /*17830*/  MUFU.EX2 R239, R138 ;  /* 0x0000008a00ef7308 */ /* 0x0003e20000000800 */
[----:B--2---:R-:W-:Y:S01]  /*17840*/  F2FP.PACK_AB R143, R196, R178 ;  /* 0x000000b2c48f723e */ /* 0x004fe200000000ff */
[--C-:B-1----:R-:W-:Y:S01]  /*17850*/  FFMA.FTZ R138, R183, c[0x0][0x2d0], -R205.reuse ;  /* 0x0000b400b78a7a23 */ /* 0x102fe200000108cd */
[----:B------:R-:W-:Y:S02]  /*17860*/  MOV R183, R182 ;  /* 0x000000b600b77202 */ /* 0x000fe40000000f00 */
[----:B------:R-:W-:Y:S02]  /*17870*/  MOV R182, R181 ;  /* 0x000000b500b67202 */ /* 0x000fe40000000f00 */
[----:B------:R-:W-:Y:S02]  /*17880*/  MOV R181, R180 ;  /* 0x000000b400b57202 */ /* 0x000fe40000000f00 */
        /* <DEDUP_REMOVED lines=8> */
[----:B------:R-:W-:Y:S02]  /*17910*/  MOV R218, R130 ;  /* 0x0000008200da7202 */ /* 0x000fe40000000f00 */
[----:B------:R-:W2:Y:S01]  /*17920*/  LDL.LU R130, [R1+0x90] ;  /* 0x0000900001827983 */ /* 0x000ea20000300800 */
[--C-:B-1----:R-:W-:Y:S01]  /*17930*/  FFMA.FTZ R138, R183, c[0x0][0x2d0], -R205.reuse ;  /* 0x0000b400b78a7a23 */ /* 0x102fe200000108cd */
[----:B------:R-:W-:Y:S02]  /*17940*/  MOV R183, R181 ;  /* 0x000000b500b77202 */ /* 0x000fe40000000f00 */
[----:B------:R-:W-:Y:S02]  /*17950*/  MOV R181, R177 ;  /* 0x000000b100b57202 */ /* 0x000fe40000000f00 */
[----:B------:R1:W-:Y:S02]  /*17960*/  MUFU.EX2 R177, R138 ;  /* 0x0000008a00b17308 */ /* 0x0003e40000000800 */
[----:B-1----:R-:W-:Y:S01]  /*17970*/  FFMA.FTZ R138, R184, c[0x0][0x2d0], -R205 ;  /* 0x0000b400b88a7a23 */ /* 0x002fe200000108cd */
[----:B------:R-:W-:Y:S02]  /*17980*/  MOV R184, R183 ;  /* 0x000000b700b87202 */ /* 0x000fe40000000f00 */
[----:B------:R-:W-:Y:S05]  /*17990*/  MOV R183, R182 ;  /* 0x000000b600b77202 */ /* 0x000fea0000000f00 */
[----:B------:R1:W-:Y:S01]  /*179a0*/  MUFU.EX2 R197, R138 ;  /* 0x0000008a00c57308 */ /* 0x0003e20000000800 */
[----:B------:R-:W-:Y:S02]  /*179b0*/  MOV R182, R181 ;  /* 0x000000b500b67202 */ /* 0x000fe40000000f00 */
[----:B------:R-:W-:Y:S02]  /*179c0*/  MOV R181, R180 ;  /* 0x000000b400b57202 */ /* 0x000fe40000000f00 */
[----:B------:R-:W-:Y:S02]  /*179d0*/  MOV R180, R175 ;  /* 0x000000af00b47202 */ /* 0x000fe40000000f00 */
[----:B------:R-:W-:Y:S02]  /*179e0*/  MOV R175, R173 ;  /* 0x000000ad00af7202 */ /* 0x000fe40000000f00 */
[----:B------:R-:W-:Y:S02]  /*179f0*/  MOV R173, R168 ;  /* 0x000000a800ad7202 */ /* 0x000fe40000000f00 */
[----:B------:R-:W-:Y:S02]  /*17a00*/  MOV R168, R131 ;  /* 0x0000008300a87202 */ /* 0x000fe40000000f00 */
[----:B------:R-:W3:Y:S04]  /*17a10*/  LDL.LU R131, [R1+0x8c] ;  /* 0x00008c0001837983 */ /* 0x000ee80000300800 */
[----:B------:R-:W4:Y:S04]  /*17a20*/  LDL.LU R186, [R1+0xc] ;  /* 0x00000c0001ba7983 */ /* 0x000f280000300800 */
[----:B------:R-:W4:Y:S01]  /*17a30*/  LDL.LU R185, [R1+0x8] ;  /* 0x0000080001b97983 */ /* 0x000f220000300800 */
[--C-:B-1----:R-:W-:Y:S01]  /*17a40*/  FFMA.FTZ R138, R184, c[0x0][0x2d0], -R137.reuse ;  /* 0x0000b400b88a7a23 */ /* 0x102fe20000010889 */
        /* <DEDUP_REMOVED lines=9> */
[--C-:B-1----:R-:W-:Y:S01]  /*17ae0*/  FFMA.FTZ R138, R183, c[0x0][0x2d0], -R137.reuse ;  /* 0x0000b400b78a7a23 */ /* 0x102fe20000010889 */
[----:B------:R-:W-:Y:S07]  /*17af0*/  MOV R183, R181 ;  /* 0x000000b500b77202 */ /* 0x000fee0000000f00 */
[----:B------:R1:W-:Y:S02]  /*17b00*/  MUFU.EX2 R181, R138 ;  /* 0x0000008a00b57308 */ /* 0x0003e40000000800 */
[----:B-1----:R-:W-:Y:S08]  /*17b10*/  FFMA.FTZ R138, R183, c[0x0][0x2d0], -R137 ;  /* 0x0000b400b78a7a23 */ /* 0x002ff00000010889 */
[----:B------:R1:W-:Y:S02]  /*17b20*/  MUFU.EX2 R201, R138 ;  /* 0x0000008a00c97308 */ /* 0x0003e40000000800 */
[--C-:B-1----:R-:W-:Y:S08]  /*17b30*/  FFMA.FTZ R138, R182, c[0x0][0x2d0], -R206.reuse ;  /* 0x0000b400b68a7a23 */ /* 0x102ff000000108ce */
[----:B------:R1:W1:Y:S02]  /*17b40*/  MUFU.EX2 R200, R138 ;  /* 0x0000008a00c87308 */ /* 0x0002640000000800 */
[--C-:B-1----:R-:W-:Y:S01]  /*17b50*/  FFMA.FTZ R138, R169, c[0x0][0x2d0], -R206.reuse ;  /* 0x0000b400a98a7a23 */ /* 0x102fe200000108ce */
[----:B------:R-:W-:Y:S02]  /*17b60*/  MOV R169, R168 ;  /* 0x000000a800a97202 */ /* 0x000fe40000000f00 */
[----:B------:R-:W-:Y:S05]  /*17b70*/  MOV R168, R219 ;  /* 0x000000db00a87202 */ /* 0x000fea0000000f00 */
[----:B------:R1:W-:Y:S02]  /*17b80*/  MUFU.EX2 R219, R138 ;  /* 0x0000008a00db7308 */ /* 0x0003e40000000800 */
[--C-:B-1----:R-:W-:Y:S08]  /*17b90*/  FFMA.FTZ R138, R180, c[0x0][0x2d0], -R206.reuse ;  /* 0x0000b400b48a7a23 */ /* 0x102ff000000108ce */
[----:B------:R1:W-:Y:S02]  /*17ba0*/  MUFU.EX2 R189, R138 ;  /* 0x0000008a00bd7308 */ /* 0x0003e40000000800 */
[----:B-1----:R-:W-:Y:S02]  /*17bb0*/  FFMA.FTZ R138, R175, c[0x0][0x2d0], -R206 ;  /* 0x0000b400af8a7a23 */ /* 0x002fe400000108ce */
[----:B------:R-:W-:Y:S06]  /*17bc0*/  FFMA.FTZ R175, R218, c[0x0][0x2d0], -R205 ;  /* 0x0000b400daaf7a23 */ /* 0x000fec00000108cd */
[----:B------:R1:W-:Y:S10]  /*17bd0*/  MUFU.EX2 R182, R138 ;  /* 0x0000008a00b67308 */ /* 0x0003f40000000800 */
[----:B------:R1:W-:Y:S01]  /*17be0*/  MUFU.EX2 R230, R175 ;  /* 0x000000af00e67308 */ /* 0x0003e20000000800 */
[----:B--2---:R-:W-:Y:S02]  /*17bf0*/  FMUL.FTZ R130, R132, R130 ;  /* 0x0000008284827220 */ /* 0x004fe40000410000 */
[----:B-1----:R-:W-:Y:S02]  /*17c00*/  FFMA.FTZ R138, R174, c[0x0][0x2d0], -R207 ;  /* 0x0000b400ae8a7a23 */ /* 0x002fe400000108cf */
[----:B------:R-:W-:Y:S05]  /*17c10*/  FFMA.FTZ R174, R222, c[0x0][0x2d0], -R205 ;  /* 0x0000b400deae7a23 */ /* 0x000fea00000108cd */
[----:B------:R1:W-:Y:S01]  /*17c20*/  MUFU.EX2 R184, R138 ;  /* 0x0000008a00b87308 */ /* 0x0003e20000000800 */
[----:B------:R-:W-:Y:S09]  /*17c30*/  MOV R175, R200 ;  /* 0x000000c800af7202 */ /* 0x000ff20000000f00 */
[----:B------:R2:W-:Y:S01]  /*17c40*/  MUFU.EX2 R231, R174 ;  /* 0x000000ae00e77308 */ /* 0x0005e20000000800 */
[--C-:B-1----:R-:W-:Y:S01]  /*17c50*/  FFMA.FTZ R138, R169, c[0x0][0x2d0], -R207.reuse ;  /* 0x0000b400a98a7a23 */ /* 0x102fe200000108cf */
[----:B------:R-:W-:Y:S02]  /*17c60*/  MOV R169, R168 ;  /* 0x000000a800a97202 */ /* 0x000fe40000000f00 */
[----:B------:R-:W-:Y:S06]  /*17c70*/  MOV R168, R220 ;  /* 0x000000dc00a87202 */ /* 0x000fec0000000f00 */
[----:B------:R1:W-:Y:S01]  /*17c80*/  MUFU.EX2 R220, R138 ;  /* 0x0000008a00dc7308 */ /* 0x0003e20000000800 */
[----:B--2---:R-:W-:Y:S01]  /*17c90*/  MOV R174, R201 ;  /* 0x000000c900ae7202 */ /* 0x004fe20000000f00 */
[C---:B---3--:R-:W-:Y:S02]  /*17ca0*/  FMUL.FTZ R131, R132.reuse, R131 ;  /* 0x0000008384837220 */ /* 0x048fe40000410000 */
[----:B-1----:R-:W-:Y:S02]  /*17cb0*/  FFMA.FTZ R138, R173, c[0x0][0x2d0], -R207 ;  /* 0x0000b400ad8a7a23 */ /* 0x002fe400000108cf */
[----:B------:R-:W-:Y:S02]  /*17cc0*/  FFMA.FTZ R173, R223, c[0x0][0x2d0], -R205 ;  /* 0x0000b400dfad7a23 */ /* 0x000fe400000108cd */
[----:B----4-:R-:W-:Y:S01]  /*17cd0*/  FFMA.FTZ R133, R133, R186, R214 ;  /* 0x000000ba85857223 */ /* 0x010fe200000100d6 */
[----:B------:R-:W-:Y:S01]  /*17ce0*/  HMMA.16816.F32 R128, R144, R150, R128 ;  /* 0x000000969080723c */ /* 0x000fe20000001880 */
[----:B------:R-:W1:Y:S01]  /*17cf0*/  LDSM.16.MT88.4 R148, [R234+0x900] ;  /* 0x00090000ea94783b */ /* 0x000e620000004200 */
[----:B------:R2:W-:Y:S02]  /*17d00*/  MUFU.EX2 R188, R138 ;  /* 0x0000008a00bc7308 */ /* 0x0005e40000000800 */
[----:B------:R-:W-:Y:S02]  /*17d10*/  FFMA.FTZ R132, R132, R185, R213 ;  /* 0x000000b984847223 */ /* 0x000fe400000100d5 */
[----:B------:R-:W-:Y:S01]  /*17d20*/  FADD.FTZ R133, R245, R133 ;  /* 0x00000085f5857221 */ /* 0x000fe20000010000 */
[----:B------:R-:W-:Y:S01]  /*17d30*/  F2FP.PACK_AB R144, R243, R239 ;  /* 0x000000eff390723e */ /* 0x000fe200000000ff */
[-C--:B------:R-:W-:Y:S04]  /*17d40*/  HMMA.16816.F32 R4, R140, R152.reuse, R4 ;  /* 0x000000988c04723c */ /* 0x080fe80000001804 */
[----:B------:R-:W-:Y:S01]  /*17d50*/  MUFU.EX2 R173, R173 ;  /* 0x000000ad00ad7308 */ /* 0x000fe20000000800 */
[----:B------:R-:W-:Y:S01]  /*17d60*/  F2FP.PACK_AB R145, R202, R249 ;  /* 0x000000f9ca91723e */ /* 0x000fe200000000ff */
[----:B------:R-:W-:Y:S01]  /*17d70*/  FADD.FTZ R133, R247, R133 ;  /* 0x00000085f7857221 */ /* 0x000fe20000010000 */
[----:B------:R-:W-:Y:S01]  /*17d80*/  F2FP.PACK_AB R147, R201, R181 ;  /* 0x000000b5c993723e */ /* 0x000fe200000000ff */
[----:B------:R-:W-:Y:S01]  /*17d90*/  FADD.FTZ R132, R246, R132 ;  /* 0x00000084f6847221 */ /* 0x000fe20000010000 */
[----:B------:R-:W-:Y:S03]  /*17da0*/  F2FP.PACK_AB R146, R197, R177 ;  /* 0x000000b1c592723e */ /* 0x000fe600000000ff */
[----:B------:R-:W-:Y:S02]  /*17db0*/  FADD.FTZ R133, R248, R133 ;  /* 0x00000085f8857221 */ /* 0x000fe40000010000 */
[----:B------:R-:W-:Y:S02]  /*17dc0*/  FADD.FTZ R132, R241, R132 ;  /* 0x00000084f1847221 */ /* 0x000fe40000010000 */
[C---:B------:R-:W-:Y:S04]  /*17dd0*/  HMMA.16816.F32 R8, R144.reuse, R152, R8 ;  /* 0x000000989008723c */ /* 0x040fe80000001808 */
[----:B------:R-:W-:Y:S02]  /*17de0*/  FADD.FTZ R132, R232, R132 ;  /* 0x00000084e8847221 */ /* 0x000fe40000010000 */
[--C-:B--2---:R-:W-:Y:S02]  /*17df0*/  FFMA.FTZ R138, R172, c[0x0][0x2d0], -R207.reuse ;  /* 0x0000b400ac8a7a23 */ /* 0x104fe400000108cf */
[-C--:B------:R-:W-:Y:S02]  /*17e00*/  HMMA.16816.F32 R12, R144, R154.reuse, R12 ;  /* 0x0000009a900c723c */ /* 0x080fe4000000180c */
[----:B------:R2:W-:Y:S02]  /*17e10*/  MUFU.EX2 R180, R138 ;  /* 0x0000008a00b47308 */ /* 0x0005e40000000800 */
[----:B------:R-:W-:Y:S02]  /*17e20*/  FFMA.FTZ R172, R157, c[0x0][0x2d0], -R207 ;  /* 0x0000b4009dac7a23 */ /* 0x000fe400000108cf */
[----:B------:R-:W-:Y:S02]  /*17e30*/  FADD.FTZ R133, R176, R133 ;  /* 0x00000085b0857221 */ /* 0x000fe40000010000 */
[C---:B------:R-:W-:Y:S01]  /*17e40*/  HMMA.16816.F32 R16, R140.reuse, R154, R16 ;  /* 0x0000009a8c10723c */ /* 0x040fe20000001810 */
[----:B------:R-:W3:Y:S07]  /*17e50*/  LDSM.16.MT88.4 R152, [R236+0x900] ;  /* 0x00090000ec98783b */ /* 0x000eee0000004200 */
[-C--:B-1----:R-:W-:Y:S08]  /*17e60*/  HMMA.16816.F32 R20, R140, R148.reuse, R20 ;  /* 0x000000948c14723c */ /* 0x082ff00000001814 */
[C---:B------:R-:W-:Y:S04]  /*17e70*/  HMMA.16816.F32 R24, R144.reuse, R148, R24 ;  /* 0x000000949018723c */ /* 0x040fe80000001818 */
[----:B--2---:R-:W-:Y:S02]  /*17e80*/  FFMA.FTZ R138, R169, c[0x0][0x2d0], -R205 ;  /* 0x0000b400a98a7a23 */ /* 0x004fe400000108cd */
[--C-:B------:R-:W-:Y:S02]  /*17e90*/  FFMA.FTZ R169, R165, c[0x0][0x2d0], -R206.reuse ;  /* 0x0000b400a5a97a23 */ /* 0x100fe400000108ce */
[-C--:B------:R-:W-:Y:S01]  /*17ea0*/  HMMA.16816.F32 R28, R144, R150.reuse, R28 ;  /* 0x00000096901c723c */ /* 0x080fe2000000181c */
[----:B------:R1:W-:Y:S03]  /*17eb0*/  MUFU.EX2 R183, R138 ;  /* 0x0000008a00b77308 */ /* 0x0003e60000000800 */
[----:B------:R-:W-:Y:S04]  /*17ec0*/  FFMA.FTZ R165, R159, c[0x0][0x2d0], -R207 ;  /* 0x0000b4009fa57a23 */ /* 0x000fe800000108cf */
[C---:B------:R-:W-:Y:S01]  /*17ed0*/  HMMA.16816.F32 R32, R140.reuse, R150, R32 ;  /* 0x000000968c20723c */ /* 0x040fe20000001820 */
[----:B------:R-:W2:Y:S02]  /*17ee0*/  LDSM.16.MT88.4 R148, [R235+0x900] ;  /* 0x00090000eb94783b */ /* 0x000ea40000004200 */
[----:B------:R-:W-:Y:S05]  /*17ef0*/  MUFU.EX2 R199, R169 ;  /* 0x000000a900c77308 */ /* 0x000fea0000000800 */
[-C--:B---3--:R-:W-:Y:S05]  /*17f00*/  HMMA.16816.F32 R36, R140, R152.reuse, R36 ;  /* 0x000000988c24723c */ /* 0x088fea0000001824 */
[----:B------:R-:W-:Y:S03]  /*17f10*/  MUFU.EX2 R198, R165 ;  /* 0x000000a500c67308 */ /* 0x000fe60000000800 */
[C---:B------:R-:W-:Y:S04]  /*17f20*/  HMMA.16816.F32 R40, R144.reuse, R152, R40 ;  /* 0x000000989028723c */ /* 0x040fe80000001828 */
[----:B-1----:R-:W-:Y:S02]  /*17f30*/  FFMA.FTZ R138, R168, c[0x0][0x2d0], -R205 ;  /* 0x0000b400a88a7a23 */ /* 0x002fe400000108cd */
[--C-:B------:R-:W-:Y:S01]  /*17f40*/  FFMA.FTZ R168, R163, c[0x0][0x2d0], -R206.reuse ;  /* 0x0000b400a3a87a23 */ /* 0x100fe200000108ce */
[----:B------:R1:W-:Y:S01]  /*17f50*/  MUFU.EX2 R165, R172 ;  /* 0x000000ac00a57308 */ /* 0x0003e20000000800 */
[-C--:B------:R-:W-:Y:S08]  /*17f60*/  HMMA.16816.F32 R44, R144, R154.reuse, R44 ;  /* 0x0000009a902c723c */ /* 0x080ff0000000182c */
[C---:B------:R-:W-:Y:S01]  /*17f70*/  HMMA.16816.F32 R48, R140.reuse, R154, R48 ;  /* 0x0000009a8c30723c */ /* 0x040fe20000001830 */
[----:B------:R-:W3:Y:S01]  /*17f80*/  LDSM.16.MT88.4 R152, [R233+0x2900] ;  /* 0x00290000e998783b */ /* 0x000ee20000004200 */
[----:B------:R-:W4:Y:S06]  /*17f90*/  MUFU.EX2 R218, R168 ;  /* 0x000000a800da7308 */ /* 0x000f2c0000000800 */
[-C--:B--2---:R-:W-:Y:S04]  /*17fa0*/  HMMA.16816.F32 R52, R140, R148.reuse, R52 ;  /* 0x000000948c34723c */ /* 0x084fe80000001834 */
[----:B------:R2:W-:Y:S01]  /*17fb0*/  MUFU.EX2 R192, R138 ;  /* 0x0000008a00c07308 */ /* 0x0005e20000000800 */
[----:B-1----:R-:W-:Y:S03]  /*17fc0*/  MOV R172, R202 ;  /* 0x000000ca00ac7202 */ /* 0x002fe60000000f00 */
[C---:B------:R-:W-:Y:S08]  /*17fd0*/  HMMA.16816.F32 R56, R144.reuse, R148, R56 ;  /* 0x000000949038723c */ /* 0x040ff00000001838 */
[-C--:B------:R-:W-:Y:S04]  /*17fe0*/  HMMA.16816.F32 R60, R144, R150.reuse, R60 ;  /* 0x00000096903c723c */ /* 0x080fe8000000183c */
[-C--:B----4-:R-:W-:Y:S04]  /*17ff0*/  MOV R176, R218.reuse ;  /* 0x000000da00b07202 */ /* 0x090fe80000000f00 */
[C---:B------:R-:W-:Y:S01]  /*18000*/  HMMA.16816.F32 R64, R140.reuse, R150, R64 ;  /* 0x000000968c40723c */ /* 0x040fe20000001840 */
[----:B------:R-:W1:Y:S03]  /*18010*/  LDSM.16.MT88.4 R148, [R234+0x2900] ;  /* 0x00290000ea94783b */ /* 0x000e660000004200 */
[--C-:B--2---:R-:W-:Y:S02]  /*18020*/  FFMA.FTZ R138, R167, c[0x0][0x2d0], -R137.reuse ;  /* 0x0000b400a78a7a23 */ /* 0x104fe40000010889 */
[--C-:B------:R-:W-:Y:S02]  /*18030*/  FFMA.FTZ R167, R162, c[0x0][0x2d0], -R206.reuse ;  /* 0x0000b400a2a77a23 */ /* 0x100fe400000108ce */
[----:B------:R2:W-:Y:S01]  /*18040*/  MUFU.EX2 R226, R138 ;  /* 0x0000008a00e27308 */ /* 0x0005e20000000800 */
[-C--:B---3--:R-:W-:Y:S08]  /*18050*/  HMMA.16816.F32 R68, R140, R152.reuse, R68 ;  /* 0x000000988c44723c */ /* 0x088ff00000001844 */
[C---:B------:R-:W-:Y:S01]  /*18060*/  HMMA.16816.F32 R72, R144.reuse, R152, R72 ;  /* 0x000000989048723c */ /* 0x040fe20000001848 */
[----:B------:R-:W3:Y:S07]  /*18070*/  MUFU.EX2 R167, R167 ;  /* 0x000000a700a77308 */ /* 0x000eee0000000800 */
[-C--:B------:R-:W-:Y:S04]  /*18080*/  HMMA.16816.F32 R76, R144, R154.reuse, R76 ;  /* 0x0000009a904c723c */ /* 0x080fe8000000184c */
[----:B--2---:R-:W-:Y:S04]  /*18090*/  FFMA.FTZ R138, R166, c[0x0][0x2d0], -R137 ;  /* 0x0000b400a68a7a23 */ /* 0x004fe80000010889 */
[C---:B------:R-:W-:Y:S01]  /*180a0*/  HMMA.16816.F32 R80, R140.reuse, R154, R80 ;  /* 0x0000009a8c50723c */ /* 0x040fe20000001850 */
[----:B------:R-:W2:Y:S01]  /*180b0*/  LDSM.16.MT88.4 R152, [R236+0x2900] ;  /* 0x00290000ec98783b */ /* 0x000ea20000004200 */
[----:B------:R4:W-:Y:S02]  /*180c0*/  MUFU.EX2 R228, R138 ;  /* 0x0000008a00e47308 */ /* 0x0009e40000000800 */
[----:B------:R-:W-:Y:S04]  /*180d0*/  FFMA.FTZ R166, R160, c[0x0][0x2d0], -R207 ;  /* 0x0000b400a0a67a23 */ /* 0x000fe800000108cf */
[-C--:B-1----:R-:W-:Y:S04]  /*180e0*/  HMMA.16816.F32 R84, R140, R148.reuse, R84 ;  /* 0x000000948c54723c */ /* 0x082fe80000001854 */
[----:B------:R3:W-:Y:S04]  /*180f0*/  MUFU.EX2 R195, R166 ;  /* 0x000000a600c37308 */ /* 0x0007e80000000800 */
[C---:B------:R-:W-:Y:S08]  /*18100*/  HMMA.16816.F32 R88, R144.reuse, R148, R88 ;  /* 0x000000949058723c */ /* 0x040ff00000001858 */
[-C--:B------:R-:W-:Y:S04]  /*18110*/  HMMA.16816.F32 R92, R144, R150.reuse, R92 ;  /* 0x00000096905c723c */ /* 0x080fe8000000185c */
[----:B----4-:R-:W-:Y:S02]  /*18120*/  FFMA.FTZ R138, R161, c[0x0][0x2d0], -R137 ;  /* 0x0000b400a18a7a23 */ /* 0x010fe40000010889 */
[----:B------:R-:W-:Y:S02]  /*18130*/  LDSM.16.MT88.4 R160, [R236+0x1100] ;  /* 0x00110000eca0783b */ /* 0x000fe40000004200 */
[C---:B------:R-:W-:Y:S01]  /*18140*/  HMMA.16816.F32 R96, R140.reuse, R150, R96 ;  /* 0x000000968c60723c */ /* 0x040fe20000001860 */
[----:B------:R1:W-:Y:S03]  /*18150*/  MUFU.EX2 R225, R138 ;  /* 0x0000008a00e17308 */ /* 0x0003e60000000800 */
[----:B---3--:R-:W-:Y:S02]  /*18160*/  MOV R166, R167 ;  /* 0x000000a700a67202 */ /* 0x008fe40000000f00 */
[----:B------:R-:W3:Y:S02]  /*18170*/  LDSM.16.MT88.4 R148, [R235+0x2900] ;  /* 0x00290000eb94783b */ /* 0x000ee40000004200 */
[-C--:B--2---:R-:W-:Y:S08]  /*18180*/  HMMA.16816.F32 R100, R140, R152.reuse, R100 ;  /* 0x000000988c64723c */ /* 0x084ff00000001864 */
[C---:B------:R-:W-:Y:S07]  /*18190*/  HMMA.16816.F32 R104, R144.reuse, R152, R104 ;  /* 0x000000989068723c */ /* 0x040fee0000001868 */
[--C-:B------:R-:W-:Y:S01]  /*181a0*/  FFMA.FTZ R152, R170, c[0x0][0x2d0], -R205.reuse ;  /* 0x0000b400aa987a23 */ /* 0x100fe200000108cd */
[-C--:B------:R-:W-:Y:S03]  /*181b0*/  HMMA.16816.F32 R108, R144, R154.reuse, R108 ;  /* 0x0000009a906c723c */ /* 0x080fe6000000186c */
[----:B------:R-:W-:Y:S01]  /*181c0*/  MUFU.EX2 R190, R152 ;  /* 0x0000009800be7308 */ /* 0x000fe20000000800 */
[----:B------:R-:W-:Y:S01]  /*181d0*/  FFMA.FTZ R170, R164, c[0x0][0x2d0], -R206 ;  /* 0x0000b400a4aa7a23 */ /* 0x000fe200000108ce */
[----:B------:R-:W-:Y:S01]  /*181e0*/  F2FP.PACK_AB R206, R166, R218 ;  /* 0x000000daa6ce723e */ /* 0x000fe200000000ff */
[----:B------:R-:W2:Y:S01]  /*181f0*/  LDL.LU R164, [R1+0x10] ;  /* 0x0000100001a47983 */ /* 0x000ea20000300800 */
[----:B------:R-:W-:Y:S01]  /*18200*/  FFMA.FTZ R153, R171, c[0x0][0x2d0], -R205 ;  /* 0x0000b400ab997a23 */ /* 0x000fe200000108cd */
[C---:B------:R-:W-:Y:S02]  /*18210*/  HMMA.16816.F32 R112, R140.reuse, R154, R112 ;  /* 0x0000009a8c70723c */ /* 0x040fe40000001870 */
[----:B------:R-:W4:Y:S02]  /*18220*/  LDL.LU R185, [R1+0x14] ;  /* 0x0000140001b97983 */ /* 0x000f240000300800 */
[----:B-1----:R-:W-:Y:S01]  /*18230*/  FFMA.FTZ R138, R156, c[0x0][0x2d0], -R137 ;  /* 0x0000b4009c8a7a23 */ /* 0x002fe20000010889 */
[----:B------:R1:W1:Y:S01]  /*18240*/  MUFU.EX2 R203, R153 ;  /* 0x0000009900cb7308 */ /* 0x0002620000000800 */
[----:B------:R-:W-:Y:S02]  /*18250*/  FFMA.FTZ R171, R158, c[0x0][0x2d0], -R207 ;  /* 0x0000b4009eab7a23 */ /* 0x000fe400000108cf */
[----:B------:R-:W-:Y:S01]  /*18260*/  LDSM.16.MT88.4 R156, [R234+0x1100] ;  /* 0x00110000ea9c783b */ /* 0x000fe20000004200 */
[----:B------:R-:W-:Y:S01]  /*18270*/  FFMA.FTZ R205, R221, c[0x0][0x2d0], -R205 ;  /* 0x0000b400ddcd7a23 */ /* 0x000fe200000108cd */
[-C--:B---3--:R-:W-:Y:S05]  /*18280*/  HMMA.16816.F32 R116, R140, R148.reuse, R116 ;  /* 0x000000948c74723c */ /* 0x088fea0000001874 */
[----:B------:R-:W-:Y:S03]  /*18290*/  MUFU.EX2 R171, R171 ;  /* 0x000000ab00ab7308 */ /* 0x000fe60000000800 */
[C---:B------:R-:W-:Y:S07]  /*182a0*/  HMMA.16816.F32 R120, R144.reuse, R148, R120 ;  /* 0x000000949078723c */ /* 0x040fee0000001878 */
[----:B------:R-:W3:Y:S01]  /*182b0*/  MUFU.EX2 R227, R138 ;  /* 0x0000008a00e37308 */ /* 0x000ee20000000800 */
[-C--:B------:R-:W-:Y:S01]  /*182c0*/  HMMA.16816.F32 R124, R144, R150.reuse, R124 ;  /* 0x00000096907c723c */ /* 0x080fe2000000187c */
[----:B-1----:R-:W1:Y:S03]  /*182d0*/  LDSM.16.MT88.4 R152, [R233+0x1100] ;  /* 0x00110000e998783b */ /* 0x002e660000004200 */
[-C--:B------:R-:W-:Y:S05]  /*182e0*/  MOV R167, R203.reuse ;  /* 0x000000cb00a77202 */ /* 0x080fea0000000f00 */
[----:B------:R-:W-:Y:S03]  /*182f0*/  MUFU.EX2 R194, R170 ;  /* 0x000000aa00c27308 */ /* 0x000fe60000000800 */
[----:B------:R-:W-:Y:S01]  /*18300*/  F2FP.PACK_AB R144, R190, R203 ;  /* 0x000000cbbe90723e */ /* 0x000fe200000000ff */
[----:B------:R-:W-:Y:S01]  /*18310*/  HMMA.16816.F32 R128, R140, R150, R128 ;  /* 0x000000968c80723c */ /* 0x000fe20000001880 */
[----:B------:R-:W1:Y:S03]  /*18320*/  LDSM.16.MT88.4 R148, [R235+0x1100] ;  /* 0x00110000eb94783b */ /* 0x000e660000004200 */
[----:B------:R-:W-:Y:S02]  /*18330*/  F2FP.PACK_AB R146, R192, R183 ;  /* 0x000000b7c092723e */ /* 0x000fe400000000ff */
[----:B------:R-:W-:Y:S02]  /*18340*/  F2FP.PACK_AB R145, R228, R226 ;  /* 0x000000e2e491723e */ /* 0x000fe400000000ff */
[----:B------:R-:W-:Y:S01]  /*18350*/  F2FP.PACK_AB R140, R219, R200 ;  /* 0x000000c8db8c723e */ /* 0x000fe200000000ff */
[----:B------:R1:W1:Y:S01]  /*18360*/  MUFU.EX2 R229, R205 ;  /* 0x000000cd00e57308 */ /* 0x0002620000000800 */
[----:B------:R-:W-:Y:S02]  /*18370*/  LDSM.16.MT88.4 R200, [R235+0x1900] ;  /* 0x00190000ebc8783b */ /* 0x000fe40000004200 */
[----:B------:R-:W-:Y:S02]  /*18380*/  F2FP.PACK_AB R141, R220, R184 ;  /* 0x000000b8dc8d723e */ /* 0x000fe400000000ff */
[----:B------:R-:W-:Y:S02]  /*18390*/  F2FP.PACK_AB R142, R182, R189 ;  /* 0x000000bdb68e723e */ /* 0x000fe400000000ff */
[----:B------:R-:W-:Y:S02]  /*183a0*/  F2FP.PACK_AB R143, R180, R188 ;  /* 0x000000bcb48f723e */ /* 0x000fe400000000ff */
[----:B---3--:R-:W-:Y:S05]  /*183b0*/  F2FP.PACK_AB R147, R227, R225 ;  /* 0x000000e1e393723e */ /* 0x008fea00000000ff */
[-C--:B-1----:R-:W-:Y:S03]  /*183c0*/  HMMA.16816.F32 R4, R140, R152.reuse, R4 ;  /* 0x000000988c04723c */ /* 0x082fe60000001804 */
[----:B------:R-:W-:Y:S05]  /*183d0*/  F2FP.PACK_AB R205, R198, R195 ;  /* 0x000000c3c6cd723e */ /* 0x000fea00000000ff */
        /* <DEDUP_REMOVED lines=28> */
[----:B------:R-:W-:Y:S03]  /*185a0*/  LDSM.16.MT88.4 R220, [R236+0x3900] ;  /* 0x00390000ecdc783b */ /* 0x000fe60000004200 */
[----:B------:R-:W-:Y:S04]  /*185b0*/  MOV R156, R219 ;  /* 0x000000db009c7202 */ /* 0x000fe80000000f00 */
[C---:B------:R-:W-:Y:S07]  /*185c0*/  HMMA.16816.F32 R96, R140.reuse, R158, R96 ;  /* 0x0000009e8c60723c */ /* 0x040fee0000001860 */
[----:B------:R-:W-:Y:S01]  /*185d0*/  MOV R159, R171 ;  /* 0x000000ab009f7202 */ /* 0x000fe20000000f00 */
[-C--:B------:R-:W-:Y:S01]  /*185e0*/  HMMA.16816.F32 R100, R140, R160.reuse, R100 ;  /* 0x000000a08c64723c */ /* 0x080fe20000001864 */
[----:B------:R-:W3:Y:S03]  /*185f0*/  LDSM.16.MT88.4 R168, [R234+0x1900] ;  /* 0x00190000eaa8783b */ /* 0x000ee60000004200 */
[----:B------:R-:W-:Y:S02]  /*18600*/  MOV R158, R184 ;  /* 0x000000b8009e7202 */ /* 0x000fe40000000f00 */
[----:B------:R-:W-:Y:S02]  /*18610*/  F2FP.PACK_AB R207, R165, R159 ;  /* 0x0000009fa5cf723e */ /* 0x000fe400000000ff */
[C---:B------:R-:W-:Y:S08]  /*18620*/  HMMA.16816.F32 R104, R144.reuse, R160, R104 ;  /* 0x000000a09068723c */ /* 0x040ff00000001868 */
[-C--:B------:R-:W-:Y:S08]  /*18630*/  HMMA.16816.F32 R108, R144, R162.reuse, R108 ;  /* 0x000000a2906c723c */ /* 0x080ff0000000186c */
[C---:B------:R-:W-:Y:S08]  /*18640*/  HMMA.16816.F32 R112, R140.reuse, R162, R112 ;  /* 0x000000a28c70723c */ /* 0x040ff00000001870 */
[-C--:B------:R-:W-:Y:S04]  /*18650*/  HMMA.16816.F32 R116, R140, R148.reuse, R116 ;  /* 0x000000948c74723c */ /* 0x080fe80000001874 */
[----:B--2---:R-:W-:Y:S02]  /*18660*/  FFMA.FTZ R164, R3, R164, R212 ;  /* 0x000000a403a47223 */ /* 0x004fe400000100d4 */
[--C-:B------:R-:W-:Y:S02]  /*18670*/  FFMA.FTZ R3, R238, c[0x0][0x2d0], -R137.reuse ;  /* 0x0000b400ee037a23 */ /* 0x100fe40000010889 */
[C---:B------:R-:W-:Y:S01]  /*18680*/  HMMA.16816.F32 R120, R144.reuse, R148, R120 ;  /* 0x000000949078723c */ /* 0x040fe20000001878 */
[----:B------:R2:W5:Y:S01]  /*18690*/  LDL.LU R238, [R1+0x88] ;  /* 0x0000880001ee7983 */ /* 0x0005620000300800 */
[----:B------:R1:W-:Y:S02]  /*186a0*/  MUFU.EX2 R138, R3 ;  /* 0x00000003008a7308 */ /* 0x0003e40000000800 */
[----:B----4-:R-:W-:Y:S01]  /*186b0*/  FFMA.FTZ R0, R0, R185, R208 ;  /* 0x000000b900007223 */ /* 0x010fe200000100d0 */
[----:B------:R-:W-:Y:S01]  /*186c0*/  F2FP.PACK_AB R208, R231, R173 ;  /* 0x000000ade7d0723e */ /* 0x000fe200000000ff */
[----:B------:R-:W4:Y:S02]  /*186d0*/  LDSM.16.MT88.4 R184, [R236+0x1900] ;  /* 0x00190000ecb8783b */ /* 0x000f240000004200 */
[-C--:B------:R-:W-:Y:S04]  /*186e0*/  HMMA.16816.F32 R124, R144, R150.reuse, R124 ;  /* 0x00000096907c723c */ /* 0x080fe8000000187c */
[----:B------:R-:W-:Y:S04]  /*186f0*/  FADD.FTZ R0, R209, R0 ;  /* 0x00000000d1007221 */ /* 0x000fe80000010000 */
[----:B------:R-:W-:Y:S04]  /*18700*/  HMMA.16816.F32 R128, R140, R150, R128 ;  /* 0x000000968c80723c */ /* 0x000fe80000001880 */
[----:B------:R-:W-:Y:S01]  /*18710*/  FADD.FTZ R0, R210, R0 ;  /* 0x00000000d2007221 */ /* 0x000fe20000010000 */
[----:B------:R-:W-:Y:S03]  /*18720*/  F2FP.PACK_AB R210, R229, R230 ;  /* 0x000000e6e5d2723e */ /* 0x000fe600000000ff */
[----:B------:R-:W-:Y:S04]  /*18730*/  FADD.FTZ R0, R211, R0 ;  /* 0x00000000d3007221 */ /* 0x000fe80000010000 */
[--C-:B-1----:R-:W-:Y:S02]  /*18740*/  FFMA.FTZ R3, R240, c[0x0][0x2d0], -R137.reuse ;  /* 0x0000b400f0037a23 */ /* 0x102fe40000010889 */
[----:B------:R-:W-:Y:S01]  /*18750*/  FFMA.FTZ R137, R204, c[0x0][0x2d0], -R137 ;  /* 0x0000b400cc897a23 */ /* 0x000fe20000010889 */
[----:B------:R-:W-:Y:S01]  /*18760*/  F2FP.PACK_AB R204, R199, R194 ;  /* 0x000000c2c7cc723e */ /* 0x000fe200000000ff */
[----:B------:R-:W1:Y:S01]  /*18770*/  MUFU.EX2 R224, R3 ;  /* 0x0000000300e07308 */ /* 0x000e620000000800 */
[----:B------:R2:W5:Y:S01]  /*18780*/  LDL.LU R240, [R1+0x84] ;  /* 0x0000840001f07983 */ /* 0x0005620000300800 */
[----:B------:R-:W-:Y:S03]  /*18790*/  FADD.FTZ R0, R249, R0 ;  /* 0x00000000f9007221 */ /* 0x000fe60000010000 */
[----:B------:R2:W5:Y:S01]  /*187a0*/  LDL.LU R245, [R1+0x80] ;  /* 0x0000800001f57983 */ /* 0x0005620000300800 */
[-C--:B------:R-:W-:Y:S03]  /*187b0*/  HMMA.16816.F32 R144, R204, R152.reuse, R4 ;  /* 0x00000098cc90723c */ /* 0x080fe60000001804 */
[----:B------:R2:W5:Y:S01]  /*187c0*/  LDL.LU R246, [R1+0x7c] ;  /* 0x00007c0001f67983 */ /* 0x0005620000300800 */
[----:B------:R-:W2:Y:S03]  /*187d0*/  MUFU.EX2 R137, R137 ;  /* 0x0000008900897308 */ /* 0x000ea60000000800 */
[----:B------:R-:W-:Y:S01]  /*187e0*/  MOV R6, R158 ;  /* 0x0000009e00067202 */ /* 0x000fe20000000f00 */
[----:B------:R3:W5:Y:S01]  /*187f0*/  LDL.LU R247, [R1+0x78] ;  /* 0x0000780001f77983 */ /* 0x0007620000300800 */
[----:B------:R-:W-:Y:S03]  /*18800*/  MOV R7, R159 ;  /* 0x0000009f00077202 */ /* 0x000fe60000000f00 */
[----:B------:R3:W5:Y:S04]  /*18810*/  LDL.LU R241, [R1+0x74] ;  /* 0x0000740001f17983 */ /* 0x0007680000300800 */
[----:B------:R3:W5:Y:S01]  /*18820*/  LDL.LU R248, [R1+0x70] ;  /* 0x0000700001f87983 */ /* 0x0007620000300800 */
[----:B-1----:R-:W-:Y:S01]  /*18830*/  F2FP.PACK_AB R209, R224, R138 ;  /* 0x0000008ae0d1723e */ /* 0x002fe200000000ff */
[----:B------:R-:W-:Y:S02]  /*18840*/  FADD.FTZ R3, R215, R164 ;  /* 0x000000a4d7037221 */ /* 0x000fe40000010000 */
[----:B------:R1:W5:Y:S02]  /*18850*/  LDL.LU R232, [R1+0x6c] ;  /* 0x00006c0001e87983 */ /* 0x0003640000300800 */
[----:B------:R-:W-:Y:S02]  /*18860*/  FADD.FTZ R3, R217, R3 ;  /* 0x00000003d9037221 */ /* 0x000fe40000010000 */
[----:B------:R-:W1:Y:S02]  /*18870*/  LDSM.16.MT88.4 R212, [R233+0x3900] ;  /* 0x00390000e9d4783b */ /* 0x000e640000004200 */
[----:B------:R-:W-:Y:S01]  /*18880*/  FADD.FTZ R3, R216, R3 ;  /* 0x00000003d8037221 */ /* 0x000fe20000010000 */
[----:B--2---:R-:W-:Y:S03]  /*18890*/  F2FP.PACK_AB R211, R137, R139 ;  /* 0x0000008b89d3723e */ /* 0x004fe600000000ff */
[----:B------:R-:W-:Y:S02]  /*188a0*/  FADD.FTZ R3, R239, R3 ;  /* 0x00000003ef037221 */ /* 0x000fe40000010000 */
[----:B------:R-:W2:Y:S02]  /*188b0*/  LDSM.16.MT88.4 R216, [R234+0x3900] ;  /* 0x00390000ead8783b */ /* 0x000ea40000004200 */
[C---:B------:R-:W-:Y:S06]  /*188c0*/  HMMA.16816.F32 R140, R208.reuse, R152, R8 ;  /* 0x00000098d08c723c */ /* 0x040fec0000001808 */
[----:B------:R1:W5:Y:S01]  /*188d0*/  LDL.LU R239, [R1+0x68] ;  /* 0x0000680001ef7983 */ /* 0x0003620000300800 */
[----:B------:R-:W-:Y:S01]  /*188e0*/  MOV R11, R156 ;  /* 0x0000009c000b7202 */ /* 0x000fe20000000f00 */
[-C--:B------:R-:W-:Y:S02]  /*188f0*/  HMMA.16816.F32 R148, R208, R154.reuse, R12 ;  /* 0x0000009ad094723c */ /* 0x080fe4000000180c */
[----:B------:R1:W5:Y:S02]  /*18900*/  LDL.LU R249, [R1+0x64] ;  /* 0x0000640001f97983 */ /* 0x0003640000300800 */
[----:B------:R-:W-:Y:S02]  /*18910*/  MOV R10, R157 ;  /* 0x0000009d000a7202 */ /* 0x000fe40000000f00 */
[----:B------:R-:W-:Y:S02]  /*18920*/  MOV R8, R191 ;  /* 0x000000bf00087202 */ /* 0x000fe40000000f00 */
[C---:B------:R-:W-:Y:S04]  /*18930*/  HMMA.16816.F32 R152, R204.reuse, R154, R16 ;  /* 0x0000009acc98723c */ /* 0x040fe80000001810 */
[----:B------:R-:W-:Y:S01]  /*18940*/  MOV R13, R7 ;  /* 0x00000007000d7202 */ /* 0x000fe20000000f00 */
[----:B------:R-:W-:Y:S01]  /*18950*/  FADD.FTZ R8, R8, R132 ;  /* 0x0000008408087221 */ /* 0x000fe20000010000 */
[----:B------:R-:W-:Y:S02]  /*18960*/  MOV R15, R165 ;  /* 0x000000a5000f7202 */ /* 0x000fe40000000f00 */
[-C--:B---3--:R-:W-:Y:S04]  /*18970*/  HMMA.16816.F32 R156, R204, R168.reuse, R20 ;  /* 0x000000a8cc9c723c */ /* 0x088fe80000001814 */
        /* <DEDUP_REMOVED lines=12> */
[-C--:B----4-:R-:W-:Y:S03]  /*18a40*/  HMMA.16816.F32 R172, R204, R184.reuse, R36 ;  /* 0x000000b8ccac723c */ /* 0x090fe60000001824 */
[----:B------:R-:W-:Y:S01]  /*18a50*/  MOV R30, R6 ;  /* 0x00000006001e7202 */ /* 0x000fe20000000f00 */
[----:B------:R-:W-:Y:S01]  /*18a60*/  FADD.FTZ R9, R9, R0 ;  /* 0x0000000009097221 */ /* 0x000fe20000010000 */
[----:B------:R-:W-:Y:S01]  /*18a70*/  MOV R35, R197 ;  /* 0x000000c500237202 */ /* 0x000fe20000000f00 */
[----:B------:R-:W3:Y:S01]  /*18a80*/  LDSM.16.MT88.4 R4, [R235+0x3900] ;  /* 0x00390000eb04783b */ /* 0x000ee20000004200 */
[----:B------:R-:W-:Y:S02]  /*18a90*/  MOV R39, R177 ;  /* 0x000000b100277202 */ /* 0x000fe40000000f00 */
[----:B------:R-:W-:Y:S03]  /*18aa0*/  MOV R37, R179 ;  /* 0x000000b300257202 */ /* 0x000fe60000000f00 */
        /* <DEDUP_REMOVED lines=35> */
[----:B------:R-:W-:Y:S01]  /*18ce0*/  MOV R36, R37 ;  /* 0x0000002500247202 */ /* 0x000fe20000000f00 */
[----:B------:R-:W-:Y:S01]  /*18cf0*/  FADD.FTZ R8, R42, R12 ;  /* 0x0000000c2a087221 */ /* 0x000fe20000010000 */
[----:B------:R-:W-:Y:S02]  /*18d00*/  MOV R37, R38 ;  /* 0x0000002600257202 */ /* 0x000fe40000000f00 */
[----:B------:R-:W-:Y:S02]  /*18d10*/  MOV R38, R39 ;  /* 0x0000002700267202 */ /* 0x000fe40000000f00 */
[----:B------:R-:W-:Y:S01]  /*18d20*/  MOV R39, R32 ;  /* 0x0000002000277202 */ /* 0x000fe20000000f00 */
[----:B------:R-:W-:Y:S01]  /*18d30*/  FADD.FTZ R12, R37, R9 ;  /* 0x00000009250c7221 */ /* 0x000fe20000010000 */
        /* <DEDUP_REMOVED lines=9> */
[----:B------:R-:W-:Y:S01]  /*18dd0*/  MOV R26, R183 ;  /* 0x000000b7001a7202 */ /* 0x000fe20000000f00 */
[----:B------:R-:W-:Y:S01]  /*18de0*/  FADD.FTZ R3, R43, R11 ;  /* 0x0000000b2b037221 */ /* 0x000fe20000010000 */
[----:B------:R-:W-:Y:S01]  /*18df0*/  MOV R27, R182 ;  /* 0x000000b6001b7202 */ /* 0x000fe20000000f00 */
[----:B------:R-:W-:Y:S01]  /*18e00*/  FADD.FTZ R0, R36, R10 ;  /* 0x0000000a24007221 */ /* 0x000fe20000010000 */
[-C--:B------:R-:W-:Y:S03]  /*18e10*/  HMMA.16816.F32 R180, R208, R186.reuse, R44 ;  /* 0x000000bad0b4723c */ /* 0x080fe6000000182c */
[----:B------:R-:W-:Y:S01]  /*18e20*/  MOV R23, R195 ;  /* 0x000000c300177202 */ /* 0x000fe20000000f00 */
[----:B------:R-:W-:Y:S01]  /*18e30*/  FADD.FTZ R11, R38, R8 ;  /* 0x00000008260b7221 */ /* 0x000fe20000010000 */
[----:B------:R-:W-:Y:S01]  /*18e40*/  MOV R22, R194 ;  /* 0x000000c200167202 */ /* 0x000fe20000000f00 */
[----:B------:R-:W-:Y:S01]  /*18e50*/  FADD.FTZ R10, R39, R3 ;  /* 0x00000003270a7221 */ /* 0x000fe20000010000 */
[----:B------:R-:W-:Y:S01]  /*18e60*/  MOV R21, R192 ;  /* 0x000000c000157202 */ /* 0x000fe20000000f00 */
[C---:B------:R-:W-:Y:S04]  /*18e70*/  HMMA.16816.F32 R184, R204.reuse, R186, R48 ;  /* 0x000000baccb8723c */ /* 0x040fe80000001830 */
[----:B------:R-:W-:Y:S01]  /*18e80*/  MOV R31, R190 ;  /* 0x000000be001f7202 */ /* 0x000fe20000000f00 */
[----:B------:R-:W-:Y:S01]  /*18e90*/  FADD.FTZ R3, R34, R11 ;  /* 0x0000000b22037221 */ /* 0x000fe20000010000 */
[----:B------:R-:W-:Y:S01]  /*18ea0*/  MOV R24, R189 ;  /* 0x000000bd00187202 */ /* 0x000fe20000000f00 */
[----:B------:R-:W-:Y:S01]  /*18eb0*/  FADD.FTZ R9, R32, R0 ;  /* 0x0000000020097221 */ /* 0x000fe20000010000 */
[----:B------:R-:W-:Y:S01]  /*18ec0*/  MOV R25, R188 ;  /* 0x000000bc00197202 */ /* 0x000fe20000000f00 */
[----:B------:R-:W-:Y:S01]  /*18ed0*/  FADD.FTZ R0, R35, R10 ;  /* 0x0000000a23007221 */ /* 0x000fe20000010000 */
[-C--:B------:R-:W-:Y:S03]  /*18ee0*/  HMMA.16816.F32 R188, R204, R200.reuse, R52 ;  /* 0x000000c8ccbc723c */ /* 0x080fe60000001834 */
[----:B------:R-:W-:Y:S01]  /*18ef0*/  FADD.FTZ R11, R28, R9 ;  /* 0x000000091c0b7221 */ /* 0x000fe20000010000 */
[----:B------:R-:W-:Y:S01]  /*18f00*/  MOV R132, R135 ;  /* 0x0000008700847202 */ /* 0x000fe20000000f00 */
[----:B------:R-:W-:Y:S02]  /*18f10*/  FADD.FTZ R9, R29, R3 ;  /* 0x000000031d097221 */ /* 0x000fe40000010000 */
[----:B------:R-:W-:Y:S01]  /*18f20*/  FADD.FTZ R8, R33, R12 ;  /* 0x0000000c21087221 */ /* 0x000fe20000010000 */
        /* <DEDUP_REMOVED lines=9> */
[-C--:B-1----:R-:W-:Y:S04]  /*18fc0*/  HMMA.16816.F32 R68, R204, R212.reuse, R68 ;  /* 0x000000d4cc44723c */ /* 0x082fe80000001844 */
[----:B------:R-:W-:Y:S04]  /*18fd0*/  FADD.FTZ R9, R22, R9 ;  /* 0x0000000916097221 */ /* 0x000fe80000010000 */
[C---:B------:R-:W-:Y:S08]  /*18fe0*/  HMMA.16816.F32 R72, R208.reuse, R212, R72 ;  /* 0x000000d4d048723c */ /* 0x040ff00000001848 */
[-C--:B------:R-:W-:Y:S08]  /*18ff0*/  HMMA.16816.F32 R76, R208, R214.reuse, R76 ;  /* 0x000000d6d04c723c */ /* 0x080ff0000000184c */
[C---:B------:R-:W-:Y:S08]  /*19000*/  HMMA.16816.F32 R80, R204.reuse, R214, R80 ;  /* 0x000000d6cc50723c */ /* 0x040ff00000001850 */
[-C--:B--2---:R-:W-:Y:S08]  /*19010*/  HMMA.16816.F32 R84, R204, R216.reuse, R84 ;  /* 0x000000d8cc54723c */ /* 0x084ff00000001854 */
[C---:B------:R-:W-:Y:S08]  /*19020*/  HMMA.16816.F32 R88, R208.reuse, R216, R88 ;  /* 0x000000d8d058723c */ /* 0x040ff00000001858 */
[-C--:B------:R-:W-:Y:S08]  /*19030*/  HMMA.16816.F32 R92, R208, R218.reuse, R92 ;  /* 0x000000dad05c723c */ /* 0x080ff0000000185c */
[C---:B------:R-:W-:Y:S08]  /*19040*/  HMMA.16816.F32 R96, R204.reuse, R218, R96 ;  /* 0x000000dacc60723c */ /* 0x040ff00000001860 */
[-C--:B------:R-:W-:Y:S08]  /*19050*/  HMMA.16816.F32 R100, R204, R220.reuse, R100 ;  /* 0x000000dccc64723c */ /* 0x080ff00000001864 */
[C---:B------:R-:W-:Y:S08]  /*19060*/  HMMA.16816.F32 R104, R208.reuse, R220, R104 ;  /* 0x000000dcd068723c */ /* 0x040ff00000001868 */
[-C--:B------:R-:W-:Y:S08]  /*19070*/  HMMA.16816.F32 R108, R208, R222.reuse, R108 ;  /* 0x000000ded06c723c */ /* 0x080ff0000000186c */
[C---:B------:R-:W-:Y:S08]  /*19080*/  HMMA.16816.F32 R112, R204.reuse, R222, R112 ;  /* 0x000000decc70723c */ /* 0x040ff00000001870 */
[-C--:B---3--:R-:W-:Y:S08]  /*19090*/  HMMA.16816.F32 R116, R204, R4.reuse, R116 ;  /* 0x00000004cc74723c */ /* 0x088ff00000001874 */
        /* <DEDUP_REMOVED lines=12> */
[----:B------:R-:W-:Y:S01]  /*19160*/  FADD.FTZ R4, R138, R0 ;  /* 0x000000008a047221 */ /* 0x000fe20000010000 */
[----:B------:R-:W-:Y:S01]  /*19170*/  MOV R138, R2 ;  /* 0x00000002008a7202 */ /* 0x000fe20000000f00 */
        /* <DEDUP_REMOVED lines=18> */
.L_x_838:
[----:B---34-:R-:W2:Y:S04]  /*192a0*/  LDL.LU R0, [R1+0xc] ;  /* 0x00000c0001007983 */ /* 0x018ea80000300800 */
        /* <DEDUP_REMOVED lines=182> */
[----:B------:R-:W-:Y:S02]  /*19e10*/  @P1 FFMA.FTZ R63, R3, R134, R7 ;  /* 0x00000086033f1223 */ /* 0x000fe40000010007 */
[----:B------:R-:W-:Y:S02]  /*19e20*/  @P0 FFMA.FTZ R64, R0, R2, R4 ;  /* 0x0000000200400223 */ /* 0x000fe40000010004 */
.L_x_784:
        /* <DEDUP_REMOVED lines=71> */
[----:B------:R1:W-:Y:S01]  /*1a2a0*/  STS [R2], R7 ;  /* 0x0000000702007388 */ /* 0x0003e20000000800 */
        /* <DEDUP_REMOVED lines=18> */
[----:B-1----:R-:W-:Y:S01]  /*1a3d0*/  IMAD.MOV.U32 R7, RZ, RZ, 0x40 ;  /* 0x00000040ff077424 */ /* 0x002fe200078e00ff */
[----:B------:R-:W-:Y:S02]  /*1a3e0*/  F2FP.PACK_AB R25, R25, R94 ;  /* 0x0000005e1919723e */ /* 0x000fe400000000ff */
[----:B------:R-:W-:Y:S01]  /*1a3f0*/  STS [R3+0x480], R50 ;  /* 0x0004803203007388 */ /* 0x000fe20000000800 */
[----:B------:R-:W-:Y:S02]  /*1a400*/  F2FP.PACK_AB R24, R24, R100 ;  /* 0x000000641818723e */ /* 0x000fe400000000ff */
[----:B------:R-:W-:Y:S01]  /*1a410*/  SEL R7, R7, 0xffffffc0, !P2 ;  /* 0xffffffc007077807 */ /* 0x000fe20005000000 */
[----:B------:R1:W-:Y:S01]  /*1a420*/  STS [R4+0x400], R6 ;  /* 0x0004000604007388 */ /* 0x0003e20000000800 */
        /* <DEDUP_REMOVED lines=17> */
[----:B-1----:R-:W-:Y:S01]  /*1a540*/  IMAD.IADD R6, R0, 0x1, R7 ;  /* 0x0000000100067824 */ /* 0x002fe200078e0207 */
[----:B------:R-:W-:-:S02]  /*1a550*/  F2FP.PACK_AB R16, R16, R122 ;  /* 0x0000007a1010723e */ /* 0x000fc400000000ff */
[----:B------:R-:W-:Y:S01]  /*1a560*/  F2FP.PACK_AB R15, R15, R124 ;  /* 0x0000007c0f0f723e */ /* 0x000fe200000000ff */
[----:B---3--:R-:W-:Y:S01]  /*1a570*/  IMAD.IADD R8, R7, 0x1, R2 ;  /* 0x0000000107087824 */ /* 0x008fe200078e0202 */
[----:B------:R-:W-:Y:S01]  /*1a580*/  STS [R6+0x80], R49 ;  /* 0x0000803106007388 */ /* 0x000fe20000000800 */
[----:B------:R-:W-:Y:S02]  /*1a590*/  F2FP.PACK_AB R14, R14, R126 ;  /* 0x0000007e0e0e723e */ /* 0x000fe400000000ff */
[----:B------:R-:W-:Y:S01]  /*1a5a0*/  ISETP.NE.U32.AND P0, PT, RZ, c[0x0][0x500], PT ;  /* 0x00014000ff007a0c */ /* 0x000fe20003f05070 */
[----:B------:R-:W-:Y:S03]  /*1a5b0*/  STS [R6+0x480], R48 ;  /* 0x0004803006007388 */ /* 0x000fe60000000800 */
[----:B------:R-:W-:Y:S01]  /*1a5c0*/  ISETP.NE.AND.EX P1, PT, RZ, c[0x0][0x504], PT, P0 ;  /* 0x00014100ff007a0c */ /* 0x000fe20003f25300 */
[----:B------:R1:W-:Y:S01]  /*1a5d0*/  STS [R8+0x400], R5 ;  /* 0x0004000508007388 */ /* 0x0003e20000000800 */
[----:B------:R-:W-:-:S03]  /*1a5e0*/  ISETP.NE.U32.AND P0, PT, RZ, c[0x0][0x508], PT ;  /* 0x00014200ff007a0c */ /* 0x000fc60003f05070 */
[----:B------:R-:W-:Y:S01]  /*1a5f0*/  STS [R8], R45 ;  /* 0x0000002d08007388 */ /* 0x000fe20000000800 */
[----:B------:R-:W-:-:S03]  /*1a600*/  ISETP.NE.AND.EX P0, PT, RZ, c[0x0][0x50c], PT, P0 ;  /* 0x00014300ff007a0c */ /* 0x000fc60003f05300 */
        /* <DEDUP_REMOVED lines=61> */
.L_x_841:
[----:B-1----:R-:W-:Y:S01]  /*1a9e0*/  LOP3.LUT R0, R60, 0xffffffe0, RZ, 0xc0, !PT ;  /* 0xffffffe03c007812 */ /* 0x002fe200078ec0ff */
[----:B------:R-:W1:Y:S01]  /*1a9f0*/  S2R R80, SR_CTAID.X ;  /* 0x0000000000507919 */ /* 0x000e620000002500 */
[----:B------:R-:W-:Y:S01]  /*1aa00*/  LEA.HI R4, R26, R26, RZ, 0x1 ;  /* 0x0000001a1a047211 */ /* 0x000fe200078f08ff */
[----:B------:R-:W-:Y:S01]  /*1aa10*/  IMAD R14, R67, c[0x0][0x3e8], RZ ;  /* 0x0000fa00430e7a24 */ /* 0x000fe200078e02ff */
[----:B------:R-:W-:Y:S01]  /*1aa20*/  SHF.R.S32.HI R6, RZ, 0x1f, R59 ;  /* 0x0000001fff067819 */ /* 0x000fe2000001143b */
[----:B------:R-:W-:Y:S01]  /*1aa30*/  IMAD.IADD R0, R66, 0x1, -R0 ;  /* 0x0000000142007824 */ /* 0x000fe200078e0a00 */
[----:B------:R-:W-:Y:S01]  /*1aa40*/  LOP3.LUT R5, R4, 0x1ffffffe, RZ, 0xc0, !PT ;  /* 0x1ffffffe04057812 */ /* 0x000fe200078ec0ff */
[----:B------:R-:W-:Y:S01]  /*1aa50*/  IMAD R14, R81, c[0x0][0x3ec], R14 ;  /* 0x0000fb00510e7a24 */ /* 0x000fe200078e020e */
[----:B------:R-:W-:Y:S01]  /*1aa60*/  LEA.HI R6, R6, R59, RZ, 0x2 ;  /* 0x0000003b06067211 */ /* 0x000fe200078f10ff */
[----:B-----5:R-:W-:Y:S01]  /*1aa70*/  IMAD R20, R20, c[0x0][0x4e8], RZ ;  /* 0x00013a0014147a24 */ /* 0x020fe200078e02ff */
[----:B------:R-:W-:Y:S01]  /*1aa80*/  SHF.R.S32.HI R8, RZ, 0x1f, R0 ;  /* 0x0000001fff087819 */ /* 0x000fe20000011400 */
[----:B------:R-:W-:Y:S01]  /*1aa90*/  IMAD.IADD R7, R26, 0x1, -R5 ;  /* 0x000000011a077824 */ /* 0x000fe200078e0a05 */
[----:B------:R-:W-:Y:S01]  /*1aaa0*/  LOP3.LUT R6, R6, 0xffffffc, RZ, 0xc0, !PT ;  /* 0x0ffffffc06067812 */ /* 0x000fe200078ec0ff */
[----:B------:R-:W-:Y:S01]  /*1aab0*/  IMAD.SHL.U32 R5, R4, 0x20, RZ ;  /* 0x0000002004057824 */ /* 0x000fe200078e00ff */
[----:B------:R-:W-:Y:S01]  /*1aac0*/  LEA.HI R4, R8, R0, RZ, 0x2 ;  /* 0x0000000008047211 */ /* 0x000fe200078f10ff */
[----:B------:R-:W-:Y:S01]  /*1aad0*/  BSSY B0, `(.L_x_842) ;  /* 0x0000084000007945 */ /* 0x000fe20003800000 */
[----:B------:R-:W-:Y:S01]  /*1aae0*/  MOV R8, c[0x0][0x4e8] ;  /* 0x00013a0000087a02 */ /* 0x000fe20000000f00 */
[----:B------:R-:W-:Y:S01]  /*1aaf0*/  IMAD.IADD R6, R59, 0x1, -R6 ;  /* 0x000000013b067824 */ /* 0x000fe200078e0a06 */
[----:B------:R-:W-:-:S02]  /*1ab00*/  LOP3.LUT R5, R5, 0xffffffc0, RZ, 0xc0, !PT ;  /* 0xffffffc005057812 */ /* 0x000fc400078ec0ff */
[----:B------:R-:W-:Y:S02]  /*1ab10*/  SHF.R.S32.HI R4, RZ, 0x2, R4 ;  /* 0x00000002ff047819 */ /* 0x000fe40000011404 */
[----:B------:R-:W-:Y:S01]  /*1ab20*/  ISETP.NE.AND P2, PT, R8, 0x1, PT ;  /* 0x000000010800780c */ /* 0x000fe20003f45270 */
[----:B------:R-:W-:Y:S01]  /*1ab30*/  IMAD R7, R7, 0x8, R5 ;  /* 0x0000000807077824 */ /* 0x000fe200078e0205 */
[----:B------:R-:W-:Y:S01]  /*1ab40*/  LOP3.LUT P0, RZ, R0, 0x3, RZ, 0xc0, !PT ;  /* 0x0000000300ff7812 */ /* 0x000fe2000780c0ff */
[----:B------:R-:W-:Y:S01]  /*1ab50*/  IMAD R19, R6, 0x10, R4 ;  /* 0x0000001006137824 */ /* 0x000fe200078e0204 */
[----:B------:R-:W-:Y:S01]  /*1ab60*/  LEA.HI R10, R65, R66, RZ, 0x3 ;  /* 0x00000042410a7211 */ /* 0x000fe200078f18ff */
[----:B------:R-:W-:Y:S01]  /*1ab70*/  IMAD R0, R3, c[0x0][0x3a0], RZ ;  /* 0x0000e80003007a24 */ /* 0x000fe200078e02ff */
[----:B------:R-:W-:Y:S01]  /*1ab80*/  SEL R18, R69, RZ, !P1 ;  /* 0x000000ff45127207 */ /* 0x000fe20004800000 */
[----:B------:R-:W-:Y:S01]  /*1ab90*/  IMAD.WIDE.U32 R4, R81, c[0x0][0x490], R2 ;  /* 0x0001240051047a25 */ /* 0x000fe200078e0002 */
[----:B------:R-:W-:-:S02]  /*1aba0*/  IADD3 R6, R19, R7, RZ ;  /* 0x0000000713067210 */ /* 0x000fc40007ffe0ff */
[----:B------:R-:W-:Y:S01]  /*1abb0*/  SHF.R.S32.HI R21, RZ, 0x3, R10 ;  /* 0x00000003ff157819 */ /* 0x000fe2000001140a */
[----:B------:R-:W-:Y:S01]  /*1abc0*/  IMAD R7, R2, c[0x0][0x3a4], R0 ;  /* 0x0000e90002077a24 */ /* 0x000fe200078e0200 */
[----:B------:R-:W-:Y:S01]  /*1abd0*/  LOP3.LUT R12, R10, 0xfffffff8, RZ, 0xc0, !PT ;  /* 0xfffffff80a0c7812 */ /* 0x000fe200078ec0ff */
[----:B------:R-:W-:Y:S01]  /*1abe0*/  IMAD.WIDE.U32 R2, R2, c[0x0][0x3a0], RZ ;  /* 0x0000e80002027a25 */ /* 0x000fe200078e00ff */
[----:B------:R-:W-:-:S03]  /*1abf0*/  LEA.HI R23, R65, R66, RZ, 0x6 ;  /* 0x0000004241177211 */ /* 0x000fc600078f30ff */
[----:B-1----:R-:W-:Y:S01]  /*1ac00*/  IMAD R0, R80, 0x80, R6 ;  /* 0x0000008050007824 */ /* 0x002fe200078e0206 */
[----:B------:R-:W-:Y:S01]  /*1ac10*/  IADD3 R3, R3, R7, RZ ;  /* 0x0000000703037210 */ /* 0x000fe20007ffe0ff */
[----:B------:R-:W-:Y:S01]  /*1ac20*/  IMAD R8, R67, c[0x0][0x490], RZ ;  /* 0x0001240043087a24 */ /* 0x000fe200078e02ff */
[----:B------:R-:W-:Y:S01]  /*1ac30*/  SHF.R.S32.HI R6, RZ, 0x1f, R69 ;  /* 0x0000001fff067819 */ /* 0x000fe20000011445 */
[----:B------:R-:W-:-:S03]  /*1ac40*/  @P2 IMAD.HI.U32 R7, R0, c[0x0][0x4ec], RZ ;  /* 0x00013b0000072a27 */ /* 0x000fc600078e00ff */
[----:B------:R-:W-:Y:S01]  /*1ac50*/  SEL R15, R6, RZ, !P1 ;  /* 0x000000ff060f7207 */ /* 0x000fe20004800000 */
[----:B------:R-:W-:Y:S01]  /*1ac60*/  IMAD.MOV.U32 R9, RZ, RZ, R0 ;  /* 0x000000ffff097224 */ /* 0x000fe200078e0000 */
[----:B------:R-:W-:Y:S01]  /*1ac70*/  @P2 SHF.R.U32.HI R9, RZ, c[0x0][0x4f0], R7 ;  /* 0x00013c00ff092a19 */ /* 0x000fe20000011607 */
[C---:B------:R-:W-:Y:S02]  /*1ac80*/  IMAD R8, R81.reuse, c[0x0][0x494], R8 ;  /* 0x0001250051087a24 */ /* 0x040fe400078e0208 */
[----:B------:R-:W-:Y:S01]  /*1ac90*/  IMAD.WIDE.U32 R6, R81, c[0x0][0x3e8], R2 ;  /* 0x0000fa0051067a25 */ /* 0x000fe200078e0002 */
[----:B------:R-:W-:-:S03]  /*1aca0*/  SHF.L.U32 R2, R21, 0x6, RZ ;  /* 0x0000000615027819 */ /* 0x000fc600000006ff */
[----:B------:R-:W-:Y:S02]  /*1acb0*/  IMAD.MOV R10, RZ, RZ, -R9 ;  /* 0x000000ffff0a7224 */ /* 0x000fe400078e0a09 */
[----:B------:R-:W-:Y:S02]  /*1acc0*/  IMAD.IADD R5, R5, 0x1, R8 ;  /* 0x0000000105057824 */ /* 0x000fe400078e0208 */
[----:B------:R-:W-:Y:S01]  /*1acd0*/  IMAD R10, R10, c[0x0][0x4e8], R0 ;  /* 0x00013a000a0a7a24 */ /* 0x000fe200078e0200 */
[----:B------:R-:W-:Y:S01]  /*1ace0*/  LOP3.LUT R0, R2, 0x1c0, RZ, 0xc0, !PT ;  /* 0x000001c002007812 */ /* 0x000fe200078ec0ff */
[----:B------:R-:W-:Y:S02]  /*1acf0*/  IMAD.IADD R12, R66, 0x1, -R12 ;  /* 0x00000001420c7824 */ /* 0x000fe400078e0a0c */
[----:B------:R-:W-:Y:S01]  /*1ad00*/  IMAD R8, R15, c[0x0][0x498], RZ ;  /* 0x000126000f087a24 */ /* 0x000fe200078e02ff */
[----:B------:R-:W-:Y:S01]  /*1ad10*/  SHF.R.U32.HI R13, RZ, 0x3, R0 ;  /* 0x00000003ff0d7819 */ /* 0x000fe20000011600 */
[----:B------:R-:W-:-:S04]  /*1ad20*/  IMAD.WIDE.U32 R2, R18, c[0x0][0x498], R4 ;  /* 0x0001260012027a25 */ /* 0x000fc800078e0004 */
[----:B------:R-:W-:Y:S01]  /*1ad30*/  IMAD R17, R18, c[0x0][0x49c], R8 ;  /* 0x0001270012117a24 */ /* 0x000fe200078e0208 */
[----:B------:R-:W-:Y:S01]  /*1ad40*/  IADD3 R2, P1, R9, R2, RZ ;  /* 0x0000000209027210 */ /* 0x000fe20007f3e0ff */
[C---:B------:R-:W-:Y:S02]  /*1ad50*/  IMAD R11, R12.reuse, 0x10, R21 ;  /* 0x000000100c0b7824 */ /* 0x040fe400078e0215 */
[----:B------:R-:W-:Y:S01]  /*1ad60*/  IMAD.SHL.U32 R8, R12, 0x8, RZ ;  /* 0x000000080c087824 */ /* 0x000fe200078e00ff */
[----:B------:R-:W-:Y:S01]  /*1ad70*/  SHF.R.S32.HI R12, RZ, 0x1f, R9 ;  /* 0x0000001fff0c7819 */ /* 0x000fe20000011409 */
[----:B------:R-:W-:Y:S01]  /*1ad80*/  IMAD.IADD R5, R7, 0x1, R14 ;  /* 0x0000000107057824 */ /* 0x000fe200078e020e */
[----:B------:R-:W-:Y:S02]  /*1ad90*/  SHF.R.S32.HI R7, RZ, 0x1f, R10 ;  /* 0x0000001fff077819 */ /* 0x000fe4000001140a */
[----:B------:R-:W-:Y:S02]  /*1ada0*/  LEA R11, R80, R11, 0x7 ;  /* 0x0000000b500b7211 */ /* 0x000fe400078e38ff */
[----:B------:R-:W-:Y:S01]  /*1adb0*/  IADD3.X R3, R12, R3, R17, P1, !PT ;  /* 0x000000030c037210 */ /* 0x000fe20000ffe411 */
[----:B------:R-:W-:Y:S01]  /*1adc0*/  IMAD R7, R7, c[0x0][0x488], RZ ;  /* 0x0001220007077a24 */ /* 0x000fe200078e02ff */
[----:B------:R-:W-:Y:S01]  /*1add0*/  LOP3.LUT R4, R0, 0x38, R8, 0xf8, !PT ;  /* 0x0000003800047812 */ /* 0x000fe200078ef808 */
[----:B------:R-:W-:-:S03]  /*1ade0*/  @P2 IMAD.HI.U32 R0, R11, c[0x0][0x4ec], RZ ;  /* 0x00013b000b002a27 */ /* 0x000fc600078e00ff */
[----:B------:R-:W-:Y:S01]  /*1adf0*/  LOP3.LUT R22, R4, R13, RZ, 0x3c, !PT ;  /* 0x0000000d04167212 */ /* 0x000fe200078e3cff */
[----:B------:R-:W-:Y:S01]  /*1ae00*/  IMAD.WIDE.U32 R2, R10, c[0x0][0x488], R2 ;  /* 0x000122000a027a25 */ /* 0x000fe200078e0002 */
[----:B------:R-:W-:-:S03]  /*1ae10*/  MOV R4, R6 ;  /* 0x0000000600047202 */ /* 0x000fc60000000f00 */
[----:B------:R-:W-:Y:S02]  /*1ae20*/  IMAD R7, R10, c[0x0][0x48c], R7 ;  /* 0x000123000a077a24 */ /* 0x000fe400078e0207 */
[----:B------:R-:W-:Y:S01]  /*1ae30*/  IMAD.MOV.U32 R16, RZ, RZ, R11 ;  /* 0x000000ffff107224 */ /* 0x000fe200078e000b */
[----:B------:R-:W-:Y:S01]  /*1ae40*/  @P2 SHF.R.U32.HI R16, RZ, c[0x0][0x4f0], R0 ;  /* 0x00013c00ff102a19 */ /* 0x000fe20000011600 */
[----:B------:R-:W-:Y:S01]  /*1ae50*/  IMAD R17, R80, 0x80, R19 ;  /* 0x0000008050117824 */ /* 0x000fe200078e0213 */
[----:B------:R-:W-:Y:S01]  /*1ae60*/  LEA R0, P1, R2, c[0x0][0x450], 0x2 ;  /* 0x0001140002007a11 */ /* 0x000fe200078210ff */
[----:B------:R-:W-:Y:S01]  /*1ae70*/  IMAD R6, R15, c[0x0][0x3f0], RZ ;  /* 0x0000fc000f067a24 */ /* 0x000fe200078e02ff */
[----:B------:R-:W-:Y:S01]  /*1ae80*/  IADD3 R7, R3, R7, RZ ;  /* 0x0000000703077210 */ /* 0x000fe20007ffe0ff */
[----:B------:R-:W-:Y:S01]  /*1ae90*/  IMAD.MOV R10, RZ, RZ, -R16 ;  /* 0x000000ffff0a7224 */ /* 0x000fe200078e0a10 */
[----:B------:R-:W-:Y:S01]  /*1aea0*/  IADD3 R9, R17, 0x8, RZ ;  /* 0x0000000811097810 */ /* 0x000fe20007ffe0ff */
[----:B------:R-:W-:Y:S01]  /*1aeb0*/  IMAD R3, R18, c[0x0][0x3f4], R6 ;  /* 0x0000fd0012037a24 */ /* 0x000fe200078e0206 */
[----:B------:R-:W-:Y:S01]  /*1aec0*/  LEA.HI.X R2, R2, c[0x0][0x454], R7, 0x2, P1 ;  /* 0x0001150002027a11 */ /* 0x000fe200008f1407 */
[----:B------:R-:W-:Y:S01]  /*1aed0*/  IMAD.WIDE.U32 R4, R18, c[0x0][0x3f0], R4 ;  /* 0x0000fc0012047a25 */ /* 0x000fe200078e0004 */
[----:B------:R-:W-:Y:S01]  /*1aee0*/  SHF.R.S32.HI R6, RZ, 0x1f, R16 ;  /* 0x0000001fff067819 */ /* 0x000fe20000011410 */
[----:B------:R-:W-:Y:S01]  /*1aef0*/  SHFL.IDX PT, R12, R0, RZ, 0x1c1f ;  /* 0x001c1fff000c7589 */ /* 0x000fe200000e0000 */
[-C--:B------:R-:W-:Y:S01]  /*1af00*/  ISETP.GE.OR P3, PT, R9, R20.reuse, P0 ;  /* 0x000000140900720c */ /* 0x080fe20000766670 */
[----:B------:R-:W-:Y:S01]  /*1af10*/  IMAD R9, R10, c[0x0][0x4e8], R11 ;  /* 0x00013a000a097a24 */ /* 0x000fe200078e020b */
[----:B------:R-:W-:Y:S01]  /*1af20*/  ISETP.GE.OR P2, PT, R17, R20, P0 ;  /* 0x000000141100720c */ /* 0x000fe20000746670 */
[----:B------:R-:W1:Y:S01]  /*1af30*/  SHFL.IDX PT, R13, R2, RZ, 0x1c1f ;  /* 0x001c1fff020d7589 */ /* 0x000e6200000e0000 */
[----:B------:R-:W-:-:S02]  /*1af40*/  IMAD.IADD R3, R5, 0x1, R3 ;  /* 0x0000000105037824 */ /* 0x000fc400078e0203 */
        /* <DEDUP_REMOVED lines=60> */
.L_x_843:
[----:B--234-:R-:W-:Y:S05]  /*1b310*/  BSYNC B0 ;  /* 0x0000000000007941 */ /* 0x01cfea0003800000 */
.L_x_842:
        /* <DEDUP_REMOVED lines=16> */
.L_x_845:
[----:B------:R-:W-:Y:S05]  /*1b420*/  BSYNC B0 ;  /* 0x0000000000007941 */ /* 0x000fea0003800000 */
.L_x_844:
        /* <DEDUP_REMOVED lines=16> */
.L_x_847:
[----:B------:R-:W-:Y:S05]  /*1b530*/  BSYNC B0 ;  /* 0x0000000000007941 */ /* 0x000fea0003800000 */
.L_x_846:
        /* <DEDUP_REMOVED lines=16> */
.L_x_849:
[----:B------:R-:W-:Y:S05]  /*1b640*/  BSYNC B0 ;  /* 0x0000000000007941 */ /* 0x000fea0003800000 */
.L_x_848:
        /* <DEDUP_REMOVED lines=16> */
.L_x_851:
[----:B------:R-:W-:Y:S05]  /*1b750*/  BSYNC B0 ;  /* 0x0000000000007941 */ /* 0x000fea0003800000 */
.L_x_850:
        /* <DEDUP_REMOVED lines=16> */
.L_x_853:
[----:B------:R-:W-:Y:S05]  /*1b860*/  BSYNC B0 ;  /* 0x0000000000007941 */ /* 0x000fea0003800000 */
.L_x_852:
        /* <DEDUP_REMOVED lines=16> */
.L_x_855:
[----:B------:R-:W-:Y:S05]  /*1b970*/  BSYNC B0 ;  /* 0x0000000000007941 */ /* 0x000fea0003800000 */
.L_x_854:
        /* <DEDUP_REMOVED lines=17> */
.L_x_840:
        /* <DEDUP_REMOVED lines=19> */
.L_x_856:
        /* <DEDUP_REMOVED lines=40> */
.L_x_858:
[----:B------:R-:W-:Y:S05]  /*1be40*/  BSYNC B0 ;  /* 0x0000000000007941 */ /* 0x000fea0003800000 */
.L_x_857:
        /* <DEDUP_REMOVED lines=34> */
[----:B------:R-:W-:Y:S01]  /*1c070*/  IMAD R0, R0, c[0x0][0x3e4], R6 ;  /* 0x0000f90000007a24 */ /* 0x000fe200078e0206 */
[----:B------:R-:W-:-:S03]  /*1c080*/  SHF.L.U32 R6, R12, 0x3, RZ ;  /* 0x000000030c067819 */ /* 0x000fc600000006ff */
[----:B------:R-:W-:Y:S01]  /*1c090*/  IMAD.IADD R3, R3, 0x1, R0 ;  /* 0x0000000103037824 */ /* 0x000fe200078e0200 */
[----:B------:R-:W-:Y:S01]  /*1c0a0*/  IADD3 R7, R6, 0x40, RZ ;  /* 0x0000004006077810 */ /* 0x000fe20007ffe0ff */
[----:B------:R-:W-:Y:S02]  /*1c0b0*/  IMAD R0, R4, c[0x0][0x3d8], RZ ;  /* 0x0000f60004007a24 */ /* 0x000fe400078e02ff */
[----:B------:R-:W-:-:S04]  /*1c0c0*/  IMAD.WIDE.U32 R2, R5, c[0x0][0x3d8], R2 ;  /* 0x0000f60005027a25 */ /* 0x000fc800078e0002 */
[----:B------:R-:W-:Y:S01]  /*1c0d0*/  IMAD R0, R5, c[0x0][0x3dc], R0 ;  /* 0x0000f70005007a24 */ /* 0x000fe200078e0200 */
[----:B------:R-:W-:-:S04]  /*1c0e0*/  LEA R11, P0, R2, c[0x0][0x380], 0x1 ;  /* 0x0000e000020b7a11 */ /* 0x000fc800078008ff */
[----:B------:R-:W-:-:S04]  /*1c0f0*/  IADD3 R0, R3, R0, RZ ;  /* 0x0000000003007210 */ /* 0x000fc80007ffe0ff */
        /* <DEDUP_REMOVED lines=14> */
.L_x_860:
[----:B------:R-:W-:Y:S05]  /*1c1e0*/  BSYNC B0 ;  /* 0x0000000000007941 */ /* 0x000fea0003800000 */
.L_x_859:
        /* <DEDUP_REMOVED lines=15> */
.L_x_862:
[----:B------:R-:W-:Y:S05]  /*1c2e0*/  BSYNC B0 ;  /* 0x0000000000007941 */ /* 0x000fea0003800000 */
.L_x_861:
        /* <DEDUP_REMOVED lines=15> */
.L_x_864:
[----:B------:R-:W-:Y:S05]  /*1c3e0*/  BSYNC B0 ;  /* 0x0000000000007941 */ /* 0x000fea0003800000 */
.L_x_863:
        /* <DEDUP_REMOVED lines=15> */
.L_x_866:
[----:B------:R-:W-:Y:S05]  /*1c4e0*/  BSYNC B0 ;  /* 0x0000000000007941 */ /* 0x000fea0003800000 */
.L_x_865:
        /* <DEDUP_REMOVED lines=15> */
.L_x_868:
[----:B------:R-:W-:Y:S05]  /*1c5e0*/  BSYNC B0 ;  /* 0x0000000000007941 */ /* 0x000fea0003800000 */
.L_x_867:
        /* <DEDUP_REMOVED lines=15> */
.L_x_870:
[----:B------:R-:W-:Y:S05]  /*1c6e0*/  BSYNC B0 ;  /* 0x0000000000007941 */ /* 0x000fea0003800000 */
.L_x_869:
        /* <DEDUP_REMOVED lines=15> */
.L_x_872:
[----:B------:R-:W-:Y:S05]  /*1c7e0*/  BSYNC B0 ;  /* 0x0000000000007941 */ /* 0x000fea0003800000 */
.L_x_871:
        /* <DEDUP_REMOVED lines=16> */
.L_x_873:
        /* <DEDUP_REMOVED lines=9> */
.L_x_1725:


//--------------------- .text._ZN7cutlass13device_kernelIN5flash19enable_sm80_to_sm89INS1_16FlashAttnFwdSm80INS1_25CollectiveMainloopFwdSm80ILi4ELi1ELb0EN4cute5tupleIJNS5_1CILi128EEENS7_ILi48EEES8_EEELi128ENS_6half_tEfNS_4arch4Sm80ELb0ELb1ELb1ELb0ELb0ELb0ELb1ELb0EEENS1_21CollectiveEpilogueFwdINS6_IJS8_S8_S9_EEENS6_IJNS7_ILi1EEESH_SH_EEESB_SD_Li128ELb0ELb1ELb0ELb0EEENS1_19SingleTileSchedulerILb0ELb0ELb1ELi128EEEEEEEEEvNT_6ParamsE --------------------------
	.section	.text._ZN7cutlass13device_kernelIN5flash19enable_sm80_to_sm89INS1_16FlashAttnFwdSm80INS1_25CollectiveMainloopFwdSm80ILi4ELi1ELb0EN4cute5tupleIJNS5_1CILi128EEENS7_ILi48EEES8_EEELi128ENS_6half_tEfNS_4arch4Sm80ELb0ELb1ELb1ELb0ELb0ELb0ELb1ELb0EEENS1_21CollectiveEpilogueFwdINS6_IJS8_S8_S9_EEENS6_IJNS7_ILi1EEESH_SH_EEESB_SD_Li128ELb0ELb1ELb0ELb0EEENS1_19SingleTileSchedulerILb0ELb0ELb1ELi128EEEEEEEEEvNT_6ParamsE,"ax",@progbits
	.sectioninfo	@"SHI_REGISTERS=255"
	.align	128
.text._ZN7cutlass13device_kernelIN5flash19enable_sm80_to_sm89INS1_16FlashAttnFwdSm80INS1_25CollectiveMainloopFwdSm80ILi4ELi1ELb0EN4cute5tupleIJNS5_1CILi128EEENS7_ILi48EEES8_EEELi128ENS_6half_tEfNS_4arch4Sm80ELb0ELb1ELb1ELb0ELb0ELb0ELb1ELb0EEENS1_21CollectiveEpilogueFwdINS6_IJS8_S8_S9_EEENS6_IJNS7_ILi1EEESH_SH_EEESB_SD_Li128ELb0ELb1ELb0ELb0EEENS1_19SingleTileSchedulerILb0ELb0ELb1ELi128EEEEEEEEEvNT_6ParamsE:
        .type           _ZN7cutlass13device_kernelIN5flash19enable_sm80_to_sm89INS1_16FlashAttnFwdSm80INS1_25CollectiveMainloopFwdSm80ILi4ELi1ELb0EN4cute5tupleIJNS5_1CILi128EEENS7_ILi48EEES8_EEELi128ENS_6half_tEfNS_4arch4Sm80ELb0ELb1ELb1ELb0ELb0ELb0ELb1ELb0EEENS1_21CollectiveEpilogueFwdINS6_IJS8_S8_S9_EEENS6_IJNS7_ILi1EEESH_SH_EEESB_SD_Li128ELb0ELb1ELb0ELb0EEENS1_19SingleTileSchedulerILb0ELb0ELb1ELi128EEEEEEEEEvNT_6ParamsE,@function
        .size           _ZN7cutlass13device_kernelIN5flash19enable_sm80_to_sm89INS1_16FlashAttnFwdSm80INS1_25CollectiveMainloopFwdSm80ILi4ELi1ELb0EN4cute5tupleIJNS5_1CILi128EEENS7_ILi48EEES8_EEELi128ENS_6half_tEfNS_4arch4Sm80ELb0ELb1ELb1ELb0ELb0ELb0ELb1ELb0EEENS1_21CollectiveEpilogueFwdINS6_IJS8_S8_S9_EEENS6_IJNS7_ILi1EEESH_SH_EEESB_SD_Li128ELb0ELb1ELb0ELb0EEENS1_19SingleTileSchedulerILb0ELb0ELb1ELi128EEEEEEEEEvNT_6ParamsE,(.L_x_1726 - _ZN7cutlass13device_kernelIN5flash19enable_sm80_to_sm89INS1_16FlashAttnFwdSm80INS1_25CollectiveMainloopFwdSm80ILi4ELi1ELb0EN4cute5tupleIJNS5_1CILi128EEENS7_ILi48EEES8_EEELi128ENS_6half_tEfNS_4arch4Sm80ELb0ELb1ELb1ELb0ELb0ELb0ELb1ELb0EEENS1_21CollectiveEpilogueFwdINS6_IJS8_S8_S9_EEENS6_IJNS7_ILi1EEESH_SH_EEESB_SD_Li128ELb0ELb1ELb0ELb0EEENS1_19SingleTileSchedulerILb0ELb0ELb1ELi128EEEEEEEEEvNT_6ParamsE)
        .other          _ZN7cutlass13device_kernelIN5flash19enable_sm80_to_sm89INS1_16FlashAttnFwdSm80INS1_25CollectiveMainloopFwdSm80ILi4ELi1ELb0EN4cute5tupleIJNS5_1CILi128EEENS7_ILi48EEES8_EEELi128ENS_6half_tEfNS_4arch4Sm80ELb0ELb1ELb1ELb0ELb0ELb0ELb1ELb0EEENS1_21CollectiveEpilogueFwdINS6_IJS8_S8_S9_EEENS6_IJNS7_ILi1EEESH_SH_EEESB_SD_Li128ELb0ELb1ELb0ELb0EEENS1_19SingleTileSchedulerILb0ELb0ELb1ELi128EEEEEEEEEvNT_6ParamsE,@"STO_CUDA_ENTRY STV_DEFAULT"
_ZN7cutlass13device_kernelIN5flash19enable_sm80_to_sm89INS1_16FlashAttnFwdSm80INS1_25CollectiveMainloopFwdSm80ILi4ELi1ELb0EN4cute5tupleIJNS5_1CILi128EEENS7_ILi48EEES8_EEELi128ENS_6half_tEfNS_4arch4Sm80ELb0ELb1ELb1ELb0ELb0ELb0ELb1ELb0EEENS1_21CollectiveEpilogueFwdINS6_IJS8_S8_S9_EEENS6_IJNS7_ILi1EEESH_SH_EEESB_SD_Li128ELb0ELb1ELb0ELb0EEENS1_19SingleTileSchedulerILb0ELb0ELb1ELi128EEEEEEEEEvNT_6ParamsE:
[----:B------:R-:W-:-:S03]  /*0000*/  MOV R1, c[0x0][0x28] ;  /* 0x00000a0000017a02 */ /* 0x000fc60000000f00 */
[----:B------:R-:W1:Y:S01]  /*0010*/  S2R R22, SR_CTAID.Z ;  /* 0x0000000000167919 */ /* 0x000e620000002700 */
[----:B------:R-:W-:Y:S02]  /*0020*/  IADD3 R1, R1, -0x68, RZ ;  /* 0xffffff9801017810 */ /* 0x000fe40007ffe0ff */
[----:B-1----:R-:W-:-:S13]  /*0030*/  ISETP.GE.AND P0, PT, R22, RZ, PT ;  /* 0x000000ff1600720c */ /* 0x002fda0003f06270 */
[----:B------:R-:W-:Y:S05]  /*0040*/  @!P0 EXIT ;  /* 0x000000000000894d */ /* 0x000fea0003800000 */
[----:B------:R-:W1:Y:S01]  /*0050*/  S2UR UR17, SR_CTAID.X ;  /* 0x00000000001179c3 */ /* 0x000e620000002500 */
[----:B------:R-:W-:Y:S01]  /*0060*/  ULDC UR6, c[0x0][0x2c4] ;  /* 0x0000b10000067ab9 */ /* 0x000fe20000000800 */
[----:B------:R-:W2:Y:S01]  /*0070*/  S2R R129, SR_TID.X ;  /* 0x0000000000817919 */ /* 0x000ea20000002100 */
[----:B------:R-:W-:Y:S02]  /*0080*/  UISETP.NE.AND UP3, UPT, UR6, 0x1, UPT ;  /* 0x000000010600788c */ /* 0x000fe4000bf65270 */
[----:B------:R-:W-:Y:S02]  /*0090*/  ULDC.64 UR4, c[0x0][0x2c8] ;  /* 0x0000b20000047ab9 */ /* 0x000fe40000000a00 */
[----:B------:R-:W-:Y:S02]  /*00a0*/  UMOV UR8, 0x1 ;  /* 0x0000000100087882 */ /* 0x000fe40000000000 */
[----:B------:R-:W-:Y:S02]  /*00b0*/  ULDC UR7, c[0x0][0x168] ;  /* 0x00005a0000077ab9 */ /* 0x000fe40000000800 */
[----:B------:R-:W-:-:S02]  /*00c0*/  UIADD3 UR7, UR8, -UR7, URZ ;  /* 0x8000000708077290 */ /* 0x000fc4000fffe03f */
[----:B-1----:R-:W-:-:S04]  /*00d0*/  USHF.L.U32 UR17, UR17, 0x7, URZ ;  /* 0x0000000711117899 */ /* 0x002fc8000800063f */
[----:B------:R-:W-:Y:S02]  /*00e0*/  @UP3 UIADD3 UR10, UR17, 0x7f, URZ ;  /* 0x0000007f110a3890 */ /* 0x000fe4000fffe03f */
[----:B------:R-:W-:Y:S02]  /*00f0*/  UIADD3 UR9, UR17, 0x7f, URZ ;  /* 0x0000007f11097890 */ /* 0x000fe4000fffe03f */
[----:B------:R-:W-:-:S04]  /*0100*/  UIMAD.WIDE.U32 UR10, UR10, UR4, URZ ;  /* 0x000000040a0a72a5 */ /* 0x000fc8000f8e003f */
[----:B------:R-:W-:-:S03]  /*0110*/  @UP3 USHF.R.U32.HI UR9, URZ, UR5, UR11 ;  /* 0x000000053f093299 */ /* 0x000fc6000801160b */
[----:B------:R-:W-:Y:S02]  /*0120*/  ULDC.64 UR4, c[0x0][0x328] ;  /* 0x0000ca0000047ab9 */ /* 0x000fe40000000a00 */
[----:B------:R-:W-:-:S03]  /*0130*/  UISETP.LE.AND UP2, UPT, UR8, UR5, UPT ;  /* 0x000000050800728c */ /* 0x000fc6000bf43270 */
[----:B------:R-:W-:Y:S02]  /*0140*/  ULDC UR5, c[0x0][0x1d0] ;  /* 0x0000740000057ab9 */ /* 0x000fe40000000800 */
[----:B------:R-:W-:Y:S01]  /*0150*/  UIADD3 UR5, UR9, UR5, UR7 ;  /* 0x0000000509057290 */ /* 0x000fe2000fffe007 */
[----:B------:R-:W-:-:S03]  /*0160*/  PLOP3.LUT P0, PT, PT, PT, UP2, 0x40, 0x0 ;  /* 0x000000000000781c */ /* 0x000fc60003f0e828 */
[----:B------:R-:W-:-:S06]  /*0170*/  UIADD3 UR4, UR5, UR4, URZ ;  /* 0x0000000405047290 */ /* 0x000fcc000fffe03f */
[----:B------:R-:W-:-:S04]  /*0180*/  MOV R0, UR4 ;  /* 0x0000000400007c02 */ /* 0x000fc80008000f00 */
[----:B------:R-:W-:Y:S05]  /*0190*/  @P0 BRA `(.L_x_874) ;  /* 0x0000013000000947 */ /* 0x000fea0003800000 */
[----:B--2---:R-:W-:Y:S01]  /*01a0*/  ISETP.LT.AND P0, PT, RZ, UR5, PT ;  /* 0x00000005ff007c0c */ /* 0x004fe2000bf01270 */
[----:B------:R-:W-:-:S12]  /*01b0*/  UIADD3 UR7, UR5, -0x1, URZ ;  /* 0xffffffff05077890 */ /* 0x000fd8000fffe03f */
[----:B------:R-:W-:Y:S05]  /*01c0*/  @P0 BRA `(.L_x_875) ;  /* 0x0000008000000947 */ /* 0x000fea0003800000 */
[----:B------:R-:W-:Y:S02]  /*01d0*/  ULDC UR4, c[0x0][0x32c] ;  /* 0x0000cb0000047ab9 */ /* 0x000fe40000000800 */
[----:B------:R-:W-:Y:S02]  /*01e0*/  UISETP.NE.AND UP0, UPT, UR8, UR4, UPT ;  /* 0x000000040800728c */ /* 0x000fe4000bf05270 */
[----:B------:R-:W-:-:S03]  /*01f0*/  UIADD3 UR7, -UR5, URZ, URZ ;  /* 0x0000003f05077290 */ /* 0x000fc6000fffe13f */
[----:B------:R-:W-:Y:S02]  /*0200*/  ULDC.64 UR4, c[0x0][0x330] ;  /* 0x0000cc0000047ab9 */ /* 0x000fe40000000a00 */
[----:B------:R-:W-:-:S04]  /*0210*/  UIMAD.WIDE.U32 UR8, UR7, UR4, URZ ;  /* 0x00000004070872a5 */ /* 0x000fc8000f8e003f */
[----:B------:R-:W-:-:S04]  /*0220*/  @UP0 USHF.R.U32.HI UR7, URZ, UR5, UR9 ;  /* 0x000000053f070299 */ /* 0x000fc80008011609 */
[----:B------:R-:W-:Y:S01]  /*0230*/  ULOP3.LUT UR7, URZ, UR7, URZ, 0x33, !UPT ;  /* 0x000000073f077292 */ /* 0x000fe2000f8e333f */
[----:B------:R-:W-:Y:S05]  /*0240*/  BRA `(.L_x_876) ;  /* 0x0000005000007947 */ /* 0x000fea0003800000 */
.L_x_875:
[----:B------:R-:W-:Y:S02]  /*0250*/  ULDC UR4, c[0x0][0x32c] ;  /* 0x0000cb0000047ab9 */ /* 0x000fe40000000800 */
[----:B------:R-:W-:-:S03]  /*0260*/  UISETP.NE.AND UP0, UPT, UR8, UR4, UPT ;  /* 0x000000040800728c */ /* 0x000fc6000bf05270 */
[----:B------:R-:W-:Y:S02]  /*0270*/  ULDC.64 UR4, c[0x0][0x330] ;  /* 0x0000cc0000047ab9 */ /* 0x000fe40000000a00 */
[----:B------:R-:W-:-:S06]  /*0280*/  UIMAD.WIDE.U32 UR8, UR7, UR4, URZ ;  /* 0x00000004070872a5 */ /* 0x000fcc000f8e003f */
[----:B------:R-:W-:Y:S02]  /*0290*/  @UP0 USHF.R.U32.HI UR7, URZ, UR5, UR9 ;  /* 0x000000053f070299 */ /* 0x000fe40008011609 */
.L_x_876:
[----:B------:R-:W-:Y:S02]  /*02a0*/  ULDC UR4, c[0x0][0x32c] ;  /* 0x0000cb0000047ab9 */ /* 0x000fe40000000800 */
[----:B------:R-:W-:-:S06]  /*02b0*/  UIMAD UR4, UR7, UR4, UR4 ;  /* 0x00000004070472a4 */ /* 0x000fcc000f8e0204 */
[----:B------:R-:W-:-:S03]  /*02c0*/  IMNMX R0, R0, UR4, PT ;  /* 0x0000000400007c17 */ /* 0x000fc6000b800200 */
.L_x_874:
[----:B--2---:R-:W-:Y:S01]  /*02d0*/  UMOV UR7, 0x2f ;  /* 0x0000002f00077882 */ /* 0x004fe20000000000 */
[----:B------:R-:W-:Y:S01]  /*02e0*/  IADD3 R0, R0, 0x2f, RZ ;  /* 0x0000002f00007810 */ /* 0x000fe20007ffe0ff */
[----:B------:R-:W-:Y:S01]  /*02f0*/  ULDC UR16, c[0x0][0x1d0] ;  /* 0x0000740000107ab9 */ /* 0x000fe20000000800 */
[----:B------:R-:W-:Y:S01]  /*0300*/  PLOP3.LUT P0, PT, PT, PT, UP2, 0x40, 0x0 ;  /* 0x000000000000781c */ /* 0x000fe20003f0e828 */
[----:B------:R-:W-:Y:S02]  /*0310*/  UIADD3 UR7, UR7, UR16, URZ ;  /* 0x0000001007077290 */ /* 0x000fe4000fffe03f */
[----:B------:R-:W-:Y:S01]  /*0320*/  ULDC.64 UR4, c[0x0][0x2c8] ;  /* 0x0000b20000047ab9 */ /* 0x000fe20000000a00 */
[----:B------:R-:W-:Y:S01]  /*0330*/  IMAD.HI R0, R0, 0x2aaaaaab, RZ ;  /* 0x2aaaaaab00007827 */ /* 0x000fe200078e02ff */
[----:B------:R-:W-:Y:S02]  /*0340*/  UIMAD.WIDE UR8, UR7, 0x2aaaaaab, URZ ;  /* 0x2aaaaaab070878a5 */ /* 0x000fe4000f8e023f */
[----:B------:R-:W-:-:S02]  /*0350*/  UIMAD.WIDE.U32 UR10, UR17, UR4, URZ ;  /* 0x00000004110a72a5 */ /* 0x000fc4000f8e003f */
[----:B------:R-:W-:Y:S01]  /*0360*/  ULDC UR7, c[0x0][0x168] ;  /* 0x00005a0000077ab9 */ /* 0x000fe20000000800 */
[----:B------:R-:W-:Y:S01]  /*0370*/  SHF.R.U32.HI R2, RZ, 0x1f, R0 ;  /* 0x0000001fff027819 */ /* 0x000fe20000011600 */
[----:B------:R-:W-:Y:S02]  /*0380*/  UIADD3 UR16, UR16, -UR7, URZ ;  /* 0x8000000710107290 */ /* 0x000fe4000fffe03f */
[----:B------:R-:W-:Y:S01]  /*0390*/  USHF.R.U32.HI UR7, URZ, 0x1f, UR9 ;  /* 0x0000001f3f077899 */ /* 0x000fe20008011609 */
[----:B------:R-:W-:Y:S01]  /*03a0*/  LEA.HI.SX32 R0, R0, R2, 0x1d ;  /* 0x0000000200007211 */ /* 0x000fe200078feaff */
[----:B------:R-:W-:Y:S02]  /*03b0*/  UMOV UR4, UR17 ;  /* 0x0000001100047c82 */ /* 0x000fe40008000000 */
[----:B------:R-:W-:Y:S02]  /*03c0*/  @UP3 USHF.R.U32.HI UR4, URZ, UR5, UR11 ;  /* 0x000000053f043299 */ /* 0x000fe4000801160b */
[----:B------:R-:W-:-:S02]  /*03d0*/  ULEA.HI.SX32 UR9, UR9, UR7, 0x1d ;  /* 0x0000000709097291 */ /* 0x000fc4000f8fea3f */
[----:B------:R-:W-:Y:S02]  /*03e0*/  UIADD3 UR4, UR16, UR4, URZ ;  /* 0x0000000410047290 */ /* 0x000fe4000fffe03f */
[----:B------:R-:W-:Y:S02]  /*03f0*/  ULDC UR5, c[0x0][0x324] ;  /* 0x0000c90000057ab9 */ /* 0x000fe40000000800 */
[----:B------:R-:W-:Y:S01]  /*0400*/  UIADD3 UR7, UR4, -UR5, URZ ;  /* 0x8000000504077290 */ /* 0x000fe2000fffe03f */
[----:B------:R-:W-:Y:S01]  /*0410*/  IMNMX R242, R0, UR9, PT ;  /* 0x0000000900f27c17 */ /* 0x000fe2000b800200 */
[----:B------:R-:W-:Y:S05]  /*0420*/  @P0 BRA `(.L_x_877) ;  /* 0x0000015000000947 */ /* 0x000fea0003800000 */
[----:B------:R-:W-:Y:S02]  /*0430*/  UMOV UR8, UR4 ;  /* 0x0000000400087c82 */ /* 0x000fe40008000000 */
[----:B------:R-:W-:-:S06]  /*0440*/  UISETP.GT.AND UP0, UPT, UR8, -0x1, UPT ;  /* 0xffffffff0800788c */ /* 0x000fcc000bf04270 */
[----:B------:R-:W-:-:S13]  /*0450*/  PLOP3.LUT P0, PT, PT, PT, UP0, 0x80, 0x0 ;  /* 0x000000000000781c */ /* 0x000fda0003f0f008 */
[----:B------:R-:W-:Y:S05]  /*0460*/  @P0 BRA `(.L_x_878) ;  /* 0x0000008000000947 */ /* 0x000fea0003800000 */
[----:B------:R-:W-:Y:S02]  /*0470*/  ULDC UR4, c[0x0][0x32c] ;  /* 0x0000cb0000047ab9 */ /* 0x000fe40000000800 */
[----:B------:R-:W-:Y:S02]  /*0480*/  UISETP.NE.AND UP0, UPT, UR4, 0x1, UPT ;  /* 0x000000010400788c */ /* 0x000fe4000bf05270 */
[----:B------:R-:W-:Y:S02]  /*0490*/  ULOP3.LUT UR8, URZ, UR8, URZ, 0x33, !UPT ;  /* 0x000000083f087292 */ /* 0x000fe4000f8e333f */
[----:B------:R-:W-:Y:S02]  /*04a0*/  ULDC.64 UR4, c[0x0][0x330] ;  /* 0x0000cc0000047ab9 */ /* 0x000fe40000000a00 */
[----:B------:R-:W-:-:S05]  /*04b0*/  UIMAD.WIDE.U32 UR10, UR8, UR4, URZ ;  /* 0x00000004080a72a5 */ /* 0x000fca000f8e003f */
[----:B------:R-:W-:-:S04]  /*04c0*/  @UP0 USHF.R.U32.HI UR8, URZ, UR5, UR11 ;  /* 0x000000053f080299 */ /* 0x000fc8000801160b */
[----:B------:R-:W-:Y:S01]  /*04d0*/  ULOP3.LUT UR8, URZ, UR8, URZ, 0x33, !UPT ;  /* 0x000000083f087292 */ /* 0x000fe2000f8e333f */
[----:B------:R-:W-:Y:S05]  /*04e0*/  BRA `(.L_x_879) ;  /* 0x0000005000007947 */ /* 0x000fea0003800000 */
.L_x_878:
[----:B------:R-:W-:Y:S02]  /*04f0*/  ULDC UR4, c[0x0][0x32c] ;  /* 0x0000cb0000047ab9 */ /* 0x000fe40000000800 */
[----:B------:R-:W-:-:S03]  /*0500*/  UISETP.NE.AND UP0, UPT, UR4, 0x1, UPT ;  /* 0x000000010400788c */ /* 0x000fc6000bf05270 */
[----:B------:R-:W-:Y:S02]  /*0510*/  ULDC.64 UR4, c[0x0][0x330] ;  /* 0x0000cc0000047ab9 */ /* 0x000fe40000000a00 */
[----:B------:R-:W-:-:S06]  /*0520*/  UIMAD.WIDE.U32 UR10, UR8, UR4, URZ ;  /* 0x00000004080a72a5 */ /* 0x000fcc000f8e003f */
[----:B------:R-:W-:Y:S02]  /*0530*/  @UP0 USHF.R.U32.HI UR8, URZ, UR5, UR11 ;  /* 0x000000053f080299 */ /* 0x000fe4000801160b */
.L_x_879:
[----:B------:R-:W-:Y:S02]  /*0540*/  ULDC UR4, c[0x0][0x32c] ;  /* 0x0000cb0000047ab9 */ /* 0x000fe40000000800 */
[----:B------:R-:W-:-:S04]  /*0550*/  UIMAD UR4, UR8, UR4, URZ ;  /* 0x00000004080472a4 */ /* 0x000fc8000f8e023f */
[----:B------:R-:W-:-:S04]  /*0560*/  UISETP.LT.AND UP0, UPT, UR7, UR4, UPT ;  /* 0x000000040700728c */ /* 0x000fc8000bf01270 */
[----:B------:R-:W-:-:S04]  /*0570*/  USEL UR7, UR7, UR4, !UP0 ;  /* 0x0000000407077287 */ /* 0x000fc8000c000000 */
.L_x_877:
[----:B------:R-:W-:Y:S01]  /*0580*/  UIMAD.WIDE UR4, UR7, 0x2aaaaaab, URZ ;  /* 0x2aaaaaab070478a5 */ /* 0x000fe2000f8e023f */
[----:B------:R-:W-:Y:S01]  /*0590*/  PLOP3.LUT P4, PT, PT, PT, PT, 0x80, 0x0 ;  /* 0x000000000000781c */ /* 0x000fe20003f8f070 */
[----:B------:R-:W-:Y:S01]  /*05a0*/  ULDC.64 UR14, c[0x0][0x118] ;  /* 0x00004600000e7ab9 */ /* 0x000fe20000000a00 */
[----:B------:R-:W-:Y:S01]  /*05b0*/  CS2R R126, SRZ ;  /* 0x00000000007e7805 */ /* 0x000fe2000001ff00 */
[----:B------:R-:W-:Y:S01]  /*05c0*/  USHF.R.U32.HI UR4, URZ, 0x1f, UR5 ;  /* 0x0000001f3f047899 */ /* 0x000fe20008011605 */
[----:B------:R-:W-:Y:S01]  /*05d0*/  CS2R R124, SRZ ;  /* 0x00000000007c7805 */ /* 0x000fe2000001ff00 */
[----:B------:R-:W-:Y:S01]  /*05e0*/  IMAD.MOV.U32 R23, RZ, RZ, RZ ;  /* 0x000000ffff177224 */ /* 0x000fe200078e00ff */
[----:B------:R-:W-:Y:S01]  /*05f0*/  CS2R R24, SRZ ;  /* 0x0000000000187805 */ /* 0x000fe2000001ff00 */
[----:B------:R-:W-:Y:S01]  /*0600*/  ULEA.HI.SX32 UR4, UR5, UR4, 0x1d ;  /* 0x0000000405047291 */ /* 0x000fe2000f8fea3f */
[----:B------:R-:W-:Y:S01]  /*0610*/  IMAD.MOV.U32 R130, RZ, RZ, RZ ;  /* 0x000000ffff827224 */ /* 0x000fe200078e00ff */
[----:B------:R-:W-:Y:S01]  /*0620*/  MOV R128, RZ ;  /* 0x000000ff00807202 */ /* 0x000fe20000000f00 */
[----:B------:R-:W-:Y:S01]  /*0630*/  CS2R R122, SRZ ;  /* 0x00000000007a7805 */ /* 0x000fe2000001ff00 */
[----:B------:R-:W-:Y:S01]  /*0640*/  UISETP.LT.AND UP0, UPT, URZ, UR4, UPT ;  /* 0x000000043f00728c */ /* 0x000fe2000bf01270 */
[----:B------:R-:W-:Y:S01]  /*0650*/  CS2R R120, SRZ ;  /* 0x0000000000787805 */ /* 0x000fe2000001ff00 */
[----:B------:R-:W-:Y:S01]  /*0660*/  IMAD.MOV.U32 R118, RZ, RZ, RZ ;  /* 0x000000ffff767224 */ /* 0x000fe200078e00ff */
[----:B------:R-:W-:Y:S01]  /*0670*/  CS2R R26, SRZ ;  /* 0x00000000001a7805 */ /* 0x000fe2000001ff00 */
[----:B------:R-:W-:Y:S01]  /*0680*/  USEL UR8, URZ, UR4, !UP0 ;  /* 0x000000043f087287 */ /* 0x000fe2000c000000 */
[----:B------:R-:W-:Y:S01]  /*0690*/  MOV R116, RZ ;  /* 0x000000ff00747202 */ /* 0x000fe20000000f00 */
[----:B------:R-:W-:Y:S01]  /*06a0*/  CS2R R110, SRZ ;  /* 0x00000000006e7805 */ /* 0x000fe2000001ff00 */
[----:B------:R-:W-:Y:S01]  /*06b0*/  CS2R R108, SRZ ;  /* 0x00000000006c7805 */ /* 0x000fe2000001ff00 */
[----:B------:R-:W-:Y:S01]  /*06c0*/  IMAD.MOV.U32 R114, RZ, RZ, RZ ;  /* 0x000000ffff727224 */ /* 0x000fe200078e00ff */
[----:B------:R-:W-:Y:S01]  /*06d0*/  CS2R R28, SRZ ;  /* 0x00000000001c7805 */ /* 0x000fe2000001ff00 */
[----:B------:R-:W-:Y:S01]  /*06e0*/  ISETP.GT.AND P0, PT, R242, UR8, PT ;  /* 0x00000008f2007c0c */ /* 0x000fe2000bf04270 */
        /* <DEDUP_REMOVED lines=63> */
[----:B------:R-:W-:Y:S05]  /*0ae0*/  @!P0 BRA `(.L_x_880) ;  /* 0x00013c4000008947 */ /* 0x000fea0003800000 */
[----:B------:R-:W-:-:S04]  /*0af0*/  ISETP.NE.U32.AND P6, PT, RZ, c[0x0][0x340], PT ;  /* 0x0000d000ff007a0c */ /* 0x000fc80003fc5070 */
[----:B------:R-:W-:-:S13]  /*0b00*/  ISETP.NE.AND.EX P6, PT, RZ, c[0x0][0x344], PT, P6 ;  /* 0x0000d100ff007a0c */ /* 0x000fda0003fc5360 */
[----:B------:R-:W-:-:S04]  /*0b10*/  @P6 IMAD.MOV.U32 R2, RZ, RZ, 0x4 ;  /* 0x00000004ff026424 */ /* 0x000fc800078e00ff */
[----:B------:R-:W-:-:S05]  /*0b20*/  @P6 IMAD.WIDE R2, R22, R2, c[0x0][0x340] ;  /* 0x0000d00016026625 */ /* 0x000fca00078e0202 */
[----:B------:R1:W2:Y:S01]  /*0b30*/  @P6 LDG.E R20, [R2.64] ;  /* 0x0000000e02146981 */ /* 0x0002a2000c1e1900 */
[----:B------:R-:W-:Y:S01]  /*0b40*/  SHF.R.S32.HI R126, RZ, 0x1f, R129 ;  /* 0x0000001fff7e7819 */ /* 0x000fe20000011481 */
[----:B------:R-:W-:Y:S01]  /*0b50*/  ULDC UR4, c[0x0][0x168] ;  /* 0x00005a0000047ab9 */ /* 0x000fe20000000800 */
[----:B------:R-:W-:Y:S01]  /*0b60*/  PLOP3.LUT P1, PT, PT, PT, UP3, 0x80, 0x0 ;  /* 0x000000000000781c */ /* 0x000fe20003f2f038 */
[----:B------:R-:W3:Y:S01]  /*0b70*/  S2R R40, SR_CTAID.Y ;  /* 0x0000000000287919 */ /* 0x000ee20000002600 */
[----:B------:R-:W-:Y:S01]  /*0b80*/  PLOP3.LUT P0, PT, PT, PT, UP3, 0x80, 0x0 ;  /* 0x000000000000781c */ /* 0x000fe20003f0f038 */
[----:B------:R-:W-:Y:S01]  /*0b90*/  UIMAD UR4, UR6, UR4, URZ ;  /* 0x00000004060472a4 */ /* 0x000fe2000f8e023f */
[----:B------:R-:W-:Y:S01]  /*0ba0*/  SHF.R.S32.HI R21, RZ, 0x1f, R22 ;  /* 0x0000001fff157819 */ /* 0x000fe20000011416 */
[----:B------:R-:W-:Y:S01]  /*0bb0*/  UMOV UR11, 0x5 ;  /* 0x00000005000b7882 */ /* 0x000fe20000000000 */
[----:B------:R-:W-:Y:S01]  /*0bc0*/  IADD3 R122, R242, -0x1, RZ ;  /* 0xfffffffff27a7810 */ /* 0x000fe20007ffe0ff */
[----:B------:R-:W-:Y:S01]  /*0bd0*/  ULDC.64 UR6, c[0x0][0x1e0] ;  /* 0x0000780000067ab9 */ /* 0x000fe20000000a00 */
[----:B------:R-:W-:Y:S01]  /*0be0*/  LEA.HI R124, R126, R129, RZ, 0x5 ;  /* 0x000000817e7c7211 */ /* 0x000fe200078f28ff */
[----:B------:R-:W-:-:S02]  /*0bf0*/  UIMAD.WIDE.U32 UR12, UR6, 0x20, URZ ;  /* 0x00000020060c78a5 */ /* 0x000fc4000f8e003f */
[----:B------:R-:W-:Y:S01]  /*0c00*/  USHF.L.U32 UR9, UR7, 0x5, URZ ;  /* 0x0000000507097899 */ /* 0x000fe2000800063f */
[----:B------:R-:W-:-:S03]  /*0c10*/  SHF.R.S32.HI R123, RZ, 0x5, R124 ;  /* 0x00000005ff7b7819 */ /* 0x000fc6000001147c */
[----:B------:R-:W-:Y:S01]  /*0c20*/  UIADD3 UR9, UR13, UR9, URZ ;  /* 0x000000090d097290 */ /* 0x000fe2000fffe03f */
[----:B-1----:R-:W-:Y:S02]  /*0c30*/  LEA.HI R2, R126, R129, RZ, 0x3 ;  /* 0x000000817e027211 */ /* 0x002fe400078f18ff */
[----:B---3--:R-:W-:Y:S01]  /*0c40*/  SHF.R.S32.HI R41, RZ, 0x1f, R40 ;  /* 0x0000001fff297819 */ /* 0x008fe20000011428 */
[----:B------:R-:W-:Y:S01]  /*0c50*/  IMAD.WIDE.U32 R6, R40, c[0x0][0x1b8], RZ ;  /* 0x00006e0028067a25 */ /* 0x000fe200078e00ff */
[----:B------:R-:W-:Y:S02]  /*0c60*/  LOP3.LUT R0, R2, 0xfffffff8, RZ, 0xc0, !PT ;  /* 0xfffffff802007812 */ /* 0x000fe400078ec0ff */
[----:B------:R-:W-:Y:S01]  /*0c70*/  SHF.R.S32.HI R29, RZ, 0x3, R2 ;  /* 0x00000003ff1d7819 */ /* 0x000fe20000011402 */
[----:B------:R-:W-:Y:S02]  /*0c80*/  IMAD R2, R41, c[0x0][0x1b8], RZ ;  /* 0x00006e0029027a24 */ /* 0x000fe400078e02ff */
[----:B------:R-:W-:Y:S01]  /*0c90*/  IMAD.IADD R31, R129, 0x1, -R0 ;  /* 0x00000001811f7824 */ /* 0x000fe200078e0a00 */
[----:B------:R-:W-:Y:S01]  /*0ca0*/  IADD3 R13, R29, UR17, RZ ;  /* 0x000000111d0d7c10 */ /* 0x000fe2000fffe0ff */
[----:B------:R-:W-:Y:S01]  /*0cb0*/  IMAD R2, R40, c[0x0][0x1bc], R2 ;  /* 0x00006f0028027a24 */ /* 0x000fe200078e0202 */
[--C-:B------:R-:W-:Y:S01]  /*0cc0*/  SHF.R.S32.HI R36, RZ, 0x1f, R29.reuse ;  /* 0x0000001fff247819 */ /* 0x100fe2000001141d */
[----:B------:R-:W-:Y:S01]  /*0cd0*/  IMAD R0, R31, 0x10, R29 ;  /* 0x000000101f007824 */ /* 0x000fe200078e021d */
[----:B------:R-:W-:Y:S01]  /*0ce0*/  IADD3 R15, R13, 0x70, RZ ;  /* 0x000000700d0f7810 */ /* 0x000fe20007ffe0ff */
[----:B------:R-:W-:-:S02]  /*0cf0*/  IMAD.IADD R3, R7, 0x1, R2 ;  /* 0x0000000107037824 */ /* 0x000fc400078e0202 */
[----:B------:R-:W-:Y:S01]  /*0d00*/  IMAD R7, R21, c[0x0][0x1c0], RZ ;  /* 0x0000700015077a24 */ /* 0x000fe200078e02ff */
[----:B------:R-:W-:Y:S01]  /*0d10*/  IADD3 R4, R0, UR17, RZ ;  /* 0x0000001100047c10 */ /* 0x000fe2000fffe0ff */
[----:B------:R-:W-:Y:S02]  /*0d20*/  IMAD.MOV.U32 R2, RZ, RZ, R6 ;  /* 0x000000ffff027224 */ /* 0x000fe400078e0006 */
[----:B------:R-:W-:Y:S02]  /*0d30*/  IMAD R6, R22, c[0x0][0x1c4], R7 ;  /* 0x0000710016067a24 */ /* 0x000fe400078e0207 */
[----:B------:R-:W-:Y:S01]  /*0d40*/  @P1 IMAD.HI.U32 R5, R4, c[0x0][0x2c8], RZ ;  /* 0x0000b20004051a27 */ /* 0x000fe200078e00ff */
[----:B------:R-:W-:-:S03]  /*0d50*/  ISETP.GE.AND P1, PT, R13, UR4, PT ;  /* 0x000000040d007c0c */ /* 0x000fc6000bf26270 */
[----:B------:R-:W-:Y:S01]  /*0d60*/  IMAD.MOV.U32 R0, RZ, RZ, R4 ;  /* 0x000000ffff007224 */ /* 0x000fe200078e0004 */
[----:B------:R-:W-:Y:S01]  /*0d70*/  @P0 SHF.R.U32.HI R0, RZ, c[0x0][0x2cc], R5 ;  /* 0x0000b300ff000a19 */ /* 0x000fe20000011605 */
[----:B------:R-:W-:-:S03]  /*0d80*/  IMAD.WIDE.U32 R2, R22, c[0x0][0x1c0], R2 ;  /* 0x0000700016027a25 */ /* 0x000fc600078e0002 */
[--C-:B------:R-:W-:Y:S01]  /*0d90*/  SHF.R.S32.HI R7, RZ, 0x1f, R0.reuse ;  /* 0x0000001fff077819 */ /* 0x100fe20000011400 */
[----:B------:R-:W-:Y:S02]  /*0da0*/  IMAD.MOV R5, RZ, RZ, -R0 ;  /* 0x000000ffff057224 */ /* 0x000fe400078e0a00 */
[----:B------:R-:W-:Y:S01]  /*0db0*/  IMAD.IADD R3, R3, 0x1, R6 ;  /* 0x0000000103037824 */ /* 0x000fe200078e0206 */
[----:B------:R-:W-:Y:S01]  /*0dc0*/  IADD3 R6, R13, 0x10, RZ ;  /* 0x000000100d067810 */ /* 0x000fe20007ffe0ff */
[----:B------:R-:W-:Y:S02]  /*0dd0*/  IMAD R5, R5, c[0x0][0x2c4], R4 ;  /* 0x0000b10005057a24 */ /* 0x000fe400078e0204 */
[----:B------:R-:W-:Y:S01]  /*0de0*/  IMAD R7, R7, c[0x0][0x1b0], RZ ;  /* 0x00006c0007077a24 */ /* 0x000fe200078e02ff */
[----:B------:R-:W-:Y:S01]  /*0df0*/  ISETP.GE.AND P4, PT, R6, UR4, PT ;  /* 0x0000000406007c0c */ /* 0x000fe2000bf86270 */
[----:B------:R-:W-:Y:S01]  /*0e00*/  IMAD.WIDE.U32 R2, R0, c[0x0][0x1b0], R2 ;  /* 0x00006c0000027a25 */ /* 0x000fe200078e0002 */
[----:B------:R-:W-:-:S03]  /*0e10*/  SHF.R.S32.HI R4, RZ, 0x1f, R5 ;  /* 0x0000001fff047819 */ /* 0x000fc60000011405 */
[----:B------:R-:W-:Y:S01]  /*0e20*/  IMAD R0, R0, c[0x0][0x1b4], R7 ;  /* 0x00006d0000007a24 */ /* 0x000fe200078e0207 */
[----:B------:R-:W-:Y:S01]  /*0e30*/  LEA.HI R7, R126, R129, RZ, 0x6 ;  /* 0x000000817e077211 */ /* 0x000fe200078f30ff */
[----:B------:R-:W-:Y:S02]  /*0e40*/  IMAD R19, R41, c[0x0][0x1e8], RZ ;  /* 0x00007a0029137a24 */ /* 0x000fe400078e02ff */
[----:B------:R-:W-:Y:S02]  /*0e50*/  IMAD.IADD R3, R3, 0x1, R0 ;  /* 0x0000000103037824 */ /* 0x000fe400078e0200 */
[----:B------:R-:W-:Y:S02]  /*0e60*/  IMAD R0, R4, c[0x0][0x1a8], RZ ;  /* 0x00006a0004007a24 */ /* 0x000fe400078e02ff */
[----:B------:R-:W-:-:S04]  /*0e70*/  IMAD.WIDE.U32 R2, R5, c[0x0][0x1a8], R2 ;  /* 0x00006a0005027a25 */ /* 0x000fc800078e0002 */
[----:B------:R-:W-:Y:S01]  /*0e80*/  IMAD R0, R5, c[0x0][0x1ac], R0 ;  /* 0x00006b0005007a24 */ /* 0x000fe200078e0200 */
[C---:B------:R-:W-:Y:S01]  /*0e90*/  LEA R17, P0, R2.reuse, c[0x0][0x160], 0x1 ;  /* 0x0000580002117a11 */ /* 0x040fe200078008ff */
[----:B------:R-:W-:Y:S02]  /*0ea0*/  IMAD.SHL.U32 R4, R31, 0x8, RZ ;  /* 0x000000081f047824 */ /* 0x000fe400078e00ff */
[----:B------:R-:W-:Y:S02]  /*0eb0*/  IMAD.IADD R0, R3, 0x1, R0 ;  /* 0x0000000103007824 */ /* 0x000fe400078e0200 */
[----:B------:R-:W-:Y:S01]  /*0ec0*/  IMAD.SHL.U32 R3, R29, 0x40, RZ ;  /* 0x000000401d037824 */ /* 0x000fe200078e00ff */
[----:B------:R-:W-:Y:S01]  /*0ed0*/  SHFL.IDX PT, R10, R17, 0x1, 0x181f ;  /* 0x00381f00110a7f89 */ /* 0x000fe200000e0000 */
[----:B------:R-:W-:Y:S01]  /*0ee0*/  IMAD.SHL.U32 R7, R7, 0x8, RZ ;  /* 0x0000000807077824 */ /* 0x000fe200078e00ff */
[----:B------:R-:W-:Y:S01]  /*0ef0*/  LEA.HI.X R16, R2, c[0x0][0x164], R0, 0x1, P0 ;  /* 0x0000590002107a11 */ /* 0x000fe200000f0c00 */
[----:B------:R-:W-:Y:S01]  /*0f00*/  IMAD R19, R40, c[0x0][0x1ec], R19 ;  /* 0x00007b0028137a24 */ /* 0x000fe200078e0213 */
[----:B------:R-:W1:Y:S01]  /*0f10*/  SHFL.IDX PT, R2, R17, RZ, 0x181f ;  /* 0x00181fff11027589 */ /* 0x000e6200000e0000 */
[----:B------:R-:W-:-:S02]  /*0f20*/  LOP3.LUT R0, R3, 0x1c0, RZ, 0xc0, !PT ;  /* 0x000001c003007812 */ /* 0x000fc400078ec0ff */
[----:B------:R-:W-:Y:S01]  /*0f30*/  ISETP.GE.AND P5, PT, R4, c[0x0][0x198], PT ;  /* 0x0000660004007a0c */ /* 0x000fe20003fa6270 */
[----:B------:R-:W3:Y:S01]  /*0f40*/  SHFL.IDX PT, R3, R16, RZ, 0x181f ;  /* 0x00181fff10037589 */ /* 0x000ee200000e0000 */
[----:B------:R-:W-:Y:S02]  /*0f50*/  LOP3.LUT R5, R0, 0x38, R4, 0xf8, !PT ;  /* 0x0000003800057812 */ /* 0x000fe400078ef804 */
[----:B------:R-:W-:Y:S01]  /*0f60*/  SHF.R.U32.HI R0, RZ, 0x3, R0 ;  /* 0x00000003ff007819 */ /* 0x000fe20000011600 */
[----:B------:R-:W4:Y:S03]  /*0f70*/  SHFL.IDX PT, R11, R16, 0x1, 0x181f ;  /* 0x00381f00100b7f89 */ /* 0x000f2600000e0000 */
[----:B------:R-:W-:Y:S02]  /*0f80*/  LOP3.LUT R6, R5, R0, RZ, 0x3c, !PT ;  /* 0x0000000005067212 */ /* 0x000fe400078e3cff */
[----:B------:R-:W-:-:S02]  /*0f90*/  IADD3 R5, R13, 0x20, RZ ;  /* 0x000000200d057810 */ /* 0x000fc40007ffe0ff */
[----:B------:R-:W-:Y:S02]  /*0fa0*/  IADD3 R0, R4, 0x40, RZ ;  /* 0x0000004004007810 */ /* 0x000fe40007ffe0ff */
[----:B------:R-:W-:Y:S02]  /*0fb0*/  ISETP.GE.AND P2, PT, R5, UR4, PT ;  /* 0x0000000405007c0c */ /* 0x000fe4000bf46270 */
[----:B------:R-:W-:Y:S02]  /*0fc0*/  @!P1 SHF.R.S32.HI R5, RZ, 0x1f, R0 ;  /* 0x0000001fff059819 */ /* 0x000fe40000011400 */
[----:B------:R-:W-:Y:S02]  /*0fd0*/  LOP3.LUT R8, R6, 0xfffffe00, R7, 0xf8, !PT ;  /* 0xfffffe0006087812 */ /* 0x000fe400078ef807 */
[----:B------:R-:W-:Y:S02]  /*0fe0*/  @!P1 LEA.HI R7, R5, R0, RZ, 0x3 ;  /* 0x0000000005079211 */ /* 0x000fe400078f18ff */
[----:B------:R-:W-:Y:S01]  /*0ff0*/  SHF.R.S32.HI R5, RZ, 0x1f, R4 ;  /* 0x0000001fff057819 */ /* 0x000fe20000011404 */
[----:B------:R-:W-:Y:S01]  /*1000*/  IMAD.SHL.U32 R243, R8, 0x2, RZ ;  /* 0x0000000208f37824 */ /* 0x000fe200078e00ff */
[----:B------:R-:W-:Y:S01]  /*1010*/  ISETP.GE.AND P3, PT, R0, c[0x0][0x198], PT ;  /* 0x0000660000007a0c */ /* 0x000fe20003f66270 */
[----:B------:R-:W5:Y:S01]  /*1020*/  SHFL.IDX PT, R8, R17, 0x2, 0x181f ;  /* 0x00581f0011087f89 */ /* 0x000f6200000e0000 */
[----:B-1----:R-:W-:-:S02]  /*1030*/  @!P1 LEA R6, P0, R4, R2, 0x1 ;  /* 0x0000000204069211 */ /* 0x002fc400078008ff */
[----:B------:R-:W-:Y:S02]  /*1040*/  @!P1 LOP3.LUT R9, R7, 0xfffffff8, RZ, 0xc0, !PT ;  /* 0xfffffff807099812 */ /* 0x000fe400078ec0ff */
[----:B---3--:R-:W-:Y:S02]  /*1050*/  @!P1 LEA.HI.X R7, R4, R3, R5, 0x1, P0 ;  /* 0x0000000304079211 */ /* 0x008fe400000f0c05 */
[----:B------:R-:W-:Y:S01]  /*1060*/  @!P4 SHF.R.S32.HI R12, RZ, 0x1f, R0 ;  /* 0x0000001fff0cc819 */ /* 0x000fe20000011400 */
[----:B------:R-:W-:Y:S02]  /*1070*/  @!P1 IMAD.WIDE R2, R9, 0x2, R2 ;  /* 0x0000000209029825 */ /* 0x000fe400078e0202 */
[----:B------:R-:W1:Y:S04]  /*1080*/  SHFL.IDX PT, R9, R16, 0x2, 0x181f ;  /* 0x00581f0010097f89 */ /* 0x000e6800000e0000 */
[----:B------:R3:W-:Y:S04]  /*1090*/  @!P1 LDGSTS.E.BYPASS.LTC128B.128 [R243+0x8080], [R6.64], !P5 ;  /* 0x0808000006f39fae */ /* 0x0007e8000e901d4e */
[----:B------:R1:W-:Y:S01]  /*10a0*/  @!P1 LDGSTS.E.BYPASS.LTC128B.128 [R243+0xc080], [R2.64], !P3 ;  /* 0x0c08000002f39fae */ /* 0x0003e2000d901d4e */
[----:B---3--:R-:W-:-:S02]  /*10b0*/  @!P4 LEA.HI R7, R12, R0, RZ, 0x3 ;  /* 0x000000000c07c211 */ /* 0x008fc400078f18ff */
[----:B------:R-:W-:Y:S02]  /*10c0*/  IADD3 R6, R13, 0x30, RZ ;  /* 0x000000300d067810 */ /* 0x000fe40007ffe0ff */
[----:B-1----:R-:W-:Y:S02]  /*10d0*/  @!P4 LEA R2, P0, R4, R10, 0x1 ;  /* 0x0000000a0402c211 */ /* 0x002fe400078008ff */
[----:B------:R-:W-:Y:S02]  /*10e0*/  @!P4 LOP3.LUT R7, R7, 0xfffffff8, RZ, 0xc0, !PT ;  /* 0xfffffff80707c812 */ /* 0x000fe400078ec0ff */
[----:B------:R-:W-:Y:S02]  /*10f0*/  ISETP.GE.AND P1, PT, R6, UR4, PT ;  /* 0x0000000406007c0c */ /* 0x000fe4000bf26270 */
[----:B------:R-:W1:Y:S01]  /*1100*/  SHFL.IDX PT, R6, R17, 0x3, 0x181f ;  /* 0x00781f0011067f89 */ /* 0x000e6200000e0000 */
[----:B----4-:R-:W-:Y:S01]  /*1110*/  @!P4 LEA.HI.X R3, R4, R11, R5, 0x1, P0 ;  /* 0x0000000b0403c211 */ /* 0x010fe200000f0c05 */
[----:B------:R-:W-:Y:S01]  /*1120*/  @!P4 IMAD.WIDE R10, R7, 0x2, R10 ;  /* 0x00000002070ac825 */ /* 0x000fe200078e020a */
[----:B------:R-:W-:Y:S01]  /*1130*/  @!P2 SHF.R.S32.HI R12, RZ, 0x1f, R0 ;  /* 0x0000001fff0ca819 */ /* 0x000fe20000011400 */
[----:B------:R-:W3:Y:S04]  /*1140*/  SHFL.IDX PT, R7, R16, 0x3, 0x181f ;  /* 0x00781f0010077f89 */ /* 0x000ee800000e0000 */
[----:B------:R4:W-:Y:S04]  /*1150*/  @!P4 LDGSTS.E.BYPASS.LTC128B.128 [R243+0x8880], [R2.64], !P5 ;  /* 0x0888000002f3cfae */ /* 0x0009e8000e901d4e */
[----:B------:R1:W-:Y:S01]  /*1160*/  @!P4 LDGSTS.E.BYPASS.LTC128B.128 [R243+0xc880], [R10.64], !P3 ;  /* 0x0c8800000af3cfae */ /* 0x0003e2000d901d4e */
[----:B----4-:R-:W-:-:S02]  /*1170*/  @!P2 LEA.HI R2, R12, R0, RZ, 0x3 ;  /* 0x000000000c02a211 */ /* 0x010fc400078f18ff */
[C---:B------:R-:W-:Y:S02]  /*1180*/  IADD3 R3, R13.reuse, 0x50, RZ ;  /* 0x000000500d037810 */ /* 0x040fe40007ffe0ff */
[----:B-1----:R-:W-:Y:S02]  /*1190*/  IADD3 R11, R13, 0x40, RZ ;  /* 0x000000400d0b7810 */ /* 0x002fe40007ffe0ff */
[----:B-----5:R-:W-:Y:S02]  /*11a0*/  @!P2 LEA R10, P4, R4, R8, 0x1 ;  /* 0x00000008040aa211 */ /* 0x020fe400078808ff */
[----:B------:R-:W-:Y:S02]  /*11b0*/  @!P2 LOP3.LUT R2, R2, 0xfffffff8, RZ, 0xc0, !PT ;  /* 0xfffffff80202a812 */ /* 0x000fe400078ec0ff */
[----:B------:R-:W-:Y:S02]  /*11c0*/  ISETP.GE.AND P0, PT, R11, UR4, PT ;  /* 0x000000040b007c0c */ /* 0x000fe4000bf06270 */
[----:B------:R-:W-:Y:S01]  /*11d0*/  @!P2 LEA.HI.X R11, R4, R9, R5, 0x1, P4 ;  /* 0x00000009040ba211 */ /* 0x000fe200020f0c05 */
[----:B------:R-:W-:Y:S01]  /*11e0*/  @!P2 IMAD.WIDE R8, R2, 0x2, R8 ;  /* 0x000000020208a825 */ /* 0x000fe200078e0208 */
[----:B------:R-:W-:Y:S01]  /*11f0*/  ISETP.GE.AND P4, PT, R3, UR4, PT ;  /* 0x0000000403007c0c */ /* 0x000fe2000bf86270 */
[----:B------:R-:W1:Y:S01]  /*1200*/  SHFL.IDX PT, R2, R17, 0x4, 0x181f ;  /* 0x00981f0011027f89 */ /* 0x000e6200000e0000 */
[----:B------:R-:W-:-:S03]  /*1210*/  @!P1 SHF.R.S32.HI R3, RZ, 0x1f, R0 ;  /* 0x0000001fff039819 */ /* 0x000fc60000011400 */
[----:B------:R4:W-:Y:S04]  /*1220*/  @!P2 LDGSTS.E.BYPASS.LTC128B.128 [R243+0x9080], [R10.64], !P5 ;  /* 0x090800000af3afae */ /* 0x0009e8000e901d4e */
[----:B------:R5:W-:Y:S04]  /*1230*/  @!P2 LDGSTS.E.BYPASS.LTC128B.128 [R243+0xd080], [R8.64], !P3 ;  /* 0x0d08000008f3afae */ /* 0x000be8000d901d4e */
[----:B------:R-:W-:Y:S02]  /*1240*/  @!P4 SHF.R.S32.HI R18, RZ, 0x1f, R0 ;  /* 0x0000001fff12c819 */ /* 0x000fe40000011400 */
[----:B----4-:R-:W-:-:S02]  /*1250*/  @!P1 LEA.HI R10, R3, R0, RZ, 0x3 ;  /* 0x00000000030a9211 */ /* 0x010fc400078f18ff */
[----:B------:R-:W4:Y:S01]  /*1260*/  SHFL.IDX PT, R3, R16, 0x4, 0x181f ;  /* 0x00981f0010037f89 */ /* 0x000f2200000e0000 */
[----:B------:R-:W-:Y:S02]  /*1270*/  IADD3 R11, R13, 0x60, RZ ;  /* 0x000000600d0b7810 */ /* 0x000fe40007ffe0ff */
[----:B-----5:R-:W-:Y:S02]  /*1280*/  @!P1 LEA R8, P2, R4, R6, 0x1 ;  /* 0x0000000604089211 */ /* 0x020fe400078408ff */
[----:B------:R-:W-:Y:S02]  /*1290*/  @!P1 LOP3.LUT R10, R10, 0xfffffff8, RZ, 0xc0, !PT ;  /* 0xfffffff80a0a9812 */ /* 0x000fe400078ec0ff */
[----:B---3--:R-:W-:Y:S02]  /*12a0*/  @!P1 LEA.HI.X R9, R4, R7, R5, 0x1, P2 ;  /* 0x0000000704099211 */ /* 0x008fe400010f0c05 */
[----:B------:R-:W-:Y:S01]  /*12b0*/  ISETP.GE.AND P2, PT, R11, UR4, PT ;  /* 0x000000040b007c0c */ /* 0x000fe2000bf46270 */
[----:B------:R-:W-:Y:S01]  /*12c0*/  @!P1 IMAD.WIDE R6, R10, 0x2, R6 ;  /* 0x000000020a069825 */ /* 0x000fe200078e0206 */
[----:B------:R-:W-:Y:S03]  /*12d0*/  SHFL.IDX PT, R11, R16, 0x5, 0x181f ;  /* 0x00b81f00100b7f89 */ /* 0x000fe600000e0000 */
[----:B------:R-:W-:Y:S01]  /*12e0*/  IMAD R10, R36, c[0x0][0x1e0], RZ ;  /* 0x00007800240a7a24 */ /* 0x000fe200078e02ff */
[----:B------:R3:W-:Y:S04]  /*12f0*/  @!P1 LDGSTS.E.BYPASS.LTC128B.128 [R243+0x9880], [R8.64], !P5 ;  /* 0x0988000008f39fae */ /* 0x0007e8000e901d4e */
[----:B------:R5:W-:Y:S01]  /*1300*/  @!P1 LDGSTS.E.BYPASS.LTC128B.128 [R243+0xd880], [R6.64], !P3 ;  /* 0x0d88000006f39fae */ /* 0x000be2000d901d4e */
[----:B-1----:R-:W-:-:S04]  /*1310*/  @!P0 LEA R12, P1, R4, R2, 0x1 ;  /* 0x00000002040c8211 */ /* 0x002fc800078208ff */
[--C-:B----4-:R-:W-:Y:S02]  /*1320*/  @!P0 LEA.HI.X R13, R4, R3, R5.reuse, 0x1, P1 ;  /* 0x00000003040d8211 */ /* 0x110fe400008f0c05 */
[----:B------:R-:W-:Y:S01]  /*1330*/  ISETP.GE.AND P1, PT, R15, UR4, PT ;  /* 0x000000040f007c0c */ /* 0x000fe2000bf26270 */
[----:B------:R-:W-:Y:S02]  /*1340*/  ULDC.64 UR4, c[0x0][0x208] ;  /* 0x0000820000047ab9 */ /* 0x000fe40000000a00 */
[----:B------:R1:W-:Y:S01]  /*1350*/  @!P0 LDGSTS.E.BYPASS.LTC128B.128 [R243+0xa080], [R12.64], !P5 ;  /* 0x0a0800000cf38fae */ /* 0x0003e2000e901d4e */
[----:B------:R-:W-:Y:S02]  /*1360*/  USHF.L.U32 UR10, UR4, 0x5, URZ ;  /* 0x00000005040a7899 */ /* 0x000fe4000800063f */
[----:B------:R-:W-:Y:S01]  /*1370*/  USHF.L.U64.HI UR11, UR4, UR11, UR5 ;  /* 0x0000000b040b7299 */ /* 0x000fe20008010205 */
[----:B---3--:R-:W-:-:S04]  /*1380*/  IMAD.WIDE.U32 R8, R29, c[0x0][0x1e0], R4 ;  /* 0x000078001d087a25 */ /* 0x008fc800078e0004 */
[----:B-----5:R-:W-:Y:S01]  /*1390*/  IMAD R7, R29, c[0x0][0x1e4], R10 ;  /* 0x000079001d077a24 */ /* 0x020fe200078e020a */
[----:B------:R-:W-:Y:S01]  /*13a0*/  @!P0 SHF.R.S32.HI R6, RZ, 0x1f, R0 ;  /* 0x0000001fff068819 */ /* 0x000fe20000011400 */
[----:B------:R-:W1:Y:S02]  /*13b0*/  SHFL.IDX PT, R10, R17, 0x5, 0x181f ;  /* 0x00b81f00110a7f89 */ /* 0x000e6400000e0000 */
[----:B------:R-:W-:Y:S01]  /*13c0*/  IMAD.IADD R9, R9, 0x1, R7 ;  /* 0x0000000109097824 */ /* 0x000fe200078e0207 */
[----:B------:R-:W-:Y:S01]  /*13d0*/  @!P0 LEA.HI R6, R6, R0, RZ, 0x3 ;  /* 0x0000000006068211 */ /* 0x000fe200078f18ff */
[----:B------:R-:W-:Y:S02]  /*13e0*/  SHFL.IDX PT, R7, R16, 0x6, 0x181f ;  /* 0x00d81f0010077f89 */ /* 0x000fe400000e0000 */
[----:B------:R-:W-:Y:S01]  /*13f0*/  IMAD.WIDE.U32 R8, R40, c[0x0][0x1e8], R8 ;  /* 0x00007a0028087a25 */ /* 0x000fe200078e0008 */
[----:B------:R-:W-:Y:S02]  /*1400*/  @!P0 LOP3.LUT R14, R6, 0xfffffff8, RZ, 0xc0, !PT ;  /* 0xfffffff8060e8812 */ /* 0x000fe400078ec0ff */
[----:B------:R-:W-:Y:S01]  /*1410*/  SHFL.IDX PT, R6, R17, 0x6, 0x181f ;  /* 0x00d81f0011067f89 */ /* 0x000fe200000e0000 */
[----:B------:R-:W-:Y:S01]  /*1420*/  IMAD.IADD R9, R9, 0x1, R19 ;  /* 0x0000000109097824 */ /* 0x000fe200078e0213 */
[----:B------:R-:W-:Y:S01]  /*1430*/  SHF.R.S32.HI R19, RZ, 0x1f, R122 ;  /* 0x0000001fff137819 */ /* 0x000fe2000001147a */
[----:B------:R-:W-:-:S02]  /*1440*/  @!P0 IMAD.WIDE R14, R14, 0x2, R2 ;  /* 0x000000020e0e8825 */ /* 0x000fc400078e0202 */
[----:B------:R2:W3:Y:S04]  /*1450*/  SHFL.IDX PT, R2, R17, 0x7, 0x181f ;  /* 0x00f81f0011027f89 */ /* 0x0004e800000e0000 */
[----:B------:R4:W-:Y:S04]  /*1460*/  @!P0 LDGSTS.E.BYPASS.LTC128B.128 [R243+0xe080], [R14.64], !P3 ;  /* 0x0e0800000ef38fae */ /* 0x0009e8000d901d4e */
[----:B------:R5:W3:Y:S01]  /*1470*/  SHFL.IDX PT, R3, R16, 0x7, 0x181f ;  /* 0x00f81f0010037f89 */ /* 0x000ae200000e0000 */
[----:B-1----:R-:W-:-:S04]  /*1480*/  @!P4 LEA R12, P0, R4, R10, 0x1 ;  /* 0x0000000a040cc211 */ /* 0x002fc800078008ff */
[----:B------:R-:W-:-:S05]  /*1490*/  @!P4 LEA.HI.X R13, R4, R11, R5, 0x1, P0 ;  /* 0x0000000b040dc211 */ /* 0x000fca00000f0c05 */
[----:B------:R1:W-:Y:S01]  /*14a0*/  @!P4 LDGSTS.E.BYPASS.LTC128B.128 [R243+0xa880], [R12.64], !P5 ;  /* 0x0a8800000cf3cfae */ /* 0x0003e2000e901d4e */
[--C-:B--2---:R-:W-:Y:S01]  /*14b0*/  @P6 SHF.R.S32.HI R17, RZ, 0x1f, R20.reuse ;  /* 0x0000001fff116819 */ /* 0x104fe20000011414 */
[----:B------:R-:W-:Y:S01]  /*14c0*/  @!P6 IMAD.MOV.U32 R17, RZ, RZ, R21 ;  /* 0x000000ffff11e224 */ /* 0x000fe200078e0015 */
[----:B----4-:R-:W-:Y:S01]  /*14d0*/  @!P4 LEA.HI R14, R18, R0, RZ, 0x3 ;  /* 0x00000000120ec211 */ /* 0x010fe200078f18ff */
[----:B-----5:R-:W-:Y:S02]  /*14e0*/  @P6 IMAD.MOV.U32 R16, RZ, RZ, R20 ;  /* 0x000000ffff106224 */ /* 0x020fe400078e0014 */
[----:B------:R-:W-:Y:S01]  /*14f0*/  @!P6 IMAD.MOV.U32 R16, RZ, RZ, R22 ;  /* 0x000000ffff10e224 */ /* 0x000fe200078e0016 */
[----:B------:R-:W-:-:S03]  /*1500*/  @!P4 LOP3.LUT R14, R14, 0xfffffff8, RZ, 0xc0, !PT ;  /* 0xfffffff80e0ec812 */ /* 0x000fc600078ec0ff */
[----:B------:R-:W-:-:S04]  /*1510*/  IMAD.WIDE.U32 R24, R16, c[0x0][0x1f0], R8 ;  /* 0x00007c0010187a25 */ /* 0x000fc800078e0008 */
[----:B------:R-:W-:Y:S01]  /*1520*/  @!P4 IMAD.WIDE R10, R14, 0x2, R10 ;  /* 0x000000020e0ac825 */ /* 0x000fe200078e020a */
[--C-:B------:R-:W-:Y:S01]  /*1530*/  @!P2 SHF.R.S32.HI R14, RZ, 0x1f, R0.reuse ;  /* 0x0000001fff0ea819 */ /* 0x100fe20000011400 */
[----:B------:R-:W-:Y:S01]  /*1540*/  STL.64 [R1+0x38], R24 ;  /* 0x0000381801007387 */ /* 0x000fe20000100a00 */
[----:B-1----:R-:W-:Y:S01]  /*1550*/  @!P1 SHF.R.S32.HI R13, RZ, 0x1f, R0 ;  /* 0x0000001fff0d9819 */ /* 0x002fe20000011400 */
[----:B------:R-:W-:Y:S02]  /*1560*/  IMAD.MOV.U32 R132, RZ, RZ, R24 ;  /* 0x000000ffff847224 */ /* 0x000fe400078e0018 */
[----:B------:R1:W-:Y:S01]  /*1570*/  @!P4 LDGSTS.E.BYPASS.LTC128B.128 [R243+0xe880], [R10.64], !P3 ;  /* 0x0e8800000af3cfae */ /* 0x0003e2000d901d4e */
[-C--:B------:R-:W-:Y:S01]  /*1580*/  @!P2 LEA.HI R14, R14, R0.reuse, RZ, 0x3 ;  /* 0x000000000e0ea211 */ /* 0x080fe200078f18ff */
[----:B------:R-:W-:Y:S01]  /*1590*/  IMAD.MOV.U32 R9, RZ, RZ, c[0x0][0x1e4] ;  /* 0x00007900ff097624 */ /* 0x000fe200078e00ff */
[----:B------:R-:W-:Y:S02]  /*15a0*/  @!P1 LEA.HI R13, R13, R0, RZ, 0x3 ;  /* 0x000000000d0d9211 */ /* 0x000fe400078f18ff */
[----:B------:R-:W-:-:S02]  /*15b0*/  @!P2 LOP3.LUT R14, R14, 0xfffffff8, RZ, 0xc0, !PT ;  /* 0xfffffff80e0ea812 */ /* 0x000fc400078ec0ff */
[C---:B---3--:R-:W-:Y:S02]  /*15c0*/  @!P1 LEA R12, P0, R4.reuse, R2, 0x1 ;  /* 0x00000002040c9211 */ /* 0x048fe400078008ff */
[----:B------:R-:W-:Y:S02]  /*15d0*/  @!P1 LOP3.LUT R15, R13, 0xfffffff8, RZ, 0xc0, !PT ;  /* 0xfffffff80d0f9812 */ /* 0x000fe400078ec0ff */
[----:B------:R-:W-:-:S03]  /*15e0*/  @!P1 LEA.HI.X R13, R4, R3, R5, 0x1, P0 ;  /* 0x00000003040d9211 */ /* 0x000fc600000f0c05 */
[----:B------:R-:W-:Y:S01]  /*15f0*/  @!P1 IMAD.WIDE R2, R15, 0x2, R2 ;  /* 0x000000020f029825 */ /* 0x000fe200078e0202 */
[----:B-1----:R-:W-:-:S04]  /*1600*/  @!P2 LEA R10, P4, R4, R6, 0x1 ;  /* 0x00000006040aa211 */ /* 0x002fc800078808ff */
[----:B------:R-:W-:Y:S01]  /*1610*/  @!P2 LEA.HI.X R11, R4, R7, R5, 0x1, P4 ;  /* 0x00000007040ba211 */ /* 0x000fe200020f0c05 */
[----:B------:R-:W-:Y:S01]  /*1620*/  @!P2 IMAD.WIDE R6, R14, 0x2, R6 ;  /* 0x000000020e06a825 */ /* 0x000fe200078e0206 */
[----:B------:R-:W-:-:S03]  /*1630*/  ISETP.GE.AND P4, PT, R4, c[0x0][0x1d4], PT ;  /* 0x0000750004007a0c */ /* 0x000fc60003f86270 */
[----:B------:R1:W-:Y:S04]  /*1640*/  @!P2 LDGSTS.E.BYPASS.LTC128B.128 [R243+0xb080], [R10.64], !P5 ;  /* 0x0b0800000af3afae */ /* 0x0003e8000e901d4e */
[----:B------:R2:W-:Y:S04]  /*1650*/  @!P2 LDGSTS.E.BYPASS.LTC128B.128 [R243+0xf080], [R6.64], !P3 ;  /* 0x0f08000006f3afae */ /* 0x0005e8000d901d4e */
[----:B------:R3:W-:Y:S04]  /*1660*/  @!P1 LDGSTS.E.BYPASS.LTC128B.128 [R243+0xb880], [R12.64], !P5 ;  /* 0x0b8800000cf39fae */ /* 0x0007e8000e901d4e */
[----:B------:R4:W-:Y:S01]  /*1670*/  @!P1 LDGSTS.E.BYPASS.LTC128B.128 [R243+0xf880], [R2.64], !P3 ;  /* 0x0f88000002f39fae */ /* 0x0009e2000d901d4e */
[----:B------:R-:W-:-:S03]  /*1680*/  ISETP.GE.AND P3, PT, R0, c[0x0][0x1d4], PT ;  /* 0x0000750000007a0c */ /* 0x000fc60003f66270 */
[----:B------:R-:W0:Y:S01]  /*1690*/  LDGDEPBAR ;  /* 0x00000000000079af */ /* 0x000e220000000000 */
[----:B-1----:R-:W-:-:S04]  /*16a0*/  IMAD.MOV.U32 R10, RZ, RZ, 0x30 ;  /* 0x00000030ff0a7424 */ /* 0x002fc800078e00ff */
[----:B------:R-:W-:Y:S02]  /*16b0*/  IMAD R28, R242, -0x30, R10 ;  /* 0xffffffd0f21c7824 */ /* 0x000fe400078e020a */
[C---:B--2---:R-:W-:Y:S02]  /*16c0*/  IMAD R7, R10.reuse, c[0x0][0x1e4], RZ ;  /* 0x000079000a077a24 */ /* 0x044fe400078e02ff */
[----:B------:R-:W-:Y:S01]  /*16d0*/  IMAD.WIDE.U32 R130, R10, c[0x0][0x1e0], RZ ;  /* 0x000078000a827a25 */ /* 0x000fe200078e00ff */
[----:B------:R-:W-:Y:S02]  /*16e0*/  IADD3 R30, R28, c[0x0][0x1d0], -R29 ;  /* 0x000074001c1e7a10 */ /* 0x000fe40007ffe81d */
[----:B---3--:R-:W-:Y:S01]  /*16f0*/  LEA.HI R13, R126, R129, RZ, 0x4 ;  /* 0x000000817e0d7211 */ /* 0x008fe200078f20ff */
[----:B------:R-:W-:Y:S01]  /*1700*/  IMAD R6, R17, c[0x0][0x1f0], RZ ;  /* 0x00007c0011067a24 */ /* 0x000fe200078e02ff */
[----:B------:R-:W-:Y:S01]  /*1710*/  ISETP.GE.AND P5, PT, R30, 0x11, PT ;  /* 0x000000111e00780c */ /* 0x000fe20003fa6270 */
[----:B------:R-:W-:Y:S01]  /*1720*/  IMAD.IADD R125, R131, 0x1, R7 ;  /* 0x00000001837d7824 */ /* 0x000fe200078e0207 */
[----:B------:R-:W-:Y:S01]  /*1730*/  BAR.SYNC.DEFER_BLOCKING 0x0 ;  /* 0x0000000000007b1d */ /* 0x000fe20000010000 */
[----:B------:R-:W-:Y:S01]  /*1740*/  IMAD R6, R16, c[0x0][0x1f4], R6 ;  /* 0x00007d0010067a24 */ /* 0x000fe200078e0206 */
[C---:B------:R-:W-:Y:S01]  /*1750*/  ISETP.GE.AND P6, PT, R30.reuse, 0x1, PT ;  /* 0x000000011e00780c */ /* 0x040fe20003fc6270 */
[----:B----4-:R-:W-:Y:S01]  /*1760*/  IMAD R2, R125, R122, RZ ;  /* 0x0000007a7d027224 */ /* 0x010fe200078e02ff */
[----:B------:R-:W-:Y:S01]  /*1770*/  ISETP.GE.AND P2, PT, R30, 0x21, PT ;  /* 0x000000211e00780c */ /* 0x000fe20003f46270 */
[----:B------:R-:W-:Y:S01]  /*1780*/  IMAD.IADD R133, R25, 0x1, R6 ;  /* 0x0000000119857824 */ /* 0x000fe200078e0206 */
[----:B------:R-:W-:Y:S01]  /*1790*/  LOP3.LUT R8, R13, 0xfffffff0, RZ, 0xc0, !PT ;  /* 0xfffffff00d087812 */ /* 0x000fe200078ec0ff */
[-C--:B------:R-:W-:Y:S01]  /*17a0*/  IMAD R6, R19, R130.reuse, R2 ;  /* 0x0000008213067224 */ /* 0x080fe200078e0202 */
[----:B------:R-:W-:Y:S01]  /*17b0*/  SHF.R.S32.HI R11, RZ, 0x4, R13 ;  /* 0x00000004ff0b7819 */ /* 0x000fe2000001140d */
[----:B------:R-:W-:Y:S01]  /*17c0*/  IMAD.MOV.U32 R12, RZ, RZ, c[0x0][0x1e0] ;  /* 0x00007800ff0c7624 */ /* 0x000fe200078e00ff */
[----:B------:R-:W-:Y:S01]  /*17d0*/  STL.64 [R1+0x30], R132 ;  /* 0x0000308401007387 */ /* 0x000fe20000100a00 */
[----:B------:R-:W-:Y:S01]  /*17e0*/  IMAD.WIDE.U32 R2, R122, R130, R132 ;  /* 0x000000827a027225 */ /* 0x000fe200078e0084 */
[----:B------:R-:W-:-:S03]  /*17f0*/  LEA.HI R13, R13, R11, RZ, 0x1 ;  /* 0x0000000b0d0d7211 */ /* 0x000fc600078f08ff */
[----:B------:R-:W-:Y:S01]  /*1800*/  IMAD.IADD R3, R3, 0x1, R6 ;  /* 0x0000000103037824 */ /* 0x000fe200078e0206 */
[----:B------:R-:W-:Y:S01]  /*1810*/  @P5 LEA R7, P0, R12, R2, 0x4 ;  /* 0x000000020c075211 */ /* 0x000fe200078020ff */
[----:B------:R-:W-:-:S03]  /*1820*/  IMAD.IADD R0, R129, 0x1, -R8 ;  /* 0x0000000181007824 */ /* 0x000fc600078e0a08 */
[----:B------:R-:W-:Y:S02]  /*1830*/  @P5 LEA.HI.X R12, R12, R3, R9, 0x4, P0 ;  /* 0x000000030c0c5211 */ /* 0x000fe400000f2409 */
[C---:B------:R-:W-:Y:S02]  /*1840*/  @P6 LEA R8, P0, R2.reuse, c[0x0][0x1c8], 0x1 ;  /* 0x0000720002086a11 */ /* 0x040fe400078008ff */
[C---:B------:R-:W-:Y:S02]  /*1850*/  @P5 LEA R6, P1, R7.reuse, c[0x0][0x1c8], 0x1 ;  /* 0x0000720007065a11 */ /* 0x040fe400078208ff */
[C---:B------:R-:W-:Y:S02]  /*1860*/  @P6 LEA.HI.X R9, R2.reuse, c[0x0][0x1cc], R3, 0x1, P0 ;  /* 0x0000730002096a11 */ /* 0x040fe400000f0c03 */
[----:B------:R-:W-:Y:S02]  /*1870*/  @P2 IADD3 R10, P0, R2, UR12, RZ ;  /* 0x0000000c020a2c10 */ /* 0x000fe4000ff1e0ff */
[----:B------:R-:W-:Y:S01]  /*1880*/  @P5 LEA.HI.X R7, R7, c[0x0][0x1cc], R12, 0x1, P1 ;  /* 0x0000730007075a11 */ /* 0x000fe200008f0c0c */
[----:B------:R-:W-:Y:S01]  /*1890*/  @!PT LDS RZ, [RZ] ;  /* 0x00000000fffff984 */ /* 0x000fe20000000800 */
[----:B------:R-:W-:Y:S01]  /*18a0*/  @!PT LDS RZ, [RZ] ;  /* 0x00000000fffff984 */ /* 0x000fe20000000800 */
[----:B------:R-:W-:Y:S01]  /*18b0*/  @!PT LDS RZ, [RZ] ;  /* 0x00000000fffff984 */ /* 0x000fe20000000800 */
[----:B------:R1:W-:Y:S01]  /*18c0*/  @P6 LDGSTS.E.BYPASS.LTC128B.128 [R243+0x5080], [R8.64], !P4 ;  /* 0x0508000008f36fae */ /* 0x0003e2000e101d4e */
[----:B------:R-:W-:-:S02]  /*18d0*/  @P2 IADD3.X R3, R3, UR9, RZ, P0, !PT ;  /* 0x0000000903032c10 */ /* 0x000fc400087fe4ff */
[C---:B------:R-:W-:Y:S01]  /*18e0*/  @P2 LEA R2, P0, R10.reuse, c[0x0][0x1c8], 0x1 ;  /* 0x000072000a022a11 */ /* 0x040fe200078008ff */
[----:B------:R1:W-:Y:S01]  /*18f0*/  @P6 LDGSTS.E.BYPASS.LTC128B.128 [R243+0x6880], [R8.64+0x80], !P3 ;  /* 0x0688008008f36fae */ /* 0x0003e2000d901d4e */
[----:B------:R-:W-:Y:S02]  /*1900*/  SHF.R.S32.HI R14, RZ, 0x1f, R0 ;  /* 0x0000001fff0e7819 */ /* 0x000fe40000011400 */
[----:B------:R-:W-:Y:S01]  /*1910*/  @P2 LEA.HI.X R3, R10, c[0x0][0x1cc], R3, 0x1, P0 ;  /* 0x000073000a032a11 */ /* 0x000fe200000f0c03 */
[----:B------:R2:W-:Y:S01]  /*1920*/  @P5 LDGSTS.E.BYPASS.LTC128B.128 [R243+0x5880], [R6.64], !P4 ;  /* 0x0588000006f35fae */ /* 0x0005e2000e101d4e */
[----:B------:R-:W-:Y:S02]  /*1930*/  LEA.HI R14, R14, R0, RZ, 0x3 ;  /* 0x000000000e0e7211 */ /* 0x000fe400078f18ff */
[----:B------:R-:W-:Y:S01]  /*1940*/  LOP3.LUT R12, R13, 0xfffffffe, RZ, 0xc0, !PT ;  /* 0xfffffffe0d0c7812 */ /* 0x000fe200078ec0ff */
[----:B------:R2:W-:Y:S01]  /*1950*/  @P5 LDGSTS.E.BYPASS.LTC128B.128 [R243+0x7080], [R6.64+0x80], !P3 ;  /* 0x0708008006f35fae */ /* 0x0005e2000d901d4e */
[----:B------:R-:W-:-:S02]  /*1960*/  LOP3.LUT R13, R14, 0xfffffff8, RZ, 0xc0, !PT ;  /* 0xfffffff80e0d7812 */ /* 0x000fc400078ec0ff */
[----:B------:R-:W-:Y:S01]  /*1970*/  LOP3.LUT P0, RZ, R31, 0x2, RZ, 0xc0, !PT ;  /* 0x000000021fff7812 */ /* 0x000fe2000780c0ff */
[----:B------:R3:W-:Y:S01]  /*1980*/  @P2 LDGSTS.E.BYPASS.LTC128B.128 [R243+0x6080], [R2.64], !P4 ;  /* 0x0608000002f32fae */ /* 0x0007e2000e101d4e */
[----:B------:R-:W-:Y:S02]  /*1990*/  IMAD.IADD R12, R11, 0x1, -R12 ;  /* 0x000000010b0c7824 */ /* 0x000fe400078e0a0c */
[----:B------:R-:W-:Y:S01]  /*19a0*/  IMAD.IADD R18, R0, 0x1, -R13 ;  /* 0x0000000100127824 */ /* 0x000fe200078e0a0d */
[----:B------:R3:W-:Y:S01]  /*19b0*/  @P2 LDGSTS.E.BYPASS.LTC128B.128 [R243+0x7880], [R2.64+0x80], !P3 ;  /* 0x0788008002f32fae */ /* 0x0007e2000d901d4e */
[----:B------:R-:W-:-:S03]  /*19c0*/  IMAD.SHL.U32 R0, R31, 0x40, RZ ;  /* 0x000000401f007824 */ /* 0x000fc600078e00ff */
[----:B------:R-:W0:Y:S01]  /*19d0*/  LDGDEPBAR ;  /* 0x00000000000079af */ /* 0x000e220000000000 */
[----:B------:R-:W-:Y:S02]  /*19e0*/  R2P PR, R18, 0x6 ;  /* 0x0000000612007804 */ /* 0x000fe40000000000 */
[----:B------:R-:W-:Y:S02]  /*19f0*/  LOP3.LUT R0, R0, 0x1c0, RZ, 0xc0, !PT ;  /* 0x000001c000007812 */ /* 0x000fe400078ec0ff */
[C---:B------:R-:W-:Y:S02]  /*1a00*/  ISETP.LT.OR P5, PT, R30.reuse, 0x1, P4 ;  /* 0x000000011e00780c */ /* 0x040fe400027a1670 */
[----:B------:R-:W-:Y:S01]  /*1a10*/  ISETP.LT.OR P6, PT, R30, 0x11, P4 ;  /* 0x000000111e00780c */ /* 0x000fe200027c1670 */
[----:B--2---:R-:W-:Y:S02]  /*1a20*/  IMAD.SHL.U32 R6, R29, 0x8, RZ ;  /* 0x000000081d067824 */ /* 0x004fe400078e00ff */
[----:B------:R-:W-:-:S03]  /*1a30*/  IMAD.SHL.U32 R7, R14, 0x40, RZ ;  /* 0x000000400e077824 */ /* 0x000fc600078e00ff */
[----:B------:R-:W-:Y:S02]  /*1a40*/  LOP3.LUT R6, R0, 0x8, R6, 0xf8, !PT ;  /* 0x0000000800067812 */ /* 0x000fe400078ef806 */
[----:B------:R-:W-:Y:S01]  /*1a50*/  SHF.R.U32.HI R0, RZ, 0x3, R0 ;  /* 0x00000003ff007819 */ /* 0x000fe20000011600 */
[----:B---3--:R-:W-:Y:S01]  /*1a60*/  IMAD.SHL.U32 R2, R18, 0x40, RZ ;  /* 0x0000004012027824 */ /* 0x008fe200078e00ff */
[----:B------:R-:W-:-:S04]  /*1a70*/  DEPBAR.LE SB0, 0x1 ;  /* 0x000080400000791a */ /* 0x000fc80000000000 */
[----:B------:R-:W-:-:S04]  /*1a80*/  DEPBAR.LE SB0, 0x0 ;  /* 0x000080000000791a */ /* 0x000fc80000000000 */
[----:B------:R-:W-:Y:S01]  /*1a90*/  IMAD.SHL.U32 R3, R12, 0x8, RZ ;  /* 0x000000080c037824 */ /* 0x000fe200078e00ff */
[----:B------:R-:W-:Y:S02]  /*1aa0*/  LOP3.LUT R2, R2, 0x1c0, RZ, 0xc0, !PT ;  /* 0x000001c002027812 */ /* 0x000fe400078ec0ff */
[----:B------:R-:W-:Y:S02]  /*1ab0*/  LOP3.LUT R121, R7, 0xfffffe00, RZ, 0xc0, !PT ;  /* 0xfffffe0007797812 */ /* 0x000fe400078ec0ff */
[----:B------:R-:W-:Y:S02]  /*1ac0*/  LOP3.LUT R3, R2, 0x8, R3, 0xf8, !PT ;  /* 0x0000000802037812 */ /* 0x000fe400078ef803 */
[----:B------:R-:W-:Y:S02]  /*1ad0*/  SHF.R.U32.HI R2, RZ, 0x3, R2 ;  /* 0x00000003ff027819 */ /* 0x000fe40000011602 */
[----:B------:R-:W-:Y:S01]  /*1ae0*/  LOP3.LUT R0, R6, R0, RZ, 0x3c, !PT ;  /* 0x0000000006007212 */ /* 0x000fe200078e3cff */
[----:B------:R-:W-:Y:S01]  /*1af0*/  IMAD R6, R41, c[0x0][0x210], RZ ;  /* 0x0000840029067a24 */ /* 0x000fe200078e02ff */
[----:B------:R-:W-:Y:S01]  /*1b00*/  LOP3.LUT R120, R3, R2, RZ, 0x3c, !PT ;  /* 0x0000000203787212 */ /* 0x000fe200078e3cff */
[----:B------:R-:W-:-:S02]  /*1b10*/  IMAD R2, R123, 0x400, R121 ;  /* 0x000004007b027824 */ /* 0x000fc400078e0279 */
[----:B------:R-:W-:Y:S02]  /*1b20*/  IMAD R0, R12, 0x200, R0 ;  /* 0x000002000c007824 */ /* 0x000fe400078e0200 */
[----:B------:R-:W-:Y:S02]  /*1b30*/  IMAD.IADD R2, R120, 0x1, R2 ;  /* 0x0000000178027824 */ /* 0x000fe400078e0202 */
[----:B------:R-:W-:Y:S01]  /*1b40*/  IMAD.SHL.U32 R224, R0, 0x2, RZ ;  /* 0x0000000200e07824 */ /* 0x000fe200078e00ff */
[----:B------:R-:W-:Y:S01]  /*1b50*/  BAR.SYNC.DEFER_BLOCKING 0x0 ;  /* 0x0000000000007b1d */ /* 0x000fe20000010000 */
[----:B------:R-:W-:Y:S02]  /*1b60*/  IMAD.SHL.U32 R231, R2, 0x2, RZ ;  /* 0x0000000202e77824 */ /* 0x000fe400078e00ff */
[----:B------:R-:W-:Y:S01]  /*1b70*/  IMAD R0, R36, c[0x0][0x208], RZ ;  /* 0x0000820024007a24 */ /* 0x000fe200078e02ff */
[----:B------:R-:W-:Y:S01]  /*1b80*/  IADD3 R235, R224, 0x50a0, RZ ;  /* 0x000050a0e0eb7810 */ /* 0x000fe20007ffe0ff */
[----:B------:R-:W-:-:S04]  /*1b90*/  IMAD.WIDE.U32 R2, R29, c[0x0][0x208], R4 ;  /* 0x000082001d027a25 */ /* 0x000fc800078e0004 */
[----:B------:R-:W-:Y:S02]  /*1ba0*/  IMAD R0, R29, c[0x0][0x20c], R0 ;  /* 0x000083001d007a24 */ /* 0x000fe400078e0200 */
[----:B------:R-:W-:Y:S02]  /*1bb0*/  IMAD.MOV.U32 R4, RZ, RZ, 0x10 ;  /* 0x00000010ff047424 */ /* 0x000fe400078e00ff */
[----:B------:R-:W-:Y:S01]  /*1bc0*/  IMAD.IADD R5, R3, 0x1, R0 ;  /* 0x0000000103057824 */ /* 0x000fe200078e0200 */
[----:B------:R-:W-:Y:S02]  /*1bd0*/  IADD3 R0, R224, 0x5080, RZ ;  /* 0x00005080e0007810 */ /* 0x000fe40007ffe0ff */
[----:B------:R-:W-:Y:S01]  /*1be0*/  SEL R3, R4, 0xfffffff0, !P1 ;  /* 0xfffffff004037807 */ /* 0x000fe20004800000 */
[----:B------:R-:W-:Y:S01]  /*1bf0*/  IMAD.MOV.U32 R4, RZ, RZ, R2 ;  /* 0x000000ffff047224 */ /* 0x000fe200078e0002 */
[----:B------:R-:W-:Y:S01]  /*1c00*/  @P0 IADD3 R235, R0, -0x20, RZ ;  /* 0xffffffe000eb0810 */ /* 0x000fe20007ffe0ff */
[----:B------:R-:W-:Y:S01]  /*1c10*/  IMAD R0, R40, c[0x0][0x214], R6 ;  /* 0x0000850028007a24 */ /* 0x000fe200078e0206 */
[----:B------:R-:W-:Y:S01]  /*1c20*/  ISETP.LT.OR P1, PT, R30, 0x1, P3 ;  /* 0x000000011e00780c */ /* 0x000fe20001f21670 */
[----:B------:R-:W-:Y:S01]  /*1c30*/  IMAD.WIDE.U32 R4, R40, c[0x0][0x210], R4 ;  /* 0x0000840028047a25 */ /* 0x000fe200078e0004 */
[----:B------:R-:W-:Y:S01]  /*1c40*/  IADD3 R241, R235, 0x800, RZ ;  /* 0x00000800ebf17810 */ /* 0x000fe20007ffe0ff */
[----:B------:R-:W-:Y:S02]  /*1c50*/  LDSM.16.M88.4 R20, [R224+0x5080] ;  /* 0x00508000e014783b */ /* 0x000fe40000000200 */
[----:B------:R-:W-:Y:S01]  /*1c60*/  IMAD.IADD R5, R5, 0x1, R0 ;  /* 0x0000000105057824 */ /* 0x000fe200078e0200 */
[----:B------:R-:W-:Y:S01]  /*1c70*/  IADD3 R240, R235, 0x1000, RZ ;  /* 0x00001000ebf07810 */ /* 0x000fe20007ffe0ff */
[----:B------:R-:W-:Y:S01]  /*1c80*/  IMAD R2, R17, c[0x0][0x218], RZ ;  /* 0x0000860011027a24 */ /* 0x000fe200078e02ff */
[----:B------:R-:W2:Y:S01]  /*1c90*/  LDSM.16.M88.4 R12, [R231+0x8080] ;  /* 0x00808000e70c783b */ /* 0x000ea20000000200 */
[----:B------:R-:W-:Y:S01]  /*1ca0*/  IMAD R0, R19, c[0x0][0x208], RZ ;  /* 0x0000820013007a24 */ /* 0x000fe200078e02ff */
[----:B------:R-:W-:Y:S01]  /*1cb0*/  IADD3 R239, R235, 0x1800, RZ ;  /* 0x00001800ebef7810 */ /* 0x000fe20007ffe0ff */
[----:B------:R-:W-:Y:S01]  /*1cc0*/  IMAD R233, R3, 0x2, R231 ;  /* 0x0000000203e97824 */ /* 0x000fe200078e02e7 */
[----:B-1----:R-:W1:Y:S01]  /*1cd0*/  LDSM.16.M88.4 R8, [R231+0xa080] ;  /* 0x00a08000e708783b */ /* 0x002e620000000200 */
[C---:B------:R-:W-:Y:S01]  /*1ce0*/  IMAD R2, R16.reuse, c[0x0][0x21c], R2 ;  /* 0x0000870010027a24 */ /* 0x040fe200078e0202 */
[C---:B------:R-:W-:Y:S01]  /*1cf0*/  IADD3 R238, R235.reuse, 0x2000, RZ ;  /* 0x00002000ebee7810 */ /* 0x040fe20007ffe0ff */
[----:B------:R-:W-:Y:S01]  /*1d00*/  IMAD.WIDE.U32 R78, R16, c[0x0][0x218], R4 ;  /* 0x00008600104e7a25 */ /* 0x000fe200078e0004 */
[----:B------:R-:W3:Y:S01]  /*1d10*/  LDSM.16.M88.4 R24, [R224+0x5880] ;  /* 0x00588000e018783b */ /* 0x000ee20000000200 */
[----:B------:R-:W-:-:S02]  /*1d20*/  IADD3 R237, R235, 0x2800, RZ ;  /* 0x00002800ebed7810 */ /* 0x000fc40007ffe0ff */
[C---:B------:R-:W-:Y:S01]  /*1d30*/  IMAD.WIDE.U32 R6, R122.reuse, c[0x0][0x208], RZ ;  /* 0x000082007a067a25 */ /* 0x040fe200078e00ff */
[----:B------:R-:W4:Y:S03]  /*1d40*/  LDSM.16.M88.4 R32, [R224+0x6080] ;  /* 0x00608000e020783b */ /* 0x000f260000000200 */
[----:B------:R-:W-:Y:S01]  /*1d50*/  IMAD R0, R122, c[0x0][0x20c], R0 ;  /* 0x000083007a007a24 */ /* 0x000fe200078e0200 */
[----:B------:R-:W-:Y:S01]  /*1d60*/  LDSM.16.M88.4 R44, [R235+0x800] ;  /* 0x00080000eb2c783b */ /* 0x000fe20000000200 */
[----:B------:R-:W-:Y:S02]  /*1d70*/  IMAD.IADD R77, R79, 0x1, R2 ;  /* 0x000000014f4d7824 */ /* 0x000fe400078e0202 */
[----:B------:R-:W-:Y:S01]  /*1d80*/  IMAD.IADD R0, R7, 0x1, R0 ;  /* 0x0000000107007824 */ /* 0x000fe200078e0200 */
[----:B------:R-:W-:Y:S01]  /*1d90*/  LDSM.16.M88.4 R48, [R235+0x1000] ;  /* 0x00100000eb30783b */ /* 0x000fe20000000200 */
[----:B------:R-:W-:-:S02]  /*1da0*/  IMAD.MOV.U32 R76, RZ, RZ, R78 ;  /* 0x000000ffff4c7224 */ /* 0x000fc400078e004e */
[----:B------:R-:W-:Y:S01]  /*1db0*/  IMAD R0, R0, 0x30, RZ ;  /* 0x0000003000007824 */ /* 0x000fe200078e02ff */
[----:B------:R-:W-:Y:S01]  /*1dc0*/  LDSM.16.M88.4 R52, [R235] ;  /* 0x00000000eb34783b */ /* 0x000fe20000000200 */
[----:B------:R-:W-:-:S03]  /*1dd0*/  IMAD.WIDE.U32 R6, R6, 0x30, R76 ;  /* 0x0000003006067825 */ /* 0x000fc600078e004c */
[----:B------:R-:W-:Y:S01]  /*1de0*/  LDSM.16.M88.4 R16, [R233+0x8080] ;  /* 0x00808000e910783b */ /* 0x000fe20000000200 */
[----:B------:R-:W-:Y:S01]  /*1df0*/  IMAD.IADD R0, R7, 0x1, R0 ;  /* 0x0000000107007824 */ /* 0x000fe200078e0200 */
[C---:B------:R-:W-:Y:S01]  /*1e00*/  LEA R4, P0, R6.reuse, c[0x0][0x1f8], 0x1 ;  /* 0x00007e0006047a11 */ /* 0x040fe200078008ff */
[----:B------:R-:W-:Y:S01]  /*1e10*/  IMAD.MOV.U32 R2, RZ, RZ, 0x20 ;  /* 0x00000020ff027424 */ /* 0x000fe200078e00ff */
[----:B------:R-:W-:Y:S02]  /*1e20*/  STL.64 [R1+0x40], R78 ;  /* 0x0000404e01007387 */ /* 0x000fe40000100a00 */
[----:B------:R-:W-:Y:S01]  /*1e30*/  LEA.HI.X R5, R6, c[0x0][0x1fc], R0, 0x1, P0 ;  /* 0x00007f0006057a11 */ /* 0x000fe200000f0c00 */
[----:B------:R-:W-:Y:S01]  /*1e40*/  IMAD.U32 R0, RZ, RZ, UR10 ;  /* 0x0000000aff007e24 */ /* 0x000fe2000f8e00ff */
[----:B------:R-:W-:Y:S01]  /*1e50*/  IADD3 R6, P0, R4, UR10, RZ ;  /* 0x0000000a04067c10 */ /* 0x000fe2000ff1e0ff */
[----:B------:R-:W-:Y:S01]  /*1e60*/  STL.64 [R1+0x20], R76 ;  /* 0x0000204c01007387 */ /* 0x000fe20000100a00 */
[----:B------:R-:W-:Y:S01]  /*1e70*/  SEL R2, R2, 0xffffffe0, !P2 ;  /* 0xffffffe002027807 */ /* 0x000fe20005000000 */
[----:B--2---:R-:W-:Y:S01]  /*1e80*/  HMMA.16816.F32 R72, R12, R20, RZ ;  /* 0x000000140c48723c */ /* 0x004fe200000018ff */
[----:B------:R-:W-:-:S02]  /*1e90*/  IADD3.X R7, R5, UR11, RZ, P0, !PT ;  /* 0x0000000b05077c10 */ /* 0x000fc400087fe4ff */
[----:B------:R-:W-:Y:S01]  /*1ea0*/  LOP3.LUT P0, RZ, R31, 0x4, RZ, 0xc0, !PT ;  /* 0x000000041fff7812 */ /* 0x000fe2000780c0ff */
[C---:B------:R-:W-:Y:S02]  /*1eb0*/  IMAD R232, R2.reuse, 0x2, R231 ;  /* 0x0000000202e87824 */ /* 0x040fe400078e02e7 */
[----:B------:R-:W-:Y:S02]  /*1ec0*/  IMAD R234, R2, 0x2, R233 ;  /* 0x0000000202ea7824 */ /* 0x000fe400078e02e9 */
[----:B-1----:R-:W-:Y:S01]  /*1ed0*/  HMMA.16816.F32 R56, R8, R20, RZ ;  /* 0x000000140838723c */ /* 0x002fe200000018ff */
[----:B------:R-:W-:-:S07]  /*1ee0*/  IMAD R236, R3, 0x2, R232 ;  /* 0x0000000203ec7824 */ /* 0x000fce00078e02e8 */
[-C--:B------:R-:W-:Y:S08]  /*1ef0*/  HMMA.16816.F32 R64, R8, R22.reuse, RZ ;  /* 0x000000160840723c */ /* 0x080ff000000018ff */
[C---:B------:R-:W-:Y:S01]  /*1f00*/  HMMA.16816.F32 R112, R12.reuse, R22, RZ ;  /* 0x000000160c70723c */ /* 0x040fe200000018ff */
[----:B------:R-:W1:Y:S04]  /*1f10*/  LDSM.16.M88.4 R20, [R233+0xa080] ;  /* 0x00a08000e914783b */ /* 0x000e680000000200 */
[----:B------:R-:W-:Y:S01]  /*1f20*/  @!PT LDS RZ, [RZ] ;  /* 0x00000000fffff984 */ /* 0x000fe20000000800 */
[----:B------:R-:W-:Y:S01]  /*1f30*/  @!PT LDS RZ, [RZ] ;  /* 0x00000000fffff984 */ /* 0x000fe20000000800 */
[----:B------:R-:W-:Y:S01]  /*1f40*/  @!PT LDS RZ, [RZ] ;  /* 0x00000000fffff984 */ /* 0x000fe20000000800 */
[----:B------:R2:W-:Y:S03]  /*1f50*/  LDGSTS.E.BYPASS.LTC128B.128 [R243+0x2080], [R4.64], !P5 ;  /* 0x0208000004f37fae */ /* 0x0005e6000e901d4e */
[----:B---3--:R-:W-:Y:S01]  /*1f60*/  HMMA.16816.F32 R68, R12, R24, RZ ;  /* 0x000000180c44723c */ /* 0x008fe200000018ff */
[----:B------:R2:W-:Y:S04]  /*1f70*/  LDGSTS.E.BYPASS.LTC128B.128 [R243+0x3880], [R4.64+0x80], !P1 ;  /* 0x0388008004f37fae */ /* 0x0005e8000c901d4e */
[----:B------:R3:W-:Y:S01]  /*1f80*/  LDGSTS.E.BYPASS.LTC128B.128 [R243+0x2880], [R6.64], !P6 ;  /* 0x0288000006f37fae */ /* 0x0007e2000f101d4e */
[----:B------:R-:W-:-:S02]  /*1f90*/  ISETP.LT.OR P6, PT, R30, 0x11, P3 ;  /* 0x000000111e00780c */ /* 0x000fc40001fc1670 */
[C---:B------:R-:W-:Y:S08]  /*1fa0*/  HMMA.16816.F32 R36, R8.reuse, R24, RZ ;  /* 0x000000180824723c */ /* 0x040ff000000018ff */
[-C--:B------:R-:W-:Y:S08]  /*1fb0*/  HMMA.16816.F32 R60, R8, R26.reuse, RZ ;  /* 0x0000001a083c723c */ /* 0x080ff000000018ff */
[----:B------:R-:W-:Y:S08]  /*1fc0*/  HMMA.16816.F32 R108, R12, R26, RZ ;  /* 0x0000001a0c6c723c */ /* 0x000ff000000018ff */
[C---:B----4-:R-:W-:Y:S08]  /*1fd0*/  HMMA.16816.F32 R24, R8.reuse, R32, RZ ;  /* 0x000000200818723c */ /* 0x050ff000000018ff */
[----:B------:R-:W-:Y:S07]  /*1fe0*/  HMMA.16816.F32 R40, R8, R34, RZ ;  /* 0x000000220828723c */ /* 0x000fee00000018ff */
[----:B------:R-:W-:Y:S01]  /*1ff0*/  IADD3 R8, P5, P1, R0, 0x80, R4 ;  /* 0x0000008000087810 */ /* 0x000fe200079be004 */
[----:B------:R-:W-:Y:S01]  /*2000*/  IMAD.MOV.U32 R0, RZ, RZ, 0x40 ;  /* 0x00000040ff007424 */ /* 0x000fe200078e00ff */
[----:B--2---:R-:W-:Y:S01]  /*2010*/  IADD3 R4, P2, R6, UR10, RZ ;  /* 0x0000000a06047c10 */ /* 0x004fe2000ff5e0ff */
[----:B------:R-:W-:Y:S01]  /*2020*/  HMMA.16816.F32 R92, R12, R32, RZ ;  /* 0x000000200c5c723c */ /* 0x000fe200000018ff */
[----:B------:R-:W-:-:S02]  /*2030*/  IADD3.X R9, RZ, UR11, R5, P5, P1 ;  /* 0x0000000bff097c10 */ /* 0x000fc4000afe2405 */
[C---:B------:R-:W-:Y:S02]  /*2040*/  ISETP.LT.OR P5, PT, R30.reuse, 0x21, P4 ;  /* 0x000000211e00780c */ /* 0x040fe400027a1670 */
[----:B------:R-:W-:Y:S01]  /*2050*/  ISETP.LT.OR P1, PT, R30, 0x21, P3 ;  /* 0x000000211e00780c */ /* 0x000fe20001f21670 */
[----:B------:R2:W-:Y:S01]  /*2060*/  LDGSTS.E.BYPASS.LTC128B.128 [R243+0x4080], [R8.64], !P6 ;  /* 0x0408000008f37fae */ /* 0x0005e2000f101d4e */
[----:B------:R-:W-:Y:S01]  /*2070*/  SEL R0, R0, 0xffffffc0, !P0 ;  /* 0xffffffc000007807 */ /* 0x000fe20004000000 */
[----:B------:R-:W-:Y:S01]  /*2080*/  HMMA.16816.F32 R104, R12, R34, RZ ;  /* 0x000000220c68723c */ /* 0x000fe200000018ff */
[----:B------:R-:W-:Y:S02]  /*2090*/  IADD3.X R5, R7, UR11, RZ, P2, !PT ;  /* 0x0000000b07057c10 */ /* 0x000fe400097fe4ff */
[----:B------:R-:W-:Y:S01]  /*20a0*/  ISETP.GT.AND P0, PT, R122, UR8, PT ;  /* 0x000000087a007c0c */ /* 0x000fe2000bf04270 */
[----:B------:R-:W-:Y:S02]  /*20b0*/  IMAD.IADD R230, R224, 0x1, R0 ;  /* 0x00000001e0e67824 */ /* 0x000fe400078e0200 */
[----:B------:R-:W-:Y:S01]  /*20c0*/  IMAD.IADD R229, R0, 0x1, R235 ;  /* 0x0000000100e57824 */ /* 0x000fe200078e02eb */
[----:B------:R-:W-:Y:S01]  /*20d0*/  LOP3.LUT R0, R120, R121, RZ, 0xfc, !PT ;  /* 0x0000007978007212 */ /* 0x000fe200078efcff */
[----:B------:R3:W-:Y:S01]  /*20e0*/  LDGSTS.E.BYPASS.LTC128B.128 [R243+0x3080], [R4.64], !P5 ;  /* 0x0308000004f37fae */ /* 0x0007e2000e901d4e */
[C---:B-1----:R-:W-:Y:S03]  /*20f0*/  HMMA.16816.F32 R96, R20.reuse, R44, R36 ;  /* 0x0000002c1460723c */ /* 0x042fe60000001824 */
[----:B------:R3:W-:Y:S04]  /*2100*/  LDGSTS.E.BYPASS.LTC128B.128 [R243+0x4880], [R4.64+0x80], !P1 ;  /* 0x0488008004f37fae */ /* 0x0007e8000c901d4e */
[----:B------:R-:W-:Y:S01]  /*2110*/  LDSM.16.M88.4 R32, [R230+0x5080] ;  /* 0x00508000e620783b */ /* 0x000fe20000000200 */
[C---:B------:R-:W-:Y:S03]  /*2120*/  HMMA.16816.F32 R88, R20.reuse, R48, R24 ;  /* 0x000000301458723c */ /* 0x040fe60000001818 */
[----:B------:R-:W-:Y:S04]  /*2130*/  LDSM.16.M88.4 R24, [R230+0x5880] ;  /* 0x00588000e618783b */ /* 0x000fe80000000200 */
[----:B------:R-:W-:Y:S01]  /*2140*/  LDSM.16.M88.4 R36, [R230+0x6080] ;  /* 0x00608000e624783b */ /* 0x000fe20000000200 */
[C---:B------:R-:W-:Y:S03]  /*2150*/  HMMA.16816.F32 R100, R20.reuse, R52, R56 ;  /* 0x000000341464723c */ /* 0x040fe60000001838 */
[----:B--2---:R-:W1:Y:S04]  /*2160*/  LDSM.16.M88.4 R8, [R232+0xa080] ;  /* 0x00a08000e808783b */ /* 0x004e680000000200 */
[----:B------:R-:W2:Y:S01]  /*2170*/  LDSM.16.M88.4 R12, [R232+0x8080] ;  /* 0x00808000e80c783b */ /* 0x000ea20000000200 */
[C---:B------:R-:W-:Y:S03]  /*2180*/  HMMA.16816.F32 R84, R20.reuse, R54, R64 ;  /* 0x000000361454723c */ /* 0x040fe60000001840 */
[----:B------:R-:W-:Y:S04]  /*2190*/  LDSM.16.M88.4 R64, [R229+0x800] ;  /* 0x00080000e540783b */ /* 0x000fe80000000200 */
[----:B---3--:R-:W-:Y:S01]  /*21a0*/  LDSM.16.M88.4 R4, [R234+0xa080] ;  /* 0x00a08000ea04783b */ /* 0x008fe20000000200 */
[C---:B------:R-:W-:Y:S03]  /*21b0*/  HMMA.16816.F32 R80, R20.reuse, R46, R60 ;  /* 0x0000002e1450723c */ /* 0x040fe6000000183c */
[----:B------:R-:W-:Y:S04]  /*21c0*/  LDSM.16.M88.4 R60, [R229+0x1000] ;  /* 0x00100000e53c783b */ /* 0x000fe80000000200 */
[----:B------:R-:W0:Y:S01]  /*21d0*/  LDGDEPBAR ;  /* 0x00000000000079af */ /* 0x000e220000000000 */
[----:B------:R-:W-:Y:S03]  /*21e0*/  HMMA.16816.F32 R76, R20, R50, R40 ;  /* 0x00000032144c723c */ /* 0x000fe60000001828 */
[----:B------:R-:W3:Y:S04]  /*21f0*/  LDSM.16.M88.4 R40, [R229] ;  /* 0x00000000e528783b */ /* 0x000ee80000000200 */
[----:B------:R-:W4:Y:S01]  /*2200*/  LDSM.16.M88.4 R20, [R234+0x8080] ;  /* 0x00808000ea14783b */ /* 0x000f220000000200 */
[C---:B------:R-:W-:Y:S08]  /*2210*/  HMMA.16816.F32 R72, R16.reuse, R52, R72 ;  /* 0x000000341048723c */ /* 0x040ff00000001848 */
[C---:B------:R-:W-:Y:S08]  /*2220*/  HMMA.16816.F32 R68, R16.reuse, R44, R68 ;  /* 0x0000002c1044723c */ /* 0x040ff00000001844 */
[C---:B------:R-:W-:Y:S08]  /*2230*/  HMMA.16816.F32 R52, R16.reuse, R54, R112 ;  /* 0x000000361034723c */ /* 0x040ff00000001870 */
[C---:B------:R-:W-:Y:S08]  /*2240*/  HMMA.16816.F32 R56, R16.reuse, R48, R92 ;  /* 0x000000301038723c */ /* 0x040ff0000000185c */
[C---:B------:R-:W-:Y:S08]  /*2250*/  HMMA.16816.F32 R44, R16.reuse, R46, R108 ;  /* 0x0000002e102c723c */ /* 0x040ff0000000186c */
[----:B------:R-:W-:Y:S01]  /*2260*/  HMMA.16816.F32 R48, R16, R50, R104 ;  /* 0x000000321030723c */ /* 0x000fe20000001868 */
[----:B------:R-:W-:Y:S07]  /*2270*/  LDSM.16.M88.4 R16, [R231+0xe080] ;  /* 0x00e08000e710783b */ /* 0x000fee0000000200 */
[C---:B-1----:R-:W-:Y:S08]  /*2280*/  HMMA.16816.F32 R92, R8.reuse, R32, R100 ;  /* 0x00000020085c723c */ /* 0x042ff00000001864 */
[C---:B------:R-:W-:Y:S08]  /*2290*/  HMMA.16816.F32 R96, R8.reuse, R24, R96 ;  /* 0x000000180860723c */ /* 0x040ff00000001860 */
[C---:B------:R-:W-:Y:S08]  /*22a0*/  HMMA.16816.F32 R88, R8.reuse, R36, R88 ;  /* 0x000000240858723c */ /* 0x040ff00000001858 */
[C---:B------:R-:W-:Y:S08]  /*22b0*/  HMMA.16816.F32 R84, R8.reuse, R34, R84 ;  /* 0x000000220854723c */ /* 0x040ff00000001854 */
[C---:B------:R-:W-:Y:S08]  /*22c0*/  HMMA.16816.F32 R80, R8.reuse, R26, R80 ;  /* 0x0000001a0850723c */ /* 0x040ff00000001850 */
[----:B------:R-:W-:Y:S08]  /*22d0*/  HMMA.16816.F32 R8, R8, R38, R76 ;  /* 0x000000260808723c */ /* 0x000ff0000000184c */
[C---:B--2---:R-:W-:Y:S08]  /*22e0*/  HMMA.16816.F32 R72, R12.reuse, R32, R72 ;  /* 0x000000200c48723c */ /* 0x044ff00000001848 */
[C---:B------:R-:W-:Y:S01]  /*22f0*/  HMMA.16816.F32 R52, R12.reuse, R34, R52 ;  /* 0x000000220c34723c */ /* 0x040fe20000001834 */
[----:B------:R-:W1:Y:S07]  /*2300*/  LDSM.16.M88.4 R32, [R224+0x6880] ;  /* 0x00688000e020783b */ /* 0x000e6e0000000200 */
[C---:B------:R-:W-:Y:S08]  /*2310*/  HMMA.16816.F32 R108, R12.reuse, R24, R68 ;  /* 0x000000180c6c723c */ /* 0x040ff00000001844 */
[C---:B------:R-:W-:Y:S01]  /*2320*/  HMMA.16816.F32 R116, R12.reuse, R26, R44 ;  /* 0x0000001a0c74723c */ /* 0x040fe2000000182c */
[----:B------:R-:W2:Y:S07]  /*2330*/  LDSM.16.M88.4 R24, [R224+0x7080] ;  /* 0x00708000e018783b */ /* 0x000eae0000000200 */
[C---:B------:R-:W-:Y:S08]  /*2340*/  HMMA.16816.F32 R112, R12.reuse, R36, R56 ;  /* 0x000000240c70723c */ /* 0x040ff00000001838 */
[----:B------:R-:W-:Y:S01]  /*2350*/  HMMA.16816.F32 R56, R12, R38, R48 ;  /* 0x000000260c38723c */ /* 0x000fe20000001830 */
[----:B------:R-:W5:Y:S04]  /*2360*/  LDSM.16.M88.4 R12, [R224+0x7880] ;  /* 0x00788000e00c783b */ /* 0x000f680000000200 */
[----:B------:R-:W-:Y:S03]  /*2370*/  LDSM.16.M88.4 R48, [R235+0x2000] ;  /* 0x00200000eb30783b */ /* 0x000fe60000000200 */
[C---:B---3--:R-:W-:Y:S08]  /*2380*/  HMMA.16816.F32 R44, R4.reuse, R40, R92 ;  /* 0x00000028042c723c */ /* 0x048ff0000000185c */
[C---:B------:R-:W-:Y:S08]  /*2390*/  HMMA.16816.F32 R36, R4.reuse, R42, R84 ;  /* 0x0000002a0424723c */ /* 0x040ff00000001854 */
[C---:B------:R-:W-:Y:S08]  /*23a0*/  HMMA.16816.F32 R68, R4.reuse, R64, R96 ;  /* 0x000000400444723c */ /* 0x040ff00000001860 */
[C---:B------:R-:W-:Y:S01]  /*23b0*/  HMMA.16816.F32 R100, R4.reuse, R62, R8 ;  /* 0x0000003e0464723c */ /* 0x040fe20000001808 */
[----:B------:R-:W3:Y:S07]  /*23c0*/  LDSM.16.M88.4 R8, [R231+0xc080] ;  /* 0x00c08000e708783b */ /* 0x000eee0000000200 */
[C---:B------:R-:W-:Y:S08]  /*23d0*/  HMMA.16816.F32 R76, R4.reuse, R66, R80 ;  /* 0x00000042044c723c */ /* 0x040ff00000001850 */
[----:B------:R-:W-:Y:S01]  /*23e0*/  HMMA.16816.F32 R104, R4, R60, R88 ;  /* 0x0000003c0468723c */ /* 0x000fe20000001858 */
[----:B------:R-:W1:Y:S07]  /*23f0*/  LDSM.16.M88.4 R4, [R233+0xe080] ;  /* 0x00e08000e904783b */ /* 0x000e6e0000000200 */
[C---:B----4-:R-:W-:Y:S01]  /*2400*/  HMMA.16816.F32 R96, R20.reuse, R40, R72 ;  /* 0x000000281460723c */ /* 0x050fe20000001848 */
[----:B------:R-:W4:Y:S07]  /*2410*/  LDSM.16.M88.4 R72, [R235+0x2800] ;  /* 0x00280000eb48783b */ /* 0x000f2e0000000200 */
[C---:B------:R-:W-:Y:S01]  /*2420*/  HMMA.16816.F32 R88, R20.reuse, R42, R52 ;  /* 0x0000002a1458723c */ /* 0x040fe20000001834 */
[----:B------:R-:W2:Y:S07]  /*2430*/  LDSM.16.M88.4 R52, [R235+0x1800] ;  /* 0x00180000eb34783b */ /* 0x000eae0000000200 */
[C---:B------:R-:W-:Y:S08]  /*2440*/  HMMA.16816.F32 R92, R20.reuse, R64, R108 ;  /* 0x00000040145c723c */ /* 0x040ff0000000186c */
[C---:B------:R-:W-:Y:S08]  /*2450*/  HMMA.16816.F32 R108, R20.reuse, R66, R116 ;  /* 0x00000042146c723c */ /* 0x040ff00000001874 */
[C---:B------:R-:W-:Y:S08]  /*2460*/  HMMA.16816.F32 R112, R20.reuse, R60, R112 ;  /* 0x0000003c1470723c */ /* 0x040ff00000001870 */
[----:B------:R-:W-:Y:S01]  /*2470*/  HMMA.16816.F32 R84, R20, R62, R56 ;  /* 0x0000003e1454723c */ /* 0x000fe20000001838 */
[----:B------:R-:W3:Y:S07]  /*2480*/  LDSM.16.M88.4 R20, [R233+0xc080] ;  /* 0x00c08000e914783b */ /* 0x000eee0000000200 */
[C---:B-1----:R-:W-:Y:S08]  /*2490*/  HMMA.16816.F32 R80, R16.reuse, R32, R44 ;  /* 0x000000201050723c */ /* 0x042ff0000000182c */
[C---:B------:R-:W-:Y:S08]  /*24a0*/  HMMA.16816.F32 R56, R16.reuse, R34, R36 ;  /* 0x000000221038723c */ /* 0x040ff00000001824 */
[C---:B--2---:R-:W-:Y:S08]  /*24b0*/  HMMA.16816.F32 R44, R16.reuse, R24, R68 ;  /* 0x00000018102c723c */ /* 0x044ff00000001844 */
[C---:B------:R-:W-:Y:S08]  /*24c0*/  HMMA.16816.F32 R40, R16.reuse, R26, R76 ;  /* 0x0000001a1028723c */ /* 0x040ff0000000184c */
[----:B-----5:R-:W-:Y:S08]  /*24d0*/  HMMA.16816.F32 R36, R16, R12, R104 ;  /* 0x0000000c1024723c */ /* 0x020ff00000001868 */
[C---:B---3--:R-:W-:Y:S08]  /*24e0*/  HMMA.16816.F32 R76, R8.reuse, R32, R96 ;  /* 0x00000020084c723c */ /* 0x048ff00000001860 */
[----:B------:R-:W-:Y:S08]  /*24f0*/  HMMA.16816.F32 R68, R8, R34, R88 ;  /* 0x000000220844723c */ /* 0x000ff00000001858 */
[----:B------:R-:W-:Y:S01]  /*2500*/  HMMA.16816.F32 R64, R16, R14, R100 ;  /* 0x0000000e1040723c */ /* 0x000fe20000001864 */
[----:B------:R-:W-:Y:S07]  /*2510*/  LDSM.16.M88.4 R16, [R232+0xe080] ;  /* 0x00e08000e810783b */ /* 0x000fee0000000200 */
[C---:B------:R-:W-:Y:S08]  /*2520*/  HMMA.16816.F32 R60, R8.reuse, R24, R92 ;  /* 0x00000018083c723c */ /* 0x040ff0000000185c */
[C---:B------:R-:W-:Y:S08]  /*2530*/  HMMA.16816.F32 R32, R8.reuse, R26, R108 ;  /* 0x0000001a0820723c */ /* 0x040ff0000000186c */
[C---:B------:R-:W-:Y:S08]  /*2540*/  HMMA.16816.F32 R24, R8.reuse, R12, R112 ;  /* 0x0000000c0818723c */ /* 0x040ff00000001870 */
[----:B------:R-:W-:Y:S01]  /*2550*/  HMMA.16816.F32 R84, R8, R14, R84 ;  /* 0x0000000e0854723c */ /* 0x000fe20000001854 */
[----:B------:R-:W-:Y:S04]  /*2560*/  LDSM.16.M88.4 R12, [R232+0xc080] ;  /* 0x00c08000e80c783b */ /* 0x000fe80000000200 */
[----:B------:R-:W-:Y:S03]  /*2570*/  LDSM.16.M88.4 R8, [R234+0xc080] ;  /* 0x00c08000ea08783b */ /* 0x000fe60000000200 */
[C---:B------:R-:W-:Y:S01]  /*2580*/  HMMA.16816.F32 R112, R4.reuse, R48, R44 ;  /* 0x000000300470723c */ /* 0x040fe2000000182c */
[----:B------:R-:W1:Y:S07]  /*2590*/  LDSM.16.M88.4 R44, [R230+0x6880] ;  /* 0x00688000e62c783b */ /* 0x000e6e0000000200 */
[C---:B------:R-:W-:Y:S01]  /*25a0*/  HMMA.16816.F32 R108, R4.reuse, R50, R40 ;  /* 0x00000032046c723c */ /* 0x040fe20000001828 */
[----:B------:R-:W2:Y:S07]  /*25b0*/  LDSM.16.M88.4 R40, [R230+0x7080] ;  /* 0x00708000e628783b */ /* 0x000eae0000000200 */
[C---:B----4-:R-:W-:Y:S01]  /*25c0*/  HMMA.16816.F32 R104, R4.reuse, R72, R36 ;  /* 0x000000480468723c */ /* 0x050fe20000001824 */
[----:B------:R-:W3:Y:S07]  /*25d0*/  LDSM.16.M88.4 R36, [R230+0x7880] ;  /* 0x00788000e624783b */ /* 0x000eee0000000200 */
[C---:B------:R-:W-:Y:S08]  /*25e0*/  HMMA.16816.F32 R116, R4.reuse, R52, R80 ;  /* 0x000000340474723c */ /* 0x040ff00000001850 */
[----:B------:R-:W-:Y:S08]  /*25f0*/  HMMA.16816.F32 R80, R4, R54, R56 ;  /* 0x000000360450723c */ /* 0x000ff00000001838 */
[C---:B------:R-:W-:Y:S08]  /*2600*/  HMMA.16816.F32 R100, R20.reuse, R52, R76 ;  /* 0x000000341464723c */ /* 0x040ff0000000184c */
[----:B------:R-:W-:Y:S08]  /*2610*/  HMMA.16816.F32 R96, R20, R54, R68 ;  /* 0x000000361460723c */ /* 0x000ff00000001844 */
[----:B------:R-:W-:Y:S01]  /*2620*/  HMMA.16816.F32 R56, R4, R74, R64 ;  /* 0x0000004a0438723c */ /* 0x000fe20000001840 */
[----:B------:R-:W-:Y:S07]  /*2630*/  LDSM.16.M88.4 R4, [R236+0xe080] ;  /* 0x00e08000ec04783b */ /* 0x000fee0000000200 */
[C---:B------:R-:W-:Y:S08]  /*2640*/  HMMA.16816.F32 R92, R20.reuse, R48, R60 ;  /* 0x00000030145c723c */ /* 0x040ff0000000183c */
[C---:B------:R-:W-:Y:S01]  /*2650*/  HMMA.16816.F32 R88, R20.reuse, R50, R32 ;  /* 0x000000321458723c */ /* 0x040fe20000001820 */
[----:B------:R-:W4:Y:S07]  /*2660*/  LDSM.16.M88.4 R32, [R229+0x1800] ;  /* 0x00180000e520783b */ /* 0x000f2e0000000200 */
[C---:B------:R-:W-:Y:S01]  /*2670*/  HMMA.16816.F32 R64, R20.reuse, R72, R24 ;  /* 0x000000481440723c */ /* 0x040fe20000001818 */
[----:B------:R-:W5:Y:S07]  /*2680*/  LDSM.16.M88.4 R24, [R229+0x2000] ;  /* 0x00200000e518783b */ /* 0x000f6e0000000200 */
[----:B------:R-:W-:Y:S01]  /*2690*/  HMMA.16816.F32 R60, R20, R74, R84 ;  /* 0x0000004a143c723c */ /* 0x000fe20000001854 */
[----:B------:R-:W3:Y:S01]  /*26a0*/  LDSM.16.M88.4 R20, [R229+0x2800] ;  /* 0x00280000e514783b */ /* 0x000ee20000000200 */
[----:B------:R-:W-:-:S06]  /*26b0*/  DEPBAR.LE SB0, 0x0 ;  /* 0x000080000000791a */ /* 0x000fcc0000000000 */
[C---:B-1----:R-:W-:Y:S08]  /*26c0*/  HMMA.16816.F32 R84, R16.reuse, R44, R116 ;  /* 0x0000002c1054723c */ /* 0x042ff00000001874 */
[----:B------:R-:W-:Y:S08]  /*26d0*/  HMMA.16816.F32 R80, R16, R46, R80 ;  /* 0x0000002e1050723c */ /* 0x000ff00000001850 */
[C---:B------:R-:W-:Y:S08]  /*26e0*/  HMMA.16816.F32 R52, R12.reuse, R44, R100 ;  /* 0x0000002c0c34723c */ /* 0x040ff00000001864 */
[----:B------:R-:W-:Y:S08]  /*26f0*/  HMMA.16816.F32 R48, R12, R46, R96 ;  /* 0x0000002e0c30723c */ /* 0x000ff00000001860 */
[C---:B--2---:R-:W-:Y:S08]  /*2700*/  HMMA.16816.F32 R76, R16.reuse, R40, R112 ;  /* 0x00000028104c723c */ /* 0x044ff00000001870 */
[C---:B------:R-:W-:Y:S08]  /*2710*/  HMMA.16816.F32 R72, R16.reuse, R42, R108 ;  /* 0x0000002a1048723c */ /* 0x040ff0000000186c */
[C---:B---3--:R-:W-:Y:S08]  /*2720*/  HMMA.16816.F32 R68, R16.reuse, R36, R104 ;  /* 0x000000241044723c */ /* 0x048ff00000001868 */
[----:B------:R-:W-:Y:S08]  /*2730*/  HMMA.16816.F32 R56, R16, R38, R56 ;  /* 0x000000261038723c */ /* 0x000ff00000001838 */
[C---:B------:R-:W-:Y:S08]  /*2740*/  HMMA.16816.F32 R44, R12.reuse, R40, R92 ;  /* 0x000000280c2c723c */ /* 0x040ff0000000185c */
[C---:B------:R-:W-:Y:S08]  /*2750*/  HMMA.16816.F32 R40, R12.reuse, R42, R88 ;  /* 0x0000002a0c28723c */ /* 0x040ff00000001858 */
[C---:B------:R-:W-:Y:S08]  /*2760*/  HMMA.16816.F32 R16, R12.reuse, R36, R64 ;  /* 0x000000240c10723c */ /* 0x040ff00000001840 */
[----:B------:R-:W-:Y:S08]  /*2770*/  HMMA.16816.F32 R12, R12, R38, R60 ;  /* 0x000000260c0c723c */ /* 0x000ff0000000183c */
[C---:B----4-:R-:W-:Y:S08]  /*2780*/  HMMA.16816.F32 R84, R4.reuse, R32, R84 ;  /* 0x000000200454723c */ /* 0x050ff00000001854 */
[----:B------:R-:W-:Y:S08]  /*2790*/  HMMA.16816.F32 R80, R4, R34, R80 ;  /* 0x000000220450723c */ /* 0x000ff00000001850 */
[C---:B------:R-:W-:Y:S08]  /*27a0*/  HMMA.16816.F32 R52, R8.reuse, R32, R52 ;  /* 0x000000200834723c */ /* 0x040ff00000001834 */
[----:B------:R-:W-:Y:S08]  /*27b0*/  HMMA.16816.F32 R48, R8, R34, R48 ;  /* 0x000000220830723c */ /* 0x000ff00000001830 */
[C---:B-----5:R-:W-:Y:S08]  /*27c0*/  HMMA.16816.F32 R76, R4.reuse, R24, R76 ;  /* 0x00000018044c723c */ /* 0x060ff0000000184c */
[C---:B------:R-:W-:Y:S08]  /*27d0*/  HMMA.16816.F32 R72, R4.reuse, R26, R72 ;  /* 0x0000001a0448723c */ /* 0x040ff00000001848 */
[C---:B------:R-:W-:Y:S08]  /*27e0*/  HMMA.16816.F32 R68, R4.reuse, R20, R68 ;  /* 0x000000140444723c */ /* 0x040ff00000001844 */
[----:B------:R-:W-:Y:S08]  /*27f0*/  HMMA.16816.F32 R60, R4, R22, R56 ;  /* 0x00000016043c723c */ /* 0x000ff00000001838 */
[C---:B------:R-:W-:Y:S08]  /*2800*/  HMMA.16816.F32 R44, R8.reuse, R24, R44 ;  /* 0x00000018082c723c */ /* 0x040ff0000000182c */
        /* <DEDUP_REMOVED lines=14> */
[----:B------:R-:W-:Y:S01]  /*28f0*/  IMAD.IADD R5, R9, 0x1, R5 ;  /* 0x0000000109057824 */ /* 0x000fe200078e0205 */
[----:B------:R-:W-:Y:S02]  /*2900*/  IADD3 R6, P5, R4, UR4, RZ ;  /* 0x0000000404067c10 */ /* 0x000fe4000ffbe0ff */
[----:B------:R-:W-:Y:S02]  /*2910*/  IADD3 R10, P2, P1, R7, 0x80, R4 ;  /* 0x00000080070a7810 */ /* 0x000fe4000795e004 */
[----:B------:R-:W-:Y:S02]  /*2920*/  LEA.HI.X R5, R8, c[0x0][0x1cc], R5, 0x1, P0 ;  /* 0x0000730008057a11 */ /* 0x000fe400000f0c05 */
[----:B------:R-:W-:-:S02]  /*2930*/  IADD3 R8, P0, R6, UR4, RZ ;  /* 0x0000000406087c10 */ /* 0x000fc4000ff1e0ff */
[----:B------:R-:W-:Y:S01]  /*2940*/  IADD3.X R7, R5, UR6, RZ, P5, !PT ;  /* 0x0000000605077c10 */ /* 0x000fe2000affe4ff */
[----:B------:R-:W-:Y:S01]  /*2950*/  @!PT LDS RZ, [RZ] ;  /* 0x00000000fffff984 */ /* 0x000fe20000000800 */
[----:B------:R-:W-:Y:S01]  /*2960*/  @!PT LDS RZ, [RZ] ;  /* 0x00000000fffff984 */ /* 0x000fe20000000800 */
[----:B------:R-:W-:Y:S01]  /*2970*/  @!PT LDS RZ, [RZ] ;  /* 0x00000000fffff984 */ /* 0x000fe20000000800 */
[----:B------:R1:W-:Y:S01]  /*2980*/  LDGSTS.E.BYPASS.LTC128B.128 [R243+0x5080], [R4.64], !P4 ;  /* 0x0508000004f37fae */ /* 0x0003e2000e101d4e */
[----:B------:R-:W-:Y:S02]  /*2990*/  IADD3.X R11, RZ, UR6, R5, P2, P1 ;  /* 0x00000006ff0b7c10 */ /* 0x000fe400097e2405 */
[----:B------:R-:W-:Y:S01]  /*29a0*/  IADD3.X R9, R7, UR6, RZ, P0, !PT ;  /* 0x0000000607097c10 */ /* 0x000fe200087fe4ff */
[----:B------:R1:W-:Y:S04]  /*29b0*/  LDGSTS.E.BYPASS.LTC128B.128 [R243+0x6880], [R4.64+0x80], !P3 ;  /* 0x0688008004f37fae */ /* 0x0003e8000d901d4e */
[----:B------:R1:W-:Y:S04]  /*29c0*/  LDGSTS.E.BYPASS.LTC128B.128 [R243+0x5880], [R6.64], !P4 ;  /* 0x0588000006f37fae */ /* 0x0003e8000e101d4e */
[----:B------:R1:W-:Y:S04]  /*29d0*/  LDGSTS.E.BYPASS.LTC128B.128 [R243+0x7080], [R10.64], !P3 ;  /* 0x070800000af37fae */ /* 0x0003e8000d901d4e */
[----:B------:R1:W-:Y:S04]  /*29e0*/  LDGSTS.E.BYPASS.LTC128B.128 [R243+0x6080], [R8.64], !P4 ;  /* 0x0608000008f37fae */ /* 0x0003e8000e101d4e */
[----:B------:R1:W-:Y:S02]  /*29f0*/  LDGSTS.E.BYPASS.LTC128B.128 [R243+0x7880], [R8.64+0x80], !P3 ;  /* 0x0788008008f37fae */ /* 0x0003e4000d901d4e */
.L_x_881:
[----:B-1----:R-:W-:Y:S01]  /*2a00*/  FMUL.FTZ R4, R53, c[0x0][0x320] ;  /* 0x0000c80035047a20 */ /* 0x002fe20000410000 */
[----:B------:R-:W-:Y:S01]  /*2a10*/  SHF.R.S32.HI R7, RZ, 0x1f, R123 ;  /* 0x0000001fff077819 */ /* 0x000fe2000001147b */
[----:B------:R-:W-:Y:S01]  /*2a20*/  FMUL.FTZ R5, R44, c[0x0][0x320] ;  /* 0x0000c8002c057a20 */ /* 0x000fe20000410000 */
[----:B------:R-:W-:Y:S01]  /*2a30*/  LEA.HI R6, R126, R129, RZ, 0x2 ;  /* 0x000000817e067211 */ /* 0x000fe200078f10ff */
[----:B------:R1:W2:Y:S01]  /*2a40*/  MUFU.TANH R24, R4 ;  /* 0x0000000400187308 */ /* 0x0002a20000002400 */
[----:B------:R-:W-:Y:S01]  /*2a50*/  PLOP3.LUT P1, PT, PT, PT, UP3, 0x80, 0x0 ;  /* 0x000000000000781c */ /* 0x000fe20003f2f038 */
[----:B------:R-:W-:Y:S01]  /*2a60*/  FMUL.FTZ R10, R40, c[0x0][0x320] ;  /* 0x0000c800280a7a20 */ /* 0x000fe20000410000 */
[----:B------:R-:W-:Y:S01]  /*2a70*/  LOP3.LUT R6, R6, 0xfffffffc, RZ, 0xc0, !PT ;  /* 0xfffffffc06067812 */ /* 0x000fe200078ec0ff */
[----:B------:R-:W-:Y:S01]  /*2a80*/  ULDC UR6, c[0x0][0x324] ;  /* 0x0000c90000067ab9 */ /* 0x000fe20000000800 */
[----:B------:R-:W-:Y:S01]  /*2a90*/  PLOP3.LUT P0, PT, PT, PT, UP3, 0x80, 0x0 ;  /* 0x000000000000781c */ /* 0x000fe20003f0f038 */
[----:B------:R-:W-:Y:S01]  /*2aa0*/  ULOP3.LUT UR6, URZ, UR6, URZ, 0x33, !UPT ;  /* 0x000000063f067292 */ /* 0x000fe2000f8e333f */
[----:B------:R-:W0:Y:S01]  /*2ab0*/  LDGDEPBAR ;  /* 0x00000000000079af */ /* 0x000e220000000000 */
[----:B------:R3:W4:Y:S01]  /*2ac0*/  MUFU.TANH R20, R5 ;  /* 0x0000000500147308 */ /* 0x0007220000002400 */
[----:B------:R-:W-:-:S02]  /*2ad0*/  IMAD.IADD R6, R129, 0x1, -R6 ;  /* 0x0000000181067824 */ /* 0x000fc400078e0a06 */
[----:B-1----:R-:W-:-:S05]  /*2ae0*/  FMUL.FTZ R4, R48, c[0x0][0x320] ;  /* 0x0000c80030047a20 */ /* 0x002fca0000410000 */
[----:B------:R1:W1:Y:S01]  /*2af0*/  MUFU.TANH R16, R10 ;  /* 0x0000000a00107308 */ /* 0x0002620000002400 */
[----:B---3--:R-:W-:-:S07]  /*2b00*/  LEA.HI R5, R7, R123, RZ, 0x2 ;  /* 0x0000007b07057211 */ /* 0x008fce00078f10ff */
[----:B------:R3:W2:Y:S01]  /*2b10*/  MUFU.TANH R23, R4 ;  /* 0x0000000400177308 */ /* 0x0006a20000002400 */
[----:B------:R-:W-:Y:S01]  /*2b20*/  FMUL.FTZ R7, R45, c[0x0][0x320] ;  /* 0x0000c8002d077a20 */ /* 0x000fe20000410000 */
[----:B------:R-:W-:-:S06]  /*2b30*/  LOP3.LUT R5, R5, 0xffffffc, RZ, 0xc0, !PT ;  /* 0x0ffffffc05057812 */ /* 0x000fcc00078ec0ff */
[----:B------:R-:W2:Y:S01]  /*2b40*/  MUFU.TANH R17, R7 ;  /* 0x0000000700117308 */ /* 0x000ea20000002400 */
[----:B------:R-:W-:Y:S01]  /*2b50*/  IMAD.IADD R8, R123, 0x1, -R5 ;  /* 0x000000017b087824 */ /* 0x000fe200078e0a05 */
[----:B------:R-:W-:Y:S01]  /*2b60*/  LEA.HI R5, R6, R6, RZ, 0x1 ;  /* 0x0000000606057211 */ /* 0x000fe200078f08ff */
[----:B-1----:R-:W-:Y:S02]  /*2b70*/  FMUL.FTZ R10, R41, c[0x0][0x320] ;  /* 0x0000c800290a7a20 */ /* 0x002fe40000410000 */
[----:B---3--:R-:W-:-:S03]  /*2b80*/  FMUL.FTZ R4, R49, c[0x0][0x320] ;  /* 0x0000c80031047a20 */ /* 0x008fc60000410000 */
[----:B------:R-:W1:Y:S08]  /*2b90*/  MUFU.TANH R15, R10 ;  /* 0x0000000a000f7308 */ /* 0x000e700000002400 */
[----:B------:R3:W1:Y:S02]  /*2ba0*/  MUFU.TANH R21, R4 ;  /* 0x0000000400157308 */ /* 0x0006640000002400 */
[----:B---3--:R-:W-:-:S05]  /*2bb0*/  LOP3.LUT R4, R124, 0xffffffe0, RZ, 0xc0, !PT ;  /* 0xffffffe07c047812 */ /* 0x008fca00078ec0ff */
[----:B------:R-:W-:-:S05]  /*2bc0*/  IMAD.IADD R4, R129, 0x1, -R4 ;  /* 0x0000000181047824 */ /* 0x000fca00078e0a04 */
[----:B------:R-:W-:-:S04]  /*2bd0*/  SHF.R.S32.HI R9, RZ, 0x1f, R4 ;  /* 0x0000001fff097819 */ /* 0x000fc80000011404 */
[----:B------:R-:W-:-:S04]  /*2be0*/  LEA.HI R9, R9, R4, RZ, 0x2 ;  /* 0x0000000409097211 */ /* 0x000fc800078f10ff */
[----:B------:R-:W-:-:S05]  /*2bf0*/  LEA.HI.SX32 R7, R9, UR17, 0x1e ;  /* 0x0000001109077c11 */ /* 0x000fca000f8ff2ff */
[----:B------:R-:W-:Y:S01]  /*2c00*/  IMAD R11, R8, 0x10, R7 ;  /* 0x00000010080b7824 */ /* 0x000fe200078e0207 */
[C---:B------:R-:W-:Y:S02]  /*2c10*/  SHF.L.U32 R7, R5.reuse, 0x5, RZ ;  /* 0x0000000505077819 */ /* 0x040fe400000006ff */
[----:B------:R-:W-:Y:S02]  /*2c20*/  LOP3.LUT R8, R5, 0x1ffffffe, RZ, 0xc0, !PT ;  /* 0x1ffffffe05087812 */ /* 0x000fe400078ec0ff */
[----:B------:R-:W-:Y:S02]  /*2c30*/  LOP3.LUT R5, R7, 0xffffffc0, RZ, 0xc0, !PT ;  /* 0xffffffc007057812 */ /* 0x000fe400078ec0ff */
[----:B------:R-:W-:Y:S01]  /*2c40*/  IADD3.X R7, R28, c[0x0][0x1d0], RZ, PT, !PT ;  /* 0x000074001c077a10 */ /* 0x000fe20003ffe4ff */
[----:B------:R-:W-:Y:S02]  /*2c50*/  IMAD.IADD R6, R6, 0x1, -R8 ;  /* 0x0000000106067824 */ /* 0x000fe400078e0a08 */
[----:B------:R-:W-:-:S02]  /*2c60*/  IMAD.IADD R5, R5, 0x1, R11 ;  /* 0x0000000105057824 */ /* 0x000fc400078e020b */
[----:B------:R-:W-:Y:S02]  /*2c70*/  FMUL.FTZ R8, R33, c[0x0][0x320] ;  /* 0x0000c80021087a20 */ /* 0x000fe40000410000 */
[----:B------:R-:W-:Y:S02]  /*2c80*/  IMAD R12, R6, 0x8, R5 ;  /* 0x00000008060c7824 */ /* 0x000fe400078e0205 */
[----:B------:R-:W-:Y:S02]  /*2c90*/  FMUL.FTZ R5, R36, c[0x0][0x320] ;  /* 0x0000c80024057a20 */ /* 0x000fe40000410000 */
[----:B------:R-:W-:Y:S01]  /*2ca0*/  @P1 IMAD.HI.U32 R6, R12, c[0x0][0x2c8], RZ ;  /* 0x0000b2000c061a27 */ /* 0x000fe200078e00ff */
[----:B------:R3:W-:Y:S01]  /*2cb0*/  STL [R1+0x28], R12 ;  /* 0x0000280c01007387 */ /* 0x0007e20000100800 */
[----:B------:R5:W1:Y:S01]  /*2cc0*/  MUFU.TANH R13, R5 ;  /* 0x00000005000d7308 */ /* 0x000a620000002400 */
[----:B------:R-:W-:Y:S02]  /*2cd0*/  MOV R10, R12 ;  /* 0x0000000c000a7202 */ /* 0x000fe40000000f00 */
[----:B------:R-:W-:-:S02]  /*2ce0*/  @P0 SHF.R.U32.HI R10, RZ, c[0x0][0x2cc], R6 ;  /* 0x0000b300ff0a0a19 */ /* 0x000fc40000011606 */
[----:B------:R-:W-:-:S03]  /*2cf0*/  PLOP3.LUT P0, PT, PT, PT, UP2, 0x40, 0x0 ;  /* 0x000000000000781c */ /* 0x000fc60003f0e828 */
[----:B------:R-:W1:Y:S01]  /*2d00*/  SHFL.IDX PT, R6, R10, RZ, 0x1c1f ;  /* 0x001c1fff0a067589 */ /* 0x000e6200000e0000 */
[----:B-----5:R-:W-:-:S04]  /*2d10*/  FMUL.FTZ R5, R37, c[0x0][0x320] ;  /* 0x0000c80025057a20 */ /* 0x020fc80000410000 */
[----:B---3--:R3:W1:Y:S02]  /*2d20*/  MUFU.TANH R12, R5 ;  /* 0x00000005000c7308 */ /* 0x0086640000002400 */
[----:B---3--:R-:W-:-:S06]  /*2d30*/  FMUL.FTZ R5, R32, c[0x0][0x320] ;  /* 0x0000c80020057a20 */ /* 0x008fcc0000410000 */
[----:B------:R3:W1:Y:S02]  /*2d40*/  MUFU.TANH R11, R5 ;  /* 0x00000005000b7308 */ /* 0x0006640000002400 */
[----:B---3--:R-:W-:-:S06]  /*2d50*/  LOP3.LUT R5, R9, 0x7ffffffc, RZ, 0xc0, !PT ;  /* 0x7ffffffc09057812 */ /* 0x008fcc00078ec0ff */
[----:B------:R-:W3:Y:S01]  /*2d60*/  MUFU.TANH R9, R8 ;  /* 0x0000000800097308 */ /* 0x000ee20000002400 */
[----:B------:R-:W-:Y:S02]  /*2d70*/  IMAD.IADD R4, R4, 0x1, -R5 ;  /* 0x0000000104047824 */ /* 0x000fe400078e0a05 */
[----:B------:R-:W-:Y:S02]  /*2d80*/  FMUL.FTZ R5, R52, c[0x0][0x320] ;  /* 0x0000c80034057a20 */ /* 0x000fe40000410000 */
[----:B------:R-:W-:-:S03]  /*2d90*/  IMAD.SHL.U32 R22, R4, 0x2, RZ ;  /* 0x0000000204167824 */ /* 0x000fc600078e00ff */
[----:B------:R5:W2:Y:S02]  /*2da0*/  MUFU.TANH R8, R5 ;  /* 0x0000000500087308 */ /* 0x000aa40000002400 */
[----:B------:R-:W-:Y:S01]  /*2db0*/  IADD3 R4, R7, -c[0x0][0x168], -R22 ;  /* 0x80005a0007047a10 */ /* 0x000fe20007ffe816 */
[----:B------:R2:W-:Y:S01]  /*2dc0*/  STL [R1], R22 ;  /* 0x0000001601007387 */ /* 0x0005e20000100800 */
[----:B------:R-:W-:Y:S02]  /*2dd0*/  IADD3 R18, -R22, c[0x0][0x1d0], R28 ;  /* 0x0000740016127a10 */ /* 0x000fe40007ffe11c */
[C---:B------:R-:W-:Y:S02]  /*2de0*/  IADD3 R14, R4.reuse, c[0x0][0x328], RZ ;  /* 0x0000ca00040e7a10 */ /* 0x040fe40007ffe0ff */
[----:B------:R-:W-:-:S05]  /*2df0*/  IADD3 R19, R4, UR6, RZ ;  /* 0x0000000604137c10 */ /* 0x000fca000fffe0ff */
[--C-:B-1----:R-:W-:Y:S02]  /*2e00*/  IMAD.IADD R4, R19, 0x1, R6.reuse ;  /* 0x0000000113047824 */ /* 0x102fe400078e0206 */
[----:B-----5:R-:W-:-:S05]  /*2e10*/  IMAD.IADD R5, R14, 0x1, R6 ;  /* 0x000000010e057824 */ /* 0x020fca00078e0206 */
[----:B------:R-:W-:Y:S02]  /*2e20*/  IMNMX R5, R5, R18, PT ;  /* 0x0000001205057217 */ /* 0x000fe40003800200 */
[----:B--2---:R-:W-:Y:S01]  /*2e30*/  IADD3 R22, R28, -R22, RZ ;  /* 0x800000161c167210 */ /* 0x004fe20007ffe0ff */
[----:B------:R-:W-:Y:S05]  /*2e40*/  @P0 BRA `(.L_x_882) ;  /* 0x0000015000000947 */ /* 0x000fea0003800000 */
[----:B---34-:R-:W-:Y:S01]  /*2e50*/  IADD3 R6, R6, c[0x0][0x1d0], RZ ;  /* 0x0000740006067a10 */ /* 0x018fe20007ffe0ff */
        /* <DEDUP_REMOVED lines=11> */
.L_x_884:
[----:B------:R-:W-:-:S04]  /*2f10*/  MOV R7, c[0x0][0x32c] ;  /* 0x0000cb0000077a02 */ /* 0x000fc80000000f00 */
[----:B------:R-:W-:-:S13]  /*2f20*/  ISETP.NE.AND P0, PT, R7, 0x1, PT ;  /* 0x000000010700780c */ /* 0x000fda0003f05270 */
[----:B------:R-:W-:-:S05]  /*2f30*/  @P0 IMAD.HI.U32 R7, R6, c[0x0][0x330], RZ ;  /* 0x0000cc0006070a27 */ /* 0x000fca00078e00ff */
[----:B------:R-:W-:Y:S02]  /*2f40*/  @P0 SHF.R.U32.HI R6, RZ, c[0x0][0x334], R7 ;  /* 0x0000cd00ff060a19 */ /* 0x000fe40000011607 */
.L_x_885:
[----:B------:R-:W-:Y:S05]  /*2f50*/  BSYNC B0 ;  /* 0x0000000000007941 */ /* 0x000fea0003800000 */
.L_x_883:
[----:B------:R-:W-:-:S05]  /*2f60*/  IMAD R6, R6, c[0x0][0x32c], R22 ;  /* 0x0000cb0006067a24 */ /* 0x000fca00078e0216 */
[----:B------:R-:W-:Y:S02]  /*2f70*/  IADD3 R7, R6, c[0x0][0x32c], RZ ;  /* 0x0000cb0006077a10 */ /* 0x000fe40007ffe0ff */
[----:B------:R-:W-:Y:S02]  /*2f80*/  IMNMX R4, R4, R6, !PT ;  /* 0x0000000604047217 */ /* 0x000fe40007800200 */
[----:B------:R-:W-:Y:S02]  /*2f90*/  IMNMX R5, R5, R7, PT ;  /* 0x0000000705057217 */ /* 0x000fe40003800200 */
.L_x_882:
[C---:B---34-:R-:W-:Y:S01]  /*2fa0*/  ISETP.GE.AND P0, PT, R28.reuse, 0x2, PT ;  /* 0x000000021c00780c */ /* 0x058fe20003f06270 */
[----:B------:R-:W1:Y:S01]  /*2fb0*/  SHFL.IDX PT, R6, R10, 0x1, 0x1c1f ;  /* 0x003c1f000a067f89 */ /* 0x000e6200000e0000 */
[----:B------:R-:W-:Y:S02]  /*2fc0*/  ISETP.GE.AND P2, PT, R28, 0xa, PT ;  /* 0x0000000a1c00780c */ /* 0x000fe40003f46270 */
[----:B------:R-:W-:Y:S02]  /*2fd0*/  P2R R32, PR, RZ, 0x1 ;  /* 0x00000001ff207803 */ /* 0x000fe40000000000 */
[----:B------:R-:W-:-:S02]  /*2fe0*/  ISETP.GT.AND P0, PT, R4, 0x1, !P0 ;  /* 0x000000010400780c */ /* 0x000fc40004704270 */
[----:B------:R-:W-:Y:S02]  /*2ff0*/  ISETP.GE.AND P1, PT, R28, 0x9, PT ;  /* 0x000000091c00780c */ /* 0x000fe40003f26270 */
[----:B------:R-:W-:Y:S02]  /*3000*/  ISETP.LT.OR P0, PT, R5, 0x2, P0 ;  /* 0x000000020500780c */ /* 0x000fe40000701670 */
[----:B------:R-:W-:Y:S02]  /*3010*/  P2R R31, PR, RZ, 0x2 ;  /* 0x00000002ff1f7803 */ /* 0x000fe40000000000 */
[----:B------:R-:W-:Y:S02]  /*3020*/  FSEL R40, R24, -INF , !P0 ;  /* 0xff80000018287808 */ /* 0x000fe40004000000 */
[----:B------:R-:W-:Y:S02]  /*3030*/  ISETP.GT.AND P0, PT, R4, 0x9, !P2 ;  /* 0x000000090400780c */ /* 0x000fe40005704270 */
[----:B------:R-:W-:-:S02]  /*3040*/  P2R R30, PR, RZ, 0x4 ;  /* 0x00000004ff1e7803 */ /* 0x000fc40000000000 */
[----:B------:R-:W-:Y:S02]  /*3050*/  ISETP.LT.OR P0, PT, R5, 0xa, P0 ;  /* 0x0000000a0500780c */ /* 0x000fe40000701670 */
[----:B------:R-:W-:Y:S02]  /*3060*/  ISETP.GT.AND P1, PT, R4, 0x8, !P1 ;  /* 0x000000080400780c */ /* 0x000fe40004f24270 */
[----:B------:R-:W-:Y:S02]  /*3070*/  ISETP.GE.AND P2, PT, R28, 0x11, PT ;  /* 0x000000111c00780c */ /* 0x000fe40003f46270 */
[----:B------:R-:W-:Y:S02]  /*3080*/  FSEL R41, R21, -INF , !P0 ;  /* 0xff80000015297808 */ /* 0x000fe40004000000 */
[----:B------:R-:W-:Y:S02]  /*3090*/  ISETP.LT.OR P1, PT, R5, 0x9, P1 ;  /* 0x000000090500780c */ /* 0x000fe40000f21670 */
[----:B------:R-:W-:-:S02]  /*30a0*/  ISETP.GT.AND P0, PT, R4, 0x10, !P2 ;  /* 0x000000100400780c */ /* 0x000fc40005704270 */
[----:B------:R-:W-:Y:S02]  /*30b0*/  FSEL R44, R23, -INF , !P1 ;  /* 0xff800000172c7808 */ /* 0x000fe40004800000 */
[----:B------:R-:W-:Y:S02]  /*30c0*/  ISETP.LT.OR P0, PT, R5, 0x11, P0 ;  /* 0x000000110500780c */ /* 0x000fe40000701670 */
[----:B------:R-:W-:Y:S02]  /*30d0*/  ISETP.GE.AND P1, PT, R28, 0x12, PT ;  /* 0x000000121c00780c */ /* 0x000fe40003f26270 */
[----:B------:R-:W-:Y:S02]  /*30e0*/  FSEL R53, R20, -INF , !P0 ;  /* 0xff80000014357808 */ /* 0x000fe40004000000 */
[----:B------:R-:W-:Y:S02]  /*30f0*/  ISETP.GT.AND P0, PT, R4, 0x11, !P1 ;  /* 0x000000110400780c */ /* 0x000fe40004f04270 */
[----:B------:R-:W-:-:S02]  /*3100*/  P2R R27, PR, RZ, 0x2 ;  /* 0x00000002ff1b7803 */ /* 0x000fc40000000000 */
[----:B------:R-:W-:Y:S02]  /*3110*/  ISETP.LT.OR P0, PT, R5, 0x12, P0 ;  /* 0x000000120500780c */ /* 0x000fe40000701670 */
[----:B------:R-:W-:Y:S02]  /*3120*/  ISETP.GE.AND P1, PT, R28, 0x19, PT ;  /* 0x000000191c00780c */ /* 0x000fe40003f26270 */
[----:B------:R-:W-:Y:S02]  /*3130*/  FSEL R56, R17, -INF , !P0 ;  /* 0xff80000011387808 */ /* 0x000fe40004000000 */
[----:B------:R-:W-:Y:S02]  /*3140*/  ISETP.GT.AND P0, PT, R4, 0x18, !P1 ;  /* 0x000000180400780c */ /* 0x000fe40004f04270 */
[----:B------:R-:W-:Y:S02]  /*3150*/  P2R R26, PR, RZ, 0x2 ;  /* 0x00000002ff1a7803 */ /* 0x000fe40000000000 */
[----:B------:R-:W-:-:S02]  /*3160*/  ISETP.LT.OR P0, PT, R5, 0x19, P0 ;  /* 0x000000190500780c */ /* 0x000fc40000701670 */
[----:B------:R-:W-:Y:S02]  /*3170*/  ISETP.GE.AND P1, PT, R28, 0x1a, PT ;  /* 0x0000001a1c00780c */ /* 0x000fe40003f26270 */
[----:B------:R-:W-:Y:S02]  /*3180*/  FSEL R57, R16, -INF , !P0 ;  /* 0xff80000010397808 */ /* 0x000fe40004000000 */
[----:B------:R-:W-:Y:S02]  /*3190*/  ISETP.GT.AND P0, PT, R4, 0x19, !P1 ;  /* 0x000000190400780c */ /* 0x000fe40004f04270 */
[C---:B------:R-:W-:Y:S02]  /*31a0*/  ISETP.GE.AND P6, PT, R28.reuse, 0x21, PT ;  /* 0x000000211c00780c */ /* 0x040fe40003fc6270 */
[----:B------:R-:W-:Y:S02]  /*31b0*/  ISETP.LT.OR P0, PT, R5, 0x1a, P0 ;  /* 0x0000001a0500780c */ /* 0x000fe40000701670 */
[----:B------:R-:W-:-:S02]  /*31c0*/  ISETP.GE.AND P5, PT, R28, 0x22, PT ;  /* 0x000000221c00780c */ /* 0x000fc40003fa6270 */
[----:B------:R-:W-:Y:S02]  /*31d0*/  FSEL R58, R15, -INF , !P0 ;  /* 0xff8000000f3a7808 */ /* 0x000fe40004000000 */
[----:B------:R-:W-:Y:S02]  /*31e0*/  ISETP.GT.AND P0, PT, R4, 0x20, !P6 ;  /* 0x000000200400780c */ /* 0x000fe40007704270 */
[----:B------:R-:W-:Y:S02]  /*31f0*/  P2R R29, PR, RZ, 0x4 ;  /* 0x00000004ff1d7803 */ /* 0x000fe40000000000 */
[----:B------:R-:W-:Y:S02]  /*3200*/  ISETP.LT.OR P0, PT, R5, 0x21, P0 ;  /* 0x000000210500780c */ /* 0x000fe40000701670 */
[----:B------:R-:W-:Y:S02]  /*3210*/  ISETP.GE.AND P2, PT, R28, 0x29, PT ;  /* 0x000000291c00780c */ /* 0x000fe40003f46270 */
[----:B------:R-:W-:-:S02]  /*3220*/  FSEL R167, R13, -INF , !P0 ;  /* 0xff8000000da77808 */ /* 0x000fc40004000000 */
[----:B------:R-:W-:Y:S02]  /*3230*/  ISETP.GT.AND P0, PT, R4, 0x21, !P5 ;  /* 0x000000210400780c */ /* 0x000fe40006f04270 */
[----:B------:R-:W-:Y:S02]  /*3240*/  P2R R33, PR, RZ, 0x2 ;  /* 0x00000002ff217803 */ /* 0x000fe40000000000 */
[----:B------:R-:W-:Y:S02]  /*3250*/  ISETP.LT.OR P0, PT, R5, 0x22, P0 ;  /* 0x000000220500780c */ /* 0x000fe40000701670 */
[----:B------:R-:W-:Y:S02]  /*3260*/  ISETP.GE.AND P1, PT, R28, 0x1, PT ;  /* 0x000000011c00780c */ /* 0x000fe40003f26270 */
[----:B------:R-:W-:Y:S02]  /*3270*/  FSEL R163, R12, -INF , !P0 ;  /* 0xff8000000ca37808 */ /* 0x000fe40004000000 */
[----:B------:R-:W-:-:S02]  /*3280*/  ISETP.GT.AND P0, PT, R4, 0x28, !P2 ;  /* 0x000000280400780c */ /* 0x000fc40005704270 */
[----:B------:R-:W-:Y:S02]  /*3290*/  P2R R25, PR, RZ, 0x2 ;  /* 0x00000002ff197803 */ /* 0x000fe40000000000 */
[----:B------:R-:W-:-:S04]  /*32a0*/  ISETP.LT.OR P0, PT, R5, 0x29, P0 ;  /* 0x000000290500780c */ /* 0x000fc80000701670 */
[----:B------:R-:W-:Y:S02]  /*32b0*/  FSEL R168, R11, -INF , !P0 ;  /* 0xff8000000ba87808 */ /* 0x000fe40004000000 */
[----:B------:R-:W-:Y:S02]  /*32c0*/  ISETP.GT.AND P0, PT, R4, RZ, !P1 ;  /* 0x000000ff0400720c */ /* 0x000fe40004f04270 */
[----:B------:R-:W-:Y:S02]  /*32d0*/  ISETP.GE.AND P1, PT, R28, 0x2a, PT ;  /* 0x0000002a1c00780c */ /* 0x000fe40003f26270 */
[----:B------:R-:W-:-:S04]  /*32e0*/  ISETP.LT.OR P0, PT, R5, 0x1, P0 ;  /* 0x000000010500780c */ /* 0x000fc80000701670 */
[----:B------:R-:W-:Y:S02]  /*32f0*/  FSEL R37, R8, -INF , !P0 ;  /* 0xff80000008257808 */ /* 0x000fe40004000000 */
[----:B------:R-:W-:Y:S01]  /*3300*/  ISETP.GT.AND P0, PT, R4, 0x29, !P1 ;  /* 0x000000290400780c */ /* 0x000fe20004f04270 */
[----:B------:R-:W-:-:S03]  /*3310*/  FMUL.FTZ R4, R43, c[0x0][0x320] ;  /* 0x0000c8002b047a20 */ /* 0x000fc60000410000 */
[----:B------:R-:W-:Y:S01]  /*3320*/  ISETP.LT.OR P0, PT, R5, 0x2a, P0 ;  /* 0x0000002a0500780c */ /* 0x000fe20000701670 */
[----:B------:R2:W3:Y:S01]  /*3330*/  MUFU.TANH R24, R4 ;  /* 0x0000000400187308 */ /* 0x0004e20000002400 */
[----:B------:R-:W-:Y:S02]  /*3340*/  FMUL.FTZ R5, R34, c[0x0][0x320] ;  /* 0x0000c80022057a20 */ /* 0x000fe40000410000 */
[----:B------:R-:W-:Y:S02]  /*3350*/  FSEL R162, R9, -INF , !P0 ;  /* 0xff80000009a27808 */ /* 0x000fe40004000000 */
[----:B------:R-:W-:-:S03]  /*3360*/  PLOP3.LUT P0, PT, PT, PT, UP2, 0x40, 0x0 ;  /* 0x000000000000781c */ /* 0x000fc60003f0e828 */
[----:B------:R1:W4:Y:S01]  /*3370*/  MUFU.TANH R13, R5 ;  /* 0x00000005000d7308 */ /* 0x0003220000002400 */
[----:B--2---:R-:W-:-:S07]  /*3380*/  FMUL.FTZ R4, R54, c[0x0][0x320] ;  /* 0x0000c80036047a20 */ /* 0x004fce0000410000 */
[----:B------:R2:W2:Y:S01]  /*3390*/  MUFU.TANH R23, R4 ;  /* 0x0000000400177308 */ /* 0x0004a20000002400 */
[----:B-1----:R-:W-:-:S05]  /*33a0*/  IMAD.IADD R5, R14, 0x1, R6 ;  /* 0x000000010e057824 */ /* 0x002fca00078e0206 */
[----:B------:R-:W-:Y:S01]  /*33b0*/  IMNMX R5, R5, R18, PT ;  /* 0x0000001205057217 */ /* 0x000fe20003800200 */
[----:B--2---:R-:W-:-:S04]  /*33c0*/  FMUL.FTZ R4, R55, c[0x0][0x320] ;  /* 0x0000c80037047a20 */ /* 0x004fc80000410000 */
[----:B------:R1:W2:Y:S02]  /*33d0*/  MUFU.TANH R21, R4 ;  /* 0x0000000400157308 */ /* 0x0002a40000002400 */
[----:B-1----:R-:W-:-:S06]  /*33e0*/  FMUL.FTZ R4, R38, c[0x0][0x320] ;  /* 0x0000c80026047a20 */ /* 0x002fcc0000410000 */
[----:B------:R1:W1:Y:S02]  /*33f0*/  MUFU.TANH R20, R4 ;  /* 0x0000000400147308 */ /* 0x0002640000002400 */
        /* <DEDUP_REMOVED lines=14> */
[----:B-1----:R-:W-:Y:S01]  /*34e0*/  IMAD.IADD R4, R19, 0x1, R6 ;  /* 0x0000000113047824 */ /* 0x002fe200078e0206 */
[----:B------:R-:W-:Y:S05]  /*34f0*/  @P0 BRA `(.L_x_886) ;  /* 0x0000015000000947 */ /* 0x000fea0003800000 */
        /* <DEDUP_REMOVED lines=12> */
.L_x_888:
[----:B------:R-:W-:-:S04]  /*35c0*/  MOV R7, c[0x0][0x32c] ;  /* 0x0000cb0000077a02 */ /* 0x000fc80000000f00 */
[----:B------:R-:W-:-:S13]  /*35d0*/  ISETP.NE.AND P0, PT, R7, 0x1, PT ;  /* 0x000000010700780c */ /* 0x000fda0003f05270 */
[----:B------:R-:W-:-:S05]  /*35e0*/  @P0 IMAD.HI.U32 R7, R6, c[0x0][0x330], RZ ;  /* 0x0000cc0006070a27 */ /* 0x000fca00078e00ff */
[----:B------:R-:W-:Y:S02]  /*35f0*/  @P0 SHF.R.U32.HI R6, RZ, c[0x0][0x334], R7 ;  /* 0x0000cd00ff060a19 */ /* 0x000fe40000011607 */
.L_x_889:
[----:B------:R-:W-:Y:S05]  /*3600*/  BSYNC B0 ;  /* 0x0000000000007941 */ /* 0x000fea0003800000 */
.L_x_887:
[----:B------:R-:W-:-:S05]  /*3610*/  IMAD R6, R6, c[0x0][0x32c], R22 ;  /* 0x0000cb0006067a24 */ /* 0x000fca00078e0216 */
[----:B------:R-:W-:Y:S02]  /*3620*/  IADD3 R7, R6, c[0x0][0x32c], RZ ;  /* 0x0000cb0006077a10 */ /* 0x000fe40007ffe0ff */
[----:B------:R-:W-:Y:S02]  /*3630*/  IMNMX R4, R4, R6, !PT ;  /* 0x0000000604047217 */ /* 0x000fe40007800200 */
[----:B------:R-:W-:Y:S02]  /*3640*/  IMNMX R5, R5, R7, PT ;  /* 0x0000000705057217 */ /* 0x000fe40003800200 */
.L_x_886:
[----:B--234-:R-:W-:Y:S01]  /*3650*/  ISETP.NE.AND P0, PT, R32, RZ, PT ;  /* 0x000000ff2000720c */ /* 0x01cfe20003f05270 */
[----:B------:R-:W1:Y:S03]  /*3660*/  SHFL.IDX PT, R6, R10, 0x2, 0x1c1f ;  /* 0x005c1f000a067f89 */ /* 0x000e6600000e0000 */
        /* <DEDUP_REMOVED lines=36> */
[----:B------:R-:W-:-:S04]  /*38b0*/  ISETP.NE.AND P0, PT, R25, RZ, PT ;  /* 0x000000ff1900720c */ /* 0x000fc80003f05270 */
[----:B------:R-:W-:-:S04]  /*38c0*/  ISETP.GT.AND P0, PT, R4, RZ, !P0 ;  /* 0x000000ff0400720c */ /* 0x000fc80004704270 */
        /* <DEDUP_REMOVED lines=46> */
.L_x_892:
[----:B------:R-:W-:-:S04]  /*3bb0*/  MOV R7, c[0x0][0x32c] ;  /* 0x0000cb0000077a02 */ /* 0x000fc80000000f00 */
[----:B------:R-:W-:-:S13]  /*3bc0*/  ISETP.NE.AND P0, PT, R7, 0x1, PT ;  /* 0x000000010700780c */ /* 0x000fda0003f05270 */
[----:B------:R-:W-:-:S05]  /*3bd0*/  @P0 IMAD.HI.U32 R7, R6, c[0x0][0x330], RZ ;  /* 0x0000cc0006070a27 */ /* 0x000fca00078e00ff */
[----:B------:R-:W-:Y:S02]  /*3be0*/  @P0 SHF.R.U32.HI R6, RZ, c[0x0][0x334], R7 ;  /* 0x0000cd00ff060a19 */ /* 0x000fe40000011607 */
.L_x_893:
[----:B------:R-:W-:Y:S05]  /*3bf0*/  BSYNC B0 ;  /* 0x0000000000007941 */ /* 0x000fea0003800000 */
.L_x_891:
[----:B------:R-:W-:-:S05]  /*3c00*/  IMAD R6, R6, c[0x0][0x32c], R22 ;  /* 0x0000cb0006067a24 */ /* 0x000fca00078e0216 */
[----:B------:R-:W-:Y:S02]  /*3c10*/  IADD3 R7, R6, c[0x0][0x32c], RZ ;  /* 0x0000cb0006077a10 */ /* 0x000fe40007ffe0ff */
[----:B------:R-:W-:Y:S02]  /*3c20*/  IMNMX R4, R4, R6, !PT ;  /* 0x0000000604047217 */ /* 0x000fe40007800200 */
[----:B------:R-:W-:Y:S02]  /*3c30*/  IMNMX R5, R5, R7, PT ;  /* 0x0000000705057217 */ /* 0x000fe40003800200 */
.L_x_890:
[----:B--234-:R-:W-:-:S04]  /*3c40*/  ISETP.NE.AND P0, PT, R32, RZ, PT ;  /* 0x000000ff2000720c */ /* 0x01cfc80003f05270 */
        /* <DEDUP_REMOVED lines=43> */
[----:B------:R1:W2:Y:S01]  /*3f00*/  MUFU.TANH R55, R4 ;  /* 0x0000000400377308 */ /* 0x0002a20000002400 */
[----:B------:R-:W-:Y:S02]  /*3f10*/  FMUL.FTZ R5, R62, c[0x0][0x320] ;  /* 0x0000c8003e057a20 */ /* 0x000fe40000410000 */
[----:B------:R-:W-:Y:S02]  /*3f20*/  FSEL R189, R9, -INF , !P0 ;  /* 0xff80000009bd7808 */ /* 0x000fe40004000000 */
[----:B------:R-:W-:-:S03]  /*3f30*/  PLOP3.LUT P0, PT, PT, PT, UP2, 0x40, 0x0 ;  /* 0x000000000000781c */ /* 0x000fc60003f0e828 */
[----:B------:R3:W4:Y:S01]  /*3f40*/  MUFU.TANH R60, R5 ;  /* 0x00000005003c7308 */ /* 0x0007220000002400 */
[----:B-1----:R-:W-:-:S07]  /*3f50*/  FMUL.FTZ R4, R87, c[0x0][0x320] ;  /* 0x0000c80057047a20 */ /* 0x002fce0000410000 */
[----:B------:R1:W1:Y:S01]  /*3f60*/  MUFU.TANH R16, R4 ;  /* 0x0000000400107308 */ /* 0x0002620000002400 */
[----:B---3--:R-:W-:-:S07]  /*3f70*/  FMUL.FTZ R5, R63, c[0x0][0x320] ;  /* 0x0000c8003f057a20 */ /* 0x008fce0000410000 */
[----:B------:R3:W2:Y:S01]  /*3f80*/  MUFU.TANH R59, R5 ;  /* 0x00000005003b7308 */ /* 0x0006a20000002400 */
[----:B-1----:R-:W-:-:S07]  /*3f90*/  FMUL.FTZ R4, R75, c[0x0][0x320] ;  /* 0x0000c8004b047a20 */ /* 0x002fce0000410000 */
[----:B------:R1:W1:Y:S01]  /*3fa0*/  MUFU.TANH R17, R4 ;  /* 0x0000000400117308 */ /* 0x0002620000002400 */
[----:B---3--:R-:W-:Y:S02]  /*3fb0*/  FMUL.FTZ R5, R70, c[0x0][0x320] ;  /* 0x0000c80046057a20 */ /* 0x008fe40000410000 */
[----:B-1----:R-:W-:-:S05]  /*3fc0*/  FMUL.FTZ R4, R86, c[0x0][0x320] ;  /* 0x0000c80056047a20 */ /* 0x002fca0000410000 */
[----:B------:R1:W3:Y:S02]  /*3fd0*/  MUFU.TANH R15, R4 ;  /* 0x00000004000f7308 */ /* 0x0002e40000002400 */
[----:B-1----:R-:W-:-:S06]  /*3fe0*/  FMUL.FTZ R4, R78, c[0x0][0x320] ;  /* 0x0000c8004e047a20 */ /* 0x002fcc0000410000 */
[----:B------:R1:W1:Y:S02]  /*3ff0*/  MUFU.TANH R13, R4 ;  /* 0x00000004000d7308 */ /* 0x0002640000002400 */
[----:B-1----:R-:W-:-:S06]  /*4000*/  FMUL.FTZ R4, R83, c[0x0][0x320] ;  /* 0x0000c80053047a20 */ /* 0x002fcc0000410000 */
[----:B------:R1:W1:Y:S02]  /*4010*/  MUFU.TANH R12, R4 ;  /* 0x00000004000c7308 */ /* 0x0002640000002400 */
[----:B-1----:R-:W-:-:S06]  /*4020*/  FMUL.FTZ R4, R74, c[0x0][0x320] ;  /* 0x0000c8004a047a20 */ /* 0x002fcc0000410000 */
[----:B------:R1:W1:Y:S02]  /*4030*/  MUFU.TANH R11, R4 ;  /* 0x00000004000b7308 */ /* 0x0002640000002400 */
[----:B-1----:R1:W5:Y:S06]  /*4040*/  SHFL.IDX PT, R4, R10, 0x3, 0x1c1f ;  /* 0x007c1f000a047f89 */ /* 0x00236c00000e0000 */
[----:B-1----:R1:W1:Y:S01]  /*4050*/  MUFU.TANH R10, R5 ;  /* 0x00000005000a7308 */ /* 0x0022620000002400 */
[--C-:B-----5:R-:W-:Y:S02]  /*4060*/  IMAD.IADD R9, R14, 0x1, R4.reuse ;  /* 0x000000010e097824 */ /* 0x120fe400078e0204 */
[----:B------:R-:W-:-:S03]  /*4070*/  IMAD.IADD R8, R19, 0x1, R4 ;  /* 0x0000000113087824 */ /* 0x000fc600078e0204 */
[----:B------:R-:W-:Y:S01]  /*4080*/  IMNMX R9, R9, R18, PT ;  /* 0x0000001209097217 */ /* 0x000fe20003800200 */
[----:B-1----:R-:W-:-:S04]  /*4090*/  FMUL.FTZ R5, R82, c[0x0][0x320] ;  /* 0x0000c80052057a20 */ /* 0x002fc80000410000 */
[----:B------:R1:W1:Y:S02]  /*40a0*/  MUFU.TANH R7, R5 ;  /* 0x0000000500077308 */ /* 0x0002640000002400 */
[----:B-1----:R-:W-:-:S06]  /*40b0*/  FMUL.FTZ R5, R79, c[0x0][0x320] ;  /* 0x0000c8004f057a20 */ /* 0x002fcc0000410000 */
[----:B------:R1:W1:Y:S01]  /*40c0*/  MUFU.TANH R6, R5 ;  /* 0x0000000500067308 */ /* 0x0002620000002400 */
[----:B------:R-:W-:Y:S05]  /*40d0*/  @P0 BRA `(.L_x_894) ;  /* 0x0000015000000947 */ /* 0x000fea0003800000 */
[----:B--234-:R-:W-:Y:S01]  /*40e0*/  IADD3 R4, R4, c[0x0][0x1d0], RZ ;  /* 0x0000740004047a10 */ /* 0x01cfe20007ffe0ff */
[----:B------:R-:W-:Y:S03]  /*40f0*/  BSSY B0, `(.L_x_895) ;  /* 0x000000f000007945 */ /* 0x000fe60003800000 */
[----:B------:R-:W-:-:S04]  /*4100*/  IADD3 R4, R4, -c[0x0][0x168], RZ ;  /* 0x80005a0004047a10 */ /* 0x000fc80007ffe0ff */
[----:B------:R-:W-:-:S13]  /*4110*/  ISETP.GT.AND P0, PT, R4, -0x1, PT ;  /* 0xffffffff0400780c */ /* 0x000fda0003f04270 */
[----:B------:R-:W-:Y:S05]  /*4120*/  @P0 BRA `(.L_x_896) ;  /* 0x0000007000000947 */ /* 0x000fea0003800000 */
[----:B-1----:R-:W-:Y:S01]  /*4130*/  IMAD.MOV.U32 R5, RZ, RZ, c[0x0][0x32c] ;  /* 0x0000cb00ff057624 */ /* 0x002fe200078e00ff */
[----:B------:R-:W-:-:S04]  /*4140*/  LOP3.LUT R4, RZ, R4, RZ, 0x33, !PT ;  /* 0x00000004ff047212 */ /* 0x000fc800078e33ff */
[----:B------:R-:W-:-:S13]  /*4150*/  ISETP.NE.AND P0, PT, R5, 0x1, PT ;  /* 0x000000010500780c */ /* 0x000fda0003f05270 */
[----:B------:R-:W-:-:S05]  /*4160*/  @P0 IMAD.HI.U32 R5, R4, c[0x0][0x330], RZ ;  /* 0x0000cc0004050a27 */ /* 0x000fca00078e00ff */
[----:B------:R-:W-:-:S04]  /*4170*/  @P0 SHF.R.U32.HI R4, RZ, c[0x0][0x334], R5 ;  /* 0x0000cd00ff040a19 */ /* 0x000fc80000011605 */
[----:B------:R-:W-:Y:S01]  /*4180*/  LOP3.LUT R4, RZ, R4, RZ, 0x33, !PT ;  /* 0x00000004ff047212 */ /* 0x000fe200078e33ff */
[----:B------:R-:W-:Y:S05]  /*4190*/  BRA `(.L_x_897) ;  /* 0x0000004000007947 */ /* 0x000fea0003800000 */
.L_x_896:
[----:B-1----:R-:W-:-:S04]  /*41a0*/  MOV R5, c[0x0][0x32c] ;  /* 0x0000cb0000057a02 */ /* 0x002fc80000000f00 */
[----:B------:R-:W-:-:S13]  /*41b0*/  ISETP.NE.AND P0, PT, R5, 0x1, PT ;  /* 0x000000010500780c */ /* 0x000fda0003f05270 */
[----:B------:R-:W-:-:S05]  /*41c0*/  @P0 IMAD.HI.U32 R5, R4, c[0x0][0x330], RZ ;  /* 0x0000cc0004050a27 */ /* 0x000fca00078e00ff */
[----:B------:R-:W-:Y:S02]  /*41d0*/  @P0 SHF.R.U32.HI R4, RZ, c[0x0][0x334], R5 ;  /* 0x0000cd00ff040a19 */ /* 0x000fe40000011605 */
.L_x_897:
[----:B------:R-:W-:Y:S05]  /*41e0*/  BSYNC B0 ;  /* 0x0000000000007941 */ /* 0x000fea0003800000 */
.L_x_895:
[----:B------:R-:W-:-:S05]  /*41f0*/  IMAD R4, R4, c[0x0][0x32c], R22 ;  /* 0x0000cb0004047a24 */ /* 0x000fca00078e0216 */
[----:B------:R-:W-:Y:S02]  /*4200*/  IADD3 R5, R4, c[0x0][0x32c], RZ ;  /* 0x0000cb0004057a10 */ /* 0x000fe40007ffe0ff */
[----:B------:R-:W-:Y:S02]  /*4210*/  IMNMX R8, R8, R4, !PT ;  /* 0x0000000408087217 */ /* 0x000fe40007800200 */
[----:B------:R-:W-:Y:S02]  /*4220*/  IMNMX R9, R9, R5, PT ;  /* 0x0000000509097217 */ /* 0x000fe40003800200 */
.L_x_894:
[----:B--234-:R-:W-:Y:S01]  /*4230*/  FMNMX.FTZ R137, R37, R40, !PT ;  /* 0x0000002825897209 */ /* 0x01cfe20007810000 */
[----:B------:R-:W-:Y:S01]  /*4240*/  IMAD.SHL.U32 R225, R0, 0x2, RZ ;  /* 0x0000000200e17824 */ /* 0x000fe200078e00ff */
[----:B------:R-:W-:Y:S01]  /*4250*/  FMNMX.FTZ R136, R28, R34, !PT ;  /* 0x000000221c887209 */ /* 0x000fe20007810000 */
[----:B------:R-:W-:Y:S01]  /*4260*/  STL [R1+0x60], R234 ;  /* 0x000060ea01007387 */ /* 0x000fe20000100800 */
[----:B------:R-:W-:Y:S01]  /*4270*/  FMNMX.FTZ R137, R44, R137, !PT ;  /* 0x000000892c897209 */ /* 0x000fe20007810000 */
[----:B------:R-:W-:Y:S01]  /*4280*/  IMAD R226, R3, 0x2, R225 ;  /* 0x0000000203e27824 */ /* 0x000fe200078e02e1 */
[----:B------:R-:W-:Y:S01]  /*4290*/  FMNMX.FTZ R136, R35, R136, !PT ;  /* 0x0000008823887209 */ /* 0x000fe20007810000 */
[----:B------:R-:W-:Y:S01]  /*42a0*/  STL [R1+0x5c], R233 ;  /* 0x00005ce901007387 */ /* 0x000fe20000100800 */
[----:B------:R-:W-:Y:S01]  /*42b0*/  FMNMX.FTZ R137, R41, R137, !PT ;  /* 0x0000008929897209 */ /* 0x000fe20007810000 */
[----:B------:R-:W-:Y:S01]  /*42c0*/  IMAD R227, R2, 0x2, R226 ;  /* 0x0000000202e37824 */ /* 0x000fe200078e02e2 */
[----:B------:R-:W-:Y:S01]  /*42d0*/  ISETP.NE.AND P0, PT, R32, RZ, PT ;  /* 0x000000ff2000720c */ /* 0x000fe20003f05270 */
[----:B------:R-:W-:Y:S01]  /*42e0*/  STL [R1+0x58], R232 ;  /* 0x000058e801007387 */ /* 0x000fe20000100800 */
[----:B------:R-:W-:Y:S01]  /*42f0*/  FMNMX.FTZ R137, R53, R137, !PT ;  /* 0x0000008935897209 */ /* 0x000fe20007810000 */
[----:B------:R-:W-:Y:S01]  /*4300*/  ULDC.64 UR4, c[0x0][0x2c8] ;  /* 0x0000b20000047ab9 */ /* 0x000fe20000000a00 */
[----:B------:R-:W-:Y:S01]  /*4310*/  FMNMX.FTZ R136, R36, R136, !PT ;  /* 0x0000008824887209 */ /* 0x000fe20007810000 */
[----:B------:R-:W-:Y:S01]  /*4320*/  STL [R1+0x54], R231 ;  /* 0x000054e701007387 */ /* 0x000fe20000100800 */
[----:B------:R-:W-:-:S02]  /*4330*/  FMNMX.FTZ R137, R56, R137, !PT ;  /* 0x0000008938897209 */ /* 0x000fc40007810000 */
[----:B------:R-:W-:Y:S01]  /*4340*/  ISETP.GT.AND P0, PT, R8, 0x1, !P0 ;  /* 0x000000010800780c */ /* 0x000fe20004704270 */
[----:B------:R-:W-:Y:S01]  /*4350*/  STL [R1+0x50], R230 ;  /* 0x000050e601007387 */ /* 0x000fe20000100800 */
[----:B------:R-:W-:Y:S02]  /*4360*/  FMNMX.FTZ R137, R57, R137, !PT ;  /* 0x0000008939897209 */ /* 0x000fe40007810000 */
[----:B------:R-:W-:Y:S01]  /*4370*/  FMNMX.FTZ R136, R38, R136, !PT ;  /* 0x0000008826887209 */ /* 0x000fe20007810000 */
[----:B------:R-:W-:Y:S01]  /*4380*/  STL [R1+0x4c], R229 ;  /* 0x00004ce501007387 */ /* 0x000fe20000100800 */
[----:B------:R-:W-:Y:S02]  /*4390*/  FMNMX.FTZ R137, R58, R137, !PT ;  /* 0x000000893a897209 */ /* 0x000fe40007810000 */
[----:B------:R-:W-:Y:S01]  /*43a0*/  ISETP.LT.OR P0, PT, R9, 0x2, P0 ;  /* 0x000000020900780c */ /* 0x000fe20000701670 */
[----:B------:R-:W-:Y:S01]  /*43b0*/  LDSM.16.MT88.4 R48, [R227+0x2080] ;  /* 0x00208000e330783b */ /* 0x000fe20000004200 */
[----:B------:R-:W-:-:S02]  /*43c0*/  FMNMX.FTZ R137, R167, R137, !PT ;  /* 0x00000089a7897209 */ /* 0x000fc40007810000 */
[----:B------:R-:W-:Y:S01]  /*43d0*/  FMNMX.FTZ R136, R39, R136, !PT ;  /* 0x0000008827887209 */ /* 0x000fe20007810000 */
[----:B------:R-:W-:Y:S01]  /*43e0*/  LDSM.16.MT88.4 R68, [R225+0x3880] ;  /* 0x00388000e144783b */ /* 0x000fe20000004200 */
[----:B------:R-:W-:Y:S02]  /*43f0*/  FMNMX.FTZ R137, R163, R137, !PT ;  /* 0x00000089a3897209 */ /* 0x000fe40007810000 */
[----:B------:R-:W-:Y:S01]  /*4400*/  FSEL R22, R16, -INF , !P0 ;  /* 0xff80000010167808 */ /* 0x000fe20004000000 */
[----:B------:R-:W-:Y:S01]  /*4410*/  LDSM.16.MT88.4 R76, [R226+0x3880] ;  /* 0x00388000e24c783b */ /* 0x000fe20000004200 */
[----:B------:R-:W-:Y:S02]  /*4420*/  FMNMX.FTZ R137, R168, R137, !PT ;  /* 0x00000089a8897209 */ /* 0x000fe40007810000 */
[----:B------:R-:W-:Y:S01]  /*4430*/  FMNMX.FTZ R136, R52, R136, !PT ;  /* 0x0000008834887209 */ /* 0x000fe20007810000 */
[----:B------:R-:W-:Y:S01]  /*4440*/  LDSM.16.MT88.4 R116, [R227+0x3880] ;  /* 0x00388000e374783b */ /* 0x000fe20000004200 */
[----:B------:R-:W-:-:S02]  /*4450*/  FMNMX.FTZ R137, R162, R137, !PT ;  /* 0x00000089a2897209 */ /* 0x000fc40007810000 */
[----:B------:R-:W-:Y:S01]  /*4460*/  ISETP.NE.AND P0, PT, R31, RZ, PT ;  /* 0x000000ff1f00720c */ /* 0x000fe20003f05270 */
[----:B------:R-:W-:Y:S01]  /*4470*/  LDSM.16.MT88.4 R72, [R225+0x2880] ;  /* 0x00288000e148783b */ /* 0x000fe20000004200 */
[----:B------:R-:W-:Y:S02]  /*4480*/  FMNMX.FTZ R136, R54, R136, !PT ;  /* 0x0000008836887209 */ /* 0x000fe40007810000 */
[----:B------:R-:W-:Y:S01]  /*4490*/  ISETP.GT.AND P0, PT, R8, 0x8, !P0 ;  /* 0x000000080800780c */ /* 0x000fe20004704270 */
[----:B------:R-:W2:Y:S01]  /*44a0*/  SHFL.BFLY PT, R4, R137, 0x2, 0x1f ;  /* 0x0c401f0089047f89 */ /* 0x000ea200000e0000 */
[----:B------:R-:W-:Y:S02]  /*44b0*/  FMNMX.FTZ R136, R158, R136, !PT ;  /* 0x000000889e887209 */ /* 0x000fe40007810000 */
[----:B------:R-:W-:Y:S01]  /*44c0*/  ISETP.LT.OR P0, PT, R9, 0x9, P0 ;  /* 0x000000090900780c */ /* 0x000fe20000701670 */
[----:B------:R-:W-:Y:S01]  /*44d0*/  LDSM.16.MT88.4 R64, [R226+0x2880] ;  /* 0x00288000e240783b */ /* 0x000fe20000004200 */
[----:B------:R-:W-:-:S02]  /*44e0*/  FMNMX.FTZ R136, R159, R136, !PT ;  /* 0x000000889f887209 */ /* 0x000fc40007810000 */
[----:B------:R-:W-:Y:S01]  /*44f0*/  FSEL R104, R7, -INF , !P0 ;  /* 0xff80000007687808 */ /* 0x000fe20004000000 */
[----:B------:R-:W-:Y:S01]  /*4500*/  STL [R1+0x48], R224 ;  /* 0x000048e001007387 */ /* 0x000fe20000100800 */
[----:B------:R-:W-:Y:S02]  /*4510*/  ISETP.NE.AND P0, PT, R30, RZ, PT ;  /* 0x000000ff1e00720c */ /* 0x000fe40003f05270 */
[----:B------:R-:W-:Y:S02]  /*4520*/  FMNMX.FTZ R136, R161, R136, !PT ;  /* 0x00000088a1887209 */ /* 0x000fe40007810000 */
[----:B------:R-:W-:Y:S02]  /*4530*/  ISETP.GT.AND P0, PT, R8, 0x9, !P0 ;  /* 0x000000090800780c */ /* 0x000fe40004704270 */
[----:B------:R-:W-:Y:S02]  /*4540*/  FMNMX.FTZ R136, R160, R136, !PT ;  /* 0x00000088a0887209 */ /* 0x000fe40007810000 */
[----:B------:R-:W-:-:S02]  /*4550*/  ISETP.LT.OR P0, PT, R9, 0xa, P0 ;  /* 0x0000000a0900780c */ /* 0x000fc40000701670 */
[----:B------:R-:W-:Y:S02]  /*4560*/  LEA R228, R2, R225, 0x1 ;  /* 0x000000e102e47211 */ /* 0x000fe400078e08ff */
[----:B------:R-:W-:Y:S02]  /*4570*/  FSEL R23, R12, -INF , !P0 ;  /* 0xff8000000c177808 */ /* 0x000fe40004000000 */
[----:B------:R-:W-:Y:S01]  /*4580*/  ISETP.NE.AND P0, PT, R29, RZ, PT ;  /* 0x000000ff1d00720c */ /* 0x000fe20003f05270 */
[----:B------:R-:W-:Y:S01]  /*4590*/  LDSM.16.MT88.4 R92, [R228+0x3880] ;  /* 0x00388000e45c783b */ /* 0x000fe20000004200 */
[----:B--2---:R-:W-:Y:S02]  /*45a0*/  FMNMX.FTZ R137, R137, R4, !PT ;  /* 0x0000000489897209 */ /* 0x004fe40007810000 */
[C---:B------:R-:W-:Y:S02]  /*45b0*/  ISETP.GT.AND P0, PT, R8.reuse, 0x10, !P0 ;  /* 0x000000100800780c */ /* 0x040fe40004704270 */
[----:B------:R-:W-:Y:S01]  /*45c0*/  ISETP.GT.AND P6, PT, R8, 0x20, !P6 ;  /* 0x000000200800780c */ /* 0x000fe200077c4270 */
[----:B------:R-:W2:Y:S01]  /*45d0*/  SHFL.BFLY PT, R4, R137, 0x1, 0x1f ;  /* 0x0c201f0089047f89 */ /* 0x000ea200000e0000 */
[----:B------:R-:W-:-:S02]  /*45e0*/  ISETP.LT.OR P0, PT, R9, 0x11, P0 ;  /* 0x000000110900780c */ /* 0x000fc40000701670 */
[C---:B------:R-:W-:Y:S02]  /*45f0*/  ISETP.GT.AND P5, PT, R8.reuse, 0x21, !P5 ;  /* 0x000000210800780c */ /* 0x040fe40006fa4270 */
[----:B------:R-:W-:Y:S02]  /*4600*/  FSEL R128, R13, -INF , !P0 ;  /* 0xff8000000d807808 */ /* 0x000fe40004000000 */
[----:B------:R-:W-:Y:S02]  /*4610*/  ISETP.NE.AND P0, PT, R27, RZ, PT ;  /* 0x000000ff1b00720c */ /* 0x000fe40003f05270 */
[C---:B------:R-:W-:Y:S02]  /*4620*/  ISETP.GT.AND P2, PT, R8.reuse, 0x28, !P2 ;  /* 0x000000280800780c */ /* 0x040fe40005744270 */
[C---:B------:R-:W-:Y:S02]  /*4630*/  ISETP.GT.AND P0, PT, R8.reuse, 0x11, !P0 ;  /* 0x000000110800780c */ /* 0x040fe40004704270 */
[----:B------:R-:W-:-:S02]  /*4640*/  ISETP.GT.AND P1, PT, R8, 0x29, !P1 ;  /* 0x000000290800780c */ /* 0x000fc40004f24270 */
[C---:B------:R-:W-:Y:S02]  /*4650*/  ISETP.LT.OR P0, PT, R9.reuse, 0x12, P0 ;  /* 0x000000120900780c */ /* 0x040fe40000701670 */
[C---:B------:R-:W-:Y:S02]  /*4660*/  ISETP.LT.OR P6, PT, R9.reuse, 0x21, P6 ;  /* 0x000000210900780c */ /* 0x040fe400037c1670 */
[----:B-1----:R-:W-:Y:S02]  /*4670*/  FSEL R130, R6, -INF , !P0 ;  /* 0xff80000006827808 */ /* 0x002fe40004000000 */
[----:B------:R-:W-:Y:S02]  /*4680*/  ISETP.NE.AND P0, PT, R26, RZ, PT ;  /* 0x000000ff1a00720c */ /* 0x000fe40003f05270 */
[----:B------:R-:W-:Y:S02]  /*4690*/  ISETP.LT.OR P5, PT, R9, 0x22, P5 ;  /* 0x000000220900780c */ /* 0x000fe40002fa1670 */
[----:B--2---:R-:W-:-:S02]  /*46a0*/  FMNMX.FTZ R137, R137, R4, !PT ;  /* 0x0000000489897209 */ /* 0x004fc40007810000 */
[----:B------:R-:W1:Y:S01]  /*46b0*/  SHFL.BFLY PT, R4, R136, 0x2, 0x1f ;  /* 0x0c401f0088047f89 */ /* 0x000e6200000e0000 */
[----:B------:R-:W-:Y:S02]  /*46c0*/  ISETP.GT.AND P0, PT, R8, 0x18, !P0 ;  /* 0x000000180800780c */ /* 0x000fe40004704270 */
[----:B------:R-:W-:Y:S01]  /*46d0*/  FMUL.FTZ R13, R137, c[0x0][0x2d0] ;  /* 0x0000b400890d7a20 */ /* 0x000fe20000410000 */
[----:B------:R-:W-:Y:S02]  /*46e0*/  FSEL R139, R10, -INF , !P6 ;  /* 0xff8000000a8b7808 */ /* 0x000fe40007000000 */
[C---:B------:R-:W-:Y:S02]  /*46f0*/  ISETP.LT.OR P0, PT, R9.reuse, 0x19, P0 ;  /* 0x000000190900780c */ /* 0x040fe40000701670 */
[----:B------:R-:W-:Y:S02]  /*4700*/  ISETP.LT.OR P2, PT, R9, 0x29, P2 ;  /* 0x000000290900780c */ /* 0x000fe40001741670 */
[----:B------:R-:W-:-:S02]  /*4710*/  FSEL R131, R11, -INF , !P0 ;  /* 0xff8000000b837808 */ /* 0x000fc40004000000 */
[----:B------:R-:W-:Y:S02]  /*4720*/  ISETP.NE.AND P0, PT, R25, RZ, PT ;  /* 0x000000ff1900720c */ /* 0x000fe40003f05270 */
[----:B------:R-:W-:Y:S01]  /*4730*/  LDSM.16.MT88.4 R24, [R226+0x2080] ;  /* 0x00208000e218783b */ /* 0x000fe20000004200 */
[----:B------:R-:W-:Y:S02]  /*4740*/  FSEL R156, R55, -INF , !P5 ;  /* 0xff800000379c7808 */ /* 0x000fe40006800000 */
[----:B------:R-:W-:Y:S02]  /*4750*/  ISETP.GT.AND P0, PT, R8, RZ, !P0 ;  /* 0x000000ff0800720c */ /* 0x000fe40004704270 */
[C---:B------:R-:W-:Y:S02]  /*4760*/  ISETP.LT.OR P1, PT, R9.reuse, 0x2a, P1 ;  /* 0x0000002a0900780c */ /* 0x040fe40000f21670 */
[----:B------:R-:W-:Y:S02]  /*4770*/  ISETP.LT.OR P0, PT, R9, 0x1, P0 ;  /* 0x000000010900780c */ /* 0x000fe40000701670 */
[----:B------:R-:W-:-:S02]  /*4780*/  FSEL R157, R60, -INF , !P2 ;  /* 0xff8000003c9d7808 */ /* 0x000fc40005000000 */
[----:B-1----:R-:W-:Y:S01]  /*4790*/  FMNMX.FTZ R136, R136, R4, !PT ;  /* 0x0000000488887209 */ /* 0x002fe20007810000 */
[----:B------:R-:W-:Y:S01]  /*47a0*/  LDSM.16.MT88.4 R60, [R228+0x2880] ;  /* 0x00288000e43c783b */ /* 0x000fe20000004200 */
[----:B------:R-:W-:Y:S02]  /*47b0*/  FSEL R21, R15, -INF , !P0 ;  /* 0xff8000000f157808 */ /* 0x000fe40004000000 */
[----:B------:R-:W-:Y:S01]  /*47c0*/  FSETP.NEU.FTZ.AND P0, PT, R137, -INF , PT ;  /* 0xff8000008900780b */ /* 0x000fe20003f1d000 */
[----:B------:R-:W1:Y:S01]  /*47d0*/  SHFL.BFLY PT, R4, R136, 0x1, 0x1f ;  /* 0x0c201f0088047f89 */ /* 0x000e6200000e0000 */
[----:B------:R-:W-:Y:S02]  /*47e0*/  FMNMX.FTZ R3, R21, R22, !PT ;  /* 0x0000001615037209 */ /* 0x000fe40007810000 */
[----:B------:R-:W-:Y:S02]  /*47f0*/  FSEL R13, R13, RZ, P0 ;  /* 0x000000ff0d0d7208 */ /* 0x000fe40000000000 */
[----:B------:R-:W-:-:S03]  /*4800*/  FSEL R164, R59, -INF , !P1 ;  /* 0xff8000003ba47808 */ /* 0x000fc60004800000 */
[----:B------:R-:W-:-:S04]  /*4810*/  FFMA.FTZ R2, R53, c[0x0][0x2d0], -R13 ;  /* 0x0000b40035027a23 */ /* 0x000fc8000001080d */
[----:B------:R2:W-:Y:S01]  /*4820*/  MUFU.EX2 R187, R2 ;  /* 0x0000000200bb7308 */ /* 0x0005e20000000800 */
[----:B-1----:R-:W-:Y:S01]  /*4830*/  FMNMX.FTZ R136, R136, R4, !PT ;  /* 0x0000000488887209 */ /* 0x002fe20007810000 */
[----:B------:R-:W-:-:S03]  /*4840*/  FFMA.FTZ R4, R37, c[0x0][0x2d0], -R13 ;  /* 0x0000b40025047a23 */ /* 0x000fc6000001080d */
[C---:B------:R-:W-:Y:S01]  /*4850*/  FSETP.NEU.FTZ.AND P0, PT, R136.reuse, -INF , PT ;  /* 0xff8000008800780b */ /* 0x040fe20003f1d000 */
[----:B------:R-:W-:Y:S02]  /*4860*/  FMUL.FTZ R12, R136, c[0x0][0x2d0] ;  /* 0x0000b400880c7a20 */ /* 0x000fe40000410000 */
[----:B------:R1:W-:Y:S01]  /*4870*/  MUFU.EX2 R192, R4 ;  /* 0x0000000400c07308 */ /* 0x0003e20000000800 */
[----:B--2---:R-:W-:Y:S02]  /*4880*/  FFMA.FTZ R2, R56, c[0x0][0x2d0], -R13 ;  /* 0x0000b40038027a23 */ /* 0x004fe4000001080d */
[----:B------:R-:W-:Y:S02]  /*4890*/  FSEL R12, R12, RZ, P0 ;  /* 0x000000ff0c0c7208 */ /* 0x000fe40000000000 */
[----:B------:R-:W-:-:S03]  /*48a0*/  ISETP.NE.AND P0, PT, R33, RZ, PT ;  /* 0x000000ff2100720c */ /* 0x000fc60003f05270 */
[----:B------:R2:W-:Y:S01]  /*48b0*/  MUFU.EX2 R198, R2 ;  /* 0x0000000200c67308 */ /* 0x0005e20000000800 */
[----:B------:R-:W-:Y:S01]  /*48c0*/  FFMA.FTZ R0, R34, c[0x0][0x2d0], -R12 ;  /* 0x0000b40022007a23 */ /* 0x000fe2000001080c */
[----:B------:R-:W-:-:S04]  /*48d0*/  ISETP.GT.AND P0, PT, R8, 0x19, !P0 ;  /* 0x000000190800780c */ /* 0x000fc80004704270 */
[----:B------:R-:W-:Y:S02]  /*48e0*/  ISETP.LT.OR P0, PT, R9, 0x1a, P0 ;  /* 0x0000001a0900780c */ /* 0x000fe40000701670 */
[----:B------:R3:W-:Y:S01]  /*48f0*/  MUFU.EX2 R182, R0 ;  /* 0x0000000000b67308 */ /* 0x0007e20000000800 */
[--C-:B-1----:R-:W-:Y:S01]  /*4900*/  FFMA.FTZ R4, R40, c[0x0][0x2d0], -R13.reuse ;  /* 0x0000b40028047a23 */ /* 0x102fe2000001080d */
[----:B------:R-:W-:Y:S02]  /*4910*/  FSEL R20, R17, -INF , !P0 ;  /* 0xff80000011147808 */ /* 0x000fe40004000000 */
[----:B--2---:R-:W-:Y:S01]  /*4920*/  FMNMX.FTZ R2, R104, R3, !PT ;  /* 0x0000000368027209 */ /* 0x004fe20007810000 */
[----:B------:R-:W-:-:S03]  /*4930*/  FFMA.FTZ R3, R57, c[0x0][0x2d0], -R13 ;  /* 0x0000b40039037a23 */ /* 0x000fc6000001080d */
[----:B------:R1:W-:Y:S01]  /*4940*/  MUFU.EX2 R231, R4 ;  /* 0x0000000400e77308 */ /* 0x0003e20000000800 */
[----:B------:R-:W-:Y:S01]  /*4950*/  FMNMX.FTZ R2, R23, R2, !PT ;  /* 0x0000000217027209 */ /* 0x000fe20007810000 */
[----:B---3--:R-:W-:-:S06]  /*4960*/  FFMA.FTZ R0, R35, c[0x0][0x2d0], -R12 ;  /* 0x0000b40023007a23 */ /* 0x008fcc000001080c */
[----:B------:R2:W-:Y:S08]  /*4970*/  MUFU.EX2 R229, R3 ;  /* 0x0000000300e57308 */ /* 0x0005f00000000800 */
[----:B------:R3:W-:Y:S01]  /*4980*/  MUFU.EX2 R195, R0 ;  /* 0x0000000000c37308 */ /* 0x0007e20000000800 */
[--C-:B-1----:R-:W-:Y:S02]  /*4990*/  FFMA.FTZ R4, R44, c[0x0][0x2d0], -R13.reuse ;  /* 0x0000b4002c047a23 */ /* 0x102fe4000001080d */
[----:B------:R-:W-:Y:S01]  /*49a0*/  LDSM.16.MT88.4 R44, [R228+0x2080] ;  /* 0x00208000e42c783b */ /* 0x000fe20000004200 */
[----:B--2---:R-:W-:Y:S01]  /*49b0*/  FMNMX.FTZ R3, R128, R2, !PT ;  /* 0x0000000280037209 */ /* 0x004fe20007810000 */
[----:B------:R-:W-:-:S03]  /*49c0*/  FFMA.FTZ R2, R58, c[0x0][0x2d0], -R13 ;  /* 0x0000b4003a027a23 */ /* 0x000fc6000001080d */
[----:B------:R1:W-:Y:S01]  /*49d0*/  MUFU.EX2 R194, R4 ;  /* 0x0000000400c27308 */ /* 0x0003e20000000800 */
[----:B------:R-:W-:Y:S01]  /*49e0*/  LDSM.16.MT88.4 R56, [R227+0x2880] ;  /* 0x00288000e338783b */ /* 0x000fe20000004200 */
[----:B---3--:R-:W-:-:S06]  /*49f0*/  FFMA.FTZ R0, R36, c[0x0][0x2d0], -R12 ;  /* 0x0000b40024007a23 */ /* 0x008fcc000001080c */
[----:B------:R2:W3:Y:S08]  /*4a00*/  MUFU.EX2 R171, R2 ;  /* 0x0000000200ab7308 */ /* 0x0004f00000000800 */
[----:B------:R4:W4:Y:S01]  /*4a10*/  MUFU.EX2 R190, R0 ;  /* 0x0000000000be7308 */ /* 0x0009220000000800 */
[----:B-1----:R-:W-:Y:S02]  /*4a20*/  FFMA.FTZ R4, R41, c[0x0][0x2d0], -R13 ;  /* 0x0000b40029047a23 */ /* 0x002fe4000001080d */
[----:B------:R-:W1:Y:S01]  /*4a30*/  LDSM.16.MT88.4 R40, [R225+0x2080] ;  /* 0x00208000e128783b */ /* 0x000e620000004200 */
[----:B--2---:R-:W-:Y:S01]  /*4a40*/  FMNMX.FTZ R2, R130, R3, !PT ;  /* 0x0000000382027209 */ /* 0x004fe20007810000 */
[----:B------:R-:W-:-:S03]  /*4a50*/  FFMA.FTZ R3, R38, c[0x0][0x2d0], -R12 ;  /* 0x0000b40026037a23 */ /* 0x000fc6000001080c */
[----:B------:R2:W2:Y:S01]  /*4a60*/  MUFU.EX2 R197, R4 ;  /* 0x0000000400c57308 */ /* 0x0004a20000000800 */
[----:B---3--:R-:W-:Y:S02]  /*4a70*/  F2FP.PACK_AB R10, R171, R229 ;  /* 0x000000e5ab0a723e */ /* 0x008fe400000000ff */
[----:B------:R-:W-:Y:S02]  /*4a80*/  FMNMX.FTZ R2, R131, R2, !PT ;  /* 0x0000000283027209 */ /* 0x000fe40007810000 */
[----:B----4-:R-:W-:-:S03]  /*4a90*/  FMNMX.FTZ R0, R105, R106, !PT ;  /* 0x0000006a69007209 */ /* 0x010fc60007810000 */
[----:B------:R3:W-:Y:S01]  /*4aa0*/  MUFU.EX2 R186, R3 ;  /* 0x0000000300ba7308 */ /* 0x0007e20000000800 */
[----:B------:R-:W-:Y:S02]  /*4ab0*/  F2FP.PACK_AB R7, R190, R195 ;  /* 0x000000c3be07723e */ /* 0x000fe400000000ff */
[----:B------:R-:W-:-:S04]  /*4ac0*/  FMNMX.FTZ R0, R107, R0, !PT ;  /* 0x000000006b007209 */ /* 0x000fc80007810000 */
[----:B------:R-:W-:Y:S01]  /*4ad0*/  FMNMX.FTZ R0, R129, R0, !PT ;  /* 0x0000000081007209 */ /* 0x000fe20007810000 */
[--C-:B--2---:R-:W-:Y:S01]  /*4ae0*/  FFMA.FTZ R4, R28, c[0x0][0x2d0], -R12.reuse ;  /* 0x0000b4001c047a23 */ /* 0x104fe2000001080c */
[----:B------:R-:W-:Y:S02]  /*4af0*/  F2FP.PACK_AB R6, R197, R194 ;  /* 0x000000c2c506723e */ /* 0x000fe400000000ff */
[----:B------:R-:W-:Y:S01]  /*4b00*/  FMNMX.FTZ R0, R132, R0, !PT ;  /* 0x0000000084007209 */ /* 0x000fe20007810000 */
[----:B------:R2:W4:Y:S03]  /*4b10*/  MUFU.EX2 R193, R4 ;  /* 0x0000000400c17308 */ /* 0x0005260000000800 */
[----:B------:R-:W-:Y:S02]  /*4b20*/  FMNMX.FTZ R0, R133, R0, !PT ;  /* 0x0000000085007209 */ /* 0x000fe40007810000 */
[----:B---3--:R-:W-:Y:S01]  /*4b30*/  FMNMX.FTZ R3, R20, R2, !PT ;  /* 0x0000000214037209 */ /* 0x008fe20007810000 */
[----:B------:R-:W-:Y:S01]  /*4b40*/  FFMA.FTZ R2, R39, c[0x0][0x2d0], -R12 ;  /* 0x0000b40027027a23 */ /* 0x000fe2000001080c */
[----:B------:R-:W-:Y:S01]  /*4b50*/  FMNMX.FTZ R0, R134, R0, !PT ;  /* 0x0000000086007209 */ /* 0x000fe20007810000 */
[----:B------:R-:W-:Y:S01]  /*4b60*/  LDSM.16.MT88.4 R36, [R226+0x4080] ;  /* 0x00408000e224783b */ /* 0x000fe20000004200 */
[----:B------:R-:W-:Y:S01]  /*4b70*/  FMNMX.FTZ R3, R139, R3, !PT ;  /* 0x000000038b037209 */ /* 0x000fe20007810000 */
[----:B------:R3:W1:Y:S01]  /*4b80*/  MUFU.EX2 R180, R2 ;  /* 0x0000000200b47308 */ /* 0x0006620000000800 */
[----:B------:R-:W-:-:S02]  /*4b90*/  FMNMX.FTZ R0, R138, R0, !PT ;  /* 0x000000008a007209 */ /* 0x000fc40007810000 */
[----:B------:R-:W-:Y:S02]  /*4ba0*/  FMNMX.FTZ R3, R156, R3, !PT ;  /* 0x000000039c037209 */ /* 0x000fe40007810000 */
[----:B------:R-:W-:Y:S02]  /*4bb0*/  FMNMX.FTZ R0, R165, R0, !PT ;  /* 0x00000000a5007209 */ /* 0x000fe40007810000 */
[----:B------:R-:W-:Y:S02]  /*4bc0*/  FMNMX.FTZ R3, R157, R3, !PT ;  /* 0x000000039d037209 */ /* 0x000fe40007810000 */
[----:B------:R-:W-:Y:S02]  /*4bd0*/  FMNMX.FTZ R0, R166, R0, !PT ;  /* 0x00000000a6007209 */ /* 0x000fe40007810000 */
[----:B------:R-:W-:Y:S02]  /*4be0*/  FMNMX.FTZ R3, R164, R3, !PT ;  /* 0x00000003a4037209 */ /* 0x000fe40007810000 */
[----:B------:R-:W-:-:S02]  /*4bf0*/  FMNMX.FTZ R0, R188, R0, !PT ;  /* 0x00000000bc007209 */ /* 0x000fc40007810000 */
[----:B--2---:R-:W-:Y:S01]  /*4c00*/  F2FP.PACK_AB R4, R231, R192 ;  /* 0x000000c0e704723e */ /* 0x004fe200000000ff */
[----:B------:R-:W2:Y:S01]  /*4c10*/  SHFL.BFLY PT, R14, R3, 0x2, 0x1f ;  /* 0x0c401f00030e7f89 */ /* 0x000ea200000e0000 */
[----:B------:R-:W-:Y:S01]  /*4c20*/  FMNMX.FTZ R0, R189, R0, !PT ;  /* 0x00000000bd007209 */ /* 0x000fe20007810000 */
[--C-:B---3--:R-:W-:Y:S01]  /*4c30*/  FFMA.FTZ R2, R52, c[0x0][0x2d0], -R12.reuse ;  /* 0x0000b40034027a23 */ /* 0x108fe2000001080c */
[----:B----4-:R-:W-:Y:S02]  /*4c40*/  F2FP.PACK_AB R5, R182, R193 ;  /* 0x000000c1b605723e */ /* 0x010fe400000000ff */
[----:B-1----:R-:W-:Y:S01]  /*4c50*/  F2FP.PACK_AB R9, R180, R186 ;  /* 0x000000bab409723e */ /* 0x002fe200000000ff */
[----:B------:R-:W1:Y:S01]  /*4c60*/  SHFL.BFLY PT, R8, R0, 0x2, 0x1f ;  /* 0x0c401f0000087f89 */ /* 0x000e6200000e0000 */
[----:B------:R3:W-:Y:S03]  /*4c70*/  MUFU.EX2 R230, R2 ;  /* 0x0000000200e67308 */ /* 0x0007e60000000800 */
[C---:B------:R-:W-:Y:S08]  /*4c80*/  HMMA.16816.F32 R148, R4.reuse, R48, RZ ;  /* 0x000000300494723c */ /* 0x040ff000000018ff */
[C---:B------:R-:W-:Y:S01]  /*4c90*/  HMMA.16816.F32 R28, R4.reuse, R40, RZ ;  /* 0x00000028041c723c */ /* 0x040fe200000018ff */
[----:B---3--:R-:W-:Y:S01]  /*4ca0*/  FFMA.FTZ R2, R54, c[0x0][0x2d0], -R12 ;  /* 0x0000b40036027a23 */ /* 0x008fe2000001080c */
[----:B--2---:R-:W-:Y:S01]  /*4cb0*/  FMNMX.FTZ R3, R3, R14, !PT ;  /* 0x0000000e03037209 */ /* 0x004fe20007810000 */
[----:B------:R-:W-:Y:S05]  /*4cc0*/  LDSM.16.MT88.4 R52, [R225+0x4080] ;  /* 0x00408000e134783b */ /* 0x000fea0000004200 */
[----:B------:R-:W-:Y:S01]  /*4cd0*/  HMMA.16816.F32 R32, R4, R24, RZ ;  /* 0x000000180420723c */ /* 0x000fe200000018ff */
[----:B------:R-:W2:Y:S01]  /*4ce0*/  MUFU.EX2 R170, R2 ;  /* 0x0000000200aa7308 */ /* 0x000ea20000000800 */
[----:B-1----:R-:W-:-:S02]  /*4cf0*/  FMNMX.FTZ R0, R0, R8, !PT ;  /* 0x0000000800007209 */ /* 0x002fc40007810000 */
[----:B------:R-:W-:-:S04]  /*4d00*/  F2FP.PACK_AB R8, R198, R187 ;  /* 0x000000bbc608723e */ /* 0x000fc800000000ff */
[C---:B------:R-:W-:Y:S01]  /*4d10*/  HMMA.16816.F32 R140, R4.reuse, R44, RZ ;  /* 0x0000002c048c723c */ /* 0x040fe200000018ff */
[----:B------:R-:W1:Y:S07]  /*4d20*/  SHFL.BFLY PT, R15, R0, 0x1, 0x1f ;  /* 0x0c201f00000f7f89 */ /* 0x000e6e00000e0000 */
[----:B------:R-:W-:Y:S01]  /*4d30*/  HMMA.16816.F32 R144, R4, R68, RZ ;  /* 0x000000440490723c */ /* 0x000fe200000018ff */
[----:B--2---:R-:W-:-:S07]  /*4d40*/  F2FP.PACK_AB R11, R170, R230 ;  /* 0x000000e6aa0b723e */ /* 0x004fce00000000ff */
[C---:B------:R-:W-:Y:S08]  /*4d50*/  HMMA.16816.F32 R152, R4.reuse, R76, RZ ;  /* 0x0000004c0498723c */ /* 0x040ff000000018ff */
[----:B------:R-:W-:Y:S01]  /*4d60*/  HMMA.16816.F32 R124, R4, R92, RZ ;  /* 0x0000005c047c723c */ /* 0x000fe200000018ff */
[----:B-1----:R-:W-:-:S04]  /*4d70*/  FMNMX.FTZ R135, R0, R15, !PT ;  /* 0x0000000f00877209 */ /* 0x002fc80007810000 */
[C---:B------:R-:W-:Y:S01]  /*4d80*/  FSETP.NEU.FTZ.AND P0, PT, R135.reuse, -INF , PT ;  /* 0xff8000008700780b */ /* 0x040fe20003f1d000 */
[----:B------:R-:W-:Y:S02]  /*4d90*/  FMUL.FTZ R0, R135, c[0x0][0x2d0] ;  /* 0x0000b40087007a20 */ /* 0x000fe40000410000 */
[----:B------:R-:W-:Y:S03]  /*4da0*/  HMMA.16816.F32 R120, R4, R116, RZ ;  /* 0x000000740478723c */ /* 0x000fe600000018ff */
[----:B------:R-:W-:-:S05]  /*4db0*/  FSEL R0, R0, RZ, P0 ;  /* 0x000000ff00007208 */ /* 0x000fca0000000000 */
[----:B------:R-:W-:Y:S01]  /*4dc0*/  HMMA.16816.F32 R112, R4, R42, RZ ;  /* 0x0000002a0470723c */ /* 0x000fe200000018ff */
[----:B------:R-:W-:-:S04]  /*4dd0*/  FFMA.FTZ R2, R105, c[0x0][0x2d0], -R0 ;  /* 0x0000b40069027a23 */ /* 0x000fc80000010800 */
[----:B------:R1:W-:Y:S03]  /*4de0*/  MUFU.EX2 R234, R2 ;  /* 0x0000000200ea7308 */ /* 0x0003e60000000800 */
[C---:B------:R-:W-:Y:S08]  /*4df0*/  HMMA.16816.F32 R108, R4.reuse, R26, RZ ;  /* 0x0000001a046c723c */ /* 0x040ff000000018ff */
[----:B------:R-:W-:Y:S01]  /*4e00*/  HMMA.16816.F32 R100, R4, R46, RZ ;  /* 0x0000002e0464723c */ /* 0x000fe200000018ff */
[----:B-1----:R-:W-:-:S07]  /*4e10*/  FFMA.FTZ R2, R106, c[0x0][0x2d0], -R0 ;  /* 0x0000b4006a027a23 */ /* 0x002fce0000010800 */
[C---:B------:R-:W-:Y:S01]  /*4e20*/  HMMA.16816.F32 R96, R4.reuse, R50, RZ ;  /* 0x000000320460723c */ /* 0x040fe200000018ff */
[----:B------:R1:W-:Y:S07]  /*4e30*/  MUFU.EX2 R232, R2 ;  /* 0x0000000200e87308 */ /* 0x0003ee0000000800 */
[C---:B------:R-:W-:Y:S08]  /*4e40*/  HMMA.16816.F32 R88, R4.reuse, R70, RZ ;  /* 0x000000460458723c */ /* 0x040ff000000018ff */
[----:B------:R-:W-:Y:S01]  /*4e50*/  HMMA.16816.F32 R84, R4, R78, RZ ;  /* 0x0000004e0454723c */ /* 0x000fe200000018ff */
[----:B-1----:R-:W-:-:S04]  /*4e60*/  FFMA.FTZ R2, R107, c[0x0][0x2d0], -R0 ;  /* 0x0000b4006b027a23 */ /* 0x002fc80000010800 */
[----:B------:R1:W-:Y:S03]  /*4e70*/  MUFU.EX2 R196, R2 ;  /* 0x0000000200c47308 */ /* 0x0003e60000000800 */
[C---:B------:R-:W-:Y:S08]  /*4e80*/  HMMA.16816.F32 R80, R4.reuse, R94, RZ ;  /* 0x0000005e0450723c */ /* 0x040ff000000018ff */
[----:B------:R-:W-:Y:S01]  /*4e90*/  HMMA.16816.F32 R16, R4, R118, RZ ;  /* 0x000000760410723c */ /* 0x000fe200000018ff */
[----:B------:R-:W2:Y:S07]  /*4ea0*/  SHFL.BFLY PT, R4, R3, 0x1, 0x1f ;  /* 0x0c201f0003047f89 */ /* 0x000eae00000e0000 */
[C---:B------:R-:W-:Y:S08]  /*4eb0*/  HMMA.16816.F32 R148, R8.reuse, R56, R148 ;  /* 0x000000380894723c */ /* 0x040ff00000001894 */
[C---:B------:R-:W-:Y:S01]  /*4ec0*/  HMMA.16816.F32 R172, R8.reuse, R72, R28 ;  /* 0x0000004808ac723c */ /* 0x040fe2000000181c */
[----:B------:R-:W3:Y:S07]  /*4ed0*/  LDSM.16.MT88.4 R28, [R228+0x4080] ;  /* 0x00408000e41c783b */ /* 0x000eee0000004200 */
[----:B------:R-:W-:Y:S01]  /*4ee0*/  HMMA.16816.F32 R176, R8, R64, R32 ;  /* 0x0000004008b0723c */ /* 0x000fe20000001820 */
[----:B------:R-:W4:Y:S01]  /*4ef0*/  LDSM.16.MT88.4 R32, [R227+0x4080] ;  /* 0x00408000e320783b */ /* 0x000f220000004200 */
[----:B--2---:R-:W-:Y:S01]  /*4f00*/  FMNMX.FTZ R3, R3, R4, !PT ;  /* 0x0000000403037209 */ /* 0x004fe20007810000 */
[----:B------:R-:W-:-:S03]  /*4f10*/  FFMA.FTZ R4, R129, c[0x0][0x2d0], -R0 ;  /* 0x0000b40081047a23 */ /* 0x000fc60000010800 */
[C---:B------:R-:W-:Y:S01]  /*4f20*/  FSETP.NEU.FTZ.AND P0, PT, R3.reuse, -INF , PT ;  /* 0xff8000000300780b */ /* 0x040fe20003f1d000 */
[----:B-1----:R-:W-:Y:S01]  /*4f30*/  FMUL.FTZ R2, R3, c[0x0][0x2d0] ;  /* 0x0000b40003027a20 */ /* 0x002fe20000410000 */
[C---:B------:R-:W-:Y:S01]  /*4f40*/  HMMA.16816.F32 R200, R8.reuse, R60, R140 ;  /* 0x0000003c08c8723c */ /* 0x040fe2000000188c */
[----:B------:R-:W-:Y:S01]  /*4f50*/  MOV R233, R151 ;  /* 0x0000009700e97202 */ /* 0x000fe20000000f00 */
[----:B------:R-:W-:Y:S01]  /*4f60*/  IMAD.MOV.U32 R199, RZ, RZ, R149 ;  /* 0x000000ffffc77224 */ /* 0x000fe200078e0095 */
[----:B------:R1:W2:Y:S01]  /*4f70*/  MUFU.EX2 R191, R4 ;  /* 0x0000000400bf7308 */ /* 0x0002a20000000800 */
[----:B------:R-:W-:Y:S01]  /*4f80*/  IMAD.MOV.U32 R183, RZ, RZ, R150 ;  /* 0x000000ffffb77224 */ /* 0x000fe200078e0096 */
[----:B------:R-:W-:Y:S02]  /*4f90*/  FSEL R2, R2, RZ, P0 ;  /* 0x000000ff02027208 */ /* 0x000fe40000000000 */
[----:B------:R-:W-:Y:S01]  /*4fa0*/  MOV R143, R148 ;  /* 0x00000094008f7202 */ /* 0x000fe20000000f00 */
[C---:B------:R-:W-:Y:S08]  /*4fb0*/  HMMA.16816.F32 R244, R8.reuse, R74, R112 ;  /* 0x0000004a08f4723c */ /* 0x040ff00000001870 */
[----:B------:R-:W-:Y:S01]  /*4fc0*/  HMMA.16816.F32 R148, R8, R52, R144 ;  /* 0x000000340894723c */ /* 0x000fe20000001890 */
[----:B-1----:R-:W-:Y:S01]  /*4fd0*/  FFMA.FTZ R4, R21, c[0x0][0x2d0], -R2 ;  /* 0x0000b40015047a23 */ /* 0x002fe20000010802 */
[----:B--2---:R-:W-:-:S03]  /*4fe0*/  F2FP.PACK_AB R6, R191, R196 ;  /* 0x000000c4bf06723e */ /* 0x004fc600000000ff */
[----:B------:R1:W-:Y:S03]  /*4ff0*/  MUFU.EX2 R146, R4 ;  /* 0x0000000400927308 */ /* 0x0003e60000000800 */
[----:B------:R-:W-:Y:S01]  /*5000*/  IMAD.MOV.U32 R142, RZ, RZ, R203 ;  /* 0x000000ffff8e7224 */ /* 0x000fe200078e00cb */
[----:B------:R-:W-:Y:S01]  /*5010*/  MOV R141, R201 ;  /* 0x000000c9008d7202 */ /* 0x000fe20000000f00 */
[----:B------:R-:W-:Y:S01]  /*5020*/  IMAD.MOV.U32 R140, RZ, RZ, R202 ;  /* 0x000000ffff8c7224 */ /* 0x000fe200078e00ca */
[----:B---3--:R-:W-:Y:S01]  /*5030*/  HMMA.16816.F32 R216, R8, R28, R124 ;  /* 0x0000001c08d8723c */ /* 0x008fe2000000187c */
[----:B------:R-:W-:-:S07]  /*5040*/  IMAD.MOV.U32 R15, RZ, RZ, R200 ;  /* 0x000000ffff0f7224 */ /* 0x000fce00078e00c8 */
[----:B------:R-:W-:Y:S01]  /*5050*/  HMMA.16816.F32 R248, R8, R36, R152 ;  /* 0x0000002408f8723c */ /* 0x000fe20000001898 */
[----:B------:R-:W-:Y:S01]  /*5060*/  LDSM.16.MT88.4 R152, [R225+0x3080] ;  /* 0x00308000e198783b */ /* 0x000fe20000004200 */
[----:B-1----:R-:W-:-:S03]  /*5070*/  FFMA.FTZ R4, R22, c[0x0][0x2d0], -R2 ;  /* 0x0000b40016047a23 */ /* 0x002fc60000010802 */
[----:B------:R-:W-:Y:S01]  /*5080*/  MOV R145, R150 ;  /* 0x0000009600917202 */ /* 0x000fe20000000f00 */
[----:B------:R-:W-:Y:S01]  /*5090*/  IMAD.MOV.U32 R5, RZ, RZ, R149 ;  /* 0x000000ffff057224 */ /* 0x000fe200078e0095 */
[----:B------:R1:W2:Y:S01]  /*50a0*/  MUFU.EX2 R147, R4 ;  /* 0x0000000400937308 */ /* 0x0002a20000000800 */
[----:B------:R-:W-:Y:S01]  /*50b0*/  IMAD.MOV.U32 R252, RZ, RZ, R148 ;  /* 0x000000fffffc7224 */ /* 0x000fe200078e0094 */
[----:B----4-:R-:W-:Y:S01]  /*50c0*/  HMMA.16816.F32 R212, R8, R32, R120 ;  /* 0x0000002008d4723c */ /* 0x010fe20000001878 */
[----:B------:R-:W-:Y:S02]  /*50d0*/  IMAD.MOV.U32 R144, RZ, RZ, R151 ;  /* 0x000000ffff907224 */ /* 0x000fe400078e0097 */
[----:B------:R-:W-:-:S05]  /*50e0*/  IMAD.MOV.U32 R129, RZ, RZ, R5 ;  /* 0x000000ffff817224 */ /* 0x000fca00078e0005 */
[----:B------:R-:W-:Y:S01]  /*50f0*/  HMMA.16816.F32 R220, R8, R66, R108 ;  /* 0x0000004208dc723c */ /* 0x000fe2000000186c */
[----:B-1----:R-:W-:Y:S01]  /*5100*/  FFMA.FTZ R4, R104, c[0x0][0x2d0], -R2 ;  /* 0x0000b40068047a23 */ /* 0x002fe20000010802 */
[----:B--2---:R-:W-:-:S06]  /*5110*/  F2FP.PACK_AB R5, R147, R146 ;  /* 0x000000929305723e */ /* 0x004fcc00000000ff */
[C---:B------:R-:W-:Y:S01]  /*5120*/  HMMA.16816.F32 R208, R8.reuse, R62, R100 ;  /* 0x0000003e08d0723c */ /* 0x040fe20000001864 */
[----:B------:R1:W-:Y:S07]  /*5130*/  MUFU.EX2 R224, R4 ;  /* 0x0000000400e07308 */ /* 0x0003ee0000000800 */
[C---:B------:R-:W-:Y:S08]  /*5140*/  HMMA.16816.F32 R204, R8.reuse, R58, R96 ;  /* 0x0000003a08cc723c */ /* 0x040ff00000001860 */
[----:B------:R-:W-:Y:S01]  /*5150*/  HMMA.16816.F32 R200, R8, R54, R88 ;  /* 0x0000003608c8723c */ /* 0x000fe20000001858 */
[----:B-1----:R-:W-:-:S04]  /*5160*/  FFMA.FTZ R4, R23, c[0x0][0x2d0], -R2 ;  /* 0x0000b40017047a23 */ /* 0x002fc80000010802 */
[----:B------:R1:W2:Y:S03]  /*5170*/  MUFU.EX2 R181, R4 ;  /* 0x0000000400b57308 */ /* 0x0002a60000000800 */
[C---:B------:R-:W-:Y:S08]  /*5180*/  HMMA.16816.F32 R148, R8.reuse, R38, R84 ;  /* 0x000000260894723c */ /* 0x040ff00000001854 */
[----:B------:R-:W-:Y:S01]  /*5190*/  HMMA.16816.F32 R112, R8, R30, R80 ;  /* 0x0000001e0870723c */ /* 0x000fe20000001850 */
[----:B-1----:R-:W-:-:S07]  /*51a0*/  F2FP.PACK_AB R4, R232, R234 ;  /* 0x000000eae804723e */ /* 0x002fce00000000ff */
[----:B------:R-:W-:Y:S01]  /*51b0*/  HMMA.16816.F32 R124, R8, R34, R16 ;  /* 0x00000022087c723c */ /* 0x000fe20000001810 */
[----:B--2---:R-:W-:-:S06]  /*51c0*/  F2FP.PACK_AB R7, R181, R224 ;  /* 0x000000e0b507723e */ /* 0x004fcc00000000ff */
[--C-:B------:R-:W-:Y:S01]  /*51d0*/  FFMA.FTZ R8, R132, c[0x0][0x2d0], -R0.reuse ;  /* 0x0000b40084087a23 */ /* 0x100fe20000010800 */
[C---:B------:R-:W-:Y:S03]  /*51e0*/  HMMA.16816.F32 R104, R4.reuse, R40, RZ ;  /* 0x000000280468723c */ /* 0x040fe600000018ff */
[----:B------:R1:W2:Y:S05]  /*51f0*/  MUFU.EX2 R14, R8 ;  /* 0x00000008000e7308 */ /* 0x0002aa0000000800 */
[C---:B------:R-:W-:Y:S08]  /*5200*/  HMMA.16816.F32 R84, R4.reuse, R24, RZ ;  /* 0x000000180454723c */ /* 0x040ff000000018ff */
[----:B------:R-:W-:Y:S01]  /*5210*/  HMMA.16816.F32 R80, R4, R44, RZ ;  /* 0x0000002c0450723c */ /* 0x000fe200000018ff */
[----:B-1----:R-:W-:-:S04]  /*5220*/  FFMA.FTZ R8, R133, c[0x0][0x2d0], -R0 ;  /* 0x0000b40085087a23 */ /* 0x002fc80000010800 */
        /* <DEDUP_REMOVED lines=14> */
[----:B------:R-:W-:Y:S01]  /*5310*/  MOV R128, R252 ;  /* 0x000000fc00807202 */ /* 0x000fe20000000f00 */
[----:B------:R1:W3:Y:S06]  /*5320*/  MUFU.EX2 R40, R8 ;  /* 0x0000000800287308 */ /* 0x0002ec0000000800 */
[C---:B------:R-:W-:Y:S08]  /*5330*/  HMMA.16816.F32 R76, R4.reuse, R78, RZ ;  /* 0x0000004e044c723c */ /* 0x040ff000000018ff */
[----:B------:R-:W-:Y:S01]  /*5340*/  HMMA.16816.F32 R48, R4, R94, RZ ;  /* 0x0000005e0430723c */ /* 0x000fe200000018ff */
[----:B-1----:R-:W-:-:S02]  /*5350*/  FFMA.FTZ R8, R130, c[0x0][0x2d0], -R2 ;  /* 0x0000b40082087a23 */ /* 0x002fc40000010802 */
[----:B--2---:R-:W-:Y:S02]  /*5360*/  IMAD.MOV.U32 R130, RZ, RZ, R14 ;  /* 0x000000ffff827224 */ /* 0x004fe400078e000e */
[----:B------:R1:W2:Y:S02]  /*5370*/  MUFU.EX2 R14, R8 ;  /* 0x00000008000e7308 */ /* 0x0002a40000000800 */
[----:B------:R-:W-:Y:S01]  /*5380*/  MOV R94, R182 ;  /* 0x000000b6005e7202 */ /* 0x000fe20000000f00 */
[----:B------:R-:W-:Y:S02]  /*5390*/  IMAD.MOV.U32 R95, RZ, RZ, R143 ;  /* 0x000000ffff5f7224 */ /* 0x000fe400078e008f */
[--C-:B-1----:R-:W-:Y:S02]  /*53a0*/  FFMA.FTZ R8, R131, c[0x0][0x2d0], -R2.reuse ;  /* 0x0000b40083087a23 */ /* 0x102fe40000010802 */
[----:B------:R-:W-:Y:S02]  /*53b0*/  IMAD.MOV.U32 R131, RZ, RZ, R233 ;  /* 0x000000ffff837224 */ /* 0x000fe400078e00e9 */
[----:B------:R1:W-:Y:S02]  /*53c0*/  MUFU.EX2 R233, R8 ;  /* 0x0000000800e97308 */ /* 0x0003e40000000800 */
[----:B-1----:R-:W-:-:S02]  /*53d0*/  FFMA.FTZ R8, R20, c[0x0][0x2d0], -R2 ;  /* 0x0000b40014087a23 */ /* 0x002fc40000010802 */
[C---:B------:R-:W-:Y:S04]  /*53e0*/  HMMA.16816.F32 R20, R4.reuse, R116, RZ ;  /* 0x000000740414723c */ /* 0x040fe800000018ff */
[----:B------:R1:W4:Y:S03]  /*53f0*/  MUFU.EX2 R132, R8 ;  /* 0x0000000800847308 */ /* 0x0003260000000800 */
[----:B---3--:R-:W-:Y:S02]  /*5400*/  IMAD.MOV.U32 R117, RZ, RZ, R40 ;  /* 0x000000ffff757224 */ /* 0x008fe400078e0028 */
[----:B------:R-:W-:Y:S01]  /*5410*/  HMMA.16816.F32 R40, R4, R118, RZ ;  /* 0x000000760428723c */ /* 0x000fe200000018ff */
[----:B------:R-:W-:-:S06]  /*5420*/  IMAD.MOV.U32 R116, RZ, RZ, R142 ;  /* 0x000000ffff747224 */ /* 0x000fcc00078e008e */
[----:B------:R-:W-:Y:S01]  /*5430*/  MOV R118, R141 ;  /* 0x0000008d00767202 */ /* 0x000fe20000000f00 */
[----:B------:R-:W-:Y:S01]  /*5440*/  IMAD.MOV.U32 R119, RZ, RZ, R140 ;  /* 0x000000ffff777224 */ /* 0x000fe200078e008c */
[----:B-1----:R-:W-:Y:S07]  /*5450*/  HMMA.16816.F32 R8, R4, R92, RZ ;  /* 0x0000005c0408723c */ /* 0x002fee00000018ff */
[----:B------:R-:W-:Y:S01]  /*5460*/  F2FP.PACK_AB R4, R184, R130 ;  /* 0x00000082b804723e */ /* 0x000fe200000000ff */
[----:B------:R-:W-:Y:S01]  /*5470*/  IMAD.MOV.U32 R93, RZ, RZ, R183 ;  /* 0x000000ffff5d7224 */ /* 0x000fe200078e00b7 */
[----:B------:R-:W-:-:S02]  /*5480*/  F2FP.PACK_AB R6, R169, R185 ;  /* 0x000000b9a906723e */ /* 0x000fc400000000ff */
[----:B--2---:R-:W-:Y:S02]  /*5490*/  F2FP.PACK_AB R5, R14, R117 ;  /* 0x000000750e05723e */ /* 0x004fe400000000ff */
[----:B----4-:R-:W-:Y:S02]  /*54a0*/  F2FP.PACK_AB R7, R132, R233 ;  /* 0x000000e98407723e */ /* 0x010fe400000000ff */
[----:B------:R-:W-:-:S05]  /*54b0*/  MOV R92, R199 ;  /* 0x000000c7005c7202 */ /* 0x000fca0000000f00 */
        /* <DEDUP_REMOVED lines=8> */
[----:B------:R-:W-:Y:S01]  /*5540*/  HMMA.16816.F32 R180, R4, R60, R80 ;  /* 0x0000003c04b4723c */ /* 0x000fe20000001850 */
[----:B------:R-:W-:-:S06]  /*5550*/  MOV R57, R194 ;  /* 0x000000c200397202 */ /* 0x000fcc0000000f00 */
[----:B------:R-:W-:Y:S01]  /*5560*/  IMAD.MOV.U32 R80, RZ, RZ, R193 ;  /* 0x000000ffff507224 */ /* 0x000fe200078e00c1 */
[C---:B------:R-:W-:Y:S01]  /*5570*/  HMMA.16816.F32 R24, R4.reuse, R52, R24 ;  /* 0x000000340418723c */ /* 0x040fe20000001818 */
[----:B------:R-:W-:Y:S01]  /*5580*/  IMAD.MOV.U32 R81, RZ, RZ, R192 ;  /* 0x000000ffff517224 */ /* 0x000fe200078e00c0 */
[----:B------:R-:W-:Y:S01]  /*5590*/  MOV R60, R197 ;  /* 0x000000c5003c7202 */ /* 0x000fe20000000f00 */
[----:B------:R-:W-:Y:S01]  /*55a0*/  IMAD.MOV.U32 R61, RZ, RZ, R198 ;  /* 0x000000ffff3d7224 */ /* 0x000fe200078e00c6 */
[----:B------:R-:W-:Y:S01]  /*55b0*/  MOV R82, R171 ;  /* 0x000000ab00527202 */ /* 0x000fe20000000f00 */
[----:B------:R-:W-:Y:S02]  /*55c0*/  IMAD.MOV.U32 R83, RZ, RZ, R14 ;  /* 0x000000ffff537224 */ /* 0x000fe400078e000e */
[----:B------:R-:W-:Y:S01]  /*55d0*/  IMAD.MOV.U32 R53, RZ, RZ, R196 ;  /* 0x000000ffff357224 */ /* 0x000fe200078e00c4 */
[C---:B------:R-:W-:Y:S07]  /*55e0*/  HMMA.16816.F32 R192, R4.reuse, R28, R8 ;  /* 0x0000001c04c0723c */ /* 0x040fee0000001808 */
[----:B------:R-:W-:Y:S01]  /*55f0*/  FFMA.FTZ R8, R167, c[0x0][0x2d0], -R13 ;  /* 0x0000b400a7087a23 */ /* 0x000fe2000001080d */
[----:B------:R-:W-:Y:S01]  /*5600*/  HMMA.16816.F32 R196, R4, R32, R20 ;  /* 0x0000002004c4723c */ /* 0x000fe20000001814 */
[----:B------:R-:W-:Y:S01]  /*5610*/  MOV R29, R61 ;  /* 0x0000003d001d7202 */ /* 0x000fe20000000f00 */
[----:B------:R-:W-:Y:S01]  /*5620*/  IMAD.MOV.U32 R28, RZ, RZ, R85 ;  /* 0x000000ffff1c7224 */ /* 0x000fe200078e0055 */
[----:B------:R1:W-:Y:S01]  /*5630*/  MUFU.EX2 R64, R8 ;  /* 0x0000000800407308 */ /* 0x0003e20000000800 */
[----:B------:R-:W-:-:S02]  /*5640*/  IMAD.MOV.U32 R167, RZ, RZ, R86 ;  /* 0x000000ffffa77224 */ /* 0x000fc400078e0056 */
[----:B------:R-:W-:Y:S02]  /*5650*/  IMAD.MOV.U32 R85, RZ, RZ, R94 ;  /* 0x000000ffff557224 */ /* 0x000fe400078e005e */
[----:B------:R-:W-:Y:S01]  /*5660*/  HMMA.16816.F32 R140, R4, R36, R16 ;  /* 0x00000024048c723c */ /* 0x000fe20000001810 */
[----:B------:R-:W-:Y:S01]  /*5670*/  IMAD.MOV.U32 R86, RZ, RZ, R117 ;  /* 0x000000ffff567224 */ /* 0x000fe200078e0075 */
[----:B------:R-:W-:-:S06]  /*5680*/  MOV R117, R146 ;  /* 0x0000009200757202 */ /* 0x000fcc0000000f00 */
[----:B------:R-:W-:Y:S01]  /*5690*/  HMMA.16816.F32 R16, R4, R66, R100 ;  /* 0x000000420410723c */ /* 0x000fe20000001864 */
[----:B-1----:R-:W-:-:S04]  /*56a0*/  FFMA.FTZ R8, R163, c[0x0][0x2d0], -R13 ;  /* 0x0000b400a3087a23 */ /* 0x002fc8000001080d */
[----:B------:R1:W2:Y:S02]  /*56b0*/  MUFU.EX2 R52, R8 ;  /* 0x0000000800347308 */ /* 0x0002a40000000800 */
[----:B------:R-:W-:Y:S01]  /*56c0*/  IMAD.MOV.U32 R103, RZ, RZ, R185 ;  /* 0x000000ffff677224 */ /* 0x000fe200078e00b9 */
[C---:B------:R-:W-:Y:S01]  /*56d0*/  HMMA.16816.F32 R40, R4.reuse, R34, R40 ;  /* 0x000000220428723c */ /* 0x040fe20000001828 */
[----:B------:R-:W-:Y:S01]  /*56e0*/  MOV R66, R131 ;  /* 0x0000008300427202 */ /* 0x000fe20000000f00 */
[----:B------:R-:W-:Y:S01]  /*56f0*/  IMAD.MOV.U32 R67, RZ, RZ, R128 ;  /* 0x000000ffff437224 */ /* 0x000fe200078e0080 */
[----:B------:R-:W-:Y:S01]  /*5700*/  MOV R100, R129 ;  /* 0x0000008100647202 */ /* 0x000fe20000000f00 */
[----:B------:R-:W-:Y:S02]  /*5710*/  IMAD.MOV.U32 R101, RZ, RZ, R145 ;  /* 0x000000ffff657224 */ /* 0x000fe400078e0091 */
[----:B------:R-:W-:Y:S02]  /*5720*/  IMAD.MOV.U32 R102, RZ, RZ, R144 ;  /* 0x000000ffff667224 */ /* 0x000fe400078e0090 */
[----:B------:R-:W-:Y:S01]  /*5730*/  HMMA.16816.F32 R20, R4, R62, R96 ;  /* 0x0000003e0414723c */ /* 0x000fe20000001860 */
[----:B-1----:R-:W-:-:S06]  /*5740*/  FFMA.FTZ R8, R168, c[0x0][0x2d0], -R13 ;  /* 0x0000b400a8087a23 */ /* 0x002fcc000001080d */
[----:B------:R-:W-:Y:S01]  /*5750*/  MOV R98, R95 ;  /* 0x0000005f00627202 */ /* 0x000fe20000000f00 */
[----:B------:R-:W1:Y:S01]  /*5760*/  LDSM.16.MT88.4 R168, [R226+0x3080] ;  /* 0x00308000e2a8783b */ /* 0x000e620000004200 */
[----:B--2---:R-:W-:Y:S01]  /*5770*/  IMAD.MOV.U32 R35, RZ, RZ, R52 ;  /* 0x000000ffff237224 */ /* 0x004fe200078e0034 */
[----:B------:R2:W-:Y:S01]  /*5780*/  MUFU.EX2 R252, R8 ;  /* 0x0000000800fc7308 */ /* 0x0005e20000000800 */
[----:B------:R-:W-:Y:S01]  /*5790*/  IMAD.MOV.U32 R52, RZ, RZ, R60 ;  /* 0x000000ffff347224 */ /* 0x000fe200078e003c */
[----:B------:R-:W-:Y:S01]  /*57a0*/  HMMA.16816.F32 R104, R4, R72, R104 ;  /* 0x000000480468723c */ /* 0x000fe20000001868 */
[----:B------:R-:W-:Y:S01]  /*57b0*/  LDSM.16.MT88.4 R60, [R227+0x3080] ;  /* 0x00308000e33c783b */ /* 0x000fe20000004200 */
[----:B------:R-:W-:Y:S01]  /*57c0*/  F2FP.PACK_AB R128, R35, R64 ;  /* 0x000000402380723e */ /* 0x000fe200000000ff */
[----:B------:R-:W-:Y:S02]  /*57d0*/  IMAD.MOV.U32 R99, RZ, RZ, R92 ;  /* 0x000000ffff637224 */ /* 0x000fe400078e005c */
[----:B------:R-:W-:-:S02]  /*57e0*/  IMAD.MOV.U32 R97, RZ, RZ, R100 ;  /* 0x000000ffff617224 */ /* 0x000fc400078e0064 */
[----:B------:R-:W-:Y:S01]  /*57f0*/  IMAD.MOV.U32 R96, RZ, RZ, R67 ;  /* 0x000000ffff607224 */ /* 0x000fe200078e0043 */
[C---:B------:R-:W-:Y:S01]  /*5800*/  HMMA.16816.F32 R72, R4.reuse, R74, R108 ;  /* 0x0000004a0448723c */ /* 0x040fe2000000186c */
[----:B------:R-:W-:Y:S01]  /*5810*/  LDSM.16.MT88.4 R108, [R228+0x4880] ;  /* 0x00488000e46c783b */ /* 0x000fe20000004200 */
[----:B------:R-:W-:Y:S02]  /*5820*/  IMAD.MOV.U32 R67, RZ, RZ, R167 ;  /* 0x000000ffff437224 */ /* 0x000fe400078e00a7 */
[----:B------:R-:W-:Y:S02]  /*5830*/  IMAD.MOV.U32 R100, RZ, RZ, R28 ;  /* 0x000000ffff647224 */ /* 0x000fe400078e001c */
[----:B--2---:R-:W-:Y:S02]  /*5840*/  FFMA.FTZ R8, R162, c[0x0][0x2d0], -R13 ;  /* 0x0000b400a2087a23 */ /* 0x004fe4000001080d */
[----:B------:R-:W-:Y:S01]  /*5850*/  HMMA.16816.F32 R88, R4, R58, R88 ;  /* 0x0000003a0458723c */ /* 0x000fe20000001858 */
[----:B------:R-:W-:Y:S01]  /*5860*/  IMAD.MOV.U32 R167, RZ, RZ, R57 ;  /* 0x000000ffffa77224 */ /* 0x000fe200078e0039 */
[----:B------:R2:W-:Y:S01]  /*5870*/  MUFU.EX2 R138, R8 ;  /* 0x00000008008a7308 */ /* 0x0005e20000000800 */
[----:B------:R-:W-:Y:S01]  /*5880*/  IMAD.MOV.U32 R28, RZ, RZ, R80 ;  /* 0x000000ffff1c7224 */ /* 0x000fe200078e0050 */
[----:B------:R-:W-:Y:S01]  /*5890*/  MOV R80, R65 ;  /* 0x0000004100507202 */ /* 0x000fe20000000f00 */
[----:B------:R-:W-:-:S03]  /*58a0*/  IMAD.MOV.U32 R57, RZ, RZ, R83 ;  /* 0x000000ffff397224 */ /* 0x000fc600078e0053 */
[C---:B------:R-:W-:Y:S01]  /*58b0*/  HMMA.16816.F32 R36, R4.reuse, R38, R76 ;  /* 0x000000260424723c */ /* 0x040fe2000000184c */
[----:B------:R-:W-:Y:S07]  /*58c0*/  LDSM.16.MT88.4 R76, [R225+0x4880] ;  /* 0x00488000e14c783b */ /* 0x000fee0000004200 */
[----:B------:R-:W-:Y:S01]  /*58d0*/  HMMA.16816.F32 R48, R4, R30, R48 ;  /* 0x0000001e0430723c */ /* 0x000fe20000001830 */
[----:B--2---:R-:W-:Y:S02]  /*58e0*/  FFMA.FTZ R8, R158, c[0x0][0x2d0], -R12 ;  /* 0x0000b4009e087a23 */ /* 0x004fe4000001080c */
[----:B------:R-:W-:-:S02]  /*58f0*/  IMAD.MOV.U32 R158, RZ, RZ, R184 ;  /* 0x000000ffff9e7224 */ /* 0x000fc400078e00b8 */
[----:B------:R2:W-:Y:S01]  /*5900*/  MUFU.EX2 R134, R8 ;  /* 0x0000000800867308 */ /* 0x0005e20000000800 */
[----:B------:R-:W-:Y:S01]  /*5910*/  MOV R65, R233 ;  /* 0x000000e900417202 */ /* 0x000fe20000000f00 */
[----:B------:R-:W-:Y:S02]  /*5920*/  IMAD.MOV.U32 R83, RZ, RZ, R234 ;  /* 0x000000ffff537224 */ /* 0x000fe400078e00ea */
[----:B------:R3:W5:Y:S04]  /*5930*/  LDL.LU R234, [R1+0x60] ;  /* 0x0000600001ea7983 */ /* 0x0007680000300800 */
[----:B------:R3:W5:Y:S01]  /*5940*/  LDL.LU R233, [R1+0x5c] ;  /* 0x00005c0001e97983 */ /* 0x0007620000300800 */
[----:B--2---:R-:W-:Y:S02]  /*5950*/  FFMA.FTZ R8, R159, c[0x0][0x2d0], -R12 ;  /* 0x0000b4009f087a23 */ /* 0x004fe4000001080c */
[----:B------:R-:W-:-:S02]  /*5960*/  IMAD.MOV.U32 R159, RZ, RZ, R93 ;  /* 0x000000ffff9f7224 */ /* 0x000fc400078e005d */
[----:B------:R2:W4:Y:S01]  /*5970*/  MUFU.EX2 R33, R8 ;  /* 0x0000000800217308 */ /* 0x0005220000000800 */
[----:B------:R-:W-:Y:S01]  /*5980*/  LDSM.16.MT88.4 R92, [R226+0x4880] ;  /* 0x00488000e25c783b */ /* 0x000fe20000004200 */
[----:B--2---:R-:W-:Y:S01]  /*5990*/  FFMA.FTZ R8, R161, c[0x0][0x2d0], -R12 ;  /* 0x0000b400a1087a23 */ /* 0x004fe2000001080c */
[----:B----4-:R-:W-:-:S05]  /*59a0*/  F2FP.PACK_AB R129, R33, R134 ;  /* 0x000000862181723e */ /* 0x010fca00000000ff */
[----:B------:R2:W-:Y:S02]  /*59b0*/  MUFU.EX2 R133, R8 ;  /* 0x0000000800857308 */ /* 0x0005e40000000800 */
[----:B--2---:R-:W-:Y:S02]  /*59c0*/  FFMA.FTZ R8, R160, c[0x0][0x2d0], -R12 ;  /* 0x0000b400a0087a23 */ /* 0x004fe4000001080c */
[----:B------:R-:W-:Y:S04]  /*59d0*/  HMMA.16816.F32 R12, R4, R54, R68 ;  /* 0x00000036040c723c */ /* 0x000fe80000001844 */
[----:B------:R-:W2:Y:S03]  /*59e0*/  MUFU.EX2 R32, R8 ;  /* 0x0000000800207308 */ /* 0x000ea60000000800 */
[----:B------:R-:W-:Y:S01]  /*59f0*/  IMAD.MOV.U32 R69, RZ, RZ, R118 ;  /* 0x000000ffff457224 */ /* 0x000fe200078e0076 */
[----:B------:R-:W-:Y:S01]  /*5a00*/  MOV R118, R186 ;  /* 0x000000ba00767202 */ /* 0x000fe20000000f00 */
[----:B------:R-:W-:Y:S01]  /*5a10*/  IMAD.MOV.U32 R70, RZ, RZ, R119 ;  /* 0x000000ffff467224 */ /* 0x000fe200078e0077 */
[----:B------:R-:W-:Y:S01]  /*5a20*/  MOV R68, R87 ;  /* 0x0000005700447202 */ /* 0x000fe20000000f00 */
[----:B------:R-:W-:Y:S01]  /*5a30*/  IMAD.MOV.U32 R119, RZ, RZ, R187 ;  /* 0x000000ffff777224 */ /* 0x000fe200078e00bb */
[----:B------:R-:W-:Y:S01]  /*5a40*/  MOV R71, R116 ;  /* 0x0000007400477202 */ /* 0x000fe20000000f00 */
[----:B------:R-:W4:Y:S01]  /*5a50*/  LDSM.16.MT88.4 R184, [R228+0x3080] ;  /* 0x00308000e4b8783b */ /* 0x000f220000004200 */
[----:B------:R-:W-:Y:S01]  /*5a60*/  IMAD.MOV.U32 R87, RZ, RZ, R130 ;  /* 0x000000ffff577224 */ /* 0x000fe200078e0082 */
[----:B------:R-:W-:Y:S01]  /*5a70*/  F2FP.PACK_AB R130, R138, R252 ;  /* 0x000000fc8a82723e */ /* 0x000fe200000000ff */
[----:B------:R-:W-:Y:S01]  /*5a80*/  FFMA.FTZ R4, R165, c[0x0][0x2d0], -R0 ;  /* 0x0000b400a5047a23 */ /* 0x000fe20000010800 */
[----:B--2---:R-:W-:Y:S01]  /*5a90*/  F2FP.PACK_AB R131, R32, R133 ;  /* 0x000000852083723e */ /* 0x004fe200000000ff */
[----:B------:R-:W2:Y:S01]  /*5aa0*/  LDSM.16.MT88.4 R8, [R227+0x4880] ;  /* 0x00488000e308783b */ /* 0x000ea20000004200 */
[----:B------:R-:W-:-:S05]  /*5ab0*/  IMAD.MOV.U32 R116, RZ, RZ, R147 ;  /* 0x000000ffff747224 */ /* 0x000fca00078e0093 */
[C---:B-1----:R-:W-:Y:S01]  /*5ac0*/  HMMA.16816.F32 R160, R128.reuse, R168, R176 ;  /* 0x000000a880a0723c */ /* 0x042fe200000018b0 */
[----:B------:R1:W-:Y:S07]  /*5ad0*/  MUFU.EX2 R31, R4 ;  /* 0x00000004001f7308 */ /* 0x0003ee0000000800 */
[----:B------:R-:W-:Y:S01]  /*5ae0*/  HMMA.16816.F32 R144, R128, R152, R172 ;  /* 0x000000988090723c */ /* 0x000fe200000018ac */
[----:B-1----:R-:W-:-:S07]  /*5af0*/  FFMA.FTZ R4, R166, c[0x0][0x2d0], -R0 ;  /* 0x0000b400a6047a23 */ /* 0x002fce0000010800 */
[C---:B----4-:R-:W-:Y:S07]  /*5b00*/  HMMA.16816.F32 R176, R128.reuse, R184, R68 ;  /* 0x000000b880b0723c */ /* 0x050fee0000001844 */
        /* <DEDUP_REMOVED lines=13> */
[----:B------:R-:W-:Y:S01]  /*5be0*/  HMMA.16816.F32 R52, R128, R60, R68 ;  /* 0x0000003c8034723c */ /* 0x000fe20000001844 */
[----:B------:R-:W-:Y:S01]  /*5bf0*/  IMAD.MOV.U32 R56, RZ, RZ, R82 ;  /* 0x000000ffff387224 */ /* 0x000fe200078e0052 */
[----:B------:R1:W4:Y:S01]  /*5c00*/  MUFU.EX2 R30, R4 ;  /* 0x00000004001e7308 */ /* 0x0003220000000800 */
[----:B------:R-:W-:-:S04]  /*5c10*/  IMAD.MOV.U32 R81, RZ, RZ, R84 ;  /* 0x000000ffff517224 */ /* 0x000fc800078e0054 */
        /* <DEDUP_REMOVED lines=16> */
[--C-:B-1----:R-:W-:Y:S01]  /*5d20*/  FFMA.FTZ R4, R188, c[0x0][0x2d0], -R0.reuse ;  /* 0x0000b400bc047a23 */ /* 0x102fe20000010800 */
[----:B------:R-:W-:Y:S01]  /*5d30*/  MOV R29, R86 ;  /* 0x00000056001d7202 */ /* 0x000fe20000000f00 */
[----:B------:R-:W-:Y:S01]  /*5d40*/  FFMA.FTZ R0, R189, c[0x0][0x2d0], -R0 ;  /* 0x0000b400bd007a23 */ /* 0x000fe20000010800 */
[----:B------:R-:W-:Y:S01]  /*5d50*/  MOV R173, R97 ;  /* 0x0000006100ad7202 */ /* 0x000fe20000000f00 */
[----:B------:R-:W-:Y:S01]  /*5d60*/  IMAD.MOV.U32 R97, RZ, RZ, R67 ;  /* 0x000000ffff617224 */ /* 0x000fe200078e0043 */
[----:B------:R-:W-:Y:S01]  /*5d70*/  MOV R67, R158 ;  /* 0x0000009e00437202 */ /* 0x000fe20000000f00 */
[----:B------:R-:W-:Y:S01]  /*5d80*/  IMAD.MOV.U32 R158, RZ, RZ, R167 ;  /* 0x000000ffff9e7224 */ /* 0x000fe200078e00a7 */
[----:B------:R-:W-:Y:S01]  /*5d90*/  MOV R167, R28 ;  /* 0x0000001c00a77202 */ /* 0x000fe20000000f00 */
[----:B------:R-:W-:Y:S01]  /*5da0*/  IMAD.MOV.U32 R5, RZ, RZ, R29 ;  /* 0x000000ffff057224 */ /* 0x000fe200078e001d */
[----:B------:R1:W-:Y:S01]  /*5db0*/  MUFU.EX2 R28, R0 ;  /* 0x00000000001c7308 */ /* 0x0003e20000000800 */
        /* <DEDUP_REMOVED lines=9> */
[----:B------:R-:W-:-:S02]  /*5e50*/  MOV R159, R102 ;  /* 0x00000066009f7202 */ /* 0x000fc40000000f00 */
[----:B------:R-:W-:Y:S01]  /*5e60*/  HMMA.16816.F32 R100, R128, R108, R216 ;  /* 0x0000006c8064723c */ /* 0x000fe200000018d8 */
[----:B-1----:R-:W-:Y:S01]  /*5e70*/  FFMA.FTZ R0, R139, c[0x0][0x2d0], -R2 ;  /* 0x0000b4008b007a23 */ /* 0x002fe20000010802 */
[----:B------:R-:W-:Y:S01]  /*5e80*/  MOV R56, R80 ;  /* 0x0000005000387202 */ /* 0x000fe20000000f00 */
[----:B------:R-:W-:-:S04]  /*5e90*/  IMAD.MOV.U32 R57, RZ, RZ, R81 ;  /* 0x000000ffff397224 */ /* 0x000fc800078e0051 */
[----:B------:R-:W-:Y:S01]  /*5ea0*/  IMAD.MOV.U32 R218, RZ, RZ, R5 ;  /* 0x000000ffffda7224 */ /* 0x000fe200078e0005 */
[----:B------:R-:W-:Y:S01]  /*5eb0*/  MOV R80, R84 ;  /* 0x0000005400507202 */ /* 0x000fe20000000f00 */
[----:B------:R1:W-:Y:S01]  /*5ec0*/  MUFU.EX2 R5, R0 ;  /* 0x0000000000057308 */ /* 0x0003e20000000800 */
[----:B------:R-:W-:Y:S01]  /*5ed0*/  IMAD.MOV.U32 R81, RZ, RZ, R85 ;  /* 0x000000ffff517224 */ /* 0x000fe200078e0055 */
[----:B------:R-:W-:Y:S01]  /*5ee0*/  MOV R85, R229 ;  /* 0x000000e500557202 */ /* 0x000fe20000000f00 */
[----:B------:R-:W-:Y:S02]  /*5ef0*/  IMAD.MOV.U32 R84, RZ, RZ, R230 ;  /* 0x000000ffff547224 */ /* 0x000fe400078e00e6 */
[----:B------:R-:W-:-:S03]  /*5f00*/  IMAD.MOV.U32 R86, RZ, RZ, R224 ;  /* 0x000000ffff567224 */ /* 0x000fc600078e00e0 */
[----:B------:R-:W2:Y:S01]  /*5f10*/  MUFU.EX2 R29, R4 ;  /* 0x00000004001d7308 */ /* 0x000ea20000000800 */
[----:B------:R-:W-:Y:S01]  /*5f20*/  MOV R6, R84 ;  /* 0x0000005400067202 */ /* 0x000fe20000000f00 */
[----:B------:R-:W-:Y:S02]  /*5f30*/  IMAD.MOV.U32 R7, RZ, RZ, R85 ;  /* 0x000000ffff077224 */ /* 0x000fe400078e0055 */
[----:B-1----:R-:W-:Y:S01]  /*5f40*/  FFMA.FTZ R0, R156, c[0x0][0x2d0], -R2 ;  /* 0x0000b4009c007a23 */ /* 0x002fe20000010802 */
[----:B------:R-:W-:Y:S01]  /*5f50*/  MOV R34, R86 ;  /* 0x0000005600227202 */ /* 0x000fe20000000f00 */
[----:B------:R-:W-:Y:S02]  /*5f60*/  IMAD.MOV.U32 R58, RZ, RZ, R87 ;  /* 0x000000ffff3a7224 */ /* 0x000fe400078e0057 */
[----:B------:R1:W1:Y:S01]  /*5f70*/  MUFU.EX2 R4, R0 ;  /* 0x0000000000047308 */ /* 0x0002620000000800 */
        /* <DEDUP_REMOVED lines=10> */
[--C-:B-1----:R-:W-:Y:S02]  /*6020*/  FFMA.FTZ R0, R157, c[0x0][0x2d0], -R2.reuse ;  /* 0x0000b4009d007a23 */ /* 0x102fe40000010802 */
[----:B------:R-:W-:Y:S01]  /*6030*/  FFMA.FTZ R2, R164, c[0x0][0x2d0], -R2 ;  /* 0x0000b400a4027a23 */ /* 0x000fe20000010802 */
[----:B------:R-:W-:Y:S02]  /*6040*/  MOV R58, R116 ;  /* 0x00000074003a7202 */ /* 0x000fe40000000f00 */
[----:B--2---:R-:W-:Y:S01]  /*6050*/  HMMA.16816.F32 R116, R128, R8, R212 ;  /* 0x000000088074723c */ /* 0x004fe200000018d4 */
[----:B------:R-:W-:Y:S06]  /*6060*/  MUFU.EX2 R0, R0 ;  /* 0x0000000000007308 */ /* 0x000fec0000000800 */
[----:B------:R-:W-:-:S02]  /*6070*/  MOV R213, R59 ;  /* 0x0000003b00d57202 */ /* 0x000fc40000000f00 */
[----:B------:R-:W1:Y:S01]  /*6080*/  MUFU.EX2 R2, R2 ;  /* 0x0000000200027308 */ /* 0x000e620000000800 */
        /* <DEDUP_REMOVED lines=10> */
[----:B------:R-:W-:-:S02]  /*6130*/  IMAD.MOV.U32 R214, RZ, RZ, R173 ;  /* 0x000000ffffd67224 */ /* 0x000fc400078e00ad */
[----:B------:R-:W-:Y:S02]  /*6140*/  IMAD.MOV.U32 R82, RZ, RZ, R232 ;  /* 0x000000ffff527224 */ /* 0x000fe400078e00e8 */
[----:B------:R-:W-:Y:S01]  /*6150*/  IMAD.MOV.U32 R139, RZ, RZ, R67 ;  /* 0x000000ffff8b7224 */ /* 0x000fe200078e0043 */
[----:B------:R3:W5:Y:S01]  /*6160*/  LDL.LU R232, [R1+0x58] ;  /* 0x0000580001e87983 */ /* 0x0007620000300800 */
[----:B------:R-:W-:Y:S01]  /*6170*/  IMAD.MOV.U32 R247, RZ, RZ, R174 ;  /* 0x000000fffff77224 */ /* 0x000fe200078e00ae */
[----:B------:R-:W-:Y:S01]  /*6180*/  MOV R246, R175 ;  /* 0x000000af00f67202 */ /* 0x000fe20000000f00 */
[----:B------:R-:W-:Y:S01]  /*6190*/  HMMA.16816.F32 R84, R128, R92, R248 ;  /* 0x0000005c8054723c */ /* 0x000fe200000018f8 */
[----:B------:R-:W-:Y:S01]  /*61a0*/  IMAD.MOV.U32 R245, RZ, RZ, R6 ;  /* 0x000000fffff57224 */ /* 0x000fe200078e0006 */
[----:B------:R-:W-:Y:S01]  /*61b0*/  MOV R6, R66 ;  /* 0x0000004200067202 */ /* 0x000fe20000000f00 */
[----:B------:R3:W5:Y:S01]  /*61c0*/  LDL.LU R231, [R1+0x54] ;  /* 0x0000540001e77983 */ /* 0x0007620000300800 */
[----:B------:R-:W-:-:S04]  /*61d0*/  MOV R244, R7 ;  /* 0x0000000700f47202 */ /* 0x000fc80000000f00 */
[----:B------:R-:W-:Y:S01]  /*61e0*/  HMMA.16816.F32 R172, R128, R170, R220 ;  /* 0x000000aa80ac723c */ /* 0x000fe200000018dc */
[----:B------:R-:W-:-:S07]  /*61f0*/  IMAD.MOV.U32 R251, RZ, RZ, R64 ;  /* 0x000000fffffb7224 */ /* 0x000fce00078e0040 */
[----:B------:R-:W-:Y:S01]  /*6200*/  HMMA.16816.F32 R68, R128, R76, R68 ;  /* 0x0000004c8044723c */ /* 0x000fe20000001844 */
[----:B------:R-:W-:Y:S01]  /*6210*/  IMAD.MOV.U32 R223, RZ, RZ, R34 ;  /* 0x000000ffffdf7224 */ /* 0x000fe200078e0022 */
[----:B------:R-:W-:Y:S01]  /*6220*/  MOV R220, R190 ;  /* 0x000000be00dc7202 */ /* 0x000fe20000000f00 */
[----:B------:R-:W-:Y:S01]  /*6230*/  IMAD.MOV.U32 R221, RZ, RZ, R191 ;  /* 0x000000ffffdd7224 */ /* 0x000fe200078e00bf */
[----:B------:R-:W-:Y:S01]  /*6240*/  MOV R34, R65 ;  /* 0x0000004100227202 */ /* 0x000fe20000000f00 */
[----:B------:R-:W-:-:S03]  /*6250*/  IMAD.MOV.U32 R7, RZ, RZ, R99 ;  /* 0x000000ffff077224 */ /* 0x000fc600078e0063 */
[C---:B------:R-:W-:Y:S01]  /*6260*/  HMMA.16816.F32 R112, R128.reuse, R110, R112 ;  /* 0x0000006e8070723c */ /* 0x040fe20000001870 */
[----:B------:R-:W-:Y:S01]  /*6270*/  MOV R248, R167 ;  /* 0x000000a700f87202 */ /* 0x000fe20000000f00 */
[----:B------:R-:W-:Y:S01]  /*6280*/  IMAD.MOV.U32 R249, RZ, RZ, R56 ;  /* 0x000000fffff97224 */ /* 0x000fe200078e0038 */
[----:B------:R-:W-:Y:S01]  /*6290*/  MOV R250, R57 ;  /* 0x0000003900fa7202 */ /* 0x000fe20000000f00 */
[----:B------:R3:W5:Y:S04]  /*62a0*/  LDL.LU R230, [R1+0x50] ;  /* 0x0000500001e67983 */ /* 0x0007680000300800 */
[C---:B------:R-:W-:Y:S01]  /*62b0*/  HMMA.16816.F32 R188, R128.reuse, R186, R208 ;  /* 0x000000ba80bc723c */ /* 0x040fe200000018d0 */
[----:B------:R-:W-:Y:S01]  /*62c0*/  MOV R222, R58 ;  /* 0x0000003a00de7202 */ /* 0x000fe20000000f00 */
[----:B------:R3:W5:Y:S04]  /*62d0*/  LDL.LU R229, [R1+0x4c] ;  /* 0x00004c0001e57983 */ /* 0x0007680000300800 */
[----:B------:R3:W5:Y:S01]  /*62e0*/  LDL.LU R224, [R1+0x48] ;  /* 0x0000480001e07983 */ /* 0x0007620000300800 */
[----:B------:R-:W-:Y:S01]  /*62f0*/  MOV R210, R96 ;  /* 0x0000006000d27202 */ /* 0x000fe20000000f00 */
[----:B------:R-:W-:Y:S01]  /*6300*/  HMMA.16816.F32 R64, R128, R62, R204 ;  /* 0x0000003e8040723c */ /* 0x000fe200000018cc */
[----:B------:R-:W-:Y:S01]  /*6310*/  IMAD.MOV.U32 R209, RZ, RZ, R97 ;  /* 0x000000ffffd17224 */ /* 0x000fe200078e0061 */
[----:B------:R-:W-:-:S05]  /*6320*/  MOV R208, R98 ;  /* 0x0000006200d07202 */ /* 0x000fca0000000f00 */
[----:B------:R-:W-:Y:S01]  /*6330*/  IMAD.MOV.U32 R204, RZ, RZ, R80 ;  /* 0x000000ffffcc7224 */ /* 0x000fe200078e0050 */
[----:B------:R-:W-:Y:S01]  /*6340*/  MOV R205, R81 ;  /* 0x0000005100cd7202 */ /* 0x000fe20000000f00 */
[----:B------:R-:W-:Y:S01]  /*6350*/  IMAD.MOV.U32 R206, RZ, RZ, R82 ;  /* 0x000000ffffce7224 */ /* 0x000fe200078e0052 */
[----:B------:R-:W-:Y:S01]  /*6360*/  MOV R207, R83 ;  /* 0x0000005300cf7202 */ /* 0x000fe20000000f00 */
[C---:B------:R-:W-:Y:S08]  /*6370*/  HMMA.16816.F32 R96, R128.reuse, R94, R148 ;  /* 0x0000005e8060723c */ /* 0x040ff00000001894 */
[C---:B------:R-:W-:Y:S08]  /*6380*/  HMMA.16816.F32 R80, R128.reuse, R78, R200 ;  /* 0x0000004e8050723c */ /* 0x040ff000000018c8 */
[----:B------:R-:W-:Y:S07]  /*6390*/  HMMA.16816.F32 R128, R128, R10, R124 ;  /* 0x0000000a8080723c */ /* 0x000fee000000187c */
[----:B----4-:R-:W-:-:S02]  /*63a0*/  F2FP.PACK_AB R124, R30, R31 ;  /* 0x0000001f1e7c723e */ /* 0x010fc400000000ff */
[----:B------:R-:W-:Y:S02]  /*63b0*/  F2FP.PACK_AB R126, R28, R29 ;  /* 0x0000001d1c7e723e */ /* 0x000fe400000000ff */
[----:B------:R-:W-:Y:S02]  /*63c0*/  F2FP.PACK_AB R125, R4, R5 ;  /* 0x00000005047d723e */ /* 0x000fe400000000ff */
[----:B-1----:R-:W-:Y:S01]  /*63d0*/  F2FP.PACK_AB R127, R2, R0 ;  /* 0x00000000027f723e */ /* 0x002fe200000000ff */
[----:B------:R-:W-:Y:S02]  /*63e0*/  FADD.FTZ R6, R6, R204 ;  /* 0x000000cc06067221 */ /* 0x000fe40000010000 */
[----:B------:R-:W-:-:S04]  /*63f0*/  FADD.FTZ R7, R7, R205 ;  /* 0x000000cd07077221 */ /* 0x000fc80000010000 */
[----:B------:R-:W-:Y:S01]  /*6400*/  HMMA.16816.F32 R148, R124, R152, R104 ;  /* 0x000000987c94723c */ /* 0x000fe20000001868 */
[----:B------:R-:W-:Y:S02]  /*6410*/  IMAD.MOV.U32 R211, RZ, RZ, R59 ;  /* 0x000000ffffd37224 */ /* 0x000fe400078e003b */
[----:B------:R-:W-:-:S05]  /*6420*/  FADD.FTZ R6, R208, R6 ;  /* 0x00000006d0067221 */ /* 0x000fca0000010000 */
[----:B------:R-:W-:Y:S01]  /*6430*/  HMMA.16816.F32 R152, R124, R154, R72 ;  /* 0x0000009a7c98723c */ /* 0x000fe20000001848 */
[----:B------:R-:W-:-:S07]  /*6440*/  FADD.FTZ R7, R209, R7 ;  /* 0x00000007d1077221 */ /* 0x000fce0000010000 */
[----:B------:R-:W-:Y:S01]  /*6450*/  HMMA.16816.F32 R72, R124, R76, R24 ;  /* 0x0000004c7c48723c */ /* 0x000fe20000001818 */
[----:B------:R-:W-:-:S07]  /*6460*/  FADD.FTZ R6, R211, R6 ;  /* 0x00000006d3067221 */ /* 0x000fce0000010000 */
[----:B------:R-:W-:Y:S01]  /*6470*/  HMMA.16816.F32 R76, R124, R78, R12 ;  /* 0x0000004e7c4c723c */ /* 0x000fe2000000180c */
[----:B------:R-:W-:-:S06]  /*6480*/  FADD.FTZ R7, R220, R7 ;  /* 0x00000007dc077221 */ /* 0x000fcc0000010000 */
        /* <DEDUP_REMOVED lines=12> */
[----:B------:R-:W-:-:S06]  /*6550*/  FADD.FTZ R6, R215, R13 ;  /* 0x0000000dd7067221 */ /* 0x000fcc0000010000 */
[----:B------:R-:W-:Y:S02]  /*6560*/  FADD.FTZ R9, R214, R14 ;  /* 0x0000000ed6097221 */ /* 0x000fe40000010000 */
[----:B------:R-:W-:Y:S02]  /*6570*/  FADD.FTZ R8, R216, R12 ;  /* 0x0000000cd8087221 */ /* 0x000fe40000010000 */
[----:B------:R-:W-:Y:S02]  /*6580*/  FADD.FTZ R12, R217, R7 ;  /* 0x00000007d90c7221 */ /* 0x000fe40000010000 */
[----:B------:R-:W-:Y:S01]  /*6590*/  FADD.FTZ R7, R218, R9 ;  /* 0x00000009da077221 */ /* 0x000fe20000010000 */
[----:B------:R-:W-:Y:S01]  /*65a0*/  HMMA.16816.F32 R56, R124, R60, R44 ;  /* 0x0000003c7c38723c */ /* 0x000fe2000000182c */
[----:B------:R-:W-:Y:S02]  /*65b0*/  FADD.FTZ R9, R219, R6 ;  /* 0x00000006db097221 */ /* 0x000fe40000010000 */
[----:B------:R-:W-:-:S02]  /*65c0*/  FADD.FTZ R6, R139, R8 ;  /* 0x000000088b067221 */ /* 0x000fc40000010000 */
[----:B------:R-:W-:-:S03]  /*65d0*/  FADD.FTZ R7, R248, R7 ;  /* 0x00000007f8077221 */ /* 0x000fc60000010000 */
[C---:B------:R-:W-:Y:S08]  /*65e0*/  HMMA.16816.F32 R60, R124.reuse, R62, R88 ;  /* 0x0000003e7c3c723c */ /* 0x040ff00000001858 */
[C---:B------:R-:W-:Y:S08]  /*65f0*/  HMMA.16816.F32 R180, R124.reuse, R184, R180 ;  /* 0x000000b87cb4723c */ /* 0x040ff000000018b4 */
[C---:B------:R-:W-:Y:S08]  /*6600*/  HMMA.16816.F32 R88, R124.reuse, R92, R140 ;  /* 0x0000005c7c58723c */ /* 0x040ff0000000188c */
[C---:B------:R-:W-:Y:S08]  /*6610*/  HMMA.16816.F32 R104, R124.reuse, R108, R192 ;  /* 0x0000006c7c68723c */ /* 0x040ff000000018c0 */
[C---:B------:R-:W-:Y:S08]  /*6620*/  HMMA.16816.F32 R168, R124.reuse, R170, R16 ;  /* 0x000000aa7ca8723c */ /* 0x040ff00000001810 */
[C---:B------:R-:W-:Y:S08]  /*6630*/  HMMA.16816.F32 R184, R124.reuse, R186, R20 ;  /* 0x000000ba7cb8723c */ /* 0x040ff00000001814 */
[C---:B------:R-:W-:Y:S08]  /*6640*/  HMMA.16816.F32 R92, R124.reuse, R94, R36 ;  /* 0x0000005e7c5c723c */ /* 0x040ff00000001824 */
[----:B------:R-:W-:Y:S01]  /*6650*/  HMMA.16816.F32 R108, R124, R110, R48 ;  /* 0x0000006e7c6c723c */ /* 0x000fe20000001830 */
[----:B------:R-:W-:-:S07]  /*6660*/  FADD.FTZ R8, R249, R12 ;  /* 0x0000000cf9087221 */ /* 0x000fce0000010000 */
[----:B------:R-:W-:Y:S07]  /*6670*/  HMMA.16816.F32 R124, R124, R10, R40 ;  /* 0x0000000a7c7c723c */ /* 0x000fee0000001828 */
        /* <DEDUP_REMOVED lines=16> */
[----:B------:R-:W-:Y:S01]  /*6780*/  FADD.FTZ R7, R32, R5 ;  /* 0x0000000520077221 */ /* 0x000fe20000010000 */
[----:B------:R1:W-:Y:S01]  /*6790*/  STL [R1+0xc], R0 ;  /* 0x00000c0001007387 */ /* 0x0003e20000100800 */
[----:B------:R-:W-:Y:S01]  /*67a0*/  FADD.FTZ R5, R28, R6 ;  /* 0x000000061c057221 */ /* 0x000fe20000010000 */
[----:B------:R-:W-:Y:S02]  /*67b0*/  UIMAD.WIDE.U32 UR18, UR17, UR4, URZ ;  /* 0x00000004111272a5 */ /* 0x000fe4000f8e003f */
[----:B------:R3:W-:Y:S04]  /*67c0*/  STL [R1+0x4], R7 ;  /* 0x0000040701007387 */ /* 0x0007e80000100800 */
[----:B------:R3:W-:Y:S01]  /*67d0*/  STL [R1+0x8], R5 ;  /* 0x0000080501007387 */ /* 0x0007e20000100800 */
[----:B------:R-:W-:Y:S01]  /*67e0*/  PLOP3.LUT P0, PT, PT, PT, UP2, 0x40, 0x0 ;  /* 0x000000000000781c */ /* 0x000fe20003f0e828 */
[----:B------:R-:W-:Y:S01]  /*67f0*/  @UP3 UMOV UR7, UR19 ;  /* 0x0000001300073c82 */ /* 0x000fe20008000000 */
[----:B-1----:R-:W-:-:S05]  /*6800*/  FADD.FTZ R0, R2, R4 ;  /* 0x0000000402007221 */ /* 0x002fca0000010000 */
[----:B------:R3:W-:Y:S01]  /*6810*/  STL [R1+0x10], R0 ;  /* 0x0000100001007387 */ /* 0x0007e20000100800 */
[----:B------:R-:W-:-:S04]  /*6820*/  @UP3 USHF.R.U32.HI UR17, URZ, UR5, UR7 ;  /* 0x000000053f113299 */ /* 0x000fc80008011607 */
[----:B------:R-:W-:-:S03]  /*6830*/  UIADD3 UR4, UR16, UR17, URZ ;  /* 0x0000001110047290 */ /* 0x000fc6000fffe03f */
[----:B------:R-:W-:Y:S02]  /*6840*/  ULDC UR16, c[0x0][0x328] ;  /* 0x0000ca0000107ab9 */ /* 0x000fe40000000800 */
[----:B------:R-:W-:Y:S01]  /*6850*/  UIADD3 UR16, UR4, UR16, URZ ;  /* 0x0000001004107290 */ /* 0x000fe2000fffe03f */
[----:B------:R-:W-:Y:S01]  /*6860*/  IADD3 R242, R242, -0x2, RZ ;  /* 0xfffffffef2f27810 */ /* 0x000fe20007ffe0ff */
[----:B------:R-:W-:Y:S05]  /*6870*/  @P0 BRA `(.L_x_898) ;  /* 0x0000013000000947 */ /* 0x000fea0003800000 */
[----:B------:R-:W-:Y:S01]  /*6880*/  ISETP.LT.AND P0, PT, RZ, UR4, PT ;  /* 0x00000004ff007c0c */ /* 0x000fe2000bf01270 */
[----:B------:R-:W-:Y:S02]  /*6890*/  UIADD3 UR17, UR4, -0x1, URZ ;  /* 0xffffffff04117890 */ /* 0x000fe4000fffe03f */
[----:B------:R-:W-:-:S10]  /*68a0*/  ULDC UR7, c[0x0][0x32c] ;  /* 0x0000cb0000077ab9 */ /* 0x000fd40000000800 */
[----:B------:R-:W-:Y:S05]  /*68b0*/  @P0 BRA `(.L_x_899) ;  /* 0x0000007000000947 */ /* 0x000fea0003800000 */
[----:B------:R-:W-:Y:S02]  /*68c0*/  UISETP.NE.AND UP0, UPT, UR7, 0x1, UPT ;  /* 0x000000010700788c */ /* 0x000fe4000bf05270 */
[----:B------:R-:W-:-:S03]  /*68d0*/  UIADD3 UR17, -UR4, URZ, URZ ;  /* 0x0000003f04117290 */ /* 0x000fc6000fffe13f */
[----:B------:R-:W-:Y:S02]  /*68e0*/  ULDC.64 UR4, c[0x0][0x330] ;  /* 0x0000cc0000047ab9 */ /* 0x000fe40000000a00 */
[----:B------:R-:W-:-:S04]  /*68f0*/  UIMAD.WIDE.U32 UR18, UR17, UR4, URZ ;  /* 0x00000004111272a5 */ /* 0x000fc8000f8e003f */
[----:B------:R-:W-:-:S04]  /*6900*/  @UP0 USHF.R.U32.HI UR17, URZ, UR5, UR19 ;  /* 0x000000053f110299 */ /* 0x000fc80008011613 */
[----:B------:R-:W-:Y:S01]  /*6910*/  ULOP3.LUT UR17, URZ, UR17, URZ, 0x33, !UPT ;  /* 0x000000113f117292 */ /* 0x000fe2000f8e333f */
[----:B------:R-:W-:Y:S05]  /*6920*/  BRA `(.L_x_900) ;  /* 0x0000004000007947 */ /* 0x000fea0003800000 */
.L_x_899:
[----:B------:R-:W-:Y:S02]  /*6930*/  UISETP.NE.AND UP0, UPT, UR7, 0x1, UPT ;  /* 0x000000010700788c */ /* 0x000fe4000bf05270 */
[----:B------:R-:W-:Y:S02]  /*6940*/  ULDC.64 UR4, c[0x0][0x330] ;  /* 0x0000cc0000047ab9 */ /* 0x000fe40000000a00 */
[----:B------:R-:W-:-:S07]  /*6950*/  UIMAD.WIDE.U32 UR18, UR17, UR4, URZ ;  /* 0x00000004111272a5 */ /* 0x000fce000f8e003f */
[----:B------:R-:W-:Y:S02]  /*6960*/  @UP0 USHF.R.U32.HI UR17, URZ, UR5, UR19 ;  /* 0x000000053f110299 */ /* 0x000fe40008011613 */
.L_x_900:
[----:B------:R-:W-:Y:S02]  /*6970*/  ULDC UR4, c[0x0][0x32c] ;  /* 0x0000cb0000047ab9 */ /* 0x000fe40000000800 */
[----:B------:R-:W-:-:S04]  /*6980*/  UIMAD UR4, UR17, UR7, UR4 ;  /* 0x00000007110472a4 */ /* 0x000fc8000f8e0204 */
[----:B------:R-:W-:-:S04]  /*6990*/  UISETP.LT.AND UP0, UPT, UR16, UR4, UPT ;  /* 0x000000041000728c */ /* 0x000fc8000bf01270 */
[----:B------:R-:W-:-:S04]  /*69a0*/  USEL UR16, UR16, UR4, UP0 ;  /* 0x0000000410107287 */ /* 0x000fc80008000000 */
.L_x_898:
[----:B------:R-:W-:-:S04]  /*69b0*/  UIMAD.WIDE UR4, UR16, 0x2aaaaaab, URZ ;  /* 0x2aaaaaab100478a5 */ /* 0x000fc8000f8e023f */
[----:B------:R-:W-:-:S04]  /*69c0*/  USHF.R.U32.HI UR4, URZ, 0x1f, UR5 ;  /* 0x0000001f3f047899 */ /* 0x000fc80008011605 */
[----:B------:R-:W-:-:S04]  /*69d0*/  ULEA.HI.SX32 UR4, UR5, UR4, 0x1d ;  /* 0x0000000405047291 */ /* 0x000fc8000f8fea3f */
[----:B------:R-:W-:-:S04]  /*69e0*/  UISETP.LT.AND UP0, UPT, UR8, UR4, UPT ;  /* 0x000000040800728c */ /* 0x000fc8000bf01270 */
[----:B------:R-:W-:-:S06]  /*69f0*/  USEL UR4, UR8, UR4, !UP0 ;  /* 0x0000000408047287 */ /* 0x000fcc000c000000 */
[----:B------:R-:W-:-:S13]  /*6a00*/  ISETP.GE.AND P0, PT, R242, UR4, PT ;  /* 0x00000004f2007c0c */ /* 0x000fda000bf06270 */
[----:B------:R-:W-:Y:S05]  /*6a10*/  @!P0 BRA `(.L_x_901) ;  /* 0x00004c2000008947 */ /* 0x000fea0003800000 */
[----:B---3--:R-:W2:Y:S01]  /*6a20*/  LDL R0, [R1+0x28] ;  /* 0x0000280001007983 */ /* 0x008ea20000100800 */
[----:B------:R-:W-:Y:S01]  /*6a30*/  PLOP3.LUT P1, PT, PT, PT, UP3, 0x80, 0x0 ;  /* 0x000000000000781c */ /* 0x000fe20003f2f038 */
[----:B------:R-:W-:Y:S01]  /*6a40*/  IMAD.MOV.U32 R134, RZ, RZ, R136 ;  /* 0x000000ffff867224 */ /* 0x000fe200078e0088 */
[----:B------:R-:W-:Y:S01]  /*6a50*/  PLOP3.LUT P0, PT, PT, PT, UP3, 0x80, 0x0 ;  /* 0x000000000000781c */ /* 0x000fe20003f0f038 */
[----:B------:R-:W-:Y:S01]  /*6a60*/  IMAD.MOV.U32 R132, RZ, RZ, R137 ;  /* 0x000000ffff847224 */ /* 0x000fe200078e0089 */
[----:B------:R-:W-:Y:S01]  /*6a70*/  MOV R139, R3 ;  /* 0x00000003008b7202 */ /* 0x000fe20000000f00 */
[----:B------:R-:W-:-:S08]  /*6a80*/  IMAD.MOV.U32 R138, RZ, RZ, R135 ;  /* 0x000000ffff8a7224 */ /* 0x000fd000078e0087 */
[----:B--2---:R-:W-:-:S05]  /*6a90*/  @P1 IMAD.HI.U32 R0, R0, c[0x0][0x2c8], RZ ;  /* 0x0000b20000001a27 */ /* 0x004fca00078e00ff */
[----:B------:R-:W-:-:S05]  /*6aa0*/  @P0 SHF.R.U32.HI R0, RZ, c[0x0][0x2cc], R0 ;  /* 0x0000b300ff000a19 */ /* 0x000fca0000011600 */
[----:B------:R1:W-:Y:S02]  /*6ab0*/  @P0 STL [R1+0x18], R0 ;  /* 0x0000180001000387 */ /* 0x0003e40000100800 */
.L_x_918:
[----:B------:R-:W2:Y:S01]  /*6ac0*/  LDL.64 R38, [R1+0x20] ;  /* 0x0000200001267983 */ /* 0x000ea20000100a00 */
[----:B------:R-:W-:Y:S05]  /*6ad0*/  DEPBAR.LE SB0, 0x0 ;  /* 0x000080000000791a */ /* 0x000fea0000000000 */
[----:B------:R-:W-:Y:S01]  /*6ae0*/  BAR.SYNC.DEFER_BLOCKING 0x0 ;  /* 0x0000000000007b1d */ /* 0x000fe20000010000 */
[C---:B------:R-:W-:Y:S11]  /*6af0*/  ISETP.LT.AND P6, PT, R242.reuse, UR8, PT ;  /* 0x00000008f2007c0c */ /* 0x040ff6000bfc1270 */
[----:B------:R-:W-:Y:S02]  /*6b00*/  @!UPT UIADD3 URZ, URZ, URZ, URZ ;  /* 0x0000003f3f3ff290 */ /* 0x000fe4000fffe03f */
[----:B-1----:R-:W-:Y:S01]  /*6b10*/  @!P6 SHF.R.S32.HI R0, RZ, 0x1f, R242 ;  /* 0x0000001fff00e819 */ /* 0x002fe200000114f2 */
[----:B------:R-:W-:Y:S04]  /*6b20*/  @!P6 IMAD.WIDE.U32 R36, R242, c[0x0][0x208], RZ ;  /* 0x00008200f224ea25 */ /* 0x000fe800078e00ff */
[----:B------:R-:W-:Y:S04]  /*6b30*/  @!P6 IMAD R0, R0, c[0x0][0x208], RZ ;  /* 0x000082000000ea24 */ /* 0x000fe800078e02ff */
[----:B------:R-:W-:Y:S01]  /*6b40*/  @!P6 IMAD R0, R242, c[0x0][0x20c], R0 ;  /* 0x00008300f200ea24 */ /* 0x000fe200078e0200 */
[----:B------:R-:W2:Y:S04]  /*6b50*/  LDL.64 R2, [R1+0x40] ;  /* 0x0000400001027983 */ /* 0x000ea80000100a00 */
[----:B------:R-:W-:Y:S02]  /*6b60*/  @!P6 IADD3 R0, R37, R0, RZ ;  /* 0x000000002500e210 */ /* 0x000fe40007ffe0ff */
[----:B-----5:R-:W-:Y:S03]  /*6b70*/  LDSM.16.M88.4 R48, [R231+0x8080] ;  /* 0x00808000e730783b */ /* 0x020fe60000000200 */
[----:B------:R-:W-:Y:S05]  /*6b80*/  @!P6 IMAD R0, R0, 0x30, RZ ;  /* 0x000000300000e824 */ /* 0x000fea00078e02ff */
[----:B------:R-:W1:Y:S08]  /*6b90*/  LDSM.16.M88.4 R16, [R224+0x5080] ;  /* 0x00508000e010783b */ /* 0x000e700000000200 */
[----:B------:R-:W3:Y:S08]  /*6ba0*/  LDSM.16.M88.4 R44, [R231+0xa080] ;  /* 0x00a08000e72c783b */ /* 0x000ef00000000200 */
[----:B------:R-:W4:Y:S08]  /*6bb0*/  LDSM.16.M88.4 R32, [R224+0x5880] ;  /* 0x00588000e020783b */ /* 0x000f300000000200 */
[----:B------:R-:W2:Y:S06]  /*6bc0*/  LDL.64 R246, [R1+0x30] ;  /* 0x0000300001f67983 */ /* 0x000eac0000100a00 */
[----:B------:R-:W2:Y:S08]  /*6bd0*/  LDSM.16.M88.4 R140, [R224+0x6080] ;  /* 0x00608000e08c783b */ /* 0x000eb00000000200 */
[----:B------:R-:W2:Y:S01]  /*6be0*/  LDL.64 R244, [R1+0x38] ;  /* 0x0000380001f47983 */ /* 0x000ea20000100a00 */
[-C--:B-1----:R-:W-:Y:S05]  /*6bf0*/  HMMA.16816.F32 R4, R48, R16.reuse, RZ ;  /* 0x000000103004723c */ /* 0x082fea00000018ff */
[----:B------:R-:W-:Y:S03]  /*6c00*/  LDSM.16.M88.4 R192, [R233+0x8080] ;  /* 0x00808000e9c0783b */ /* 0x000fe60000000200 */
[C---:B---3--:R-:W-:Y:S05]  /*6c10*/  HMMA.16816.F32 R8, R44.reuse, R16, RZ ;  /* 0x000000102c08723c */ /* 0x048fea00000018ff */
[----:B------:R-:W1:Y:S03]  /*6c20*/  LDSM.16.M88.4 R196, [R235] ;  /* 0x00000000ebc4783b */ /* 0x000e660000000200 */
[-C--:B------:R-:W-:Y:S05]  /*6c30*/  HMMA.16816.F32 R12, R44, R18.reuse, RZ ;  /* 0x000000122c0c723c */ /* 0x080fea00000018ff */
[----:B------:R-:W3:Y:S03]  /*6c40*/  LDSM.16.M88.4 R200, [R233+0xa080] ;  /* 0x00a08000e9c8783b */ /* 0x000ee60000000200 */
[C---:B------:R-:W-:Y:S05]  /*6c50*/  HMMA.16816.F32 R16, R48.reuse, R18, RZ ;  /* 0x000000123010723c */ /* 0x040fea00000018ff */
[----:B------:R-:W1:Y:S03]  /*6c60*/  LDSM.16.M88.4 R204, [R241] ;  /* 0x00000000f1cc783b */ /* 0x000e660000000200 */
[-C--:B----4-:R-:W-:Y:S05]  /*6c70*/  HMMA.16816.F32 R20, R48, R32.reuse, RZ ;  /* 0x000000203014723c */ /* 0x090fea00000018ff */
[----:B------:R-:W4:Y:S03]  /*6c80*/  LDSM.16.M88.4 R208, [R240] ;  /* 0x00000000f0d0783b */ /* 0x000f260000000200 */
[C---:B------:R-:W-:Y:S08]  /*6c90*/  HMMA.16816.F32 R24, R44.reuse, R32, RZ ;  /* 0x000000202c18723c */ /* 0x040ff000000018ff */
[-C--:B------:R-:W-:Y:S08]  /*6ca0*/  HMMA.16816.F32 R28, R44, R34.reuse, RZ ;  /* 0x000000222c1c723c */ /* 0x080ff000000018ff */
[C---:B------:R-:W-:Y:S04]  /*6cb0*/  HMMA.16816.F32 R32, R48.reuse, R34, RZ ;  /* 0x000000223020723c */ /* 0x040fe800000018ff */
[----:B--2---:R-:W-:Y:S05]  /*6cc0*/  @!P6 MOV R3, R39 ;  /* 0x000000270003e202 */ /* 0x004fea0000000f00 */
[----:B------:R-:W-:Y:S02]  /*6cd0*/  @!P6 IMAD.WIDE.U32 R2, R36, 0x30, R2 ;  /* 0x000000302402e825 */ /* 0x000fe400078e0002 */
[-C--:B------:R-:W-:Y:S03]  /*6ce0*/  HMMA.16816.F32 R36, R48, R140.reuse, RZ ;  /* 0x0000008c3024723c */ /* 0x080fe600000018ff */
[----:B------:R-:W-:Y:S02]  /*6cf0*/  @!P6 IADD3 R133, R3, R0, RZ ;  /* 0x000000000385e210 */ /* 0x000fe40007ffe0ff */
[C---:B------:R-:W-:Y:S02]  /*6d00*/  @!P6 SHF.L.U32 R0, R2.reuse, 0x1, RZ ;  /* 0x000000010200e819 */ /* 0x040fe400000006ff */
[----:B------:R-:W-:Y:S01]  /*6d10*/  @!P6 SHF.L.U64.HI R133, R2, 0x1, R133 ;  /* 0x000000010285e819 */ /* 0x000fe20000010285 */
[C---:B------:R-:W-:Y:S04]  /*6d20*/  HMMA.16816.F32 R40, R44.reuse, R140, RZ ;  /* 0x0000008c2c28723c */ /* 0x040fe800000018ff */
[C---:B------:R-:W-:Y:S02]  /*6d30*/  @!P6 IADD3 R136, P0, R0.reuse, c[0x0][0x1f8], RZ ;  /* 0x00007e000088ea10 */ /* 0x040fe40007f1e0ff */
[----:B------:R-:W-:Y:S02]  /*6d40*/  @!P6 IADD3 R0, P5, R0, 0x80, RZ ;  /* 0x000000800000e810 */ /* 0x000fe40007fbe0ff */
[-C--:B------:R-:W-:Y:S01]  /*6d50*/  HMMA.16816.F32 R44, R44, R142.reuse, RZ ;  /* 0x0000008e2c2c723c */ /* 0x080fe200000018ff */
[----:B------:R-:W-:Y:S03]  /*6d60*/  @!P6 IADD3.X R137, R133, c[0x0][0x1fc], RZ, P0, !PT ;  /* 0x00007f008589ea10 */ /* 0x000fe600007fe4ff */
[----:B------:R-:W-:Y:S02]  /*6d70*/  @!P6 IADD3 R212, P2, R0, c[0x0][0x1f8], RZ ;  /* 0x00007e0000d4ea10 */ /* 0x000fe40007f5e0ff */
[----:B------:R-:W-:Y:S01]  /*6d80*/  @!PT LDS RZ, [RZ] ;  /* 0x00000000fffff984 */ /* 0x000fe20000000800 */
[----:B------:R-:W-:Y:S01]  /*6d90*/  @!PT LDS RZ, [RZ] ;  /* 0x00000000fffff984 */ /* 0x000fe20000000800 */
[----:B------:R-:W-:Y:S01]  /*6da0*/  @!PT LDS RZ, [RZ] ;  /* 0x00000000fffff984 */ /* 0x000fe20000000800 */
[----:B------:R2:W-:Y:S01]  /*6db0*/  @!P6 LDGSTS.E.BYPASS.LTC128B.128 [R243+0x2080], [R136.64], !P4 ;  /* 0x0208000088f3efae */ /* 0x0005e2000e101d4e */
[----:B------:R-:W-:Y:S01]  /*6dc0*/  @!P6 IADD3 R2, P1, R136, UR10, RZ ;  /* 0x0000000a8802ec10 */ /* 0x000fe2000ff3e0ff */
[----:B------:R-:W-:Y:S04]  /*6dd0*/  HMMA.16816.F32 R48, R48, R142, RZ ;  /* 0x0000008e3030723c */ /* 0x000fe800000018ff */
[----:B------:R-:W-:Y:S02]  /*6de0*/  @!P6 IADD3.X R213, RZ, c[0x0][0x1fc], R133, P2, P5 ;  /* 0x00007f00ffd5ea10 */ /* 0x000fe400017ea485 */
[----:B------:R-:W-:Y:S02]  /*6df0*/  @!P6 IADD3.X R3, R137, UR11, RZ, P1, !PT ;  /* 0x0000000b8903ec10 */ /* 0x000fe40008ffe4ff */
[-C--:B-1----:R-:W-:Y:S01]  /*6e00*/  HMMA.16816.F32 R4, R192, R196.reuse, R4 ;  /* 0x000000c4c004723c */ /* 0x082fe20000001804 */
[----:B------:R1:W-:Y:S04]  /*6e10*/  @!P6 LDGSTS.E.BYPASS.LTC128B.128 [R243+0x3880], [R212.64], !P3 ;  /* 0x03880000d4f3efae */ /* 0x0003e8000d901d4e */
[----:B------:R-:W-:Y:S03]  /*6e20*/  @!P6 IADD3 R140, P0, R2, UR10, RZ ;  /* 0x0000000a028cec10 */ /* 0x000fe6000ff1e0ff */
[C---:B---3--:R-:W-:Y:S01]  /*6e30*/  HMMA.16816.F32 R8, R200.reuse, R196, R8 ;  /* 0x000000c4c808723c */ /* 0x048fe20000001808 */
[----:B------:R3:W-:Y:S03]  /*6e40*/  @!P6 LDGSTS.E.BYPASS.LTC128B.128 [R243+0x2880], [R2.64], !P4 ;  /* 0x0288000002f3efae */ /* 0x0007e6000e101d4e */
[----:B------:R-:W-:Y:S02]  /*6e50*/  @!P6 IADD3.X R141, R3, UR11, RZ, P0, !PT ;  /* 0x0000000b038dec10 */ /* 0x000fe400087fe4ff */
[----:B------:R-:W-:Y:S02]  /*6e60*/  MOV R245, c[0x0][0x1e4] ;  /* 0x0000790000f57a02 */ /* 0x000fe40000000f00 */
[-C--:B------:R-:W-:Y:S01]  /*6e70*/  HMMA.16816.F32 R12, R200, R198.reuse, R12 ;  /* 0x000000c6c80c723c */ /* 0x080fe2000000180c */
[----:B------:R3:W-:Y:S07]  /*6e80*/  @!P6 LDGSTS.E.BYPASS.LTC128B.128 [R243+0x4080], [R2.64+0x80], !P3 ;  /* 0x0408008002f3efae */ /* 0x0007ee000d901d4e */
[C---:B------:R-:W-:Y:S01]  /*6e90*/  HMMA.16816.F32 R16, R192.reuse, R198, R16 ;  /* 0x000000c6c010723c */ /* 0x040fe20000001810 */
[----:B------:R2:W-:Y:S07]  /*6ea0*/  @!P6 LDGSTS.E.BYPASS.LTC128B.128 [R243+0x3080], [R140.64], !P4 ;  /* 0x030800008cf3efae */ /* 0x0005ee000e101d4e */
[-C--:B------:R-:W-:Y:S01]  /*6eb0*/  HMMA.16816.F32 R20, R192, R204.reuse, R20 ;  /* 0x000000ccc014723c */ /* 0x080fe20000001814 */
[----:B------:R2:W-:Y:S02]  /*6ec0*/  @!P6 LDGSTS.E.BYPASS.LTC128B.128 [R243+0x4880], [R140.64+0x80], !P3 ;  /* 0x048800808cf3efae */ /* 0x0005e4000d901d4e */
[C---:B------:R-:W-:Y:S05]  /*6ed0*/  ISETP.GT.AND P6, PT, R242.reuse, UR8, PT ;  /* 0x00000008f2007c0c */ /* 0x040fea000bfc4270 */
[C---:B------:R-:W-:Y:S01]  /*6ee0*/  HMMA.16816.F32 R24, R200.reuse, R204, R24 ;  /* 0x000000ccc818723c */ /* 0x040fe20000001818 */
[----:B-1----:R-:W-:Y:S07]  /*6ef0*/  LDSM.16.M88.4 R212, [R230+0x5080] ;  /* 0x00508000e6d4783b */ /* 0x002fee0000000200 */
[-C--:B------:R-:W-:Y:S01]  /*6f00*/  HMMA.16816.F32 R28, R200, R206.reuse, R28 ;  /* 0x000000cec81c723c */ /* 0x080fe2000000181c */
[----:B------:R-:W0:Y:S03]  /*6f10*/  LDGDEPBAR ;  /* 0x00000000000079af */ /* 0x000e260000000000 */
[----:B------:R-:W-:Y:S02]  /*6f20*/  @P6 IADD3 R0, R242, -0x1, RZ ;  /* 0xfffffffff2006810 */ /* 0x000fe40007ffe0ff */
[----:B---3--:R-:W-:Y:S02]  /*6f30*/  @P6 MOV R3, R247 ;  /* 0x000000f700036202 */ /* 0x008fe40000000f00 */
[C---:B------:R-:W-:Y:S01]  /*6f40*/  HMMA.16816.F32 R32, R192.reuse, R206, R32 ;  /* 0x000000cec020723c */ /* 0x040fe20000001820 */
[----:B------:R-:W-:Y:S03]  /*6f50*/  LDSM.16.M88.4 R216, [R232+0xa080] ;  /* 0x00a08000e8d8783b */ /* 0x000fe60000000200 */
[----:B------:R-:W-:Y:S04]  /*6f60*/  @P6 SHF.R.S32.HI R2, RZ, 0x1f, R0 ;  /* 0x0000001fff026819 */ /* 0x000fe80000011400 */
[-C--:B----4-:R-:W-:Y:S01]  /*6f70*/  HMMA.16816.F32 R36, R192, R208.reuse, R36 ;  /* 0x000000d0c024723c */ /* 0x090fe20000001824 */
[----:B--2---:R-:W1:Y:S03]  /*6f80*/  LDSM.16.M88.4 R140, [R232+0x8080] ;  /* 0x00808000e88c783b */ /* 0x004e660000000200 */
[----:B------:R-:W-:Y:S04]  /*6f90*/  @P6 IMAD R2, R2, c[0x0][0x1e0], RZ ;  /* 0x0000780002026a24 */ /* 0x000fe800078e02ff */
[C---:B------:R-:W-:Y:S01]  /*6fa0*/  HMMA.16816.F32 R40, R200.reuse, R208, R40 ;  /* 0x000000d0c828723c */ /* 0x040fe20000001828 */
[----:B------:R-:W2:Y:S03]  /*6fb0*/  LDSM.16.M88.4 R220, [R230+0x5880] ;  /* 0x00588000e6dc783b */ /* 0x000ea60000000200 */
[----:B------:R-:W-:Y:S04]  /*6fc0*/  @P6 IMAD R2, R0, c[0x0][0x1e4], R2 ;  /* 0x0000790000026a24 */ /* 0x000fe800078e0202 */
[-C--:B------:R-:W-:Y:S01]  /*6fd0*/  HMMA.16816.F32 R44, R200, R210.reuse, R44 ;  /* 0x000000d2c82c723c */ /* 0x080fe2000000182c */
[----:B------:R-:W3:Y:S07]  /*6fe0*/  LDSM.16.M88.4 R196, [R230+0x6080] ;  /* 0x00608000e6c4783b */ /* 0x000eee0000000200 */
[----:B------:R-:W-:Y:S01]  /*6ff0*/  HMMA.16816.F32 R48, R192, R210, R48 ;  /* 0x000000d2c030723c */ /* 0x000fe20000001830 */
[----:B------:R-:W-:Y:S08]  /*7000*/  LDSM.16.M88.4 R200, [R234+0x8080] ;  /* 0x00808000eac8783b */ /* 0x000ff00000000200 */
[----:B------:R-:W4:Y:S01]  /*7010*/  LDSM.16.M88.4 R204, [R229] ;  /* 0x00000000e5cc783b */ /* 0x000f220000000200 */
[-C--:B-1----:R-:W-:Y:S07]  /*7020*/  HMMA.16816.F32 R4, R140, R212.reuse, R4 ;  /* 0x000000d48c04723c */ /* 0x082fee0000001804 */
[----:B------:R-:W1:Y:S01]  /*7030*/  LDSM.16.M88.4 R192, [R234+0xa080] ;  /* 0x00a08000eac0783b */ /* 0x000e620000000200 */
[C---:B------:R-:W-:Y:S07]  /*7040*/  HMMA.16816.F32 R8, R216.reuse, R212, R8 ;  /* 0x000000d4d808723c */ /* 0x040fee0000001808 */
[----:B------:R-:W1:Y:S01]  /*7050*/  LDSM.16.M88.4 R208, [R229+0x800] ;  /* 0x00080000e5d0783b */ /* 0x000e620000000200 */
[-C--:B------:R-:W-:Y:S08]  /*7060*/  HMMA.16816.F32 R12, R216, R214.reuse, R12 ;  /* 0x000000d6d80c723c */ /* 0x080ff0000000180c */
[C---:B------:R-:W-:Y:S01]  /*7070*/  HMMA.16816.F32 R16, R140.reuse, R214, R16 ;  /* 0x000000d68c10723c */ /* 0x040fe20000001810 */
[----:B------:R-:W1:Y:S07]  /*7080*/  LDSM.16.M88.4 R212, [R229+0x1000] ;  /* 0x00100000e5d4783b */ /* 0x000e6e0000000200 */
[-C--:B--2---:R-:W-:Y:S08]  /*7090*/  HMMA.16816.F32 R20, R140, R220.reuse, R20 ;  /* 0x000000dc8c14723c */ /* 0x084ff00000001814 */
[C---:B------:R-:W-:Y:S08]  /*70a0*/  HMMA.16816.F32 R24, R216.reuse, R220, R24 ;  /* 0x000000dcd818723c */ /* 0x040ff00000001818 */
[-C--:B------:R-:W-:Y:S08]  /*70b0*/  HMMA.16816.F32 R28, R216, R222.reuse, R28 ;  /* 0x000000ded81c723c */ /* 0x080ff0000000181c */
[C---:B------:R-:W-:Y:S01]  /*70c0*/  HMMA.16816.F32 R32, R140.reuse, R222, R32 ;  /* 0x000000de8c20723c */ /* 0x040fe20000001820 */
[----:B------:R-:W-:Y:S07]  /*70d0*/  LDSM.16.M88.4 R220, [R224+0x7080] ;  /* 0x00708000e0dc783b */ /* 0x000fee0000000200 */
[-C--:B---3--:R-:W-:Y:S08]  /*70e0*/  HMMA.16816.F32 R36, R140, R196.reuse, R36 ;  /* 0x000000c48c24723c */ /* 0x088ff00000001824 */
[C---:B------:R-:W-:Y:S08]  /*70f0*/  HMMA.16816.F32 R40, R216.reuse, R196, R40 ;  /* 0x000000c4d828723c */ /* 0x040ff00000001828 */
[-C--:B------:R-:W-:Y:S01]  /*7100*/  HMMA.16816.F32 R44, R216, R198.reuse, R44 ;  /* 0x000000c6d82c723c */ /* 0x080fe2000000182c */
[----:B------:R-:W-:Y:S07]  /*7110*/  LDSM.16.M88.4 R216, [R231+0xe080] ;  /* 0x00e08000e7d8783b */ /* 0x000fee0000000200 */
[----:B------:R-:W-:Y:S01]  /*7120*/  HMMA.16816.F32 R48, R140, R198, R48 ;  /* 0x000000c68c30723c */ /* 0x000fe20000001830 */
[----:B------:R-:W-:Y:S07]  /*7130*/  LDSM.16.M88.4 R140, [R231+0xc080] ;  /* 0x00c08000e78c783b */ /* 0x000fee0000000200 */
[-C--:B----4-:R-:W-:Y:S01]  /*7140*/  HMMA.16816.F32 R4, R200, R204.reuse, R4 ;  /* 0x000000ccc804723c */ /* 0x090fe20000001804 */
[----:B------:R-:W2:Y:S07]  /*7150*/  LDSM.16.M88.4 R196, [R224+0x6880] ;  /* 0x00688000e0c4783b */ /* 0x000eae0000000200 */
[C---:B-1----:R-:W-:Y:S08]  /*7160*/  HMMA.16816.F32 R8, R192.reuse, R204, R8 ;  /* 0x000000ccc008723c */ /* 0x042ff00000001808 */
[-C--:B------:R-:W-:Y:S08]  /*7170*/  HMMA.16816.F32 R12, R192, R206.reuse, R12 ;  /* 0x000000cec00c723c */ /* 0x080ff0000000180c */
[C---:B------:R-:W-:Y:S01]  /*7180*/  HMMA.16816.F32 R16, R200.reuse, R206, R16 ;  /* 0x000000cec810723c */ /* 0x040fe20000001810 */
[----:B------:R-:W-:Y:S07]  /*7190*/  LDSM.16.M88.4 R204, [R239] ;  /* 0x00000000efcc783b */ /* 0x000fee0000000200 */
        /* <DEDUP_REMOVED lines=8> */
[----:B------:R-:W1:Y:S07]  /*7220*/  LDSM.16.M88.4 R192, [R224+0x7880] ;  /* 0x00788000e0c0783b */ /* 0x000e6e0000000200 */
[----:B------:R-:W-:Y:S01]  /*7230*/  HMMA.16816.F32 R48, R200, R214, R48 ;  /* 0x000000d6c830723c */ /* 0x000fe20000001830 */
[----:B------:R-:W3:Y:S07]  /*7240*/  LDSM.16.M88.4 R200, [R233+0xc080] ;  /* 0x00c08000e9c8783b */ /* 0x000eee0000000200 */
[-C--:B--2---:R-:W-:Y:S01]  /*7250*/  HMMA.16816.F32 R4, R140, R196.reuse, R4 ;  /* 0x000000c48c04723c */ /* 0x084fe20000001804 */
[----:B------:R-:W-:Y:S07]  /*7260*/  LDSM.16.M88.4 R212, [R237] ;  /* 0x00000000edd4783b */ /* 0x000fee0000000200 */
[C---:B------:R-:W-:Y:S08]  /*7270*/  HMMA.16816.F32 R8, R216.reuse, R196, R8 ;  /* 0x000000c4d808723c */ /* 0x040ff00000001808 */
[-C--:B------:R-:W-:Y:S08]  /*7280*/  HMMA.16816.F32 R12, R216, R198.reuse, R12 ;  /* 0x000000c6d80c723c */ /* 0x080ff0000000180c */
[C---:B------:R-:W-:Y:S01]  /*7290*/  HMMA.16816.F32 R16, R140.reuse, R198, R16 ;  /* 0x000000c68c10723c */ /* 0x040fe20000001810 */
[----:B------:R-:W2:Y:S07]  /*72a0*/  LDSM.16.M88.4 R196, [R238] ;  /* 0x00000000eec4783b */ /* 0x000eae0000000200 */
[-C--:B------:R-:W-:Y:S08]  /*72b0*/  HMMA.16816.F32 R20, R140, R220.reuse, R20 ;  /* 0x000000dc8c14723c */ /* 0x080ff00000001814 */
[C---:B------:R-:W-:Y:S08]  /*72c0*/  HMMA.16816.F32 R24, R216.reuse, R220, R24 ;  /* 0x000000dcd818723c */ /* 0x040ff00000001818 */
[-C--:B------:R-:W-:Y:S08]  /*72d0*/  HMMA.16816.F32 R28, R216, R222.reuse, R28 ;  /* 0x000000ded81c723c */ /* 0x080ff0000000181c */
[C---:B------:R-:W-:Y:S01]  /*72e0*/  HMMA.16816.F32 R32, R140.reuse, R222, R32 ;  /* 0x000000de8c20723c */ /* 0x040fe20000001820 */
[----:B------:R-:W-:Y:S07]  /*72f0*/  LDSM.16.M88.4 R220, [R229+0x1800] ;  /* 0x00180000e5dc783b */ /* 0x000fee0000000200 */
[-C--:B-1----:R-:W-:Y:S08]  /*7300*/  HMMA.16816.F32 R36, R140, R192.reuse, R36 ;  /* 0x000000c08c24723c */ /* 0x082ff00000001824 */
[C---:B------:R-:W-:Y:S08]  /*7310*/  HMMA.16816.F32 R40, R216.reuse, R192, R40 ;  /* 0x000000c0d828723c */ /* 0x040ff00000001828 */
[-C--:B------:R-:W-:Y:S01]  /*7320*/  HMMA.16816.F32 R44, R216, R194.reuse, R44 ;  /* 0x000000c2d82c723c */ /* 0x080fe2000000182c */
[----:B------:R-:W-:Y:S07]  /*7330*/  LDSM.16.M88.4 R216, [R230+0x7880] ;  /* 0x00788000e6d8783b */ /* 0x000fee0000000200 */
[----:B------:R-:W-:Y:S01]  /*7340*/  HMMA.16816.F32 R48, R140, R194, R48 ;  /* 0x000000c28c30723c */ /* 0x000fe20000001830 */
[----:B------:R-:W-:Y:S07]  /*7350*/  LDSM.16.M88.4 R140, [R232+0xc080] ;  /* 0x00c08000e88c783b */ /* 0x000fee0000000200 */
[-C--:B---3--:R-:W-:Y:S01]  /*7360*/  HMMA.16816.F32 R4, R200, R204.reuse, R4 ;  /* 0x000000ccc804723c */ /* 0x088fe20000001804 */
[----:B------:R-:W1:Y:S07]  /*7370*/  LDSM.16.M88.4 R192, [R230+0x6880] ;  /* 0x00688000e6c0783b */ /* 0x000e6e0000000200 */
[C---:B------:R-:W-:Y:S08]  /*7380*/  HMMA.16816.F32 R8, R208.reuse, R204, R8 ;  /* 0x000000ccd008723c */ /* 0x040ff00000001808 */
        /* <DEDUP_REMOVED lines=10> */
[-C--:B------:R-:W-:Y:S01]  /*7430*/  HMMA.16816.F32 R44, R208, R214.reuse, R44 ;  /* 0x000000d6d02c723c */ /* 0x080fe2000000182c */
[----:B------:R-:W3:Y:S07]  /*7440*/  LDSM.16.M88.4 R208, [R234+0xc080] ;  /* 0x00c08000ead0783b */ /* 0x000eee0000000200 */
[----:B------:R-:W-:Y:S01]  /*7450*/  HMMA.16816.F32 R48, R200, R214, R48 ;  /* 0x000000d6c830723c */ /* 0x000fe20000001830 */
[----:B------:R-:W4:Y:S07]  /*7460*/  LDSM.16.M88.4 R200, [R236+0xe080] ;  /* 0x00e08000ecc8783b */ /* 0x000f2e0000000200 */
[-C--:B-1----:R-:W-:Y:S08]  /*7470*/  HMMA.16816.F32 R4, R140, R192.reuse, R4 ;  /* 0x000000c08c04723c */ /* 0x082ff00000001804 */
[C---:B--2---:R-:W-:Y:S08]  /*7480*/  HMMA.16816.F32 R8, R196.reuse, R192, R8 ;  /* 0x000000c0c408723c */ /* 0x044ff00000001808 */
[-C--:B------:R-:W-:Y:S08]  /*7490*/  HMMA.16816.F32 R12, R196, R194.reuse, R12 ;  /* 0x000000c2c40c723c */ /* 0x080ff0000000180c */
[C---:B------:R-:W-:Y:S08]  /*74a0*/  HMMA.16816.F32 R16, R140.reuse, R194, R16 ;  /* 0x000000c28c10723c */ /* 0x040ff00000001810 */
[-C--:B------:R-:W-:Y:S08]  /*74b0*/  HMMA.16816.F32 R20, R140, R204.reuse, R20 ;  /* 0x000000cc8c14723c */ /* 0x080ff00000001814 */
[C---:B------:R-:W-:Y:S08]  /*74c0*/  HMMA.16816.F32 R24, R196.reuse, R204, R24 ;  /* 0x000000ccc418723c */ /* 0x040ff00000001818 */
[-C--:B------:R-:W-:Y:S08]  /*74d0*/  HMMA.16816.F32 R28, R196, R206.reuse, R28 ;  /* 0x000000cec41c723c */ /* 0x080ff0000000181c */
[C---:B------:R-:W-:Y:S08]  /*74e0*/  HMMA.16816.F32 R32, R140.reuse, R206, R32 ;  /* 0x000000ce8c20723c */ /* 0x040ff00000001820 */
[-C--:B------:R-:W-:Y:S08]  /*74f0*/  HMMA.16816.F32 R36, R140, R216.reuse, R36 ;  /* 0x000000d88c24723c */ /* 0x080ff00000001824 */
[C---:B------:R-:W-:Y:S08]  /*7500*/  HMMA.16816.F32 R40, R196.reuse, R216, R40 ;  /* 0x000000d8c428723c */ /* 0x040ff00000001828 */
[-C--:B------:R-:W-:Y:S08]  /*7510*/  HMMA.16816.F32 R44, R196, R218.reuse, R44 ;  /* 0x000000dac42c723c */ /* 0x080ff0000000182c */
[----:B------:R-:W-:Y:S08]  /*7520*/  HMMA.16816.F32 R48, R140, R218, R48 ;  /* 0x000000da8c30723c */ /* 0x000ff00000001830 */
[-C--:B---3--:R-:W-:Y:S08]  /*7530*/  HMMA.16816.F32 R4, R208, R220.reuse, R4 ;  /* 0x000000dcd004723c */ /* 0x088ff00000001804 */
[C---:B----4-:R-:W-:Y:S08]  /*7540*/  HMMA.16816.F32 R8, R200.reuse, R220, R8 ;  /* 0x000000dcc808723c */ /* 0x050ff00000001808 */
        /* <DEDUP_REMOVED lines=20> */
[----:B------:R4:W1:Y:S10]  /*7690*/  MUFU.TANH R199, R7 ;  /* 0x0000000700c77308 */ /* 0x0008740000002400 */
[----:B------:R-:W1:Y:S10]  /*76a0*/  MUFU.TANH R218, R8 ;  /* 0x0000000800da7308 */ /* 0x000e740000002400 */
[----:B------:R-:W1:Y:S01]  /*76b0*/  MUFU.TANH R215, R9 ;  /* 0x0000000900d77308 */ /* 0x000e620000002400 */
[----:B----4-:R-:W4:Y:S09]  /*76c0*/  LDSM.16.M88.4 R4, [R229+0x2000] ;  /* 0x00200000e504783b */ /* 0x010f320000000200 */
[----:B------:R-:W1:Y:S10]  /*76d0*/  MUFU.TANH R220, R10 ;  /* 0x0000000a00dc7308 */ /* 0x000e740000002400 */
[----:B------:R1:W1:Y:S10]  /*76e0*/  MUFU.TANH R219, R11 ;  /* 0x0000000b00db7308 */ /* 0x0002740000002400 */
[----:B------:R2:W2:Y:S10]  /*76f0*/  MUFU.TANH R212, R12 ;  /* 0x0000000c00d47308 */ /* 0x0004b40000002400 */
[----:B------:R-:W3:Y:S01]  /*7700*/  MUFU.TANH R136, R17 ;  /* 0x0000001100887308 */ /* 0x000ee20000002400 */
[----:B-1----:R-:W1:Y:S01]  /*7710*/  LDSM.16.M88.4 R8, [R229+0x2800] ;  /* 0x00280000e508783b */ /* 0x002e620000000200 */
[-C--:B----4-:R-:W-:Y:S01]  /*7720*/  HMMA.16816.F32 R20, R208, R4.reuse, R20 ;  /* 0x00000004d014723c */ /* 0x090fe20000001814 */
[----:B------:R-:W-:Y:S07]  /*7730*/  DEPBAR.LE SB0, 0x0 ;  /* 0x000080000000791a */ /* 0x000fee0000000000 */
[----:B------:R-:W4:Y:S01]  /*7740*/  MUFU.TANH R193, R19 ;  /* 0x0000001300c17308 */ /* 0x000f220000002400 */
[----:B------:R-:W-:Y:S01]  /*7750*/  BAR.SYNC.DEFER_BLOCKING 0x0 ;  /* 0x0000000000007b1d */ /* 0x000fe20000010000 */
[C---:B------:R-:W-:Y:S05]  /*7760*/  HMMA.16816.F32 R24, R200.reuse, R4, R24 ;  /* 0x00000004c818723c */ /* 0x040fea0000001818 */
[----:B--2---:R-:W-:Y:S03]  /*7770*/  FMUL.FTZ R12, R16, c[0x0][0x320] ;  /* 0x0000c800100c7a20 */ /* 0x004fe60000410000 */
[----:B------:R-:W2:Y:S01]  /*7780*/  MUFU.TANH R205, R13 ;  /* 0x0000000d00cd7308 */ /* 0x000ea20000002400 */
[-C--:B------:R-:W-:Y:S03]  /*7790*/  HMMA.16816.F32 R28, R200, R6.reuse, R28 ;  /* 0x00000006c81c723c */ /* 0x080fe6000000181c */
[----:B------:R-:W-:Y:S05]  /*77a0*/  @P6 IMAD.WIDE.U32 R4, R0, c[0x0][0x1e0], RZ ;  /* 0x0000780000046a25 */ /* 0x000fea00078e00ff */
[C---:B------:R-:W-:Y:S01]  /*77b0*/  HMMA.16816.F32 R32, R208.reuse, R6, R32 ;  /* 0x00000006d020723c */ /* 0x040fe20000001820 */
[----:B------:R-:W2:Y:S03]  /*77c0*/  MUFU.TANH R217, R14 ;  /* 0x0000000e00d97308 */ /* 0x000ea60000002400 */
[----:B------:R-:W-:Y:S01]  /*77d0*/  @P6 IADD3 R0, R5, R2, RZ ;  /* 0x0000000205006210 */ /* 0x000fe20007ffe0ff */
[----:B------:R-:W-:Y:S01]  /*77e0*/  FMUL.FTZ R22, R22, c[0x0][0x320] ;  /* 0x0000c80016167a20 */ /* 0x000fe20000410000 */
[----:B------:R2:W2:Y:S01]  /*77f0*/  LDL R5, [R1+0x28] ;  /* 0x0000280001057983 */ /* 0x0004a20000100800 */
[----:B------:R-:W-:Y:S01]  /*7800*/  @P6 MOV R2, R244 ;  /* 0x000000f400026202 */ /* 0x000fe20000000f00 */
[----:B------:R-:W-:Y:S01]  /*7810*/  FMUL.FTZ R20, R20, c[0x0][0x320] ;  /* 0x0000c80014147a20 */ /* 0x000fe20000410000 */
[----:B------:R-:W-:Y:S02]  /*7820*/  MOV R244, c[0x0][0x1e0] ;  /* 0x0000780000f47a02 */ /* 0x000fe40000000f00 */
[----:B------:R3:W2:Y:S01]  /*7830*/  MUFU.TANH R142, R22 ;  /* 0x00000016008e7308 */ /* 0x0006a20000002400 */
[----:B------:R-:W-:Y:S01]  /*7840*/  @P6 IMAD.WIDE.U32 R2, R4, 0x30, R2 ;  /* 0x0000003004026825 */ /* 0x000fe200078e0002 */
[----:B------:R-:W-:Y:S01]  /*7850*/  @P6 SHF.L.U32 R6, R244, 0x5, RZ ;  /* 0x00000005f4066819 */ /* 0x000fe200000006ff */
[-C--:B-1----:R-:W-:Y:S03]  /*7860*/  HMMA.16816.F32 R36, R208, R8.reuse, R36 ;  /* 0x00000008d024723c */ /* 0x082fe60000001824 */
[----:B------:R-:W-:Y:S02]  /*7870*/  @P6 IMAD R0, R0, 0x30, RZ ;  /* 0x0000003000006824 */ /* 0x000fe400078e02ff */
[----:B------:R-:W-:Y:S02]  /*7880*/  FMUL.FTZ R21, R21, c[0x0][0x320] ;  /* 0x0000c80015157a20 */ /* 0x000fe40000410000 */
[----:B------:R-:W1:Y:S01]  /*7890*/  MUFU.TANH R135, R20 ;  /* 0x0000001400877308 */ /* 0x000e620000002400 */
[----:B------:R-:W-:Y:S01]  /*78a0*/  FMUL.FTZ R26, R26, c[0x0][0x320] ;  /* 0x0000c8001a1a7a20 */ /* 0x000fe20000410000 */
[C---:B------:R-:W-:Y:S04]  /*78b0*/  HMMA.16816.F32 R40, R200.reuse, R8, R40 ;  /* 0x00000008c828723c */ /* 0x040fe80000001828 */
[----:B------:R-:W-:Y:S01]  /*78c0*/  @P6 IADD3 R4, R3, R0, RZ ;  /* 0x0000000003046210 */ /* 0x000fe20007ffe0ff */
[----:B------:R-:W-:Y:S01]  /*78d0*/  FMUL.FTZ R27, R27, c[0x0][0x320] ;  /* 0x0000c8001b1b7a20 */ /* 0x000fe20000410000 */
[----:B------:R-:W-:Y:S01]  /*78e0*/  @P6 SHF.L.U32 R0, R2, 0x1, RZ ;  /* 0x0000000102006819 */ /* 0x000fe200000006ff */
[----:B------:R-:W-:Y:S01]  /*78f0*/  FMUL.FTZ R28, R28, c[0x0][0x320] ;  /* 0x0000c8001c1c7a20 */ /* 0x000fe20000410000 */
[----:B------:R1:W1:Y:S01]  /*7900*/  MUFU.TANH R133, R21 ;  /* 0x0000001500857308 */ /* 0x0002620000002400 */
[-C--:B------:R-:W-:Y:S03]  /*7910*/  HMMA.16816.F32 R44, R200, R10.reuse, R44 ;  /* 0x0000000ac82c723c */ /* 0x080fe6000000182c */
[----:B------:R-:W-:Y:S01]  /*7920*/  @P6 SHF.L.U64.HI R4, R2, 0x1, R4 ;  /* 0x0000000102046819 */ /* 0x000fe20000010204 */
[----:B------:R-:W-:Y:S01]  /*7930*/  FMUL.FTZ R29, R29, c[0x0][0x320] ;  /* 0x0000c8001d1d7a20 */ /* 0x000fe20000410000 */
[----:B------:R-:W-:Y:S01]  /*7940*/  @P6 IADD3 R2, P0, R0, c[0x0][0x1c8], RZ ;  /* 0x0000720000026a10 */ /* 0x000fe20007f1e0ff */
[----:B------:R-:W-:Y:S01]  /*7950*/  FMUL.FTZ R30, R30, c[0x0][0x320] ;  /* 0x0000c8001e1e7a20 */ /* 0x000fe20000410000 */
[----:B------:R-:W-:Y:S01]  /*7960*/  @P6 IADD3 R0, P5, R0, 0x80, RZ ;  /* 0x0000008000006810 */ /* 0x000fe20007fbe0ff */
[----:B------:R-:W-:Y:S01]  /*7970*/  HMMA.16816.F32 R48, R208, R10, R48 ;  /* 0x0000000ad030723c */ /* 0x000fe20000001830 */
[----:B------:R4:W2:Y:S01]  /*7980*/  MUFU.TANH R207, R26 ;  /* 0x0000001a00cf7308 */ /* 0x0008a20000002400 */
[----:B------:R-:W2:Y:S02]  /*7990*/  LDL R10, [R1+0x18] ;  /* 0x00001800010a7983 */ /* 0x000ea40000100800 */
[----:B---3--:R-:W-:Y:S01]  /*79a0*/  FMUL.FTZ R22, R36, c[0x0][0x320] ;  /* 0x0000c80024167a20 */ /* 0x008fe20000410000 */
[----:B------:R-:W-:Y:S01]  /*79b0*/  @P6 IADD3.X R3, R4, c[0x0][0x1cc], RZ, P0, !PT ;  /* 0x0000730004036a10 */ /* 0x000fe200007fe4ff */
[----:B------:R-:W3:Y:S01]  /*79c0*/  LDL R36, [R1] ;  /* 0x0000000001247983 */ /* 0x000ee20000100800 */
[----:B------:R-:W-:Y:S01]  /*79d0*/  @P6 IADD3 R8, P2, R0, c[0x0][0x1c8], RZ ;  /* 0x0000720000086a10 */ /* 0x000fe20007f5e0ff */
[----:B------:R-:W-:Y:S01]  /*79e0*/  FMUL.FTZ R31, R31, c[0x0][0x320] ;  /* 0x0000c8001f1f7a20 */ /* 0x000fe20000410000 */
[----:B------:R-:W-:Y:S01]  /*79f0*/  @P6 SHF.L.U64.HI R0, R244, 0x5, R245 ;  /* 0x00000005f4006819 */ /* 0x000fe200000102f5 */
[----:B------:R-:W-:Y:S01]  /*7a00*/  @!PT LDS RZ, [RZ] ;  /* 0x00000000fffff984 */ /* 0x000fe20000000800 */
[----:B------:R-:W-:Y:S01]  /*7a10*/  @!PT LDS RZ, [RZ] ;  /* 0x00000000fffff984 */ /* 0x000fe20000000800 */
[----:B------:R-:W-:Y:S01]  /*7a20*/  @!PT LDS RZ, [RZ] ;  /* 0x00000000fffff984 */ /* 0x000fe20000000800 */
[----:B------:R4:W-:Y:S01]  /*7a30*/  @P6 LDGSTS.E.BYPASS.LTC128B.128 [R243+0x5080], [R2.64], !P4 ;  /* 0x0508000002f36fae */ /* 0x0009e2000e101d4e */
[----:B------:R4:W2:Y:S01]  /*7a40*/  MUFU.TANH R206, R27 ;  /* 0x0000001b00ce7308 */ /* 0x0008a20000002400 */
[----:B------:R-:W-:Y:S01]  /*7a50*/  @P6 IADD3.X R9, RZ, c[0x0][0x1cc], R4, P2, P5 ;  /* 0x00007300ff096a10 */ /* 0x000fe200017ea404 */
[----:B------:R-:W-:Y:S01]  /*7a60*/  FMUL.FTZ R34, R34, c[0x0][0x320] ;  /* 0x0000c80022227a20 */ /* 0x000fe20000410000 */
[----:B------:R-:W-:Y:S01]  /*7a70*/  PLOP3.LUT P0, PT, PT, PT, UP3, 0x80, 0x0 ;  /* 0x000000000000781c */ /* 0x000fe20003f0f038 */
[----:B-1----:R-:W-:Y:S02]  /*7a80*/  FMUL.FTZ R21, R37, c[0x0][0x320] ;  /* 0x0000c80025157a20 */ /* 0x002fe40000410000 */
[----:B------:R-:W-:Y:S01]  /*7a90*/  FMUL.FTZ R42, R42, c[0x0][0x320] ;  /* 0x0000c8002a2a7a20 */ /* 0x000fe20000410000 */
[----:B------:R1:W-:Y:S01]  /*7aa0*/  @P6 LDGSTS.E.BYPASS.LTC128B.128 [R243+0x6880], [R8.64], !P3 ;  /* 0x0688000008f36fae */ /* 0x0003e2000d901d4e */
[----:B------:R-:W-:Y:S02]  /*7ab0*/  FMUL.FTZ R43, R43, c[0x0][0x320] ;  /* 0x0000c8002b2b7a20 */ /* 0x000fe40000410000 */
[----:B------:R1:W1:Y:S01]  /*7ac0*/  MUFU.TANH R140, R28 ;  /* 0x0000001c008c7308 */ /* 0x0002620000002400 */
[----:B------:R-:W-:Y:S02]  /*7ad0*/  FMUL.FTZ R46, R46, c[0x0][0x320] ;  /* 0x0000c8002e2e7a20 */ /* 0x000fe40000410000 */
[----:B------:R-:W-:Y:S02]  /*7ae0*/  FMUL.FTZ R47, R47, c[0x0][0x320] ;  /* 0x0000c8002f2f7a20 */ /* 0x000fe40000410000 */
[----:B----4-:R-:W-:Y:S02]  /*7af0*/  FMUL.FTZ R26, R33, c[0x0][0x320] ;  /* 0x0000c800211a7a20 */ /* 0x010fe40000410000 */
[----:B------:R-:W-:Y:S02]  /*7b00*/  FMUL.FTZ R33, R35, c[0x0][0x320] ;  /* 0x0000c80023217a20 */ /* 0x000fe40000410000 */
[----:B------:R-:W-:Y:S01]  /*7b10*/  FMUL.FTZ R35, R40, c[0x0][0x320] ;  /* 0x0000c80028237a20 */ /* 0x000fe20000410000 */
[----:B------:R4:W2:Y:S01]  /*7b20*/  MUFU.TANH R137, R29 ;  /* 0x0000001d00897308 */ /* 0x0008a20000002400 */
[----:B------:R-:W-:Y:S02]  /*7b30*/  FMUL.FTZ R17, R48, c[0x0][0x320] ;  /* 0x0000c80030117a20 */ /* 0x000fe40000410000 */
[----:B------:R-:W-:Y:S02]  /*7b40*/  FMUL.FTZ R16, R49, c[0x0][0x320] ;  /* 0x0000c80031107a20 */ /* 0x000fe40000410000 */
[----:B------:R-:W-:Y:S01]  /*7b50*/  FMUL.FTZ R27, R32, c[0x0][0x320] ;  /* 0x0000c800201b7a20 */ /* 0x000fe20000410000 */
[----:B------:R-:W-:Y:S01]  /*7b60*/  @P6 IADD3 R2, P1, R2, R6, RZ ;  /* 0x0000000602026210 */ /* 0x000fe20007f3e0ff */
[----:B------:R-:W-:Y:S02]  /*7b70*/  FMUL.FTZ R32, R41, c[0x0][0x320] ;  /* 0x0000c80029207a20 */ /* 0x000fe40000410000 */
[----:B------:R-:W-:Y:S01]  /*7b80*/  FMUL.FTZ R20, R50, c[0x0][0x320] ;  /* 0x0000c80032147a20 */ /* 0x000fe20000410000 */
[----:B------:R4:W2:Y:S01]  /*7b90*/  MUFU.TANH R143, R30 ;  /* 0x0000001e008f7308 */ /* 0x0008a20000002400 */
[----:B------:R-:W-:Y:S01]  /*7ba0*/  @P6 IADD3.X R3, R3, R0, RZ, P1, !PT ;  /* 0x0000000003036210 */ /* 0x000fe20000ffe4ff */
[----:B------:R-:W-:Y:S01]  /*7bb0*/  FMUL.FTZ R19, R51, c[0x0][0x320] ;  /* 0x0000c80033137a20 */ /* 0x000fe20000410000 */
[----:B------:R-:W-:Y:S01]  /*7bc0*/  @P6 IADD3 R6, P2, R2, R6, RZ ;  /* 0x0000000602066210 */ /* 0x000fe20007f5e0ff */
[----:B-1----:R-:W-:Y:S02]  /*7bd0*/  FMUL.FTZ R28, R45, c[0x0][0x320] ;  /* 0x0000c8002d1c7a20 */ /* 0x002fe40000410000 */
[----:B------:R1:W-:Y:S01]  /*7be0*/  @P6 LDGSTS.E.BYPASS.LTC128B.128 [R243+0x5880], [R2.64], !P4 ;  /* 0x0588000002f36fae */ /* 0x0003e2000e101d4e */
[----:B------:R-:W-:Y:S01]  /*7bf0*/  @P6 IADD3.X R7, R3, R0, RZ, P2, !PT ;  /* 0x0000000003076210 */ /* 0x000fe200017fe4ff */
[----:B------:R-:W-:Y:S02]  /*7c00*/  FMUL.FTZ R23, R23, c[0x0][0x320] ;  /* 0x0000c80017177a20 */ /* 0x000fe40000410000 */
[----:B------:R1:W1:Y:S01]  /*7c10*/  MUFU.TANH R213, R31 ;  /* 0x0000001f00d57308 */ /* 0x0002620000002400 */
[----:B------:R-:W-:Y:S02]  /*7c20*/  FMUL.FTZ R24, R24, c[0x0][0x320] ;  /* 0x0000c80018187a20 */ /* 0x000fe40000410000 */
[----:B------:R-:W-:Y:S01]  /*7c30*/  FMUL.FTZ R25, R25, c[0x0][0x320] ;  /* 0x0000c80019197a20 */ /* 0x000fe20000410000 */
[----:B------:R2:W-:Y:S01]  /*7c40*/  @P6 LDGSTS.E.BYPASS.LTC128B.128 [R243+0x7080], [R2.64+0x80], !P3 ;  /* 0x0708008002f36fae */ /* 0x0005e2000d901d4e */
[----:B----4-:R-:W-:Y:S02]  /*7c50*/  FMUL.FTZ R29, R44, c[0x0][0x320] ;  /* 0x0000c8002c1d7a20 */ /* 0x010fe40000410000 */
[----:B------:R-:W-:Y:S03]  /*7c60*/  IMAD R0, R242, -0x30, RZ ;  /* 0xffffffd0f2007824 */ /* 0x000fe600078e02ff */
[----:B------:R4:W2:Y:S02]  /*7c70*/  MUFU.TANH R216, R15 ;  /* 0x0000000f00d87308 */ /* 0x0008a40000002400 */
[----:B------:R3:W-:Y:S01]  /*7c80*/  @P6 LDGSTS.E.BYPASS.LTC128B.128 [R243+0x6080], [R6.64], !P4 ;  /* 0x0608000006f36fae */ /* 0x0007e2000e101d4e */
[----:B------:R-:W-:Y:S07]  /*7c90*/  FMUL.FTZ R30, R39, c[0x0][0x320] ;  /* 0x0000c800271e7a20 */ /* 0x000fee0000410000 */
[----:B------:R-:W2:Y:S01]  /*7ca0*/  MUFU.TANH R12, R12 ;  /* 0x0000000c000c7308 */ /* 0x000ea20000002400 */
[----:B------:R3:W-:Y:S01]  /*7cb0*/  @P6 LDGSTS.E.BYPASS.LTC128B.128 [R243+0x7880], [R6.64+0x80], !P3 ;  /* 0x0788008006f36fae */ /* 0x0007e2000d901d4e */
[----:B-1----:R-:W-:Y:S07]  /*7cc0*/  FMUL.FTZ R31, R38, c[0x0][0x320] ;  /* 0x0000c800261f7a20 */ /* 0x002fee0000410000 */
[----:B------:R-:W0:Y:S01]  /*7cd0*/  LDGDEPBAR ;  /* 0x00000000000079af */ /* 0x000e220000000000 */
[----:B------:R4:W1:Y:S10]  /*7ce0*/  MUFU.TANH R194, R18 ;  /* 0x0000001200c27308 */ /* 0x0008740000002400 */
[----:B------:R4:W1:Y:S10]  /*7cf0*/  MUFU.TANH R141, R23 ;  /* 0x00000017008d7308 */ /* 0x0008740000002400 */
[----:B------:R4:W1:Y:S10]  /*7d00*/  MUFU.TANH R195, R24 ;  /* 0x0000001800c37308 */ /* 0x0008740000002400 */
[----:B------:R4:W1:Y:S10]  /*7d10*/  MUFU.TANH R192, R25 ;  /* 0x0000001900c07308 */ /* 0x0008740000002400 */
        /* <DEDUP_REMOVED lines=19> */
[----:B--2---:R-:W-:Y:S02]  /*7e50*/  @P0 MOV R5, R10 ;  /* 0x0000000a00050202 */ /* 0x004fe40000000f00 */
[----:B------:R-:W-:Y:S02]  /*7e60*/  PLOP3.LUT P0, PT, PT, PT, UP2, 0x40, 0x0 ;  /* 0x000000000000781c */ /* 0x000fe40003f0e828 */
[----:B---3--:R-:W-:Y:S01]  /*7e70*/  IADD3 R7, -R36, 0x1, R0 ;  /* 0x0000000124077810 */ /* 0x008fe20007ffe100 */
[----:B------:R-:W2:Y:S03]  /*7e80*/  SHFL.IDX PT, R4, R5, RZ, 0x1c1f ;  /* 0x001c1fff05047589 */ /* 0x000ea600000e0000 */
[----:B------:R-:W-:Y:S01]  /*7e90*/  IADD3 R7, R7, c[0x0][0x1d0], RZ ;  /* 0x0000740007077a10 */ /* 0x000fe20007ffe0ff */
[----:B------:R-:W3:Y:S03]  /*7ea0*/  MUFU.TANH R19, R19 ;  /* 0x0000001300137308 */ /* 0x000ee60000002400 */
[----:B------:R-:W-:Y:S04]  /*7eb0*/  IADD3 R7, R7, -c[0x0][0x168], RZ ;  /* 0x80005a0007077a10 */ /* 0x000fe80007ffe0ff */
[C---:B------:R-:W-:Y:S02]  /*7ec0*/  IADD3 R6, R7.reuse, c[0x0][0x328], RZ ;  /* 0x0000ca0007067a10 */ /* 0x040fe40007ffe0ff */
[----:B------:R-:W-:Y:S02]  /*7ed0*/  IADD3 R7, R7, UR6, RZ ;  /* 0x0000000607077c10 */ /* 0x000fe4000fffe0ff */
[----:B--2---:R-:W-:Y:S02]  /*7ee0*/  IADD3 R3, R6, R4, RZ ;  /* 0x0000000406037210 */ /* 0x004fe40007ffe0ff */
[----:B------:R-:W-:Y:S01]  /*7ef0*/  IADD3 R2, R4, R7, RZ ;  /* 0x0000000704027210 */ /* 0x000fe20007ffe0ff */
[----:B------:R-:W-:-:S05]  /*7f00*/  @P0 BRA `(.L_x_902) ;  /* 0x0000019000000947 */ /* 0x000fca0003800000 */
[----:B-1--4-:R-:W-:Y:S01]  /*7f10*/  IADD3 R4, R4, c[0x0][0x1d0], RZ ;  /* 0x0000740004047a10 */ /* 0x012fe20007ffe0ff */
        /* <DEDUP_REMOVED lines=13> */
.L_x_904:
[----:B------:R-:W-:Y:S04]  /*7ff0*/  MOV R8, c[0x0][0x32c] ;  /* 0x0000cb0000087a02 */ /* 0x000fe80000000f00 */
[----:B------:R-:W-:Y:S11]  /*8000*/  ISETP.NE.AND P0, PT, R8, 0x1, PT ;  /* 0x000000010800780c */ /* 0x000ff60003f05270 */
[----:B------:R-:W-:Y:S02]  /*8010*/  @!UPT UIADD3 URZ, URZ, URZ, URZ ;  /* 0x0000003f3f3ff290 */ /* 0x000fe4000fffe03f */
[----:B------:R-:W-:Y:S05]  /*8020*/  @P0 IMAD.HI.U32 R8, R4, c[0x0][0x330], RZ ;  /* 0x0000cc0004080a27 */ /* 0x000fea00078e00ff */
[----:B------:R-:W-:Y:S02]  /*8030*/  @P0 SHF.R.U32.HI R4, RZ, c[0x0][0x334], R8 ;  /* 0x0000cd00ff040a19 */ /* 0x000fe40000011608 */
.L_x_905:
[----:B------:R-:W-:Y:S05]  /*8040*/  BSYNC B0 ;  /* 0x0000000000007941 */ /* 0x000fea0003800000 */
.L_x_903:
[----:B------:R-:W-:Y:S04]  /*8050*/  IMAD.IADD R8, R0, 0x1, -R36 ;  /* 0x0000000100087824 */ /* 0x000fe800078e0a24 */
[----:B------:R-:W-:Y:S05]  /*8060*/  IMAD R4, R4, c[0x0][0x32c], R8 ;  /* 0x0000cb0004047a24 */ /* 0x000fea00078e0208 */
[----:B------:R-:W-:Y:S02]  /*8070*/  IADD3 R8, R4, c[0x0][0x32c], RZ ;  /* 0x0000cb0004087a10 */ /* 0x000fe40007ffe0ff */
[----:B------:R-:W-:Y:S02]  /*8080*/  IMNMX R2, R2, R4, !PT ;  /* 0x0000000402027217 */ /* 0x000fe40007800200 */
[----:B------:R-:W-:Y:S02]  /*8090*/  IMNMX R3, R3, R8, PT ;  /* 0x0000000803037217 */ /* 0x000fe40003800200 */
.L_x_902:
[C---:B-1--4-:R-:W-:Y:S01]  /*80a0*/  ISETP.GE.AND P0, PT, R0.reuse, 0x1, PT ;  /* 0x000000010000780c */ /* 0x052fe20003f06270 */
[----:B------:R-:W1:Y:S01]  /*80b0*/  SHFL.IDX PT, R4, R5, 0x1, 0x1c1f ;  /* 0x003c1f0005047f89 */ /* 0x000e6200000e0000 */
[----:B------:R-:W-:Y:S02]  /*80c0*/  ISETP.GE.AND P2, PT, R0, 0x9, PT ;  /* 0x000000090000780c */ /* 0x000fe40003f46270 */
[----:B------:R-:W-:Y:S02]  /*80d0*/  P2R R15, PR, RZ, 0x1 ;  /* 0x00000001ff0f7803 */ /* 0x000fe40000000000 */
[----:B------:R-:W-:Y:S02]  /*80e0*/  ISETP.GT.AND P0, PT, R2, RZ, !P0 ;  /* 0x000000ff0200720c */ /* 0x000fe40004704270 */
[----:B------:R-:W-:Y:S02]  /*80f0*/  ISETP.GE.AND P1, PT, R0, 0x2, PT ;  /* 0x000000020000780c */ /* 0x000fe40003f26270 */
[----:B------:R-:W-:Y:S02]  /*8100*/  ISETP.LT.OR P0, PT, R3, 0x1, P0 ;  /* 0x000000010300780c */ /* 0x000fe40000701670 */
[----:B------:R-:W-:Y:S02]  /*8110*/  P2R R14, PR, RZ, 0x2 ;  /* 0x00000002ff0e7803 */ /* 0x000fe40000000000 */
[----:B------:R-:W-:Y:S02]  /*8120*/  FSEL R18, R197, -INF , !P0 ;  /* 0xff800000c5127808 */ /* 0x000fe40004000000 */
[C---:B------:R-:W-:Y:S02]  /*8130*/  ISETP.GT.AND P0, PT, R2.reuse, 0x8, !P2 ;  /* 0x000000080200780c */ /* 0x040fe40005704270 */
[----:B------:R-:W-:Y:S02]  /*8140*/  ISETP.GT.AND P1, PT, R2, 0x1, !P1 ;  /* 0x000000010200780c */ /* 0x000fe40004f24270 */
[----:B------:R-:W-:Y:S02]  /*8150*/  P2R R13, PR, RZ, 0x4 ;  /* 0x00000004ff0d7803 */ /* 0x000fe40000000000 */
[C---:B------:R-:W-:Y:S02]  /*8160*/  ISETP.LT.OR P0, PT, R3.reuse, 0x9, P0 ;  /* 0x000000090300780c */ /* 0x040fe40000701670 */
[----:B------:R-:W-:Y:S02]  /*8170*/  ISETP.GE.AND P2, PT, R0, 0xa, PT ;  /* 0x0000000a0000780c */ /* 0x000fe40003f46270 */
[C---:B------:R-:W-:Y:S02]  /*8180*/  ISETP.LT.OR P1, PT, R3.reuse, 0x2, P1 ;  /* 0x000000020300780c */ /* 0x040fe40000f21670 */
[----:B------:R-:W-:Y:S02]  /*8190*/  FSEL R25, R12, -INF , !P0 ;  /* 0xff8000000c197808 */ /* 0x000fe40004000000 */
[----:B------:R-:W-:Y:S02]  /*81a0*/  ISETP.GT.AND P0, PT, R2, 0x9, !P2 ;  /* 0x000000090200780c */ /* 0x000fe40005704270 */
[----:B------:R-:W-:Y:S02]  /*81b0*/  FSEL R23, R196, -INF , !P1 ;  /* 0xff800000c4177808 */ /* 0x000fe40004800000 */
[C---:B------:R-:W-:Y:S02]  /*81c0*/  ISETP.LT.OR P0, PT, R3.reuse, 0xa, P0 ;  /* 0x0000000a0300780c */ /* 0x040fe40000701670 */
[----:B------:R-:W-:Y:S02]  /*81d0*/  ISETP.GE.AND P1, PT, R0, 0x11, PT ;  /* 0x000000110000780c */ /* 0x000fe40003f26270 */
[----:B------:R-:W-:Y:S02]  /*81e0*/  FSEL R24, R136, -INF , !P0 ;  /* 0xff80000088187808 */ /* 0x000fe40004000000 */
[----:B------:R-:W-:Y:S02]  /*81f0*/  ISETP.GT.AND P0, PT, R2, 0x10, !P1 ;  /* 0x000000100200780c */ /* 0x000fe40004f04270 */
[----:B------:R-:W-:Y:S02]  /*8200*/  P2R R11, PR, RZ, 0x2 ;  /* 0x00000002ff0b7803 */ /* 0x000fe40000000000 */
[----:B------:R-:W-:Y:S02]  /*8210*/  ISETP.LT.OR P0, PT, R3, 0x11, P0 ;  /* 0x000000110300780c */ /* 0x000fe40000701670 */
        /* <DEDUP_REMOVED lines=14> */
[C---:B------:R-:W-:Y:S02]  /*8300*/  ISETP.LT.OR P0, PT, R3.reuse, 0x1a, P0 ;  /* 0x0000001a0300780c */ /* 0x040fe40000701670 */
[----:B------:R-:W-:Y:S02]  /*8310*/  ISETP.GE.AND P1, PT, R0, 0x21, PT ;  /* 0x000000210000780c */ /* 0x000fe40003f26270 */
[----:B------:R-:W-:Y:S02]  /*8320*/  FSEL R203, R26, -INF , !P0 ;  /* 0xff8000001acb7808 */ /* 0x000fe40004000000 */
[----:B------:R-:W-:Y:S02]  /*8330*/  ISETP.GT.AND P0, PT, R2, 0x20, !P1 ;  /* 0x000000200200780c */ /* 0x000fe40004f04270 */
[C---:B------:R-:W-:Y:S02]  /*8340*/  ISETP.GE.AND P6, PT, R0.reuse, 0x22, PT ;  /* 0x000000220000780c */ /* 0x040fe40003fc6270 */
[C---:B------:R-:W-:Y:S02]  /*8350*/  ISETP.LT.OR P0, PT, R3.reuse, 0x21, P0 ;  /* 0x000000210300780c */ /* 0x040fe40000701670 */
[----:B------:R-:W-:Y:S02]  /*8360*/  ISETP.GE.AND P5, PT, R0, 0x29, PT ;  /* 0x000000290000780c */ /* 0x000fe40003fa6270 */
[----:B------:R-:W-:Y:S02]  /*8370*/  FSEL R223, R22, -INF , !P0 ;  /* 0xff80000016df7808 */ /* 0x000fe40004000000 */
[C---:B------:R-:W-:Y:S02]  /*8380*/  ISETP.GT.AND P0, PT, R2.reuse, 0x21, !P6 ;  /* 0x000000210200780c */ /* 0x040fe40007704270 */
[----:B------:R-:W-:Y:S02]  /*8390*/  P2R R12, PR, RZ, 0x4 ;  /* 0x00000004ff0c7803 */ /* 0x000fe40000000000 */
[----:B------:R-:W-:Y:S04]  /*83a0*/  ISETP.LT.OR P0, PT, R3, 0x22, P0 ;  /* 0x000000220300780c */ /* 0x000fe80000701670 */
[----:B------:R-:W-:Y:S02]  /*83b0*/  FSEL R244, R21, -INF , !P0 ;  /* 0xff80000015f47808 */ /* 0x000fe40004000000 */
[----:B------:R-:W-:Y:S04]  /*83c0*/  ISETP.GT.AND P0, PT, R2, 0x28, !P5 ;  /* 0x000000280200780c */ /* 0x000fe80006f04270 */
[----:B------:R-:W-:Y:S04]  /*83d0*/  ISETP.LT.OR P0, PT, R3, 0x29, P0 ;  /* 0x000000290300780c */ /* 0x000fe80000701670 */
[----:B------:R-:W-:Y:S02]  /*83e0*/  FSEL R248, R17, -INF , !P0 ;  /* 0xff80000011f87808 */ /* 0x000fe40004000000 */
[----:B------:R-:W-:Y:S04]  /*83f0*/  ISETP.GE.AND P0, PT, R0, 0x2a, PT ;  /* 0x0000002a0000780c */ /* 0x000fe80003f06270 */
[----:B------:R-:W-:Y:S01]  /*8400*/  ISETP.GT.AND P2, PT, R2, 0x29, !P0 ;  /* 0x000000290200780c */ /* 0x000fe20004744270 */
[--C-:B-1----:R-:W-:Y:S03]  /*8410*/  IMAD.IADD R2, R7, 0x1, R4.reuse ;  /* 0x0000000107027824 */ /* 0x102fe600078e0204 */
[----:B------:R-:W-:Y:S01]  /*8420*/  ISETP.LT.OR P2, PT, R3, 0x2a, P2 ;  /* 0x0000002a0300780c */ /* 0x000fe20001741670 */
[----:B------:R-:W-:Y:S03]  /*8430*/  IMAD.IADD R3, R6, 0x1, R4 ;  /* 0x0000000106037824 */ /* 0x000fe600078e0204 */
[----:B------:R-:W-:Y:S02]  /*8440*/  FSEL R250, R16, -INF , !P2 ;  /* 0xff80000010fa7808 */ /* 0x000fe40005000000 */
[----:B------:R-:W-:Y:S11]  /*8450*/  PLOP3.LUT P2, PT, PT, PT, UP2, 0x40, 0x0 ;  /* 0x000000000000781c */ /* 0x000ff60003f4e828 */
[----:B------:R-:W-:Y:S02]  /*8460*/  @!UPT UIADD3 URZ, URZ, URZ, URZ ;  /* 0x0000003f3f3ff290 */ /* 0x000fe4000fffe03f */
[----:B------:R-:W-:-:S05]  /*8470*/  @P2 BRA `(.L_x_906) ;  /* 0x0000019000002947 */ /* 0x000fca0003800000 */
        /* <DEDUP_REMOVED lines=14> */
.L_x_908:
[----:B------:R-:W-:Y:S04]  /*8560*/  MOV R16, c[0x0][0x32c] ;  /* 0x0000cb0000107a02 */ /* 0x000fe80000000f00 */
[----:B------:R-:W-:Y:S11]  /*8570*/  ISETP.NE.AND P2, PT, R16, 0x1, PT ;  /* 0x000000011000780c */ /* 0x000ff60003f45270 */
[----:B------:R-:W-:Y:S02]  /*8580*/  @!UPT UIADD3 URZ, URZ, URZ, URZ ;  /* 0x0000003f3f3ff290 */ /* 0x000fe4000fffe03f */
[----:B------:R-:W-:Y:S05]  /*8590*/  @P2 IMAD.HI.U32 R16, R4, c[0x0][0x330], RZ ;  /* 0x0000cc0004102a27 */ /* 0x000fea00078e00ff */
[----:B------:R-:W-:Y:S02]  /*85a0*/  @P2 SHF.R.U32.HI R4, RZ, c[0x0][0x334], R16 ;  /* 0x0000cd00ff042a19 */ /* 0x000fe40000011610 */
.L_x_909:
[----:B------:R-:W-:Y:S05]  /*85b0*/  BSYNC B0 ;  /* 0x0000000000007941 */ /* 0x000fea0003800000 */
.L_x_907:
[----:B------:R-:W-:Y:S04]  /*85c0*/  IMAD.IADD R16, R0, 0x1, -R36 ;  /* 0x0000000100107824 */ /* 0x000fe800078e0a24 */
[----:B------:R-:W-:Y:S05]  /*85d0*/  IMAD R4, R4, c[0x0][0x32c], R16 ;  /* 0x0000cb0004047a24 */ /* 0x000fea00078e0210 */
[----:B------:R-:W-:Y:S02]  /*85e0*/  IADD3 R16, R4, c[0x0][0x32c], RZ ;  /* 0x0000cb0004107a10 */ /* 0x000fe40007ffe0ff */
[----:B------:R-:W-:Y:S02]  /*85f0*/  IMNMX R2, R2, R4, !PT ;  /* 0x0000000402027217 */ /* 0x000fe40007800200 */
[----:B------:R-:W-:Y:S02]  /*8600*/  IMNMX R3, R3, R16, PT ;  /* 0x0000001003037217 */ /* 0x000fe40003800200 */
.L_x_906:
[----:B------:R-:W-:Y:S01]  /*8610*/  ISETP.NE.AND P2, PT, R14, RZ, PT ;  /* 0x000000ff0e00720c */ /* 0x000fe20003f45270 */
[----:B------:R-:W1:Y:S03]  /*8620*/  SHFL.IDX PT, R4, R5, 0x2, 0x1c1f ;  /* 0x005c1f0005047f89 */ /* 0x000e6600000e0000 */
[C---:B------:R-:W-:Y:S04]  /*8630*/  ISETP.GT.AND P2, PT, R2.reuse, 0x1, !P2 ;  /* 0x000000010200780c */ /* 0x040fe80005744270 */
[----:B------:R-:W-:Y:S04]  /*8640*/  ISETP.LT.OR P2, PT, R3, 0x2, P2 ;  /* 0x000000020300780c */ /* 0x000fe80001741670 */
[----:B------:R-:W-:Y:S02]  /*8650*/  FSEL R21, R199, -INF , !P2 ;  /* 0xff800000c7157808 */ /* 0x000fe40005000000 */
[----:B------:R-:W-:Y:S04]  /*8660*/  ISETP.NE.AND P2, PT, R13, RZ, PT ;  /* 0x000000ff0d00720c */ /* 0x000fe80003f45270 */
[----:B------:R-:W-:Y:S04]  /*8670*/  ISETP.GT.AND P2, PT, R2, 0x8, !P2 ;  /* 0x000000080200780c */ /* 0x000fe80005744270 */
[C---:B------:R-:W-:Y:S04]  /*8680*/  ISETP.LT.OR P2, PT, R3.reuse, 0x9, P2 ;  /* 0x000000090300780c */ /* 0x040fe80001741670 */
[----:B------:R-:W-:Y:S02]  /*8690*/  FSEL R22, R194, -INF , !P2 ;  /* 0xff800000c2167808 */ /* 0x000fe40005000000 */
[----:B------:R-:W-:Y:S04]  /*86a0*/  ISETP.NE.AND P2, PT, R12, RZ, PT ;  /* 0x000000ff0c00720c */ /* 0x000fe80003f45270 */
        /* <DEDUP_REMOVED lines=19> */
[C---:B------:R-:W-:Y:S04]  /*87e0*/  ISETP.GT.AND P2, PT, R2.reuse, 0x20, !P1 ;  /* 0x000000200200780c */ /* 0x040fe80004f44270 */
[----:B------:R-:W-:Y:S04]  /*87f0*/  ISETP.LT.OR P2, PT, R3, 0x21, P2 ;  /* 0x000000210300780c */ /* 0x000fe80001741670 */
[----:B------:R-:W-:Y:S02]  /*8800*/  FSEL R221, R31, -INF , !P2 ;  /* 0xff8000001fdd7808 */ /* 0x000fe40005000000 */
[----:B------:R-:W-:Y:S04]  /*8810*/  ISETP.GT.AND P2, PT, R2, 0x21, !P6 ;  /* 0x000000210200780c */ /* 0x000fe80007744270 */
[C---:B------:R-:W-:Y:S04]  /*8820*/  ISETP.LT.OR P2, PT, R3.reuse, 0x22, P2 ;  /* 0x000000220300780c */ /* 0x040fe80001741670 */
[----:B------:R-:W-:Y:S02]  /*8830*/  FSEL R222, R30, -INF , !P2 ;  /* 0xff8000001ede7808 */ /* 0x000fe40005000000 */
[----:B------:R-:W-:Y:S04]  /*8840*/  ISETP.GT.AND P2, PT, R2, 0x28, !P5 ;  /* 0x000000280200780c */ /* 0x000fe80006f44270 */
[----:B------:R-:W-:Y:S04]  /*8850*/  ISETP.LT.OR P2, PT, R3, 0x29, P2 ;  /* 0x000000290300780c */ /* 0x000fe80001741670 */
[----:B------:R-:W-:Y:S02]  /*8860*/  FSEL R245, R20, -INF , !P2 ;  /* 0xff80000014f57808 */ /* 0x000fe40005000000 */
[----:B------:R-:W-:Y:S04]  /*8870*/  ISETP.NE.AND P2, PT, R15, RZ, PT ;  /* 0x000000ff0f00720c */ /* 0x000fe80003f45270 */
[----:B------:R-:W-:Y:S04]  /*8880*/  ISETP.GT.AND P2, PT, R2, RZ, !P2 ;  /* 0x000000ff0200720c */ /* 0x000fe80005744270 */
[----:B------:R-:W-:Y:S04]  /*8890*/  ISETP.LT.OR P2, PT, R3, 0x1, P2 ;  /* 0x000000010300780c */ /* 0x000fe80001741670 */
[----:B------:R-:W-:Y:S02]  /*88a0*/  FSEL R17, R214, -INF , !P2 ;  /* 0xff800000d6117808 */ /* 0x000fe40005000000 */
[----:B------:R-:W-:Y:S01]  /*88b0*/  ISETP.GT.AND P2, PT, R2, 0x29, !P0 ;  /* 0x000000290200780c */ /* 0x000fe20004744270 */
[--C-:B-1----:R-:W-:Y:S03]  /*88c0*/  IMAD.IADD R2, R7, 0x1, R4.reuse ;  /* 0x0000000107027824 */ /* 0x102fe600078e0204 */
[----:B------:R-:W-:Y:S01]  /*88d0*/  ISETP.LT.OR P2, PT, R3, 0x2a, P2 ;  /* 0x0000002a0300780c */ /* 0x000fe20001741670 */
[----:B------:R-:W-:Y:S03]  /*88e0*/  IMAD.IADD R3, R6, 0x1, R4 ;  /* 0x0000000106037824 */ /* 0x000fe600078e0204 */
[----:B---3--:R-:W-:Y:S02]  /*88f0*/  FSEL R247, R19, -INF , !P2 ;  /* 0xff80000013f77808 */ /* 0x008fe40005000000 */
        /* <DEDUP_REMOVED lines=17> */
.L_x_912:
[----:B------:R-:W-:Y:S04]  /*8a10*/  MOV R16, c[0x0][0x32c] ;  /* 0x0000cb0000107a02 */ /* 0x000fe80000000f00 */
[----:B------:R-:W-:Y:S11]  /*8a20*/  ISETP.NE.AND P2, PT, R16, 0x1, PT ;  /* 0x000000011000780c */ /* 0x000ff60003f45270 */
[----:B------:R-:W-:Y:S02]  /*8a30*/  @!UPT UIADD3 URZ, URZ, URZ, URZ ;  /* 0x0000003f3f3ff290 */ /* 0x000fe4000fffe03f */
[----:B------:R-:W-:Y:S05]  /*8a40*/  @P2 IMAD.HI.U32 R16, R4, c[0x0][0x330], RZ ;  /* 0x0000cc0004102a27 */ /* 0x000fea00078e00ff */
[----:B------:R-:W-:Y:S02]  /*8a50*/  @P2 SHF.R.U32.HI R4, RZ, c[0x0][0x334], R16 ;  /* 0x0000cd00ff042a19 */ /* 0x000fe40000011610 */
.L_x_913:
[----:B------:R-:W-:Y:S05]  /*8a60*/  BSYNC B0 ;  /* 0x0000000000007941 */ /* 0x000fea0003800000 */
.L_x_911:
[----:B------:R-:W-:Y:S04]  /*8a70*/  IMAD.IADD R16, R0, 0x1, -R36 ;  /* 0x0000000100107824 */ /* 0x000fe800078e0a24 */
[----:B------:R-:W-:Y:S05]  /*8a80*/  IMAD R4, R4, c[0x0][0x32c], R16 ;  /* 0x0000cb0004047a24 */ /* 0x000fea00078e0210 */
[----:B------:R-:W-:Y:S02]  /*8a90*/  IADD3 R16, R4, c[0x0][0x32c], RZ ;  /* 0x0000cb0004107a10 */ /* 0x000fe40007ffe0ff */
[----:B------:R-:W-:Y:S02]  /*8aa0*/  IMNMX R2, R2, R4, !PT ;  /* 0x0000000402027217 */ /* 0x000fe40007800200 */
[----:B------:R-:W-:Y:S02]  /*8ab0*/  IMNMX R3, R3, R16, PT ;  /* 0x0000001003037217 */ /* 0x000fe40003800200 */
.L_x_910:
        /* <DEDUP_REMOVED lines=35> */
[C---:B------:R-:W-:Y:S04]  /*8cf0*/  ISETP.GT.AND P2, PT, R2.reuse, 0x28, !P5 ;  /* 0x000000280200780c */ /* 0x040fe80006f44270 */
        /* <DEDUP_REMOVED lines=28> */
.L_x_916:
[----:B------:R-:W-:Y:S04]  /*8ec0*/  MOV R5, c[0x0][0x32c] ;  /* 0x0000cb0000057a02 */ /* 0x000fe80000000f00 */
[----:B------:R-:W-:Y:S11]  /*8ed0*/  ISETP.NE.AND P2, PT, R5, 0x1, PT ;  /* 0x000000010500780c */ /* 0x000ff60003f45270 */
[----:B------:R-:W-:Y:S02]  /*8ee0*/  @!UPT UIADD3 URZ, URZ, URZ, URZ ;  /* 0x0000003f3f3ff290 */ /* 0x000fe4000fffe03f */
[----:B------:R-:W-:Y:S05]  /*8ef0*/  @P2 IMAD.HI.U32 R5, R4, c[0x0][0x330], RZ ;  /* 0x0000cc0004052a27 */ /* 0x000fea00078e00ff */
[----:B------:R-:W-:Y:S02]  /*8f00*/  @P2 SHF.R.U32.HI R4, RZ, c[0x0][0x334], R5 ;  /* 0x0000cd00ff042a19 */ /* 0x000fe40000011605 */
.L_x_917:
[----:B------:R-:W-:Y:S05]  /*8f10*/  BSYNC B0 ;  /* 0x0000000000007941 */ /* 0x000fea0003800000 */
.L_x_915:
[----:B------:R-:W-:Y:S04]  /*8f20*/  IMAD.IADD R0, R0, 0x1, -R36 ;  /* 0x0000000100007824 */ /* 0x000fe800078e0a24 */
[----:B------:R-:W-:Y:S05]  /*8f30*/  IMAD R4, R4, c[0x0][0x32c], R0 ;  /* 0x0000cb0004047a24 */ /* 0x000fea00078e0200 */
[----:B------:R-:W-:Y:S02]  /*8f40*/  IADD3 R0, R4, c[0x0][0x32c], RZ ;  /* 0x0000cb0004007a10 */ /* 0x000fe40007ffe0ff */
[----:B------:R-:W-:Y:S02]  /*8f50*/  IMNMX R2, R2, R4, !PT ;  /* 0x0000000402027217 */ /* 0x000fe40007800200 */
[----:B------:R-:W-:Y:S02]  /*8f60*/  IMNMX R3, R3, R0, PT ;  /* 0x0000000003037217 */ /* 0x000fe40003800200 */
.L_x_914:
[----:B------:R-:W-:Y:S01]  /*8f70*/  FMNMX.FTZ R137, R18, R132, !PT ;  /* 0x0000008412897209 */ /* 0x000fe20007810000 */
[----:B------:R-:W-:Y:S01]  /*8f80*/  LDSM.16.MT88.4 R36, [R226+0x2080] ;  /* 0x00208000e224783b */ /* 0x000fe20000004200 */
[----:B------:R-:W-:Y:S02]  /*8f90*/  ISETP.NE.AND P2, PT, R15, RZ, PT ;  /* 0x000000ff0f00720c */ /* 0x000fe40003f45270 */
[----:B------:R-:W-:Y:S02]  /*8fa0*/  FMNMX.FTZ R137, R23, R137, !PT ;  /* 0x0000008917897209 */ /* 0x000fe40007810000 */
[----:B------:R-:W-:Y:S02]  /*8fb0*/  ISETP.GT.AND P2, PT, R2, RZ, !P2 ;  /* 0x000000ff0200720c */ /* 0x000fe40005744270 */
[----:B------:R-:W-:Y:S02]  /*8fc0*/  FMNMX.FTZ R137, R25, R137, !PT ;  /* 0x0000008919897209 */ /* 0x000fe40007810000 */
[----:B------:R-:W-:Y:S02]  /*8fd0*/  ISETP.LT.OR P2, PT, R3, 0x1, P2 ;  /* 0x000000010300780c */ /* 0x000fe40001741670 */
[----:B------:R-:W-:Y:S02]  /*8fe0*/  FMNMX.FTZ R137, R24, R137, !PT ;  /* 0x0000008918897209 */ /* 0x000fe40007810000 */
[----:B------:R-:W-:Y:S02]  /*8ff0*/  FMNMX.FTZ R0, R17, R134, !PT ;  /* 0x0000008611007209 */ /* 0x000fe40007810000 */
[----:B------:R-:W-:Y:S02]  /*9000*/  FMNMX.FTZ R137, R196, R137, !PT ;  /* 0x00000089c4897209 */ /* 0x000fe40007810000 */
[----:B------:R-:W-:Y:S02]  /*9010*/  FSEL R5, R220, -INF , !P2 ;  /* 0xff800000dc057808 */ /* 0x000fe40005000000 */
[----:B------:R-:W-:Y:S02]  /*9020*/  FMNMX.FTZ R137, R198, R137, !PT ;  /* 0x00000089c6897209 */ /* 0x000fe40007810000 */
[----:B------:R-:W-:Y:S02]  /*9030*/  ISETP.NE.AND P2, PT, R14, RZ, PT ;  /* 0x000000ff0e00720c */ /* 0x000fe40003f45270 */
[----:B------:R-:W-:Y:S02]  /*9040*/  FMNMX.FTZ R137, R200, R137, !PT ;  /* 0x00000089c8897209 */ /* 0x000fe40007810000 */
[----:B------:R-:W-:Y:S02]  /*9050*/  FMNMX.FTZ R0, R21, R0, !PT ;  /* 0x0000000015007209 */ /* 0x000fe40007810000 */
[----:B------:R-:W-:Y:S02]  /*9060*/  FMNMX.FTZ R137, R203, R137, !PT ;  /* 0x00000089cb897209 */ /* 0x000fe40007810000 */
[----:B------:R-:W-:Y:S02]  /*9070*/  ISETP.GT.AND P2, PT, R2, 0x1, !P2 ;  /* 0x000000010200780c */ /* 0x000fe40005744270 */
[----:B------:R-:W-:Y:S02]  /*9080*/  FMNMX.FTZ R137, R223, R137, !PT ;  /* 0x00000089df897209 */ /* 0x000fe40007810000 */
[----:B------:R-:W-:Y:S02]  /*9090*/  FMNMX.FTZ R0, R22, R0, !PT ;  /* 0x0000000016007209 */ /* 0x000fe40007810000 */
[----:B------:R-:W-:Y:S02]  /*90a0*/  FMNMX.FTZ R137, R244, R137, !PT ;  /* 0x00000089f4897209 */ /* 0x000fe40007810000 */
[----:B------:R-:W-:Y:S02]  /*90b0*/  ISETP.LT.OR P2, PT, R3, 0x2, P2 ;  /* 0x000000020300780c */ /* 0x000fe40001741670 */
[----:B------:R-:W-:Y:S02]  /*90c0*/  FMNMX.FTZ R0, R27, R0, !PT ;  /* 0x000000001b007209 */ /* 0x000fe40007810000 */
[----:B------:R-:W-:Y:S02]  /*90d0*/  FMNMX.FTZ R137, R248, R137, !PT ;  /* 0x00000089f8897209 */ /* 0x000fe40007810000 */
[----:B------:R-:W-:Y:S02]  /*90e0*/  FSEL R7, R219, -INF , !P2 ;  /* 0xff800000db077808 */ /* 0x000fe40005000000 */
[----:B------:R-:W-:Y:S02]  /*90f0*/  ISETP.NE.AND P2, PT, R13, RZ, PT ;  /* 0x000000ff0d00720c */ /* 0x000fe40003f45270 */
[----:B------:R-:W-:Y:S02]  /*9100*/  FMNMX.FTZ R0, R197, R0, !PT ;  /* 0x00000000c5007209 */ /* 0x000fe40007810000 */
[----:B------:R-:W-:Y:S02]  /*9110*/  ISETP.GT.AND P2, PT, R2, 0x8, !P2 ;  /* 0x000000080200780c */ /* 0x000fe40005744270 */
[----:B------:R-:W-:Y:S02]  /*9120*/  FMNMX.FTZ R137, R250, R137, !PT ;  /* 0x00000089fa897209 */ /* 0x000fe40007810000 */
[----:B------:R-:W-:Y:S02]  /*9130*/  FMNMX.FTZ R0, R199, R0, !PT ;  /* 0x00000000c7007209 */ /* 0x000fe40007810000 */
[----:B------:R-:W-:Y:S01]  /*9140*/  ISETP.LT.OR P2, PT, R3, 0x9, P2 ;  /* 0x000000090300780c */ /* 0x000fe20001741670 */
[----:B------:R-:W1:Y:S01]  /*9150*/  SHFL.BFLY PT, R6, R137, 0x2, 0x1f ;  /* 0x0c401f0089067f89 */ /* 0x000e6200000e0000 */
[----:B------:R-:W-:Y:S02]  /*9160*/  FMNMX.FTZ R0, R201, R0, !PT ;  /* 0x00000000c9007209 */ /* 0x000fe40007810000 */
[----:B------:R-:W-:Y:S02]  /*9170*/  FSEL R13, R217, -INF , !P2 ;  /* 0xff800000d90d7808 */ /* 0x000fe40005000000 */
[----:B------:R-:W-:Y:S02]  /*9180*/  ISETP.NE.AND P2, PT, R12, RZ, PT ;  /* 0x000000ff0c00720c */ /* 0x000fe40003f45270 */
[----:B------:R-:W-:Y:S02]  /*9190*/  FMNMX.FTZ R0, R204, R0, !PT ;  /* 0x00000000cc007209 */ /* 0x000fe40007810000 */
[----:B------:R-:W-:Y:S02]  /*91a0*/  ISETP.GT.AND P2, PT, R2, 0x9, !P2 ;  /* 0x000000090200780c */ /* 0x000fe40005744270 */
[----:B------:R-:W-:Y:S02]  /*91b0*/  FMNMX.FTZ R0, R221, R0, !PT ;  /* 0x00000000dd007209 */ /* 0x000fe40007810000 */
[----:B------:R-:W-:Y:S02]  /*91c0*/  ISETP.LT.OR P2, PT, R3, 0xa, P2 ;  /* 0x0000000a0300780c */ /* 0x000fe40001741670 */
[----:B------:R-:W-:Y:S02]  /*91d0*/  FMNMX.FTZ R0, R222, R0, !PT ;  /* 0x00000000de007209 */ /* 0x000fe40007810000 */
[----:B------:R-:W-:Y:S02]  /*91e0*/  FSEL R12, R216, -INF , !P2 ;  /* 0xff800000d80c7808 */ /* 0x000fe40005000000 */
[----:B------:R-:W-:Y:S02]  /*91f0*/  ISETP.NE.AND P2, PT, R11, RZ, PT ;  /* 0x000000ff0b00720c */ /* 0x000fe40003f45270 */
[----:B------:R-:W-:Y:S02]  /*9200*/  FMNMX.FTZ R0, R245, R0, !PT ;  /* 0x00000000f5007209 */ /* 0x000fe40007810000 */
[----:B------:R-:W-:Y:S02]  /*9210*/  ISETP.GT.AND P2, PT, R2, 0x10, !P2 ;  /* 0x000000100200780c */ /* 0x000fe40005744270 */
[----:B------:R-:W-:Y:S02]  /*9220*/  FMNMX.FTZ R0, R247, R0, !PT ;  /* 0x00000000f7007209 */ /* 0x000fe40007810000 */
[----:B------:R-:W-:Y:S02]  /*9230*/  ISETP.LT.OR P2, PT, R3, 0x11, P2 ;  /* 0x000000110300780c */ /* 0x000fe40001741670 */
[----:B-1----:R-:W-:Y:S02]  /*9240*/  FMNMX.FTZ R137, R137, R6, !PT ;  /* 0x0000000689897209 */ /* 0x002fe40007810000 */
[----:B------:R-:W1:Y:S01]  /*9250*/  SHFL.BFLY PT, R6, R0, 0x2, 0x1f ;  /* 0x0c401f0000067f89 */ /* 0x000e6200000e0000 */
        /* <DEDUP_REMOVED lines=14> */
[----:B------:R-:W-:Y:S02]  /*9340*/  FMNMX.FTZ R4, R205, R4, !PT ;  /* 0x00000004cd047209 */ /* 0x000fe40007810000 */
[----:B------:R-:W-:Y:S01]  /*9350*/  FSEL R211, R143, -INF , !P2 ;  /* 0xff8000008fd37808 */ /* 0x000fe20005000000 */
[----:B------:R-:W1:Y:S01]  /*9360*/  SHFL.BFLY PT, R136, R0, 0x1, 0x1f ;  /* 0x0c201f0000887f89 */ /* 0x000e6200000e0000 */
[----:B------:R-:W-:Y:S02]  /*9370*/  ISETP.NE.AND P2, PT, R8, RZ, PT ;  /* 0x000000ff0800720c */ /* 0x000fe40003f45270 */
[----:B------:R-:W-:Y:S02]  /*9380*/  FMNMX.FTZ R4, R209, R4, !PT ;  /* 0x00000004d1047209 */ /* 0x000fe40007810000 */
[----:B------:R-:W-:Y:S02]  /*9390*/  FMNMX.FTZ R6, R5, R139, !PT ;  /* 0x0000008b05067209 */ /* 0x000fe40007810000 */
[----:B------:R-:W-:Y:S01]  /*93a0*/  FMNMX.FTZ R4, R210, R4, !PT ;  /* 0x00000004d2047209 */ /* 0x000fe20007810000 */
[----:B------:R-:W2:Y:S01]  /*93b0*/  SHFL.BFLY PT, R8, R137, 0x1, 0x1f ;  /* 0x0c201f0089087f89 */ /* 0x000ea200000e0000 */
[----:B------:R-:W-:Y:S02]  /*93c0*/  FMNMX.FTZ R6, R7, R6, !PT ;  /* 0x0000000607067209 */ /* 0x000fe40007810000 */
[----:B------:R-:W-:Y:S02]  /*93d0*/  FMNMX.FTZ R4, R215, R4, !PT ;  /* 0x00000004d7047209 */ /* 0x000fe40007810000 */
[----:B------:R-:W-:Y:S02]  /*93e0*/  FMNMX.FTZ R6, R13, R6, !PT ;  /* 0x000000060d067209 */ /* 0x000fe40007810000 */
[----:B------:R-:W-:Y:S02]  /*93f0*/  FMNMX.FTZ R4, R246, R4, !PT ;  /* 0x00000004f6047209 */ /* 0x000fe40007810000 */
[----:B------:R-:W-:Y:S02]  /*9400*/  ISETP.GT.AND P2, PT, R2, 0x19, !P2 ;  /* 0x000000190200780c */ /* 0x000fe40005744270 */
[----:B------:R-:W-:Y:S02]  /*9410*/  FMNMX.FTZ R4, R249, R4, !PT ;  /* 0x00000004f9047209 */ /* 0x000fe40007810000 */
[----:B------:R-:W-:Y:S02]  /*9420*/  ISETP.LT.OR P2, PT, R3, 0x1a, P2 ;  /* 0x0000001a0300780c */ /* 0x000fe40001741670 */
[----:B------:R-:W-:Y:S02]  /*9430*/  FMNMX.FTZ R4, R218, R4, !PT ;  /* 0x00000004da047209 */ /* 0x000fe40007810000 */
[----:B-1----:R-:W-:Y:S02]  /*9440*/  FMNMX.FTZ R136, R0, R136, !PT ;  /* 0x0000008800887209 */ /* 0x002fe40007810000 */
[----:B------:R-:W-:Y:S02]  /*9450*/  FMNMX.FTZ R0, R12, R6, !PT ;  /* 0x000000060c007209 */ /* 0x000fe40007810000 */
[----:B------:R-:W-:Y:S01]  /*9460*/  ISETP.GT.AND P1, PT, R2, 0x20, !P1 ;  /* 0x000000200200780c */ /* 0x000fe20004f24270 */
[----:B------:R-:W-:Y:S01]  /*9470*/  FMUL.FTZ R142, R136, c[0x0][0x2d0] ;  /* 0x0000b400888e7a20 */ /* 0x000fe20000410000 */
[----:B------:R-:W-:Y:S02]  /*9480*/  FMNMX.FTZ R0, R207, R0, !PT ;  /* 0x00000000cf007209 */ /* 0x000fe40007810000 */
[----:B--2---:R-:W-:Y:S02]  /*9490*/  FMNMX.FTZ R137, R137, R8, !PT ;  /* 0x0000000889897209 */ /* 0x004fe40007810000 */
[----:B------:R-:W1:Y:S01]  /*94a0*/  SHFL.BFLY PT, R8, R4, 0x2, 0x1f ;  /* 0x0c401f0004087f89 */ /* 0x000e6200000e0000 */
[----:B------:R-:W-:Y:S02]  /*94b0*/  FMNMX.FTZ R0, R208, R0, !PT ;  /* 0x00000000d0007209 */ /* 0x000fe40007810000 */
[----:B------:R-:W-:Y:S01]  /*94c0*/  FSEL R206, R213, -INF , !P2 ;  /* 0xff800000d5ce7808 */ /* 0x000fe20005000000 */
[----:B------:R-:W-:Y:S01]  /*94d0*/  FMUL.FTZ R141, R137, c[0x0][0x2d0] ;  /* 0x0000b400898d7a20 */ /* 0x000fe20000410000 */
[----:B------:R-:W-:Y:S02]  /*94e0*/  ISETP.LT.OR P1, PT, R3, 0x21, P1 ;  /* 0x000000210300780c */ /* 0x000fe40000f21670 */
[----:B------:R-:W-:Y:S02]  /*94f0*/  FMNMX.FTZ R0, R211, R0, !PT ;  /* 0x00000000d3007209 */ /* 0x000fe40007810000 */
[----:B------:R-:W-:Y:S02]  /*9500*/  ISETP.GT.AND P6, PT, R2, 0x21, !P6 ;  /* 0x000000210200780c */ /* 0x000fe400077c4270 */
[----:B------:R-:W-:Y:S02]  /*9510*/  FSEL R213, R42, -INF , !P1 ;  /* 0xff8000002ad57808 */ /* 0x000fe40004800000 */
[----:B------:R-:W-:Y:S02]  /*9520*/  FMNMX.FTZ R0, R206, R0, !PT ;  /* 0x00000000ce007209 */ /* 0x000fe40007810000 */
[----:B------:R-:W-:Y:S02]  /*9530*/  ISETP.LT.OR P6, PT, R3, 0x22, P6 ;  /* 0x000000220300780c */ /* 0x000fe400037c1670 */
[C---:B------:R-:W-:Y:S02]  /*9540*/  ISETP.GT.AND P5, PT, R2.reuse, 0x28, !P5 ;  /* 0x000000280200780c */ /* 0x040fe40006fa4270 */
[----:B------:R-:W-:Y:S02]  /*9550*/  FMNMX.FTZ R0, R213, R0, !PT ;  /* 0x00000000d5007209 */ /* 0x000fe40007810000 */
[----:B------:R-:W-:Y:S02]  /*9560*/  FSEL R212, R43, -INF , !P6 ;  /* 0xff8000002bd47808 */ /* 0x000fe40007000000 */
[C---:B------:R-:W-:Y:S02]  /*9570*/  ISETP.LT.OR P5, PT, R3.reuse, 0x29, P5 ;  /* 0x000000290300780c */ /* 0x040fe40002fa1670 */
[----:B------:R-:W-:Y:S02]  /*9580*/  ISETP.GT.AND P0, PT, R2, 0x29, !P0 ;  /* 0x000000290200780c */ /* 0x000fe40004704270 */
[----:B-1----:R-:W-:Y:S02]  /*9590*/  FMNMX.FTZ R4, R4, R8, !PT ;  /* 0x0000000804047209 */ /* 0x002fe40007810000 */
[----:B------:R-:W-:Y:S02]  /*95a0*/  FSETP.NEU.FTZ.AND P1, PT, R136, -INF , PT ;  /* 0xff8000008800780b */ /* 0x000fe40003f3d000 */
[----:B------:R-:W-:Y:S01]  /*95b0*/  FSEL R214, R46, -INF , !P5 ;  /* 0xff8000002ed67808 */ /* 0x000fe20006800000 */
[----:B------:R-:W1:Y:S01]  /*95c0*/  SHFL.BFLY PT, R135, R4, 0x1, 0x1f ;  /* 0x0c201f0004877f89 */ /* 0x000e6200000e0000 */
[----:B------:R-:W-:Y:S02]  /*95d0*/  ISETP.LT.OR P0, PT, R3, 0x2a, P0 ;  /* 0x0000002a0300780c */ /* 0x000fe40000701670 */
[----:B------:R-:W-:Y:S02]  /*95e0*/  FMNMX.FTZ R0, R212, R0, !PT ;  /* 0x00000000d4007209 */ /* 0x000fe40007810000 */
[----:B------:R-:W-:Y:S02]  /*95f0*/  FSEL R142, R142, RZ, P1 ;  /* 0x000000ff8e8e7208 */ /* 0x000fe40000800000 */
[----:B------:R-:W-:Y:S02]  /*9600*/  FSEL R140, R47, -INF , !P0 ;  /* 0xff8000002f8c7808 */ /* 0x000fe40004000000 */
[----:B------:R-:W-:Y:S01]  /*9610*/  FMNMX.FTZ R0, R214, R0, !PT ;  /* 0x00000000d6007209 */ /* 0x000fe20007810000 */
[--C-:B------:R-:W-:Y:S01]  /*9620*/  FFMA.FTZ R3, R27, c[0x0][0x2d0], -R142.reuse ;  /* 0x0000b4001b037a23 */ /* 0x100fe2000001088e */
[----:B------:R-:W-:Y:S01]  /*9630*/  FSETP.NEU.FTZ.AND P2, PT, R137, -INF , PT ;  /* 0xff8000008900780b */ /* 0x000fe20003f5d000 */
[--C-:B------:R-:W-:Y:S01]  /*9640*/  FFMA.FTZ R21, R21, c[0x0][0x2d0], -R142.reuse ;  /* 0x0000b40015157a23 */ /* 0x100fe2000001088e */
[----:B------:R-:W-:Y:S01]  /*9650*/  FMNMX.FTZ R0, R140, R0, !PT ;  /* 0x000000008c007209 */ /* 0x000fe20007810000 */
[----:B------:R2:W-:Y:S01]  /*9660*/  MUFU.EX2 R34, R3 ;  /* 0x0000000300227308 */ /* 0x0005e20000000800 */
[----:B------:R-:W-:Y:S01]  /*9670*/  FSEL R141, R141, RZ, P2 ;  /* 0x000000ff8d8d7208 */ /* 0x000fe20001000000 */
[--C-:B------:R-:W-:Y:S02]  /*9680*/  FFMA.FTZ R22, R22, c[0x0][0x2d0], -R142.reuse ;  /* 0x0000b40016167a23 */ /* 0x100fe4000001088e */
[----:B------:R-:W2:Y:S01]  /*9690*/  SHFL.BFLY PT, R2, R0, 0x2, 0x1f ;  /* 0x0c401f0000027f89 */ /* 0x000ea200000e0000 */
[----:B------:R-:W-:Y:S02]  /*96a0*/  FFMA.FTZ R17, R17, c[0x0][0x2d0], -R142 ;  /* 0x0000b40011117a23 */ /* 0x000fe4000001088e */
[--C-:B------:R-:W-:Y:S02]  /*96b0*/  FFMA.FTZ R24, R24, c[0x0][0x2d0], -R141.reuse ;  /* 0x0000b40018187a23 */ /* 0x100fe4000001088d */
[--C-:B------:R-:W-:Y:S01]  /*96c0*/  FFMA.FTZ R25, R25, c[0x0][0x2d0], -R141.reuse ;  /* 0x0000b40019197a23 */ /* 0x100fe2000001088d */
[----:B-1----:R-:W-:Y:S01]  /*96d0*/  FMNMX.FTZ R135, R4, R135, !PT ;  /* 0x0000008704877209 */ /* 0x002fe20007810000 */
[----:B------:R-:W-:Y:S01]  /*96e0*/  MUFU.EX2 R33, R24 ;  /* 0x0000001800217308 */ /* 0x000fe20000000800 */
[--C-:B------:R-:W-:Y:S02]  /*96f0*/  FFMA.FTZ R23, R23, c[0x0][0x2d0], -R141.reuse ;  /* 0x0000b40017177a23 */ /* 0x100fe4000001088d */
[C---:B------:R-:W-:Y:S01]  /*9700*/  FSETP.NEU.FTZ.AND P0, PT, R135.reuse, -INF , PT ;  /* 0xff8000008700780b */ /* 0x040fe20003f1d000 */
[----:B------:R-:W-:Y:S02]  /*9710*/  FMUL.FTZ R143, R135, c[0x0][0x2d0] ;  /* 0x0000b400878f7a20 */ /* 0x000fe40000410000 */
[----:B------:R-:W-:Y:S03]  /*9720*/  FFMA.FTZ R18, R18, c[0x0][0x2d0], -R141 ;  /* 0x0000b40012127a23 */ /* 0x000fe6000001088d */
[----:B------:R-:W-:Y:S01]  /*9730*/  FSEL R143, R143, RZ, P0 ;  /* 0x000000ff8f8f7208 */ /* 0x000fe20000000000 */
[----:B------:R-:W1:Y:S04]  /*9740*/  MUFU.EX2 R219, R25 ;  /* 0x0000001900db7308 */ /* 0x000e680000000800 */
[--C-:B------:R-:W-:Y:S02]  /*9750*/  FFMA.FTZ R19, R19, c[0x0][0x2d0], -R143.reuse ;  /* 0x0000b40013137a23 */ /* 0x100fe4000001088f */
[--C-:B------:R-:W-:Y:S01]  /*9760*/  FFMA.FTZ R20, R20, c[0x0][0x2d0], -R143.reuse ;  /* 0x0000b40014147a23 */ /* 0x100fe2000001088f */
[----:B--2---:R-:W-:Y:S01]  /*9770*/  FMNMX.FTZ R3, R0, R2, !PT ;  /* 0x0000000200037209 */ /* 0x004fe20007810000 */
[--C-:B------:R-:W-:Y:S01]  /*9780*/  FFMA.FTZ R2, R26, c[0x0][0x2d0], -R143.reuse ;  /* 0x0000b4001a027a23 */ /* 0x100fe2000001088f */
[----:B------:R-:W-:Y:S01]  /*9790*/  FSEL R0, R137, RZ, P2 ;  /* 0x000000ff89007208 */ /* 0x000fe20001000000 */
[----:B------:R-:W-:Y:S01]  /*97a0*/  MUFU.EX2 R44, R19 ;  /* 0x00000013002c7308 */ /* 0x000fe20000000800 */
[----:B------:R-:W-:Y:S01]  /*97b0*/  FFMA.FTZ R16, R16, c[0x0][0x2d0], -R143 ;  /* 0x0000b40010107a23 */ /* 0x000fe2000001088f */
[----:B------:R-:W2:Y:S02]  /*97c0*/  SHFL.BFLY PT, R4, R3, 0x1, 0x1f ;  /* 0x0c201f0003047f89 */ /* 0x000ea400000e0000 */
[----:B------:R-:W-:Y:S04]  /*97d0*/  FADD.FTZ R0, -R0, R132 ;  /* 0x0000008400007221 */ /* 0x000fe80000010100 */
[----:B------:R-:W-:Y:S02]  /*97e0*/  FMUL.FTZ R0, R0, c[0x0][0x2d0] ;  /* 0x0000b40000007a20 */ /* 0x000fe40000410000 */
[----:B------:R3:W-:Y:S01]  /*97f0*/  MUFU.EX2 R28, R2 ;  /* 0x00000002001c7308 */ /* 0x0007e20000000800 */
[----:B-1----:R-:W-:Y:S09]  /*9800*/  F2FP.PACK_AB R194, R33, R219 ;  /* 0x000000db21c2723e */ /* 0x002ff200000000ff */
[----:B------:R1:W4:Y:S01]  /*9810*/  MUFU.EX2 R133, R0 ;  /* 0x0000000000857308 */ /* 0x0003220000000800 */
[----:B--2---:R-:W-:Y:S09]  /*9820*/  FMNMX.FTZ R3, R3, R4, !PT ;  /* 0x0000000403037209 */ /* 0x004ff20007810000 */
[----:B------:R-:W-:Y:S01]  /*9830*/  MUFU.EX2 R252, R23 ;  /* 0x0000001700fc7308 */ /* 0x000fe20000000800 */
[----:B---3--:R-:W-:Y:S05]  /*9840*/  FSEL R2, R136, RZ, P1 ;  /* 0x000000ff88027208 */ /* 0x008fea0000800000 */
[----:B------:R-:W-:Y:S04]  /*9850*/  FADD.FTZ R2, -R2, R134 ;  /* 0x0000008602027221 */ /* 0x000fe80000010100 */
[----:B------:R-:W-:Y:S01]  /*9860*/  MUFU.EX2 R251, R21 ;  /* 0x0000001500fb7308 */ /* 0x000fe20000000800 */
[----:B------:R-:W-:Y:S02]  /*9870*/  FMUL.FTZ R134, R3, c[0x0][0x2d0] ;  /* 0x0000b40003867a20 */ /* 0x000fe40000410000 */
[----:B------:R-:W-:Y:S01]  /*9880*/  FMUL.FTZ R2, R2, c[0x0][0x2d0] ;  /* 0x0000b40002027a20 */ /* 0x000fe20000410000 */
[----:B-1----:R-:W-:Y:S01]  /*9890*/  FSEL R0, R135, RZ, P0 ;  /* 0x000000ff87007208 */ /* 0x002fe20000000000 */
[----:B----4-:R-:W-:Y:S01]  /*98a0*/  FMUL.FTZ R32, R133, R172 ;  /* 0x000000ac85207220 */ /* 0x010fe20000410000 */
[----:B------:R-:W-:Y:S01]  /*98b0*/  FSETP.NEU.FTZ.AND P0, PT, R3, -INF , PT ;  /* 0xff8000000300780b */ /* 0x000fe20003f1d000 */
[----:B------:R-:W-:Y:S01]  /*98c0*/  FMUL.FTZ R52, R133, R52 ;  /* 0x0000003485347220 */ /* 0x000fe20000410000 */
[----:B------:R-:W-:Y:S01]  /*98d0*/  MOV R172, R33 ;  /* 0x0000002100ac7202 */ /* 0x000fe20000000f00 */
[----:B------:R-:W-:Y:S01]  /*98e0*/  FADD.FTZ R0, -R0, R138 ;  /* 0x0000008a00007221 */ /* 0x000fe20000010100 */
[----:B------:R-:W1:Y:S01]  /*98f0*/  MUFU.EX2 R132, R2 ;  /* 0x0000000200847308 */ /* 0x000e620000000800 */
[----:B------:R-:W-:Y:S01]  /*9900*/  FSEL R134, R134, RZ, P0 ;  /* 0x000000ff86867208 */ /* 0x000fe20000000000 */
[--C-:B------:R-:W-:Y:S02]  /*9910*/  FFMA.FTZ R138, R196, c[0x0][0x2d0], -R141.reuse ;  /* 0x0000b400c48a7a23 */ /* 0x100fe4000001088d */
[----:B------:R-:W-:Y:S02]  /*9920*/  FMUL.FTZ R0, R0, c[0x0][0x2d0] ;  /* 0x0000b40000007a20 */ /* 0x000fe40000410000 */
[--C-:B------:R-:W-:Y:S02]  /*9930*/  FFMA.FTZ R4, R12, c[0x0][0x2d0], -R134.reuse ;  /* 0x0000b4000c047a23 */ /* 0x100fe40000010886 */
[--C-:B------:R-:W-:Y:S02]  /*9940*/  FFMA.FTZ R5, R5, c[0x0][0x2d0], -R134.reuse ;  /* 0x0000b40005057a23 */ /* 0x100fe40000010886 */
[----:B------:R2:W3:Y:S01]  /*9950*/  MUFU.EX2 R2, R0 ;  /* 0x0000000000027308 */ /* 0x0004e20000000800 */
        /* <DEDUP_REMOVED lines=8> */
[----:B------:R-:W-:Y:S02]  /*99e0*/  FMUL.FTZ R80, R133, R80 ;  /* 0x0000005085507220 */ /* 0x000fe40000410000 */
[C---:B-1----:R-:W-:Y:S02]  /*99f0*/  FMUL.FTZ R6, R132.reuse, R146 ;  /* 0x0000009284067220 */ /* 0x042fe40000410000 */
[C---:B------:R-:W-:Y:S02]  /*9a00*/  FMUL.FTZ R19, R132.reuse, R159 ;  /* 0x0000009f84137220 */ /* 0x040fe40000410000 */
[C---:B------:R-:W-:Y:S01]  /*9a10*/  FMUL.FTZ R54, R132.reuse, R54 ;  /* 0x0000003684367220 */ /* 0x040fe20000410000 */
[----:B------:R1:W-:Y:S01]  /*9a20*/  MUFU.EX2 R48, R4 ;  /* 0x0000000400307308 */ /* 0x0003e20000000800 */
[C---:B------:R-:W-:Y:S02]  /*9a30*/  FMUL.FTZ R55, R132.reuse, R55 ;  /* 0x0000003784377220 */ /* 0x040fe40000410000 */
[----:B------:R-:W-:Y:S02]  /*9a40*/  FMUL.FTZ R66, R132, R66 ;  /* 0x0000004284427220 */ /* 0x000fe40000410000 */
[--C-:B--2---:R-:W-:Y:S02]  /*9a50*/  FFMA.FTZ R0, R7, c[0x0][0x2d0], -R134.reuse ;  /* 0x0000b40007007a23 */ /* 0x104fe40000010886 */
[C---:B---3--:R-:W-:Y:S02]  /*9a60*/  FMUL.FTZ R24, R2.reuse, R164 ;  /* 0x000000a402187220 */ /* 0x048fe40000410000 */
[----:B------:R-:W-:Y:S01]  /*9a70*/  FMUL.FTZ R25, R2, R165 ;  /* 0x000000a502197220 */ /* 0x000fe20000410000 */
[----:B------:R-:W2:Y:S01]  /*9a80*/  MUFU.EX2 R50, R0 ;  /* 0x0000000000327308 */ /* 0x000ea20000000800 */
[----:B------:R-:W-:Y:S02]  /*9a90*/  FMUL.FTZ R7, R132, R147 ;  /* 0x0000009384077220 */ /* 0x000fe40000410000 */
[C---:B------:R-:W-:Y:S02]  /*9aa0*/  FMUL.FTZ R8, R2.reuse, R148 ;  /* 0x0000009402087220 */ /* 0x040fe40000410000 */
[C---:B----4-:R-:W-:Y:S02]  /*9ab0*/  FMUL.FTZ R5, R133.reuse, R145 ;  /* 0x0000009185057220 */ /* 0x050fe40000410000 */
[C---:B------:R-:W-:Y:S02]  /*9ac0*/  FMUL.FTZ R9, R2.reuse, R149 ;  /* 0x0000009502097220 */ /* 0x040fe40000410000 */
[C---:B------:R-:W-:Y:S01]  /*9ad0*/  FMUL.FTZ R12, R2.reuse, R152 ;  /* 0x00000098020c7220 */ /* 0x040fe20000410000 */
[----:B------:R3:W-:Y:S01]  /*9ae0*/  MUFU.EX2 R164, R138 ;  /* 0x0000008a00a47308 */ /* 0x0007e20000000800 */
[C---:B------:R-:W-:Y:S02]  /*9af0*/  FMUL.FTZ R29, R2.reuse, R169 ;  /* 0x000000a9021d7220 */ /* 0x040fe40000410000 */
[C---:B------:R-:W-:Y:S02]  /*9b00*/  FMUL.FTZ R56, R2.reuse, R56 ;  /* 0x0000003802387220 */ /* 0x040fe40000410000 */
[----:B-1----:R-:W-:Y:S02]  /*9b10*/  FMUL.FTZ R4, R133, R144 ;  /* 0x0000009085047220 */ /* 0x002fe40000410000 */
[C---:B------:R-:W-:Y:S02]  /*9b20*/  FMUL.FTZ R57, R2.reuse, R57 ;  /* 0x0000003902397220 */ /* 0x040fe40000410000 */
[C---:B------:R-:W-:Y:S01]  /*9b30*/  FMUL.FTZ R60, R2.reuse, R60 ;  /* 0x0000003c023c7220 */ /* 0x040fe20000410000 */
[----:B------:R-:W1:Y:S01]  /*9b40*/  MUFU.EX2 R35, R22 ;  /* 0x0000001600237308 */ /* 0x000e620000000800 */
[----:B------:R-:W-:Y:S02]  /*9b50*/  FMUL.FTZ R61, R2, R61 ;  /* 0x0000003d023d7220 */ /* 0x000fe40000410000 */
[----:B------:R-:W-:Y:S01]  /*9b60*/  FMUL.FTZ R67, R132, R67 ;  /* 0x0000004384437220 */ /* 0x000fe20000410000 */
[----:B--2---:R-:W-:Y:S01]  /*9b70*/  F2FP.PACK_AB R145, R50, R45 ;  /* 0x0000002d3291723e */ /* 0x004fe200000000ff */
[----:B------:R-:W-:Y:S02]  /*9b80*/  FFMA.FTZ R0, R13, c[0x0][0x2d0], -R134 ;  /* 0x0000b4000d007a23 */ /* 0x000fe40000010886 */
[----:B------:R-:W-:Y:S02]  /*9b90*/  FMUL.FTZ R13, R2, R153 ;  /* 0x00000099020d7220 */ /* 0x000fe40000410000 */
[C---:B------:R-:W-:Y:S01]  /*9ba0*/  FMUL.FTZ R70, R132.reuse, R70 ;  /* 0x0000004684467220 */ /* 0x040fe20000410000 */
[----:B------:R2:W4:Y:S01]  /*9bb0*/  MUFU.EX2 R49, R0 ;  /* 0x0000000000317308 */ /* 0x0005220000000800 */
[----:B------:R-:W-:Y:S02]  /*9bc0*/  FMUL.FTZ R71, R132, R71 ;  /* 0x0000004784477220 */ /* 0x000fe40000410000 */
[----:B------:R-:W-:Y:S02]  /*9bd0*/  FMUL.FTZ R72, R2, R72 ;  /* 0x0000004802487220 */ /* 0x000fe40000410000 */
[----:B---3--:R-:W-:Y:S02]  /*9be0*/  FFMA.FTZ R138, R198, c[0x0][0x2d0], -R141 ;  /* 0x0000b400c68a7a23 */ /* 0x008fe4000001088d */
[C---:B------:R-:W-:Y:S02]  /*9bf0*/  FMUL.FTZ R73, R2.reuse, R73 ;  /* 0x0000004902497220 */ /* 0x040fe40000410000 */
[C---:B------:R-:W-:Y:S01]  /*9c00*/  FMUL.FTZ R76, R2.reuse, R76 ;  /* 0x0000004c024c7220 */ /* 0x040fe20000410000 */
[----:B------:R3:W-:Y:S01]  /*9c10*/  MUFU.EX2 R40, R20 ;  /* 0x0000001400287308 */ /* 0x0007e20000000800 */
[----:B------:R-:W-:Y:S02]  /*9c20*/  FMUL.FTZ R77, R2, R77 ;  /* 0x0000004d024d7220 */ /* 0x000fe40000410000 */
[C---:B------:R-:W-:Y:S01]  /*9c30*/  FMUL.FTZ R81, R133.reuse, R81 ;  /* 0x0000005185517220 */ /* 0x040fe20000410000 */
[-C--:B-1----:R-:W-:Y:S01]  /*9c40*/  F2FP.PACK_AB R195, R34, R35.reuse ;  /* 0x0000002322c3723e */ /* 0x082fe200000000ff */
[C---:B------:R-:W-:Y:S01]  /*9c50*/  FMUL.FTZ R34, R132.reuse, R174 ;  /* 0x000000ae84227220 */ /* 0x040fe20000410000 */
[----:B------:R-:W-:Y:S01]  /*9c60*/  MOV R174, R35 ;  /* 0x0000002300ae7202 */ /* 0x000fe20000000f00 */
[C---:B------:R-:W-:Y:S01]  /*9c70*/  FMUL.FTZ R35, R132.reuse, R175 ;  /* 0x000000af84237220 */ /* 0x040fe20000410000 */
[----:B------:R-:W-:Y:S01]  /*9c80*/  MOV R175, R219 ;  /* 0x000000db00af7202 */ /* 0x000fe20000000f00 */
[C---:B------:R-:W-:Y:S01]  /*9c90*/  FMUL.FTZ R82, R132.reuse, R82 ;  /* 0x0000005284527220 */ /* 0x040fe20000410000 */
[----:B------:R-:W1:Y:S01]  /*9ca0*/  MUFU.EX2 R51, R18 ;  /* 0x0000001200337308 */ /* 0x000e620000000800 */
[----:B------:R-:W-:Y:S02]  /*9cb0*/  FMUL.FTZ R83, R132, R83 ;  /* 0x0000005384537220 */ /* 0x000fe40000410000 */
[----:B------:R-:W-:Y:S01]  /*9cc0*/  FMUL.FTZ R84, R133, R84 ;  /* 0x0000005485547220 */ /* 0x000fe20000410000 */
[----:B--2---:R-:W-:Y:S01]  /*9cd0*/  FSEL R0, R3, RZ, P0 ;  /* 0x000000ff03007208 */ /* 0x004fe20000000000 */
[----:B------:R-:W-:Y:S01]  /*9ce0*/  FMUL.FTZ R85, R133, R85 ;  /* 0x0000005585557220 */ /* 0x000fe20000410000 */
[----:B----4-:R-:W-:Y:S01]  /*9cf0*/  F2FP.PACK_AB R147, R48, R49 ;  /* 0x000000313093723e */ /* 0x010fe200000000ff */
[----:B------:R-:W-:Y:S01]  /*9d00*/  FMUL.FTZ R86, R132, R86 ;  /* 0x0000005684567220 */ /* 0x000fe20000410000 */
[----:B------:R-:W-:Y:S01]  /*9d10*/  ISETP.GT.AND P0, PT, R242, UR4, PT ;  /* 0x00000004f2007c0c */ /* 0x000fe2000bf04270 */
[----:B------:R-:W-:Y:S01]  /*9d20*/  FADD.FTZ R0, -R0, R139 ;  /* 0x0000008b00007221 */ /* 0x000fe20000010100 */
[----:B------:R-:W-:Y:S01]  /*9d30*/  MOV R139, R28 ;  /* 0x0000001c008b7202 */ /* 0x000fe20000000f00 */
[----:B------:R-:W-:Y:S01]  /*9d40*/  FMUL.FTZ R28, R2, R168 ;  /* 0x000000a8021c7220 */ /* 0x000fe20000410000 */
[----:B------:R-:W2:Y:S01]  /*9d50*/  MUFU.EX2 R41, R17 ;  /* 0x0000001100297308 */ /* 0x000ea20000000800 */
[----:B------:R-:W-:Y:S01]  /*9d60*/  FMUL.FTZ R0, R0, c[0x0][0x2d0] ;  /* 0x0000b40000007a20 */ /* 0x000fe20000410000 */
[----:B------:R-:W-:Y:S01]  /*9d70*/  F2FP.PACK_AB R146, R139, R44 ;  /* 0x0000002c8b92723e */ /* 0x000fe200000000ff */
[----:B---3--:R-:W3:Y:S01]  /*9d80*/  LDSM.16.MT88.4 R20, [R225+0x2080] ;  /* 0x00208000e114783b */ /* 0x008ee20000004200 */
[----:B------:R-:W-:Y:S01]  /*9d90*/  FMUL.FTZ R87, R132, R87 ;  /* 0x0000005784577220 */ /* 0x000fe20000410000 */
[----:B------:R-:W-:Y:S01]  /*9da0*/  IADD3 R242, R242, -0x1, RZ ;  /* 0xfffffffff2f27810 */ /* 0x000fe20007ffe0ff */
[C---:B------:R-:W-:Y:S02]  /*9db0*/  FMUL.FTZ R88, R2.reuse, R88 ;  /* 0x0000005802587220 */ /* 0x040fe40000410000 */
[C---:B------:R-:W-:Y:S02]  /*9dc0*/  FMUL.FTZ R89, R2.reuse, R89 ;  /* 0x0000005902597220 */ /* 0x040fe40000410000 */
[----:B------:R-:W4:Y:S01]  /*9dd0*/  MUFU.EX2 R0, R0 ;  /* 0x0000000000007308 */ /* 0x000f220000000800 */
[----:B------:R-:W-:Y:S01]  /*9de0*/  FMUL.FTZ R92, R2, R92 ;  /* 0x0000005c025c7220 */ /* 0x000fe20000410000 */
[----:B-1----:R-:W-:Y:S01]  /*9df0*/  F2FP.PACK_AB R192, R252, R51 ;  /* 0x00000033fcc0723e */ /* 0x002fe200000000ff */
[----:B------:R-:W-:Y:S02]  /*9e00*/  FMUL.FTZ R18, R132, R158 ;  /* 0x0000009e84127220 */ /* 0x000fe40000410000 */
[----:B------:R-:W-:Y:S02]  /*9e10*/  FMUL.FTZ R93, R2, R93 ;  /* 0x0000005d025d7220 */ /* 0x000fe40000410000 */
[C---:B------:R-:W-:Y:S02]  /*9e20*/  FMUL.FTZ R96, R133.reuse, R96 ;  /* 0x0000006085607220 */ /* 0x040fe40000410000 */
[----:B------:R-:W-:Y:S01]  /*9e30*/  FMUL.FTZ R97, R133, R97 ;  /* 0x0000006185617220 */ /* 0x000fe20000410000 */
[----:B------:R-:W1:Y:S01]  /*9e40*/  MUFU.EX2 R220, R16 ;  /* 0x0000001000dc7308 */ /* 0x000e620000000800 */
[C---:B------:R-:W-:Y:S02]  /*9e50*/  FMUL.FTZ R98, R132.reuse, R98 ;  /* 0x0000006284627220 */ /* 0x040fe40000410000 */
[C---:B------:R-:W-:Y:S01]  /*9e60*/  FMUL.FTZ R99, R132.reuse, R99 ;  /* 0x0000006384637220 */ /* 0x040fe20000410000 */
[----:B--2---:R-:W-:Y:S01]  /*9e70*/  F2FP.PACK_AB R193, R251, R41 ;  /* 0x00000029fbc1723e */ /* 0x004fe200000000ff */
[C---:B------:R-:W-:Y:S02]  /*9e80*/  FMUL.FTZ R17, R133.reuse, R157 ;  /* 0x0000009d85117220 */ /* 0x040fe40000410000 */
[C---:B------:R-:W-:Y:S02]  /*9e90*/  FMUL.FTZ R100, R133.reuse, R100 ;  /* 0x0000006485647220 */ /* 0x040fe40000410000 */
[C---:B------:R-:W-:Y:S02]  /*9ea0*/  FMUL.FTZ R101, R133.reuse, R101 ;  /* 0x0000006585657220 */ /* 0x040fe40000410000 */
[C---:B------:R-:W-:Y:S02]  /*9eb0*/  FMUL.FTZ R102, R132.reuse, R102 ;  /* 0x0000006684667220 */ /* 0x040fe40000410000 */
[----:B------:R-:W-:Y:S02]  /*9ec0*/  FMUL.FTZ R103, R132, R103 ;  /* 0x0000006784677220 */ /* 0x000fe40000410000 */
[----:B----4-:R-:W-:Y:S01]  /*9ed0*/  FMUL.FTZ R26, R0, R166 ;  /* 0x000000a6001a7220 */ /* 0x010fe20000410000 */
[----:B------:R-:W-:Y:S01]  /*9ee0*/  MOV R166, R44 ;  /* 0x0000002c00a67202 */ /* 0x000fe20000000f00 */
[----:B------:R-:W-:Y:S02]  /*9ef0*/  FMUL.FTZ R44, R2, R184 ;  /* 0x000000b8022c7220 */ /* 0x000fe40000410000 */
[----:B------:R2:W-:Y:S01]  /*9f00*/  MUFU.EX2 R184, R138 ;  /* 0x0000008a00b87308 */ /* 0x0005e20000000800 */
[C---:B------:R-:W-:Y:S02]  /*9f10*/  FMUL.FTZ R46, R0.reuse, R186 ;  /* 0x000000ba002e7220 */ /* 0x040fe40000410000 */
[----:B------:R-:W-:Y:S01]  /*9f20*/  FMUL.FTZ R27, R0, R167 ;  /* 0x000000a7001b7220 */ /* 0x000fe20000410000 */
[-C--:B---3--:R-:W-:Y:S05]  /*9f30*/  HMMA.16816.F32 R4, R192, R20.reuse, R4 ;  /* 0x00000014c004723c */ /* 0x088fea0000001804 */
[----:B------:R-:W-:Y:S01]  /*9f40*/  MOV R167, R45 ;  /* 0x0000002d00a77202 */ /* 0x000fe20000000f00 */
[----:B------:R-:W-:Y:S01]  /*9f50*/  FMUL.FTZ R45, R2, R185 ;  /* 0x000000b9022d7220 */ /* 0x000fe20000410000 */
[----:B------:R-:W-:Y:S01]  /*9f60*/  MOV R185, R48 ;  /* 0x0000003000b97202 */ /* 0x000fe20000000f00 */
[C---:B------:R-:W-:Y:S01]  /*9f70*/  FMUL.FTZ R48, R133.reuse, R188 ;  /* 0x000000bc85307220 */ /* 0x040fe20000410000 */
[----:B-1----:R-:W-:Y:S03]  /*9f80*/  F2FP.PACK_AB R144, R40, R220 ;  /* 0x000000dc2890723e */ /* 0x002fe600000000ff */
[C---:B------:R-:W-:Y:S02]  /*9f90*/  FMUL.FTZ R30, R0.reuse, R170 ;  /* 0x000000aa001e7220 */ /* 0x040fe40000410000 */
[C---:B------:R-:W-:Y:S01]  /*9fa0*/  FMUL.FTZ R42, R0.reuse, R182 ;  /* 0x000000b6002a7220 */ /* 0x040fe20000410000 */
[----:B------:R-:W-:Y:S01]  /*9fb0*/  MOV R182, R49 ;  /* 0x0000003100b67202 */ /* 0x000fe20000000f00 */
[----:B------:R-:W-:Y:S02]  /*9fc0*/  FMUL.FTZ R49, R133, R189 ;  /* 0x000000bd85317220 */ /* 0x000fe40000410000 */
[C---:B------:R-:W-:Y:S02]  /*9fd0*/  FMUL.FTZ R43, R0.reuse, R183 ;  /* 0x000000b7002b7220 */ /* 0x040fe40000410000 */
[--C-:B--2---:R-:W-:Y:S02]  /*9fe0*/  FFMA.FTZ R138, R197, c[0x0][0x2d0], -R142.reuse ;  /* 0x0000b400c58a7a23 */ /* 0x104fe4000001088e */
[C---:B------:R-:W-:Y:S02]  /*9ff0*/  FMUL.FTZ R10, R0.reuse, R150 ;  /* 0x00000096000a7220 */ /* 0x040fe40000410000 */
[----:B------:R1:W-:Y:S01]  /*a000*/  MUFU.EX2 R165, R138 ;  /* 0x0000008a00a57308 */ /* 0x0003e20000000800 */
[C---:B------:R-:W-:Y:S02]  /*a010*/  FMUL.FTZ R11, R0.reuse, R151 ;  /* 0x00000097000b7220 */ /* 0x040fe40000410000 */
[----:B------:R-:W2:Y:S01]  /*a020*/  LDSM.16.MT88.4 R148, [R228+0x2080] ;  /* 0x00208000e494783b */ /* 0x000ea20000004200 */
[C---:B------:R-:W-:Y:S02]  /*a030*/  FMUL.FTZ R14, R0.reuse, R154 ;  /* 0x0000009a000e7220 */ /* 0x040fe40000410000 */
[C---:B------:R-:W-:Y:S02]  /*a040*/  FMUL.FTZ R15, R0.reuse, R155 ;  /* 0x0000009b000f7220 */ /* 0x040fe40000410000 */
[C---:B------:R-:W-:Y:S03]  /*a050*/  HMMA.16816.F32 R8, R144.reuse, R20, R8 ;  /* 0x000000149008723c */ /* 0x040fe60000001808 */
[----:B------:R-:W3:Y:S01]  /*a060*/  LDSM.16.MT88.4 R152, [R227+0x2080] ;  /* 0x00208000e398783b */ /* 0x000ee20000004200 */
[C---:B------:R-:W-:Y:S02]  /*a070*/  FMUL.FTZ R47, R0.reuse, R187 ;  /* 0x000000bb002f7220 */ /* 0x040fe40000410000 */
[C---:B------:R-:W-:Y:S02]  /*a080*/  FMUL.FTZ R16, R133.reuse, R156 ;  /* 0x0000009c85107220 */ /* 0x040fe40000410000 */
[-C--:B------:R-:W-:Y:S03]  /*a090*/  HMMA.16816.F32 R12, R144, R22.reuse, R12 ;  /* 0x00000016900c723c */ /* 0x080fe6000000180c */
[----:B------:R-:W-:Y:S01]  /*a0a0*/  LDSM.16.MT88.4 R156, [R226+0x2880] ;  /* 0x00288000e29c783b */ /* 0x000fe20000004200 */
[C---:B------:R-:W-:Y:S02]  /*a0b0*/  FMUL.FTZ R20, R133.reuse, R160 ;  /* 0x000000a085147220 */ /* 0x040fe40000410000 */
[----:B------:R-:W-:Y:S02]  /*a0c0*/  FMUL.FTZ R21, R133, R161 ;  /* 0x000000a185157220 */ /* 0x000fe40000410000 */
[C---:B------:R-:W-:Y:S04]  /*a0d0*/  HMMA.16816.F32 R16, R192.reuse, R22, R16 ;  /* 0x00000016c010723c */ /* 0x040fe80000001810 */
[--C-:B-1----:R-:W-:Y:S02]  /*a0e0*/  FFMA.FTZ R138, R199, c[0x0][0x2d0], -R142.reuse ;  /* 0x0000b400c78a7a23 */ /* 0x102fe4000001088e */
[----:B------:R-:W-:Y:S01]  /*a0f0*/  FMUL.FTZ R31, R0, R171 ;  /* 0x000000ab001f7220 */ /* 0x000fe20000410000 */
[----:B------:R-:W-:Y:S01]  /*a100*/  MOV R171, R40 ;  /* 0x0000002800ab7202 */ /* 0x000fe20000000f00 */
[----:B------:R1:W-:Y:S01]  /*a110*/  MUFU.EX2 R186, R138 ;  /* 0x0000008a00ba7308 */ /* 0x0003e20000000800 */
[C---:B------:R-:W-:Y:S01]  /*a120*/  FMUL.FTZ R22, R132.reuse, R162 ;  /* 0x000000a284167220 */ /* 0x040fe20000410000 */
[----:B------:R-:W-:Y:S02]  /*a130*/  LDSM.16.MT88.4 R196, [R227+0x3080] ;  /* 0x00308000e3c4783b */ /* 0x000fe40000004200 */
[----:B------:R-:W-:Y:S02]  /*a140*/  FMUL.FTZ R23, R132, R163 ;  /* 0x000000a384177220 */ /* 0x000fe40000410000 */
[----:B------:R-:W-:Y:S01]  /*a150*/  FMUL.FTZ R40, R2, R180 ;  /* 0x000000b402287220 */ /* 0x000fe20000410000 */
[----:B------:R-:W-:Y:S01]  /*a160*/  MOV R180, R220 ;  /* 0x000000dc00b47202 */ /* 0x000fe20000000f00 */
[C---:B------:R-:W-:Y:S02]  /*a170*/  FMUL.FTZ R58, R0.reuse, R58 ;  /* 0x0000003a003a7220 */ /* 0x040fe40000410000 */
[----:B------:R-:W-:Y:S01]  /*a180*/  LDSM.16.MT88.4 R160, [R228+0x2880] ;  /* 0x00288000e4a0783b */ /* 0x000fe20000004200 */
[-C--:B------:R-:W-:Y:S03]  /*a190*/  HMMA.16816.F32 R20, R192, R36.reuse, R20 ;  /* 0x00000024c014723c */ /* 0x080fe60000001814 */
[C---:B------:R-:W-:Y:S02]  /*a1a0*/  FMUL.FTZ R59, R0.reuse, R59 ;  /* 0x0000003b003b7220 */ /* 0x040fe40000410000 */
[C---:B------:R-:W-:Y:S02]  /*a1b0*/  FMUL.FTZ R62, R0.reuse, R62 ;  /* 0x0000003e003e7220 */ /* 0x040fe40000410000 */
[C---:B------:R-:W-:Y:S01]  /*a1c0*/  FMUL.FTZ R63, R0.reuse, R63 ;  /* 0x0000003f003f7220 */ /* 0x040fe20000410000 */
[C---:B------:R-:W-:Y:S04]  /*a1d0*/  HMMA.16816.F32 R24, R144.reuse, R36, R24 ;  /* 0x000000249018723c */ /* 0x040fe80000001818 */
[----:B------:R-:W-:Y:S02]  /*a1e0*/  FMUL.FTZ R74, R0, R74 ;  /* 0x0000004a004a7220 */ /* 0x000fe40000410000 */
[--C-:B-1----:R-:W-:Y:S02]  /*a1f0*/  FFMA.FTZ R138, R200, c[0x0][0x2d0], -R141.reuse ;  /* 0x0000b400c88a7a23 */ /* 0x102fe4000001088d */
[-C--:B------:R-:W-:Y:S02]  /*a200*/  HMMA.16816.F32 R28, R144, R38.reuse, R28 ;  /* 0x00000026901c723c */ /* 0x080fe4000000181c */
[----:B------:R1:W-:Y:S02]  /*a210*/  MUFU.EX2 R188, R138 ;  /* 0x0000008a00bc7308 */ /* 0x0003e40000000800 */
[C---:B------:R-:W-:Y:S01]  /*a220*/  FMUL.FTZ R36, R133.reuse, R176 ;  /* 0x000000b085247220 */ /* 0x040fe20000410000 */
[----:B------:R-:W-:Y:S01]  /*a230*/  MOV R176, R41 ;  /* 0x0000002900b07202 */ /* 0x000fe20000000f00 */
[----:B------:R-:W-:Y:S01]  /*a240*/  FMUL.FTZ R37, R133, R177 ;  /* 0x000000b185257220 */ /* 0x000fe20000410000 */
[----:B------:R-:W-:Y:S01]  /*a250*/  MOV R177, R51 ;  /* 0x0000003300b17202 */ /* 0x000fe20000000f00 */
[C---:B------:R-:W-:Y:S04]  /*a260*/  HMMA.16816.F32 R32, R192.reuse, R38, R32 ;  /* 0x00000026c020723c */ /* 0x040fe80000001820 */
[----:B------:R-:W-:Y:S01]  /*a270*/  FMUL.FTZ R41, R2, R181 ;  /* 0x000000b502297220 */ /* 0x000fe20000410000 */
[----:B------:R-:W-:Y:S01]  /*a280*/  MOV R181, R50 ;  /* 0x0000003200b57202 */ /* 0x000fe20000000f00 */
[C---:B------:R-:W-:Y:S02]  /*a290*/  FMUL.FTZ R50, R132.reuse, R190 ;  /* 0x000000be84327220 */ /* 0x040fe40000410000 */
[C---:B------:R-:W-:Y:S01]  /*a2a0*/  FMUL.FTZ R39, R132.reuse, R179 ;  /* 0x000000b384277220 */ /* 0x040fe20000410000 */
[----:B------:R-:W-:Y:S03]  /*a2b0*/  MOV R179, R252 ;  /* 0x000000fc00b37202 */ /* 0x000fe60000000f00 */
[C---:B------:R-:W-:Y:S01]  /*a2c0*/  FMUL.FTZ R38, R132.reuse, R178 ;  /* 0x000000b284267220 */ /* 0x040fe20000410000 */
[----:B------:R-:W-:Y:S01]  /*a2d0*/  MOV R178, R251 ;  /* 0x000000fb00b27202 */ /* 0x000fe20000000f00 */
[----:B------:R-:W-:Y:S02]  /*a2e0*/  FMUL.FTZ R51, R132, R191 ;  /* 0x000000bf84337220 */ /* 0x000fe40000410000 */
[C---:B------:R-:W-:Y:S02]  /*a2f0*/  FMUL.FTZ R75, R0.reuse, R75 ;  /* 0x0000004b004b7220 */ /* 0x040fe40000410000 */
[----:B-1----:R-:W-:Y:S01]  /*a300*/  FFMA.FTZ R138, R203, c[0x0][0x2d0], -R141 ;  /* 0x0000b400cb8a7a23 */ /* 0x002fe2000001088d */
[-C--:B--2---:R-:W-:Y:S03]  /*a310*/  HMMA.16816.F32 R36, R192, R148.reuse, R36 ;  /* 0x00000094c024723c */ /* 0x084fe60000001824 */
[----:B------:R1:W-:Y:S01]  /*a320*/  MUFU.EX2 R170, R138 ;  /* 0x0000008a00aa7308 */ /* 0x0003e20000000800 */
[C---:B------:R-:W-:Y:S02]  /*a330*/  FMUL.FTZ R78, R0.reuse, R78 ;  /* 0x0000004e004e7220 */ /* 0x040fe40000410000 */
[C---:B------:R-:W-:Y:S02]  /*a340*/  FMUL.FTZ R79, R0.reuse, R79 ;  /* 0x0000004f004f7220 */ /* 0x040fe40000410000 */
[C---:B------:R-:W-:Y:S04]  /*a350*/  HMMA.16816.F32 R40, R144.reuse, R148, R40 ;  /* 0x000000949028723c */ /* 0x040fe80000001828 */
[C---:B------:R-:W-:Y:S02]  /*a360*/  FMUL.FTZ R90, R0.reuse, R90 ;  /* 0x0000005a005a7220 */ /* 0x040fe40000410000 */
[C---:B------:R-:W-:Y:S02]  /*a370*/  FMUL.FTZ R91, R0.reuse, R91 ;  /* 0x0000005b005b7220 */ /* 0x040fe40000410000 */
[-C--:B------:R-:W-:Y:S04]  /*a380*/  HMMA.16816.F32 R44, R144, R150.reuse, R44 ;  /* 0x00000096902c723c */ /* 0x080fe8000000182c */
[C---:B------:R-:W-:Y:S02]  /*a390*/  FMUL.FTZ R94, R0.reuse, R94 ;  /* 0x0000005e005e7220 */ /* 0x040fe40000410000 */
[----:B------:R-:W-:Y:S02]  /*a3a0*/  FMUL.FTZ R95, R0, R95 ;  /* 0x0000005f005f7220 */ /* 0x000fe40000410000 */
[C---:B------:R-:W-:Y:S01]  /*a3b0*/  HMMA.16816.F32 R48, R192.reuse, R150, R48 ;  /* 0x00000096c030723c */ /* 0x040fe20000001830 */
[----:B------:R-:W2:Y:S03]  /*a3c0*/  LDSM.16.MT88.4 R148, [R225+0x3880] ;  /* 0x00388000e194783b */ /* 0x000ea60000004200 */
[--C-:B-1----:R-:W-:Y:S02]  /*a3d0*/  FFMA.FTZ R138, R201, c[0x0][0x2d0], -R142.reuse ;  /* 0x0000b400c98a7a23 */ /* 0x102fe4000001088e */
[C---:B------:R-:W-:Y:S02]  /*a3e0*/  FMUL.FTZ R104, R2.reuse, R104 ;  /* 0x0000006802687220 */ /* 0x040fe40000410000 */
[-C--:B---3--:R-:W-:Y:S01]  /*a3f0*/  HMMA.16816.F32 R52, R192, R152.reuse, R52 ;  /* 0x00000098c034723c */ /* 0x088fe20000001834 */
[----:B------:R1:W-:Y:S03]  /*a400*/  MUFU.EX2 R189, R138 ;  /* 0x0000008a00bd7308 */ /* 0x0003e60000000800 */
[----:B------:R-:W-:Y:S02]  /*a410*/  FMUL.FTZ R105, R2, R105 ;  /* 0x0000006902697220 */ /* 0x000fe40000410000 */
[C---:B------:R-:W-:Y:S02]  /*a420*/  FMUL.FTZ R106, R0.reuse, R106 ;  /* 0x0000006a006a7220 */ /* 0x040fe40000410000 */
[C---:B------:R-:W-:Y:S04]  /*a430*/  HMMA.16816.F32 R56, R144.reuse, R152, R56 ;  /* 0x000000989038723c */ /* 0x040fe80000001838 */
[----:B------:R-:W-:Y:S02]  /*a440*/  FMUL.FTZ R107, R0, R107 ;  /* 0x0000006b006b7220 */ /* 0x000fe40000410000 */
[C---:B------:R-:W-:Y:S02]  /*a450*/  FMUL.FTZ R108, R2.reuse, R108 ;  /* 0x0000006c026c7220 */ /* 0x040fe40000410000 */
[-C--:B------:R-:W-:Y:S04]  /*a460*/  HMMA.16816.F32 R60, R144, R154.reuse, R60 ;  /* 0x0000009a903c723c */ /* 0x080fe8000000183c */
[----:B------:R-:W-:Y:S02]  /*a470*/  FMUL.FTZ R109, R2, R109 ;  /* 0x0000006d026d7220 */ /* 0x000fe40000410000 */
[----:B------:R-:W-:Y:S02]  /*a480*/  FMUL.FTZ R110, R0, R110 ;  /* 0x0000006e006e7220 */ /* 0x000fe40000410000 */
[C---:B------:R-:W-:Y:S01]  /*a490*/  HMMA.16816.F32 R64, R192.reuse, R154, R64 ;  /* 0x0000009ac040723c */ /* 0x040fe20000001840 */
[----:B------:R-:W3:Y:S03]  /*a4a0*/  LDSM.16.MT88.4 R152, [R226+0x3880] ;  /* 0x00388000e298783b */ /* 0x000ee60000004200 */
[----:B-1----:R-:W-:Y:S02]  /*a4b0*/  FFMA.FTZ R138, R204, c[0x0][0x2d0], -R142 ;  /* 0x0000b400cc8a7a23 */ /* 0x002fe4000001088e */
[----:B------:R-:W-:Y:S02]  /*a4c0*/  FMUL.FTZ R111, R0, R111 ;  /* 0x0000006f006f7220 */ /* 0x000fe40000410000 */
[----:B------:R1:W-:Y:S01]  /*a4d0*/  MUFU.EX2 R168, R138 ;  /* 0x0000008a00a87308 */ /* 0x0003e20000000800 */
[-C--:B--2---:R-:W-:Y:S03]  /*a4e0*/  HMMA.16816.F32 R68, R192, R148.reuse, R68 ;  /* 0x00000094c044723c */ /* 0x084fe60000001844 */
[C---:B------:R-:W-:Y:S02]  /*a4f0*/  FMUL.FTZ R112, R133.reuse, R112 ;  /* 0x0000007085707220 */ /* 0x040fe40000410000 */
[C---:B------:R-:W-:Y:S02]  /*a500*/  FMUL.FTZ R113, R133.reuse, R113 ;  /* 0x0000007185717220 */ /* 0x040fe40000410000 */
[C---:B------:R-:W-:Y:S01]  /*a510*/  FMUL.FTZ R114, R132.reuse, R114 ;  /* 0x0000007284727220 */ /* 0x040fe20000410000 */
[C---:B------:R-:W-:Y:S04]  /*a520*/  HMMA.16816.F32 R72, R144.reuse, R148, R72 ;  /* 0x000000949048723c */ /* 0x040fe80000001848 */
[----:B------:R-:W-:Y:S02]  /*a530*/  FMUL.FTZ R115, R132, R115 ;  /* 0x0000007384737220 */ /* 0x000fe40000410000 */
[C---:B------:R-:W-:Y:S02]  /*a540*/  FMUL.FTZ R120, R2.reuse, R120 ;  /* 0x0000007802787220 */ /* 0x040fe40000410000 */
[-C--:B------:R-:W-:Y:S04]  /*a550*/  HMMA.16816.F32 R76, R144, R150.reuse, R76 ;  /* 0x00000096904c723c */ /* 0x080fe8000000184c */
[----:B------:R-:W-:Y:S02]  /*a560*/  FMUL.FTZ R121, R2, R121 ;  /* 0x0000007902797220 */ /* 0x000fe40000410000 */
[----:B------:R-:W-:Y:S02]  /*a570*/  FMUL.FTZ R122, R0, R122 ;  /* 0x0000007a007a7220 */ /* 0x000fe40000410000 */
[C---:B------:R-:W-:Y:S01]  /*a580*/  HMMA.16816.F32 R80, R192.reuse, R150, R80 ;  /* 0x00000096c050723c */ /* 0x040fe20000001850 */
[----:B------:R-:W2:Y:S03]  /*a590*/  LDSM.16.MT88.4 R148, [R228+0x3880] ;  /* 0x00388000e494783b */ /* 0x000ea60000004200 */
[--C-:B-1----:R-:W-:Y:S02]  /*a5a0*/  FFMA.FTZ R138, R202, c[0x0][0x2d0], -R143.reuse ;  /* 0x0000b400ca8a7a23 */ /* 0x102fe4000001088f */
[----:B------:R-:W-:Y:S02]  /*a5b0*/  FMUL.FTZ R123, R0, R123 ;  /* 0x0000007b007b7220 */ /* 0x000fe40000410000 */
[-C--:B---3--:R-:W-:Y:S01]  /*a5c0*/  HMMA.16816.F32 R84, R192, R152.reuse, R84 ;  /* 0x00000098c054723c */ /* 0x088fe20000001854 */
[----:B------:R1:W-:Y:S03]  /*a5d0*/  MUFU.EX2 R183, R138 ;  /* 0x0000008a00b77308 */ /* 0x0003e60000000800 */
[C---:B------:R-:W-:Y:S02]  /*a5e0*/  FMUL.FTZ R124, R2.reuse, R124 ;  /* 0x0000007c027c7220 */ /* 0x040fe40000410000 */
[----:B------:R-:W-:Y:S02]  /*a5f0*/  FMUL.FTZ R125, R2, R125 ;  /* 0x0000007d027d7220 */ /* 0x000fe40000410000 */
[C---:B------:R-:W-:Y:S04]  /*a600*/  HMMA.16816.F32 R88, R144.reuse, R152, R88 ;  /* 0x000000989058723c */ /* 0x040fe80000001858 */
[C---:B------:R-:W-:Y:S02]  /*a610*/  FMUL.FTZ R126, R0.reuse, R126 ;  /* 0x0000007e007e7220 */ /* 0x040fe40000410000 */
[----:B------:R-:W-:Y:S02]  /*a620*/  FMUL.FTZ R127, R0, R127 ;  /* 0x0000007f007f7220 */ /* 0x000fe40000410000 */
[-C--:B------:R-:W-:Y:S04]  /*a630*/  HMMA.16816.F32 R92, R144, R154.reuse, R92 ;  /* 0x0000009a905c723c */ /* 0x080fe8000000185c */
[C---:B------:R-:W-:Y:S02]  /*a640*/  FMUL.FTZ R128, R133.reuse, R128 ;  /* 0x0000008085807220 */ /* 0x040fe40000410000 */
[----:B------:R-:W-:Y:S02]  /*a650*/  FMUL.FTZ R129, R133, R129 ;  /* 0x0000008185817220 */ /* 0x000fe40000410000 */
[C---:B------:R-:W-:Y:S01]  /*a660*/  HMMA.16816.F32 R96, R192.reuse, R154, R96 ;  /* 0x0000009ac060723c */ /* 0x040fe20000001860 */
[----:B------:R-:W3:Y:S03]  /*a670*/  LDSM.16.MT88.4 R152, [R227+0x3880] ;  /* 0x00388000e398783b */ /* 0x000ee60000004200 */
[--C-:B-1----:R-:W-:Y:S02]  /*a680*/  FFMA.FTZ R138, R205, c[0x0][0x2d0], -R143.reuse ;  /* 0x0000b400cd8a7a23 */ /* 0x102fe4000001088f */
[C---:B------:R-:W-:Y:S02]  /*a690*/  FMUL.FTZ R130, R132.reuse, R130 ;  /* 0x0000008284827220 */ /* 0x040fe40000410000 */
[----:B------:R1:W4:Y:S01]  /*a6a0*/  MUFU.EX2 R187, R138 ;  /* 0x0000008a00bb7308 */ /* 0x0003220000000800 */
[-C--:B--2---:R-:W-:Y:S03]  /*a6b0*/  HMMA.16816.F32 R100, R192, R148.reuse, R100 ;  /* 0x00000094c064723c */ /* 0x084fe60000001864 */
[C---:B------:R-:W-:Y:S02]  /*a6c0*/  FMUL.FTZ R131, R132.reuse, R131 ;  /* 0x0000008384837220 */ /* 0x040fe40000410000 */
[C---:B------:R-:W-:Y:S02]  /*a6d0*/  FMUL.FTZ R116, R133.reuse, R116 ;  /* 0x0000007485747220 */ /* 0x040fe40000410000 */
[----:B------:R-:W-:Y:S01]  /*a6e0*/  FMUL.FTZ R117, R133, R117 ;  /* 0x0000007585757220 */ /* 0x000fe20000410000 */
[C---:B------:R-:W-:Y:S04]  /*a6f0*/  HMMA.16816.F32 R104, R144.reuse, R148, R104 ;  /* 0x000000949068723c */ /* 0x040fe80000001868 */
[C---:B------:R-:W-:Y:S02]  /*a700*/  FMUL.FTZ R118, R132.reuse, R118 ;  /* 0x0000007684767220 */ /* 0x040fe40000410000 */
[----:B------:R-:W-:Y:S02]  /*a710*/  FMUL.FTZ R119, R132, R119 ;  /* 0x0000007784777220 */ /* 0x000fe40000410000 */
[-C--:B------:R-:W-:Y:S04]  /*a720*/  HMMA.16816.F32 R108, R144, R150.reuse, R108 ;  /* 0x00000096906c723c */ /* 0x080fe8000000186c */
[--C-:B-1----:R-:W-:Y:S04]  /*a730*/  FFMA.FTZ R138, R209, c[0x0][0x2d0], -R143.reuse ;  /* 0x0000b400d18a7a23 */ /* 0x102fe8000001088f */
[C---:B------:R-:W-:Y:S01]  /*a740*/  HMMA.16816.F32 R112, R192.reuse, R150, R112 ;  /* 0x00000096c070723c */ /* 0x040fe20000001870 */
[----:B------:R-:W1:Y:S01]  /*a750*/  LDSM.16.MT88.4 R148, [R225+0x2880] ;  /* 0x00288000e194783b */ /* 0x000e620000004200 */
[----:B------:R2:W-:Y:S06]  /*a760*/  MUFU.EX2 R169, R138 ;  /* 0x0000008a00a97308 */ /* 0x0005ec0000000800 */
[-C--:B---3--:R-:W-:Y:S08]  /*a770*/  HMMA.16816.F32 R116, R192, R152.reuse, R116 ;  /* 0x00000098c074723c */ /* 0x088ff00000001874 */
[C---:B------:R-:W-:Y:S07]  /*a780*/  HMMA.16816.F32 R120, R144.reuse, R152, R120 ;  /* 0x000000989078723c */ /* 0x040fee0000001878 */
[----:B----4-:R-:W-:Y:S01]  /*a790*/  F2FP.PACK_AB R152, R187, R183 ;  /* 0x000000b7bb98723e */ /* 0x010fe200000000ff */
[-C--:B------:R-:W-:Y:S04]  /*a7a0*/  HMMA.16816.F32 R124, R144, R154.reuse, R124 ;  /* 0x0000009a907c723c */ /* 0x080fe8000000187c */
[----:B--2---:R-:W-:Y:S03]  /*a7b0*/  FFMA.FTZ R138, R210, c[0x0][0x2d0], -R143 ;  /* 0x0000b400d28a7a23 */ /* 0x004fe6000001088f */
[----:B------:R-:W-:Y:S01]  /*a7c0*/  F2FP.PACK_AB R144, R184, R164 ;  /* 0x000000a4b890723e */ /* 0x000fe200000000ff */
[----:B------:R-:W-:Y:S01]  /*a7d0*/  HMMA.16816.F32 R128, R192, R154, R128 ;  /* 0x0000009ac080723c */ /* 0x000fe20000001880 */
[----:B------:R2:W3:Y:S03]  /*a7e0*/  MUFU.EX2 R252, R138 ;  /* 0x0000008a00fc7308 */ /* 0x0004e60000000800 */
[----:B------:R-:W-:Y:S02]  /*a7f0*/  F2FP.PACK_AB R145, R186, R165 ;  /* 0x000000a5ba91723e */ /* 0x000fe400000000ff */
[----:B------:R-:W-:Y:S02]  /*a800*/  F2FP.PACK_AB R146, R170, R188 ;  /* 0x000000bcaa92723e */ /* 0x000fe400000000ff */
[----:B------:R-:W-:Y:S07]  /*a810*/  F2FP.PACK_AB R147, R168, R189 ;  /* 0x000000bda893723e */ /* 0x000fee00000000ff */
[-C--:B-1----:R-:W-:Y:S05]  /*a820*/  HMMA.16816.F32 R4, R144, R148.reuse, R4 ;  /* 0x000000949004723c */ /* 0x082fea0000001804 */
[--C-:B--2---:R-:W-:Y:S01]  /*a830*/  FFMA.FTZ R138, R207, c[0x0][0x2d0], -R134.reuse ;  /* 0x0000b400cf8a7a23 */ /* 0x104fe20000010886 */
[----:B---3--:R-:W-:Y:S03]  /*a840*/  F2FP.PACK_AB R154, R252, R169 ;  /* 0x000000a9fc9a723e */ /* 0x008fe600000000ff */
[----:B------:R1:W-:Y:S03]  /*a850*/  MUFU.EX2 R251, R138 ;  /* 0x0000008a00fb7308 */ /* 0x0003e60000000800 */
[--C-:B-1----:R-:W-:Y:S07]  /*a860*/  FFMA.FTZ R138, R208, c[0x0][0x2d0], -R134.reuse ;  /* 0x0000b400d08a7a23 */ /* 0x102fee0000010886 */
[----:B------:R1:W2:Y:S02]  /*a870*/  MUFU.EX2 R220, R138 ;  /* 0x0000008a00dc7308 */ /* 0x0002a40000000800 */
[--C-:B-1----:R-:W-:Y:S01]  /*a880*/  FFMA.FTZ R138, R211, c[0x0][0x2d0], -R134.reuse ;  /* 0x0000b400d38a7a23 */ /* 0x102fe20000010886 */
[----:B--2---:R-:W-:Y:S07]  /*a890*/  F2FP.PACK_AB R153, R220, R251 ;  /* 0x000000fbdc99723e */ /* 0x004fee00000000ff */
[----:B------:R1:W-:Y:S02]  /*a8a0*/  MUFU.EX2 R219, R138 ;  /* 0x0000008a00db7308 */ /* 0x0003e40000000800 */
[----:B-1----:R-:W-:Y:S08]  /*a8b0*/  FFMA.FTZ R138, R206, c[0x0][0x2d0], -R134 ;  /* 0x0000b400ce8a7a23 */ /* 0x002ff00000010886 */
[----:B------:R1:W2:Y:S02]  /*a8c0*/  MUFU.EX2 R201, R138 ;  /* 0x0000008a00c97308 */ /* 0x0002a40000000800 */
[--C-:B-1----:R-:W-:Y:S01]  /*a8d0*/  FFMA.FTZ R138, R223, c[0x0][0x2d0], -R141.reuse ;  /* 0x0000b400df8a7a23 */ /* 0x102fe2000001088d */
[----:B--2---:R-:W-:Y:S02]  /*a8e0*/  F2FP.PACK_AB R155, R201, R219 ;  /* 0x000000dbc99b723e */ /* 0x004fe400000000ff */
[----:B------:R-:W-:Y:S05]  /*a8f0*/  MOV R223, R168 ;  /* 0x000000a800df7202 */ /* 0x000fea0000000f00 */
[----:B------:R1:W-:Y:S01]  /*a900*/  MUFU.EX2 R217, R138 ;  /* 0x0000008a00d97308 */ /* 0x0003e20000000800 */
[C---:B------:R-:W-:Y:S08]  /*a910*/  HMMA.16816.F32 R8, R152.reuse, R148, R8 ;  /* 0x000000949808723c */ /* 0x040ff00000001808 */
[-C--:B------:R-:W-:Y:S08]  /*a920*/  HMMA.16816.F32 R12, R152, R150.reuse, R12 ;  /* 0x00000096980c723c */ /* 0x080ff0000000180c */
[C---:B------:R-:W-:Y:S01]  /*a930*/  HMMA.16816.F32 R16, R144.reuse, R150, R16 ;  /* 0x000000969010723c */ /* 0x040fe20000001810 */
[----:B------:R-:W2:Y:S03]  /*a940*/  LDSM.16.MT88.4 R148, [R227+0x2880] ;  /* 0x00288000e394783b */ /* 0x000ea60000004200 */
[--C-:B-1----:R-:W-:Y:S01]  /*a950*/  FFMA.FTZ R138, R244, c[0x0][0x2d0], -R141.reuse ;  /* 0x0000b400f48a7a23 */ /* 0x102fe2000001088d */
[----:B------:R-:W-:Y:S03]  /*a960*/  MOV R244, R170 ;  /* 0x000000aa00f47202 */ /* 0x000fe60000000f00 */
[-C--:B------:R-:W-:Y:S01]  /*a970*/  HMMA.16816.F32 R20, R144, R156.reuse, R20 ;  /* 0x0000009c9014723c */ /* 0x080fe20000001814 */
[----:B------:R1:W-:Y:S07]  /*a980*/  MUFU.EX2 R216, R138 ;  /* 0x0000008a00d87308 */ /* 0x0003ee0000000800 */
[C---:B------:R-:W-:Y:S08]  /*a990*/  HMMA.16816.F32 R24, R152.reuse, R156, R24 ;  /* 0x0000009c9818723c */ /* 0x040ff00000001818 */
[-C--:B------:R-:W-:Y:S08]  /*a9a0*/  HMMA.16816.F32 R28, R152, R158.reuse, R28 ;  /* 0x0000009e981c723c */ /* 0x080ff0000000181c */
[C---:B------:R-:W-:Y:S01]  /*a9b0*/  HMMA.16816.F32 R32, R144.reuse, R158, R32 ;  /* 0x0000009e9020723c */ /* 0x040fe20000001820 */
[----:B------:R-:W3:Y:S03]  /*a9c0*/  LDSM.16.MT88.4 R156, [R225+0x4080] ;  /* 0x00408000e19c783b */ /* 0x000ee60000004200 */
[--C-:B-1----:R-:W-:Y:S01]  /*a9d0*/  FFMA.FTZ R138, R221, c[0x0][0x2d0], -R142.reuse ;  /* 0x0000b400dd8a7a23 */ /* 0x102fe2000001088e */
[----:B------:R-:W-:Y:S03]  /*a9e0*/  MOV R221, R169 ;  /* 0x000000a900dd7202 */ /* 0x000fe60000000f00 */
[-C--:B------:R-:W-:Y:S01]  /*a9f0*/  HMMA.16816.F32 R36, R144, R160.reuse, R36 ;  /* 0x000000a09024723c */ /* 0x080fe20000001824 */
[----:B------:R1:W-:Y:S07]  /*aa00*/  MUFU.EX2 R211, R138 ;  /* 0x0000008a00d37308 */ /* 0x0003ee0000000800 */
[C---:B------:R-:W-:Y:S08]  /*aa10*/  HMMA.16816.F32 R40, R152.reuse, R160, R40 ;  /* 0x000000a09828723c */ /* 0x040ff00000001828 */
[-C--:B------:R-:W-:Y:S08]  /*aa20*/  HMMA.16816.F32 R44, R152, R162.reuse, R44 ;  /* 0x000000a2982c723c */ /* 0x080ff0000000182c */
[C---:B------:R-:W-:Y:S01]  /*aa30*/  HMMA.16816.F32 R48, R144.reuse, R162, R48 ;  /* 0x000000a29030723c */ /* 0x040fe20000001830 */
[----:B------:R-:W4:Y:S03]  /*aa40*/  LDSM.16.MT88.4 R160, [R226+0x4080] ;  /* 0x00408000e2a0783b */ /* 0x000f260000004200 */
[--C-:B-1----:R-:W-:Y:S01]  /*aa50*/  FFMA.FTZ R138, R222, c[0x0][0x2d0], -R142.reuse ;  /* 0x0000b400de8a7a23 */ /* 0x102fe2000001088e */
[----:B------:R-:W-:Y:S03]  /*aa60*/  MOV R222, R189 ;  /* 0x000000bd00de7202 */ /* 0x000fe60000000f00 */
[-C--:B--2---:R-:W-:Y:S01]  /*aa70*/  HMMA.16816.F32 R52, R144, R148.reuse, R52 ;  /* 0x000000949034723c */ /* 0x084fe20000001834 */
[----:B------:R1:W2:Y:S07]  /*aa80*/  MUFU.EX2 R209, R138 ;  /* 0x0000008a00d17308 */ /* 0x0002ae0000000800 */
[C---:B------:R-:W-:Y:S08]  /*aa90*/  HMMA.16816.F32 R56, R152.reuse, R148, R56 ;  /* 0x000000949838723c */ /* 0x040ff00000001838 */
[-C--:B------:R-:W-:Y:S08]  /*aaa0*/  HMMA.16816.F32 R60, R152, R150.reuse, R60 ;  /* 0x00000096983c723c */ /* 0x080ff0000000183c */
[C---:B------:R-:W-:Y:S01]  /*aab0*/  HMMA.16816.F32 R64, R144.reuse, R150, R64 ;  /* 0x000000969040723c */ /* 0x040fe20000001840 */
[----:B------:R-:W5:Y:S03]  /*aac0*/  LDSM.16.MT88.4 R148, [R228+0x4080] ;  /* 0x00408000e494783b */ /* 0x000f660000004200 */
[--C-:B-1----:R-:W-:Y:S01]  /*aad0*/  FFMA.FTZ R138, R248, c[0x0][0x2d0], -R141.reuse ;  /* 0x0000b400f88a7a23 */ /* 0x102fe2000001088d */
[----:B------:R-:W-:Y:S01]  /*aae0*/  MOV R248, R188 ;  /* 0x000000bc00f87202 */ /* 0x000fe20000000f00 */
[----:B------:R-:W-:Y:S01]  /*aaf0*/  FFMA.FTZ R141, R250, c[0x0][0x2d0], -R141 ;  /* 0x0000b400fa8d7a23 */ /* 0x000fe2000001088d */
[----:B------:R-:W-:Y:S01]  /*ab00*/  MOV R250, R187 ;  /* 0x000000bb00fa7202 */ /* 0x000fe20000000f00 */
[-C--:B---3--:R-:W-:Y:S01]  /*ab10*/  HMMA.16816.F32 R68, R144, R156.reuse, R68 ;  /* 0x0000009c9044723c */ /* 0x088fe20000001844 */
[----:B------:R1:W-:Y:S01]  /*ab20*/  MUFU.EX2 R210, R138 ;  /* 0x0000008a00d27308 */ /* 0x0003e20000000800 */
[----:B------:R-:W-:Y:S06]  /*ab30*/  LDSM.16.MT88.4 R188, [R228+0x3080] ;  /* 0x00308000e4bc783b */ /* 0x000fec0000004200 */
[C---:B------:R-:W-:Y:S03]  /*ab40*/  HMMA.16816.F32 R72, R152.reuse, R156, R72 ;  /* 0x0000009c9848723c */ /* 0x040fe60000001848 */
[----:B------:R2:W3:Y:S05]  /*ab50*/  MUFU.EX2 R208, R141 ;  /* 0x0000008d00d07308 */ /* 0x0004ea0000000800 */
[-C--:B------:R-:W-:Y:S08]  /*ab60*/  HMMA.16816.F32 R76, R152, R158.reuse, R76 ;  /* 0x0000009e984c723c */ /* 0x080ff0000000184c */
[C---:B------:R-:W-:Y:S01]  /*ab70*/  HMMA.16816.F32 R80, R144.reuse, R158, R80 ;  /* 0x0000009e9050723c */ /* 0x040fe20000001850 */
[----:B------:R-:W3:Y:S03]  /*ab80*/  LDSM.16.MT88.4 R156, [R227+0x4080] ;  /* 0x00408000e39c783b */ /* 0x000ee60000004200 */
[--C-:B-1----:R-:W-:Y:S01]  /*ab90*/  FFMA.FTZ R138, R245, c[0x0][0x2d0], -R142.reuse ;  /* 0x0000b400f58a7a23 */ /* 0x102fe2000001088e */
[----:B------:R-:W-:Y:S01]  /*aba0*/  MOV R245, R186 ;  /* 0x000000ba00f57202 */ /* 0x000fe20000000f00 */
[----:B------:R-:W-:Y:S01]  /*abb0*/  FFMA.FTZ R142, R247, c[0x0][0x2d0], -R142 ;  /* 0x0000b400f78e7a23 */ /* 0x000fe2000001088e */
[----:B------:R-:W-:Y:S01]  /*abc0*/  MOV R247, R185 ;  /* 0x000000b900f77202 */ /* 0x000fe20000000f00 */
[-C--:B----4-:R-:W-:Y:S01]  /*abd0*/  HMMA.16816.F32 R84, R144, R160.reuse, R84 ;  /* 0x000000a09054723c */ /* 0x090fe20000001854 */
[----:B------:R1:W-:Y:S03]  /*abe0*/  MUFU.EX2 R207, R138 ;  /* 0x0000008a00cf7308 */ /* 0x0003e60000000800 */
[----:B--2---:R-:W-:Y:S04]  /*abf0*/  F2FP.PACK_AB R141, R209, R211 ;  /* 0x000000d3d18d723e */ /* 0x004fe800000000ff */
[C---:B------:R-:W-:Y:S03]  /*ac00*/  HMMA.16816.F32 R88, R152.reuse, R160, R88 ;  /* 0x000000a09858723c */ /* 0x040fe60000001858 */
[----:B------:R3:W-:Y:S05]  /*ac10*/  MUFU.EX2 R206, R142 ;  /* 0x0000008e00ce7308 */ /* 0x0007ea0000000800 */
[-C--:B------:R-:W-:Y:S08]  /*ac20*/  HMMA.16816.F32 R92, R152, R162.reuse, R92 ;  /* 0x000000a2985c723c */ /* 0x080ff0000000185c */
[C---:B------:R-:W-:Y:S04]  /*ac30*/  HMMA.16816.F32 R96, R144.reuse, R162, R96 ;  /* 0x000000a29060723c */ /* 0x040fe80000001860 */
[--C-:B-1----:R-:W-:Y:S01]  /*ac40*/  FFMA.FTZ R138, R215, c[0x0][0x2d0], -R143.reuse ;  /* 0x0000b400d78a7a23 */ /* 0x102fe2000001088f */
[----:B------:R-:W-:Y:S03]  /*ac50*/  MOV R215, R184 ;  /* 0x000000b800d77202 */ /* 0x000fe60000000f00 */
[-C--:B-----5:R-:W-:Y:S01]  /*ac60*/  HMMA.16816.F32 R100, R144, R148.reuse, R100 ;  /* 0x000000949064723c */ /* 0x0a0fe20000001864 */
[----:B------:R1:W-:Y:S03]  /*ac70*/  MUFU.EX2 R205, R138 ;  /* 0x0000008a00cd7308 */ /* 0x0003e60000000800 */
[----:B---3--:R-:W-:Y:S04]  /*ac80*/  F2FP.PACK_AB R142, R208, R210 ;  /* 0x000000d2d08e723e */ /* 0x008fe800000000ff */
[C---:B------:R-:W-:Y:S08]  /*ac90*/  HMMA.16816.F32 R104, R152.reuse, R148, R104 ;  /* 0x000000949868723c */ /* 0x040ff00000001868 */
[-C--:B------:R-:W-:Y:S08]  /*aca0*/  HMMA.16816.F32 R108, R152, R150.reuse, R108 ;  /* 0x00000096986c723c */ /* 0x080ff0000000186c */
[C---:B------:R-:W-:Y:S04]  /*acb0*/  HMMA.16816.F32 R112, R144.reuse, R150, R112 ;  /* 0x000000969070723c */ /* 0x040fe80000001870 */
[--C-:B-1----:R-:W-:Y:S01]  /*acc0*/  FFMA.FTZ R138, R246, c[0x0][0x2d0], -R143.reuse ;  /* 0x0000b400f68a7a23 */ /* 0x102fe2000001088f */
[----:B------:R-:W-:Y:S02]  /*acd0*/  MOV R246, R183 ;  /* 0x000000b700f67202 */ /* 0x000fe40000000f00 */
[----:B------:R-:W-:Y:S01]  /*ace0*/  MOV R183, R181 ;  /* 0x000000b500b77202 */ /* 0x000fe20000000f00 */
[-C--:B------:R-:W-:Y:S01]  /*acf0*/  HMMA.16816.F32 R116, R144, R156.reuse, R116 ;  /* 0x0000009c9074723c */ /* 0x080fe20000001874 */
[----:B------:R1:W2:Y:S03]  /*ad00*/  MUFU.EX2 R203, R138 ;  /* 0x0000008a00cb7308 */ /* 0x0002a60000000800 */
[----:B------:R-:W-:Y:S02]  /*ad10*/  MOV R181, R175 ;  /* 0x000000af00b57202 */ /* 0x000fe40000000f00 */
[----:B------:R-:W-:Y:S02]  /*ad20*/  MOV R175, R173 ;  /* 0x000000ad00af7202 */ /* 0x000fe40000000f00 */
[C---:B------:R-:W-:Y:S04]  /*ad30*/  HMMA.16816.F32 R120, R152.reuse, R156, R120 ;  /* 0x0000009c9878723c */ /* 0x040fe80000001878 */
[----:B------:R-:W-:Y:S02]  /*ad40*/  MOV R173, R167 ;  /* 0x000000a700ad7202 */ /* 0x000fe40000000f00 */
[----:B------:R-:W-:Y:S02]  /*ad50*/  MOV R186, R175 ;  /* 0x000000af00ba7202 */ /* 0x000fe40000000f00 */
[-C--:B------:R-:W-:Y:S04]  /*ad60*/  HMMA.16816.F32 R124, R152, R158.reuse, R124 ;  /* 0x0000009e987c723c */ /* 0x080fe8000000187c */
[----:B------:R-:W-:Y:S04]  /*ad70*/  MOV R184, R173 ;  /* 0x000000ad00b87202 */ /* 0x000fe80000000f00 */
[----:B------:R-:W-:Y:S04]  /*ad80*/  HMMA.16816.F32 R128, R144, R158, R128 ;  /* 0x0000009e9080723c */ /* 0x000fe80000001880 */
[--C-:B-1----:R-:W-:Y:S01]  /*ad90*/  FFMA.FTZ R138, R249, c[0x0][0x2d0], -R143.reuse ;  /* 0x0000b400f98a7a23 */ /* 0x102fe2000001088f */
[----:B------:R-:W-:Y:S01]  /*ada0*/  MOV R249, R182 ;  /* 0x000000b600f97202 */ /* 0x000fe20000000f00 */
[----:B------:R-:W-:Y:S01]  /*adb0*/  FFMA.FTZ R143, R218, c[0x0][0x2d0], -R143 ;  /* 0x0000b400da8f7a23 */ /* 0x000fe2000001088f */
[----:B------:R-:W-:Y:S01]  /*adc0*/  MOV R218, R165 ;  /* 0x000000a500da7202 */ /* 0x000fe20000000f00 */
[----:B------:R1:W-:Y:S01]  /*add0*/  MUFU.EX2 R204, R138 ;  /* 0x0000008a00cc7308 */ /* 0x0003e20000000800 */
[----:B------:R-:W-:Y:S03]  /*ade0*/  MOV R182, R174 ;  /* 0x000000ae00b67202 */ /* 0x000fe60000000f00 */
[----:B------:R-:W-:Y:S02]  /*adf0*/  MOV R174, R172 ;  /* 0x000000ac00ae7202 */ /* 0x000fe40000000f00 */
[----:B------:R-:W-:Y:S02]  /*ae00*/  MOV R172, R166 ;  /* 0x000000a600ac7202 */ /* 0x000fe40000000f00 */
[----:B------:R-:W-:Y:S02]  /*ae10*/  MOV R185, R174 ;  /* 0x000000ae00b97202 */ /* 0x000fe40000000f00 */
[----:B------:R3:W4:Y:S01]  /*ae20*/  MUFU.EX2 R202, R143 ;  /* 0x0000008f00ca7308 */ /* 0x0007220000000800 */
[----:B--2---:R-:W-:Y:S01]  /*ae30*/  F2FP.PACK_AB R192, R203, R205 ;  /* 0x000000cdcbc0723e */ /* 0x004fe200000000ff */
[--C-:B-1----:R-:W-:Y:S01]  /*ae40*/  FFMA.FTZ R138, R213, c[0x0][0x2d0], -R134.reuse ;  /* 0x0000b400d58a7a23 */ /* 0x102fe20000010886 */
[----:B------:R-:W-:Y:S02]  /*ae50*/  MOV R213, R164 ;  /* 0x000000a400d57202 */ /* 0x000fe40000000f00 */
[----:B------:R-:W1:Y:S05]  /*ae60*/  LDSM.16.MT88.4 R164, [R225+0x3080] ;  /* 0x00308000e1a4783b */ /* 0x000e6a0000004200 */
[----:B------:R2:W-:Y:S01]  /*ae70*/  MUFU.EX2 R200, R138 ;  /* 0x0000008a00c87308 */ /* 0x0005e20000000800 */
[----:B---3--:R-:W-:Y:S02]  /*ae80*/  F2FP.PACK_AB R143, R206, R207 ;  /* 0x000000cfce8f723e */ /* 0x008fe400000000ff */
[----:B----4-:R-:W-:Y:S01]  /*ae90*/  F2FP.PACK_AB R194, R202, R204 ;  /* 0x000000cccac2723e */ /* 0x010fe200000000ff */
[--C-:B--2---:R-:W-:Y:S01]  /*aea0*/  FFMA.FTZ R138, R212, c[0x0][0x2d0], -R134.reuse ;  /* 0x0000b400d48a7a23 */ /* 0x104fe20000010886 */
[----:B------:R-:W-:Y:S05]  /*aeb0*/  MOV R212, R139 ;  /* 0x0000008b00d47202 */ /* 0x000fea0000000f00 */
[----:B------:R2:W3:Y:S02]  /*aec0*/  MUFU.EX2 R139, R138 ;  /* 0x0000008a008b7308 */ /* 0x0004e40000000800 */
[--C-:B--2---:R-:W-:Y:S01]  /*aed0*/  FFMA.FTZ R138, R214, c[0x0][0x2d0], -R134.reuse ;  /* 0x0000b400d68a7a23 */ /* 0x104fe20000010886 */
[----:B------:R-:W-:Y:S01]  /*aee0*/  MOV R214, R183 ;  /* 0x000000b700d67202 */ /* 0x000fe20000000f00 */
[----:B------:R-:W-:Y:S01]  /*aef0*/  FFMA.FTZ R134, R140, c[0x0][0x2d0], -R134 ;  /* 0x0000b4008c867a23 */ /* 0x000fe20000010886 */
[----:B------:R-:W-:Y:S02]  /*af00*/  MOV R183, R172 ;  /* 0x000000ac00b77202 */ /* 0x000fe40000000f00 */
[----:B------:R-:W2:Y:S03]  /*af10*/  LDSM.16.MT88.4 R172, [R226+0x3080] ;  /* 0x00308000e2ac783b */ /* 0x000ea60000004200 */
[----:B------:R-:W-:Y:S01]  /*af20*/  MUFU.EX2 R138, R138 ;  /* 0x0000008a008a7308 */ /* 0x000fe20000000800 */
[----:B------:R-:W-:Y:S02]  /*af30*/  F2FP.PACK_AB R140, R216, R217 ;  /* 0x000000d9d88c723e */ /* 0x000fe400000000ff */
[----:B---3--:R-:W-:Y:S05]  /*af40*/  F2FP.PACK_AB R193, R139, R200 ;  /* 0x000000c88bc1723e */ /* 0x008fea00000000ff */
[-C--:B-1----:R-:W-:Y:S01]  /*af50*/  HMMA.16816.F32 R144, R140, R164.reuse, R4 ;  /* 0x000000a48c90723c */ /* 0x082fe20000001804 */
[----:B------:R-:W1:Y:S01]  /*af60*/  LDSM.16.MT88.4 R4, [R225+0x4880] ;  /* 0x00488000e104783b */ /* 0x000e620000004200 */
[----:B------:R-:W3:Y:S03]  /*af70*/  MUFU.EX2 R134, R134 ;  /* 0x0000008600867308 */ /* 0x000ee60000000800 */
[----:B---3--:R-:W-:Y:S07]  /*af80*/  F2FP.PACK_AB R195, R134, R138 ;  /* 0x0000008a86c3723e */ /* 0x008fee00000000ff */
[C---:B------:R-:W-:Y:S01]  /*af90*/  HMMA.16816.F32 R148, R192.reuse, R164, R8 ;  /* 0x000000a4c094723c */ /* 0x040fe20000001808 */
[----:B------:R-:W3:Y:S07]  /*afa0*/  LDSM.16.MT88.4 R8, [R226+0x4880] ;  /* 0x00488000e208783b */ /* 0x000eee0000004200 */
[-C--:B------:R-:W-:Y:S01]  /*afb0*/  HMMA.16816.F32 R152, R192, R166.reuse, R12 ;  /* 0x000000a6c098723c */ /* 0x080fe2000000180c */
[----:B------:R-:W4:Y:S07]  /*afc0*/  LDSM.16.MT88.4 R12, [R228+0x4880] ;  /* 0x00488000e40c783b */ /* 0x000f2e0000004200 */
[C---:B------:R-:W-:Y:S01]  /*afd0*/  HMMA.16816.F32 R156, R140.reuse, R166, R16 ;  /* 0x000000a68c9c723c */ /* 0x040fe20000001810 */
[----:B------:R-:W5:Y:S07]  /*afe0*/  LDSM.16.MT88.4 R16, [R227+0x4880] ;  /* 0x00488000e310783b */ /* 0x000f6e0000004200 */
[-C--:B--2---:R-:W-:Y:S01]  /*aff0*/  HMMA.16816.F32 R160, R140, R172.reuse, R20 ;  /* 0x000000ac8ca0723c */ /* 0x084fe20000001814 */
[----:B------:R-:W2:Y:S06]  /*b000*/  LDL.LU R20, [R1+0x10] ;  /* 0x0000100001147983 */ /* 0x000eac0000300800 */
[----:B------:R-:W-:Y:S01]  /*b010*/  MOV R23, R186 ;  /* 0x000000ba00177202 */ /* 0x000fe20000000f00 */
[C---:B------:R-:W-:Y:S04]  /*b020*/  HMMA.16816.F32 R164, R192.reuse, R172, R24 ;  /* 0x000000acc0a4723c */ /* 0x040fe80000001818 */
[----:B------:R-:W-:Y:S02]  /*b030*/  MOV R22, R185 ;  /* 0x000000b900167202 */ /* 0x000fe40000000f00 */
[----:B------:R-:W-:Y:S02]  /*b040*/  MOV R21, R184 ;  /* 0x000000b800157202 */ /* 0x000fe40000000f00 */
[----:B------:R-:W-:Y:S02]  /*b050*/  MOV R24, R171 ;  /* 0x000000ab00187202 */ /* 0x000fe40000000f00 */
[-C--:B------:R-:W-:Y:S01]  /*b060*/  HMMA.16816.F32 R168, R192, R174.reuse, R28 ;  /* 0x000000aec0a8723c */ /* 0x080fe2000000181c */
[----:B------:R-:W2:Y:S02]  /*b070*/  LDL.LU R28, [R1+0x8] ;  /* 0x00000800011c7983 */ /* 0x000ea40000300800 */
[----:B------:R-:W-:Y:S02]  /*b080*/  MOV R27, R183 ;  /* 0x000000b7001b7202 */ /* 0x000fe40000000f00 */
[----:B------:R-:W-:Y:S02]  /*b090*/  MOV R26, R182 ;  /* 0x000000b6001a7202 */ /* 0x000fe40000000f00 */
[----:B------:R-:W-:Y:S01]  /*b0a0*/  MOV R25, R181 ;  /* 0x000000b500197202 */ /* 0x000fe20000000f00 */
[C---:B------:R-:W-:Y:S01]  /*b0b0*/  HMMA.16816.F32 R172, R140.reuse, R174, R32 ;  /* 0x000000ae8cac723c */ /* 0x040fe20000001820 */
[----:B------:R-:W2:Y:S03]  /*b0c0*/  LDL.LU R33, [R1+0xc] ;  /* 0x00000c0001217983 */ /* 0x000ea60000300800 */
[----:B------:R-:W-:Y:S01]  /*b0d0*/  MOV R30, R179 ;  /* 0x000000b3001e7202 */ /* 0x000fe20000000f00 */
[----:B------:R-:W2:Y:S01]  /*b0e0*/  LDL.LU R35, [R1+0x4] ;  /* 0x0000040001237983 */ /* 0x000ea20000300800 */
[----:B------:R-:W-:Y:S02]  /*b0f0*/  MOV R31, R178 ;  /* 0x000000b2001f7202 */ /* 0x000fe40000000f00 */
[----:B------:R-:W-:Y:S04]  /*b100*/  MOV R32, R177 ;  /* 0x000000b100207202 */ /* 0x000fe80000000f00 */
[----:B------:R-:W-:Y:S02]  /*b110*/  MOV R34, R176 ;  /* 0x000000b000227202 */ /* 0x000fe40000000f00 */
[-C--:B------:R-:W-:Y:S03]  /*b120*/  HMMA.16816.F32 R176, R140, R188.reuse, R36 ;  /* 0x000000bc8cb0723c */ /* 0x080fe60000001824 */
[----:B------:R-:W-:Y:S05]  /*b130*/  MOV R29, R180 ;  /* 0x000000b4001d7202 */ /* 0x000fea0000000f00 */
        /* <DEDUP_REMOVED lines=8> */
[C---:B------:R-:W-:Y:S08]  /*b1c0*/  HMMA.16816.F32 R72, R192.reuse, R4, R72 ;  /* 0x00000004c048723c */ /* 0x040ff00000001848 */
[-C--:B------:R-:W-:Y:S08]  /*b1d0*/  HMMA.16816.F32 R76, R192, R6.reuse, R76 ;  /* 0x00000006c04c723c */ /* 0x080ff0000000184c */
[C---:B------:R-:W-:Y:S08]  /*b1e0*/  HMMA.16816.F32 R80, R140.reuse, R6, R80 ;  /* 0x000000068c50723c */ /* 0x040ff00000001850 */
[-C--:B---3--:R-:W-:Y:S08]  /*b1f0*/  HMMA.16816.F32 R84, R140, R8.reuse, R84 ;  /* 0x000000088c54723c */ /* 0x088ff00000001854 */
[C---:B------:R-:W-:Y:S08]  /*b200*/  HMMA.16816.F32 R88, R192.reuse, R8, R88 ;  /* 0x00000008c058723c */ /* 0x040ff00000001858 */
[-C--:B------:R-:W-:Y:S08]  /*b210*/  HMMA.16816.F32 R92, R192, R10.reuse, R92 ;  /* 0x0000000ac05c723c */ /* 0x080ff0000000185c */
[C---:B------:R-:W-:Y:S08]  /*b220*/  HMMA.16816.F32 R96, R140.reuse, R10, R96 ;  /* 0x0000000a8c60723c */ /* 0x040ff00000001860 */
[-C--:B----4-:R-:W-:Y:S08]  /*b230*/  HMMA.16816.F32 R100, R140, R12.reuse, R100 ;  /* 0x0000000c8c64723c */ /* 0x090ff00000001864 */
[C---:B------:R-:W-:Y:S08]  /*b240*/  HMMA.16816.F32 R104, R192.reuse, R12, R104 ;  /* 0x0000000cc068723c */ /* 0x040ff00000001868 */
[-C--:B------:R-:W-:Y:S08]  /*b250*/  HMMA.16816.F32 R108, R192, R14.reuse, R108 ;  /* 0x0000000ec06c723c */ /* 0x080ff0000000186c */
[C---:B------:R-:W-:Y:S08]  /*b260*/  HMMA.16816.F32 R112, R140.reuse, R14, R112 ;  /* 0x0000000e8c70723c */ /* 0x040ff00000001870 */
[-C--:B-----5:R-:W-:Y:S08]  /*b270*/  HMMA.16816.F32 R116, R140, R16.reuse, R116 ;  /* 0x000000108c74723c */ /* 0x0a0ff00000001874 */
[C---:B------:R-:W-:Y:S08]  /*b280*/  HMMA.16816.F32 R120, R192.reuse, R16, R120 ;  /* 0x00000010c078723c */ /* 0x040ff00000001878 */
[-C--:B------:R-:W-:Y:S08]  /*b290*/  HMMA.16816.F32 R124, R192, R18.reuse, R124 ;  /* 0x00000012c07c723c */ /* 0x080ff0000000187c */
[----:B------:R-:W-:Y:S04]  /*b2a0*/  HMMA.16816.F32 R128, R140, R18, R128 ;  /* 0x000000128c80723c */ /* 0x000fe80000001880 */
[----:B--2---:R-:W-:Y:S04]  /*b2b0*/  FFMA.FTZ R4, R2, R28, R29 ;  /* 0x0000001c02047223 */ /* 0x004fe8000001001d */
[----:B------:R-:W-:Y:S04]  /*b2c0*/  FADD.FTZ R4, R24, R4 ;  /* 0x0000000418047221 */ /* 0x000fe80000010000 */
[----:B------:R-:W-:Y:S02]  /*b2d0*/  FFMA.FTZ R133, R133, R33, R32 ;  /* 0x0000002185857223 */ /* 0x000fe40000010020 */
[----:B------:R-:W-:Y:S02]  /*b2e0*/  FADD.FTZ R5, R27, R4 ;  /* 0x000000041b057221 */ /* 0x000fe40000010000 */
[----:B------:R-:W-:Y:S02]  /*b2f0*/  FFMA.FTZ R132, R132, R35, R34 ;  /* 0x0000002384847223 */ /* 0x000fe40000010022 */
[----:B------:R-:W-:Y:S02]  /*b300*/  FADD.FTZ R2, R30, R133 ;  /* 0x000000851e027221 */ /* 0x000fe40000010000 */
[----:B------:R-:W-:Y:S02]  /*b310*/  FADD.FTZ R132, R31, R132 ;  /* 0x000000841f847221 */ /* 0x000fe40000010000 */
[----:B------:R-:W-:Y:S02]  /*b320*/  FADD.FTZ R2, R25, R2 ;  /* 0x0000000219027221 */ /* 0x000fe40000010000 */
[----:B------:R-:W-:Y:S02]  /*b330*/  FFMA.FTZ R4, R0, R20, R21 ;  /* 0x0000001400047223 */ /* 0x000fe40000010015 */
[----:B------:R-:W-:Y:S02]  /*b340*/  FADD.FTZ R132, R26, R132 ;  /* 0x000000841a847221 */ /* 0x000fe40000010000 */
        /* <DEDUP_REMOVED lines=35> */
[----:B------:R1:W-:Y:S01]  /*b580*/  STL [R1+0xc], R6 ;  /* 0x00000c0601007387 */ /* 0x0003e20000100800 */
[----:B------:R-:W-:Y:S01]  /*b590*/  FADD.FTZ R4, R204, R4 ;  /* 0x00000004cc047221 */ /* 0x000fe20000010000 */
[----:B------:R-:W-:Y:S01]  /*b5a0*/  MOV R139, R3 ;  /* 0x00000003008b7202 */ /* 0x000fe20000000f00 */
[----:B------:R-:W-:Y:S01]  /*b5b0*/  FADD.FTZ R0, R138, R2 ;  /* 0x000000028a007221 */ /* 0x000fe20000010000 */
[----:B------:R1:W-:Y:S01]  /*b5c0*/  STL [R1+0x4], R5 ;  /* 0x0000040501007387 */ /* 0x0003e20000100800 */
[----:B------:R-:W-:Y:S01]  /*b5d0*/  FADD.FTZ R2, R202, R4 ;  /* 0x00000004ca027221 */ /* 0x000fe20000010000 */
[----:B------:R-:W-:Y:S01]  /*b5e0*/  MOV R138, R135 ;  /* 0x00000087008a7202 */ /* 0x000fe20000000f00 */
[----:B------:R-:W-:Y:S01]  /*b5f0*/  FADD.FTZ R0, R134, R0 ;  /* 0x0000000086007221 */ /* 0x000fe20000010000 */
[----:B------:R-:W-:Y:S02]  /*b600*/  MOV R134, R136 ;  /* 0x0000008800867202 */ /* 0x000fe40000000f00 */
[----:B------:R1:W-:Y:S04]  /*b610*/  STL [R1+0x8], R2 ;  /* 0x0000080201007387 */ /* 0x0003e80000100800 */
[----:B------:R1:W-:Y:S01]  /*b620*/  STL [R1+0x10], R0 ;  /* 0x0000100001007387 */ /* 0x0003e20000100800 */
[----:B------:R-:W-:-:S05]  /*b630*/  @P0 BRA `(.L_x_918) ;  /* 0xffffb48000000947 */ /* 0x000fca000383ffff */
.L_x_901:
[----:B------:R-:W2:Y:S01]  /*b640*/  S2UR UR7, SR_CTAID.X ;  /* 0x00000000000779c3 */ /* 0x000ea20000002500 */
[----:B------:R-:W-:Y:S01]  /*b650*/  ULDC.64 UR4, c[0x0][0x2c8] ;  /* 0x0000b20000047ab9 */ /* 0x000fe20000000a00 */
[----:B------:R-:W-:Y:S01]  /*b660*/  PLOP3.LUT P0, PT, PT, PT, UP2, 0x40, 0x0 ;  /* 0x000000000000781c */ /* 0x000fe20003f0e828 */
[----:B--2---:R-:W-:-:S04]  /*b670*/  ULEA UR7, UR7, 0x7f, 0x7 ;  /* 0x0000007f07077891 */ /* 0x004fc8000f8e383f */
[----:B------:R-:W-:-:S03]  /*b680*/  UIMAD.WIDE.U32 UR16, UR7, UR4, URZ ;  /* 0x00000004071072a5 */ /* 0x000fc6000f8e003f */
[----:B------:R-:W-:Y:S02]  /*b690*/  ULDC UR4, c[0x0][0x168] ;  /* 0x00005a0000047ab9 */ /* 0x000fe40000000800 */
[----:B------:R-:W-:Y:S02]  /*b6a0*/  @UP3 USHF.R.U32.HI UR7, URZ, UR5, UR17 ;  /* 0x000000053f073299 */ /* 0x000fe40008011611 */
[----:B------:R-:W-:Y:S02]  /*b6b0*/  UIADD3 UR4, -UR4, 0x1, URZ ;  /* 0x0000000104047890 */ /* 0x000fe4000fffe13f */
[----:B------:R-:W-:Y:S02]  /*b6c0*/  ULDC UR5, c[0x0][0x1d0] ;  /* 0x0000740000057ab9 */ /* 0x000fe40000000800 */
[----:B------:R-:W-:-:S03]  /*b6d0*/  UIADD3 UR16, UR7, UR5, UR4 ;  /* 0x0000000507107290 */ /* 0x000fc6000fffe004 */
[----:B------:R-:W-:Y:S02]  /*b6e0*/  ULDC UR7, c[0x0][0x324] ;  /* 0x0000c90000077ab9 */ /* 0x000fe40000000800 */
[----:B------:R-:W-:Y:S01]  /*b6f0*/  UIADD3 UR7, UR16, -UR7, URZ ;  /* 0x8000000710077290 */ /* 0x000fe2000fffe03f */
[----:B------:R-:W-:Y:S05]  /*b700*/  @P0 BRA `(.L_x_919) ;  /* 0x0000016000000947 */ /* 0x000fea0003800000 */
[----:B------:R-:W-:-:S06]  /*b710*/  UISETP.GT.AND UP0, UPT, UR16, -0x1, UPT ;  /* 0xffffffff1000788c */ /* 0x000fcc000bf04270 */
[----:B------:R-:W-:-:S13]  /*b720*/  PLOP3.LUT P0, PT, PT, PT, UP0, 0x80, 0x0 ;  /* 0x000000000000781c */ /* 0x000fda0003f0f008 */
[----:B------:R-:W-:Y:S05]  /*b730*/  @P0 BRA `(.L_x_920) ;  /* 0x0000009000000947 */ /* 0x000fea0003800000 */
[----:B------:R-:W-:Y:S02]  /*b740*/  ULDC UR4, c[0x0][0x32c] ;  /* 0x0000cb0000047ab9 */ /* 0x000fe40000000800 */
[----:B------:R-:W-:Y:S02]  /*b750*/  UISETP.NE.AND UP0, UPT, UR4, 0x1, UPT ;  /* 0x000000010400788c */ /* 0x000fe4000bf05270 */
[----:B------:R-:W-:Y:S02]  /*b760*/  ULOP3.LUT UR16, URZ, UR16, URZ, 0x33, !UPT ;  /* 0x000000103f107292 */ /* 0x000fe4000f8e333f */
[----:B------:R-:W-:Y:S02]  /*b770*/  ULDC.64 UR4, c[0x0][0x330] ;  /* 0x0000cc0000047ab9 */ /* 0x000fe40000000a00 */
[----:B------:R-:W-:-:S07]  /*b780*/  UIMAD.WIDE.U32 UR18, UR16, UR4, URZ ;  /* 0x00000004101272a5 */ /* 0x000fce000f8e003f */
[----:B------:R-:W-:Y:S02]  /*b790*/  @UP0 UMOV UR17, UR19 ;  /* 0x0000001300110c82 */ /* 0x000fe40008000000 */
[----:B------:R-:W-:-:S04]  /*b7a0*/  @UP0 USHF.R.U32.HI UR16, URZ, UR5, UR17 ;  /* 0x000000053f100299 */ /* 0x000fc80008011611 */
[----:B------:R-:W-:Y:S01]  /*b7b0*/  ULOP3.LUT UR16, URZ, UR16, URZ, 0x33, !UPT ;  /* 0x000000103f107292 */ /* 0x000fe2000f8e333f */
[----:B------:R-:W-:Y:S05]  /*b7c0*/  BRA `(.L_x_921) ;  /* 0x0000006000007947 */ /* 0x000fea0003800000 */
.L_x_920:
[----:B------:R-:W-:Y:S02]  /*b7d0*/  ULDC UR4, c[0x0][0x32c] ;  /* 0x0000cb0000047ab9 */ /* 0x000fe40000000800 */
[----:B------:R-:W-:-:S03]  /*b7e0*/  UISETP.NE.AND UP0, UPT, UR4, 0x1, UPT ;  /* 0x000000010400788c */ /* 0x000fc6000bf05270 */
[----:B------:R-:W-:Y:S02]  /*b7f0*/  ULDC.64 UR4, c[0x0][0x330] ;  /* 0x0000cc0000047ab9 */ /* 0x000fe40000000a00 */
[----:B------:R-:W-:-:S07]  /*b800*/  UIMAD.WIDE.U32 UR18, UR16, UR4, URZ ;  /* 0x00000004101272a5 */ /* 0x000fce000f8e003f */
[----:B------:R-:W-:Y:S02]  /*b810*/  @UP0 UMOV UR17, UR19 ;  /* 0x0000001300110c82 */ /* 0x000fe40008000000 */
[----:B------:R-:W-:Y:S02]  /*b820*/  @UP0 USHF.R.U32.HI UR16, URZ, UR5, UR17 ;  /* 0x000000053f100299 */ /* 0x000fe40008011611 */
.L_x_921:
[----:B------:R-:W-:Y:S02]  /*b830*/  ULDC UR4, c[0x0][0x32c] ;  /* 0x0000cb0000047ab9 */ /* 0x000fe40000000800 */
[----:B------:R-:W-:-:S04]  /*b840*/  UIMAD UR4, UR16, UR4, URZ ;  /* 0x00000004100472a4 */ /* 0x000fc8000f8e023f */
[----:B------:R-:W-:-:S04]  /*b850*/  UISETP.LT.AND UP0, UPT, UR7, UR4, UPT ;  /* 0x000000040700728c */ /* 0x000fc8000bf01270 */
[----:B------:R-:W-:-:S04]  /*b860*/  USEL UR7, UR7, UR4, !UP0 ;  /* 0x0000000407077287 */ /* 0x000fc8000c000000 */
.L_x_919:
[----:B------:R-:W-:-:S04]  /*b870*/  UIADD3 UR7, UR7, 0x2f, URZ ;  /* 0x0000002f07077890 */ /* 0x000fc8000fffe03f */
[----:B------:R-:W-:-:S04]  /*b880*/  UIMAD.WIDE UR4, UR7, 0x2aaaaaab, URZ ;  /* 0x2aaaaaab070478a5 */ /* 0x000fc8000f8e023f */
[----:B------:R-:W-:-:S04]  /*b890*/  USHF.R.U32.HI UR4, URZ, 0x1f, UR5 ;  /* 0x0000001f3f047899 */ /* 0x000fc80008011605 */
[----:B------:R-:W-:-:S04]  /*b8a0*/  ULEA.HI.SX32 UR4, UR5, UR4, 0x1d ;  /* 0x0000000405047291 */ /* 0x000fc8000f8fea3f */
[----:B------:R-:W-:-:S04]  /*b8b0*/  UISETP.LT.AND UP0, UPT, UR8, UR4, UPT ;  /* 0x000000040800728c */ /* 0x000fc8000bf01270 */
[----:B------:R-:W-:-:S06]  /*b8c0*/  USEL UR4, UR8, UR4, !UP0 ;  /* 0x0000000408047287 */ /* 0x000fcc000c000000 */
[----:B------:R-:W-:-:S13]  /*b8d0*/  ISETP.GE.AND P0, PT, R242, UR4, PT ;  /* 0x00000004f2007c0c */ /* 0x000fda000bf06270 */
[----:B------:R-:W-:Y:S05]  /*b8e0*/  @!P0 BRA `(.L_x_922) ;  /* 0x0000364000008947 */ /* 0x000fea0003800000 */
[----:B------:R-:W-:Y:S01]  /*b8f0*/  MOV R132, R136 ;  /* 0x0000008800847202 */ /* 0x000fe20000000f00 */
[----:B------:R-:W-:Y:S01]  /*b900*/  IMAD.MOV.U32 R139, RZ, RZ, R3 ;  /* 0x000000ffff8b7224 */ /* 0x000fe200078e0003 */
[----:B-1----:R-:W-:Y:S01]  /*b910*/  MOV R2, R137 ;  /* 0x0000008900027202 */ /* 0x002fe20000000f00 */
[----:B------:R-:W-:Y:S01]  /*b920*/  IMAD.MOV.U32 R244, RZ, RZ, R242 ;  /* 0x000000fffff47224 */ /* 0x000fe200078e00f2 */
[----:B------:R-:W-:Y:S02]  /*b930*/  MOV R138, R135 ;  /* 0x00000087008a7202 */ /* 0x000fe40000000f00 */
.L_x_923:
[----:B--2---:R-:W2:Y:S01]  /*b940*/  LDL.64 R40, [R1+0x20] ;  /* 0x0000200001287983 */ /* 0x004ea20000100a00 */
[----:B------:R-:W-:Y:S05]  /*b950*/  DEPBAR.LE SB0, 0x0 ;  /* 0x000080000000791a */ /* 0x000fea0000000000 */
[----:B------:R-:W-:Y:S01]  /*b960*/  BAR.SYNC.DEFER_BLOCKING 0x0 ;  /* 0x0000000000007b1d */ /* 0x000fe20000010000 */
[C---:B------:R-:W-:Y:S02]  /*b970*/  ISETP.LT.AND P6, PT, R244.reuse, UR8, PT ;  /* 0x00000008f4007c0c */ /* 0x040fe4000bfc1270 */
[C---:B------:R-:W-:Y:S11]  /*b980*/  IADD3 R242, R244.reuse, -0x1, RZ ;  /* 0xfffffffff4f27810 */ /* 0x040ff60007ffe0ff */
[----:B---3--:R-:W-:Y:S01]  /*b990*/  @!P6 SHF.R.S32.HI R0, RZ, 0x1f, R244 ;  /* 0x0000001fff00e819 */ /* 0x008fe200000114f4 */
[----:B------:R-:W-:Y:S04]  /*b9a0*/  @!P6 IMAD.WIDE.U32 R36, R244, c[0x0][0x208], RZ ;  /* 0x00008200f424ea25 */ /* 0x000fe800078e00ff */
[----:B------:R-:W-:Y:S04]  /*b9b0*/  @!P6 IMAD R0, R0, c[0x0][0x208], RZ ;  /* 0x000082000000ea24 */ /* 0x000fe800078e02ff */
[----:B------:R-:W-:Y:S01]  /*b9c0*/  @!P6 IMAD R0, R244, c[0x0][0x20c], R0 ;  /* 0x00008300f400ea24 */ /* 0x000fe200078e0200 */
[----:B------:R-:W3:Y:S04]  /*b9d0*/  LDL.64 R38, [R1+0x40] ;  /* 0x0000400001267983 */ /* 0x000ee80000100a00 */
[----:B------:R-:W-:Y:S02]  /*b9e0*/  @!P6 IADD3 R0, R37, R0, RZ ;  /* 0x000000002500e210 */ /* 0x000fe40007ffe0ff */
[----:B-----5:R-:W-:Y:S03]  /*b9f0*/  LDSM.16.M88.4 R48, [R231+0x8080] ;  /* 0x00808000e730783b */ /* 0x020fe60000000200 */
[----:B------:R-:W-:Y:S05]  /*ba00*/  @!P6 IMAD R0, R0, 0x30, RZ ;  /* 0x000000300000e824 */ /* 0x000fea00078e02ff */
[----:B------:R-:W1:Y:S08]  /*ba10*/  LDSM.16.M88.4 R16, [R224+0x5080] ;  /* 0x00508000e010783b */ /* 0x000e700000000200 */
[----:B------:R-:W4:Y:S08]  /*ba20*/  LDSM.16.M88.4 R44, [R231+0xa080] ;  /* 0x00a08000e72c783b */ /* 0x000f300000000200 */
[----:B------:R-:W4:Y:S08]  /*ba30*/  LDSM.16.M88.4 R32, [R224+0x5880] ;  /* 0x00588000e020783b */ /* 0x000f300000000200 */
[----:B------:R-:W2:Y:S08]  /*ba40*/  LDSM.16.M88.4 R140, [R224+0x6080] ;  /* 0x00608000e08c783b */ /* 0x000eb00000000200 */
[----:B------:R-:W-:Y:S01]  /*ba50*/  LDSM.16.M88.4 R192, [R233+0x8080] ;  /* 0x00808000e9c0783b */ /* 0x000fe20000000200 */
[-C--:B-1----:R-:W-:Y:S07]  /*ba60*/  HMMA.16816.F32 R4, R48, R16.reuse, RZ ;  /* 0x000000103004723c */ /* 0x082fee00000018ff */
[----:B------:R-:W1:Y:S01]  /*ba70*/  LDSM.16.M88.4 R196, [R235] ;  /* 0x00000000ebc4783b */ /* 0x000e620000000200 */
[C---:B----4-:R-:W-:Y:S07]  /*ba80*/  HMMA.16816.F32 R8, R44.reuse, R16, RZ ;  /* 0x000000102c08723c */ /* 0x050fee00000018ff */
[----:B------:R-:W4:Y:S01]  /*ba90*/  LDSM.16.M88.4 R200, [R233+0xa080] ;  /* 0x00a08000e9c8783b */ /* 0x000f220000000200 */
[-C--:B------:R-:W-:Y:S07]  /*baa0*/  HMMA.16816.F32 R12, R44, R18.reuse, RZ ;  /* 0x000000122c0c723c */ /* 0x080fee00000018ff */
[----:B------:R-:W1:Y:S01]  /*bab0*/  LDSM.16.M88.4 R204, [R241] ;  /* 0x00000000f1cc783b */ /* 0x000e620000000200 */
[C---:B------:R-:W-:Y:S07]  /*bac0*/  HMMA.16816.F32 R16, R48.reuse, R18, RZ ;  /* 0x000000123010723c */ /* 0x040fee00000018ff */
[----:B------:R-:W1:Y:S01]  /*bad0*/  LDSM.16.M88.4 R208, [R240] ;  /* 0x00000000f0d0783b */ /* 0x000e620000000200 */
[-C--:B------:R-:W-:Y:S08]  /*bae0*/  HMMA.16816.F32 R20, R48, R32.reuse, RZ ;  /* 0x000000203014723c */ /* 0x080ff000000018ff */
[C---:B------:R-:W-:Y:S08]  /*baf0*/  HMMA.16816.F32 R24, R44.reuse, R32, RZ ;  /* 0x000000202c18723c */ /* 0x040ff000000018ff */
[-C--:B------:R-:W-:Y:S08]  /*bb00*/  HMMA.16816.F32 R28, R44, R34.reuse, RZ ;  /* 0x000000222c1c723c */ /* 0x080ff000000018ff */
[C---:B------:R-:W-:Y:S04]  /*bb10*/  HMMA.16816.F32 R32, R48.reuse, R34, RZ ;  /* 0x000000223020723c */ /* 0x040fe800000018ff */
[----:B--2---:R-:W-:Y:S02]  /*bb20*/  @!P6 MOV R135, R41 ;  /* 0x000000290087e202 */ /* 0x004fe40000000f00 */
[----:B---3--:R-:W-:Y:S06]  /*bb30*/  @!P6 MOV R134, R38 ;  /* 0x000000260086e202 */ /* 0x008fec0000000f00 */
        /* <DEDUP_REMOVED lines=21> */
[----:B------:R-:W-:Y:S02]  /*bc90*/  @!P6 IADD3 R140, P0, R134, UR10, RZ ;  /* 0x0000000a868cec10 */ /* 0x000fe4000ff1e0ff */
[----:B------:R-:W-:Y:S01]  /*bca0*/  ISETP.GT.AND P5, PT, R244, UR8, PT ;  /* 0x00000008f4007c0c */ /* 0x000fe2000bfa4270 */
[C---:B----4-:R-:W-:Y:S01]  /*bcb0*/  HMMA.16816.F32 R8, R200.reuse, R196, R8 ;  /* 0x000000c4c808723c */ /* 0x050fe20000001808 */
[----:B------:R3:W-:Y:S03]  /*bcc0*/  @!P6 LDGSTS.E.BYPASS.LTC128B.128 [R243+0x2880], [R134.64], !P4 ;  /* 0x0288000086f3efae */ /* 0x0007e6000e101d4e */
[----:B------:R-:W-:Y:S04]  /*bcd0*/  @!P6 IADD3.X R141, R135, UR11, RZ, P0, !PT ;  /* 0x0000000b878dec10 */ /* 0x000fe800087fe4ff */
[-C--:B------:R-:W-:Y:S01]  /*bce0*/  HMMA.16816.F32 R12, R200, R198.reuse, R12 ;  /* 0x000000c6c80c723c */ /* 0x080fe2000000180c */
[----:B------:R3:W-:Y:S07]  /*bcf0*/  @!P6 LDGSTS.E.BYPASS.LTC128B.128 [R243+0x4080], [R134.64+0x80], !P3 ;  /* 0x0408008086f3efae */ /* 0x0007ee000d901d4e */
[C---:B------:R-:W-:Y:S01]  /*bd00*/  HMMA.16816.F32 R16, R192.reuse, R198, R16 ;  /* 0x000000c6c010723c */ /* 0x040fe20000001810 */
[----:B------:R4:W-:Y:S07]  /*bd10*/  @!P6 LDGSTS.E.BYPASS.LTC128B.128 [R243+0x3080], [R140.64], !P4 ;  /* 0x030800008cf3efae */ /* 0x0009ee000e101d4e */
[-C--:B------:R-:W-:Y:S01]  /*bd20*/  HMMA.16816.F32 R20, R192, R204.reuse, R20 ;  /* 0x000000ccc014723c */ /* 0x080fe20000001814 */
[----:B------:R4:W-:Y:S07]  /*bd30*/  @!P6 LDGSTS.E.BYPASS.LTC128B.128 [R243+0x4880], [R140.64+0x80], !P3 ;  /* 0x048800808cf3efae */ /* 0x0009ee000d901d4e */
[C---:B------:R-:W-:Y:S01]  /*bd40*/  HMMA.16816.F32 R24, R200.reuse, R204, R24 ;  /* 0x000000ccc818723c */ /* 0x040fe20000001818 */
[----:B-1----:R-:W-:Y:S07]  /*bd50*/  LDSM.16.M88.4 R212, [R230+0x5080] ;  /* 0x00508000e6d4783b */ /* 0x002fee0000000200 */
[-C--:B------:R-:W-:Y:S01]  /*bd60*/  HMMA.16816.F32 R28, R200, R206.reuse, R28 ;  /* 0x000000cec81c723c */ /* 0x080fe2000000181c */
[----:B------:R-:W0:Y:S07]  /*bd70*/  LDGDEPBAR ;  /* 0x00000000000079af */ /* 0x000e2e0000000000 */
[C---:B------:R-:W-:Y:S01]  /*bd80*/  HMMA.16816.F32 R32, R192.reuse, R206, R32 ;  /* 0x000000cec020723c */ /* 0x040fe20000001820 */
[----:B------:R-:W-:Y:S07]  /*bd90*/  LDSM.16.M88.4 R216, [R232+0xa080] ;  /* 0x00a08000e8d8783b */ /* 0x000fee0000000200 */
[-C--:B------:R-:W-:Y:S01]  /*bda0*/  HMMA.16816.F32 R36, R192, R208.reuse, R36 ;  /* 0x000000d0c024723c */ /* 0x080fe20000001824 */
[----:B----4-:R-:W1:Y:S07]  /*bdb0*/  LDSM.16.M88.4 R140, [R232+0x8080] ;  /* 0x00808000e88c783b */ /* 0x010e6e0000000200 */
[C---:B------:R-:W-:Y:S01]  /*bdc0*/  HMMA.16816.F32 R40, R200.reuse, R208, R40 ;  /* 0x000000d0c828723c */ /* 0x040fe20000001828 */
[----:B------:R-:W4:Y:S07]  /*bdd0*/  LDSM.16.M88.4 R220, [R230+0x5880] ;  /* 0x00588000e6dc783b */ /* 0x000f2e0000000200 */
[-C--:B------:R-:W-:Y:S01]  /*bde0*/  HMMA.16816.F32 R44, R200, R210.reuse, R44 ;  /* 0x000000d2c82c723c */ /* 0x080fe2000000182c */
[----:B------:R-:W2:Y:S07]  /*bdf0*/  LDSM.16.M88.4 R196, [R230+0x6080] ;  /* 0x00608000e6c4783b */ /* 0x000eae0000000200 */
[----:B------:R-:W-:Y:S01]  /*be00*/  HMMA.16816.F32 R48, R192, R210, R48 ;  /* 0x000000d2c030723c */ /* 0x000fe20000001830 */
[----:B------:R-:W-:Y:S08]  /*be10*/  LDSM.16.M88.4 R200, [R234+0x8080] ;  /* 0x00808000eac8783b */ /* 0x000ff00000000200 */
[----:B------:R-:W2:Y:S01]  /*be20*/  LDSM.16.M88.4 R204, [R229] ;  /* 0x00000000e5cc783b */ /* 0x000ea20000000200 */
[-C--:B-1----:R-:W-:Y:S07]  /*be30*/  HMMA.16816.F32 R4, R140, R212.reuse, R4 ;  /* 0x000000d48c04723c */ /* 0x082fee0000001804 */
[----:B------:R-:W1:Y:S01]  /*be40*/  LDSM.16.M88.4 R192, [R234+0xa080] ;  /* 0x00a08000eac0783b */ /* 0x000e620000000200 */
[C---:B------:R-:W-:Y:S07]  /*be50*/  HMMA.16816.F32 R8, R216.reuse, R212, R8 ;  /* 0x000000d4d808723c */ /* 0x040fee0000001808 */
[----:B------:R-:W1:Y:S01]  /*be60*/  LDSM.16.M88.4 R208, [R229+0x800] ;  /* 0x00080000e5d0783b */ /* 0x000e620000000200 */
[-C--:B------:R-:W-:Y:S08]  /*be70*/  HMMA.16816.F32 R12, R216, R214.reuse, R12 ;  /* 0x000000d6d80c723c */ /* 0x080ff0000000180c */
[C---:B------:R-:W-:Y:S01]  /*be80*/  HMMA.16816.F32 R16, R140.reuse, R214, R16 ;  /* 0x000000d68c10723c */ /* 0x040fe20000001810 */
[----:B------:R-:W1:Y:S07]  /*be90*/  LDSM.16.M88.4 R212, [R229+0x1000] ;  /* 0x00100000e5d4783b */ /* 0x000e6e0000000200 */
[-C--:B----4-:R-:W-:Y:S08]  /*bea0*/  HMMA.16816.F32 R20, R140, R220.reuse, R20 ;  /* 0x000000dc8c14723c */ /* 0x090ff00000001814 */
[C---:B------:R-:W-:Y:S08]  /*beb0*/  HMMA.16816.F32 R24, R216.reuse, R220, R24 ;  /* 0x000000dcd818723c */ /* 0x040ff00000001818 */
[-C--:B------:R-:W-:Y:S08]  /*bec0*/  HMMA.16816.F32 R28, R216, R222.reuse, R28 ;  /* 0x000000ded81c723c */ /* 0x080ff0000000181c */
[C---:B------:R-:W-:Y:S01]  /*bed0*/  HMMA.16816.F32 R32, R140.reuse, R222, R32 ;  /* 0x000000de8c20723c */ /* 0x040fe20000001820 */
[----:B------:R-:W-:Y:S07]  /*bee0*/  LDSM.16.M88.4 R220, [R224+0x7080] ;  /* 0x00708000e0dc783b */ /* 0x000fee0000000200 */
[-C--:B--2---:R-:W-:Y:S08]  /*bef0*/  HMMA.16816.F32 R36, R140, R196.reuse, R36 ;  /* 0x000000c48c24723c */ /* 0x084ff00000001824 */
[C---:B------:R-:W-:Y:S08]  /*bf00*/  HMMA.16816.F32 R40, R216.reuse, R196, R40 ;  /* 0x000000c4d828723c */ /* 0x040ff00000001828 */
[-C--:B------:R-:W-:Y:S01]  /*bf10*/  HMMA.16816.F32 R44, R216, R198.reuse, R44 ;  /* 0x000000c6d82c723c */ /* 0x080fe2000000182c */
[----:B------:R-:W-:Y:S07]  /*bf20*/  LDSM.16.M88.4 R216, [R231+0xe080] ;  /* 0x00e08000e7d8783b */ /* 0x000fee0000000200 */
[----:B------:R-:W-:Y:S01]  /*bf30*/  HMMA.16816.F32 R48, R140, R198, R48 ;  /* 0x000000c68c30723c */ /* 0x000fe20000001830 */
[----:B------:R-:W-:Y:S07]  /*bf40*/  LDSM.16.M88.4 R140, [R231+0xc080] ;  /* 0x00c08000e78c783b */ /* 0x000fee0000000200 */
[-C--:B------:R-:W-:Y:S01]  /*bf50*/  HMMA.16816.F32 R4, R200, R204.reuse, R4 ;  /* 0x000000ccc804723c */ /* 0x080fe20000001804 */
        /* <DEDUP_REMOVED lines=15> */
[----:B------:R-:W4:Y:S07]  /*c050*/  LDSM.16.M88.4 R200, [R233+0xc080] ;  /* 0x00c08000e9c8783b */ /* 0x000f2e0000000200 */
        /* <DEDUP_REMOVED lines=17> */
[-C--:B----4-:R-:W-:Y:S01]  /*c170*/  HMMA.16816.F32 R4, R200, R204.reuse, R4 ;  /* 0x000000ccc804723c */ /* 0x090fe20000001804 */
        /* <DEDUP_REMOVED lines=13> */
[----:B------:R-:W4:Y:S07]  /*c250*/  LDSM.16.M88.4 R208, [R234+0xc080] ;  /* 0x00c08000ead0783b */ /* 0x000f2e0000000200 */
[----:B------:R-:W-:Y:S01]  /*c260*/  HMMA.16816.F32 R48, R200, R214, R48 ;  /* 0x000000d6c830723c */ /* 0x000fe20000001830 */
[----:B------:R-:W3:Y:S07]  /*c270*/  LDSM.16.M88.4 R200, [R236+0xe080] ;  /* 0x00e08000ecc8783b */ /* 0x000eee0000000200 */
        /* <DEDUP_REMOVED lines=12> */
[-C--:B----4-:R-:W-:Y:S08]  /*c340*/  HMMA.16816.F32 R4, R208, R220.reuse, R4 ;  /* 0x000000dcd004723c */ /* 0x090ff00000001804 */
        /* <DEDUP_REMOVED lines=30> */
[----:B------:R-:W-:Y:S01]  /*c530*/  MUFU.TANH R197, R10 ;  /* 0x0000000a00c57308 */ /* 0x000fe20000002400 */
[----:B--2---:R-:W-:Y:S09]  /*c540*/  FMNMX.FTZ R0, R196, R138, !PT ;  /* 0x0000008ac4007209 */ /* 0x004ff20007810000 */
[----:B------:R2:W-:Y:S01]  /*c550*/  MUFU.TANH R198, R11 ;  /* 0x0000000b00c67308 */ /* 0x0005e20000002400 */
[----:B---3--:R-:W-:Y:S09]  /*c560*/  FMNMX.FTZ R0, R195, R0, !PT ;  /* 0x00000000c3007209 */ /* 0x008ff20007810000 */
[----:B------:R-:W3:Y:S10]  /*c570*/  MUFU.TANH R16, R16 ;  /* 0x0000001000107308 */ /* 0x000ef40000002400 */
[----:B------:R-:W4:Y:S01]  /*c580*/  MUFU.TANH R17, R17 ;  /* 0x0000001100117308 */ /* 0x000f220000002400 */
[----:B--2---:R-:W2:Y:S01]  /*c590*/  LDSM.16.M88.4 R8, [R229+0x2800] ;  /* 0x00280000e508783b */ /* 0x004ea20000000200 */
[-C--:B-1----:R-:W-:Y:S01]  /*c5a0*/  HMMA.16816.F32 R20, R208, R4.reuse, R20 ;  /* 0x00000004d014723c */ /* 0x082fe20000001814 */
[----:B------:R-:W-:Y:S07]  /*c5b0*/  DEPBAR.LE SB0, 0x0 ;  /* 0x000080000000791a */ /* 0x000fee0000000000 */
[----:B------:R-:W1:Y:S01]  /*c5c0*/  MUFU.TANH R12, R12 ;  /* 0x0000000c000c7308 */ /* 0x000e620000002400 */
[----:B------:R-:W-:Y:S01]  /*c5d0*/  BAR.SYNC.DEFER_BLOCKING 0x0 ;  /* 0x0000000000007b1d */ /* 0x000fe20000010000 */
[C---:B------:R-:W-:Y:S05]  /*c5e0*/  HMMA.16816.F32 R24, R200.reuse, R4, R24 ;  /* 0x00000004c818723c */ /* 0x040fea0000001818 */
[----:B---3--:R-:W-:Y:S03]  /*c5f0*/  FMNMX.FTZ R137, R16, R137, !PT ;  /* 0x0000008910897209 */ /* 0x008fe60007810000 */
[----:B------:R-:W3:Y:S01]  /*c600*/  MUFU.TANH R13, R13 ;  /* 0x0000000d000d7308 */ /* 0x000ee20000002400 */
[-C--:B------:R-:W-:Y:S03]  /*c610*/  HMMA.16816.F32 R28, R200, R6.reuse, R28 ;  /* 0x00000006c81c723c */ /* 0x080fe6000000181c */
[----:B----4-:R-:W-:Y:S05]  /*c620*/  FMNMX.FTZ R137, R17, R137, !PT ;  /* 0x0000008911897209 */ /* 0x010fea0007810000 */
        /* <DEDUP_REMOVED lines=9> */
[-C--:B--2---:R-:W-:Y:S03]  /*c6c0*/  HMMA.16816.F32 R36, R208, R8.reuse, R36 ;  /* 0x00000008d024723c */ /* 0x084fe60000001824 */
[----:B---3--:R-:W-:Y:S01]  /*c6d0*/  FMNMX.FTZ R0, R13, R0, !PT ;  /* 0x000000000d007209 */ /* 0x008fe20007810000 */
[----:B------:R-:W-:Y:S02]  /*c6e0*/  FMUL.FTZ R26, R26, c[0x0][0x320] ;  /* 0x0000c8001a1a7a20 */ /* 0x000fe40000410000 */
[----:B------:R2:W2:Y:S01]  /*c6f0*/  MUFU.TANH R205, R21 ;  /* 0x0000001500cd7308 */ /* 0x0004a20000002400 */
[----:B------:R-:W-:Y:S01]  /*c700*/  FMUL.FTZ R27, R27, c[0x0][0x320] ;  /* 0x0000c8001b1b7a20 */ /* 0x000fe20000410000 */
[C---:B------:R-:W-:Y:S01]  /*c710*/  HMMA.16816.F32 R40, R200.reuse, R8, R40 ;  /* 0x00000008c828723c */ /* 0x040fe20000001828 */
[----:B------:R-:W3:Y:S03]  /*c720*/  LDL.64 R8, [R1+0x38] ;  /* 0x0000380001087983 */ /* 0x000ee60000100a00 */
[----:B------:R-:W-:Y:S01]  /*c730*/  FMUL.FTZ R32, R32, c[0x0][0x320] ;  /* 0x0000c80020207a20 */ /* 0x000fe20000410000 */
[----:B----4-:R-:W-:Y:S01]  /*c740*/  FMNMX.FTZ R3, R18, R3, !PT ;  /* 0x0000000312037209 */ /* 0x010fe20007810000 */
[----:B------:R-:W-:Y:S02]  /*c750*/  FMUL.FTZ R24, R24, c[0x0][0x320] ;  /* 0x0000c80018187a20 */ /* 0x000fe40000410000 */
[----:B------:R-:W-:Y:S01]  /*c760*/  MUFU.TANH R215, R22 ;  /* 0x0000001600d77308 */ /* 0x000fe20000002400 */
[-C--:B------:R-:W-:Y:S03]  /*c770*/  HMMA.16816.F32 R44, R200, R10.reuse, R44 ;  /* 0x0000000ac82c723c */ /* 0x080fe6000000182c */
[----:B------:R-:W-:Y:S01]  /*c780*/  FMUL.FTZ R33, R33, c[0x0][0x320] ;  /* 0x0000c80021217a20 */ /* 0x000fe20000410000 */
[----:B-1----:R-:W-:Y:S01]  /*c790*/  FMNMX.FTZ R137, R206, R137, !PT ;  /* 0x00000089ce897209 */ /* 0x002fe20007810000 */
[----:B------:R-:W-:Y:S02]  /*c7a0*/  FMUL.FTZ R34, R34, c[0x0][0x320] ;  /* 0x0000c80022227a20 */ /* 0x000fe40000410000 */
[----:B------:R-:W-:Y:S01]  /*c7b0*/  FMUL.FTZ R36, R36, c[0x0][0x320] ;  /* 0x0000c80024247a20 */ /* 0x000fe20000410000 */
[----:B------:R-:W-:Y:S01]  /*c7c0*/  HMMA.16816.F32 R48, R208, R10, R48 ;  /* 0x0000000ad030723c */ /* 0x000fe20000001830 */
[----:B------:R1:W-:Y:S03]  /*c7d0*/  MUFU.TANH R214, R23 ;  /* 0x0000001700d67308 */ /* 0x0003e60000002400 */
[----:B------:R-:W-:Y:S01]  /*c7e0*/  FMUL.FTZ R37, R37, c[0x0][0x320] ;  /* 0x0000c80025257a20 */ /* 0x000fe20000410000 */
[----:B--2---:R-:W-:Y:S01]  /*c7f0*/  MOV R21, c[0x0][0x1e4] ;  /* 0x0000790000157a02 */ /* 0x004fe20000000f00 */
[----:B------:R-:W-:Y:S01]  /*c800*/  FMUL.FTZ R38, R38, c[0x0][0x320] ;  /* 0x0000c80026267a20 */ /* 0x000fe20000410000 */
[----:B------:R-:W-:Y:S01]  /*c810*/  FMNMX.FTZ R137, R205, R137, !PT ;  /* 0x00000089cd897209 */ /* 0x000fe20007810000 */
[----:B------:R-:W-:Y:S01]  /*c820*/  FMUL.FTZ R39, R39, c[0x0][0x320] ;  /* 0x0000c80027277a20 */ /* 0x000fe20000410000 */
[----:B------:R-:W-:Y:S02]  /*c830*/  MOV R10, c[0x0][0x1e0] ;  /* 0x00007800000a7a02 */ /* 0x000fe40000000f00 */
        /* <DEDUP_REMOVED lines=9> */
[----:B-1----:R-:W4:Y:S01]  /*c8d0*/  LDL.64 R22, [R1+0x30] ;  /* 0x0000300001167983 */ /* 0x002f220000100a00 */
        /* <DEDUP_REMOVED lines=11> */
[----:B------:R-:W-:Y:S09]  /*c990*/  FMUL.FTZ R31, R31, c[0x0][0x320] ;  /* 0x0000c8001f1f7a20 */ /* 0x000ff20000410000 */
[----:B------:R-:W2:Y:S01]  /*c9a0*/  MUFU.TANH R216, R25 ;  /* 0x0000001900d87308 */ /* 0x000ea20000002400 */
[----:B-1----:R-:W-:Y:S09]  /*c9b0*/  FMNMX.FTZ R0, R217, R0, !PT ;  /* 0x00000000d9007209 */ /* 0x002ff20007810000 */
[----:B------:R-:W1:Y:S01]  /*c9c0*/  MUFU.TANH R221, R36 ;  /* 0x0000002400dd7308 */ /* 0x000e620000002400 */
[----:B--2---:R-:W-:Y:S09]  /*c9d0*/  FMNMX.FTZ R137, R204, R137, !PT ;  /* 0x00000089cc897209 */ /* 0x004ff20007810000 */
[----:B------:R-:W2:Y:S01]  /*c9e0*/  MUFU.TANH R218, R28 ;  /* 0x0000001c00da7308 */ /* 0x000ea20000002400 */
[----:B------:R-:W-:Y:S09]  /*c9f0*/  FMNMX.FTZ R0, R216, R0, !PT ;  /* 0x00000000d8007209 */ /* 0x000ff20007810000 */
        /* <DEDUP_REMOVED lines=10> */
[----:B------:R2:W-:Y:S01]  /*caa0*/  MUFU.TANH R251, R50 ;  /* 0x0000003200fb7308 */ /* 0x0005e20000002400 */
[----:B------:R-:W-:Y:S09]  /*cab0*/  FMNMX.FTZ R0, R40, R0, !PT ;  /* 0x0000000028007209 */ /* 0x000ff20007810000 */
[----:B------:R-:W2:Y:S01]  /*cac0*/  MUFU.TANH R247, R44 ;  /* 0x0000002c00f77308 */ /* 0x000ea20000002400 */
[----:B-1----:R-:W-:Y:S05]  /*cad0*/  FMNMX.FTZ R137, R245, R137, !PT ;  /* 0x00000089f5897209 */ /* 0x002fea0007810000 */
[----:B------:R-:W1:Y:S04]  /*cae0*/  SHFL.BFLY PT, R4, R137, 0x2, 0x1f ;  /* 0x0c401f0089047f89 */ /* 0x000e6800000e0000 */
[----:B------:R-:W1:Y:S01]  /*caf0*/  MUFU.TANH R19, R19 ;  /* 0x0000001300137308 */ /* 0x000e620000002400 */
[----:B--2---:R-:W-:Y:S04]  /*cb00*/  MOV R50, R133 ;  /* 0x0000008500327202 */ /* 0x004fe80000000f00 */
[----:B------:R-:W-:Y:S05]  /*cb10*/  FMNMX.FTZ R0, R50, R0, !PT ;  /* 0x0000000032007209 */ /* 0x000fea0007810000 */
[----:B------:R-:W2:Y:S01]  /*cb20*/  MUFU.TANH R248, R45 ;  /* 0x0000002d00f87308 */ /* 0x000ea20000002400 */
[----:B------:R-:W-:Y:S09]  /*cb30*/  FMNMX.FTZ R0, R247, R0, !PT ;  /* 0x00000000f7007209 */ /* 0x000ff20007810000 */
[----:B------:R-:W2:Y:S01]  /*cb40*/  MUFU.TANH R207, R34 ;  /* 0x0000002200cf7308 */ /* 0x000ea20000002400 */
[----:B-1----:R-:W-:Y:S02]  /*cb50*/  FMNMX.FTZ R137, R137, R4, !PT ;  /* 0x0000000489897209 */ /* 0x002fe40007810000 */
[----:B------:R-:W-:Y:S02]  /*cb60*/  FMNMX.FTZ R3, R19, R3, !PT ;  /* 0x0000000313037209 */ /* 0x000fe40007810000 */
[----:B------:R-:W-:Y:S01]  /*cb70*/  FMNMX.FTZ R4, R197, R139, !PT ;  /* 0x0000008bc5047209 */ /* 0x000fe20007810000 */
[----:B------:R-:W1:Y:S01]  /*cb80*/  SHFL.BFLY PT, R6, R137, 0x1, 0x1f ;  /* 0x0c201f0089067f89 */ /* 0x000e6200000e0000 */
[----:B------:R-:W-:Y:S03]  /*cb90*/  FMNMX.FTZ R3, R215, R3, !PT ;  /* 0x00000003d7037209 */ /* 0x000fe60007810000 */
[----:B------:R-:W1:Y:S01]  /*cba0*/  MUFU.TANH R212, R35 ;  /* 0x0000002300d47308 */ /* 0x000e620000002400 */
[----:B------:R-:W-:Y:S02]  /*cbb0*/  FMNMX.FTZ R4, R198, R4, !PT ;  /* 0x00000004c6047209 */ /* 0x000fe40007810000 */
[----:B------:R-:W-:Y:S02]  /*cbc0*/  FMNMX.FTZ R3, R214, R3, !PT ;  /* 0x00000003d6037209 */ /* 0x000fe40007810000 */
[----:B--2---:R-:W-:Y:S05]  /*cbd0*/  FMNMX.FTZ R0, R248, R0, !PT ;  /* 0x00000000f8007209 */ /* 0x004fea0007810000 */
[----:B------:R-:W2:Y:S01]  /*cbe0*/  MUFU.TANH R246, R38 ;  /* 0x0000002600f67308 */ /* 0x000ea20000002400 */
[----:B------:R-:W2:Y:S01]  /*cbf0*/  SHFL.BFLY PT, R135, R0, 0x2, 0x1f ;  /* 0x0c401f0000877f89 */ /* 0x000ea200000e0000 */
[----:B------:R-:W-:Y:S08]  /*cc00*/  FMNMX.FTZ R3, R207, R3, !PT ;  /* 0x00000003cf037209 */ /* 0x000ff00007810000 */
[----:B------:R-:W2:Y:S01]  /*cc10*/  MUFU.TANH R249, R39 ;  /* 0x0000002700f97308 */ /* 0x000ea20000002400 */
[----:B-1----:R-:W-:Y:S01]  /*cc20*/  FMNMX.FTZ R137, R137, R6, !PT ;  /* 0x0000000689897209 */ /* 0x002fe20007810000 */
[----:B------:R-:W-:Y:S01]  /*cc30*/  @P5 IMAD.WIDE.U32 R6, R242, c[0x0][0x1e0], RZ ;  /* 0x00007800f2065a25 */ /* 0x000fe200078e00ff */
[----:B------:R-:W-:Y:S03]  /*cc40*/  FMNMX.FTZ R3, R212, R3, !PT ;  /* 0x00000003d4037209 */ /* 0x000fe60007810000 */
[----:B------:R-:W-:Y:S04]  /*cc50*/  FMUL.FTZ R142, R137, c[0x0][0x2d0] ;  /* 0x0000b400898e7a20 */ /* 0x000fe80000410000 */
[----:B------:R-:W1:Y:S01]  /*cc60*/  MUFU.TANH R14, R14 ;  /* 0x0000000e000e7308 */ /* 0x000e620000002400 */
[----:B--2---:R-:W-:Y:S02]  /*cc70*/  FMNMX.FTZ R3, R246, R3, !PT ;  /* 0x00000003f6037209 */ /* 0x004fe40007810000 */
[----:B------:R-:W-:Y:S07]  /*cc80*/  FMNMX.FTZ R135, R0, R135, !PT ;  /* 0x0000008700877209 */ /* 0x000fee0007810000 */
[----:B------:R-:W2:Y:S01]  /*cc90*/  MUFU.TANH R15, R15 ;  /* 0x0000000f000f7308 */ /* 0x000ea20000002400 */
[----:B------:R-:W-:Y:S04]  /*cca0*/  FMNMX.FTZ R3, R249, R3, !PT ;  /* 0x00000003f9037209 */ /* 0x000fe80007810000 */
[----:B------:R-:W-:Y:S05]  /*ccb0*/  FMNMX.FTZ R3, R251, R3, !PT ;  /* 0x00000003fb037209 */ /* 0x000fea0007810000 */
[----:B------:R-:W2:Y:S01]  /*ccc0*/  MUFU.TANH R49, R51 ;  /* 0x0000003300317308 */ /* 0x000ea20000002400 */
[----:B-1----:R-:W-:Y:S09]  /*ccd0*/  FMNMX.FTZ R4, R14, R4, !PT ;  /* 0x000000040e047209 */ /* 0x002ff20007810000 */
[----:B------:R-:W1:Y:S01]  /*cce0*/  MUFU.TANH R201, R26 ;  /* 0x0000001a00c97308 */ /* 0x000e620000002400 */
[----:B--2---:R-:W-:Y:S09]  /*ccf0*/  FMNMX.FTZ R0, R15, R4, !PT ;  /* 0x000000040f007209 */ /* 0x004ff20007810000 */
[----:B------:R-:W2:Y:S01]  /*cd00*/  MUFU.TANH R200, R27 ;  /* 0x0000001b00c87308 */ /* 0x000ea20000002400 */
[----:B------:R-:W-:Y:S05]  /*cd10*/  FMNMX.FTZ R3, R49, R3, !PT ;  /* 0x0000000331037209 */ /* 0x000fea0007810000 */
[----:B------:R-:W3:Y:S04]  /*cd20*/  SHFL.BFLY PT, R5, R3, 0x2, 0x1f ;  /* 0x0c401f0003057f89 */ /* 0x000ee800000e0000 */
[----:B------:R-:W3:Y:S01]  /*cd30*/  MUFU.TANH R202, R30 ;  /* 0x0000001e00ca7308 */ /* 0x000ee20000002400 */
[----:B-1----:R-:W-:Y:S01]  /*cd40*/  FMNMX.FTZ R4, R201, R0, !PT ;  /* 0x00000000c9047209 */ /* 0x002fe20007810000 */
[----:B------:R-:W-:Y:S08]  /*cd50*/  FMUL.FTZ R0, R47, c[0x0][0x320] ;  /* 0x0000c8002f007a20 */ /* 0x000ff00000410000 */
[----:B------:R1:W-:Y:S01]  /*cd60*/  MUFU.TANH R141, R0 ;  /* 0x00000000008d7308 */ /* 0x0003e20000002400 */
[----:B--2---:R-:W-:Y:S09]  /*cd70*/  FMNMX.FTZ R4, R200, R4, !PT ;  /* 0x00000004c8047209 */ /* 0x004ff20007810000 */
[----:B------:R-:W2:Y:S01]  /*cd80*/  MUFU.TANH R203, R31 ;  /* 0x0000001f00cb7308 */ /* 0x000ea20000002400 */
[----:B---3--:R-:W-:Y:S02]  /*cd90*/  FMNMX.FTZ R3, R3, R5, !PT ;  /* 0x0000000503037209 */ /* 0x008fe40007810000 */
[----:B------:R-:W-:Y:S01]  /*cda0*/  FMNMX.FTZ R4, R202, R4, !PT ;  /* 0x00000004ca047209 */ /* 0x000fe20007810000 */
[----:B------:R-:W3:Y:S06]  /*cdb0*/  SHFL.BFLY PT, R5, R135, 0x1, 0x1f ;  /* 0x0c201f0087057f89 */ /* 0x000eec00000e0000 */
[----:B------:R-:W3:Y:S01]  /*cdc0*/  MUFU.TANH R250, R42 ;  /* 0x0000002a00fa7308 */ /* 0x000ee20000002400 */
[----:B-1----:R-:W-:Y:S01]  /*cdd0*/  FADD.FTZ R0, -R137, R2 ;  /* 0x0000000289007221 */ /* 0x002fe20000010100 */
[----:B------:R-:W1:Y:S03]  /*cde0*/  SHFL.BFLY PT, R136, R3, 0x1, 0x1f ;  /* 0x0c201f0003887f89 */ /* 0x000e6600000e0000 */
[----:B------:R-:W-:Y:S05]  /*cdf0*/  FMUL.FTZ R0, R0, c[0x0][0x2d0] ;  /* 0x0000b40000007a20 */ /* 0x000fea0000410000 */
[----:B------:R-:W4:Y:S01]  /*ce00*/  MUFU.TANH R252, R43 ;  /* 0x0000002b00fc7308 */ /* 0x000f220000002400 */
[----:B--2---:R-:W-:Y:S01]  /*ce10*/  FMNMX.FTZ R2, R203, R4, !PT ;  /* 0x00000004cb027209 */ /* 0x004fe20007810000 */
[----:B------:R-:W-:Y:S08]  /*ce20*/  FFMA.FTZ R4, R192, c[0x0][0x2d0], -R142 ;  /* 0x0000b400c0047a23 */ /* 0x000ff0000001088e */
[----:B------:R2:W2:Y:S01]  /*ce30*/  MUFU.EX2 R134, R0 ;  /* 0x0000000000867308 */ /* 0x0004a20000000800 */
[----:B---3--:R-:W-:Y:S02]  /*ce40*/  FMNMX.FTZ R135, R135, R5, !PT ;  /* 0x0000000587877209 */ /* 0x008fe40007810000 */
[----:B------:R-:W-:Y:S03]  /*ce50*/  FMNMX.FTZ R2, R250, R2, !PT ;  /* 0x00000002fa027209 */ /* 0x000fe60007810000 */
[----:B------:R-:W-:Y:S01]  /*ce60*/  FMUL.FTZ R192, R135, c[0x0][0x2d0] ;  /* 0x0000b40087c07a20 */ /* 0x000fe20000410000 */
[----:B-1----:R-:W-:Y:S03]  /*ce70*/  FMNMX.FTZ R136, R3, R136, !PT ;  /* 0x0000008803887209 */ /* 0x002fe60007810000 */
[----:B------:R-:W1:Y:S01]  /*ce80*/  MUFU.TANH R140, R46 ;  /* 0x0000002e008c7308 */ /* 0x000e620000002400 */
[----:B----4-:R-:W-:Y:S09]  /*ce90*/  @P5 MOV R5, R23 ;  /* 0x0000001700055202 */ /* 0x010ff20000000f00 */
[----:B------:R3:W4:Y:S01]  /*cea0*/  MUFU.EX2 R223, R4 ;  /* 0x0000000400df7308 */ /* 0x0007220000000800 */
[----:B--2---:R-:W-:Y:S01]  /*ceb0*/  FMNMX.FTZ R0, R252, R2, !PT ;  /* 0x00000002fc007209 */ /* 0x004fe20007810000 */
[----:B------:R-:W-:Y:S02]  /*cec0*/  FADD.FTZ R2, -R136, R132 ;  /* 0x0000008488027221 */ /* 0x000fe40000010100 */
[----:B------:R-:W-:Y:S02]  /*ced0*/  FMUL.FTZ R32, R134, R172 ;  /* 0x000000ac86207220 */ /* 0x000fe40000410000 */
[----:B------:R-:W-:Y:S02]  /*cee0*/  FMUL.FTZ R2, R2, c[0x0][0x2d0] ;  /* 0x0000b40002027a20 */ /* 0x000fe40000410000 */
[----:B------:R-:W-:Y:S02]  /*cef0*/  FMUL.FTZ R33, R134, R173 ;  /* 0x000000ad86217220 */ /* 0x000fe40000410000 */
[----:B------:R2:W2:Y:S01]  /*cf00*/  MUFU.EX2 R133, R2 ;  /* 0x0000000200857308 */ /* 0x0004a20000000800 */
[----:B-1----:R-:W-:Y:S01]  /*cf10*/  FMNMX.FTZ R0, R140, R0, !PT ;  /* 0x000000008c007209 */ /* 0x002fe20007810000 */
[C---:B------:R-:W-:Y:S02]  /*cf20*/  FMUL.FTZ R52, R134.reuse, R52 ;  /* 0x0000003486347220 */ /* 0x040fe40000410000 */
[C---:B------:R-:W-:Y:S01]  /*cf30*/  FMUL.FTZ R53, R134.reuse, R53 ;  /* 0x0000003586357220 */ /* 0x040fe20000410000 */
[----:B------:R-:W-:Y:S01]  /*cf40*/  FMNMX.FTZ R0, R141, R0, !PT ;  /* 0x000000008d007209 */ /* 0x000fe20007810000 */
[C---:B------:R-:W-:Y:S02]  /*cf50*/  FMUL.FTZ R64, R134.reuse, R64 ;  /* 0x0000004086407220 */ /* 0x040fe40000410000 */
[C---:B------:R-:W-:Y:S02]  /*cf60*/  FMUL.FTZ R65, R134.reuse, R65 ;  /* 0x0000004186417220 */ /* 0x040fe40000410000 */
[----:B------:R-:W1:Y:S01]  /*cf70*/  SHFL.BFLY PT, R3, R0, 0x2, 0x1f ;  /* 0x0c401f0000037f89 */ /* 0x000e6200000e0000 */
[----:B---3--:R-:W-:Y:S01]  /*cf80*/  @P5 SHF.R.S32.HI R4, RZ, 0x1f, R242 ;  /* 0x0000001fff045819 */ /* 0x008fe200000114f2 */
[C---:B------:R-:W-:Y:S01]  /*cf90*/  FMUL.FTZ R68, R134.reuse, R68 ;  /* 0x0000004486447220 */ /* 0x040fe20000410000 */
[----:B----4-:R-:W-:Y:S01]  /*cfa0*/  MOV R173, R223 ;  /* 0x000000df00ad7202 */ /* 0x010fe20000000f00 */
[C---:B------:R-:W-:Y:S02]  /*cfb0*/  FMUL.FTZ R69, R134.reuse, R69 ;  /* 0x0000004586457220 */ /* 0x040fe40000410000 */
[C---:B------:R-:W-:Y:S02]  /*cfc0*/  FMUL.FTZ R80, R134.reuse, R80 ;  /* 0x0000005086507220 */ /* 0x040fe40000410000 */
[C---:B------:R-:W-:Y:S02]  /*cfd0*/  FMUL.FTZ R81, R134.reuse, R81 ;  /* 0x0000005186517220 */ /* 0x040fe40000410000 */
[C---:B------:R-:W-:Y:S02]  /*cfe0*/  FMUL.FTZ R84, R134.reuse, R84 ;  /* 0x0000005486547220 */ /* 0x040fe40000410000 */
[----:B------:R-:W-:Y:S02]  /*cff0*/  FMUL.FTZ R85, R134, R85 ;  /* 0x0000005586557220 */ /* 0x000fe40000410000 */
[----:B--2---:R-:W-:Y:S02]  /*d000*/  FADD.FTZ R2, -R135, R138 ;  /* 0x0000008a87027221 */ /* 0x004fe40000010100 */
[--C-:B------:R-:W-:Y:S02]  /*d010*/  FFMA.FTZ R138, R206, c[0x0][0x2d0], -R142.reuse ;  /* 0x0000b400ce8a7a23 */ /* 0x100fe4000001088e */
[----:B------:R-:W-:Y:S02]  /*d020*/  FMUL.FTZ R2, R2, c[0x0][0x2d0] ;  /* 0x0000b40002027a20 */ /* 0x000fe40000410000 */
[C---:B------:R-:W-:Y:S01]  /*d030*/  FMUL.FTZ R34, R133.reuse, R174 ;  /* 0x000000ae85227220 */ /* 0x040fe20000410000 */
[----:B------:R-:W-:Y:S01]  /*d040*/  MOV R174, R252 ;  /* 0x000000fc00ae7202 */ /* 0x000fe20000000f00 */
[----:B------:R2:W3:Y:S01]  /*d050*/  MUFU.EX2 R132, R2 ;  /* 0x0000000200847308 */ /* 0x0004e20000000800 */
[C---:B------:R-:W-:Y:S01]  /*d060*/  FMUL.FTZ R35, R133.reuse, R175 ;  /* 0x000000af85237220 */ /* 0x040fe20000410000 */
[----:B-1----:R-:W-:Y:S01]  /*d070*/  FMNMX.FTZ R0, R0, R3, !PT ;  /* 0x0000000300007209 */ /* 0x002fe20007810000 */
[C---:B------:R-:W-:Y:S01]  /*d080*/  FMUL.FTZ R51, R133.reuse, R191 ;  /* 0x000000bf85337220 */ /* 0x040fe20000410000 */
[----:B------:R-:W-:Y:S01]  /*d090*/  MOV R175, R250 ;  /* 0x000000fa00af7202 */ /* 0x000fe20000000f00 */
        /* <DEDUP_REMOVED lines=10> */
[--C-:B--2---:R-:W-:Y:S02]  /*d140*/  FFMA.FTZ R2, R143, c[0x0][0x2d0], -R142.reuse ;  /* 0x0000b4008f027a23 */ /* 0x104fe4000001088e */
[----:B------:R-:W-:Y:S02]  /*d150*/  FMUL.FTZ R143, R136, c[0x0][0x2d0] ;  /* 0x0000b400888f7a20 */ /* 0x000fe40000410000 */
[----:B------:R-:W1:Y:S01]  /*d160*/  MUFU.EX2 R48, R2 ;  /* 0x0000000200307308 */ /* 0x000e620000000800 */
[----:B---3--:R-:W-:Y:S02]  /*d170*/  FMUL.FTZ R45, R132, R185 ;  /* 0x000000b9842d7220 */ /* 0x008fe40000410000 */
[--C-:B------:R-:W-:Y:S02]  /*d180*/  FFMA.FTZ R3, R194, c[0x0][0x2d0], -R143.reuse ;  /* 0x0000b400c2037a23 */ /* 0x100fe4000001088f */
        /* <DEDUP_REMOVED lines=11> */
[----:B-1----:R-:W-:Y:S01]  /*d240*/  MOV R169, R48 ;  /* 0x0000003000a97202 */ /* 0x002fe20000000f00 */
[--C-:B------:R-:W-:Y:S02]  /*d250*/  FFMA.FTZ R2, R16, c[0x0][0x2d0], -R142.reuse ;  /* 0x0000b40010027a23 */ /* 0x100fe4000001088e */
[----:B------:R-:W-:Y:S02]  /*d260*/  FMUL.FTZ R16, R134, R156 ;  /* 0x0000009c86107220 */ /* 0x000fe40000410000 */
[----:B------:R1:W-:Y:S01]  /*d270*/  MUFU.EX2 R24, R2 ;  /* 0x0000000200187308 */ /* 0x0003e20000000800 */
[C---:B------:R-:W-:Y:S02]  /*d280*/  FMUL.FTZ R77, R132.reuse, R77 ;  /* 0x0000004d844d7220 */ /* 0x040fe40000410000 */
[C---:B------:R-:W-:Y:S02]  /*d290*/  FMUL.FTZ R88, R132.reuse, R88 ;  /* 0x0000005884587220 */ /* 0x040fe40000410000 */
[--C-:B--2---:R-:W-:Y:S02]  /*d2a0*/  FFMA.FTZ R3, R193, c[0x0][0x2d0], -R143.reuse ;  /* 0x0000b400c1037a23 */ /* 0x104fe4000001088f */
[C---:B------:R-:W-:Y:S02]  /*d2b0*/  FMUL.FTZ R89, R132.reuse, R89 ;  /* 0x0000005984597220 */ /* 0x040fe40000410000 */
[C---:B------:R-:W-:Y:S01]  /*d2c0*/  FMUL.FTZ R92, R132.reuse, R92 ;  /* 0x0000005c845c7220 */ /* 0x040fe20000410000 */
[----:B------:R2:W-:Y:S01]  /*d2d0*/  MUFU.EX2 R44, R3 ;  /* 0x00000003002c7308 */ /* 0x0005e20000000800 */
[----:B------:R-:W-:Y:S02]  /*d2e0*/  FMUL.FTZ R93, R132, R93 ;  /* 0x0000005d845d7220 */ /* 0x000fe40000410000 */
[C---:B------:R-:W-:Y:S02]  /*d2f0*/  FMUL.FTZ R96, R134.reuse, R96 ;  /* 0x0000006086607220 */ /* 0x040fe40000410000 */
[C---:B------:R-:W-:Y:S02]  /*d300*/  FMUL.FTZ R97, R134.reuse, R97 ;  /* 0x0000006186617220 */ /* 0x040fe40000410000 */
[C---:B------:R-:W-:Y:S02]  /*d310*/  FMUL.FTZ R98, R133.reuse, R98 ;  /* 0x0000006285627220 */ /* 0x040fe40000410000 */
[----:B------:R-:W-:Y:S02]  /*d320*/  FMUL.FTZ R99, R133, R99 ;  /* 0x0000006385637220 */ /* 0x000fe40000410000 */
[C---:B------:R-:W-:Y:S02]  /*d330*/  FMUL.FTZ R100, R134.reuse, R100 ;  /* 0x0000006486647220 */ /* 0x040fe40000410000 */
[C---:B------:R-:W-:Y:S02]  /*d340*/  FMUL.FTZ R101, R134.reuse, R101 ;  /* 0x0000006586657220 */ /* 0x040fe40000410000 */
[----:B-1----:R-:W-:Y:S02]  /*d350*/  FFMA.FTZ R2, R17, c[0x0][0x2d0], -R142 ;  /* 0x0000b40011027a23 */ /* 0x002fe4000001088e */
[----:B------:R-:W-:Y:S02]  /*d360*/  FMUL.FTZ R17, R134, R157 ;  /* 0x0000009d86117220 */ /* 0x000fe40000410000 */
[----:B------:R1:W3:Y:S01]  /*d370*/  MUFU.EX2 R11, R2 ;  /* 0x00000002000b7308 */ /* 0x0002e20000000800 */
[C---:B------:R-:W-:Y:S02]  /*d380*/  FMUL.FTZ R102, R133.reuse, R102 ;  /* 0x0000006685667220 */ /* 0x040fe40000410000 */
[C---:B------:R-:W-:Y:S02]  /*d390*/  FMUL.FTZ R103, R133.reuse, R103 ;  /* 0x0000006785677220 */ /* 0x040fe40000410000 */
[--C-:B--2---:R-:W-:Y:S02]  /*d3a0*/  FFMA.FTZ R3, R18, c[0x0][0x2d0], -R143.reuse ;  /* 0x0000b40012037a23 */ /* 0x104fe4000001088f */
[C---:B------:R-:W-:Y:S02]  /*d3b0*/  FMUL.FTZ R18, R133.reuse, R158 ;  /* 0x0000009e85127220 */ /* 0x040fe40000410000 */
[C---:B------:R-:W-:Y:S01]  /*d3c0*/  FMUL.FTZ R104, R132.reuse, R104 ;  /* 0x0000006884687220 */ /* 0x040fe20000410000 */
[----:B------:R2:W-:Y:S01]  /*d3d0*/  MUFU.EX2 R20, R3 ;  /* 0x0000000300147308 */ /* 0x0005e20000000800 */
[C---:B------:R-:W-:Y:S02]  /*d3e0*/  FMUL.FTZ R105, R132.reuse, R105 ;  /* 0x0000006984697220 */ /* 0x040fe40000410000 */
[C---:B------:R-:W-:Y:S02]  /*d3f0*/  FMUL.FTZ R108, R132.reuse, R108 ;  /* 0x0000006c846c7220 */ /* 0x040fe40000410000 */
[----:B------:R-:W-:Y:S02]  /*d400*/  FMUL.FTZ R109, R132, R109 ;  /* 0x0000006d846d7220 */ /* 0x000fe40000410000 */
[C---:B------:R-:W-:Y:S02]  /*d410*/  FMUL.FTZ R112, R134.reuse, R112 ;  /* 0x0000007086707220 */ /* 0x040fe40000410000 */
[C---:B------:R-:W-:Y:S02]  /*d420*/  FMUL.FTZ R113, R134.reuse, R113 ;  /* 0x0000007186717220 */ /* 0x040fe40000410000 */
[C---:B------:R-:W-:Y:S02]  /*d430*/  FMUL.FTZ R114, R133.reuse, R114 ;  /* 0x0000007285727220 */ /* 0x040fe40000410000 */
[C---:B------:R-:W-:Y:S01]  /*d440*/  FMUL.FTZ R115, R133.reuse, R115 ;  /* 0x0000007385737220 */ /* 0x040fe20000410000 */
[----:B-1----:R-:W2:Y:S01]  /*d450*/  SHFL.BFLY PT, R2, R0, 0x1, 0x1f ;  /* 0x0c201f0000027f89 */ /* 0x002ea200000e0000 */
        /* <DEDUP_REMOVED lines=10> */
[C---:B------:R-:W-:Y:S02]  /*d500*/  FMUL.FTZ R130, R133.reuse, R130 ;  /* 0x0000008285827220 */ /* 0x040fe40000410000 */
[----:B------:R-:W-:Y:S01]  /*d510*/  FMUL.FTZ R131, R133, R131 ;  /* 0x0000008385837220 */ /* 0x000fe20000410000 */
[----:B--2---:R-:W-:Y:S01]  /*d520*/  FMNMX.FTZ R3, R0, R2, !PT ;  /* 0x0000000200037209 */ /* 0x004fe20007810000 */
[----:B------:R-:W-:Y:S01]  /*d530*/  @P5 IMAD R2, R4, c[0x0][0x1e0], RZ ;  /* 0x0000780004025a24 */ /* 0x000fe200078e02ff */
[----:B------:R-:W-:Y:S01]  /*d540*/  @P5 MOV R4, R8 ;  /* 0x0000000800045202 */ /* 0x000fe20000000f00 */
[----:B------:R-:W-:Y:S02]  /*d550*/  FFMA.FTZ R0, R19, c[0x0][0x2d0], -R143 ;  /* 0x0000b40013007a23 */ /* 0x000fe4000001088f */
[----:B------:R-:W-:Y:S02]  /*d560*/  @P5 IMAD R2, R242, c[0x0][0x1e4], R2 ;  /* 0x00007900f2025a24 */ /* 0x000fe400078e0202 */
[----:B------:R-:W-:Y:S01]  /*d570*/  @P5 IMAD.WIDE.U32 R4, R6, 0x30, R4 ;  /* 0x0000003006045825 */ /* 0x000fe200078e0004 */
[----:B------:R1:W-:Y:S02]  /*d580*/  MUFU.EX2 R194, R0 ;  /* 0x0000000000c27308 */ /* 0x0003e40000000800 */
[----:B------:R-:W-:Y:S01]  /*d590*/  @P5 IADD3 R2, R7, R2, RZ ;  /* 0x0000000207025210 */ /* 0x000fe20007ffe0ff */
[--C-:B------:R-:W-:Y:S01]  /*d5a0*/  FFMA.FTZ R6, R196, c[0x0][0x2d0], -R192.reuse ;  /* 0x0000b400c4067a23 */ /* 0x100fe200000108c0 */
[----:B---3--:R-:W-:Y:S01]  /*d5b0*/  MOV R196, R11 ;  /* 0x0000000b00c47202 */ /* 0x008fe20000000f00 */
[--C-:B------:R-:W-:Y:S02]  /*d5c0*/  FFMA.FTZ R7, R195, c[0x0][0x2d0], -R192.reuse ;  /* 0x0000b400c3077a23 */ /* 0x100fe400000108c0 */
[----:B------:R-:W-:Y:S02]  /*d5d0*/  @P5 IMAD R2, R2, 0x30, RZ ;  /* 0x0000003002025824 */ /* 0x000fe400078e02ff */
[----:B------:R-:W-:Y:S01]  /*d5e0*/  FFMA.FTZ R11, R12, c[0x0][0x2d0], -R192 ;  /* 0x0000b4000c0b7a23 */ /* 0x000fe200000108c0 */
[----:B------:R2:W3:Y:S01]  /*d5f0*/  MUFU.EX2 R42, R6 ;  /* 0x00000006002a7308 */ /* 0x0004e20000000800 */
[----:B------:R-:W-:Y:S01]  /*d600*/  FMUL.FTZ R12, R132, R152 ;  /* 0x00000098840c7220 */ /* 0x000fe20000410000 */
[----:B------:R-:W-:Y:S01]  /*d610*/  @P5 IADD3 R2, R5, R2, RZ ;  /* 0x0000000205025210 */ /* 0x000fe20007ffe0ff */
[----:B------:R-:W-:Y:S03]  /*d620*/  FMUL.FTZ R19, R133, R159 ;  /* 0x0000009f85137220 */ /* 0x000fe60000410000 */
[----:B------:R-:W-:Y:S02]  /*d630*/  @P5 SHF.L.U64.HI R5, R4, 0x1, R2 ;  /* 0x0000000104055819 */ /* 0x000fe40000010202 */
[C---:B------:R-:W-:Y:S02]  /*d640*/  @P5 SHF.L.U32 R2, R10.reuse, 0x5, RZ ;  /* 0x000000050a025819 */ /* 0x040fe400000006ff */
[----:B------:R4:W4:Y:S01]  /*d650*/  MUFU.EX2 R41, R7 ;  /* 0x0000000700297308 */ /* 0x0009220000000800 */
[----:B------:R-:W-:Y:S01]  /*d660*/  @P5 SHF.L.U64.HI R10, R10, 0x5, R21 ;  /* 0x000000050a0a5819 */ /* 0x000fe20000010215 */
[----:B-1----:R-:W-:Y:S01]  /*d670*/  FADD.FTZ R0, -R3, R139 ;  /* 0x0000008b03007221 */ /* 0x002fe20000010100 */
[----:B------:R-:W-:Y:S03]  /*d680*/  MOV R139, R251 ;  /* 0x000000fb008b7202 */ /* 0x000fe60000000f00 */
[----:B------:R-:W-:Y:S04]  /*d690*/  FMUL.FTZ R0, R0, c[0x0][0x2d0] ;  /* 0x0000b40000007a20 */ /* 0x000fe80000410000 */
[----:B------:R1:W-:Y:S01]  /*d6a0*/  MUFU.EX2 R195, R11 ;  /* 0x0000000b00c37308 */ /* 0x0003e20000000800 */
[----:B------:R-:W-:Y:S01]  /*d6b0*/  FFMA.FTZ R139, R139, c[0x0][0x2d0], -R143 ;  /* 0x0000b4008b8b7a23 */ /* 0x000fe2000001088f */
[----:B--2---:R-:W-:Y:S02]  /*d6c0*/  @P5 SHF.L.U32 R6, R4, 0x1, RZ ;  /* 0x0000000104065819 */ /* 0x004fe400000006ff */
[----:B---3--:R-:W-:Y:S02]  /*d6d0*/  MOV R172, R42 ;  /* 0x0000002a00ac7202 */ /* 0x008fe40000000f00 */
[C---:B------:R-:W-:Y:S02]  /*d6e0*/  @P5 IADD3 R8, P2, R6.reuse, 0x80, RZ ;  /* 0x0000008006085810 */ /* 0x040fe40007f5e0ff */
[----:B------:R-:W-:Y:S02]  /*d6f0*/  @P5 IADD3 R6, P0, R6, c[0x0][0x1c8], RZ ;  /* 0x0000720006065a10 */ /* 0x000fe40007f1e0ff */
[----:B------:R-:W2:Y:S01]  /*d700*/  MUFU.EX2 R0, R0 ;  /* 0x0000000000007308 */ /* 0x000ea20000000800 */
[----:B------:R-:W-:Y:S02]  /*d710*/  @P5 IADD3 R8, P1, R8, c[0x0][0x1c8], RZ ;  /* 0x0000720008085a10 */ /* 0x000fe40007f3e0ff */
[----:B----4-:R-:W-:Y:S02]  /*d720*/  @P5 IADD3.X R7, R5, c[0x0][0x1cc], RZ, P0, !PT ;  /* 0x0000730005075a10 */ /* 0x010fe400007fe4ff */
[----:B------:R-:W-:Y:S02]  /*d730*/  @P5 IADD3.X R9, RZ, c[0x0][0x1cc], R5, P1, P2 ;  /* 0x00007300ff095a10 */ /* 0x000fe40000fe4405 */
[----:B------:R-:W-:Y:S01]  /*d740*/  @P5 IADD3 R4, P0, R6, R2, RZ ;  /* 0x0000000206045210 */ /* 0x000fe20007f1e0ff */
[----:B------:R3:W-:Y:S01]  /*d750*/  @P5 LDGSTS.E.BYPASS.LTC128B.128 [R243+0x5080], [R6.64], !P4 ;  /* 0x0508000006f35fae */ /* 0x0007e2000e101d4e */
[----:B------:R-:W-:Y:S02]  /*d760*/  MOV R168, R41 ;  /* 0x0000002900a87202 */ /* 0x000fe40000000f00 */
[----:B------:R-:W-:Y:S01]  /*d770*/  @P5 IADD3.X R5, R7, R10, RZ, P0, !PT ;  /* 0x0000000a07055210 */ /* 0x000fe200007fe4ff */
[----:B-1----:R-:W-:Y:S01]  /*d780*/  FFMA.FTZ R11, R13, c[0x0][0x2d0], -R192 ;  /* 0x0000b4000d0b7a23 */ /* 0x002fe200000108c0 */
[----:B------:R-:W-:Y:S01]  /*d790*/  ISETP.GT.AND P0, PT, R244, UR4, PT ;  /* 0x00000004f4007c0c */ /* 0x000fe2000bf04270 */
[----:B------:R-:W-:Y:S02]  /*d7a0*/  FMUL.FTZ R13, R132, R153 ;  /* 0x00000099840d7220 */ /* 0x000fe40000410000 */
[----:B------:R1:W-:Y:S01]  /*d7b0*/  @P5 LDGSTS.E.BYPASS.LTC128B.128 [R243+0x6880], [R8.64], !P3 ;  /* 0x0688000008f35fae */ /* 0x0003e2000d901d4e */
[----:B------:R-:W4:Y:S01]  /*d7c0*/  MUFU.EX2 R193, R11 ;  /* 0x0000000b00c17308 */ /* 0x000f220000000800 */
[----:B------:R-:W-:Y:S06]  /*d7d0*/  MOV R244, R242 ;  /* 0x000000f200f47202 */ /* 0x000fec0000000f00 */
[----:B------:R1:W-:Y:S01]  /*d7e0*/  @P5 LDGSTS.E.BYPASS.LTC128B.128 [R243+0x5880], [R4.64], !P4 ;  /* 0x0588000004f35fae */ /* 0x0003e2000e101d4e */
[C---:B--2---:R-:W-:Y:S01]  /*d7f0*/  FMUL.FTZ R30, R0.reuse, R170 ;  /* 0x000000aa001e7220 */ /* 0x044fe20000410000 */
[----:B------:R-:W-:Y:S01]  /*d800*/  MOV R170, R44 ;  /* 0x0000002c00aa7202 */ /* 0x000fe20000000f00 */
[C---:B------:R-:W-:Y:S02]  /*d810*/  FMUL.FTZ R26, R0.reuse, R166 ;  /* 0x000000a6001a7220 */ /* 0x040fe40000410000 */
[C---:B------:R-:W-:Y:S02]  /*d820*/  FMUL.FTZ R27, R0.reuse, R167 ;  /* 0x000000a7001b7220 */ /* 0x040fe40000410000 */
[C---:B------:R-:W-:Y:S01]  /*d830*/  FMUL.FTZ R43, R0.reuse, R183 ;  /* 0x000000b7002b7220 */ /* 0x040fe20000410000 */
[----:B------:R2:W-:Y:S01]  /*d840*/  @P5 LDGSTS.E.BYPASS.LTC128B.128 [R243+0x7080], [R4.64+0x80], !P3 ;  /* 0x0708008004f35fae */ /* 0x0005e2000d901d4e */
[----:B------:R-:W-:Y:S01]  /*d850*/  MOV R183, R245 ;  /* 0x000000f500b77202 */ /* 0x000fe20000000f00 */
[----:B------:R-:W-:Y:S01]  /*d860*/  FMUL.FTZ R31, R0, R171 ;  /* 0x000000ab001f7220 */ /* 0x000fe20000410000 */
[----:B---3--:R-:W-:Y:S01]  /*d870*/  @P5 IADD3 R6, P1, R4, R2, RZ ;  /* 0x0000000204065210 */ /* 0x008fe20007f3e0ff */
[----:B------:R-:W-:Y:S01]  /*d880*/  FMUL.FTZ R2, R3, c[0x0][0x2d0] ;  /* 0x0000b40003027a20 */ /* 0x000fe20000410000 */
[----:B------:R-:W-:Y:S01]  /*d890*/  MOV R171, R222 ;  /* 0x000000de00ab7202 */ /* 0x000fe20000000f00 */
[C---:B------:R-:W-:Y:S01]  /*d8a0*/  FMUL.FTZ R46, R0.reuse, R186 ;  /* 0x000000ba002e7220 */ /* 0x040fe20000410000 */
[----:B------:R-:W-:Y:S01]  /*d8b0*/  @P5 IADD3.X R7, R5, R10, RZ, P1, !PT ;  /* 0x0000000a05075210 */ /* 0x000fe20000ffe4ff */
[C---:B------:R-:W-:Y:S01]  /*d8c0*/  FMUL.FTZ R10, R0.reuse, R150 ;  /* 0x00000096000a7220 */ /* 0x040fe20000410000 */
[----:B----4-:R-:W-:Y:S01]  /*d8d0*/  F2FP.PACK_AB R150, R193, R195 ;  /* 0x000000c3c196723e */ /* 0x010fe200000000ff */
[----:B------:R-:W-:Y:S02]  /*d8e0*/  FMUL.FTZ R11, R0, R151 ;  /* 0x00000097000b7220 */ /* 0x000fe40000410000 */
[----:B------:R3:W-:Y:S01]  /*d8f0*/  @P5 LDGSTS.E.BYPASS.LTC128B.128 [R243+0x6080], [R6.64], !P4 ;  /* 0x0608000006f35fae */ /* 0x0007e2000e101d4e */
[--C-:B-1----:R-:W-:Y:S01]  /*d900*/  FFMA.FTZ R8, R197, c[0x0][0x2d0], -R2.reuse ;  /* 0x0000b400c5087a23 */ /* 0x102fe20000010802 */
[----:B------:R-:W-:Y:S01]  /*d910*/  MOV R197, R20 ;  /* 0x0000001400c57202 */ /* 0x000fe20000000f00 */
[----:B------:R-:W-:Y:S02]  /*d920*/  FMUL.FTZ R9, R132, R149 ;  /* 0x0000009584097220 */ /* 0x000fe40000410000 */
[----:B------:R1:W-:Y:S01]  /*d930*/  MUFU.EX2 R209, R8 ;  /* 0x0000000800d17308 */ /* 0x0003e20000000800 */
[C---:B------:R-:W-:Y:S02]  /*d940*/  FMUL.FTZ R47, R0.reuse, R187 ;  /* 0x000000bb002f7220 */ /* 0x040fe40000410000 */
[----:B------:R3:W-:Y:S01]  /*d950*/  @P5 LDGSTS.E.BYPASS.LTC128B.128 [R243+0x7880], [R6.64+0x80], !P3 ;  /* 0x0788008006f35fae */ /* 0x0007e2000d901d4e */
[C---:B------:R-:W-:Y:S02]  /*d960*/  FMUL.FTZ R58, R0.reuse, R58 ;  /* 0x0000003a003a7220 */ /* 0x040fe40000410000 */
[C---:B------:R-:W-:Y:S02]  /*d970*/  FMUL.FTZ R59, R0.reuse, R59 ;  /* 0x0000003b003b7220 */ /* 0x040fe40000410000 */
[----:B------:R-:W-:Y:S02]  /*d980*/  FMUL.FTZ R62, R0, R62 ;  /* 0x0000003e003e7220 */ /* 0x000fe40000410000 */
[----:B--2---:R-:W-:Y:S01]  /*d990*/  FMUL.FTZ R5, R134, R145 ;  /* 0x0000009186057220 */ /* 0x004fe20000410000 */
[----:B------:R-:W-:Y:S01]  /*d9a0*/  F2FP.PACK_AB R145, R44, R222 ;  /* 0x000000de2c91723e */ /* 0x000fe200000000ff */
[----:B------:R-:W-:Y:S01]  /*d9b0*/  FMUL.FTZ R44, R132, R184 ;  /* 0x000000b8842c7220 */ /* 0x000fe20000410000 */
[----:B------:R-:W2:Y:S01]  /*d9c0*/  LDSM.16.MT88.4 R20, [R225+0x2080] ;  /* 0x00208000e114783b */ /* 0x000ea20000004200 */
[----:B------:R4:W-:Y:S01]  /*d9d0*/  MUFU.EX2 R184, R138 ;  /* 0x0000008a00b87308 */ /* 0x0009e20000000800 */
[----:B------:R-:W-:Y:S01]  /*d9e0*/  FFMA.FTZ R4, R198, c[0x0][0x2d0], -R2 ;  /* 0x0000b400c6047a23 */ /* 0x000fe20000010802 */
[----:B------:R-:W-:Y:S01]  /*d9f0*/  MOV R198, R24 ;  /* 0x0000001800c67202 */ /* 0x000fe20000000f00 */
[----:B------:R-:W-:Y:S02]  /*da00*/  FMUL.FTZ R24, R132, R164 ;  /* 0x000000a484187220 */ /* 0x000fe40000410000 */
[C---:B------:R-:W-:Y:S02]  /*da10*/  FMUL.FTZ R63, R0.reuse, R63 ;  /* 0x0000003f003f7220 */ /* 0x040fe40000410000 */
[----:B------:R-:W2:Y:S01]  /*da20*/  LDSM.16.MT88.4 R36, [R226+0x2080] ;  /* 0x00208000e224783b */ /* 0x000ea20000004200 */
[----:B------:R-:W-:Y:S02]  /*da30*/  FMUL.FTZ R74, R0, R74 ;  /* 0x0000004a004a7220 */ /* 0x000fe40000410000 */
[----:B------:R-:W4:Y:S01]  /*da40*/  MUFU.EX2 R210, R4 ;  /* 0x0000000400d27308 */ /* 0x000f220000000800 */
[C---:B-1----:R-:W-:Y:S01]  /*da50*/  FMUL.FTZ R8, R132.reuse, R148 ;  /* 0x0000009484087220 */ /* 0x042fe20000410000 */
[----:B------:R-:W-:Y:S01]  /*da60*/  F2FP.PACK_AB R148, R41, R42 ;  /* 0x0000002a2994723e */ /* 0x000fe200000000ff */
[----:B------:R-:W-:Y:S01]  /*da70*/  FMUL.FTZ R41, R132, R181 ;  /* 0x000000b584297220 */ /* 0x000fe20000410000 */
[----:B------:R-:W-:Y:S01]  /*da80*/  MOV R181, R249 ;  /* 0x000000f900b57202 */ /* 0x000fe20000000f00 */
[----:B------:R-:W-:Y:S01]  /*da90*/  FMUL.FTZ R42, R0, R182 ;  /* 0x000000b6002a7220 */ /* 0x000fe20000410000 */
[----:B------:R-:W-:Y:S01]  /*daa0*/  MOV R182, R246 ;  /* 0x000000f600b67202 */ /* 0x000fe20000000f00 */
[C---:B---3--:R-:W-:Y:S01]  /*dab0*/  FMUL.FTZ R6, R133.reuse, R146 ;  /* 0x0000009285067220 */ /* 0x048fe20000410000 */
[----:B------:R-:W-:Y:S01]  /*dac0*/  F2FP.PACK_AB R146, R196, R198 ;  /* 0x000000c6c492723e */ /* 0x000fe200000000ff */
[----:B------:R-:W-:Y:S01]  /*dad0*/  FMUL.FTZ R7, R133, R147 ;  /* 0x0000009385077220 */ /* 0x000fe20000410000 */
[----:B------:R-:W-:Y:S01]  /*dae0*/  F2FP.PACK_AB R147, R194, R197 ;  /* 0x000000c5c293723e */ /* 0x000fe200000000ff */
[----:B------:R-:W-:Y:S01]  /*daf0*/  LDSM.16.MT88.4 R156, [R227+0x2080] ;  /* 0x00208000e39c783b */ /* 0x000fe20000004200 */
[C---:B------:R-:W-:Y:S02]  /*db00*/  FMUL.FTZ R75, R0.reuse, R75 ;  /* 0x0000004b004b7220 */ /* 0x040fe40000410000 */
[----:B----4-:R-:W-:Y:S02]  /*db10*/  FFMA.FTZ R138, R205, c[0x0][0x2d0], -R142 ;  /* 0x0000b400cd8a7a23 */ /* 0x010fe4000001088e */
[C---:B------:R-:W-:Y:S02]  /*db20*/  FMUL.FTZ R78, R0.reuse, R78 ;  /* 0x0000004e004e7220 */ /* 0x040fe40000410000 */
[----:B------:R1:W-:Y:S01]  /*db30*/  MUFU.EX2 R185, R138 ;  /* 0x0000008a00b97308 */ /* 0x0003e20000000800 */
[C---:B------:R-:W-:Y:S01]  /*db40*/  FMUL.FTZ R79, R0.reuse, R79 ;  /* 0x0000004f004f7220 */ /* 0x040fe20000410000 */
[----:B------:R-:W-:Y:S01]  /*db50*/  LDSM.16.MT88.4 R164, [R228+0x2880] ;  /* 0x00288000e4a4783b */ /* 0x000fe20000004200 */
[C---:B------:R-:W-:Y:S02]  /*db60*/  FMUL.FTZ R90, R0.reuse, R90 ;  /* 0x0000005a005a7220 */ /* 0x040fe40000410000 */
[----:B------:R-:W-:Y:S01]  /*db70*/  FMUL.FTZ R91, R0, R91 ;  /* 0x0000005b005b7220 */ /* 0x000fe20000410000 */
[----:B------:R-:W-:Y:S01]  /*db80*/  F2FP.PACK_AB R149, R210, R209 ;  /* 0x000000d1d295723e */ /* 0x000fe200000000ff */
[----:B------:R-:W-:Y:S02]  /*db90*/  FFMA.FTZ R4, R14, c[0x0][0x2d0], -R2 ;  /* 0x0000b4000e047a23 */ /* 0x000fe40000010802 */
[C---:B------:R-:W-:Y:S01]  /*dba0*/  FMUL.FTZ R14, R0.reuse, R154 ;  /* 0x0000009a000e7220 */ /* 0x040fe20000410000 */
[----:B------:R-:W0:Y:S01]  /*dbb0*/  LDGDEPBAR ;  /* 0x00000000000079af */ /* 0x000e220000000000 */
[----:B------:R3:W-:Y:S01]  /*dbc0*/  MUFU.EX2 R211, R4 ;  /* 0x0000000400d37308 */ /* 0x0007e20000000800 */
[C---:B------:R-:W-:Y:S02]  /*dbd0*/  FMUL.FTZ R94, R0.reuse, R94 ;  /* 0x0000005e005e7220 */ /* 0x040fe40000410000 */
[C---:B------:R-:W-:Y:S02]  /*dbe0*/  FMUL.FTZ R95, R0.reuse, R95 ;  /* 0x0000005f005f7220 */ /* 0x040fe40000410000 */
[C---:B------:R-:W-:Y:S02]  /*dbf0*/  FMUL.FTZ R106, R0.reuse, R106 ;  /* 0x0000006a006a7220 */ /* 0x040fe40000410000 */
[C---:B------:R-:W-:Y:S02]  /*dc00*/  FMUL.FTZ R107, R0.reuse, R107 ;  /* 0x0000006b006b7220 */ /* 0x040fe40000410000 */
[C---:B------:R-:W-:Y:S02]  /*dc10*/  FMUL.FTZ R110, R0.reuse, R110 ;  /* 0x0000006e006e7220 */ /* 0x040fe40000410000 */
[C---:B------:R-:W-:Y:S02]  /*dc20*/  FMUL.FTZ R111, R0.reuse, R111 ;  /* 0x0000006f006f7220 */ /* 0x040fe40000410000 */
[----:B-1----:R-:W-:Y:S02]  /*dc30*/  FFMA.FTZ R138, R199, c[0x0][0x2d0], -R142 ;  /* 0x0000b400c78a7a23 */ /* 0x002fe4000001088e */
[C---:B------:R-:W-:Y:S02]  /*dc40*/  FMUL.FTZ R122, R0.reuse, R122 ;  /* 0x0000007a007a7220 */ /* 0x040fe40000410000 */
[----:B------:R1:W-:Y:S01]  /*dc50*/  MUFU.EX2 R252, R138 ;  /* 0x0000008a00fc7308 */ /* 0x0003e20000000800 */
[C---:B------:R-:W-:Y:S02]  /*dc60*/  FMUL.FTZ R123, R0.reuse, R123 ;  /* 0x0000007b007b7220 */ /* 0x040fe40000410000 */
[C---:B------:R-:W-:Y:S02]  /*dc70*/  FMUL.FTZ R126, R0.reuse, R126 ;  /* 0x0000007e007e7220 */ /* 0x040fe40000410000 */
[C---:B------:R-:W-:Y:S02]  /*dc80*/  FMUL.FTZ R127, R0.reuse, R127 ;  /* 0x0000007f007f7220 */ /* 0x040fe40000410000 */
[--C-:B---3--:R-:W-:Y:S02]  /*dc90*/  FFMA.FTZ R4, R15, c[0x0][0x2d0], -R2.reuse ;  /* 0x0000b4000f047a23 */ /* 0x108fe40000010802 */
[----:B------:R-:W-:Y:S02]  /*dca0*/  FMUL.FTZ R15, R0, R155 ;  /* 0x0000009b000f7220 */ /* 0x000fe40000410000 */
[----:B------:R3:W4:Y:S01]  /*dcb0*/  MUFU.EX2 R213, R4 ;  /* 0x0000000400d57308 */ /* 0x0007220000000800 */
[----:B------:R-:W2:Y:S01]  /*dcc0*/  LDSM.16.MT88.4 R152, [R228+0x2080] ;  /* 0x00208000e498783b */ /* 0x000ea20000004200 */
[----:B------:R-:W-:Y:S02]  /*dcd0*/  FFMA.FTZ R140, R140, c[0x0][0x2d0], -R2 ;  /* 0x0000b4008c8c7a23 */ /* 0x000fe40000010802 */
[----:B-1----:R-:W-:Y:S06]  /*dce0*/  FFMA.FTZ R138, R204, c[0x0][0x2d0], -R142 ;  /* 0x0000b400cc8a7a23 */ /* 0x002fec000001088e */
[----:B------:R1:W-:Y:S01]  /*dcf0*/  MUFU.EX2 R251, R138 ;  /* 0x0000008a00fb7308 */ /* 0x0003e20000000800 */
[----:B---3--:R-:W-:Y:S01]  /*dd00*/  FMUL.FTZ R4, R134, R144 ;  /* 0x0000009086047220 */ /* 0x008fe20000410000 */
[----:B------:R-:W-:Y:S01]  /*dd10*/  F2FP.PACK_AB R144, R48, R223 ;  /* 0x000000df3090723e */ /* 0x000fe200000000ff */
[C---:B------:R-:W-:Y:S01]  /*dd20*/  FMUL.FTZ R48, R134.reuse, R188 ;  /* 0x000000bc86307220 */ /* 0x040fe20000410000 */
[----:B----4-:R-:W-:Y:S05]  /*dd30*/  F2FP.PACK_AB R151, R213, R211 ;  /* 0x000000d3d597723e */ /* 0x010fea00000000ff */
[-C--:B--2---:R-:W-:Y:S08]  /*dd40*/  HMMA.16816.F32 R4, R144, R20.reuse, R4 ;  /* 0x000000149004723c */ /* 0x084ff00000001804 */
[C---:B------:R-:W-:Y:S04]  /*dd50*/  HMMA.16816.F32 R8, R148.reuse, R20, R8 ;  /* 0x000000149408723c */ /* 0x040fe80000001808 */
[--C-:B-1----:R-:W-:Y:S02]  /*dd60*/  FFMA.FTZ R138, R215, c[0x0][0x2d0], -R143.reuse ;  /* 0x0000b400d78a7a23 */ /* 0x102fe4000001088f */
[----:B------:R-:W-:Y:S01]  /*dd70*/  MUFU.EX2 R215, R139 ;  /* 0x0000008b00d77308 */ /* 0x000fe20000000800 */
[C---:B------:R-:W-:Y:S01]  /*dd80*/  FMUL.FTZ R20, R134.reuse, R160 ;  /* 0x000000a086147220 */ /* 0x040fe20000410000 */
[-C--:B------:R-:W-:Y:S04]  /*dd90*/  HMMA.16816.F32 R12, R148, R22.reuse, R12 ;  /* 0x00000016940c723c */ /* 0x080fe8000000180c */
[----:B------:R-:W-:Y:S04]  /*dda0*/  FMUL.FTZ R21, R134, R161 ;  /* 0x000000a186157220 */ /* 0x000fe80000410000 */
[C---:B------:R-:W-:Y:S01]  /*ddb0*/  HMMA.16816.F32 R16, R144.reuse, R22, R16 ;  /* 0x000000169010723c */ /* 0x040fe20000001810 */
[----:B------:R1:W-:Y:S06]  /*ddc0*/  MUFU.EX2 R250, R138 ;  /* 0x0000008a00fa7308 */ /* 0x0003ec0000000800 */
[C---:B------:R-:W-:Y:S02]  /*ddd0*/  FMUL.FTZ R22, R133.reuse, R162 ;  /* 0x000000a285167220 */ /* 0x040fe40000410000 */
[C---:B------:R-:W-:Y:S02]  /*dde0*/  FMUL.FTZ R23, R133.reuse, R163 ;  /* 0x000000a385177220 */ /* 0x040fe40000410000 */
[----:B------:R-:W-:Y:S01]  /*ddf0*/  LDSM.16.MT88.4 R160, [R226+0x2880] ;  /* 0x00288000e2a0783b */ /* 0x000fe20000004200 */
[----:B------:R-:W-:Y:S04]  /*de00*/  MUFU.EX2 R139, R140 ;  /* 0x0000008c008b7308 */ /* 0x000fe80000000800 */
[-C--:B------:R-:W-:Y:S08]  /*de10*/  HMMA.16816.F32 R20, R144, R36.reuse, R20 ;  /* 0x000000249014723c */ /* 0x080ff00000001814 */
[C---:B------:R-:W-:Y:S04]  /*de20*/  HMMA.16816.F32 R24, R148.reuse, R36, R24 ;  /* 0x000000249418723c */ /* 0x040fe80000001818 */
[--C-:B-1----:R-:W-:Y:S03]  /*de30*/  FFMA.FTZ R138, R214, c[0x0][0x2d0], -R143.reuse ;  /* 0x0000b400d68a7a23 */ /* 0x102fe6000001088f */
[C---:B------:R-:W-:Y:S01]  /*de40*/  FMUL.FTZ R36, R134.reuse, R176 ;  /* 0x000000b086247220 */ /* 0x040fe20000410000 */
[-C--:B------:R-:W-:Y:S01]  /*de50*/  HMMA.16816.F32 R28, R148, R38.reuse, R28 ;  /* 0x00000026941c723c */ /* 0x080fe2000000181c */
[----:B------:R1:W-:Y:S03]  /*de60*/  MUFU.EX2 R249, R138 ;  /* 0x0000008a00f97308 */ /* 0x0003e60000000800 */
[----:B------:R-:W-:Y:S01]  /*de70*/  MOV R176, R248 ;  /* 0x000000f800b07202 */ /* 0x000fe20000000f00 */
[----:B------:R-:W-:Y:S01]  /*de80*/  FMUL.FTZ R37, R134, R177 ;  /* 0x000000b186257220 */ /* 0x000fe20000410000 */
[----:B------:R-:W-:Y:S02]  /*de90*/  MOV R177, R247 ;  /* 0x000000f700b17202 */ /* 0x000fe40000000f00 */
[C---:B------:R-:W-:Y:S07]  /*dea0*/  HMMA.16816.F32 R32, R144.reuse, R38, R32 ;  /* 0x000000269020723c */ /* 0x040fee0000001820 */
[C---:B------:R-:W-:Y:S01]  /*deb0*/  FMUL.FTZ R38, R133.reuse, R178 ;  /* 0x000000b285267220 */ /* 0x040fe20000410000 */
[----:B------:R-:W-:Y:S01]  /*dec0*/  MOV R178, R50 ;  /* 0x0000003200b27202 */ /* 0x000fe20000000f00 */
[C---:B------:R-:W-:Y:S03]  /*ded0*/  FMUL.FTZ R39, R133.reuse, R179 ;  /* 0x000000b385277220 */ /* 0x040fe60000410000 */
[----:B------:R-:W-:Y:S01]  /*dee0*/  FMUL.FTZ R50, R133, R190 ;  /* 0x000000be85327220 */ /* 0x000fe20000410000 */
[----:B------:R-:W-:Y:S01]  /*def0*/  MOV R179, R40 ;  /* 0x0000002800b37202 */ /* 0x000fe20000000f00 */
[----:B------:R-:W-:Y:S01]  /*df00*/  FMUL.FTZ R40, R132, R180 ;  /* 0x000000b484287220 */ /* 0x000fe20000410000 */
[----:B------:R-:W-:Y:S01]  /*df10*/  MOV R180, R49 ;  /* 0x0000003100b47202 */ /* 0x000fe20000000f00 */
[-C--:B------:R-:W-:Y:S03]  /*df20*/  HMMA.16816.F32 R36, R144, R152.reuse, R36 ;  /* 0x000000989024723c */ /* 0x080fe60000001824 */
[--C-:B-1----:R-:W-:Y:S02]  /*df30*/  FFMA.FTZ R138, R207, c[0x0][0x2d0], -R143.reuse ;  /* 0x0000b400cf8a7a23 */ /* 0x102fe4000001088f */
[----:B------:R-:W-:Y:S02]  /*df40*/  FMUL.FTZ R49, R134, R189 ;  /* 0x000000bd86317220 */ /* 0x000fe40000410000 */
[----:B------:R1:W-:Y:S01]  /*df50*/  MUFU.EX2 R248, R138 ;  /* 0x0000008a00f87308 */ /* 0x0003e20000000800 */
[C---:B------:R-:W-:Y:S01]  /*df60*/  HMMA.16816.F32 R40, R148.reuse, R152, R40 ;  /* 0x000000989428723c */ /* 0x040fe20000001828 */
[----:B------:R-:W-:Y:S07]  /*df70*/  LDSM.16.MT88.4 R188, [R228+0x3080] ;  /* 0x00308000e4bc783b */ /* 0x000fee0000004200 */
[-C--:B------:R-:W-:Y:S08]  /*df80*/  HMMA.16816.F32 R44, R148, R154.reuse, R44 ;  /* 0x0000009a942c723c */ /* 0x080ff0000000182c */
[C---:B------:R-:W-:Y:S01]  /*df90*/  HMMA.16816.F32 R48, R144.reuse, R154, R48 ;  /* 0x0000009a9030723c */ /* 0x040fe20000001830 */
[----:B------:R-:W2:Y:S03]  /*dfa0*/  LDSM.16.MT88.4 R152, [R225+0x3880] ;  /* 0x00388000e198783b */ /* 0x000ea60000004200 */
[--C-:B-1----:R-:W-:Y:S04]  /*dfb0*/  FFMA.FTZ R138, R212, c[0x0][0x2d0], -R143.reuse ;  /* 0x0000b400d48a7a23 */ /* 0x102fe8000001088f */
[-C--:B------:R-:W-:Y:S01]  /*dfc0*/  HMMA.16816.F32 R52, R144, R156.reuse, R52 ;  /* 0x0000009c9034723c */ /* 0x080fe20000001834 */
[----:B------:R1:W-:Y:S07]  /*dfd0*/  MUFU.EX2 R247, R138 ;  /* 0x0000008a00f77308 */ /* 0x0003ee0000000800 */
[C---:B------:R-:W-:Y:S08]  /*dfe0*/  HMMA.16816.F32 R56, R148.reuse, R156, R56 ;  /* 0x0000009c9438723c */ /* 0x040ff00000001838 */
[-C--:B------:R-:W-:Y:S08]  /*dff0*/  HMMA.16816.F32 R60, R148, R158.reuse, R60 ;  /* 0x0000009e943c723c */ /* 0x080ff0000000183c */
[C---:B------:R-:W-:Y:S01]  /*e000*/  HMMA.16816.F32 R64, R144.reuse, R158, R64 ;  /* 0x0000009e9040723c */ /* 0x040fe20000001840 */
[----:B------:R-:W3:Y:S03]  /*e010*/  LDSM.16.MT88.4 R156, [R226+0x3880] ;  /* 0x00388000e29c783b */ /* 0x000ee60000004200 */
[--C-:B-1----:R-:W-:Y:S04]  /*e020*/  FFMA.FTZ R138, R217, c[0x0][0x2d0], -R192.reuse ;  /* 0x0000b400d98a7a23 */ /* 0x102fe800000108c0 */
[----:B------:R1:W-:Y:S01]  /*e030*/  MUFU.EX2 R246, R138 ;  /* 0x0000008a00f67308 */ /* 0x0003e20000000800 */
[-C--:B--2---:R-:W-:Y:S08]  /*e040*/  HMMA.16816.F32 R68, R144, R152.reuse, R68 ;  /* 0x000000989044723c */ /* 0x084ff00000001844 */
[C---:B------:R-:W-:Y:S08]  /*e050*/  HMMA.16816.F32 R72, R148.reuse, R152, R72 ;  /* 0x000000989448723c */ /* 0x040ff00000001848 */
[-C--:B------:R-:W-:Y:S04]  /*e060*/  HMMA.16816.F32 R76, R148, R154.reuse, R76 ;  /* 0x0000009a944c723c */ /* 0x080fe8000000184c */
[--C-:B-1----:R-:W-:Y:S04]  /*e070*/  FFMA.FTZ R138, R216, c[0x0][0x2d0], -R192.reuse ;  /* 0x0000b400d88a7a23 */ /* 0x102fe800000108c0 */
[C---:B------:R-:W-:Y:S01]  /*e080*/  HMMA.16816.F32 R80, R144.reuse, R154, R80 ;  /* 0x0000009a9050723c */ /* 0x040fe20000001850 */
[----:B------:R-:W1:Y:S01]  /*e090*/  LDSM.16.MT88.4 R152, [R228+0x3880] ;  /* 0x00388000e498783b */ /* 0x000e620000004200 */
[----:B------:R2:W4:Y:S06]  /*e0a0*/  MUFU.EX2 R245, R138 ;  /* 0x0000008a00f57308 */ /* 0x00052c0000000800 */
[-C--:B---3--:R-:W-:Y:S08]  /*e0b0*/  HMMA.16816.F32 R84, R144, R156.reuse, R84 ;  /* 0x0000009c9054723c */ /* 0x088ff00000001854 */
[C---:B------:R-:W-:Y:S08]  /*e0c0*/  HMMA.16816.F32 R88, R148.reuse, R156, R88 ;  /* 0x0000009c9458723c */ /* 0x040ff00000001858 */
[-C--:B------:R-:W-:Y:S04]  /*e0d0*/  HMMA.16816.F32 R92, R148, R158.reuse, R92 ;  /* 0x0000009e945c723c */ /* 0x080fe8000000185c */
[--C-:B--2---:R-:W-:Y:S04]  /*e0e0*/  FFMA.FTZ R138, R218, c[0x0][0x2d0], -R192.reuse ;  /* 0x0000b400da8a7a23 */ /* 0x104fe800000108c0 */
[C---:B------:R-:W-:Y:S01]  /*e0f0*/  HMMA.16816.F32 R96, R144.reuse, R158, R96 ;  /* 0x0000009e9060723c */ /* 0x040fe20000001860 */
[----:B------:R2:W-:Y:S01]  /*e100*/  MUFU.EX2 R223, R138 ;  /* 0x0000008a00df7308 */ /* 0x0005e20000000800 */
[----:B------:R-:W3:Y:S06]  /*e110*/  LDSM.16.MT88.4 R156, [R227+0x3880] ;  /* 0x00388000e39c783b */ /* 0x000eec0000004200 */
[-C--:B-1----:R-:W-:Y:S08]  /*e120*/  HMMA.16816.F32 R100, R144, R152.reuse, R100 ;  /* 0x000000989064723c */ /* 0x082ff00000001864 */
[C---:B------:R-:W-:Y:S08]  /*e130*/  HMMA.16816.F32 R104, R148.reuse, R152, R104 ;  /* 0x000000989468723c */ /* 0x040ff00000001868 */
[-C--:B------:R-:W-:Y:S04]  /*e140*/  HMMA.16816.F32 R108, R148, R154.reuse, R108 ;  /* 0x0000009a946c723c */ /* 0x080fe8000000186c */
[----:B--2---:R-:W-:Y:S04]  /*e150*/  FFMA.FTZ R138, R219, c[0x0][0x2d0], -R192 ;  /* 0x0000b400db8a7a23 */ /* 0x004fe800000108c0 */
[C---:B------:R-:W-:Y:S01]  /*e160*/  HMMA.16816.F32 R112, R144.reuse, R154, R112 ;  /* 0x0000009a9070723c */ /* 0x040fe20000001870 */
[----:B------:R1:W2:Y:S01]  /*e170*/  MUFU.EX2 R222, R138 ;  /* 0x0000008a00de7308 */ /* 0x0002a20000000800 */
[----:B------:R-:W2:Y:S06]  /*e180*/  LDSM.16.MT88.4 R152, [R225+0x2880] ;  /* 0x00288000e198783b */ /* 0x000eac0000004200 */
[-C--:B---3--:R-:W-:Y:S08]  /*e190*/  HMMA.16816.F32 R116, R144, R156.reuse, R116 ;  /* 0x0000009c9074723c */ /* 0x088ff00000001874 */
[C---:B------:R-:W-:Y:S08]  /*e1a0*/  HMMA.16816.F32 R120, R148.reuse, R156, R120 ;  /* 0x0000009c9478723c */ /* 0x040ff00000001878 */
[-C--:B------:R-:W-:Y:S04]  /*e1b0*/  HMMA.16816.F32 R124, R148, R158.reuse, R124 ;  /* 0x0000009e947c723c */ /* 0x080fe8000000187c */
[--C-:B-1----:R-:W-:Y:S03]  /*e1c0*/  FFMA.FTZ R138, R201, c[0x0][0x2d0], -R2.reuse ;  /* 0x0000b400c98a7a23 */ /* 0x102fe60000010802 */
[----:B----4-:R-:W-:Y:S01]  /*e1d0*/  F2FP.PACK_AB R148, R245, R246 ;  /* 0x000000f6f594723e */ /* 0x010fe200000000ff */
[----:B------:R-:W-:Y:S01]  /*e1e0*/  HMMA.16816.F32 R128, R144, R158, R128 ;  /* 0x0000009e9080723c */ /* 0x000fe20000001880 */
[----:B------:R1:W-:Y:S01]  /*e1f0*/  MUFU.EX2 R205, R138 ;  /* 0x0000008a00cd7308 */ /* 0x0003e20000000800 */
[----:B------:R-:W-:Y:S02]  /*e200*/  LDSM.16.MT88.4 R156, [R225+0x4080] ;  /* 0x00408000e19c783b */ /* 0x000fe40000004200 */
[----:B--2---:R-:W-:Y:S03]  /*e210*/  F2FP.PACK_AB R150, R222, R223 ;  /* 0x000000dfde96723e */ /* 0x004fe600000000ff */
[----:B------:R-:W-:Y:S02]  /*e220*/  F2FP.PACK_AB R144, R185, R184 ;  /* 0x000000b8b990723e */ /* 0x000fe400000000ff */
[----:B------:R-:W-:Y:S03]  /*e230*/  F2FP.PACK_AB R146, R251, R252 ;  /* 0x000000fcfb92723e */ /* 0x000fe600000000ff */
[----:B------:R-:W-:Y:S02]  /*e240*/  F2FP.PACK_AB R145, R249, R250 ;  /* 0x000000faf991723e */ /* 0x000fe400000000ff */
[----:B------:R-:W-:Y:S07]  /*e250*/  F2FP.PACK_AB R147, R247, R248 ;  /* 0x000000f8f793723e */ /* 0x000fee00000000ff */
[-C--:B------:R-:W-:Y:S03]  /*e260*/  HMMA.16816.F32 R4, R144, R152.reuse, R4 ;  /* 0x000000989004723c */ /* 0x080fe60000001804 */
[--C-:B-1----:R-:W-:Y:S04]  /*e270*/  FFMA.FTZ R138, R200, c[0x0][0x2d0], -R2.reuse ;  /* 0x0000b400c88a7a23 */ /* 0x102fe80000010802 */
[----:B------:R1:W2:Y:S02]  /*e280*/  MUFU.EX2 R204, R138 ;  /* 0x0000008a00cc7308 */ /* 0x0002a40000000800 */
[--C-:B-1----:R-:W-:Y:S03]  /*e290*/  FFMA.FTZ R138, R202, c[0x0][0x2d0], -R2.reuse ;  /* 0x0000b400ca8a7a23 */ /* 0x102fe60000010802 */
        /* <DEDUP_REMOVED lines=8> */
[-C--:B------:R-:W-:Y:S08]  /*e320*/  HMMA.16816.F32 R12, R148, R154.reuse, R12 ;  /* 0x0000009a940c723c */ /* 0x080ff0000000180c */
[C---:B------:R-:W-:Y:S01]  /*e330*/  HMMA.16816.F32 R16, R144.reuse, R154, R16 ;  /* 0x0000009a9010723c */ /* 0x040fe20000001810 */
[----:B------:R-:W2:Y:S03]  /*e340*/  LDSM.16.MT88.4 R152, [R227+0x2880] ;  /* 0x00288000e398783b */ /* 0x000ea60000004200 */
[--C-:B-1----:R-:W-:Y:S04]  /*e350*/  FFMA.FTZ R138, R220, c[0x0][0x2d0], -R142.reuse ;  /* 0x0000b400dc8a7a23 */ /* 0x102fe8000001088e */
[-C--:B------:R-:W-:Y:S01]  /*e360*/  HMMA.16816.F32 R20, R144, R160.reuse, R20 ;  /* 0x000000a09014723c */ /* 0x080fe20000001814 */
[----:B------:R1:W3:Y:S07]  /*e370*/  MUFU.EX2 R219, R138 ;  /* 0x0000008a00db7308 */ /* 0x0002ee0000000800 */
[C---:B------:R-:W-:Y:S08]  /*e380*/  HMMA.16816.F32 R24, R148.reuse, R160, R24 ;  /* 0x000000a09418723c */ /* 0x040ff00000001818 */
[-C--:B------:R-:W-:Y:S08]  /*e390*/  HMMA.16816.F32 R28, R148, R162.reuse, R28 ;  /* 0x000000a2941c723c */ /* 0x080ff0000000181c */
[C---:B------:R-:W-:Y:S01]  /*e3a0*/  HMMA.16816.F32 R32, R144.reuse, R162, R32 ;  /* 0x000000a29020723c */ /* 0x040fe20000001820 */
[----:B------:R-:W4:Y:S03]  /*e3b0*/  LDSM.16.MT88.4 R160, [R226+0x4080] ;  /* 0x00408000e2a0783b */ /* 0x000f260000004200 */
[--C-:B-1----:R-:W-:Y:S01]  /*e3c0*/  FFMA.FTZ R138, R208, c[0x0][0x2d0], -R142.reuse ;  /* 0x0000b400d08a7a23 */ /* 0x102fe2000001088e */
[----:B---3--:R-:W-:Y:S03]  /*e3d0*/  F2FP.PACK_AB R140, R219, R221 ;  /* 0x000000dddb8c723e */ /* 0x008fe600000000ff */
[-C--:B------:R-:W-:Y:S01]  /*e3e0*/  HMMA.16816.F32 R36, R144, R164.reuse, R36 ;  /* 0x000000a49024723c */ /* 0x080fe20000001824 */
[----:B------:R1:W-:Y:S07]  /*e3f0*/  MUFU.EX2 R220, R138 ;  /* 0x0000008a00dc7308 */ /* 0x0003ee0000000800 */
[C---:B------:R-:W-:Y:S08]  /*e400*/  HMMA.16816.F32 R40, R148.reuse, R164, R40 ;  /* 0x000000a49428723c */ /* 0x040ff00000001828 */
[-C--:B------:R-:W-:Y:S08]  /*e410*/  HMMA.16816.F32 R44, R148, R166.reuse, R44 ;  /* 0x000000a6942c723c */ /* 0x080ff0000000182c */
[C---:B------:R-:W-:Y:S01]  /*e420*/  HMMA.16816.F32 R48, R144.reuse, R166, R48 ;  /* 0x000000a69030723c */ /* 0x040fe20000001830 */
[----:B------:R-:W-:Y:S03]  /*e430*/  LDSM.16.MT88.4 R164, [R225+0x3080] ;  /* 0x00308000e1a4783b */ /* 0x000fe60000004200 */
[----:B-1----:R-:W-:Y:S01]  /*e440*/  FFMA.FTZ R138, R183, c[0x0][0x2d0], -R142 ;  /* 0x0000b400b78a7a23 */ /* 0x002fe2000001088e */
[----:B------:R-:W-:Y:S03]  /*e450*/  MOV R183, R193 ;  /* 0x000000c100b77202 */ /* 0x000fe60000000f00 */
[-C--:B--2---:R-:W-:Y:S01]  /*e460*/  HMMA.16816.F32 R52, R144, R152.reuse, R52 ;  /* 0x000000989034723c */ /* 0x084fe20000001834 */
[----:B------:R1:W2:Y:S07]  /*e470*/  MUFU.EX2 R218, R138 ;  /* 0x0000008a00da7308 */ /* 0x0002ae0000000800 */
[C---:B------:R-:W-:Y:S08]  /*e480*/  HMMA.16816.F32 R56, R148.reuse, R152, R56 ;  /* 0x000000989438723c */ /* 0x040ff00000001838 */
[-C--:B------:R-:W-:Y:S08]  /*e490*/  HMMA.16816.F32 R60, R148, R154.reuse, R60 ;  /* 0x0000009a943c723c */ /* 0x080ff0000000183c */
[C---:B------:R-:W-:Y:S01]  /*e4a0*/  HMMA.16816.F32 R64, R144.reuse, R154, R64 ;  /* 0x0000009a9040723c */ /* 0x040fe20000001840 */
[----:B------:R-:W3:Y:S03]  /*e4b0*/  LDSM.16.MT88.4 R152, [R228+0x4080] ;  /* 0x00408000e498783b */ /* 0x000ee60000004200 */
[--C-:B-1----:R-:W-:Y:S01]  /*e4c0*/  FFMA.FTZ R138, R182, c[0x0][0x2d0], -R143.reuse ;  /* 0x0000b400b68a7a23 */ /* 0x102fe2000001088f */
[----:B--2---:R-:W-:Y:S02]  /*e4d0*/  F2FP.PACK_AB R142, R218, R220 ;  /* 0x000000dcda8e723e */ /* 0x004fe400000000ff */
[----:B------:R-:W-:Y:S01]  /*e4e0*/  MOV R182, R194 ;  /* 0x000000c200b67202 */ /* 0x000fe20000000f00 */
[-C--:B------:R-:W-:Y:S01]  /*e4f0*/  HMMA.16816.F32 R68, R144, R156.reuse, R68 ;  /* 0x0000009c9044723c */ /* 0x080fe20000001844 */
[----:B------:R1:W-:Y:S07]  /*e500*/  MUFU.EX2 R217, R138 ;  /* 0x0000008a00d97308 */ /* 0x0003ee0000000800 */
[C---:B------:R-:W-:Y:S08]  /*e510*/  HMMA.16816.F32 R72, R148.reuse, R156, R72 ;  /* 0x0000009c9448723c */ /* 0x040ff00000001848 */
[-C--:B------:R-:W-:Y:S08]  /*e520*/  HMMA.16816.F32 R76, R148, R158.reuse, R76 ;  /* 0x0000009e944c723c */ /* 0x080ff0000000184c */
[C---:B------:R-:W-:Y:S01]  /*e530*/  HMMA.16816.F32 R80, R144.reuse, R158, R80 ;  /* 0x0000009e9050723c */ /* 0x040fe20000001850 */
[----:B------:R-:W2:Y:S03]  /*e540*/  LDSM.16.MT88.4 R156, [R227+0x4080] ;  /* 0x00408000e39c783b */ /* 0x000ea60000004200 */
[--C-:B-1----:R-:W-:Y:S01]  /*e550*/  FFMA.FTZ R138, R181, c[0x0][0x2d0], -R143.reuse ;  /* 0x0000b400b58a7a23 */ /* 0x102fe2000001088f */
[----:B------:R-:W-:Y:S03]  /*e560*/  MOV R181, R196 ;  /* 0x000000c400b57202 */ /* 0x000fe60000000f00 */
[-C--:B----4-:R-:W-:Y:S01]  /*e570*/  HMMA.16816.F32 R84, R144, R160.reuse, R84 ;  /* 0x000000a09054723c */ /* 0x090fe20000001854 */
[----:B------:R1:W-:Y:S07]  /*e580*/  MUFU.EX2 R216, R138 ;  /* 0x0000008a00d87308 */ /* 0x0003ee0000000800 */
[C---:B------:R-:W-:Y:S08]  /*e590*/  HMMA.16816.F32 R88, R148.reuse, R160, R88 ;  /* 0x000000a09458723c */ /* 0x040ff00000001858 */
[-C--:B------:R-:W-:Y:S08]  /*e5a0*/  HMMA.16816.F32 R92, R148, R162.reuse, R92 ;  /* 0x000000a2945c723c */ /* 0x080ff0000000185c */
[C---:B------:R-:W-:Y:S04]  /*e5b0*/  HMMA.16816.F32 R96, R144.reuse, R162, R96 ;  /* 0x000000a29060723c */ /* 0x040fe80000001860 */
[----:B-1----:R-:W-:Y:S01]  /*e5c0*/  FFMA.FTZ R138, R180, c[0x0][0x2d0], -R143 ;  /* 0x0000b400b48a7a23 */ /* 0x002fe2000001088f */
[----:B------:R-:W-:Y:S03]  /*e5d0*/  MOV R180, R173 ;  /* 0x000000ad00b47202 */ /* 0x000fe60000000f00 */
[-C--:B---3--:R-:W-:Y:S01]  /*e5e0*/  HMMA.16816.F32 R100, R144, R152.reuse, R100 ;  /* 0x000000989064723c */ /* 0x088fe20000001864 */
[----:B------:R1:W3:Y:S07]  /*e5f0*/  MUFU.EX2 R214, R138 ;  /* 0x0000008a00d67308 */ /* 0x0002ee0000000800 */
[C---:B------:R-:W-:Y:S08]  /*e600*/  HMMA.16816.F32 R104, R148.reuse, R152, R104 ;  /* 0x000000989468723c */ /* 0x040ff00000001868 */
[-C--:B------:R-:W-:Y:S08]  /*e610*/  HMMA.16816.F32 R108, R148, R154.reuse, R108 ;  /* 0x0000009a946c723c */ /* 0x080ff0000000186c */
[C---:B------:R-:W-:Y:S04]  /*e620*/  HMMA.16816.F32 R112, R144.reuse, R154, R112 ;  /* 0x0000009a9070723c */ /* 0x040fe80000001870 */
[--C-:B-1----:R-:W-:Y:S01]  /*e630*/  FFMA.FTZ R138, R179, c[0x0][0x2d0], -R192.reuse ;  /* 0x0000b400b38a7a23 */ /* 0x102fe200000108c0 */
[----:B---3--:R-:W-:Y:S02]  /*e640*/  F2FP.PACK_AB R143, R214, R215 ;  /* 0x000000d7d68f723e */ /* 0x008fe400000000ff */
[----:B------:R-:W-:Y:S01]  /*e650*/  MOV R179, R169 ;  /* 0x000000a900b37202 */ /* 0x000fe20000000f00 */
[-C--:B--2---:R-:W-:Y:S01]  /*e660*/  HMMA.16816.F32 R116, R144, R156.reuse, R116 ;  /* 0x0000009c9074723c */ /* 0x084fe20000001874 */
[----:B------:R1:W-:Y:S03]  /*e670*/  MUFU.EX2 R212, R138 ;  /* 0x0000008a00d47308 */ /* 0x0003e60000000800 */
[----:B------:R-:W-:Y:S04]  /*e680*/  MOV R169, R198 ;  /* 0x000000c600a97202 */ /* 0x000fe80000000f00 */
[C---:B------:R-:W-:Y:S08]  /*e690*/  HMMA.16816.F32 R120, R148.reuse, R156, R120 ;  /* 0x0000009c9478723c */ /* 0x040ff00000001878 */
[-C--:B------:R-:W-:Y:S08]  /*e6a0*/  HMMA.16816.F32 R124, R148, R158.reuse, R124 ;  /* 0x0000009e947c723c */ /* 0x080ff0000000187c */
[----:B------:R-:W-:Y:S04]  /*e6b0*/  HMMA.16816.F32 R128, R144, R158, R128 ;  /* 0x0000009e9080723c */ /* 0x000fe80000001880 */
[--C-:B-1----:R-:W-:Y:S01]  /*e6c0*/  FFMA.FTZ R138, R178, c[0x0][0x2d0], -R192.reuse ;  /* 0x0000b400b28a7a23 */ /* 0x102fe200000108c0 */
[----:B------:R-:W-:Y:S02]  /*e6d0*/  MOV R178, R170 ;  /* 0x000000aa00b27202 */ /* 0x000fe40000000f00 */
[----:B------:R-:W-:Y:S01]  /*e6e0*/  MOV R170, R197 ;  /* 0x000000c500aa7202 */ /* 0x000fe20000000f00 */
[----:B------:R1:W2:Y:S01]  /*e6f0*/  MUFU.EX2 R208, R138 ;  /* 0x0000008a00d07308 */ /* 0x0002a20000000800 */
[----:B------:R-:W-:Y:S03]  /*e700*/  LDSM.16.MT88.4 R196, [R227+0x3080] ;  /* 0x00308000e3c4783b */ /* 0x000fe60000004200 */
[--C-:B-1----:R-:W-:Y:S01]  /*e710*/  FFMA.FTZ R138, R177, c[0x0][0x2d0], -R192.reuse ;  /* 0x0000b400b18a7a23 */ /* 0x102fe200000108c0 */
[----:B------:R-:W-:Y:S02]  /*e720*/  MOV R177, R171 ;  /* 0x000000ab00b17202 */ /* 0x000fe40000000f00 */
[----:B------:R-:W-:Y:S03]  /*e730*/  MOV R171, R195 ;  /* 0x000000c300ab7202 */ /* 0x000fe60000000f00 */
[----:B------:R1:W-:Y:S02]  /*e740*/  MUFU.EX2 R207, R138 ;  /* 0x0000008a00cf7308 */ /* 0x0003e40000000800 */
[----:B-1----:R-:W-:Y:S01]  /*e750*/  FFMA.FTZ R138, R176, c[0x0][0x2d0], -R192 ;  /* 0x0000b400b08a7a23 */ /* 0x002fe200000108c0 */
[----:B------:R-:W-:Y:S02]  /*e760*/  MOV R176, R172 ;  /* 0x000000ac00b07202 */ /* 0x000fe40000000f00 */
[----:B--2---:R-:W-:Y:S05]  /*e770*/  F2FP.PACK_AB R192, R208, R212 ;  /* 0x000000d4d0c0723e */ /* 0x004fea00000000ff */
[----:B------:R1:W2:Y:S02]  /*e780*/  MUFU.EX2 R206, R138 ;  /* 0x0000008a00ce7308 */ /* 0x0002a40000000800 */
[--C-:B-1----:R-:W-:Y:S01]  /*e790*/  FFMA.FTZ R138, R175, c[0x0][0x2d0], -R2.reuse ;  /* 0x0000b400af8a7a23 */ /* 0x102fe20000010802 */
[----:B--2---:R-:W-:Y:S07]  /*e7a0*/  F2FP.PACK_AB R194, R206, R207 ;  /* 0x000000cfcec2723e */ /* 0x004fee00000000ff */
[----:B------:R1:W-:Y:S02]  /*e7b0*/  MUFU.EX2 R201, R138 ;  /* 0x0000008a00c97308 */ /* 0x0003e40000000800 */
[--C-:B-1----:R-:W-:Y:S02]  /*e7c0*/  FFMA.FTZ R138, R174, c[0x0][0x2d0], -R2.reuse ;  /* 0x0000b400ae8a7a23 */ /* 0x102fe40000010802 */
[----:B------:R-:W-:Y:S01]  /*e7d0*/  FFMA.FTZ R2, R141, c[0x0][0x2d0], -R2 ;  /* 0x0000b4008d027a23 */ /* 0x000fe20000010802 */
[----:B------:R-:W1:Y:S05]  /*e7e0*/  LDSM.16.MT88.4 R172, [R226+0x3080] ;  /* 0x00308000e2ac783b */ /* 0x000e6a0000004200 */
[----:B------:R-:W2:Y:S01]  /*e7f0*/  MUFU.EX2 R200, R138 ;  /* 0x0000008a00c87308 */ /* 0x000ea20000000800 */
[----:B------:R-:W-:Y:S07]  /*e800*/  F2FP.PACK_AB R141, R216, R217 ;  /* 0x000000d9d88d723e */ /* 0x000fee00000000ff */
[-C--:B------:R-:W-:Y:S01]  /*e810*/  HMMA.16816.F32 R144, R140, R164.reuse, R4 ;  /* 0x000000a48c90723c */ /* 0x080fe20000001804 */
[----:B------:R-:W3:Y:S01]  /*e820*/  LDSM.16.MT88.4 R4, [R225+0x4880] ;  /* 0x00488000e104783b */ /* 0x000ee20000004200 */
[----:B------:R-:W4:Y:S03]  /*e830*/  MUFU.EX2 R138, R2 ;  /* 0x00000002008a7308 */ /* 0x000f260000000800 */
[----:B--2---:R-:W-:Y:S02]  /*e840*/  F2FP.PACK_AB R193, R200, R201 ;  /* 0x000000c9c8c1723e */ /* 0x004fe400000000ff */
[----:B----4-:R-:W-:Y:S02]  /*e850*/  F2FP.PACK_AB R195, R138, R139 ;  /* 0x0000008b8ac3723e */ /* 0x010fe400000000ff */
[----:B------:R-:W-:Y:S05]  /*e860*/  MOV R2, R171 ;  /* 0x000000ab00027202 */ /* 0x000fea0000000f00 */
[C---:B------:R-:W-:Y:S01]  /*e870*/  HMMA.16816.F32 R148, R192.reuse, R164, R8 ;  /* 0x000000a4c094723c */ /* 0x040fe20000001808 */
[----:B------:R-:W2:Y:S07]  /*e880*/  LDSM.16.MT88.4 R8, [R226+0x4880] ;  /* 0x00488000e208783b */ /* 0x000eae0000004200 */
[-C--:B------:R-:W-:Y:S01]  /*e890*/  HMMA.16816.F32 R152, R192, R166.reuse, R12 ;  /* 0x000000a6c098723c */ /* 0x080fe2000000180c */
[----:B------:R-:W2:Y:S07]  /*e8a0*/  LDSM.16.MT88.4 R12, [R228+0x4880] ;  /* 0x00488000e40c783b */ /* 0x000eae0000004200 */
[C---:B------:R-:W-:Y:S01]  /*e8b0*/  HMMA.16816.F32 R156, R140.reuse, R166, R16 ;  /* 0x000000a68c9c723c */ /* 0x040fe20000001810 */
[----:B------:R-:W2:Y:S07]  /*e8c0*/  LDSM.16.MT88.4 R16, [R227+0x4880] ;  /* 0x00488000e310783b */ /* 0x000eae0000004200 */
[-C--:B-1----:R-:W-:Y:S07]  /*e8d0*/  HMMA.16816.F32 R160, R140, R172.reuse, R20 ;  /* 0x000000ac8ca0723c */ /* 0x082fee0000001814 */
[----:B------:R-:W-:Y:S01]  /*e8e0*/  MOV R23, R185 ;  /* 0x000000b900177202 */ /* 0x000fe20000000f00 */
[C---:B------:R-:W-:Y:S04]  /*e8f0*/  HMMA.16816.F32 R164, R192.reuse, R172, R24 ;  /* 0x000000acc0a4723c */ /* 0x040fe80000001818 */
[----:B------:R-:W-:Y:S02]  /*e900*/  MOV R22, R184 ;  /* 0x000000b800167202 */ /* 0x000fe40000000f00 */
[----:B------:R-:W-:Y:S02]  /*e910*/  MOV R21, R183 ;  /* 0x000000b700157202 */ /* 0x000fe40000000f00 */
[----:B------:R-:W-:Y:S04]  /*e920*/  MOV R26, R170 ;  /* 0x000000aa001a7202 */ /* 0x000fe80000000f00 */
[----:B------:R-:W-:Y:S02]  /*e930*/  MOV R25, R169 ;  /* 0x000000a900197202 */ /* 0x000fe40000000f00 */
[----:B------:R-:W-:Y:S02]  /*e940*/  MOV R24, R168 ;  /* 0x000000a800187202 */ /* 0x000fe40000000f00 */
[-C--:B------:R-:W-:Y:S01]  /*e950*/  HMMA.16816.F32 R168, R192, R174.reuse, R28 ;  /* 0x000000aec0a8723c */ /* 0x080fe2000000181c */
[----:B------:R-:W4:Y:S02]  /*e960*/  LDL.LU R29, [R1+0x8] ;  /* 0x00000800011d7983 */ /* 0x000f240000300800 */
[----:B------:R-:W-:Y:S02]  /*e970*/  MOV R20, R182 ;  /* 0x000000b600147202 */ /* 0x000fe40000000f00 */
[----:B------:R-:W4:Y:S01]  /*e980*/  LDL.LU R28, [R1+0x10] ;  /* 0x00001000011c7983 */ /* 0x000f220000300800 */
[----:B------:R-:W-:Y:S02]  /*e990*/  MOV R27, R181 ;  /* 0x000000b5001b7202 */ /* 0x000fe40000000f00 */
[C---:B------:R-:W-:Y:S01]  /*e9a0*/  HMMA.16816.F32 R172, R140.reuse, R174, R32 ;  /* 0x000000ae8cac723c */ /* 0x040fe20000001820 */
[----:B------:R-:W4:Y:S03]  /*e9b0*/  LDL.LU R33, [R1+0xc] ;  /* 0x00000c0001217983 */ /* 0x000f260000300800 */
[----:B------:R-:W-:Y:S01]  /*e9c0*/  MOV R30, R179 ;  /* 0x000000b3001e7202 */ /* 0x000fe20000000f00 */
[----:B------:R-:W4:Y:S01]  /*e9d0*/  LDL.LU R32, [R1+0x4] ;  /* 0x0000040001207983 */ /* 0x000f220000300800 */
[----:B------:R-:W-:Y:S02]  /*e9e0*/  MOV R31, R178 ;  /* 0x000000b2001f7202 */ /* 0x000fe40000000f00 */
[----:B------:R-:W-:Y:S04]  /*e9f0*/  MOV R35, R176 ;  /* 0x000000b000237202 */ /* 0x000fe80000000f00 */
[----:B------:R-:W-:Y:S02]  /*ea00*/  MOV R34, R177 ;  /* 0x000000b100227202 */ /* 0x000fe40000000f00 */
[-C--:B------:R-:W-:Y:S07]  /*ea10*/  HMMA.16816.F32 R176, R140, R188.reuse, R36 ;  /* 0x000000bc8cb0723c */ /* 0x080fee0000001824 */
[----:B------:R-:W-:Y:S02]  /*ea20*/  MOV R39, R180 ;  /* 0x000000b400277202 */ /* 0x000fe40000000f00 */
        /* <DEDUP_REMOVED lines=22> */
[----:B------:R-:W-:Y:S04]  /*eb90*/  HMMA.16816.F32 R128, R140, R18, R128 ;  /* 0x000000128c80723c */ /* 0x000fe80000001880 */
[----:B----4-:R-:W-:Y:S02]  /*eba0*/  FFMA.FTZ R132, R132, R29, R35 ;  /* 0x0000001d84847223 */ /* 0x010fe40000010023 */
[----:B------:R-:W-:Y:S02]  /*ebb0*/  FFMA.FTZ R0, R0, R28, R209 ;  /* 0x0000001c00007223 */ /* 0x000fe400000100d1 */
[----:B------:R-:W-:Y:S01]  /*ebc0*/  FADD.FTZ R4, R24, R132 ;  /* 0x0000008418047221 */ /* 0x000fe20000010000 */
[----:B------:R-:W-:Y:S03]  /*ebd0*/  MOV R132, R136 ;  /* 0x0000008800847202 */ /* 0x000fe60000000f00 */
[----:B------:R-:W-:Y:S02]  /*ebe0*/  FFMA.FTZ R134, R134, R33, R39 ;  /* 0x0000002186867223 */ /* 0x000fe40000010027 */
[----:B------:R-:W-:Y:S02]  /*ebf0*/  FADD.FTZ R0, R210, R0 ;  /* 0x00000000d2007221 */ /* 0x000fe40000010000 */
[----:B------:R-:W-:Y:S02]  /*ec00*/  FFMA.FTZ R133, R133, R32, R34 ;  /* 0x0000002085857223 */ /* 0x000fe40000010022 */
        /* <DEDUP_REMOVED lines=39> */
[----:B------:R-:W-:Y:S01]  /*ee80*/  FADD.FTZ R0, R139, R4 ;  /* 0x000000048b007221 */ /* 0x000fe20000010000 */
[----:B------:R-:W-:Y:S01]  /*ee90*/  MOV R139, R3 ;  /* 0x00000003008b7202 */ /* 0x000fe20000000f00 */
[----:B------:R-:W-:Y:S02]  /*eea0*/  FADD.FTZ R4, R214, R5 ;  /* 0x00000005d6047221 */ /* 0x000fe40000010000 */
[----:B------:R-:W-:Y:S02]  /*eeb0*/  FADD.FTZ R2, R206, R2 ;  /* 0x00000002ce027221 */ /* 0x000fe40000010000 */
[----:B------:R-:W-:Y:S01]  /*eec0*/  FADD.FTZ R0, R138, R0 ;  /* 0x000000008a007221 */ /* 0x000fe20000010000 */
[----:B------:R-:W-:Y:S01]  /*eed0*/  STL [R1+0x4], R4 ;  /* 0x0000040401007387 */ /* 0x000fe20000100800 */
[----:B------:R-:W-:Y:S03]  /*eee0*/  MOV R138, R135 ;  /* 0x00000087008a7202 */ /* 0x000fe60000000f00 */
[----:B------:R1:W-:Y:S04]  /*eef0*/  STL [R1+0x8], R2 ;  /* 0x0000080201007387 */ /* 0x0003e80000100800 */
[----:B------:R2:W-:Y:S01]  /*ef00*/  STL [R1+0x10], R0 ;  /* 0x0000100001007387 */ /* 0x0005e20000100800 */
[----:B-1----:R-:W-:Y:S01]  /*ef10*/  MOV R2, R137 ;  /* 0x0000008900027202 */ /* 0x002fe20000000f00 */
[----:B------:R-:W-:-:S05]  /*ef20*/  @P0 BRA `(.L_x_923) ;  /* 0xffffca1000000947 */ /* 0x000fca000383ffff */
.L_x_922:
[----:B------:R-:W-:-:S13]  /*ef30*/  ISETP.GE.AND P0, PT, R242, UR8, PT ;  /* 0x00000008f2007c0c */ /* 0x000fda000bf06270 */
[----:B------:R-:W-:Y:S05]  /*ef40*/  @!P0 BRA `(.L_x_924) ;  /* 0x00004c5000008947 */ /* 0x000fea0003800000 */
[----:B-1-3--:R-:W3:Y:S04]  /*ef50*/  LDL.64 R4, [R1+0x40] ;  /* 0x0000400001047983 */ /* 0x00aee80000100a00 */
[----:B------:R-:W4:Y:S01]  /*ef60*/  LDL.64 R6, [R1+0x20] ;  /* 0x0000200001067983 */ /* 0x000f220000100a00 */
[----:B------:R-:W-:Y:S01]  /*ef70*/  IMAD.MOV.U32 R139, RZ, RZ, R3 ;  /* 0x000000ffff8b7224 */ /* 0x000fe200078e0003 */
[----:B------:R-:W-:Y:S02]  /*ef80*/  ULDC.64 UR4, c[0x0][0x1e0] ;  /* 0x0000780000047ab9 */ /* 0x000fe40000000a00 */
[----:B------:R-:W-:Y:S02]  /*ef90*/  USHF.L.U64.HI UR7, UR4, 0x5, UR5 ;  /* 0x0000000504077899 */ /* 0x000fe40008010205 */
[----:B------:R-:W-:-:S02]  /*efa0*/  USHF.L.U32 UR16, UR4, 0x5, URZ ;  /* 0x0000000504107899 */ /* 0x000fc4000800063f */
[----:B------:R-:W-:Y:S02]  /*efb0*/  UMOV UR13, 0x30 ;  /* 0x00000030000d7882 */ /* 0x000fe40000000000 */
[----:B------:R-:W-:Y:S01]  /*efc0*/  ULDC.64 UR4, c[0x0][0x208] ;  /* 0x0000820000047ab9 */ /* 0x000fe20000000a00 */
[----:B------:R-:W-:Y:S01]  /*efd0*/  IMAD.MOV.U32 R134, RZ, RZ, R136 ;  /* 0x000000ffff867224 */ /* 0x000fe200078e0088 */
[----:B------:R-:W-:Y:S01]  /*efe0*/  UIADD3 UR12, UP1, UR12, 0x80, URZ ;  /* 0x000000800c0c7890 */ /* 0x000fe2000ff3e03f */
[----:B------:R-:W-:Y:S01]  /*eff0*/  MOV R132, R137 ;  /* 0x0000008900847202 */ /* 0x000fe20000000f00 */
[----:B------:R-:W-:Y:S01]  /*f000*/  UIADD3 UR17, UP0, UR10, 0x80, URZ ;  /* 0x000000800a117890 */ /* 0x000fe2000ff1e03f */
[----:B------:R-:W-:Y:S01]  /*f010*/  MOV R138, R135 ;  /* 0x00000087008a7202 */ /* 0x000fe20000000f00 */
[----:B------:R-:W-:Y:S02]  /*f020*/  UIMAD.WIDE.U32 UR18, UR13, UR4, URZ ;  /* 0x000000040d1272a5 */ /* 0x000fe4000f8e003f */
[----:B------:R-:W-:-:S02]  /*f030*/  UIMAD UR5, UR13, UR5, URZ ;  /* 0x000000050d0572a4 */ /* 0x000fc4000f8e023f */
[----:B------:R-:W-:Y:S02]  /*f040*/  UIADD3.X UR9, URZ, UR9, URZ, UP1, !UPT ;  /* 0x000000093f097290 */ /* 0x000fe40008ffe43f */
[----:B------:R-:W-:Y:S02]  /*f050*/  UIADD3.X UR4, URZ, UR11, URZ, UP0, !UPT ;  /* 0x0000000b3f047290 */ /* 0x000fe400087fe43f */
[----:B------:R-:W-:Y:S01]  /*f060*/  UIADD3 UR5, UR19, UR5, URZ ;  /* 0x0000000513057290 */ /* 0x000fe2000fffe03f */
[----:B---3--:R-:W-:Y:S02]  /*f070*/  IADD3 R8, P0, R4, 0x40, RZ ;  /* 0x0000004004087810 */ /* 0x008fe40007f1e0ff */
[----:B------:R-:W-:Y:S01]  /*f080*/  MOV R2, R4 ;  /* 0x0000000400027202 */ /* 0x000fe20000000f00 */
[--C-:B----4-:R-:W-:Y:S02]  /*f090*/  IMAD.MOV.U32 R3, RZ, RZ, R7.reuse ;  /* 0x000000ffff037224 */ /* 0x110fe400078e0007 */
[----:B------:R-:W-:-:S05]  /*f0a0*/  IMAD.X R9, RZ, RZ, R7, P0 ;  /* 0x000000ffff097224 */ /* 0x000fca00000e0607 */
[----:B------:R1:W-:Y:S04]  /*f0b0*/  STL.64 [R1+0x18], R8 ;  /* 0x0000180801007387 */ /* 0x0003e80000100a00 */
[----:B------:R1:W-:Y:S02]  /*f0c0*/  STL.64 [R1+0x20], R2 ;  /* 0x0000200201007387 */ /* 0x0003e40000100a00 */
.L_x_941:
[----:B-12---:R-:W3:Y:S01]  /*f0d0*/  LDL.64 R2, [R1+0x20] ;  /* 0x0000200001027983 */ /* 0x006ee20000100a00 */
[----:B------:R-:W-:Y:S04]  /*f0e0*/  DEPBAR.LE SB0, 0x0 ;  /* 0x000080000000791a */ /* 0x000fe80000000000 */
[----:B------:R-:W-:Y:S01]  /*f0f0*/  SHF.R.S32.HI R12, RZ, 0x1f, R242 ;  /* 0x0000001fff0c7819 */ /* 0x000fe200000114f2 */
[----:B------:R-:W4:Y:S01]  /*f100*/  LDL.64 R14, [R1+0x18] ;  /* 0x00001800010e7983 */ /* 0x000f220000100a00 */
[----:B--2---:R-:W-:Y:S05]  /*f110*/  IMAD R0, R242, UR5, RZ ;  /* 0x00000005f2007c24 */ /* 0x004fea000f8e02ff */
[----:B------:R-:W-:Y:S01]  /*f120*/  BAR.SYNC.DEFER_BLOCKING 0x0 ;  /* 0x0000000000007b1d */ /* 0x000fe20000010000 */
[----:B------:R-:W-:Y:S01]  /*f130*/  IMAD R0, R12, UR18, R0 ;  /* 0x000000120c007c24 */ /* 0x000fe2000f8e0200 */
[C---:B------:R-:W-:Y:S06]  /*f140*/  ISETP.GT.AND P6, PT, R242.reuse, UR8, PT ;  /* 0x00000008f2007c0c */ /* 0x040fec000bfc4270 */
[----:B-----5:R-:W-:Y:S08]  /*f150*/  LDSM.16.M88.4 R48, [R231+0x8080] ;  /* 0x00808000e730783b */ /* 0x020ff00000000200 */
[----:B------:R-:W1:Y:S08]  /*f160*/  LDSM.16.M88.4 R16, [R224+0x5080] ;  /* 0x00508000e010783b */ /* 0x000e700000000200 */
[----:B------:R-:W2:Y:S08]  /*f170*/  LDSM.16.M88.4 R44, [R231+0xa080] ;  /* 0x00a08000e72c783b */ /* 0x000eb00000000200 */
[----:B------:R-:W3:Y:S08]  /*f180*/  LDSM.16.M88.4 R32, [R224+0x5880] ;  /* 0x00588000e020783b */ /* 0x000ef00000000200 */
[----:B------:R-:W3:Y:S08]  /*f190*/  LDSM.16.M88.4 R140, [R224+0x6080] ;  /* 0x00608000e08c783b */ /* 0x000ef00000000200 */
[----:B------:R-:W-:Y:S01]  /*f1a0*/  LDSM.16.M88.4 R192, [R233+0x8080] ;  /* 0x00808000e9c0783b */ /* 0x000fe20000000200 */
[-C--:B-1----:R-:W-:Y:S07]  /*f1b0*/  HMMA.16816.F32 R4, R48, R16.reuse, RZ ;  /* 0x000000103004723c */ /* 0x082fee00000018ff */
[----:B------:R-:W1:Y:S01]  /*f1c0*/  LDSM.16.M88.4 R196, [R235] ;  /* 0x00000000ebc4783b */ /* 0x000e620000000200 */
[C---:B--2---:R-:W-:Y:S07]  /*f1d0*/  HMMA.16816.F32 R8, R44.reuse, R16, RZ ;  /* 0x000000102c08723c */ /* 0x044fee00000018ff */
[----:B------:R-:W2:Y:S08]  /*f1e0*/  LDSM.16.M88.4 R200, [R233+0xa080] ;  /* 0x00a08000e9c8783b */ /* 0x000eb00000000200 */
[----:B------:R-:W1:Y:S08]  /*f1f0*/  LDSM.16.M88.4 R204, [R241] ;  /* 0x00000000f1cc783b */ /* 0x000e700000000200 */
[----:B------:R-:W1:Y:S08]  /*f200*/  LDSM.16.M88.4 R208, [R240] ;  /* 0x00000000f0d0783b */ /* 0x000e700000000200 */
[----:B------:R-:W2:Y:S06]  /*f210*/  LDL.64 R248, [R1+0x30] ;  /* 0x0000300001f87983 */ /* 0x000eac0000100a00 */
[----:B------:R-:W2:Y:S06]  /*f220*/  LDL.64 R246, [R1+0x38] ;  /* 0x0000380001f67983 */ /* 0x000eac0000100a00 */
[----:B------:R-:W2:Y:S01]  /*f230*/  LDL R245, [R1+0x28] ;  /* 0x0000280001f57983 */ /* 0x000ea20000100800 */
[----:B---3--:R-:W-:Y:S05]  /*f240*/  IMAD.WIDE.U32 R2, R242, UR18, R2 ;  /* 0x00000012f2027c25 */ /* 0x008fea000f8e0002 */
[----:B------:R-:W-:Y:S01]  /*f250*/  LEA R24, P1, R2, c[0x0][0x1f8], 0x1 ;  /* 0x00007e0002187a11 */ /* 0x000fe200078208ff */
[----:B----4-:R-:W-:Y:S01]  /*f260*/  IMAD.WIDE.U32 R20, R242, UR18, R14 ;  /* 0x00000012f2147c25 */ /* 0x010fe2000f8e000e */
[----:B------:R-:W-:Y:S01]  /*f270*/  IADD3 R3, R3, R0, RZ ;  /* 0x0000000003037210 */ /* 0x000fe20007ffe0ff */
[-C--:B------:R-:W-:Y:S03]  /*f280*/  HMMA.16816.F32 R12, R44, R18.reuse, RZ ;  /* 0x000000122c0c723c */ /* 0x080fe600000018ff */
[----:B------:R-:W-:Y:S02]  /*f290*/  LEA.HI.X R25, R2, c[0x0][0x1fc], R3, 0x1, P1 ;  /* 0x00007f0002197a11 */ /* 0x000fe400008f0c03 */
[----:B------:R-:W-:Y:S02]  /*f2a0*/  LEA R28, P0, R20, c[0x0][0x1f8], 0x1 ;  /* 0x00007e00141c7a11 */ /* 0x000fe400078008ff */
[----:B------:R-:W-:Y:S01]  /*f2b0*/  IADD3 R0, R0, R21, RZ ;  /* 0x0000001500007210 */ /* 0x000fe20007ffe0ff */
[C---:B------:R-:W-:Y:S01]  /*f2c0*/  HMMA.16816.F32 R16, R48.reuse, R18, RZ ;  /* 0x000000123010723c */ /* 0x040fe200000018ff */
[----:B------:R-:W-:Y:S01]  /*f2d0*/  @!PT LDS RZ, [RZ] ;  /* 0x00000000fffff984 */ /* 0x000fe20000000800 */
[----:B------:R-:W-:Y:S01]  /*f2e0*/  @!PT LDS RZ, [RZ] ;  /* 0x00000000fffff984 */ /* 0x000fe20000000800 */
[----:B------:R-:W-:Y:S01]  /*f2f0*/  @!PT LDS RZ, [RZ] ;  /* 0x00000000fffff984 */ /* 0x000fe20000000800 */
[----:B------:R3:W-:Y:S03]  /*f300*/  LDGSTS.E.BYPASS.LTC128B.128 [R243+0x2080], [R24.64], !P4 ;  /* 0x0208000018f37fae */ /* 0x0007e6000e101d4e */
[----:B------:R-:W-:Y:S02]  /*f310*/  LEA.HI.X R29, R20, c[0x0][0x1fc], R0, 0x1, P0 ;  /* 0x00007f00141d7a11 */ /* 0x000fe400000f0c00 */
[----:B------:R-:W-:Y:S02]  /*f320*/  IADD3 R2, P2, R24, UR10, RZ ;  /* 0x0000000a18027c10 */ /* 0x000fe4000ff5e0ff */
[-C--:B------:R-:W-:Y:S01]  /*f330*/  HMMA.16816.F32 R20, R48, R32.reuse, RZ ;  /* 0x000000203014723c */ /* 0x080fe200000018ff */
[----:B------:R4:W-:Y:S03]  /*f340*/  LDGSTS.E.BYPASS.LTC128B.128 [R243+0x3880], [R28.64], !P3 ;  /* 0x038800001cf37fae */ /* 0x0009e6000d901d4e */
[----:B------:R-:W-:Y:S02]  /*f350*/  IADD3.X R3, R25, UR11, RZ, P2, !PT ;  /* 0x0000000b19037c10 */ /* 0x000fe400097fe4ff */
[C---:B------:R-:W-:Y:S02]  /*f360*/  IADD3 R38, P1, R2.reuse, UR10, RZ ;  /* 0x0000000a02267c10 */ /* 0x040fe4000ff3e0ff */
[----:B------:R-:W-:Y:S01]  /*f370*/  IADD3 R36, P0, R2, UR17, RZ ;  /* 0x0000001102247c10 */ /* 0x000fe2000ff1e0ff */
[----:B------:R1:W-:Y:S03]  /*f380*/  LDGSTS.E.BYPASS.LTC128B.128 [R243+0x2880], [R2.64], !P4 ;  /* 0x0288000002f37fae */ /* 0x0003e6000e101d4e */
[C---:B------:R-:W-:Y:S02]  /*f390*/  IADD3.X R39, R3.reuse, UR11, RZ, P1, !PT ;  /* 0x0000000b03277c10 */ /* 0x040fe40008ffe4ff */
[----:B------:R-:W-:Y:S02]  /*f3a0*/  IADD3.X R37, R3, UR4, RZ, P0, !PT ;  /* 0x0000000403257c10 */ /* 0x000fe400087fe4ff */
[----:B------:R-:W-:Y:S01]  /*f3b0*/  PLOP3.LUT P1, PT, PT, PT, UP3, 0x80, 0x0 ;  /* 0x000000000000781c */ /* 0x000fe20003f2f038 */
[----:B------:R1:W-:Y:S01]  /*f3c0*/  LDGSTS.E.BYPASS.LTC128B.128 [R243+0x4080], [R2.64+0x80], !P3 ;  /* 0x0408008002f37fae */ /* 0x0003e2000d901d4e */
[----:B------:R-:W-:Y:S01]  /*f3d0*/  PLOP3.LUT P0, PT, PT, PT, UP3, 0x80, 0x0 ;  /* 0x000000000000781c */ /* 0x000fe20003f0f038 */
[C---:B---3--:R-:W-:Y:S02]  /*f3e0*/  HMMA.16816.F32 R24, R44.reuse, R32, RZ ;  /* 0x000000202c18723c */ /* 0x048fe400000018ff */
[----:B------:R-:W-:Y:S04]  /*f3f0*/  @P6 IADD3 R0, R242, -0x1, RZ ;  /* 0xfffffffff2006810 */ /* 0x000fe80007ffe0ff */
[----:B------:R3:W-:Y:S02]  /*f400*/  LDGSTS.E.BYPASS.LTC128B.128 [R243+0x3080], [R38.64], !P4 ;  /* 0x0308000026f37fae */ /* 0x0007e4000e101d4e */
[-C--:B----4-:R-:W-:Y:S06]  /*f410*/  HMMA.16816.F32 R28, R44, R34.reuse, RZ ;  /* 0x000000222c1c723c */ /* 0x090fec00000018ff */
[----:B------:R3:W-:Y:S02]  /*f420*/  LDGSTS.E.BYPASS.LTC128B.128 [R243+0x4880], [R36.64], !P3 ;  /* 0x0488000024f37fae */ /* 0x0007e4000d901d4e */
[C---:B------:R-:W-:Y:S06]  /*f430*/  HMMA.16816.F32 R32, R48.reuse, R34, RZ ;  /* 0x000000223020723c */ /* 0x040fec00000018ff */
[----:B------:R-:W-:Y:S01]  /*f440*/  LDSM.16.M88.4 R212, [R232+0x8080] ;  /* 0x00808000e8d4783b */ /* 0x000fe20000000200 */
[----:B-1----:R-:W-:Y:S07]  /*f450*/  @P6 SHF.R.S32.HI R2, RZ, 0x1f, R0 ;  /* 0x0000001fff026819 */ /* 0x002fee0000011400 */
[----:B------:R-:W0:Y:S01]  /*f460*/  LDGDEPBAR ;  /* 0x00000000000079af */ /* 0x000e220000000000 */
[----:B------:R-:W-:Y:S04]  /*f470*/  @P6 IMAD R2, R2, c[0x0][0x1e0], RZ ;  /* 0x0000780002026a24 */ /* 0x000fe800078e02ff */
[----:B------:R-:W-:Y:S03]  /*f480*/  @P6 IMAD R2, R0, c[0x0][0x1e4], R2 ;  /* 0x0000790000026a24 */ /* 0x000fe600078e0202 */
[----:B------:R-:W1:Y:S01]  /*f490*/  LDSM.16.M88.4 R216, [R230+0x5080] ;  /* 0x00508000e6d8783b */ /* 0x000e620000000200 */
[-C--:B---3--:R-:W-:Y:S07]  /*f4a0*/  HMMA.16816.F32 R36, R48, R140.reuse, RZ ;  /* 0x0000008c3024723c */ /* 0x088fee00000018ff */
[----:B------:R-:W3:Y:S01]  /*f4b0*/  LDSM.16.M88.4 R220, [R232+0xa080] ;  /* 0x00a08000e8dc783b */ /* 0x000ee20000000200 */
[C---:B------:R-:W-:Y:S08]  /*f4c0*/  HMMA.16816.F32 R40, R44.reuse, R140, RZ ;  /* 0x0000008c2c28723c */ /* 0x040ff000000018ff */
[-C--:B------:R-:W-:Y:S08]  /*f4d0*/  HMMA.16816.F32 R44, R44, R142.reuse, RZ ;  /* 0x0000008e2c2c723c */ /* 0x080ff000000018ff */
[----:B------:R-:W-:Y:S01]  /*f4e0*/  HMMA.16816.F32 R48, R48, R142, RZ ;  /* 0x0000008e3030723c */ /* 0x000fe200000018ff */
[----:B------:R-:W4:Y:S07]  /*f4f0*/  LDSM.16.M88.4 R140, [R230+0x5880] ;  /* 0x00588000e68c783b */ /* 0x000f2e0000000200 */
[-C--:B------:R-:W-:Y:S05]  /*f500*/  HMMA.16816.F32 R4, R192, R196.reuse, R4 ;  /* 0x000000c4c004723c */ /* 0x080fea0000001804 */
[----:B--2---:R-:W-:Y:S03]  /*f510*/  @P6 MOV R3, R249 ;  /* 0x000000f900036202 */ /* 0x004fe60000000f00 */
        /* <DEDUP_REMOVED lines=12> */
[----:B------:R-:W-:Y:S07]  /*f5e0*/  LDSM.16.M88.4 R200, [R229] ;  /* 0x00000000e5c8783b */ /* 0x000fee0000000200 */
[----:B------:R-:W-:Y:S01]  /*f5f0*/  HMMA.16816.F32 R48, R192, R210, R48 ;  /* 0x000000d2c030723c */ /* 0x000fe20000001830 */
[----:B------:R-:W2:Y:S07]  /*f600*/  LDSM.16.M88.4 R192, [R234+0x8080] ;  /* 0x00808000eac0783b */ /* 0x000eae0000000200 */
[-C--:B-1----:R-:W-:Y:S01]  /*f610*/  HMMA.16816.F32 R4, R212, R216.reuse, R4 ;  /* 0x000000d8d404723c */ /* 0x082fe20000001804 */
[----:B------:R-:W1:Y:S07]  /*f620*/  LDSM.16.M88.4 R208, [R229+0x800] ;  /* 0x00080000e5d0783b */ /* 0x000e6e0000000200 */
[C---:B---3--:R-:W-:Y:S08]  /*f630*/  HMMA.16816.F32 R8, R220.reuse, R216, R8 ;  /* 0x000000d8dc08723c */ /* 0x048ff00000001808 */
[-C--:B------:R-:W-:Y:S08]  /*f640*/  HMMA.16816.F32 R12, R220, R218.reuse, R12 ;  /* 0x000000dadc0c723c */ /* 0x080ff0000000180c */
[C---:B------:R-:W-:Y:S01]  /*f650*/  HMMA.16816.F32 R16, R212.reuse, R218, R16 ;  /* 0x000000dad410723c */ /* 0x040fe20000001810 */
[----:B------:R-:W3:Y:S07]  /*f660*/  LDSM.16.M88.4 R216, [R229+0x1000] ;  /* 0x00100000e5d8783b */ /* 0x000eee0000000200 */
        /* <DEDUP_REMOVED lines=8> */
[----:B------:R-:W-:Y:S07]  /*f6f0*/  LDSM.16.M88.4 R220, [R238] ;  /* 0x00000000eedc783b */ /* 0x000fee0000000200 */
[----:B------:R-:W-:Y:S01]  /*f700*/  HMMA.16816.F32 R48, R212, R198, R48 ;  /* 0x000000c6d430723c */ /* 0x000fe20000001830 */
[----:B------:R-:W2:Y:S07]  /*f710*/  LDSM.16.M88.4 R196, [R224+0x6880] ;  /* 0x00688000e0c4783b */ /* 0x000eae0000000200 */
[-C--:B------:R-:W-:Y:S01]  /*f720*/  HMMA.16816.F32 R4, R192, R200.reuse, R4 ;  /* 0x000000c8c004723c */ /* 0x080fe20000001804 */
[----:B------:R-:W4:Y:S07]  /*f730*/  LDSM.16.M88.4 R212, [R231+0xe080] ;  /* 0x00e08000e7d4783b */ /* 0x000f2e0000000200 */
[C---:B------:R-:W-:Y:S08]  /*f740*/  HMMA.16816.F32 R8, R204.reuse, R200, R8 ;  /* 0x000000c8cc08723c */ /* 0x040ff00000001808 */
[-C--:B------:R-:W-:Y:S08]  /*f750*/  HMMA.16816.F32 R12, R204, R202.reuse, R12 ;  /* 0x000000cacc0c723c */ /* 0x080ff0000000180c */
[C---:B------:R-:W-:Y:S01]  /*f760*/  HMMA.16816.F32 R16, R192.reuse, R202, R16 ;  /* 0x000000cac010723c */ /* 0x040fe20000001810 */
[----:B------:R-:W2:Y:S07]  /*f770*/  LDSM.16.M88.4 R200, [R224+0x7080] ;  /* 0x00708000e0c8783b */ /* 0x000eae0000000200 */
        /* <DEDUP_REMOVED lines=10> */
[----:B------:R-:W3:Y:S07]  /*f820*/  LDSM.16.M88.4 R192, [R233+0xc080] ;  /* 0x00c08000e9c0783b */ /* 0x000eee0000000200 */
[-C--:B--2---:R-:W-:Y:S01]  /*f830*/  HMMA.16816.F32 R4, R140, R196.reuse, R4 ;  /* 0x000000c48c04723c */ /* 0x084fe20000001804 */
[----:B------:R-:W2:Y:S07]  /*f840*/  LDSM.16.M88.4 R216, [R233+0xe080] ;  /* 0x00e08000e9d8783b */ /* 0x000eae0000000200 */
[C---:B----4-:R-:W-:Y:S08]  /*f850*/  HMMA.16816.F32 R8, R212.reuse, R196, R8 ;  /* 0x000000c4d408723c */ /* 0x050ff00000001808 */
[-C--:B------:R-:W-:Y:S08]  /*f860*/  HMMA.16816.F32 R12, R212, R198.reuse, R12 ;  /* 0x000000c6d40c723c */ /* 0x080ff0000000180c */
[C---:B------:R-:W-:Y:S01]  /*f870*/  HMMA.16816.F32 R16, R140.reuse, R198, R16 ;  /* 0x000000c68c10723c */ /* 0x040fe20000001810 */
[----:B------:R-:W4:Y:S07]  /*f880*/  LDSM.16.M88.4 R196, [R237] ;  /* 0x00000000edc4783b */ /* 0x000f2e0000000200 */
        /* <DEDUP_REMOVED lines=10> */
[----:B------:R-:W1:Y:S07]  /*f930*/  LDSM.16.M88.4 R140, [R232+0xc080] ;  /* 0x00c08000e88c783b */ /* 0x000e6e0000000200 */
[-C--:B---3--:R-:W-:Y:S01]  /*f940*/  HMMA.16816.F32 R4, R192, R208.reuse, R4 ;  /* 0x000000d0c004723c */ /* 0x088fe20000001804 */
[----:B------:R-:W3:Y:S07]  /*f950*/  LDSM.16.M88.4 R204, [R232+0xe080] ;  /* 0x00e08000e8cc783b */ /* 0x000eee0000000200 */
[C---:B--2---:R-:W-:Y:S08]  /*f960*/  HMMA.16816.F32 R8, R216.reuse, R208, R8 ;  /* 0x000000d0d808723c */ /* 0x044ff00000001808 */
        /* <DEDUP_REMOVED lines=8> */
[-C--:B----4-:R-:W-:Y:S08]  /*f9f0*/  HMMA.16816.F32 R36, R192, R196.reuse, R36 ;  /* 0x000000c4c024723c */ /* 0x090ff00000001824 */
[C---:B------:R-:W-:Y:S08]  /*fa00*/  HMMA.16816.F32 R40, R216.reuse, R196, R40 ;  /* 0x000000c4d828723c */ /* 0x040ff00000001828 */
[-C--:B------:R-:W-:Y:S01]  /*fa10*/  HMMA.16816.F32 R44, R216, R198.reuse, R44 ;  /* 0x000000c6d82c723c */ /* 0x080fe2000000182c */
[----:B------:R-:W4:Y:S07]  /*fa20*/  LDSM.16.M88.4 R216, [R234+0xc080] ;  /* 0x00c08000ead8783b */ /* 0x000f2e0000000200 */
[----:B------:R-:W-:Y:S01]  /*fa30*/  HMMA.16816.F32 R48, R192, R198, R48 ;  /* 0x000000c6c030723c */ /* 0x000fe20000001830 */
[----:B------:R-:W4:Y:S07]  /*fa40*/  LDSM.16.M88.4 R192, [R236+0xe080] ;  /* 0x00e08000ecc0783b */ /* 0x000f2e0000000200 */
[-C--:B-1----:R-:W-:Y:S08]  /*fa50*/  HMMA.16816.F32 R4, R140, R200.reuse, R4 ;  /* 0x000000c88c04723c */ /* 0x082ff00000001804 */
[C---:B---3--:R-:W-:Y:S08]  /*fa60*/  HMMA.16816.F32 R8, R204.reuse, R200, R8 ;  /* 0x000000c8cc08723c */ /* 0x048ff00000001808 */
        /* <DEDUP_REMOVED lines=11> */
[C---:B------:R-:W-:Y:S08]  /*fb20*/  HMMA.16816.F32 R8, R192.reuse, R220, R8 ;  /* 0x000000dcc008723c */ /* 0x040ff00000001808 */
        /* <DEDUP_REMOVED lines=14> */
[----:B------:R3:W4:Y:S01]  /*fc10*/  MUFU.TANH R210, R12 ;  /* 0x0000000c00d27308 */ /* 0x0007220000002400 */
[----:B------:R-:W-:Y:S02]  /*fc20*/  FMUL.FTZ R16, R16, c[0x0][0x320] ;  /* 0x0000c80010107a20 */ /* 0x000fe40000410000 */
[----:B------:R-:W-:Y:S02]  /*fc30*/  FMUL.FTZ R17, R17, c[0x0][0x320] ;  /* 0x0000c80011117a20 */ /* 0x000fe40000410000 */
[----:B------:R-:W-:Y:S02]  /*fc40*/  FMUL.FTZ R18, R18, c[0x0][0x320] ;  /* 0x0000c80012127a20 */ /* 0x000fe40000410000 */
[----:B------:R-:W-:Y:S02]  /*fc50*/  FMUL.FTZ R19, R19, c[0x0][0x320] ;  /* 0x0000c80013137a20 */ /* 0x000fe40000410000 */
[----:B------:R-:W-:Y:S01]  /*fc60*/  FMUL.FTZ R13, R13, c[0x0][0x320] ;  /* 0x0000c8000d0d7a20 */ /* 0x000fe20000410000 */
[----:B------:R-:W1:Y:S01]  /*fc70*/  MUFU.TANH R211, R6 ;  /* 0x0000000600d37308 */ /* 0x000e620000002400 */
[----:B------:R-:W-:Y:S09]  /*fc80*/  FMUL.FTZ R14, R14, c[0x0][0x320] ;  /* 0x0000c8000e0e7a20 */ /* 0x000ff20000410000 */
[----:B------:R1:W1:Y:S01]  /*fc90*/  MUFU.TANH R206, R7 ;  /* 0x0000000700ce7308 */ /* 0x0002620000002400 */
[----:B---3--:R-:W3:Y:S09]  /*fca0*/  LDL R12, [R1] ;  /* 0x00000000010c7983 */ /* 0x008ef20000100800 */
[----:B------:R-:W2:Y:S10]  /*fcb0*/  MUFU.TANH R220, R8 ;  /* 0x0000000800dc7308 */ /* 0x000eb40000002400 */
[----:B------:R-:W2:Y:S01]  /*fcc0*/  MUFU.TANH R213, R9 ;  /* 0x0000000900d57308 */ /* 0x000ea20000002400 */
[----:B-1----:R-:W1:Y:S09]  /*fcd0*/  LDSM.16.M88.4 R4, [R229+0x2000] ;  /* 0x00200000e504783b */ /* 0x002e720000000200 */
[----:B------:R-:W1:Y:S10]  /*fce0*/  MUFU.TANH R244, R10 ;  /* 0x0000000a00f47308 */ /* 0x000e740000002400 */
[----:B------:R1:W1:Y:S10]  /*fcf0*/  MUFU.TANH R221, R11 ;  /* 0x0000000b00dd7308 */ /* 0x0002740000002400 */
[----:B------:R-:W2:Y:S10]  /*fd00*/  MUFU.TANH R214, R15 ;  /* 0x0000000f00d67308 */ /* 0x000eb40000002400 */
[----:B------:R-:W2:Y:S01]  /*fd10*/  MUFU.TANH R140, R16 ;  /* 0x00000010008c7308 */ /* 0x000ea20000002400 */
[----:B-1----:R-:W1:Y:S01]  /*fd20*/  LDSM.16.M88.4 R8, [R229+0x2800] ;  /* 0x00280000e508783b */ /* 0x002e620000000200 */
[----:B------:R-:W-:Y:S04]  /*fd30*/  DEPBAR.LE SB0, 0x0 ;  /* 0x000080000000791a */ /* 0x000fe80000000000 */
[-C--:B------:R-:W-:Y:S04]  /*fd40*/  HMMA.16816.F32 R20, R216, R4.reuse, R20 ;  /* 0x00000004d814723c */ /* 0x080fe80000001814 */
[----:B------:R-:W1:Y:S01]  /*fd50*/  MUFU.TANH R136, R17 ;  /* 0x0000001100887308 */ /* 0x000e620000002400 */
[----:B------:R-:W-:Y:S03]  /*fd60*/  BAR.SYNC.DEFER_BLOCKING 0x0 ;  /* 0x0000000000007b1d */ /* 0x000fe60000010000 */
[C---:B------:R-:W-:Y:S06]  /*fd70*/  HMMA.16816.F32 R24, R192.reuse, R4, R24 ;  /* 0x00000004c018723c */ /* 0x040fec0000001818 */
[----:B------:R-:W1:Y:S01]  /*fd80*/  MUFU.TANH R199, R18 ;  /* 0x0000001200c77308 */ /* 0x000e620000002400 */
[----:B------:R-:W-:Y:S01]  /*fd90*/  @P6 IMAD.WIDE.U32 R4, R0, c[0x0][0x1e0], RZ ;  /* 0x0000780000046a25 */ /* 0x000fe200078e00ff */
[-C--:B------:R-:W-:Y:S04]  /*fda0*/  HMMA.16816.F32 R28, R192, R6.reuse, R28 ;  /* 0x00000006c01c723c */ /* 0x080fe8000000181c */
[----:B------:R-:W-:Y:S04]  /*fdb0*/  @P6 IADD3 R0, R5, R2, RZ ;  /* 0x0000000205006210 */ /* 0x000fe80007ffe0ff */
[----:B------:R-:W2:Y:S01]  /*fdc0*/  MUFU.TANH R197, R19 ;  /* 0x0000001300c57308 */ /* 0x000ea20000002400 */
[----:B------:R-:W-:Y:S01]  /*fdd0*/  @P6 MOV R2, R246 ;  /* 0x000000f600026202 */ /* 0x000fe20000000f00 */
[C---:B------:R-:W-:Y:S04]  /*fde0*/  HMMA.16816.F32 R32, R216.reuse, R6, R32 ;  /* 0x00000006d820723c */ /* 0x040fe80000001820 */
[----:B------:R-:W-:Y:S04]  /*fdf0*/  @P6 IMAD.WIDE.U32 R2, R4, 0x30, R2 ;  /* 0x0000003004026825 */ /* 0x000fe800078e0002 */
[----:B------:R-:W2:Y:S01]  /*fe00*/  MUFU.TANH R209, R13 ;  /* 0x0000000d00d17308 */ /* 0x000ea20000002400 */
[----:B------:R-:W-:Y:S03]  /*fe10*/  @P1 IMAD.HI.U32 R4, R245, c[0x0][0x2c8], RZ ;  /* 0x0000b200f5041a27 */ /* 0x000fe600078e00ff */
[----:B------:R-:W-:Y:S01]  /*fe20*/  MOV R6, R245 ;  /* 0x000000f500067202 */ /* 0x000fe20000000f00 */
[-C--:B-1----:R-:W-:Y:S03]  /*fe30*/  HMMA.16816.F32 R36, R216, R8.reuse, R36 ;  /* 0x00000008d824723c */ /* 0x082fe60000001824 */
[----:B------:R-:W-:Y:S01]  /*fe40*/  @P0 SHF.R.U32.HI R6, RZ, c[0x0][0x2cc], R4 ;  /* 0x0000b300ff060a19 */ /* 0x000fe20000011604 */
[----:B------:R-:W-:Y:S01]  /*fe50*/  @P6 IMAD R0, R0, 0x30, RZ ;  /* 0x0000003000006824 */ /* 0x000fe200078e02ff */
[----:B------:R-:W1:Y:S01]  /*fe60*/  MUFU.TANH R215, R14 ;  /* 0x0000000e00d77308 */ /* 0x000e620000002400 */
[----:B------:R-:W-:Y:S02]  /*fe70*/  FMUL.FTZ R20, R20, c[0x0][0x320] ;  /* 0x0000c80014147a20 */ /* 0x000fe40000410000 */
[C---:B------:R-:W-:Y:S04]  /*fe80*/  HMMA.16816.F32 R40, R192.reuse, R8, R40 ;  /* 0x00000008c028723c */ /* 0x040fe80000001828 */
[----:B------:R-:W-:Y:S01]  /*fe90*/  @P6 IADD3 R0, R3, R0, RZ ;  /* 0x0000000003006210 */ /* 0x000fe20007ffe0ff */
[----:B------:R-:W-:Y:S01]  /*fea0*/  FMUL.FTZ R21, R21, c[0x0][0x320] ;  /* 0x0000c80015157a20 */ /* 0x000fe20000410000 */
[----:B------:R-:W-:Y:S01]  /*feb0*/  @P6 SHF.L.U32 R3, R2, 0x1, RZ ;  /* 0x0000000102036819 */ /* 0x000fe200000006ff */
[----:B------:R-:W-:Y:S01]  /*fec0*/  FMUL.FTZ R22, R22, c[0x0][0x320] ;  /* 0x0000c80016167a20 */ /* 0x000fe20000410000 */
[----:B------:R1:W1:Y:S01]  /*fed0*/  MUFU.TANH R135, R20 ;  /* 0x0000001400877308 */ /* 0x0002620000002400 */
[----:B------:R-:W-:Y:S01]  /*fee0*/  @P6 SHF.L.U64.HI R0, R2, 0x1, R0 ;  /* 0x0000000102006819 */ /* 0x000fe20000010200 */
[-C--:B------:R-:W-:Y:S03]  /*fef0*/  HMMA.16816.F32 R44, R192, R10.reuse, R44 ;  /* 0x0000000ac02c723c */ /* 0x080fe6000000182c */
[C---:B------:R-:W-:Y:S01]  /*ff00*/  @P6 IADD3 R2, P5, R3.reuse, c[0x0][0x1c8], RZ ;  /* 0x0000720003026a10 */ /* 0x040fe20007fbe0ff */
[----:B------:R-:W-:Y:S01]  /*ff10*/  FMUL.FTZ R26, R26, c[0x0][0x320] ;  /* 0x0000c8001a1a7a20 */ /* 0x000fe20000410000 */
[----:B------:R-:W-:Y:S01]  /*ff20*/  @P6 IADD3 R8, P2, R3, 0x80, RZ ;  /* 0x0000008003086810 */ /* 0x000fe20007f5e0ff */
[----:B------:R-:W-:Y:S01]  /*ff30*/  FMUL.FTZ R28, R28, c[0x0][0x320] ;  /* 0x0000c8001c1c7a20 */ /* 0x000fe20000410000 */
[----:B------:R-:W-:Y:S01]  /*ff40*/  @P6 IADD3.X R3, R0, c[0x0][0x1cc], RZ, P5, !PT ;  /* 0x0000730000036a10 */ /* 0x000fe20002ffe4ff */
[----:B------:R2:W2:Y:S01]  /*ff50*/  MUFU.TANH R133, R21 ;  /* 0x0000001500857308 */ /* 0x0004a20000002400 */
[----:B------:R-:W-:Y:S01]  /*ff60*/  @P6 IADD3 R8, P1, R8, c[0x0][0x1c8], RZ ;  /* 0x0000720008086a10 */ /* 0x000fe20007f3e0ff */
[----:B------:R-:W-:Y:S02]  /*ff70*/  HMMA.16816.F32 R48, R216, R10, R48 ;  /* 0x0000000ad830723c */ /* 0x000fe40000001830 */
[----:B------:R-:W-:Y:S01]  /*ff80*/  @!PT LDS RZ, [RZ] ;  /* 0x00000000fffff984 */ /* 0x000fe20000000800 */
[----:B------:R-:W-:Y:S01]  /*ff90*/  @!PT LDS RZ, [RZ] ;  /* 0x00000000fffff984 */ /* 0x000fe20000000800 */
[----:B------:R-:W-:Y:S01]  /*ffa0*/  @!PT LDS RZ, [RZ] ;  /* 0x00000000fffff984 */ /* 0x000fe20000000800 */
[----:B------:R4:W-:Y:S02]  /*ffb0*/  @P6 LDGSTS.E.BYPASS.LTC128B.128 [R243+0x5080], [R2.64], !P4 ;  /* 0x0508000002f36fae */ /* 0x0009e4000e101d4e */
[----:B------:R-:W-:Y:S01]  /*ffc0*/  @P6 IADD3.X R9, RZ, c[0x0][0x1cc], R0, P1, P2 ;  /* 0x00007300ff096a10 */ /* 0x000fe20000fe4400 */
[----:B------:R-:W-:Y:S01]  /*ffd0*/  FMUL.FTZ R29, R29, c[0x0][0x320] ;  /* 0x0000c8001d1d7a20 */ /* 0x000fe20000410000 */
[----:B------:R-:W-:Y:S01]  /*ffe0*/  @P6 IADD3 R4, P0, R2, UR16, RZ ;  /* 0x0000001002046c10 */ /* 0x000fe2000ff1e0ff */
[----:B------:R-:W-:Y:S01]  /*fff0*/  FMUL.FTZ R30, R30, c[0x0][0x320] ;  /* 0x0000c8001e1e7a20 */ /* 0x000fe20000410000 */
[----:B------:R4:W3:Y:S01]  /*10000*/  MUFU.TANH R143, R22 ;  /* 0x00000016008f7308 */ /* 0x0008e20000002400 */
[----:B------:R-:W-:Y:S01]  /*10010*/  FMUL.FTZ R31, R31, c[0x0][0x320] ;  /* 0x0000c8001f1f7a20 */ /* 0x000fe20000410000 */
[----:B------:R4:W-:Y:S02]  /*10020*/  @P6 LDGSTS.E.BYPASS.LTC128B.128 [R243+0x6880], [R8.64], !P3 ;  /* 0x0688000008f36fae */ /* 0x0009e4000d901d4e */
[----:B------:R-:W-:Y:S01]  /*10030*/  @P6 IADD3.X R5, R3, UR7, RZ, P0, !PT ;  /* 0x0000000703056c10 */ /* 0x000fe200087fe4ff */
[----:B-1----:R-:W-:Y:S01]  /*10040*/  FMUL.FTZ R20, R36, c[0x0][0x320] ;  /* 0x0000c80024147a20 */ /* 0x002fe20000410000 */
[----:B------:R-:W-:Y:S01]  /*10050*/  @P6 IADD3 R10, P1, R4, UR16, RZ ;  /* 0x00000010040a6c10 */ /* 0x000fe2000ff3e0ff */
[----:B------:R-:W-:Y:S02]  /*10060*/  FMUL.FTZ R18, R37, c[0x0][0x320] ;  /* 0x0000c80025127a20 */ /* 0x000fe40000410000 */
[----:B------:R-:W-:Y:S01]  /*10070*/  FMUL.FTZ R42, R42, c[0x0][0x320] ;  /* 0x0000c8002a2a7a20 */ /* 0x000fe20000410000 */
[----:B------:R1:W1:Y:S01]  /*10080*/  MUFU.TANH R208, R26 ;  /* 0x0000001a00d07308 */ /* 0x0002620000002400 */
[----:B------:R1:W-:Y:S01]  /*10090*/  @P6 LDGSTS.E.BYPASS.LTC128B.128 [R243+0x5880], [R4.64], !P4 ;  /* 0x0588000004f36fae */ /* 0x0003e2000e101d4e */
[----:B------:R-:W-:Y:S01]  /*100a0*/  @P6 IADD3.X R11, R5, UR7, RZ, P1, !PT ;  /* 0x00000007050b6c10 */ /* 0x000fe20008ffe4ff */
[----:B------:R-:W-:Y:S02]  /*100b0*/  FMUL.FTZ R43, R43, c[0x0][0x320] ;  /* 0x0000c8002b2b7a20 */ /* 0x000fe40000410000 */
[----:B--2---:R-:W-:Y:S02]  /*100c0*/  FMUL.FTZ R21, R33, c[0x0][0x320] ;  /* 0x0000c80021157a20 */ /* 0x004fe40000410000 */
[----:B------:R-:W-:Y:S02]  /*100d0*/  FMUL.FTZ R33, R34, c[0x0][0x320] ;  /* 0x0000c80022217a20 */ /* 0x000fe40000410000 */
[----:B------:R2:W-:Y:S01]  /*100e0*/  @P6 LDGSTS.E.BYPASS.LTC128B.128 [R243+0x7080], [R4.64+0x80], !P3 ;  /* 0x0708008004f36fae */ /* 0x0005e2000d901d4e */
[----:B------:R2:W2:Y:S01]  /*100f0*/  MUFU.TANH R141, R28 ;  /* 0x0000001c008d7308 */ /* 0x0004a20000002400 */
[----:B------:R-:W-:Y:S02]  /*10100*/  FMUL.FTZ R34, R40, c[0x0][0x320] ;  /* 0x0000c80028227a20 */ /* 0x000fe40000410000 */
[----:B------:R-:W-:Y:S02]  /*10110*/  FMUL.FTZ R46, R46, c[0x0][0x320] ;  /* 0x0000c8002e2e7a20 */ /* 0x000fe40000410000 */
[----:B----4-:R-:W-:Y:S02]  /*10120*/  FMUL.FTZ R22, R32, c[0x0][0x320] ;  /* 0x0000c80020167a20 */ /* 0x010fe40000410000 */
[----:B------:R4:W-:Y:S01]  /*10130*/  @P6 LDGSTS.E.BYPASS.LTC128B.128 [R243+0x6080], [R10.64], !P4 ;  /* 0x060800000af36fae */ /* 0x0009e2000e101d4e */
[----:B------:R-:W-:Y:S01]  /*10140*/  FMUL.FTZ R32, R35, c[0x0][0x320] ;  /* 0x0000c80023207a20 */ /* 0x000fe20000410000 */
[----:B------:R-:W-:Y:S01]  /*10150*/  @P6 IADD3 R8, P0, R4, UR12, RZ ;  /* 0x0000000c04086c10 */ /* 0x000fe2000ff1e0ff */
[----:B------:R4:W3:Y:S01]  /*10160*/  MUFU.TANH R137, R29 ;  /* 0x0000001d00897308 */ /* 0x0008e20000002400 */
[----:B------:R-:W-:Y:S02]  /*10170*/  FMUL.FTZ R47, R47, c[0x0][0x320] ;  /* 0x0000c8002f2f7a20 */ /* 0x000fe40000410000 */
[----:B------:R-:W-:Y:S01]  /*10180*/  @P6 IADD3.X R9, R5, UR9, RZ, P0, !PT ;  /* 0x0000000905096c10 */ /* 0x000fe200087fe4ff */
[----:B-1----:R-:W-:Y:S01]  /*10190*/  FMUL.FTZ R26, R39, c[0x0][0x320] ;  /* 0x0000c800271a7a20 */ /* 0x002fe20000410000 */
[----:B------:R-:W-:Y:S01]  /*101a0*/  PLOP3.LUT P0, PT, PT, PT, UP2, 0x40, 0x0 ;  /* 0x000000000000781c */ /* 0x000fe20003f0e828 */
[----:B------:R-:W-:Y:S02]  /*101b0*/  FMUL.FTZ R15, R48, c[0x0][0x320] ;  /* 0x0000c800300f7a20 */ /* 0x000fe40000410000 */
[----:B------:R1:W-:Y:S01]  /*101c0*/  @P6 LDGSTS.E.BYPASS.LTC128B.128 [R243+0x7880], [R8.64], !P3 ;  /* 0x0788000008f36fae */ /* 0x0003e2000d901d4e */
[----:B------:R-:W-:Y:S01]  /*101d0*/  FMUL.FTZ R16, R49, c[0x0][0x320] ;  /* 0x0000c80031107a20 */ /* 0x000fe20000410000 */
[----:B------:R1:W1:Y:S01]  /*101e0*/  MUFU.TANH R200, R30 ;  /* 0x0000001e00c87308 */ /* 0x0002620000002400 */
[----:B------:R-:W-:Y:S02]  /*101f0*/  FMUL.FTZ R17, R50, c[0x0][0x320] ;  /* 0x0000c80032117a20 */ /* 0x000fe40000410000 */
[----:B------:R-:W-:Y:S02]  /*10200*/  FMUL.FTZ R19, R51, c[0x0][0x320] ;  /* 0x0000c80033137a20 */ /* 0x000fe40000410000 */
[----:B--2---:R-:W-:Y:S01]  /*10210*/  FMUL.FTZ R28, R45, c[0x0][0x320] ;  /* 0x0000c8002d1c7a20 */ /* 0x004fe20000410000 */
[----:B------:R-:W0:Y:S01]  /*10220*/  LDGDEPBAR ;  /* 0x00000000000079af */ /* 0x000e220000000000 */
[----:B------:R-:W-:Y:S02]  /*10230*/  FMUL.FTZ R23, R23, c[0x0][0x320] ;  /* 0x0000c80017177a20 */ /* 0x000fe40000410000 */
[----:B------:R-:W-:Y:S01]  /*10240*/  FMUL.FTZ R24, R24, c[0x0][0x320] ;  /* 0x0000c80018187a20 */ /* 0x000fe20000410000 */
[----:B------:R2:W2:Y:S01]  /*10250*/  MUFU.TANH R212, R31 ;  /* 0x0000001f00d47308 */ /* 0x0004a20000002400 */
[----:B------:R-:W-:Y:S02]  /*10260*/  FMUL.FTZ R25, R25, c[0x0][0x320] ;  /* 0x0000c80019197a20 */ /* 0x000fe40000410000 */
[----:B------:R-:W-:Y:S01]  /*10270*/  FMUL.FTZ R27, R27, c[0x0][0x320] ;  /* 0x0000c8001b1b7a20 */ /* 0x000fe20000410000 */
[----:B------:R-:W3:Y:S01]  /*10280*/  SHFL.IDX PT, R4, R6, RZ, 0x1c1f ;  /* 0x001c1fff06047589 */ /* 0x000ee200000e0000 */
[----:B----4-:R-:W-:Y:S02]  /*10290*/  FMUL.FTZ R29, R44, c[0x0][0x320] ;  /* 0x0000c8002c1d7a20 */ /* 0x010fe40000410000 */
[----:B------:R-:W-:Y:S03]  /*102a0*/  IMAD R3, R242, -0x30, RZ ;  /* 0xffffffd0f2037824 */ /* 0x000fe600078e02ff */
[----:B------:R4:W3:Y:S01]  /*102b0*/  MUFU.TANH R142, R23 ;  /* 0x00000017008e7308 */ /* 0x0008e20000002400 */
[----:B-1----:R-:W-:Y:S09]  /*102c0*/  FMUL.FTZ R30, R38, c[0x0][0x320] ;  /* 0x0000c800261e7a20 */ /* 0x002ff20000410000 */
[----:B------:R4:W1:Y:S01]  /*102d0*/  MUFU.TANH R204, R24 ;  /* 0x0000001800cc7308 */ /* 0x0008620000002400 */
[----:B--2---:R-:W-:Y:S09]  /*102e0*/  FMUL.FTZ R31, R41, c[0x0][0x320] ;  /* 0x0000c800291f7a20 */ /* 0x004ff20000410000 */
[----:B------:R4:W2:Y:S10]  /*102f0*/  MUFU.TANH R201, R25 ;  /* 0x0000001900c97308 */ /* 0x0008b40000002400 */
[----:B------:R4:W1:Y:S10]  /*10300*/  MUFU.TANH R207, R27 ;  /* 0x0000001b00cf7308 */ /* 0x0008740000002400 */
[----:B------:R-:W1:Y:S10]  /*10310*/  MUFU.TANH R22, R22 ;  /* 0x0000001600167308 */ /* 0x000e740000002400 */
[----:B------:R-:W1:Y:S10]  /*10320*/  MUFU.TANH R21, R21 ;  /* 0x0000001500157308 */ /* 0x000e740000002400 */
[----:B------:R-:W1:Y:S10]  /*10330*/  MUFU.TANH R33, R33 ;  /* 0x0000002100217308 */ /* 0x000e740000002400 */
[----:B------:R-:W1:Y:S10]  /*10340*/  MUFU.TANH R32, R32 ;  /* 0x0000002000207308 */ /* 0x000e740000002400 */
[----:B------:R-:W1:Y:S10]  /*10350*/  MUFU.TANH R20, R20 ;  /* 0x0000001400147308 */ /* 0x000e740000002400 */
[----:B------:R-:W1:Y:S10]  /*10360*/  MUFU.TANH R18, R18 ;  /* 0x0000001200127308 */ /* 0x000e740000002400 */
[----:B------:R-:W1:Y:S01]  /*10370*/  MUFU.TANH R30, R30 ;  /* 0x0000001e001e7308 */ /* 0x000e620000002400 */
[C---:B---3--:R-:W-:Y:S02]  /*10380*/  IADD3 R7, -R12.reuse, 0x1, R3 ;  /* 0x000000010c077810 */ /* 0x048fe40007ffe103 */
[----:B------:R-:W-:Y:S02]  /*10390*/  IADD3 R8, -R12, R3, RZ ;  /* 0x000000030c087210 */ /* 0x000fe40007ffe1ff */
[----:B------:R-:W-:Y:S05]  /*103a0*/  IADD3 R7, R7, c[0x0][0x1d0], RZ ;  /* 0x0000740007077a10 */ /* 0x000fea0007ffe0ff */
[----:B------:R-:W3:Y:S01]  /*103b0*/  MUFU.TANH R26, R26 ;  /* 0x0000001a001a7308 */ /* 0x000ee20000002400 */
[----:B------:R-:W-:Y:S04]  /*103c0*/  IADD3 R7, R7, -c[0x0][0x168], RZ ;  /* 0x80005a0007077a10 */ /* 0x000fe80007ffe0ff */
[C---:B------:R-:W-:Y:S02]  /*103d0*/  IADD3 R5, R7.reuse, c[0x0][0x328], RZ ;  /* 0x0000ca0007057a10 */ /* 0x040fe40007ffe0ff */
[----:B------:R-:W-:Y:S03]  /*103e0*/  IADD3 R7, R7, UR6, RZ ;  /* 0x0000000607077c10 */ /* 0x000fe6000fffe0ff */
[----:B------:R-:W1:Y:S01]  /*103f0*/  MUFU.TANH R34, R34 ;  /* 0x0000002200227308 */ /* 0x000e620000002400 */
[-C--:B------:R-:W-:Y:S02]  /*10400*/  IADD3 R2, R5, R4.reuse, RZ ;  /* 0x0000000405027210 */ /* 0x080fe40007ffe0ff */
[----:B------:R-:W-:Y:S07]  /*10410*/  IADD3 R0, R7, R4, RZ ;  /* 0x0000000407007210 */ /* 0x000fee0007ffe0ff */
        /* <DEDUP_REMOVED lines=11> */
[----:B------:R-:W-:-:S05]  /*104d0*/  @P0 BRA `(.L_x_925) ;  /* 0x0000018000000947 */ /* 0x000fca0003800000 */
        /* <DEDUP_REMOVED lines=14> */
.L_x_927:
[----:B------:R-:W-:Y:S04]  /*105c0*/  MOV R9, c[0x0][0x32c] ;  /* 0x0000cb0000097a02 */ /* 0x000fe80000000f00 */
[----:B------:R-:W-:Y:S11]  /*105d0*/  ISETP.NE.AND P0, PT, R9, 0x1, PT ;  /* 0x000000010900780c */ /* 0x000ff60003f05270 */
[----:B------:R-:W-:Y:S02]  /*105e0*/  @!UPT UIADD3 URZ, URZ, URZ, URZ ;  /* 0x0000003f3f3ff290 */ /* 0x000fe4000fffe03f */
[----:B------:R-:W-:Y:S05]  /*105f0*/  @P0 IMAD.HI.U32 R9, R4, c[0x0][0x330], RZ ;  /* 0x0000cc0004090a27 */ /* 0x000fea00078e00ff */
[----:B------:R-:W-:Y:S02]  /*10600*/  @P0 SHF.R.U32.HI R4, RZ, c[0x0][0x334], R9 ;  /* 0x0000cd00ff040a19 */ /* 0x000fe40000011609 */
.L_x_928:
[----:B------:R-:W-:Y:S05]  /*10610*/  BSYNC B0 ;  /* 0x0000000000007941 */ /* 0x000fea0003800000 */
.L_x_926:
[----:B------:R-:W-:Y:S05]  /*10620*/  IMAD R4, R4, c[0x0][0x32c], R8 ;  /* 0x0000cb0004047a24 */ /* 0x000fea00078e0208 */
[----:B------:R-:W-:Y:S02]  /*10630*/  IADD3 R9, R4, c[0x0][0x32c], RZ ;  /* 0x0000cb0004097a10 */ /* 0x000fe40007ffe0ff */
[----:B------:R-:W-:Y:S02]  /*10640*/  IMNMX R0, R0, R4, !PT ;  /* 0x0000000400007217 */ /* 0x000fe40007800200 */
[----:B------:R-:W-:Y:S02]  /*10650*/  IMNMX R2, R2, R9, PT ;  /* 0x0000000902027217 */ /* 0x000fe40003800200 */
.L_x_925:
[C---:B--234-:R-:W-:Y:S02]  /*10660*/  ISETP.GE.AND P0, PT, R3.reuse, 0x2, PT ;  /* 0x000000020300780c */ /* 0x05cfe40003f06270 */
[C---:B------:R-:W-:Y:S02]  /*10670*/  ISETP.GE.AND P2, PT, R3.reuse, 0xa, PT ;  /* 0x0000000a0300780c */ /* 0x040fe40003f46270 */
[----:B------:R-:W-:Y:S02]  /*10680*/  P2R R14, PR, RZ, 0x1 ;  /* 0x00000001ff0e7803 */ /* 0x000fe40000000000 */
[----:B------:R-:W-:Y:S02]  /*10690*/  ISETP.GT.AND P0, PT, R0, 0x1, !P0 ;  /* 0x000000010000780c */ /* 0x000fe40004704270 */
[C---:B------:R-:W-:Y:S02]  /*106a0*/  ISETP.GE.AND P1, PT, R3.reuse, 0x9, PT ;  /* 0x000000090300780c */ /* 0x040fe40003f26270 */
[----:B------:R-:W-:Y:S02]  /*106b0*/  ISETP.LT.OR P0, PT, R2, 0x2, P0 ;  /* 0x000000020200780c */ /* 0x000fe40000701670 */
[----:B------:R-:W-:Y:S02]  /*106c0*/  P2R R13, PR, RZ, 0x2 ;  /* 0x00000002ff0d7803 */ /* 0x000fe40000000000 */
[----:B------:R-:W-:Y:S02]  /*106d0*/  FSEL R23, R196, -INF , !P0 ;  /* 0xff800000c4177808 */ /* 0x000fe40004000000 */
[C---:B------:R-:W-:Y:S02]  /*106e0*/  ISETP.GT.AND P0, PT, R0.reuse, 0x9, !P2 ;  /* 0x000000090000780c */ /* 0x040fe40005704270 */
[----:B------:R-:W-:Y:S02]  /*106f0*/  ISETP.GT.AND P1, PT, R0, 0x8, !P1 ;  /* 0x000000080000780c */ /* 0x000fe40004f24270 */
[----:B------:R-:W-:Y:S02]  /*10700*/  P2R R12, PR, RZ, 0x4 ;  /* 0x00000004ff0c7803 */ /* 0x000fe40000000000 */
[C---:B------:R-:W-:Y:S02]  /*10710*/  ISETP.LT.OR P0, PT, R2.reuse, 0xa, P0 ;  /* 0x0000000a0200780c */ /* 0x040fe40000701670 */
[C---:B------:R-:W-:Y:S02]  /*10720*/  ISETP.GE.AND P2, PT, R3.reuse, 0x11, PT ;  /* 0x000000110300780c */ /* 0x040fe40003f46270 */
[----:B------:R-:W-:Y:S02]  /*10730*/  ISETP.LT.OR P1, PT, R2, 0x9, P1 ;  /* 0x000000090200780c */ /* 0x000fe40000f21670 */
[----:B------:R-:W-:Y:S02]  /*10740*/  FSEL R24, R136, -INF , !P0 ;  /* 0xff80000088187808 */ /* 0x000fe40004000000 */
[----:B------:R-:W-:Y:S02]  /*10750*/  ISETP.GT.AND P0, PT, R0, 0x10, !P2 ;  /* 0x000000100000780c */ /* 0x000fe40005704270 */
[----:B------:R-:W-:Y:S02]  /*10760*/  FSEL R25, R140, -INF , !P1 ;  /* 0xff8000008c197808 */ /* 0x000fe40004800000 */
        /* <DEDUP_REMOVED lines=11> */
[C---:B------:R-:W-:Y:S02]  /*10820*/  ISETP.GE.AND P1, PT, R3.reuse, 0x1a, PT ;  /* 0x0000001a0300780c */ /* 0x040fe40003f26270 */
[----:B-1----:R-:W-:Y:S02]  /*10830*/  FSEL R202, R22, -INF , !P0 ;  /* 0xff80000016ca7808 */ /* 0x002fe40004000000 */
[----:B------:R-:W-:Y:S02]  /*10840*/  ISETP.GT.AND P0, PT, R0, 0x19, !P1 ;  /* 0x000000190000780c */ /* 0x000fe40004f04270 */
[----:B------:R-:W-:Y:S02]  /*10850*/  P2R R4, PR, RZ, 0x2 ;  /* 0x00000002ff047803 */ /* 0x000fe40000000000 */
[----:B------:R-:W-:Y:S02]  /*10860*/  ISETP.LT.OR P0, PT, R2, 0x1a, P0 ;  /* 0x0000001a0200780c */ /* 0x000fe40000701670 */
[----:B------:R-:W-:Y:S02]  /*10870*/  ISETP.GE.AND P1, PT, R3, 0x21, PT ;  /* 0x000000210300780c */ /* 0x000fe40003f26270 */
[----:B------:R-:W-:Y:S02]  /*10880*/  FSEL R205, R21, -INF , !P0 ;  /* 0xff80000015cd7808 */ /* 0x000fe40004000000 */
[----:B------:R-:W-:Y:S02]  /*10890*/  ISETP.GT.AND P0, PT, R0, 0x20, !P1 ;  /* 0x000000200000780c */ /* 0x000fe40004f04270 */
[C---:B------:R-:W-:Y:S02]  /*108a0*/  ISETP.GE.AND P6, PT, R3.reuse, 0x22, PT ;  /* 0x000000220300780c */ /* 0x040fe40003fc6270 */
[----:B------:R-:W-:Y:S02]  /*108b0*/  ISETP.LT.OR P0, PT, R2, 0x21, P0 ;  /* 0x000000210200780c */ /* 0x000fe40000701670 */
[C---:B------:R-:W-:Y:S02]  /*108c0*/  ISETP.GE.AND P5, PT, R3.reuse, 0x29, PT ;  /* 0x000000290300780c */ /* 0x040fe40003fa6270 */
[----:B------:R-:W-:Y:S02]  /*108d0*/  FSEL R218, R20, -INF , !P0 ;  /* 0xff80000014da7808 */ /* 0x000fe40004000000 */
[----:B------:R-:W-:Y:S02]  /*108e0*/  ISETP.GT.AND P0, PT, R0, 0x21, !P6 ;  /* 0x000000210000780c */ /* 0x000fe40007704270 */
[----:B------:R-:W-:Y:S02]  /*108f0*/  P2R R11, PR, RZ, 0x4 ;  /* 0x00000004ff0b7803 */ /* 0x000fe40000000000 */
[----:B------:R-:W-:Y:S02]  /*10900*/  ISETP.LT.OR P0, PT, R2, 0x22, P0 ;  /* 0x000000220200780c */ /* 0x000fe40000701670 */
[----:B------:R-:W-:Y:S02]  /*10910*/  ISETP.GE.AND P2, PT, R3, 0x1, PT ;  /* 0x000000010300780c */ /* 0x000fe40003f46270 */
[----:B------:R-:W-:Y:S02]  /*10920*/  FSEL R222, R18, -INF , !P0 ;  /* 0xff80000012de7808 */ /* 0x000fe40004000000 */
[----:B------:R-:W-:Y:S04]  /*10930*/  ISETP.GT.AND P0, PT, R0, 0x28, !P5 ;  /* 0x000000280000780c */ /* 0x000fe80006f04270 */
[----:B------:R-:W-:Y:S04]  /*10940*/  ISETP.LT.OR P0, PT, R2, 0x29, P0 ;  /* 0x000000290200780c */ /* 0x000fe80000701670 */
[----:B------:R-:W-:Y:S02]  /*10950*/  FSEL R249, R15, -INF , !P0 ;  /* 0xff8000000ff97808 */ /* 0x000fe40004000000 */
[----:B------:R-:W-:Y:S02]  /*10960*/  ISETP.GT.AND P0, PT, R0, RZ, !P2 ;  /* 0x000000ff0000720c */ /* 0x000fe40005704270 */
[----:B------:R-:W-:Y:S02]  /*10970*/  P2R R15, PR, RZ, 0x4 ;  /* 0x00000004ff0f7803 */ /* 0x000fe40000000000 */
[----:B------:R-:W-:Y:S04]  /*10980*/  ISETP.LT.OR P0, PT, R2, 0x1, P0 ;  /* 0x000000010200780c */ /* 0x000fe80000701670 */
[----:B------:R-:W-:Y:S02]  /*10990*/  FSEL R18, R203, -INF , !P0 ;  /* 0xff800000cb127808 */ /* 0x000fe40004000000 */
[----:B------:R-:W-:Y:S02]  /*109a0*/  ISETP.GE.AND P0, PT, R3, 0x2a, PT ;  /* 0x0000002a0300780c */ /* 0x000fe40003f06270 */
[----:B------:R-:W1:Y:S02]  /*109b0*/  SHFL.IDX PT, R3, R6, 0x1, 0x1c1f ;  /* 0x003c1f0006037f89 */ /* 0x000e6400000e0000 */
[----:B------:R-:W-:Y:S04]  /*109c0*/  ISETP.GT.AND P2, PT, R0, 0x29, !P0 ;  /* 0x000000290000780c */ /* 0x000fe80004744270 */
[----:B------:R-:W-:Y:S04]  /*109d0*/  ISETP.LT.OR P2, PT, R2, 0x2a, P2 ;  /* 0x0000002a0200780c */ /* 0x000fe80001741670 */
[----:B------:R-:W-:Y:S02]  /*109e0*/  FSEL R248, R16, -INF , !P2 ;  /* 0xff80000010f87808 */ /* 0x000fe40005000000 */
[----:B------:R-:W-:Y:S01]  /*109f0*/  PLOP3.LUT P2, PT, PT, PT, UP2, 0x40, 0x0 ;  /* 0x000000000000781c */ /* 0x000fe20003f4e828 */
[--C-:B-1----:R-:W-:Y:S02]  /*10a00*/  IMAD.IADD R2, R5, 0x1, R3.reuse ;  /* 0x0000000105027824 */ /* 0x102fe400078e0203 */
[----:B------:R-:W-:Y:S10]  /*10a10*/  IMAD.IADD R0, R7, 0x1, R3 ;  /* 0x0000000107007824 */ /* 0x000ff400078e0203 */
        /* <DEDUP_REMOVED lines=15> */
.L_x_931:
[----:B------:R-:W-:Y:S04]  /*10b10*/  MOV R16, c[0x0][0x32c] ;  /* 0x0000cb0000107a02 */ /* 0x000fe80000000f00 */
[----:B------:R-:W-:Y:S11]  /*10b20*/  ISETP.NE.AND P2, PT, R16, 0x1, PT ;  /* 0x000000011000780c */ /* 0x000ff60003f45270 */
[----:B------:R-:W-:Y:S02]  /*10b30*/  @!UPT UIADD3 URZ, URZ, URZ, URZ ;  /* 0x0000003f3f3ff290 */ /* 0x000fe4000fffe03f */
[----:B------:R-:W-:Y:S05]  /*10b40*/  @P2 IMAD.HI.U32 R16, R3, c[0x0][0x330], RZ ;  /* 0x0000cc0003102a27 */ /* 0x000fea00078e00ff */
[----:B------:R-:W-:Y:S02]  /*10b50*/  @P2 SHF.R.U32.HI R3, RZ, c[0x0][0x334], R16 ;  /* 0x0000cd00ff032a19 */ /* 0x000fe40000011610 */
.L_x_932:
[----:B------:R-:W-:Y:S05]  /*10b60*/  BSYNC B0 ;  /* 0x0000000000007941 */ /* 0x000fea0003800000 */
.L_x_930:
[----:B------:R-:W-:Y:S05]  /*10b70*/  IMAD R3, R3, c[0x0][0x32c], R8 ;  /* 0x0000cb0003037a24 */ /* 0x000fea00078e0208 */
[----:B------:R-:W-:Y:S02]  /*10b80*/  IADD3 R16, R3, c[0x0][0x32c], RZ ;  /* 0x0000cb0003107a10 */ /* 0x000fe40007ffe0ff */
[----:B------:R-:W-:Y:S02]  /*10b90*/  IMNMX R0, R0, R3, !PT ;  /* 0x0000000300007217 */ /* 0x000fe40007800200 */
[----:B------:R-:W-:Y:S02]  /*10ba0*/  IMNMX R2, R2, R16, PT ;  /* 0x0000001002027217 */ /* 0x000fe40003800200 */
.L_x_929:
[----:B------:R-:W-:Y:S01]  /*10bb0*/  ISETP.NE.AND P2, PT, R14, RZ, PT ;  /* 0x000000ff0e00720c */ /* 0x000fe20003f45270 */
[----:B------:R-:W1:Y:S03]  /*10bc0*/  SHFL.IDX PT, R3, R6, 0x2, 0x1c1f ;  /* 0x005c1f0006037f89 */ /* 0x000e6600000e0000 */
        /* <DEDUP_REMOVED lines=62> */
.L_x_935:
[----:B------:R-:W-:Y:S04]  /*10fb0*/  MOV R16, c[0x0][0x32c] ;  /* 0x0000cb0000107a02 */ /* 0x000fe80000000f00 */
[----:B------:R-:W-:Y:S11]  /*10fc0*/  ISETP.NE.AND P2, PT, R16, 0x1, PT ;  /* 0x000000011000780c */ /* 0x000ff60003f45270 */
[----:B------:R-:W-:Y:S02]  /*10fd0*/  @!UPT UIADD3 URZ, URZ, URZ, URZ ;  /* 0x0000003f3f3ff290 */ /* 0x000fe4000fffe03f */
[----:B------:R-:W-:Y:S05]  /*10fe0*/  @P2 IMAD.HI.U32 R16, R3, c[0x0][0x330], RZ ;  /* 0x0000cc0003102a27 */ /* 0x000fea00078e00ff */
[----:B------:R-:W-:Y:S02]  /*10ff0*/  @P2 SHF.R.U32.HI R3, RZ, c[0x0][0x334], R16 ;  /* 0x0000cd00ff032a19 */ /* 0x000fe40000011610 */
.L_x_936:
[----:B------:R-:W-:Y:S05]  /*11000*/  BSYNC B0 ;  /* 0x0000000000007941 */ /* 0x000fea0003800000 */
.L_x_934:
[----:B------:R-:W-:Y:S05]  /*11010*/  IMAD R3, R3, c[0x0][0x32c], R8 ;  /* 0x0000cb0003037a24 */ /* 0x000fea00078e0208 */
[----:B------:R-:W-:Y:S02]  /*11020*/  IADD3 R16, R3, c[0x0][0x32c], RZ ;  /* 0x0000cb0003107a10 */ /* 0x000fe40007ffe0ff */
[----:B------:R-:W-:Y:S02]  /*11030*/  IMNMX R0, R0, R3, !PT ;  /* 0x0000000300007217 */ /* 0x000fe40007800200 */
[----:B------:R-:W-:Y:S02]  /*11040*/  IMNMX R2, R2, R16, PT ;  /* 0x0000001002027217 */ /* 0x000fe40003800200 */
.L_x_933:
        /* <DEDUP_REMOVED lines=64> */
.L_x_939:
[----:B------:R-:W-:Y:S04]  /*11450*/  MOV R5, c[0x0][0x32c] ;  /* 0x0000cb0000057a02 */ /* 0x000fe80000000f00 */
[----:B------:R-:W-:Y:S11]  /*11460*/  ISETP.NE.AND P2, PT, R5, 0x1, PT ;  /* 0x000000010500780c */ /* 0x000ff60003f45270 */
[----:B------:R-:W-:Y:S02]  /*11470*/  @!UPT UIADD3 URZ, URZ, URZ, URZ ;  /* 0x0000003f3f3ff290 */ /* 0x000fe4000fffe03f */
[----:B------:R-:W-:Y:S05]  /*11480*/  @P2 IMAD.HI.U32 R5, R3, c[0x0][0x330], RZ ;  /* 0x0000cc0003052a27 */ /* 0x000fea00078e00ff */
[----:B------:R-:W-:Y:S02]  /*11490*/  @P2 SHF.R.U32.HI R3, RZ, c[0x0][0x334], R5 ;  /* 0x0000cd00ff032a19 */ /* 0x000fe40000011605 */
.L_x_940:
[----:B------:R-:W-:Y:S05]  /*114a0*/  BSYNC B0 ;  /* 0x0000000000007941 */ /* 0x000fea0003800000 */
.L_x_938:
[----:B------:R-:W-:Y:S05]  /*114b0*/  IMAD R8, R3, c[0x0][0x32c], R8 ;  /* 0x0000cb0003087a24 */ /* 0x000fea00078e0208 */
[----:B------:R-:W-:Y:S02]  /*114c0*/  IADD3 R3, R8, c[0x0][0x32c], RZ ;  /* 0x0000cb0008037a10 */ /* 0x000fe40007ffe0ff */
[----:B------:R-:W-:Y:S02]  /*114d0*/  IMNMX R0, R0, R8, !PT ;  /* 0x0000000800007217 */ /* 0x000fe40007800200 */
[----:B------:R-:W-:Y:S02]  /*114e0*/  IMNMX R2, R2, R3, PT ;  /* 0x0000000302027217 */ /* 0x000fe40003800200 */
.L_x_937:
[----:B------:R-:W-:Y:S01]  /*114f0*/  ISETP.NE.AND P2, PT, R15, RZ, PT ;  /* 0x000000ff0f00720c */ /* 0x000fe20003f45270 */
[----:B------:R-:W-:Y:S01]  /*11500*/  LDSM.16.MT88.4 R36, [R226+0x2080] ;  /* 0x00208000e224783b */ /* 0x000fe20000004200 */
[----:B------:R-:W-:Y:S02]  /*11510*/  FMNMX.FTZ R137, R18, R132, !PT ;  /* 0x0000008412897209 */ /* 0x000fe40007810000 */
[----:B------:R-:W-:Y:S02]  /*11520*/  ISETP.GT.AND P2, PT, R0, RZ, !P2 ;  /* 0x000000ff0000720c */ /* 0x000fe40005744270 */
        /* <DEDUP_REMOVED lines=17> */
[----:B------:R-:W-:Y:S02]  /*11640*/  FMNMX.FTZ R3, R21, R3, !PT ;  /* 0x0000000315037209 */ /* 0x000fe40007810000 */
[----:B------:R-:W-:Y:S02]  /*11650*/  FSEL R13, R215, -INF , !P2 ;  /* 0xff800000d70d7808 */ /* 0x000fe40005000000 */
[----:B------:R-:W-:Y:S02]  /*11660*/  ISETP.NE.AND P2, PT, R12, RZ, PT ;  /* 0x000000ff0c00720c */ /* 0x000fe40003f45270 */
[----:B------:R-:W-:Y:S02]  /*11670*/  FMNMX.FTZ R137, R218, R137, !PT ;  /* 0x00000089da897209 */ /* 0x000fe40007810000 */
[----:B------:R-:W-:Y:S02]  /*11680*/  FMNMX.FTZ R3, R22, R3, !PT ;  /* 0x0000000316037209 */ /* 0x000fe40007810000 */
[----:B------:R-:W-:Y:S02]  /*11690*/  ISETP.GT.AND P2, PT, R0, 0x9, !P2 ;  /* 0x000000090000780c */ /* 0x000fe40005744270 */
        /* <DEDUP_REMOVED lines=9> */
[----:B------:R-:W-:Y:S01]  /*11730*/  ISETP.GT.AND P2, PT, R0, 0x10, !P2 ;  /* 0x000000100000780c */ /* 0x000fe20005744270 */
[----:B------:R-:W1:Y:S01]  /*11740*/  SHFL.BFLY PT, R6, R137, 0x2, 0x1f ;  /* 0x0c401f0089067f89 */ /* 0x000e6200000e0000 */
        /* <DEDUP_REMOVED lines=14> */
[----:B-1----:R-:W-:Y:S02]  /*11830*/  FMNMX.FTZ R137, R137, R6, !PT ;  /* 0x0000000689897209 */ /* 0x002fe40007810000 */
[----:B------:R-:W-:Y:S01]  /*11840*/  ISETP.LT.OR P2, PT, R2, 0x19, P2 ;  /* 0x000000190200780c */ /* 0x000fe20001741670 */
[----:B------:R-:W1:Y:S01]  /*11850*/  SHFL.BFLY PT, R6, R3, 0x2, 0x1f ;  /* 0x0c401f0003067f89 */ /* 0x000e6200000e0000 */
[----:B------:R-:W-:Y:S02]  /*11860*/  ISETP.GT.AND P1, PT, R0, 0x20, !P1 ;  /* 0x000000200000780c */ /* 0x000fe40004f24270 */
[----:B------:R-:W-:Y:S02]  /*11870*/  FSEL R211, R200, -INF , !P2 ;  /* 0xff800000c8d37808 */ /* 0x000fe40005000000 */
[----:B------:R-:W-:Y:S02]  /*11880*/  ISETP.NE.AND P2, PT, R4, RZ, PT ;  /* 0x000000ff0400720c */ /* 0x000fe40003f45270 */
[----:B------:R-:W-:Y:S01]  /*11890*/  FMNMX.FTZ R4, R16, R138, !PT ;  /* 0x0000008a10047209 */ /* 0x000fe20007810000 */
[----:B------:R-:W2:Y:S01]  /*118a0*/  SHFL.BFLY PT, R8, R137, 0x1, 0x1f ;  /* 0x0c201f0089087f89 */ /* 0x000ea200000e0000 */
[----:B------:R-:W-:Y:S02]  /*118b0*/  ISETP.GT.AND P2, PT, R0, 0x19, !P2 ;  /* 0x000000190000780c */ /* 0x000fe40005744270 */
[----:B------:R-:W-:Y:S02]  /*118c0*/  FMNMX.FTZ R4, R20, R4, !PT ;  /* 0x0000000414047209 */ /* 0x000fe40007810000 */
[----:B------:R-:W-:Y:S02]  /*118d0*/  ISETP.LT.OR P2, PT, R2, 0x1a, P2 ;  /* 0x0000001a0200780c */ /* 0x000fe40001741670 */
[----:B------:R-:W-:Y:S02]  /*118e0*/  FMNMX.FTZ R4, R19, R4, !PT ;  /* 0x0000000413047209 */ /* 0x000fe40007810000 */
[----:B------:R-:W-:Y:S02]  /*118f0*/  FSEL R200, R212, -INF , !P2 ;  /* 0xff800000d4c87808 */ /* 0x000fe40005000000 */
[----:B------:R-:W-:Y:S02]  /*11900*/  FMNMX.FTZ R4, R26, R4, !PT ;  /* 0x000000041a047209 */ /* 0x000fe40007810000 */
[----:B------:R-:W-:Y:S02]  /*11910*/  ISETP.LT.OR P1, PT, R2, 0x21, P1 ;  /* 0x000000210200780c */ /* 0x000fe40000f21670 */
[----:B------:R-:W-:Y:S02]  /*11920*/  FMNMX.FTZ R4, R204, R4, !PT ;  /* 0x00000004cc047209 */ /* 0x000fe40007810000 */
[----:B-1----:R-:W-:Y:S02]  /*11930*/  FMNMX.FTZ R3, R3, R6, !PT ;  /* 0x0000000603037209 */ /* 0x002fe40007810000 */
[----:B------:R-:W-:Y:S02]  /*11940*/  FMNMX.FTZ R4, R201, R4, !PT ;  /* 0x00000004c9047209 */ /* 0x000fe40007810000 */
[----:B------:R-:W-:Y:S01]  /*11950*/  FMNMX.FTZ R6, R5, R139, !PT ;  /* 0x0000008b05067209 */ /* 0x000fe20007810000 */
[----:B------:R-:W1:Y:S01]  /*11960*/  SHFL.BFLY PT, R136, R3, 0x1, 0x1f ;  /* 0x0c201f0003887f89 */ /* 0x000e6200000e0000 */
[----:B------:R-:W-:Y:S02]  /*11970*/  FMNMX.FTZ R4, R209, R4, !PT ;  /* 0x00000004d1047209 */ /* 0x000fe40007810000 */
[----:B------:R-:W-:Y:S02]  /*11980*/  FMNMX.FTZ R6, R7, R6, !PT ;  /* 0x0000000607067209 */ /* 0x000fe40007810000 */
[----:B------:R-:W-:Y:S02]  /*11990*/  FMNMX.FTZ R4, R210, R4, !PT ;  /* 0x00000004d2047209 */ /* 0x000fe40007810000 */
[----:B------:R-:W-:Y:S02]  /*119a0*/  FMNMX.FTZ R6, R13, R6, !PT ;  /* 0x000000060d067209 */ /* 0x000fe40007810000 */
[----:B------:R-:W-:Y:S02]  /*119b0*/  FMNMX.FTZ R4, R219, R4, !PT ;  /* 0x00000004db047209 */ /* 0x000fe40007810000 */
[----:B--2---:R-:W-:Y:S02]  /*119c0*/  FMNMX.FTZ R137, R137, R8, !PT ;  /* 0x0000000889897209 */ /* 0x004fe40007810000 */
[----:B------:R-:W-:Y:S02]  /*119d0*/  FMNMX.FTZ R4, R223, R4, !PT ;  /* 0x00000004df047209 */ /* 0x000fe40007810000 */
[----:B------:R-:W-:Y:S01]  /*119e0*/  ISETP.GT.AND P6, PT, R0, 0x21, !P6 ;  /* 0x000000210000780c */ /* 0x000fe200077c4270 */
[----:B------:R-:W-:Y:S01]  /*119f0*/  FMUL.FTZ R141, R137, c[0x0][0x2d0] ;  /* 0x0000b400898d7a20 */ /* 0x000fe20000410000 */
[----:B------:R-:W-:Y:S02]  /*11a00*/  FMNMX.FTZ R4, R246, R4, !PT ;  /* 0x00000004f6047209 */ /* 0x000fe40007810000 */
[----:B------:R-:W-:Y:S02]  /*11a10*/  FSEL R214, R42, -INF , !P1 ;  /* 0xff8000002ad67808 */ /* 0x000fe40004800000 */
[----:B------:R-:W-:Y:S02]  /*11a20*/  FMNMX.FTZ R4, R220, R4, !PT ;  /* 0x00000004dc047209 */ /* 0x000fe40007810000 */
[----:B------:R-:W-:Y:S02]  /*11a30*/  ISETP.GT.AND P5, PT, R0, 0x28, !P5 ;  /* 0x000000280000780c */ /* 0x000fe40006fa4270 */
[----:B-1----:R-:W-:Y:S01]  /*11a40*/  FMNMX.FTZ R136, R3, R136, !PT ;  /* 0x0000008803887209 */ /* 0x002fe20007810000 */
[----:B------:R-:W1:Y:S01]  /*11a50*/  SHFL.BFLY PT, R8, R4, 0x2, 0x1f ;  /* 0x0c401f0004087f89 */ /* 0x000e6200000e0000 */
[----:B------:R-:W-:Y:S02]  /*11a60*/  FMNMX.FTZ R3, R12, R6, !PT ;  /* 0x000000060c037209 */ /* 0x000fe40007810000 */
[----:B------:R-:W-:Y:S01]  /*11a70*/  ISETP.GT.AND P0, PT, R0, 0x29, !P0 ;  /* 0x000000290000780c */ /* 0x000fe20004704270 */
[----:B------:R-:W-:Y:S01]  /*11a80*/  FMUL.FTZ R142, R136, c[0x0][0x2d0] ;  /* 0x0000b400888e7a20 */ /* 0x000fe20000410000 */
[----:B------:R-:W-:Y:S02]  /*11a90*/  FMNMX.FTZ R3, R208, R3, !PT ;  /* 0x00000003d0037209 */ /* 0x000fe40007810000 */
[C---:B------:R-:W-:Y:S02]  /*11aa0*/  ISETP.LT.OR P6, PT, R2.reuse, 0x22, P6 ;  /* 0x000000220200780c */ /* 0x040fe400037c1670 */
[----:B------:R-:W-:Y:S02]  /*11ab0*/  FMNMX.FTZ R3, R207, R3, !PT ;  /* 0x00000003cf037209 */ /* 0x000fe40007810000 */
[----:B------:R-:W-:Y:S02]  /*11ac0*/  FSEL R212, R43, -INF , !P6 ;  /* 0xff8000002bd47808 */ /* 0x000fe40007000000 */
[----:B------:R-:W-:Y:S02]  /*11ad0*/  FMNMX.FTZ R3, R211, R3, !PT ;  /* 0x00000003d3037209 */ /* 0x000fe40007810000 */
[----:B------:R-:W-:Y:S02]  /*11ae0*/  ISETP.LT.OR P5, PT, R2, 0x29, P5 ;  /* 0x000000290200780c */ /* 0x000fe40002fa1670 */
[----:B------:R-:W-:Y:S02]  /*11af0*/  FMNMX.FTZ R0, R200, R3, !PT ;  /* 0x00000003c8007209 */ /* 0x000fe40007810000 */
[----:B------:R-:W-:Y:S02]  /*11b00*/  FSETP.NEU.FTZ.AND P1, PT, R136, -INF , PT ;  /* 0xff8000008800780b */ /* 0x000fe40003f3d000 */
[----:B------:R-:W-:Y:S02]  /*11b10*/  FMNMX.FTZ R0, R214, R0, !PT ;  /* 0x00000000d6007209 */ /* 0x000fe40007810000 */
[----:B------:R-:W-:Y:S02]  /*11b20*/  FSEL R213, R46, -INF , !P5 ;  /* 0xff8000002ed57808 */ /* 0x000fe40006800000 */
[----:B-1----:R-:W-:Y:S02]  /*11b30*/  FMNMX.FTZ R4, R4, R8, !PT ;  /* 0x0000000804047209 */ /* 0x002fe40007810000 */
[----:B------:R-:W-:Y:S02]  /*11b40*/  FMNMX.FTZ R0, R212, R0, !PT ;  /* 0x00000000d4007209 */ /* 0x000fe40007810000 */
[----:B------:R-:W-:Y:S01]  /*11b50*/  ISETP.LT.OR P0, PT, R2, 0x2a, P0 ;  /* 0x0000002a0200780c */ /* 0x000fe20000701670 */
[----:B------:R-:W1:Y:S01]  /*11b60*/  SHFL.BFLY PT, R135, R4, 0x1, 0x1f ;  /* 0x0c201f0004877f89 */ /* 0x000e6200000e0000 */
        /* <DEDUP_REMOVED lines=14> */
[----:B------:R-:W-:Y:S01]  /*11c50*/  MUFU.EX2 R215, R21 ;  /* 0x0000001500d77308 */ /* 0x000fe20000000800 */
[--C-:B------:R-:W-:Y:S02]  /*11c60*/  FFMA.FTZ R24, R24, c[0x0][0x2d0], -R141.reuse ;  /* 0x0000b40018187a23 */ /* 0x100fe4000001088d */
[----:B------:R-:W-:Y:S01]  /*11c70*/  FFMA.FTZ R23, R23, c[0x0][0x2d0], -R141 ;  /* 0x0000b40017177a23 */ /* 0x000fe2000001088d */
[----:B-1----:R-:W-:Y:S04]  /*11c80*/  FMNMX.FTZ R135, R4, R135, !PT ;  /* 0x0000008704877209 */ /* 0x002fe80007810000 */
[C---:B------:R-:W-:Y:S01]  /*11c90*/  FSETP.NEU.FTZ.AND P0, PT, R135.reuse, -INF , PT ;  /* 0xff8000008700780b */ /* 0x040fe20003f1d000 */
[----:B------:R-:W-:Y:S01]  /*11ca0*/  FMUL.FTZ R143, R135, c[0x0][0x2d0] ;  /* 0x0000b400878f7a20 */ /* 0x000fe20000410000 */
[----:B------:R-:W-:Y:S04]  /*11cb0*/  MUFU.EX2 R221, R18 ;  /* 0x0000001200dd7308 */ /* 0x000fe80000000800 */
[----:B------:R-:W-:Y:S02]  /*11cc0*/  FSEL R143, R143, RZ, P0 ;  /* 0x000000ff8f8f7208 */ /* 0x000fe40000000000 */
[----:B--2---:R-:W-:Y:S03]  /*11cd0*/  FMNMX.FTZ R3, R0, R2, !PT ;  /* 0x0000000200037209 */ /* 0x004fe60007810000 */
[--C-:B------:R-:W-:Y:S01]  /*11ce0*/  FFMA.FTZ R2, R26, c[0x0][0x2d0], -R143.reuse ;  /* 0x0000b4001a027a23 */ /* 0x100fe2000001088f */
[----:B------:R-:W-:Y:S01]  /*11cf0*/  FSEL R0, R137, RZ, P2 ;  /* 0x000000ff89007208 */ /* 0x000fe20001000000 */
[--C-:B------:R-:W-:Y:S01]  /*11d00*/  FFMA.FTZ R20, R20, c[0x0][0x2d0], -R143.reuse ;  /* 0x0000b40014147a23 */ /* 0x100fe2000001088f */
[----:B------:R-:W-:Y:S01]  /*11d10*/  MUFU.EX2 R28, R25 ;  /* 0x00000019001c7308 */ /* 0x000fe20000000800 */
[----:B------:R-:W1:Y:S01]  /*11d20*/  SHFL.BFLY PT, R4, R3, 0x1, 0x1f ;  /* 0x0c201f0003047f89 */ /* 0x000e6200000e0000 */
[--C-:B------:R-:W-:Y:S02]  /*11d30*/  FFMA.FTZ R16, R16, c[0x0][0x2d0], -R143.reuse ;  /* 0x0000b40010107a23 */ /* 0x100fe4000001088f */
[----:B------:R-:W-:Y:S02]  /*11d40*/  FADD.FTZ R0, -R0, R132 ;  /* 0x0000008400007221 */ /* 0x000fe40000010100 */
[----:B------:R-:W-:Y:S02]  /*11d50*/  FFMA.FTZ R19, R19, c[0x0][0x2d0], -R143 ;  /* 0x0000b40013137a23 */ /* 0x000fe4000001088f */
[----:B------:R-:W-:Y:S02]  /*11d60*/  FMUL.FTZ R0, R0, c[0x0][0x2d0] ;  /* 0x0000b40000007a20 */ /* 0x000fe40000410000 */
[----:B------:R2:W-:Y:S10]  /*11d70*/  MUFU.EX2 R50, R2 ;  /* 0x0000000200327308 */ /* 0x0005f40000000800 */
[----:B------:R3:W4:Y:S01]  /*11d80*/  MUFU.EX2 R133, R0 ;  /* 0x0000000000857308 */ /* 0x0007220000000800 */
[----:B-1----:R-:W-:Y:S09]  /*11d90*/  FMNMX.FTZ R3, R3, R4, !PT ;  /* 0x0000000403037209 */ /* 0x002ff20007810000 */
[----:B------:R-:W-:Y:S01]  /*11da0*/  MUFU.EX2 R6, R20 ;  /* 0x0000001400067308 */ /* 0x000fe20000000800 */
[----:B--2---:R-:W-:Y:S05]  /*11db0*/  FSEL R2, R136, RZ, P1 ;  /* 0x000000ff88027208 */ /* 0x004fea0000800000 */
[----:B------:R-:W-:Y:S04]  /*11dc0*/  FADD.FTZ R2, -R2, R134 ;  /* 0x0000008602027221 */ /* 0x000fe80000010100 */
[----:B------:R-:W1:Y:S01]  /*11dd0*/  MUFU.EX2 R250, R24 ;  /* 0x0000001800fa7308 */ /* 0x000e620000000800 */
[----:B------:R-:W-:Y:S02]  /*11de0*/  FMUL.FTZ R134, R3, c[0x0][0x2d0] ;  /* 0x0000b40003867a20 */ /* 0x000fe40000410000 */
[----:B------:R-:W-:Y:S01]  /*11df0*/  FMUL.FTZ R2, R2, c[0x0][0x2d0] ;  /* 0x0000b40002027a20 */ /* 0x000fe20000410000 */
[----:B---3--:R-:W-:Y:S01]  /*11e00*/  FSEL R0, R135, RZ, P0 ;  /* 0x000000ff87007208 */ /* 0x008fe20000000000 */
[----:B----4-:R-:W-:Y:S01]  /*11e10*/  FMUL.FTZ R32, R133, R172 ;  /* 0x000000ac85207220 */ /* 0x010fe20000410000 */
[----:B------:R-:W-:Y:S01]  /*11e20*/  FSETP.NEU.FTZ.AND P0, PT, R3, -INF , PT ;  /* 0xff8000000300780b */ /* 0x000fe20003f1d000 */
[C---:B------:R-:W-:Y:S02]  /*11e30*/  FMUL.FTZ R33, R133.reuse, R173 ;  /* 0x000000ad85217220 */ /* 0x040fe40000410000 */
[----:B------:R-:W-:Y:S01]  /*11e40*/  FADD.FTZ R0, -R0, R138 ;  /* 0x0000008a00007221 */ /* 0x000fe20000010100 */
[----:B------:R-:W2:Y:S01]  /*11e50*/  MUFU.EX2 R132, R2 ;  /* 0x0000000200847308 */ /* 0x000ea20000000800 */
[----:B------:R-:W-:Y:S01]  /*11e60*/  FSEL R134, R134, RZ, P0 ;  /* 0x000000ff86867208 */ /* 0x000fe20000000000 */
[----:B------:R-:W-:Y:S01]  /*11e70*/  FMUL.FTZ R52, R133, R52 ;  /* 0x0000003485347220 */ /* 0x000fe20000410000 */
[----:B------:R-:W-:Y:S01]  /*11e80*/  MOV R138, R28 ;  /* 0x0000001c008a7202 */ /* 0x000fe20000000f00 */
[----:B------:R-:W-:Y:S02]  /*11e90*/  FMUL.FTZ R0, R0, c[0x0][0x2d0] ;  /* 0x0000b40000007a20 */ /* 0x000fe40000410000 */
[--C-:B------:R-:W-:Y:S02]  /*11ea0*/  FFMA.FTZ R4, R12, c[0x0][0x2d0], -R134.reuse ;  /* 0x0000b4000c047a23 */ /* 0x100fe40000010886 */
[--C-:B------:R-:W-:Y:S02]  /*11eb0*/  FFMA.FTZ R5, R5, c[0x0][0x2d0], -R134.reuse ;  /* 0x0000b40005057a23 */ /* 0x100fe40000010886 */
[----:B------:R3:W4:Y:S01]  /*11ec0*/  MUFU.EX2 R2, R0 ;  /* 0x0000000000027308 */ /* 0x0007220000000800 */
[C---:B------:R-:W-:Y:S02]  /*11ed0*/  FMUL.FTZ R53, R133.reuse, R53 ;  /* 0x0000003585357220 */ /* 0x040fe40000410000 */
[C---:B------:R-:W-:Y:S01]  /*11ee0*/  FMUL.FTZ R64, R133.reuse, R64 ;  /* 0x0000004085407220 */ /* 0x040fe20000410000 */
[----:B-1----:R-:W-:Y:S01]  /*11ef0*/  F2FP.PACK_AB R194, R250, R138 ;  /* 0x0000008afac2723e */ /* 0x002fe200000000ff */
[C---:B------:R-:W-:Y:S01]  /*11f00*/  FMUL.FTZ R65, R133.reuse, R65 ;  /* 0x0000004185417220 */ /* 0x040fe20000410000 */
[----:B------:R-:W-:Y:S01]  /*11f10*/  MOV R173, R250 ;  /* 0x000000fa00ad7202 */ /* 0x000fe20000000f00 */
[C---:B------:R-:W-:Y:S02]  /*11f20*/  FMUL.FTZ R68, R133.reuse, R68 ;  /* 0x0000004485447220 */ /* 0x040fe40000410000 */
[C---:B------:R-:W-:Y:S01]  /*11f30*/  FMUL.FTZ R69, R133.reuse, R69 ;  /* 0x0000004585457220 */ /* 0x040fe20000410000 */
[----:B------:R-:W1:Y:S01]  /*11f40*/  MUFU.EX2 R29, R23 ;  /* 0x00000017001d7308 */ /* 0x000e620000000800 */
[C---:B------:R-:W-:Y:S02]  /*11f50*/  FMUL.FTZ R80, R133.reuse, R80 ;  /* 0x0000005085507220 */ /* 0x040fe40000410000 */
[----:B------:R-:W-:Y:S02]  /*11f60*/  FMUL.FTZ R81, R133, R81 ;  /* 0x0000005185517220 */ /* 0x000fe40000410000 */
[C---:B--2---:R-:W-:Y:S02]  /*11f70*/  FMUL.FTZ R35, R132.reuse, R175 ;  /* 0x000000af84237220 */ /* 0x044fe40000410000 */
[C---:B------:R-:W-:Y:S01]  /*11f80*/  FMUL.FTZ R34, R132.reuse, R174 ;  /* 0x000000ae84227220 */ /* 0x040fe20000410000 */
[----:B------:R-:W-:Y:S01]  /*11f90*/  MOV R174, R251 ;  /* 0x000000fb00ae7202 */ /* 0x000fe20000000f00 */
[C---:B------:R-:W-:Y:S01]  /*11fa0*/  FMUL.FTZ R54, R132.reuse, R54 ;  /* 0x0000003684367220 */ /* 0x040fe20000410000 */
[----:B------:R2:W-:Y:S01]  /*11fb0*/  MUFU.EX2 R49, R4 ;  /* 0x0000000400317308 */ /* 0x0005e20000000800 */
[C---:B------:R-:W-:Y:S02]  /*11fc0*/  FMUL.FTZ R55, R132.reuse, R55 ;  /* 0x0000003784377220 */ /* 0x040fe40000410000 */
[----:B------:R-:W-:Y:S02]  /*11fd0*/  FMUL.FTZ R66, R132, R66 ;  /* 0x0000004284427220 */ /* 0x000fe40000410000 */
[--C-:B---3--:R-:W-:Y:S02]  /*11fe0*/  FFMA.FTZ R0, R7, c[0x0][0x2d0], -R134.reuse ;  /* 0x0000b40007007a23 */ /* 0x108fe40000010886 */
[----:B----4-:R-:W-:Y:S01]  /*11ff0*/  FMUL.FTZ R28, R2, R168 ;  /* 0x000000a8021c7220 */ /* 0x010fe20000410000 */
[----:B------:R-:W-:Y:S01]  /*12000*/  MOV R168, R138 ;  /* 0x0000008a00a87202 */ /* 0x000fe20000000f00 */
[----:B------:R-:W-:Y:S01]  /*12010*/  FFMA.FTZ R138, R196, c[0x0][0x2d0], -R141 ;  /* 0x0000b400c48a7a23 */ /* 0x000fe2000001088d */
[----:B------:R3:W-:Y:S01]  /*12020*/  MUFU.EX2 R252, R0 ;  /* 0x0000000000fc7308 */ /* 0x0007e20000000800 */
[C---:B------:R-:W-:Y:S02]  /*12030*/  FMUL.FTZ R40, R2.reuse, R180 ;  /* 0x000000b402287220 */ /* 0x040fe40000410000 */
[C---:B------:R-:W-:Y:S01]  /*12040*/  FMUL.FTZ R44, R2.reuse, R184 ;  /* 0x000000b8022c7220 */ /* 0x040fe20000410000 */
[----:B-1----:R-:W-:Y:S01]  /*12050*/  MOV R46, R29 ;  /* 0x0000001d002e7202 */ /* 0x002fe20000000f00 */
[----:B------:R-:W-:Y:S02]  /*12060*/  FMUL.FTZ R29, R2, R169 ;  /* 0x000000a9021d7220 */ /* 0x000fe40000410000 */
[----:B------:R-:W-:Y:S01]  /*12070*/  FMUL.FTZ R7, R132, R147 ;  /* 0x0000009384077220 */ /* 0x000fe20000410000 */
[----:B------:R-:W-:Y:S01]  /*12080*/  F2FP.PACK_AB R192, R46, R221 ;  /* 0x000000dd2ec0723e */ /* 0x000fe200000000ff */
[C---:B------:R-:W-:Y:S01]  /*12090*/  FMUL.FTZ R8, R2.reuse, R148 ;  /* 0x0000009402087220 */ /* 0x040fe20000410000 */
[----:B------:R-:W1:Y:S01]  /*120a0*/  MUFU.EX2 R47, R16 ;  /* 0x00000010002f7308 */ /* 0x000e620000000800 */
[C---:B------:R-:W-:Y:S02]  /*120b0*/  FMUL.FTZ R9, R2.reuse, R149 ;  /* 0x0000009502097220 */ /* 0x040fe40000410000 */
[C---:B------:R-:W-:Y:S02]  /*120c0*/  FMUL.FTZ R12, R2.reuse, R152 ;  /* 0x00000098020c7220 */ /* 0x040fe40000410000 */
[----:B--2---:R-:W-:Y:S02]  /*120d0*/  FMUL.FTZ R4, R133, R144 ;  /* 0x0000009085047220 */ /* 0x004fe40000410000 */
[C---:B------:R-:W-:Y:S02]  /*120e0*/  FMUL.FTZ R24, R2.reuse, R164 ;  /* 0x000000a402187220 */ /* 0x040fe40000410000 */
[C---:B------:R-:W-:Y:S01]  /*120f0*/  FMUL.FTZ R25, R2.reuse, R165 ;  /* 0x000000a502197220 */ /* 0x040fe20000410000 */
[----:B------:R-:W2:Y:S01]  /*12100*/  MUFU.EX2 R48, R19 ;  /* 0x0000001300307308 */ /* 0x000ea20000000800 */
[C---:B------:R-:W-:Y:S02]  /*12110*/  FMUL.FTZ R41, R2.reuse, R181 ;  /* 0x000000b502297220 */ /* 0x040fe40000410000 */
[C---:B------:R-:W-:Y:S02]  /*12120*/  FMUL.FTZ R45, R2.reuse, R185 ;  /* 0x000000b9022d7220 */ /* 0x040fe40000410000 */
[----:B---3--:R-:W-:Y:S02]  /*12130*/  FFMA.FTZ R0, R13, c[0x0][0x2d0], -R134 ;  /* 0x0000b4000d007a23 */ /* 0x008fe40000010886 */
[C---:B------:R-:W-:Y:S02]  /*12140*/  FMUL.FTZ R13, R2.reuse, R153 ;  /* 0x00000099020d7220 */ /* 0x040fe40000410000 */
[C---:B------:R-:W-:Y:S01]  /*12150*/  FMUL.FTZ R56, R2.reuse, R56 ;  /* 0x0000003802387220 */ /* 0x040fe20000410000 */
[----:B------:R3:W4:Y:S01]  /*12160*/  MUFU.EX2 R18, R0 ;  /* 0x0000000000127308 */ /* 0x0007220000000800 */
[C---:B------:R-:W-:Y:S02]  /*12170*/  FMUL.FTZ R57, R2.reuse, R57 ;  /* 0x0000003902397220 */ /* 0x040fe40000410000 */
[C---:B------:R-:W-:Y:S01]  /*12180*/  FMUL.FTZ R60, R2.reuse, R60 ;  /* 0x0000003c023c7220 */ /* 0x040fe20000410000 */
[----:B-1----:R-:W-:Y:S01]  /*12190*/  MOV R180, R47 ;  /* 0x0000002f00b47202 */ /* 0x002fe20000000f00 */
[----:B------:R-:W-:Y:S02]  /*121a0*/  FMUL.FTZ R16, R133, R156 ;  /* 0x0000009c85107220 */ /* 0x000fe40000410000 */
[----:B------:R-:W-:Y:S02]  /*121b0*/  FMUL.FTZ R61, R2, R61 ;  /* 0x0000003d023d7220 */ /* 0x000fe40000410000 */
[C---:B------:R-:W-:Y:S01]  /*121c0*/  FMUL.FTZ R67, R132.reuse, R67 ;  /* 0x0000004384437220 */ /* 0x040fe20000410000 */
[----:B------:R-:W1:Y:S01]  /*121d0*/  MUFU.EX2 R51, R5 ;  /* 0x0000000500337308 */ /* 0x000e620000000800 */
[C---:B------:R-:W-:Y:S02]  /*121e0*/  FMUL.FTZ R70, R132.reuse, R70 ;  /* 0x0000004684467220 */ /* 0x040fe40000410000 */
[C---:B------:R-:W-:Y:S01]  /*121f0*/  FMUL.FTZ R71, R132.reuse, R71 ;  /* 0x0000004784477220 */ /* 0x040fe20000410000 */
[----:B--2---:R-:W-:Y:S01]  /*12200*/  MOV R175, R48 ;  /* 0x0000003000af7202 */ /* 0x004fe20000000f00 */
[----:B------:R-:W-:Y:S02]  /*12210*/  FMUL.FTZ R19, R132, R159 ;  /* 0x0000009f84137220 */ /* 0x000fe40000410000 */
[C---:B------:R-:W-:Y:S02]  /*12220*/  FMUL.FTZ R72, R2.reuse, R72 ;  /* 0x0000004802487220 */ /* 0x040fe40000410000 */
[C---:B------:R-:W-:Y:S01]  /*12230*/  FMUL.FTZ R73, R2.reuse, R73 ;  /* 0x0000004902497220 */ /* 0x040fe20000410000 */
[----:B------:R-:W2:Y:S01]  /*12240*/  MUFU.EX2 R244, R17 ;  /* 0x0000001100f47308 */ /* 0x000ea20000000800 */
[C---:B------:R-:W-:Y:S02]  /*12250*/  FMUL.FTZ R76, R2.reuse, R76 ;  /* 0x0000004c024c7220 */ /* 0x040fe40000410000 */
[----:B------:R-:W-:Y:S01]  /*12260*/  FMUL.FTZ R77, R2, R77 ;  /* 0x0000004d024d7220 */ /* 0x000fe20000410000 */
[----:B---3--:R-:W-:Y:S01]  /*12270*/  FSEL R0, R3, RZ, P0 ;  /* 0x000000ff03007208 */ /* 0x008fe20000000000 */
[C---:B------:R-:W-:Y:S01]  /*12280*/  FMUL.FTZ R82, R132.reuse, R82 ;  /* 0x0000005284527220 */ /* 0x040fe20000410000 */
[----:B----4-:R-:W-:Y:S01]  /*12290*/  F2FP.PACK_AB R147, R49, R18 ;  /* 0x000000123193723e */ /* 0x010fe200000000ff */
[----:B------:R-:W-:Y:S01]  /*122a0*/  FMUL.FTZ R83, R132, R83 ;  /* 0x0000005384537220 */ /* 0x000fe20000410000 */
[----:B------:R-:W-:Y:S01]  /*122b0*/  ISETP.GT.AND P0, PT, R242, UR8, PT ;  /* 0x00000008f2007c0c */ /* 0x000fe2000bf04270 */
[----:B------:R-:W-:Y:S01]  /*122c0*/  FADD.FTZ R0, -R0, R139 ;  /* 0x0000008b00007221 */ /* 0x000fe20000010100 */
[----:B------:R-:W-:Y:S01]  /*122d0*/  MOV R139, R6 ;  /* 0x00000006008b7202 */ /* 0x000fe20000000f00 */
[----:B------:R-:W-:Y:S01]  /*122e0*/  FMUL.FTZ R6, R132, R146 ;  /* 0x0000009284067220 */ /* 0x000fe20000410000 */
[----:B------:R-:W-:Y:S01]  /*122f0*/  F2FP.PACK_AB R146, R50, R48 ;  /* 0x000000303292723e */ /* 0x000fe200000000ff */
[----:B------:R-:W-:Y:S01]  /*12300*/  FMUL.FTZ R0, R0, c[0x0][0x2d0] ;  /* 0x0000b40000007a20 */ /* 0x000fe20000410000 */
[----:B------:R-:W-:Y:S01]  /*12310*/  F2FP.PACK_AB R144, R139, R47 ;  /* 0x0000002f8b90723e */ /* 0x000fe200000000ff */
[C---:B------:R-:W-:Y:S01]  /*12320*/  FMUL.FTZ R48, R133.reuse, R188 ;  /* 0x000000bc85307220 */ /* 0x040fe20000410000 */
[----:B------:R-:W-:Y:S01]  /*12330*/  MOV R169, R139 ;  /* 0x0000008b00a97202 */ /* 0x000fe20000000f00 */
[----:B------:R3:W4:Y:S01]  /*12340*/  MUFU.EX2 R17, R22 ;  /* 0x0000001600117308 */ /* 0x0007220000000800 */
[----:B------:R-:W-:Y:S01]  /*12350*/  MOV R188, R49 ;  /* 0x0000003100bc7202 */ /* 0x000fe20000000f00 */
[C---:B------:R-:W-:Y:S01]  /*12360*/  FMUL.FTZ R49, R133.reuse, R189 ;  /* 0x000000bd85317220 */ /* 0x040fe20000410000 */
[----:B-1----:R-:W-:Y:S01]  /*12370*/  MOV R172, R51 ;  /* 0x0000003300ac7202 */ /* 0x002fe20000000f00 */
[----:B------:R-:W-:Y:S01]  /*12380*/  FMUL.FTZ R5, R133, R145 ;  /* 0x0000009185057220 */ /* 0x000fe20000410000 */
[----:B------:R-:W-:Y:S01]  /*12390*/  F2FP.PACK_AB R145, R252, R51 ;  /* 0x00000033fc91723e */ /* 0x000fe200000000ff */
[C---:B------:R-:W-:Y:S01]  /*123a0*/  FMUL.FTZ R51, R132.reuse, R191 ;  /* 0x000000bf84337220 */ /* 0x040fe20000410000 */
[----:B--2---:R-:W-:Y:S01]  /*123b0*/  F2FP.PACK_AB R193, R215, R244 ;  /* 0x000000f4d7c1723e */ /* 0x004fe200000000ff */
[C---:B------:R-:W-:Y:S02]  /*123c0*/  FMUL.FTZ R84, R133.reuse, R84 ;  /* 0x0000005485547220 */ /* 0x040fe40000410000 */
[----:B------:R1:W-:Y:S01]  /*123d0*/  MUFU.EX2 R139, R138 ;  /* 0x0000008a008b7308 */ /* 0x0003e20000000800 */
[----:B------:R-:W-:Y:S02]  /*123e0*/  FMUL.FTZ R85, R133, R85 ;  /* 0x0000005585557220 */ /* 0x000fe40000410000 */
[C---:B------:R-:W-:Y:S02]  /*123f0*/  FMUL.FTZ R86, R132.reuse, R86 ;  /* 0x0000005684567220 */ /* 0x040fe40000410000 */
[----:B------:R-:W-:Y:S02]  /*12400*/  FMUL.FTZ R87, R132, R87 ;  /* 0x0000005784577220 */ /* 0x000fe40000410000 */
[C---:B------:R-:W-:Y:S02]  /*12410*/  FMUL.FTZ R88, R2.reuse, R88 ;  /* 0x0000005802587220 */ /* 0x040fe40000410000 */
[C---:B------:R-:W-:Y:S01]  /*12420*/  FMUL.FTZ R89, R2.reuse, R89 ;  /* 0x0000005902597220 */ /* 0x040fe20000410000 */
[----:B------:R-:W2:Y:S01]  /*12430*/  MUFU.EX2 R0, R0 ;  /* 0x0000000000007308 */ /* 0x000ea20000000800 */
[C---:B------:R-:W-:Y:S02]  /*12440*/  FMUL.FTZ R92, R2.reuse, R92 ;  /* 0x0000005c025c7220 */ /* 0x040fe40000410000 */
[----:B------:R-:W-:Y:S01]  /*12450*/  FMUL.FTZ R93, R2, R93 ;  /* 0x0000005d025d7220 */ /* 0x000fe20000410000 */
[----:B---3--:R-:W3:Y:S01]  /*12460*/  LDSM.16.MT88.4 R20, [R225+0x2080] ;  /* 0x00208000e114783b */ /* 0x008ee20000004200 */
[-C--:B----4-:R-:W-:Y:S01]  /*12470*/  F2FP.PACK_AB R195, R251, R17.reuse ;  /* 0x00000011fbc3723e */ /* 0x090fe200000000ff */
[C---:B------:R-:W-:Y:S01]  /*12480*/  FMUL.FTZ R96, R133.reuse, R96 ;  /* 0x0000006085607220 */ /* 0x040fe20000410000 */
[----:B------:R-:W-:Y:S01]  /*12490*/  MOV R156, R17 ;  /* 0x00000011009c7202 */ /* 0x000fe20000000f00 */
[C---:B------:R-:W-:Y:S01]  /*124a0*/  FMUL.FTZ R17, R133.reuse, R157 ;  /* 0x0000009d85117220 */ /* 0x040fe20000410000 */
[----:B------:R-:W-:Y:S01]  /*124b0*/  MOV R157, R18 ;  /* 0x00000012009d7202 */ /* 0x000fe20000000f00 */
[----:B------:R-:W-:Y:S01]  /*124c0*/  FMUL.FTZ R18, R132, R158 ;  /* 0x0000009e84127220 */ /* 0x000fe20000410000 */
[----:B------:R-:W-:Y:S01]  /*124d0*/  MOV R181, R156 ;  /* 0x0000009c00b57202 */ /* 0x000fe20000000f00 */
[C---:B------:R-:W-:Y:S01]  /*124e0*/  FMUL.FTZ R97, R133.reuse, R97 ;  /* 0x0000006185617220 */ /* 0x040fe20000410000 */
[----:B------:R-:W-:Y:S01]  /*124f0*/  MOV R185, R157 ;  /* 0x0000009d00b97202 */ /* 0x000fe20000000f00 */
[--C-:B-1----:R-:W-:Y:S01]  /*12500*/  FFMA.FTZ R138, R198, c[0x0][0x2d0], -R141.reuse ;  /* 0x0000b400c68a7a23 */ /* 0x102fe2000001088d */
[----:B------:R-:W-:Y:S01]  /*12510*/  LDSM.16.MT88.4 R156, [R226+0x2880] ;  /* 0x00288000e29c783b */ /* 0x000fe20000004200 */
[C---:B------:R-:W-:Y:S02]  /*12520*/  FMUL.FTZ R98, R132.reuse, R98 ;  /* 0x0000006284627220 */ /* 0x040fe40000410000 */
[----:B------:R-:W-:Y:S02]  /*12530*/  FMUL.FTZ R99, R132, R99 ;  /* 0x0000006384637220 */ /* 0x000fe40000410000 */
[C---:B------:R-:W-:Y:S02]  /*12540*/  FMUL.FTZ R100, R133.reuse, R100 ;  /* 0x0000006485647220 */ /* 0x040fe40000410000 */
[----:B------:R-:W-:Y:S02]  /*12550*/  FMUL.FTZ R101, R133, R101 ;  /* 0x0000006585657220 */ /* 0x000fe40000410000 */
[C---:B--2---:R-:W-:Y:S02]  /*12560*/  FMUL.FTZ R47, R0.reuse, R187 ;  /* 0x000000bb002f7220 */ /* 0x044fe40000410000 */
[----:B------:R1:W-:Y:S01]  /*12570*/  MUFU.EX2 R187, R138 ;  /* 0x0000008a00bb7308 */ /* 0x0003e20000000800 */
[C---:B------:R-:W-:Y:S02]  /*12580*/  FMUL.FTZ R31, R0.reuse, R171 ;  /* 0x000000ab001f7220 */ /* 0x040fe40000410000 */
[C---:B------:R-:W-:Y:S02]  /*12590*/  FMUL.FTZ R10, R0.reuse, R150 ;  /* 0x00000096000a7220 */ /* 0x040fe40000410000 */
[C---:B------:R-:W-:Y:S02]  /*125a0*/  FMUL.FTZ R11, R0.reuse, R151 ;  /* 0x00000097000b7220 */ /* 0x040fe40000410000 */
[----:B------:R-:W2:Y:S01]  /*125b0*/  LDSM.16.MT88.4 R148, [R228+0x2080] ;  /* 0x00208000e494783b */ /* 0x000ea20000004200 */
[C---:B------:R-:W-:Y:S02]  /*125c0*/  FMUL.FTZ R14, R0.reuse, R154 ;  /* 0x0000009a000e7220 */ /* 0x040fe40000410000 */
[C---:B------:R-:W-:Y:S02]  /*125d0*/  FMUL.FTZ R15, R0.reuse, R155 ;  /* 0x0000009b000f7220 */ /* 0x040fe40000410000 */
[C---:B------:R-:W-:Y:S02]  /*125e0*/  FMUL.FTZ R26, R0.reuse, R166 ;  /* 0x000000a6001a7220 */ /* 0x040fe40000410000 */
[C---:B------:R-:W-:Y:S01]  /*125f0*/  FMUL.FTZ R27, R0.reuse, R167 ;  /* 0x000000a7001b7220 */ /* 0x040fe20000410000 */
[----:B------:R-:W4:Y:S01]  /*12600*/  LDSM.16.MT88.4 R152, [R227+0x2080] ;  /* 0x00208000e398783b */ /* 0x000f220000004200 */
[----:B------:R-:W-:Y:S01]  /*12610*/  FMUL.FTZ R43, R0, R183 ;  /* 0x000000b7002b7220 */ /* 0x000fe20000410000 */
[----:B------:R-:W-:Y:S01]  /*12620*/  MOV R183, R50 ;  /* 0x0000003200b77202 */ /* 0x000fe20000000f00 */
[-C--:B---3--:R-:W-:Y:S05]  /*12630*/  HMMA.16816.F32 R4, R192, R20.reuse, R4 ;  /* 0x00000014c004723c */ /* 0x088fea0000001804 */
[----:B------:R-:W-:Y:S01]  /*12640*/  LDSM.16.MT88.4 R164, [R227+0x2880] ;  /* 0x00288000e3a4783b */ /* 0x000fe20000004200 */
[--C-:B-1----:R-:W-:Y:S02]  /*12650*/  FFMA.FTZ R138, R197, c[0x0][0x2d0], -R142.reuse ;  /* 0x0000b400c58a7a23 */ /* 0x102fe4000001088e */
[C---:B------:R-:W-:Y:S02]  /*12660*/  HMMA.16816.F32 R8, R144.reuse, R20, R8 ;  /* 0x000000149008723c */ /* 0x040fe40000001808 */
[----:B------:R1:W-:Y:S02]  /*12670*/  MUFU.EX2 R184, R138 ;  /* 0x0000008a00b87308 */ /* 0x0003e40000000800 */
[----:B------:R-:W-:Y:S02]  /*12680*/  FMUL.FTZ R50, R132, R190 ;  /* 0x000000be84327220 */ /* 0x000fe40000410000 */
[C---:B------:R-:W-:Y:S01]  /*12690*/  FMUL.FTZ R42, R0.reuse, R182 ;  /* 0x000000b6002a7220 */ /* 0x040fe20000410000 */
[----:B------:R-:W-:Y:S01]  /*126a0*/  MOV R182, R252 ;  /* 0x000000fc00b67202 */ /* 0x000fe20000000f00 */
[-C--:B------:R-:W-:Y:S04]  /*126b0*/  HMMA.16816.F32 R12, R144, R22.reuse, R12 ;  /* 0x00000016900c723c */ /* 0x080fe8000000180c */
[C---:B------:R-:W-:Y:S02]  /*126c0*/  FMUL.FTZ R20, R133.reuse, R160 ;  /* 0x000000a085147220 */ /* 0x040fe40000410000 */
[----:B------:R-:W-:Y:S02]  /*126d0*/  FMUL.FTZ R21, R133, R161 ;  /* 0x000000a185157220 */ /* 0x000fe40000410000 */
[C---:B------:R-:W-:Y:S04]  /*126e0*/  HMMA.16816.F32 R16, R192.reuse, R22, R16 ;  /* 0x00000016c010723c */ /* 0x040fe80000001810 */
[C---:B------:R-:W-:Y:S02]  /*126f0*/  FMUL.FTZ R30, R0.reuse, R170 ;  /* 0x000000aa001e7220 */ /* 0x040fe40000410000 */
[----:B------:R-:W-:Y:S02]  /*12700*/  FMUL.FTZ R58, R0, R58 ;  /* 0x0000003a003a7220 */ /* 0x000fe40000410000 */
[C---:B------:R-:W-:Y:S04]  /*12710*/  FMUL.FTZ R22, R132.reuse, R162 ;  /* 0x000000a284167220 */ /* 0x040fe80000410000 */
[--C-:B-1----:R-:W-:Y:S02]  /*12720*/  FFMA.FTZ R138, R199, c[0x0][0x2d0], -R142.reuse ;  /* 0x0000b400c78a7a23 */ /* 0x102fe4000001088e */
[----:B------:R-:W-:Y:S02]  /*12730*/  FMUL.FTZ R23, R132, R163 ;  /* 0x000000a384177220 */ /* 0x000fe40000410000 */
[----:B------:R1:W-:Y:S01]  /*12740*/  MUFU.EX2 R189, R138 ;  /* 0x0000008a00bd7308 */ /* 0x0003e20000000800 */
[----:B------:R-:W-:Y:S01]  /*12750*/  LDSM.16.MT88.4 R160, [R228+0x2880] ;  /* 0x00288000e4a0783b */ /* 0x000fe20000004200 */
[C---:B------:R-:W-:Y:S02]  /*12760*/  FMUL.FTZ R59, R0.reuse, R59 ;  /* 0x0000003b003b7220 */ /* 0x040fe40000410000 */
[C---:B------:R-:W-:Y:S01]  /*12770*/  FMUL.FTZ R62, R0.reuse, R62 ;  /* 0x0000003e003e7220 */ /* 0x040fe20000410000 */
[-C--:B------:R-:W-:Y:S03]  /*12780*/  HMMA.16816.F32 R20, R192, R36.reuse, R20 ;  /* 0x00000024c014723c */ /* 0x080fe60000001814 */
[C---:B------:R-:W-:Y:S02]  /*12790*/  FMUL.FTZ R63, R0.reuse, R63 ;  /* 0x0000003f003f7220 */ /* 0x040fe40000410000 */
[C---:B------:R-:W-:Y:S02]  /*127a0*/  FMUL.FTZ R74, R0.reuse, R74 ;  /* 0x0000004a004a7220 */ /* 0x040fe40000410000 */
[C---:B------:R-:W-:Y:S01]  /*127b0*/  FMUL.FTZ R75, R0.reuse, R75 ;  /* 0x0000004b004b7220 */ /* 0x040fe20000410000 */
[C---:B------:R-:W-:Y:S04]  /*127c0*/  HMMA.16816.F32 R24, R144.reuse, R36, R24 ;  /* 0x000000249018723c */ /* 0x040fe80000001818 */
[C---:B------:R-:W-:Y:S02]  /*127d0*/  FMUL.FTZ R78, R0.reuse, R78 ;  /* 0x0000004e004e7220 */ /* 0x040fe40000410000 */
[----:B------:R-:W-:Y:S02]  /*127e0*/  FMUL.FTZ R79, R0, R79 ;  /* 0x0000004f004f7220 */ /* 0x000fe40000410000 */
[-C--:B------:R-:W-:Y:S04]  /*127f0*/  HMMA.16816.F32 R28, R144, R38.reuse, R28 ;  /* 0x00000026901c723c */ /* 0x080fe8000000181c */
[--C-:B-1----:R-:W-:Y:S02]  /*12800*/  FFMA.FTZ R138, R202, c[0x0][0x2d0], -R141.reuse ;  /* 0x0000b400ca8a7a23 */ /* 0x102fe4000001088d */
[C---:B------:R-:W-:Y:S01]  /*12810*/  FMUL.FTZ R36, R133.reuse, R176 ;  /* 0x000000b085247220 */ /* 0x040fe20000410000 */
[----:B------:R-:W-:Y:S01]  /*12820*/  MOV R176, R244 ;  /* 0x000000f400b07202 */ /* 0x000fe20000000f00 */
[C---:B------:R-:W-:Y:S01]  /*12830*/  HMMA.16816.F32 R32, R192.reuse, R38, R32 ;  /* 0x00000026c020723c */ /* 0x040fe20000001820 */
[----:B------:R1:W-:Y:S03]  /*12840*/  MUFU.EX2 R191, R138 ;  /* 0x0000008a00bf7308 */ /* 0x0003e60000000800 */
[----:B------:R-:W-:Y:S01]  /*12850*/  FMUL.FTZ R37, R133, R177 ;  /* 0x000000b185257220 */ /* 0x000fe20000410000 */
[----:B------:R-:W-:Y:S01]  /*12860*/  MOV R177, R221 ;  /* 0x000000dd00b17202 */ /* 0x000fe20000000f00 */
[----:B------:R-:W-:Y:S02]  /*12870*/  FMUL.FTZ R90, R0, R90 ;  /* 0x0000005a005a7220 */ /* 0x000fe40000410000 */
[----:B------:R-:W-:Y:S01]  /*12880*/  FMUL.FTZ R39, R132, R179 ;  /* 0x000000b384277220 */ /* 0x000fe20000410000 */
[----:B------:R-:W-:Y:S03]  /*12890*/  MOV R179, R46 ;  /* 0x0000002e00b37202 */ /* 0x000fe60000000f00 */
[----:B------:R-:W-:Y:S02]  /*128a0*/  FMUL.FTZ R46, R0, R186 ;  /* 0x000000ba002e7220 */ /* 0x000fe40000410000 */
[----:B------:R-:W-:Y:S01]  /*128b0*/  FMUL.FTZ R38, R132, R178 ;  /* 0x000000b284267220 */ /* 0x000fe20000410000 */
[----:B------:R-:W-:Y:S01]  /*128c0*/  MOV R178, R215 ;  /* 0x000000d700b27202 */ /* 0x000fe20000000f00 */
[C---:B------:R-:W-:Y:S02]  /*128d0*/  FMUL.FTZ R91, R0.reuse, R91 ;  /* 0x0000005b005b7220 */ /* 0x040fe40000410000 */
[C---:B------:R-:W-:Y:S02]  /*128e0*/  FMUL.FTZ R94, R0.reuse, R94 ;  /* 0x0000005e005e7220 */ /* 0x040fe40000410000 */
[----:B------:R-:W-:Y:S01]  /*128f0*/  FMUL.FTZ R95, R0, R95 ;  /* 0x0000005f005f7220 */ /* 0x000fe20000410000 */
[-C--:B--2---:R-:W-:Y:S03]  /*12900*/  HMMA.16816.F32 R36, R192, R148.reuse, R36 ;  /* 0x00000094c024723c */ /* 0x084fe60000001824 */
[C---:B------:R-:W-:Y:S02]  /*12910*/  FMUL.FTZ R102, R132.reuse, R102 ;  /* 0x0000006684667220 */ /* 0x040fe40000410000 */
[----:B-1----:R-:W-:Y:S02]  /*12920*/  FFMA.FTZ R138, R205, c[0x0][0x2d0], -R141 ;  /* 0x0000b400cd8a7a23 */ /* 0x002fe4000001088d */
[----:B------:R-:W-:Y:S01]  /*12930*/  FMUL.FTZ R103, R132, R103 ;  /* 0x0000006784677220 */ /* 0x000fe20000410000 */
[C---:B------:R-:W-:Y:S01]  /*12940*/  HMMA.16816.F32 R40, R144.reuse, R148, R40 ;  /* 0x000000949028723c */ /* 0x040fe20000001828 */
[----:B------:R1:W-:Y:S03]  /*12950*/  MUFU.EX2 R171, R138 ;  /* 0x0000008a00ab7308 */ /* 0x0003e60000000800 */
[C---:B------:R-:W-:Y:S02]  /*12960*/  FMUL.FTZ R104, R2.reuse, R104 ;  /* 0x0000006802687220 */ /* 0x040fe40000410000 */
[----:B------:R-:W-:Y:S02]  /*12970*/  FMUL.FTZ R105, R2, R105 ;  /* 0x0000006902697220 */ /* 0x000fe40000410000 */
[-C--:B------:R-:W-:Y:S04]  /*12980*/  HMMA.16816.F32 R44, R144, R150.reuse, R44 ;  /* 0x00000096902c723c */ /* 0x080fe8000000182c */
[C---:B------:R-:W-:Y:S02]  /*12990*/  FMUL.FTZ R106, R0.reuse, R106 ;  /* 0x0000006a006a7220 */ /* 0x040fe40000410000 */
[----:B------:R-:W-:Y:S02]  /*129a0*/  FMUL.FTZ R107, R0, R107 ;  /* 0x0000006b006b7220 */ /* 0x000fe40000410000 */
[C---:B------:R-:W-:Y:S01]  /*129b0*/  HMMA.16816.F32 R48, R192.reuse, R150, R48 ;  /* 0x00000096c030723c */ /* 0x040fe20000001830 */
[----:B------:R-:W2:Y:S03]  /*129c0*/  LDSM.16.MT88.4 R148, [R225+0x3880] ;  /* 0x00388000e194783b */ /* 0x000ea60000004200 */
[C---:B------:R-:W-:Y:S02]  /*129d0*/  FMUL.FTZ R108, R2.reuse, R108 ;  /* 0x0000006c026c7220 */ /* 0x040fe40000410000 */
[----:B------:R-:W-:Y:S02]  /*129e0*/  FMUL.FTZ R109, R2, R109 ;  /* 0x0000006d026d7220 */ /* 0x000fe40000410000 */
[-C--:B----4-:R-:W-:Y:S04]  /*129f0*/  HMMA.16816.F32 R52, R192, R152.reuse, R52 ;  /* 0x00000098c034723c */ /* 0x090fe80000001834 */
[--C-:B-1----:R-:W-:Y:S02]  /*12a00*/  FFMA.FTZ R138, R203, c[0x0][0x2d0], -R142.reuse ;  /* 0x0000b400cb8a7a23 */ /* 0x102fe4000001088e */
[C---:B------:R-:W-:Y:S02]  /*12a10*/  FMUL.FTZ R110, R0.reuse, R110 ;  /* 0x0000006e006e7220 */ /* 0x040fe40000410000 */
[C---:B------:R-:W-:Y:S01]  /*12a20*/  HMMA.16816.F32 R56, R144.reuse, R152, R56 ;  /* 0x000000989038723c */ /* 0x040fe20000001838 */
[----:B------:R1:W-:Y:S03]  /*12a30*/  MUFU.EX2 R196, R138 ;  /* 0x0000008a00c47308 */ /* 0x0003e60000000800 */
[----:B------:R-:W-:Y:S02]  /*12a40*/  FMUL.FTZ R111, R0, R111 ;  /* 0x0000006f006f7220 */ /* 0x000fe40000410000 */
[C---:B------:R-:W-:Y:S02]  /*12a50*/  FMUL.FTZ R112, R133.reuse, R112 ;  /* 0x0000007085707220 */ /* 0x040fe40000410000 */
[-C--:B------:R-:W-:Y:S04]  /*12a60*/  HMMA.16816.F32 R60, R144, R154.reuse, R60 ;  /* 0x0000009a903c723c */ /* 0x080fe8000000183c */
[C---:B------:R-:W-:Y:S02]  /*12a70*/  FMUL.FTZ R113, R133.reuse, R113 ;  /* 0x0000007185717220 */ /* 0x040fe40000410000 */
[C---:B------:R-:W-:Y:S02]  /*12a80*/  FMUL.FTZ R114, R132.reuse, R114 ;  /* 0x0000007284727220 */ /* 0x040fe40000410000 */
[C---:B------:R-:W-:Y:S01]  /*12a90*/  HMMA.16816.F32 R64, R192.reuse, R154, R64 ;  /* 0x0000009ac040723c */ /* 0x040fe20000001840 */
[----:B------:R-:W3:Y:S03]  /*12aa0*/  LDSM.16.MT88.4 R152, [R226+0x3880] ;  /* 0x00388000e298783b */ /* 0x000ee60000004200 */
[----:B------:R-:W-:Y:S02]  /*12ab0*/  FMUL.FTZ R115, R132, R115 ;  /* 0x0000007384737220 */ /* 0x000fe40000410000 */
[C---:B------:R-:W-:Y:S02]  /*12ac0*/  FMUL.FTZ R116, R133.reuse, R116 ;  /* 0x0000007485747220 */ /* 0x040fe40000410000 */
[C---:B------:R-:W-:Y:S01]  /*12ad0*/  FMUL.FTZ R117, R133.reuse, R117 ;  /* 0x0000007585757220 */ /* 0x040fe20000410000 */
[-C--:B--2---:R-:W-:Y:S03]  /*12ae0*/  HMMA.16816.F32 R68, R192, R148.reuse, R68 ;  /* 0x00000094c044723c */ /* 0x084fe60000001844 */
[----:B-1----:R-:W-:Y:S02]  /*12af0*/  FFMA.FTZ R138, R206, c[0x0][0x2d0], -R142 ;  /* 0x0000b400ce8a7a23 */ /* 0x002fe4000001088e */
[C---:B------:R-:W-:Y:S02]  /*12b00*/  FMUL.FTZ R118, R132.reuse, R118 ;  /* 0x0000007684767220 */ /* 0x040fe40000410000 */
[----:B------:R1:W-:Y:S01]  /*12b10*/  MUFU.EX2 R170, R138 ;  /* 0x0000008a00aa7308 */ /* 0x0003e20000000800 */
[C---:B------:R-:W-:Y:S04]  /*12b20*/  HMMA.16816.F32 R72, R144.reuse, R148, R72 ;  /* 0x000000949048723c */ /* 0x040fe80000001848 */
[----:B------:R-:W-:Y:S02]  /*12b30*/  FMUL.FTZ R119, R132, R119 ;  /* 0x0000007784777220 */ /* 0x000fe40000410000 */
[C---:B------:R-:W-:Y:S02]  /*12b40*/  FMUL.FTZ R120, R2.reuse, R120 ;  /* 0x0000007802787220 */ /* 0x040fe40000410000 */
[-C--:B------:R-:W-:Y:S04]  /*12b50*/  HMMA.16816.F32 R76, R144, R150.reuse, R76 ;  /* 0x00000096904c723c */ /* 0x080fe8000000184c */
[----:B------:R-:W-:Y:S02]  /*12b60*/  FMUL.FTZ R121, R2, R121 ;  /* 0x0000007902797220 */ /* 0x000fe40000410000 */
[C---:B------:R-:W-:Y:S02]  /*12b70*/  FMUL.FTZ R122, R0.reuse, R122 ;  /* 0x0000007a007a7220 */ /* 0x040fe40000410000 */
[C---:B------:R-:W-:Y:S01]  /*12b80*/  HMMA.16816.F32 R80, R192.reuse, R150, R80 ;  /* 0x00000096c050723c */ /* 0x040fe20000001850 */
[----:B------:R-:W2:Y:S03]  /*12b90*/  LDSM.16.MT88.4 R148, [R228+0x3880] ;  /* 0x00388000e494783b */ /* 0x000ea60000004200 */
[----:B------:R-:W-:Y:S02]  /*12ba0*/  FMUL.FTZ R123, R0, R123 ;  /* 0x0000007b007b7220 */ /* 0x000fe40000410000 */
[----:B------:R-:W-:Y:S02]  /*12bb0*/  FMUL.FTZ R124, R2, R124 ;  /* 0x0000007c027c7220 */ /* 0x000fe40000410000 */
[-C--:B---3--:R-:W-:Y:S04]  /*12bc0*/  HMMA.16816.F32 R84, R192, R152.reuse, R84 ;  /* 0x00000098c054723c */ /* 0x088fe80000001854 */
[--C-:B-1----:R-:W-:Y:S02]  /*12bd0*/  FFMA.FTZ R138, R204, c[0x0][0x2d0], -R143.reuse ;  /* 0x0000b400cc8a7a23 */ /* 0x102fe4000001088f */
[----:B------:R-:W-:Y:S02]  /*12be0*/  FMUL.FTZ R125, R2, R125 ;  /* 0x0000007d027d7220 */ /* 0x000fe40000410000 */
        /* <DEDUP_REMOVED lines=8> */
[----:B------:R-:W3:Y:S03]  /*12c70*/  LDSM.16.MT88.4 R152, [R227+0x3880] ;  /* 0x00388000e398783b */ /* 0x000ee60000004200 */
[C---:B------:R-:W-:Y:S02]  /*12c80*/  FMUL.FTZ R130, R132.reuse, R130 ;  /* 0x0000008284827220 */ /* 0x040fe40000410000 */
[----:B------:R-:W-:Y:S02]  /*12c90*/  FMUL.FTZ R131, R132, R131 ;  /* 0x0000008384837220 */ /* 0x000fe40000410000 */
[-C--:B--2---:R-:W-:Y:S04]  /*12ca0*/  HMMA.16816.F32 R100, R192, R148.reuse, R100 ;  /* 0x00000094c064723c */ /* 0x084fe80000001864 */
[--C-:B-1----:R-:W-:Y:S04]  /*12cb0*/  FFMA.FTZ R138, R201, c[0x0][0x2d0], -R143.reuse ;  /* 0x0000b400c98a7a23 */ /* 0x102fe8000001088f */
[----:B------:R1:W2:Y:S01]  /*12cc0*/  MUFU.EX2 R190, R138 ;  /* 0x0000008a00be7308 */ /* 0x0002a20000000800 */
[C---:B------:R-:W-:Y:S08]  /*12cd0*/  HMMA.16816.F32 R104, R144.reuse, R148, R104 ;  /* 0x000000949068723c */ /* 0x040ff00000001868 */
[-C--:B------:R-:W-:Y:S08]  /*12ce0*/  HMMA.16816.F32 R108, R144, R150.reuse, R108 ;  /* 0x00000096906c723c */ /* 0x080ff0000000186c */
[C---:B------:R-:W-:Y:S01]  /*12cf0*/  HMMA.16816.F32 R112, R192.reuse, R150, R112 ;  /* 0x00000096c070723c */ /* 0x040fe20000001870 */
[----:B------:R-:W4:Y:S03]  /*12d00*/  LDSM.16.MT88.4 R148, [R225+0x2880] ;  /* 0x00288000e194783b */ /* 0x000f260000004200 */
[--C-:B-1----:R-:W-:Y:S04]  /*12d10*/  FFMA.FTZ R138, R209, c[0x0][0x2d0], -R143.reuse ;  /* 0x0000b400d18a7a23 */ /* 0x102fe8000001088f */
[-C--:B---3--:R-:W-:Y:S01]  /*12d20*/  HMMA.16816.F32 R116, R192, R152.reuse, R116 ;  /* 0x00000098c074723c */ /* 0x088fe20000001874 */
[----:B------:R1:W-:Y:S07]  /*12d30*/  MUFU.EX2 R252, R138 ;  /* 0x0000008a00fc7308 */ /* 0x0003ee0000000800 */
[C---:B------:R-:W-:Y:S07]  /*12d40*/  HMMA.16816.F32 R120, R144.reuse, R152, R120 ;  /* 0x000000989078723c */ /* 0x040fee0000001878 */
[----:B--2---:R-:W-:Y:S01]  /*12d50*/  F2FP.PACK_AB R152, R190, R186 ;  /* 0x000000babe98723e */ /* 0x004fe200000000ff */
[-C--:B------:R-:W-:Y:S07]  /*12d60*/  HMMA.16816.F32 R124, R144, R154.reuse, R124 ;  /* 0x0000009a907c723c */ /* 0x080fee000000187c */
[----:B------:R-:W-:Y:S01]  /*12d70*/  F2FP.PACK_AB R145, R189, R184 ;  /* 0x000000b8bd91723e */ /* 0x000fe200000000ff */
[----:B------:R-:W-:Y:S04]  /*12d80*/  HMMA.16816.F32 R128, R192, R154, R128 ;  /* 0x0000009ac080723c */ /* 0x000fe80000001880 */
[----:B-1----:R-:W-:Y:S01]  /*12d90*/  FFMA.FTZ R138, R210, c[0x0][0x2d0], -R143 ;  /* 0x0000b400d28a7a23 */ /* 0x002fe2000001088f */
[----:B------:R-:W-:Y:S02]  /*12da0*/  F2FP.PACK_AB R146, R171, R191 ;  /* 0x000000bfab92723e */ /* 0x000fe400000000ff */
[----:B------:R-:W-:Y:S01]  /*12db0*/  F2FP.PACK_AB R147, R170, R196 ;  /* 0x000000c4aa93723e */ /* 0x000fe200000000ff */
[----:B------:R1:W2:Y:S01]  /*12dc0*/  MUFU.EX2 R251, R138 ;  /* 0x0000008a00fb7308 */ /* 0x0002a20000000800 */
[----:B------:R-:W-:Y:S07]  /*12dd0*/  F2FP.PACK_AB R144, R187, R139 ;  /* 0x0000008bbb90723e */ /* 0x000fee00000000ff */
[-C--:B----4-:R-:W-:Y:S05]  /*12de0*/  HMMA.16816.F32 R4, R144, R148.reuse, R4 ;  /* 0x000000949004723c */ /* 0x090fea0000001804 */
[--C-:B-1----:R-:W-:Y:S01]  /*12df0*/  FFMA.FTZ R138, R208, c[0x0][0x2d0], -R134.reuse ;  /* 0x0000b400d08a7a23 */ /* 0x102fe20000010886 */
[----:B--2---:R-:W-:Y:S03]  /*12e00*/  F2FP.PACK_AB R154, R251, R252 ;  /* 0x000000fcfb9a723e */ /* 0x004fe600000000ff */
        /* <DEDUP_REMOVED lines=33> */
[-C--:B------:R-:W-:Y:S01]  /*13020*/  HMMA.16816.F32 R52, R144, R164.reuse, R52 ;  /* 0x000000a49034723c */ /* 0x080fe20000001834 */
[----:B------:R1:W5:Y:S01]  /*13030*/  MUFU.EX2 R210, R138 ;  /* 0x0000008a00d27308 */ /* 0x0003620000000800 */
[----:B------:R-:W-:Y:S06]  /*13040*/  LDSM.16.MT88.4 R196, [R227+0x3080] ;  /* 0x00308000e3c4783b */ /* 0x000fec0000004200 */
[C---:B------:R-:W-:Y:S08]  /*13050*/  HMMA.16816.F32 R56, R152.reuse, R164, R56 ;  /* 0x000000a49838723c */ /* 0x040ff00000001838 */
[-C--:B------:R-:W-:Y:S08]  /*13060*/  HMMA.16816.F32 R60, R152, R166.reuse, R60 ;  /* 0x000000a6983c723c */ /* 0x080ff0000000183c */
[C---:B------:R-:W-:Y:S04]  /*13070*/  HMMA.16816.F32 R64, R144.reuse, R166, R64 ;  /* 0x000000a69040723c */ /* 0x040fe80000001840 */
[--C-:B-1----:R-:W-:Y:S01]  /*13080*/  FFMA.FTZ R138, R249, c[0x0][0x2d0], -R141.reuse ;  /* 0x0000b400f98a7a23 */ /* 0x102fe2000001088d */
[----:B------:R-:W-:Y:S01]  /*13090*/  MOV R249, R191 ;  /* 0x000000bf00f97202 */ /* 0x000fe20000000f00 */
[----:B------:R-:W-:Y:S01]  /*130a0*/  FFMA.FTZ R141, R248, c[0x0][0x2d0], -R141 ;  /* 0x0000b400f88d7a23 */ /* 0x000fe2000001088d */
[----:B------:R-:W-:Y:S01]  /*130b0*/  MOV R248, R190 ;  /* 0x000000be00f87202 */ /* 0x000fe20000000f00 */
[-C--:B--2---:R-:W-:Y:S01]  /*130c0*/  HMMA.16816.F32 R68, R144, R148.reuse, R68 ;  /* 0x000000949044723c */ /* 0x084fe20000001844 */
[----:B------:R1:W-:Y:S07]  /*130d0*/  MUFU.EX2 R209, R138 ;  /* 0x0000008a00d17308 */ /* 0x0003ee0000000800 */
[C---:B------:R-:W-:Y:S03]  /*130e0*/  HMMA.16816.F32 R72, R152.reuse, R148, R72 ;  /* 0x000000949848723c */ /* 0x040fe60000001848 */
[----:B------:R5:W2:Y:S05]  /*130f0*/  MUFU.EX2 R208, R141 ;  /* 0x0000008d00d07308 */ /* 0x000aaa0000000800 */
[-C--:B------:R-:W-:Y:S08]  /*13100*/  HMMA.16816.F32 R76, R152, R150.reuse, R76 ;  /* 0x00000096984c723c */ /* 0x080ff0000000184c */
[C---:B------:R-:W-:Y:S01]  /*13110*/  HMMA.16816.F32 R80, R144.reuse, R150, R80 ;  /* 0x000000969050723c */ /* 0x040fe20000001850 */
[----:B------:R-:W2:Y:S03]  /*13120*/  LDSM.16.MT88.4 R148, [R227+0x4080] ;  /* 0x00408000e394783b */ /* 0x000ea60000004200 */
[--C-:B-1----:R-:W-:Y:S01]  /*13130*/  FFMA.FTZ R138, R245, c[0x0][0x2d0], -R142.reuse ;  /* 0x0000b400f58a7a23 */ /* 0x102fe2000001088e */
[----:B------:R-:W-:Y:S01]  /*13140*/  MOV R245, R189 ;  /* 0x000000bd00f57202 */ /* 0x000fe20000000f00 */
[----:B------:R-:W-:Y:S01]  /*13150*/  FFMA.FTZ R142, R247, c[0x0][0x2d0], -R142 ;  /* 0x0000b400f78e7a23 */ /* 0x000fe2000001088e */
[----:B------:R-:W-:Y:S01]  /*13160*/  MOV R247, R188 ;  /* 0x000000bc00f77202 */ /* 0x000fe20000000f00 */
[-C--:B---3--:R-:W-:Y:S01]  /*13170*/  HMMA.16816.F32 R84, R144, R156.reuse, R84 ;  /* 0x0000009c9054723c */ /* 0x088fe20000001854 */
[----:B------:R1:W-:Y:S01]  /*13180*/  MUFU.EX2 R207, R138 ;  /* 0x0000008a00cf7308 */ /* 0x0003e20000000800 */
[----:B------:R-:W-:Y:S02]  /*13190*/  LDSM.16.MT88.4 R188, [R228+0x3080] ;  /* 0x00308000e4bc783b */ /* 0x000fe40000004200 */
[----:B-----5:R-:W-:Y:S04]  /*131a0*/  F2FP.PACK_AB R141, R210, R211 ;  /* 0x000000d3d28d723e */ /* 0x020fe800000000ff */
[C---:B------:R-:W-:Y:S03]  /*131b0*/  HMMA.16816.F32 R88, R152.reuse, R156, R88 ;  /* 0x0000009c9858723c */ /* 0x040fe60000001858 */
[----:B------:R2:W-:Y:S05]  /*131c0*/  MUFU.EX2 R206, R142 ;  /* 0x0000008e00ce7308 */ /* 0x0005ea0000000800 */
[-C--:B------:R-:W-:Y:S08]  /*131d0*/  HMMA.16816.F32 R92, R152, R158.reuse, R92 ;  /* 0x0000009e985c723c */ /* 0x080ff0000000185c */
[C---:B------:R-:W-:Y:S01]  /*131e0*/  HMMA.16816.F32 R96, R144.reuse, R158, R96 ;  /* 0x0000009e9060723c */ /* 0x040fe20000001860 */
[----:B------:R-:W3:Y:S03]  /*131f0*/  LDSM.16.MT88.4 R156, [R225+0x3080] ;  /* 0x00308000e19c783b */ /* 0x000ee60000004200 */
[--C-:B-1----:R-:W-:Y:S01]  /*13200*/  FFMA.FTZ R138, R219, c[0x0][0x2d0], -R143.reuse ;  /* 0x0000b400db8a7a23 */ /* 0x102fe2000001088f */
[----:B------:R-:W-:Y:S03]  /*13210*/  MOV R219, R187 ;  /* 0x000000bb00db7202 */ /* 0x000fe60000000f00 */
[-C--:B----4-:R-:W-:Y:S01]  /*13220*/  HMMA.16816.F32 R100, R144, R160.reuse, R100 ;  /* 0x000000a09064723c */ /* 0x090fe20000001864 */
[----:B------:R1:W-:Y:S03]  /*13230*/  MUFU.EX2 R205, R138 ;  /* 0x0000008a00cd7308 */ /* 0x0003e60000000800 */
[----:B--2---:R-:W-:Y:S04]  /*13240*/  F2FP.PACK_AB R142, R208, R209 ;  /* 0x000000d1d08e723e */ /* 0x004fe800000000ff */
[C---:B------:R-:W-:Y:S08]  /*13250*/  HMMA.16816.F32 R104, R152.reuse, R160, R104 ;  /* 0x000000a09868723c */ /* 0x040ff00000001868 */
[-C--:B------:R-:W-:Y:S08]  /*13260*/  HMMA.16816.F32 R108, R152, R162.reuse, R108 ;  /* 0x000000a2986c723c */ /* 0x080ff0000000186c */
[C---:B------:R-:W-:Y:S04]  /*13270*/  HMMA.16816.F32 R112, R144.reuse, R162, R112 ;  /* 0x000000a29070723c */ /* 0x040fe80000001870 */
[--C-:B-1----:R-:W-:Y:S01]  /*13280*/  FFMA.FTZ R138, R223, c[0x0][0x2d0], -R143.reuse ;  /* 0x0000b400df8a7a23 */ /* 0x102fe2000001088f */
[----:B------:R-:W-:Y:S03]  /*13290*/  MOV R223, R186 ;  /* 0x000000ba00df7202 */ /* 0x000fe60000000f00 */
[-C--:B------:R-:W-:Y:S01]  /*132a0*/  HMMA.16816.F32 R116, R144, R148.reuse, R116 ;  /* 0x000000949074723c */ /* 0x080fe20000001874 */
[----:B------:R1:W2:Y:S07]  /*132b0*/  MUFU.EX2 R204, R138 ;  /* 0x0000008a00cc7308 */ /* 0x0002ae0000000800 */
[C---:B------:R-:W-:Y:S08]  /*132c0*/  HMMA.16816.F32 R120, R152.reuse, R148, R120 ;  /* 0x000000949878723c */ /* 0x040ff00000001878 */
[-C--:B------:R-:W-:Y:S08]  /*132d0*/  HMMA.16816.F32 R124, R152, R150.reuse, R124 ;  /* 0x00000096987c723c */ /* 0x080ff0000000187c */
        /* <DEDUP_REMOVED lines=8> */
[----:B--2---:R-:W-:Y:S04]  /*13360*/  F2FP.PACK_AB R192, R204, R205 ;  /* 0x000000cdccc0723e */ /* 0x004fe800000000ff */
[----:B------:R2:W4:Y:S01]  /*13370*/  MUFU.EX2 R202, R143 ;  /* 0x0000008f00ca7308 */ /* 0x0005220000000800 */
[--C-:B-1----:R-:W-:Y:S01]  /*13380*/  FFMA.FTZ R138, R214, c[0x0][0x2d0], -R134.reuse ;  /* 0x0000b400d68a7a23 */ /* 0x102fe20000010886 */
[----:B------:R-:W-:Y:S08]  /*13390*/  MOV R214, R139 ;  /* 0x0000008b00d67202 */ /* 0x000ff00000000f00 */
[----:B------:R1:W-:Y:S01]  /*133a0*/  MUFU.EX2 R139, R138 ;  /* 0x0000008a008b7308 */ /* 0x0003e20000000800 */
[----:B--2---:R-:W-:Y:S02]  /*133b0*/  F2FP.PACK_AB R143, R206, R207 ;  /* 0x000000cfce8f723e */ /* 0x004fe400000000ff */
[----:B----4-:R-:W-:Y:S01]  /*133c0*/  F2FP.PACK_AB R194, R202, R203 ;  /* 0x000000cbcac2723e */ /* 0x010fe200000000ff */
[--C-:B-1----:R-:W-:Y:S01]  /*133d0*/  FFMA.FTZ R138, R212, c[0x0][0x2d0], -R134.reuse ;  /* 0x0000b400d48a7a23 */ /* 0x102fe20000010886 */
[----:B------:R-:W-:Y:S02]  /*133e0*/  MOV R212, R183 ;  /* 0x000000b700d47202 */ /* 0x000fe40000000f00 */
[----:B------:R-:W-:Y:S03]  /*133f0*/  MOV R183, R172 ;  /* 0x000000ac00b77202 */ /* 0x000fe60000000f00 */
[----:B------:R1:W2:Y:S02]  /*13400*/  MUFU.EX2 R200, R138 ;  /* 0x0000008a00c87308 */ /* 0x0002a40000000800 */
[--C-:B-1----:R-:W-:Y:S01]  /*13410*/  FFMA.FTZ R138, R213, c[0x0][0x2d0], -R134.reuse ;  /* 0x0000b400d58a7a23 */ /* 0x102fe20000010886 */
[----:B------:R-:W-:Y:S01]  /*13420*/  MOV R213, R182 ;  /* 0x000000b600d57202 */ /* 0x000fe20000000f00 */
[----:B------:R-:W-:Y:S01]  /*13430*/  FFMA.FTZ R134, R140, c[0x0][0x2d0], -R134 ;  /* 0x0000b4008c867a23 */ /* 0x000fe20000010886 */
[----:B------:R-:W-:Y:S02]  /*13440*/  MOV R182, R175 ;  /* 0x000000af00b67202 */ /* 0x000fe40000000f00 */
[----:B------:R-:W1:Y:S03]  /*13450*/  LDSM.16.MT88.4 R172, [R226+0x3080] ;  /* 0x00308000e2ac783b */ /* 0x000e660000004200 */
[----:B------:R-:W-:Y:S01]  /*13460*/  MUFU.EX2 R138, R138 ;  /* 0x0000008a008a7308 */ /* 0x000fe20000000800 */
[----:B------:R-:W-:Y:S02]  /*13470*/  F2FP.PACK_AB R140, R218, R215 ;  /* 0x000000d7da8c723e */ /* 0x000fe400000000ff */
[----:B--2---:R-:W-:Y:S05]  /*13480*/  F2FP.PACK_AB R193, R200, R139 ;  /* 0x0000008bc8c1723e */ /* 0x004fea00000000ff */
[-C--:B---3--:R-:W-:Y:S01]  /*13490*/  HMMA.16816.F32 R144, R140, R156.reuse, R4 ;  /* 0x0000009c8c90723c */ /* 0x088fe20000001804 */
[----:B------:R-:W2:Y:S01]  /*134a0*/  LDSM.16.MT88.4 R4, [R225+0x4880] ;  /* 0x00488000e104783b */ /* 0x000ea20000004200 */
        /* <DEDUP_REMOVED lines=8> */
[-C--:B-1----:R-:W-:Y:S01]  /*13530*/  HMMA.16816.F32 R160, R140, R172.reuse, R20 ;  /* 0x000000ac8ca0723c */ /* 0x082fe20000001814 */
[----:B------:R-:W5:Y:S06]  /*13540*/  LDL.LU R20, [R1+0x10] ;  /* 0x0000100001147983 */ /* 0x000f6c0000300800 */
[----:B------:R-:W-:Y:S01]  /*13550*/  MOV R21, R183 ;  /* 0x000000b700157202 */ /* 0x000fe20000000f00 */
[C---:B------:R-:W-:Y:S04]  /*13560*/  HMMA.16816.F32 R164, R192.reuse, R172, R24 ;  /* 0x000000acc0a4723c */ /* 0x040fe80000001818 */
[----:B------:R-:W-:Y:S02]  /*13570*/  MOV R23, R185 ;  /* 0x000000b900177202 */ /* 0x000fe40000000f00 */
[----:B------:R-:W-:Y:S02]  /*13580*/  MOV R22, R184 ;  /* 0x000000b800167202 */ /* 0x000fe40000000f00 */
[----:B------:R-:W-:Y:S04]  /*13590*/  MOV R24, R169 ;  /* 0x000000a900187202 */ /* 0x000fe80000000f00 */
[----:B------:R-:W-:Y:S02]  /*135a0*/  MOV R25, R168 ;  /* 0x000000a800197202 */ /* 0x000fe40000000f00 */
[-C--:B------:R-:W-:Y:S01]  /*135b0*/  HMMA.16816.F32 R168, R192, R174.reuse, R28 ;  /* 0x000000aec0a8723c */ /* 0x080fe2000000181c */
[----:B------:R-:W5:Y:S02]  /*135c0*/  LDL.LU R28, [R1+0x8] ;  /* 0x00000800011c7983 */ /* 0x000f640000300800 */
[----:B------:R-:W-:Y:S02]  /*135d0*/  MOV R27, R182 ;  /* 0x000000b6001b7202 */ /* 0x000fe40000000f00 */
[----:B------:R-:W-:Y:S02]  /*135e0*/  MOV R26, R181 ;  /* 0x000000b5001a7202 */ /* 0x000fe40000000f00 */
[----:B------:R-:W-:Y:S01]  /*135f0*/  MOV R30, R179 ;  /* 0x000000b3001e7202 */ /* 0x000fe20000000f00 */
[C---:B------:R-:W-:Y:S01]  /*13600*/  HMMA.16816.F32 R172, R140.reuse, R174, R32 ;  /* 0x000000ae8cac723c */ /* 0x040fe20000001820 */
[----:B------:R-:W5:Y:S03]  /*13610*/  LDL.LU R33, [R1+0xc] ;  /* 0x00000c0001217983 */ /* 0x000f660000300800 */
[----:B------:R-:W-:Y:S01]  /*13620*/  MOV R31, R178 ;  /* 0x000000b2001f7202 */ /* 0x000fe20000000f00 */
[----:B------:R-:W5:Y:S01]  /*13630*/  LDL.LU R35, [R1+0x4] ;  /* 0x0000040001237983 */ /* 0x000f620000300800 */
[----:B------:R-:W-:Y:S02]  /*13640*/  MOV R29, R180 ;  /* 0x000000b4001d7202 */ /* 0x000fe40000000f00 */
[----:B------:R-:W-:Y:S04]  /*13650*/  MOV R32, R177 ;  /* 0x000000b100207202 */ /* 0x000fe80000000f00 */
[----:B------:R-:W-:Y:S02]  /*13660*/  MOV R34, R176 ;  /* 0x000000b000227202 */ /* 0x000fe40000000f00 */
        /* <DEDUP_REMOVED lines=8> */
[-C--:B--2---:R-:W-:Y:S08]  /*136f0*/  HMMA.16816.F32 R68, R140, R4.reuse, R68 ;  /* 0x000000048c44723c */ /* 0x084ff00000001844 */
        /* <DEDUP_REMOVED lines=15> */
[----:B------:R-:W-:Y:S04]  /*137f0*/  FFMA.FTZ R4, R2, R28, R29 ;  /* 0x0000001c02047223 */ /* 0x000fe8000001001d */
        /* <DEDUP_REMOVED lines=44> */
[----:B------:R-:W-:Y:S01]  /*13ac0*/  FADD.FTZ R4, R203, R4 ;  /* 0x00000004cb047221 */ /* 0x000fe20000010000 */
[----:B------:R1:W-:Y:S01]  /*13ad0*/  STL [R1+0xc], R0 ;  /* 0x00000c0001007387 */ /* 0x0003e20000100800 */
[----:B------:R-:W-:Y:S02]  /*13ae0*/  FADD.FTZ R2, R200, R2 ;  /* 0x00000002c8027221 */ /* 0x000fe40000010000 */
[----:B------:R-:W-:Y:S01]  /*13af0*/  FADD.FTZ R4, R202, R4 ;  /* 0x00000004ca047221 */ /* 0x000fe20000010000 */
[----:B------:R2:W-:Y:S01]  /*13b00*/  STL [R1+0x4], R5 ;  /* 0x0000040501007387 */ /* 0x0005e20000100800 */
[----:B------:R-:W-:Y:S01]  /*13b10*/  FADD.FTZ R2, R138, R2 ;  /* 0x000000028a027221 */ /* 0x000fe20000010000 */
[----:B------:R-:W-:Y:S02]  /*13b20*/  MOV R138, R135 ;  /* 0x00000087008a7202 */ /* 0x000fe40000000f00 */
[----:B------:R2:W-:Y:S01]  /*13b30*/  STL [R1+0x8], R4 ;  /* 0x0000080401007387 */ /* 0x0005e20000100800 */
[----:B------:R-:W-:Y:S01]  /*13b40*/  FADD.FTZ R2, R134, R2 ;  /* 0x0000000286027221 */ /* 0x000fe20000010000 */
[----:B------:R-:W-:Y:S04]  /*13b50*/  MOV R134, R136 ;  /* 0x0000008800867202 */ /* 0x000fe80000000f00 */
[----:B------:R2:W-:Y:S01]  /*13b60*/  STL [R1+0x10], R2 ;  /* 0x0000100201007387 */ /* 0x0005e20000100800 */
[----:B-1----:R-:W-:Y:S04]  /*13b70*/  IADD3 R0, R242, -0x1, RZ ;  /* 0xfffffffff2007810 */ /* 0x002fe80007ffe0ff */
[----:B------:R-:W-:Y:S01]  /*13b80*/  MOV R242, R0 ;  /* 0x0000000000f27202 */ /* 0x000fe20000000f00 */
[----:B------:R-:W-:-:S05]  /*13b90*/  @P0 BRA `(.L_x_941) ;  /* 0xffffb53000000947 */ /* 0x000fca000383ffff */
.L_x_924:
[----:B-123--:R-:W2:Y:S04]  /*13ba0*/  LDL.LU R0, [R1+0xc] ;  /* 0x00000c0001007983 */ /* 0x00eea80000300800 */
        /* <DEDUP_REMOVED lines=26> */
[----:B------:R-:W-:Y:S01]  /*13d50*/  FSETP.NE.FTZ.AND P2, PT, R9, RZ, PT ;  /* 0x000000ff0900720b */ /* 0x000fe20003f55000 */
[----:B----4-:R-:W-:-:S03]  /*13d60*/  FADD.FTZ R8, R2, R8 ;  /* 0x0000000802087221 */ /* 0x010fc60000010000 */
[----:B------:R-:W-:Y:S02]  /*13d70*/  FSETP.NE.FTZ.AND P1, PT, R6, RZ, PT ;  /* 0x000000ff0600720b */ /* 0x000fe40003f35000 */
[----:B------:R-:W-:-:S03]  /*13d80*/  MOV R2, RZ ;  /* 0x000000ff00027202 */ /* 0x000fc60000000f00 */
[----:B------:R-:W1:Y:S01]  /*13d90*/  @P3 MUFU.RCP R0, R5 ;  /* 0x0000000500003308 */ /* 0x000e620000001000 */
[----:B------:R-:W-:-:S07]  /*13da0*/  FSETP.NE.FTZ.AND P0, PT, R8, RZ, PT ;  /* 0x000000ff0800720b */ /* 0x000fce0003f15000 */
[----:B------:R-:W-:Y:S01]  /*13db0*/  @P2 MUFU.RCP R4, R9 ;  /* 0x0000000900042308 */ /* 0x000fe20000001000 */
[----:B-1----:R-:W-:-:S07]  /*13dc0*/  FMUL.FTZ R144, R0, R144 ;  /* 0x0000009000907220 */ /* 0x002fce0000410000 */
        /* <DEDUP_REMOVED lines=19> */
[C---:B------:R-:W-:Y:S01]  /*13f00*/  FMUL.FTZ R68, R0.reuse, R68 ;  /* 0x0000004400447220 */ /* 0x040fe20000410000 */
[----:B------:R-:W-:Y:S01]  /*13f10*/  @P0 MUFU.LG2 R6, R8 ;  /* 0x0000000800060308 */ /* 0x000fe20000000c00 */
        /* <DEDUP_REMOVED lines=16> */
[----:B-1----:R-:W-:-:S02]  /*14020*/  FMUL.FTZ R148, R2, R148 ;  /* 0x0000009402947220 */ /* 0x002fc40000410000 */
[C---:B------:R-:W-:Y:S02]  /*14030*/  FMUL.FTZ R149, R2.reuse, R149 ;  /* 0x0000009502957220 */ /* 0x040fe40000410000 */
[C---:B------:R-:W-:Y:S01]  /*14040*/  FMUL.FTZ R152, R2.reuse, R152 ;  /* 0x0000009802987220 */ /* 0x040fe20000410000 */
[----:B------:R1:W2:Y:S01]  /*14050*/  @P0 MUFU.RCP R0, R8 ;  /* 0x0000000800000308 */ /* 0x0002a20000001000 */
[C---:B------:R-:W-:Y:S02]  /*14060*/  FMUL.FTZ R153, R2.reuse, R153 ;  /* 0x0000009902997220 */ /* 0x040fe40000410000 */
[C---:B------:R-:W-:Y:S02]  /*14070*/  FMUL.FTZ R164, R2.reuse, R164 ;  /* 0x000000a402a47220 */ /* 0x040fe40000410000 */
[C---:B------:R-:W-:Y:S02]  /*14080*/  FMUL.FTZ R165, R2.reuse, R165 ;  /* 0x000000a502a57220 */ /* 0x040fe40000410000 */
[----:B------:R-:W-:-:S02]  /*14090*/  FMUL.FTZ R168, R2, R168 ;  /* 0x000000a802a87220 */ /* 0x000fc40000410000 */
[C---:B------:R-:W-:Y:S02]  /*140a0*/  FMUL.FTZ R169, R2.reuse, R169 ;  /* 0x000000a902a97220 */ /* 0x040fe40000410000 */
[C---:B------:R-:W-:Y:S02]  /*140b0*/  FMUL.FTZ R180, R2.reuse, R180 ;  /* 0x000000b402b47220 */ /* 0x040fe40000410000 */
[C---:B------:R-:W-:Y:S02]  /*140c0*/  FMUL.FTZ R181, R2.reuse, R181 ;  /* 0x000000b502b57220 */ /* 0x040fe40000410000 */
[C---:B------:R-:W-:Y:S01]  /*140d0*/  FMUL.FTZ R184, R2.reuse, R184 ;  /* 0x000000b802b87220 */ /* 0x040fe20000410000 */
[----:B-1----:R-:W-:Y:S01]  /*140e0*/  @P0 MOV R8, 0x3f317218 ;  /* 0x3f31721800080802 */ /* 0x002fe20000000f00 */
        /* <DEDUP_REMOVED lines=55> */
[C---:B--2---:R-:W-:Y:S02]  /*14460*/  FMUL.FTZ R150, R0.reuse, R150 ;  /* 0x0000009600967220 */ /* 0x044fe40000410000 */
        /* <DEDUP_REMOVED lines=30> */
[----:B------:R-:W-:Y:S01]  /*14650*/  FMUL.FTZ R127, R0, R127 ;  /* 0x0000007f007f7220 */ /* 0x000fe20000410000 */
[----:B------:R-:W-:Y:S01]  /*14660*/  @P1 MOV R0, 0x3f317218 ;  /* 0x3f31721800001802 */ /* 0x000fe20000000f00 */
[----:B------:R-:W-:-:S02]  /*14670*/  @P2 FMUL.FTZ R5, R2, c[0x0][0x2d0] ;  /* 0x0000b40002052a20 */ /* 0x000fc40000410000 */
[----:B------:R-:W-:Y:S02]  /*14680*/  @P3 FMUL.FTZ R10, R4, c[0x0][0x2d0] ;  /* 0x0000b400040a3a20 */ /* 0x000fe40000410000 */
[----:B------:R-:W-:Y:S02]  /*14690*/  @P1 FMUL.FTZ R2, R0, c[0x0][0x2d0] ;  /* 0x0000b40000021a20 */ /* 0x000fe40000410000 */
[----:B------:R-:W-:Y:S02]  /*146a0*/  @P3 FMUL.FTZ R11, R11, 0.69314718246459960938 ;  /* 0x3f3172180b0b3820 */ /* 0x000fe40000410000 */
[----:B------:R-:W-:Y:S02]  /*146b0*/  @P2 FMUL.FTZ R9, R9, 0.69314718246459960938 ;  /* 0x3f31721809092820 */ /* 0x000fe40000410000 */
[----:B------:R-:W-:Y:S02]  /*146c0*/  @P1 FMUL.FTZ R7, R7, 0.69314718246459960938 ;  /* 0x3f31721807071820 */ /* 0x000fe40000410000 */
[----:B------:R-:W-:-:S02]  /*146d0*/  @P0 FMUL.FTZ R4, R6, 0.69314718246459960938 ;  /* 0x3f31721806040820 */ /* 0x000fc40000410000 */
[----:B------:R-:W-:Y:S02]  /*146e0*/  @P0 FMUL.FTZ R0, R8, c[0x0][0x2d0] ;  /* 0x0000b40008000a20 */ /* 0x000fe40000410000 */
[----:B------:R-:W-:Y:S02]  /*146f0*/  @P3 FFMA.FTZ R38, R10, R137, R11 ;  /* 0x000000890a263223 */ /* 0x000fe4000001000b */
[----:B------:R-:W-:Y:S02]  /*14700*/  @P2 FFMA.FTZ R39, R5, R136, R9 ;  /* 0x0000008805272223 */ /* 0x000fe40000010009 */
[----:B------:R-:W-:Y:S02]  /*14710*/  @P1 FFMA.FTZ R40, R2, R135, R7 ;  /* 0x0000008702281223 */ /* 0x000fe40000010007 */
[----:B------:R-:W-:Y:S02]  /*14720*/  @P0 FFMA.FTZ R41, R0, R3, R4 ;  /* 0x0000000300290223 */ /* 0x000fe40000010004 */
.L_x_880:
[----:B------:R-:W-:Y:S05]  /*14730*/  @P4 BRA `(.L_x_942) ;  /* 0x00001ae000004947 */ /* 0x000fea0003800000 */
[----:B------:R-:W1:Y:S01]  /*14740*/  S2R R13, SR_TID.X ;  /* 0x00000000000d7919 */ /* 0x000e620000002100 */
[----:B------:R-:W-:Y:S01]  /*14750*/  F2FP.PACK_AB R43, R43, R52 ;  /* 0x000000342b2b723e */ /* 0x000fe200000000ff */
[----:B------:R-:W-:Y:S01]  /*14760*/  BSSY B0, `(.L_x_943) ;  /* 0x0000134000007945 */ /* 0x000fe20003800000 */
[----:B------:R-:W-:Y:S01]  /*14770*/  F2FP.PACK_AB R36, R36, R80 ;  /* 0x000000502424723e */ /* 0x000fe200000000ff */
[----:B------:R-:W2:Y:S01]  /*14780*/  S2R R20, SR_CTAID.Y ;  /* 0x0000000000147919 */ /* 0x000ea20000002600 */
[----:B------:R-:W-:Y:S01]  /*14790*/  F2FP.PACK_AB R54, R55, R54 ;  /* 0x000000363736723e */ /* 0x000fe200000000ff */
[----:B------:R-:W-:Y:S01]  /*147a0*/  IMAD.MOV.U32 R55, RZ, RZ, c[0x0][0x4e8] ;  /* 0x00013a00ff377624 */ /* 0x000fe200078e00ff */
[----:B------:R-:W-:Y:S01]  /*147b0*/  F2FP.PACK_AB R47, R47, R144 ;  /* 0x000000902f2f723e */ /* 0x000fe200000000ff */
[----:B------:R-:W3:Y:S01]  /*147c0*/  S2R R14, SR_CTAID.Z ;  /* 0x00000000000e7919 */ /* 0x000ee20000002700 */
[----:B------:R-:W-:-:S02]  /*147d0*/  F2FP.PACK_AB R146, R147, R146 ;  /* 0x000000929392723e */ /* 0x000fc400000000ff */
[C---:B------:R-:W-:Y:S01]  /*147e0*/  ISETP.NE.AND P0, PT, R55.reuse, 0x1, PT ;  /* 0x000000013700780c */ /* 0x040fe20003f05270 */
[----:B------:R-:W4:Y:S01]  /*147f0*/  S2R R80, SR_CTAID.X ;  /* 0x0000000000507919 */ /* 0x000f220000002500 */
[----:B------:R-:W-:Y:S01]  /*14800*/  IMAD R55, R55, c[0x0][0x388], RZ ;  /* 0x0000e20037377a24 */ /* 0x000fe200078e02ff */
[----:B------:R-:W-:Y:S02]  /*14810*/  F2FP.PACK_AB R45, R45, R156 ;  /* 0x0000009c2d2d723e */ /* 0x000fe400000000ff */
[----:B------:R-:W-:Y:S01]  /*14820*/  BAR.SYNC.DEFER_BLOCKING 0x1, 0x80 ;  /* 0x0042000000007b1d */ /* 0x000fe20000010000 */
[----:B------:R-:W-:Y:S02]  /*14830*/  F2FP.PACK_AB R158, R159, R158 ;  /* 0x0000009e9f9e723e */ /* 0x000fe400000000ff */
[----:B------:R-:W-:Y:S02]  /*14840*/  F2FP.PACK_AB R148, R149, R148 ;  /* 0x000000949594723e */ /* 0x000fe400000000ff */
[----:B------:R-:W-:-:S02]  /*14850*/  F2FP.PACK_AB R150, R151, R150 ;  /* 0x000000969796723e */ /* 0x000fc400000000ff */
[----:B------:R-:W-:Y:S02]  /*14860*/  F2FP.PACK_AB R152, R153, R152 ;  /* 0x000000989998723e */ /* 0x000fe400000000ff */
[----:B-1----:R-:W-:Y:S02]  /*14870*/  SHF.R.S32.HI R19, RZ, 0x1f, R13 ;  /* 0x0000001fff137819 */ /* 0x002fe4000001140d */
[----:B------:R-:W-:Y:S01]  /*14880*/  F2FP.PACK_AB R154, R155, R154 ;  /* 0x0000009a9b9a723e */ /* 0x000fe200000000ff */
[----:B--2---:R-:W-:Y:S01]  /*14890*/  IMAD.WIDE.U32 R16, R20, c[0x0][0x490], RZ ;  /* 0x0001240014107a25 */ /* 0x004fe200078e00ff */
[----:B------:R-:W-:Y:S02]  /*148a0*/  SHF.R.S32.HI R0, RZ, 0x1f, R20 ;  /* 0x0000001fff007819 */ /* 0x000fe40000011414 */
[CC--:B------:R-:W-:Y:S02]  /*148b0*/  LEA.HI R2, R19.reuse, R13.reuse, RZ, 0x2 ;  /* 0x0000000d13027211 */ /* 0x0c0fe400078f10ff */
[CC--:B------:R-:W-:Y:S01]  /*148c0*/  LEA.HI R7, R19.reuse, R13.reuse, RZ, 0x5 ;  /* 0x0000000d13077211 */ /* 0x0c0fe200078f28ff */
[C---:B------:R-:W-:Y:S01]  /*148d0*/  IMAD R4, R0.reuse, c[0x0][0x490], RZ ;  /* 0x0001240000047a24 */ /* 0x040fe200078e02ff */
[----:B------:R-:W-:Y:S01]  /*148e0*/  LEA.HI R10, R19, R13, RZ, 0x3 ;  /* 0x0000000d130a7211 */ /* 0x000fe200078f18ff */
[----:B------:R-:W-:Y:S01]  /*148f0*/  IMAD R3, R0, c[0x0][0x3e8], RZ ;  /* 0x0000fa0000037a24 */ /* 0x000fe200078e02ff */
[----:B------:R-:W-:Y:S01]  /*14900*/  SHF.R.S32.HI R8, RZ, 0x2, R2 ;  /* 0x00000002ff087819 */ /* 0x000fe20000011402 */
[C---:B------:R-:W-:Y:S01]  /*14910*/  IMAD R4, R20.reuse, c[0x0][0x494], R4 ;  /* 0x0001250014047a24 */ /* 0x040fe200078e0204 */
[----:B------:R-:W-:Y:S01]  /*14920*/  SHF.R.S32.HI R0, RZ, 0x1f, R2 ;  /* 0x0000001fff007819 */ /* 0x000fe20000011402 */
[----:B------:R-:W-:Y:S01]  /*14930*/  IMAD R3, R20, c[0x0][0x3ec], R3 ;  /* 0x0000fb0014037a24 */ /* 0x000fe200078e0203 */
[----:B------:R-:W-:Y:S01]  /*14940*/  LOP3.LUT R11, R7, 0xffffffe0, RZ, 0xc0, !PT ;  /* 0xffffffe0070b7812 */ /* 0x000fe200078ec0ff */
[----:B------:R-:W-:Y:S01]  /*14950*/  IMAD.IADD R5, R17, 0x1, R4 ;  /* 0x0000000111057824 */ /* 0x000fe200078e0204 */
[----:B------:R-:W-:Y:S01]  /*14960*/  LOP3.LUT R12, R10, 0xfffffff8, RZ, 0xc0, !PT ;  /* 0xfffffff80a0c7812 */ /* 0x000fe200078ec0ff */
[----:B------:R-:W-:Y:S01]  /*14970*/  IMAD.MOV.U32 R4, RZ, RZ, R16 ;  /* 0x000000ffff047224 */ /* 0x000fe200078e0010 */
[----:B------:R-:W-:Y:S01]  /*14980*/  LEA.HI R6, R0, R8, RZ, 0x3 ;  /* 0x0000000800067211 */ /* 0x000fe200078f18ff */
[C---:B------:R-:W-:Y:S01]  /*14990*/  IMAD.IADD R0, R13.reuse, 0x1, -R11 ;  /* 0x000000010d007824 */ /* 0x040fe200078e0a0b */
[----:B------:R-:W-:Y:S01]  /*149a0*/  LOP3.LUT R2, R2, 0xfffffffc, RZ, 0xc0, !PT ;  /* 0xfffffffc02027812 */ /* 0x000fe200078ec0ff */
[----:B------:R-:W-:Y:S01]  /*149b0*/  IMAD.IADD R11, R13, 0x1, -R12 ;  /* 0x000000010d0b7824 */ /* 0x000fe200078e0a0c */
[----:B------:R-:W-:Y:S01]  /*149c0*/  LOP3.LUT R6, R6, 0xfffffff8, RZ, 0xc0, !PT ;  /* 0xfffffff806067812 */ /* 0x000fe200078ec0ff */
[----:B------:R-:W-:Y:S01]  /*149d0*/  IMAD.WIDE.U32 R20, R20, c[0x0][0x3e8], RZ ;  /* 0x0000fa0014147a25 */ /* 0x000fe200078e00ff */
[----:B------:R-:W-:-:S02]  /*149e0*/  SHF.R.S32.HI R12, RZ, 0x1f, R0 ;  /* 0x0000001fff0c7819 */ /* 0x000fc40000011400 */
[----:B------:R-:W-:Y:S01]  /*149f0*/  LEA.HI R19, R19, R13, RZ, 0x6 ;  /* 0x0000000d13137211 */ /* 0x000fe200078f30ff */
[----:B------:R-:W-:Y:S01]  /*14a00*/  IMAD.IADD R9, R13, 0x1, -R2 ;  /* 0x000000010d097824 */ /* 0x000fe200078e0a02 */
[----:B---3--:R-:W-:Y:S01]  /*14a10*/  SHF.R.S32.HI R13, RZ, 0x1f, R14 ;  /* 0x0000001fff0d7819 */ /* 0x008fe2000001140e */
[----:B------:R-:W-:Y:S01]  /*14a20*/  IMAD.IADD R8, R8, 0x1, -R6 ;  /* 0x0000000108087824 */ /* 0x000fe200078e0a06 */
[----:B------:R-:W-:Y:S01]  /*14a30*/  LOP3.LUT P3, RZ, R0, 0x3, RZ, 0xc0, !PT ;  /* 0x0000000300ff7812 */ /* 0x000fe2000786c0ff */
[----:B------:R-:W-:Y:S01]  /*14a40*/  IMAD.IADD R3, R21, 0x1, R3 ;  /* 0x0000000115037824 */ /* 0x000fe200078e0203 */
[----:B------:R-:W-:Y:S01]  /*14a50*/  LEA.HI R16, R12, R0, RZ, 0x2 ;  /* 0x000000000c107211 */ /* 0x000fe200078f10ff */
[C---:B------:R-:W-:Y:S01]  /*14a60*/  IMAD R22, R13.reuse, c[0x0][0x498], RZ ;  /* 0x000126000d167a24 */ /* 0x040fe200078e02ff */
[--C-:B------:R-:W-:Y:S01]  /*14a70*/  SHF.R.S32.HI R6, RZ, 0x5, R7.reuse ;  /* 0x00000005ff067819 */ /* 0x100fe20000011407 */
[----:B------:R-:W-:Y:S01]  /*14a80*/  IMAD R17, R13, c[0x0][0x3f0], RZ ;  /* 0x0000fc000d117a24 */ /* 0x000fe200078e02ff */
[----:B------:R-:W-:Y:S01]  /*14a90*/  SHF.R.S32.HI R0, RZ, 0x1f, R7 ;  /* 0x0000001fff007819 */ /* 0x000fe20000011407 */
[----:B------:R-:W-:Y:S01]  /*14aa0*/  IMAD.MOV.U32 R2, RZ, RZ, R20 ;  /* 0x000000ffff027224 */ /* 0x000fe200078e0014 */
[----:B------:R-:W-:Y:S01]  /*14ab0*/  SHF.R.S32.HI R52, RZ, 0x3, R10 ;  /* 0x00000003ff347819 */ /* 0x000fe2000001140a */
[----:B------:R-:W-:Y:S01]  /*14ac0*/  IMAD.WIDE.U32 R20, R14, c[0x0][0x498], R4 ;  /* 0x000126000e147a25 */ /* 0x000fe200078e0004 */
[----:B------:R-:W-:-:S02]  /*14ad0*/  LEA.HI R0, R0, R6, RZ, 0x2 ;  /* 0x0000000600007211 */ /* 0x000fc400078f10ff */
[----:B------:R-:W-:Y:S01]  /*14ae0*/  F2FP.PACK_AB R49, R49, R160 ;  /* 0x000000a03131723e */ /* 0x000fe200000000ff */
[----:B------:R-:W-:Y:S01]  /*14af0*/  IMAD.SHL.U32 R4, R52, 0x40, RZ ;  /* 0x0000004034047824 */ /* 0x000fe200078e00ff */
[----:B------:R-:W-:Y:S01]  /*14b00*/  F2FP.PACK_AB R162, R163, R162 ;  /* 0x000000a2a3a2723e */ /* 0x000fe200000000ff */
[----:B------:R-:W-:Y:S01]  /*14b10*/  IMAD R22, R14, c[0x0][0x49c], R22 ;  /* 0x000127000e167a24 */ /* 0x000fe200078e0216 */
[----:B------:R-:W-:Y:S01]  /*14b20*/  F2FP.PACK_AB R48, R48, R172 ;  /* 0x000000ac3030723e */ /* 0x000fe200000000ff */
[C---:B------:R-:W-:Y:S01]  /*14b30*/  IMAD R17, R14.reuse, c[0x0][0x3f4], R17 ;  /* 0x0000fd000e117a24 */ /* 0x040fe200078e0211 */
[----:B------:R-:W-:Y:S01]  /*14b40*/  F2FP.PACK_AB R174, R175, R174 ;  /* 0x000000aeafae723e */ /* 0x000fe200000000ff */
[----:B------:R-:W-:Y:S01]  /*14b50*/  IMAD.WIDE.U32 R14, R14, c[0x0][0x3f0], R2 ;  /* 0x0000fc000e0e7a25 */ /* 0x000fe200078e0002 */
[----:B------:R-:W-:Y:S02]  /*14b60*/  LOP3.LUT R3, R0, 0xffffffc, RZ, 0xc0, !PT ;  /* 0x0ffffffc00037812 */ /* 0x000fe400078ec0ff */
[----:B------:R-:W-:Y:S01]  /*14b70*/  LEA.HI R2, R9, R9, RZ, 0x1 ;  /* 0x0000000909027211 */ /* 0x000fe200078f08ff */
[----:B------:R-:W-:Y:S01]  /*14b80*/  IMAD.SHL.U32 R12, R11, 0x8, RZ ;  /* 0x000000080b0c7824 */ /* 0x000fe200078e00ff */
[----:B------:R-:W-:Y:S01]  /*14b90*/  LOP3.LUT R0, R4, 0x1c0, RZ, 0xc0, !PT ;  /* 0x000001c004007812 */ /* 0x000fe200078ec0ff */
[----:B------:R-:W-:Y:S01]  /*14ba0*/  IMAD.IADD R7, R6, 0x1, -R3 ;  /* 0x0000000106077824 */ /* 0x000fe200078e0a03 */
[----:B------:R-:W-:Y:S01]  /*14bb0*/  LOP3.LUT R4, R2, 0x1ffffffe, RZ, 0xc0, !PT ;  /* 0x1ffffffe02047812 */ /* 0x000fe200078ec0ff */
[----:B------:R-:W-:Y:S01]  /*14bc0*/  IMAD R18, R6, 0x200, R9 ;  /* 0x0000020006127824 */ /* 0x000fe200078e0209 */
[----:B------:R-:W-:Y:S01]  /*14bd0*/  SHF.R.U32.HI R5, RZ, 0x3, R0 ;  /* 0x00000003ff057819 */ /* 0x000fe20000011600 */
[----:B------:R-:W-:Y:S01]  /*14be0*/  IMAD.SHL.U32 R6, R8, 0x40, RZ ;  /* 0x0000004008067824 */ /* 0x000fe200078e00ff */
[----:B------:R-:W-:Y:S01]  /*14bf0*/  LOP3.LUT R3, R0, 0x38, R12, 0xf8, !PT ;  /* 0x0000003800037812 */ /* 0x000fe200078ef80c */
[----:B------:R-:W-:Y:S01]  /*14c00*/  IMAD.SHL.U32 R0, R2, 0x20, RZ ;  /* 0x0000002002007824 */ /* 0x000fe200078e00ff */
[----:B------:R-:W-:Y:S01]  /*14c10*/  F2FP.PACK_AB R164, R165, R164 ;  /* 0x000000a4a5a4723e */ /* 0x000fe200000000ff */
[----:B------:R-:W-:Y:S01]  /*14c20*/  IMAD.IADD R9, R9, 0x1, -R4 ;  /* 0x0000000109097824 */ /* 0x000fe200078e0a04 */
[----:B------:R-:W-:-:S02]  /*14c30*/  LOP3.LUT R4, R8, 0x1, RZ, 0xc0, !PT ;  /* 0x0000000108047812 */ /* 0x000fc400078ec0ff */
[----:B------:R-:W-:Y:S01]  /*14c40*/  LOP3.LUT R2, R0, 0xffffffc0, RZ, 0xc0, !PT ;  /* 0xffffffc000027812 */ /* 0x000fe200078ec0ff */
[----:B------:R-:W-:Y:S01]  /*14c50*/  IMAD R0, R11, 0x10, R52 ;  /* 0x000000100b007824 */ /* 0x000fe200078e0234 */
[----:B------:R-:W-:Y:S02]  /*14c60*/  ISETP.NE.U32.AND P4, PT, R4, 0x1, PT ;  /* 0x000000010400780c */ /* 0x000fe40003f85070 */
[----:B------:R-:W-:Y:S01]  /*14c70*/  LOP3.LUT R13, R3, R5, RZ, 0x3c, !PT ;  /* 0x00000005030d7212 */ /* 0x000fe200078e3cff */
[----:B----4-:R-:W-:Y:S01]  /*14c80*/  IMAD R4, R80, 0x80, R0 ;  /* 0x0000008050047824 */ /* 0x010fe200078e0200 */
[----:B------:R-:W-:Y:S01]  /*14c90*/  SHF.R.S32.HI R3, RZ, 0x2, R16 ;  /* 0x00000002ff037819 */ /* 0x000fe20000011410 */
[----:B------:R-:W-:Y:S01]  /*14ca0*/  IMAD R10, R9, 0x8, R2 ;  /* 0x00000008090a7824 */ /* 0x000fe200078e0202 */
[----:B------:R-:W-:Y:S01]  /*14cb0*/  R2P PR, R8, 0x6 ;  /* 0x0000000608007804 */ /* 0x000fe20000000000 */
[----:B------:R-:W-:Y:S01]  /*14cc0*/  @P0 IMAD.HI.U32 R8, R4, c[0x0][0x4ec], RZ ;  /* 0x00013b0004080a27 */ /* 0x000fe200078e00ff */
[----:B------:R-:W-:-:S02]  /*14cd0*/  LOP3.LUT R6, R6, 0x1c0, RZ, 0xc0, !PT ;  /* 0x000001c006067812 */ /* 0x000fc400078ec0ff */
[----:B------:R-:W-:Y:S01]  /*14ce0*/  F2FP.PACK_AB R166, R167, R166 ;  /* 0x000000a6a7a6723e */ /* 0x000fe200000000ff */
[----:B------:R-:W-:Y:S01]  /*14cf0*/  IMAD R5, R7, 0x10, R3 ;  /* 0x0000001007057824 */ /* 0x000fe200078e0203 */
[----:B------:R-:W-:Y:S01]  /*14d00*/  LEA.HI R9, R6, R6, RZ, 0x1d ;  /* 0x0000000606097211 */ /* 0x000fe200078fe8ff */
[----:B------:R-:W-:Y:S01]  /*14d10*/  IMAD.SHL.U32 R7, R19, 0x8, RZ ;  /* 0x0000000813077824 */ /* 0x000fe200078e00ff */
[----:B------:R-:W-:Y:S01]  /*14d20*/  F2FP.PACK_AB R168, R169, R168 ;  /* 0x000000a8a9a8723e */ /* 0x000fe200000000ff */
[----:B------:R-:W-:Y:S01]  /*14d30*/  IMAD.MOV.U32 R0, RZ, RZ, R4 ;  /* 0x000000ffff007224 */ /* 0x000fe200078e0004 */
[----:B------:R-:W-:Y:S01]  /*14d40*/  @P0 SHF.R.U32.HI R0, RZ, c[0x0][0x4f0], R8 ;  /* 0x00013c00ff000a19 */ /* 0x000fe20000011608 */
[----:B------:R-:W-:Y:S01]  /*14d50*/  IMAD.IADD R11, R5, 0x1, R10 ;  /* 0x00000001050b7824 */ /* 0x000fe200078e020a */
[----:B------:R-:W-:Y:S01]  /*14d60*/  LOP3.LUT R13, R13, 0x7ffffe00, R7, 0xf8, !PT ;  /* 0x7ffffe000d0d7812 */ /* 0x000fe200078ef807 */
[----:B------:R-:W-:Y:S01]  /*14d70*/  IMAD R5, R80, 0x80, R5 ;  /* 0x0000008050057824 */ /* 0x000fe200078e0205 */
[----:B------:R-:W-:Y:S01]  /*14d80*/  SHF.R.S32.HI R7, RZ, 0x1f, R0 ;  /* 0x0000001fff077819 */ /* 0x000fe20000011400 */
[----:B------:R-:W-:Y:S01]  /*14d90*/  IMAD.IADD R3, R15, 0x1, R17 ;  /* 0x000000010f037824 */ /* 0x000fe200078e0211 */
[----:B------:R-:W-:Y:S01]  /*14da0*/  F2FP.PACK_AB R170, R171, R170 ;  /* 0x000000aaabaa723e */ /* 0x000fe200000000ff */
[----:B------:R-:W-:Y:S01]  /*14db0*/  IMAD.MOV.U32 R2, RZ, RZ, R14 ;  /* 0x000000ffff027224 */ /* 0x000fe200078e000e */
[----:B------:R-:W-:Y:S01]  /*14dc0*/  IADD3 R8, R5, 0x8, RZ ;  /* 0x0000000805087810 */ /* 0x000fe20007ffe0ff */
[----:B------:R-:W-:Y:S01]  /*14dd0*/  IMAD R7, R7, c[0x0][0x3e0], RZ ;  /* 0x0000f80007077a24 */ /* 0x000fe200078e02ff */
[-C--:B------:R-:W-:Y:S01]  /*14de0*/  ISETP.GE.OR P6, PT, R5, R55.reuse, P3 ;  /* 0x000000370500720c */ /* 0x080fe20001fc6670 */
[----:B------:R-:W-:Y:S01]  /*14df0*/  IMAD.MOV R6, RZ, RZ, -R0 ;  /* 0x000000ffff067224 */ /* 0x000fe200078e0a00 */
[----:B------:R-:W-:Y:S01]  /*14e00*/  ISETP.GE.OR P5, PT, R8, R55, P3 ;  /* 0x000000370800720c */ /* 0x000fe20001fa6670 */
[----:B------:R-:W-:Y:S01]  /*14e10*/  IMAD.U32 R10, R18, 0x2, R9 ;  /* 0x00000002120a7824 */ /* 0x000fe200078e0009 */
[----:B------:R-:W-:Y:S01]  /*14e20*/  F2FP.PACK_AB R46, R46, R176 ;  /* 0x000000b02e2e723e */ /* 0x000fe200000000ff */
[----:B------:R-:W-:Y:S01]  /*14e30*/  IMAD.WIDE.U32 R8, R0, c[0x0][0x3e0], R2 ;  /* 0x0000f80000087a25 */ /* 0x000fe200078e0002 */
[----:B------:R-:W-:-:S02]  /*14e40*/  F2FP.PACK_AB R178, R179, R178 ;  /* 0x000000b2b3b2723e */ /* 0x000fc400000000ff */
[----:B------:R-:W-:Y:S01]  /*14e50*/  F2FP.PACK_AB R44, R44, R188 ;  /* 0x000000bc2c2c723e */ /* 0x000fe200000000ff */
[----:B------:R-:W-:Y:S01]  /*14e60*/  IMAD R7, R0, c[0x0][0x3e4], R7 ;  /* 0x0000f90000077a24 */ /* 0x000fe200078e0207 */
[----:B------:R-:W-:Y:S01]  /*14e70*/  F2FP.PACK_AB R190, R191, R190 ;  /* 0x000000bebfbe723e */ /* 0x000fe200000000ff */
[----:B------:R-:W-:Y:S01]  /*14e80*/  IMAD R18, R6, c[0x0][0x4e8], R4 ;  /* 0x00013a0006127a24 */ /* 0x000fe200078e0204 */
[----:B------:R-:W-:Y:S01]  /*14e90*/  F2FP.PACK_AB R180, R181, R180 ;  /* 0x000000b4b5b4723e */ /* 0x000fe200000000ff */
[----:B------:R-:W-:Y:S01]  /*14ea0*/  IMAD.SHL.U32 R0, R10, 0x2, RZ ;  /* 0x000000020a007824 */ /* 0x000fe200078e00ff */
[C---:B------:R-:W-:Y:S01]  /*14eb0*/  IADD3 R10, R5.reuse, 0x40, RZ ;  /* 0x00000040050a7810 */ /* 0x040fe20007ffe0ff */
[----:B------:R-:W-:Y:S01]  /*14ec0*/  IMAD R6, R80, 0x80, R11 ;  /* 0x0000008050067824 */ /* 0x000fe200078e020b */
[----:B------:R-:W-:Y:S02]  /*14ed0*/  IADD3 R5, R5, 0x48, RZ ;  /* 0x0000004805057810 */ /* 0x000fe40007ffe0ff */
[----:B------:R-:W-:Y:S01]  /*14ee0*/  IADD3 R11, R0, 0x80, RZ ;  /* 0x00000080000b7810 */ /* 0x000fe20007ffe0ff */
[----:B------:R-:W-:Y:S01]  /*14ef0*/  @P0 IMAD.HI.U32 R4, R6, c[0x0][0x4ec], RZ ;  /* 0x00013b0006040a27 */ /* 0x000fe200078e00ff */
[----:B------:R-:W-:Y:S01]  /*14f00*/  IADD3 R2, R0, 0x70, RZ ;  /* 0x0000007000027810 */ /* 0x000fe20007ffe0ff */
[----:B------:R-:W-:Y:S01]  /*14f10*/  STS [R0+0x80], R47 ;  /* 0x0000802f00007388 */ /* 0x000fe20000000800 */
[----:B------:R-:W-:Y:S01]  /*14f20*/  @P4 IADD3 R2, R11, 0x10, RZ ;  /* 0x000000100b024810 */ /* 0x000fe20007ffe0ff */
[----:B------:R-:W-:Y:S01]  /*14f30*/  IMAD.MOV.U32 R3, RZ, RZ, R6 ;  /* 0x000000ffff037224 */ /* 0x000fe200078e0006 */
[-C--:B------:R-:W-:Y:S01]  /*14f40*/  ISETP.GE.OR P4, PT, R10, R55.reuse, P3 ;  /* 0x000000370a00720c */ /* 0x080fe20001f86670 */
[----:B------:R-:W-:Y:S01]  /*14f50*/  STS [R0+0x480], R146 ;  /* 0x0004809200007388 */ /* 0x000fe20000000800 */
[----:B------:R-:W-:Y:S01]  /*14f60*/  @P0 SHF.R.U32.HI R3, RZ, c[0x0][0x4f0], R4 ;  /* 0x00013c00ff030a19 */ /* 0x000fe20000011604 */
[----:B------:R-:W-:Y:S01]  /*14f70*/  IMAD.MOV.U32 R4, RZ, RZ, R8 ;  /* 0x000000ffff047224 */ /* 0x000fe200078e0008 */
[----:B------:R-:W-:Y:S01]  /*14f80*/  ISETP.GE.OR P3, PT, R5, R55, P3 ;  /* 0x000000370500720c */ /* 0x000fe20001f66670 */
[----:B------:R-:W-:Y:S01]  /*14f90*/  IMAD.IADD R5, R9, 0x1, R7 ;  /* 0x0000000109057824 */ /* 0x000fe200078e0207 */
[----:B------:R-:W-:Y:S01]  /*14fa0*/  SHF.R.S32.HI R7, RZ, 0x1f, R18 ;  /* 0x0000001fff077819 */ /* 0x000fe20000011412 */
[--C-:B------:R-:W-:Y:S01]  /*14fb0*/  IMAD.MOV R8, RZ, RZ, -R3.reuse ;  /* 0x000000ffff087224 */ /* 0x100fe200078e0a03 */
[----:B------:R-:W-:Y:S01]  /*14fc0*/  SHF.R.S32.HI R9, RZ, 0x1f, R3 ;  /* 0x0000001fff097819 */ /* 0x000fe20000011403 */
[----:B------:R-:W-:Y:S01]  /*14fd0*/  STS [R2], R45 ;  /* 0x0000002d02007388 */ /* 0x000fe20000000800 */
[----:B------:R-:W-:Y:S01]  /*14fe0*/  IADD3 R10, P0, R3, R20, RZ ;  /* 0x00000014030a7210 */ /* 0x000fe20007f1e0ff */
[----:B------:R-:W-:Y:S01]  /*14ff0*/  IMAD R7, R7, c[0x0][0x3d8], RZ ;  /* 0x0000f60007077a24 */ /* 0x000fe200078e02ff */
[----:B------:R-:W-:Y:S01]  /*15000*/  F2FP.PACK_AB R182, R183, R182 ;  /* 0x000000b6b7b6723e */ /* 0x000fe200000000ff */
[----:B------:R-:W-:Y:S01]  /*15010*/  IMAD R8, R8, c[0x0][0x4e8], R6 ;  /* 0x00013a0008087a24 */ /* 0x000fe200078e0206 */
[----:B------:R-:W-:Y:S01]  /*15020*/  IADD3.X R11, R9, R21, R22, P0, !PT ;  /* 0x00000015090b7210 */ /* 0x000fe200007fe416 */
[C---:B------:R-:W-:Y:S01]  /*15030*/  IMAD R53, R18.reuse, c[0x0][0x3dc], R7 ;  /* 0x0000f70012357a24 */ /* 0x040fe200078e0207 */
[----:B------:R-:W-:Y:S01]  /*15040*/  STS [R2+0x400], R158 ;  /* 0x0004009e02007388 */ /* 0x000fe20000000800 */
[----:B------:R-:W-:Y:S01]  /*15050*/  IMAD.WIDE.U32 R18, R18, c[0x0][0x3d8], R4 ;  /* 0x0000f60012127a25 */ /* 0x000fe200078e0004 */
[----:B------:R-:W-:-:S02]  /*15060*/  SHF.R.S32.HI R4, RZ, 0x1f, R8 ;  /* 0x0000001fff047819 */ /* 0x000fc40000011408 */
[----:B------:R-:W-:Y:S01]  /*15070*/  STS [R0+0x2080], R148 ;  /* 0x0020809400007388 */ /* 0x000fe20000000800 */
[----:B------:R-:W-:Y:S01]  /*15080*/  IMAD.MOV.U32 R9, RZ, RZ, 0x20 ;  /* 0x00000020ff097424 */ /* 0x000fe200078e00ff */
[----:B------:R-:W-:Y:S01]  /*15090*/  F2FP.PACK_AB R184, R185, R184 ;  /* 0x000000b8b9b8723e */ /* 0x000fe200000000ff */
[----:B------:R-:W-:Y:S01]  /*150a0*/  IMAD R4, R4, c[0x0][0x488], RZ ;  /* 0x0001220004047a24 */ /* 0x000fe200078e02ff */
[----:B------:R-:W-:Y:S01]  /*150b0*/  STS [R0+0x2480], R150 ;  /* 0x0024809600007388 */ /* 0x000fe20000000800 */
[C---:B------:R-:W-:Y:S01]  /*150c0*/  IMAD.WIDE.U32 R6, R8.reuse, c[0x0][0x488], R10 ;  /* 0x0001220008067a25 */ /* 0x040fe200078e000a */
[----:B------:R-:W-:Y:S02]  /*150d0*/  SEL R9, R9, 0xffffffe0, !P1 ;  /* 0xffffffe009097807 */ /* 0x000fe40004800000 */
[----:B------:R-:W-:Y:S01]  /*150e0*/  STS [R2+0x2000], R152 ;  /* 0x0020009802007388 */ /* 0x000fe20000000800 */
[----:B------:R-:W-:Y:S01]  /*150f0*/  IMAD R8, R8, c[0x0][0x48c], R4 ;  /* 0x0001230008087a24 */ /* 0x000fe200078e0204 */
[----:B------:R-:W-:Y:S01]  /*15100*/  LEA R10, P0, R6, c[0x0][0x450], 0x2 ;  /* 0x00011400060a7a11 */ /* 0x000fe200078010ff */
[----:B------:R-:W-:Y:S01]  /*15110*/  IMAD.MOV.U32 R5, RZ, RZ, 0x40 ;  /* 0x00000040ff057424 */ /* 0x000fe200078e00ff */
[----:B------:R-:W-:Y:S01]  /*15120*/  STS [R2+0x2400], R154 ;  /* 0x0024009a02007388 */ /* 0x000fe20000000800 */
[----:B------:R-:W-:Y:S01]  /*15130*/  IMAD.IADD R8, R7, 0x1, R8 ;  /* 0x0000000107087824 */ /* 0x000fe200078e0208 */
[----:B------:R-:W-:Y:S01]  /*15140*/  F2FP.PACK_AB R186, R187, R186 ;  /* 0x000000babbba723e */ /* 0x000fe200000000ff */
[----:B------:R-:W-:Y:S01]  /*15150*/  IMAD.IADD R3, R0, 0x1, R9 ;  /* 0x0000000100037824 */ /* 0x000fe200078e0209 */
[----:B------:R-:W-:Y:S01]  /*15160*/  SEL R7, R5, 0xffffffc0, !P2 ;  /* 0xffffffc005077807 */ /* 0x000fe20005000000 */
[----:B------:R-:W-:Y:S01]  /*15170*/  IMAD.IADD R4, R9, 0x1, R2 ;  /* 0x0000000109047824 */ /* 0x000fe200078e0202 */
[----:B------:R-:W-:Y:S01]  /*15180*/  LEA.HI.X R9, R6, c[0x0][0x454], R8, 0x2, P0 ;  /* 0x0001150006097a11 */ /* 0x000fe200000f1408 */
[----:B------:R-:W-:Y:S01]  /*15190*/  SHFL.IDX PT, R16, R10, RZ, 0x1c1f ;  /* 0x001c1fff0a107589 */ /* 0x000fe200000e0000 */
[----:B------:R-:W-:Y:S01]  /*151a0*/  F2FP.PACK_AB R42, R42, R64 ;  /* 0x000000402a2a723e */ /* 0x000fe200000000ff */
[----:B------:R-:W-:Y:S01]  /*151b0*/  IMAD.IADD R6, R0, 0x1, R7 ;  /* 0x0000000100067824 */ /* 0x000fe200078e0207 */
[----:B------:R-:W-:Y:S01]  /*151c0*/  F2FP.PACK_AB R66, R67, R66 ;  /* 0x000000424342723e */ /* 0x000fe200000000ff */
[----:B------:R-:W-:Y:S01]  /*151d0*/  STS [R3+0x80], R49 ;  /* 0x0000803103007388 */ /* 0x000fe20000000800 */
[----:B------:R-:W-:Y:S01]  /*151e0*/  IMAD.IADD R8, R7, 0x1, R2 ;  /* 0x0000000107087824 */ /* 0x000fe200078e0202 */
[----:B------:R-:W-:Y:S01]  /*151f0*/  F2FP.PACK_AB R56, R57, R56 ;  /* 0x000000383938723e */ /* 0x000fe200000000ff */
[----:B------:R-:W-:Y:S01]  /*15200*/  IMAD.IADD R5, R7, 0x1, R3 ;  /* 0x0000000107057824 */ /* 0x000fe200078e0203 */
[----:B------:R-:W-:Y:S01]  /*15210*/  STS [R3+0x480], R162 ;  /* 0x000480a203007388 */ /* 0x000fe20000000800 */
[----:B------:R-:W-:Y:S01]  /*15220*/  IMAD.IADD R7, R4, 0x1, R7 ;  /* 0x0000000104077824 */ /* 0x000fe200078e0207 */
[----:B------:R-:W-:-:S02]  /*15230*/  F2FP.PACK_AB R58, R59, R58 ;  /* 0x0000003a3b3a723e */ /* 0x000fc400000000ff */
[----:B------:R-:W-:Y:S01]  /*15240*/  STS [R4], R48 ;  /* 0x0000003004007388 */ /* 0x000fe20000000800 */
[----:B------:R-:W-:Y:S02]  /*15250*/  F2FP.PACK_AB R60, R61, R60 ;  /* 0x0000003c3d3c723e */ /* 0x000fe400000000ff */
        /* <DEDUP_REMOVED lines=22> */
[----:B------:R-:W-:Y:S01]  /*153c0*/  STS [R8], R44 ;  /* 0x0000002c08007388 */ /* 0x000fe20000000800 */
        /* <DEDUP_REMOVED lines=42> */
[----:B-1----:R-:W-:Y:S01]  /*15670*/  IMAD.SHL.U32 R0, R13, 0x2, RZ ;  /* 0x000000020d007824 */ /* 0x002fe200078e00ff */
[----:B------:R-:W-:-:S02]  /*15680*/  LEA R13, P0, R18, c[0x0][0x380], 0x1 ;  /* 0x0000e000120d7a11 */ /* 0x000fc400078008ff */
        /* <DEDUP_REMOVED lines=16> */
[----:B-1----:R-:W-:-:S03]  /*15790*/  IMAD R6, R80, 0x80, R52 ;  /* 0x0000008050067824 */ /* 0x002fc600078e0234 */
[----:B------:R-:W-:Y:S04]  /*157a0*/  STS [R5+0x6080], R120 ;  /* 0x0060807805007388 */ /* 0x000fe80000000800 */
[----:B------:R-:W-:Y:S04]  /*157b0*/  STS [R5+0x6480], R122 ;  /* 0x0064807a05007388 */ /* 0x000fe80000000800 */
[----:B------:R-:W-:Y:S04]  /*157c0*/  STS [R7+0x6000], R124 ;  /* 0x0060007c07007388 */ /* 0x000fe80000000800 */
[----:B------:R-:W-:Y:S04]  /*157d0*/  STS [R7+0x6400], R126 ;  /* 0x0064007e07007388 */ /* 0x000fe80000000800 */
[----:B------:R-:W1:Y:S04]  /*157e0*/  SHFL.IDX PT, R17, R9, RZ, 0x1c1f ;  /* 0x001c1fff09117589 */ /* 0x000e6800000e0000 */
[----:B------:R-:W-:Y:S06]  /*157f0*/  BAR.SYNC.DEFER_BLOCKING 0x1, 0x80 ;  /* 0x0042000000007b1d */ /* 0x000fec0000010000 */
[----:B------:R-:W-:Y:S04]  /*15800*/  SHFL.IDX PT, R2, R10, 0x1, 0x1c1f ;  /* 0x003c1f000a027f89 */ /* 0x000fe800000e0000 */
[----:B------:R-:W2:Y:S04]  /*15810*/  SHFL.IDX PT, R3, R9, 0x1, 0x1c1f ;  /* 0x003c1f0009037f89 */ /* 0x000ea800000e0000 */
[----:B------:R-:W-:Y:S04]  /*15820*/  SHFL.IDX PT, R14, R10, 0x2, 0x1c1f ;  /* 0x005c1f000a0e7f89 */ /* 0x000fe800000e0000 */
[----:B------:R-:W3:Y:S04]  /*15830*/  SHFL.IDX PT, R15, R9, 0x2, 0x1c1f ;  /* 0x005c1f00090f7f89 */ /* 0x000ee800000e0000 */
[----:B------:R-:W-:Y:S04]  /*15840*/  SHFL.IDX PT, R10, R10, 0x3, 0x1c1f ;  /* 0x007c1f000a0a7f89 */ /* 0x000fe800000e0000 */
[----:B------:R-:W4:Y:S04]  /*15850*/  SHFL.IDX PT, R11, R9, 0x3, 0x1c1f ;  /* 0x007c1f00090b7f89 */ /* 0x000f2800000e0000 */
[----:B-1----:R-:W-:Y:S04]  /*15860*/  @!P6 ST.E [R16.64], R38 ;  /* 0x000000261000e985 */ /* 0x002fe8000c10190e */
[----:B--2---:R1:W-:Y:S04]  /*15870*/  @!P5 ST.E [R2.64], R39 ;  /* 0x000000270200d985 */ /* 0x0043e8000c10190e */
[----:B---3--:R2:W-:Y:S04]  /*15880*/  @!P4 ST.E [R14.64], R40 ;  /* 0x000000280e00c985 */ /* 0x0085e8000c10190e */
[----:B----4-:R2:W-:Y:S04]  /*15890*/  @!P3 ST.E [R10.64], R41 ;  /* 0x000000290a00b985 */ /* 0x0105e8000c10190e */
[----:B------:R2:W3:Y:S04]  /*158a0*/  LDS.128 R24, [R0+0x880] ;  /* 0x0008800000187984 */ /* 0x0004e80000000c00 */
[----:B------:R2:W4:Y:S01]  /*158b0*/  LDS.128 R32, [R0+0x1080] ;  /* 0x0010800000207984 */ /* 0x0005220000000c00 */
[----:B-1----:R-:W-:-:S03]  /*158c0*/  IMAD.IADD R2, R19, 0x1, R53 ;  /* 0x0000000113027824 */ /* 0x002fc600078e0235 */
[----:B------:R2:W1:Y:S04]  /*158d0*/  LDS.128 R40, [R0+0x1880] ;  /* 0x0018800000287984 */ /* 0x0004680000000c00 */
[----:B------:R2:W1:Y:S01]  /*158e0*/  LDS.128 R48, [R0+0x2080] ;  /* 0x0020800000307984 */ /* 0x0004620000000c00 */
[----:B------:R-:W-:Y:S02]  /*158f0*/  LEA.HI.X R7, R18, c[0x0][0x384], R2, 0x1, P0 ;  /* 0x0000e10012077a11 */ /* 0x000fe400000f0c02 */
[----:B------:R-:W-:Y:S01]  /*15900*/  ISETP.GE.AND P0, PT, R6, R55, PT ;  /* 0x000000370600720c */ /* 0x000fe20003f06270 */
[----:B------:R2:W1:Y:S04]  /*15910*/  LDS.128 R60, [R0+0x2880] ;  /* 0x00288000003c7984 */ /* 0x0004680000000c00 */
        /* <DEDUP_REMOVED lines=12> */
[----:B---34-:R-:W3:Y:S01]  /*159e0*/  LDS.128 R16, [R0+0x80] ;  /* 0x0000800000107984 */ /* 0x018ee20000000c00 */
[----:B------:R-:W-:-:S02]  /*159f0*/  IADD3 R4, R12, 0x40, RZ ;  /* 0x000000400c047810 */ /* 0x000fc40007ffe0ff */
[----:B------:R-:W-:Y:S01]  /*15a00*/  ISETP.GE.AND P1, PT, R12, c[0x0][0x3c8], PT ;  /* 0x0000f2000c007a0c */ /* 0x000fe20003f26270 */
[----:B--2---:R2:W4:Y:S01]  /*15a10*/  LDS.128 R8, [R0+0x4080] ;  /* 0x0040800000087984 */ /* 0x0045220000000c00 */
[----:B------:R-:W-:-:S13]  /*15a20*/  ISETP.GE.AND P0, PT, R4, c[0x0][0x3c8], PT ;  /* 0x0000f20004007a0c */ /* 0x000fda0003f06270 */
[----:B--2---:R-:W-:-:S04]  /*15a30*/  @!P0 SHF.R.S32.HI R0, RZ, 0x1f, R4 ;  /* 0x0000001fff008819 */ /* 0x004fc80000011404 */
[----:B------:R-:W-:Y:S01]  /*15a40*/  @!P0 LEA.HI R0, R0, R4, RZ, 0x3 ;  /* 0x0000000400008211 */ /* 0x000fe200078f18ff */
[----:B-1----:R-:W-:-:S03]  /*15a50*/  @!P1 IMAD.WIDE R4, R12, 0x2, R2 ;  /* 0x000000020c049825 */ /* 0x002fc600078e0202 */
[----:B------:R-:W-:-:S05]  /*15a60*/  @!P0 LOP3.LUT R0, R0, 0xfffffff8, RZ, 0xc0, !PT ;  /* 0xfffffff800008812 */ /* 0x000fca00078ec0ff */
[----:B------:R-:W-:Y:S01]  /*15a70*/  @!P0 IMAD.WIDE R2, R0, 0x2, R2 ;  /* 0x0000000200028825 */ /* 0x000fe200078e0202 */
[----:B---3--:R1:W-:Y:S04]  /*15a80*/  @!P1 ST.E.128 [R4.64], R16 ;  /* 0x0000001004009985 */ /* 0x0083e8000c101d0e */
[----:B----4-:R1:W-:Y:S02]  /*15a90*/  @!P0 ST.E.128 [R2.64], R8 ;  /* 0x0000000802008985 */ /* 0x0103e4000c101d0e */
.L_x_944:
[----:B---34-:R-:W-:Y:S05]  /*15aa0*/  BSYNC B0 ;  /* 0x0000000000007941 */ /* 0x018fea0003800000 */
.L_x_943:
[----:B--2---:R-:W-:Y:S01]  /*15ab0*/  IADD3 R0, R6, 0x10, RZ ;  /* 0x0000001006007810 */ /* 0x004fe20007ffe0ff */
[----:B-1----:R1:W2:Y:S01]  /*15ac0*/  SHFL.IDX PT, R3, R7, 0x1, 0x181f ;  /* 0x00381f0007037f89 */ /* 0x0022a200000e0000 */
        /* <DEDUP_REMOVED lines=14> */
.L_x_946:
[----:B------:R-:W-:Y:S05]  /*15bb0*/  BSYNC B0 ;  /* 0x0000000000007941 */ /* 0x000fea0003800000 */
.L_x_945:
        /* <DEDUP_REMOVED lines=16> */
.L_x_948:
[----:B------:R-:W-:Y:S05]  /*15cc0*/  BSYNC B0 ;  /* 0x0000000000007941 */ /* 0x000fea0003800000 */
.L_x_947:
        /* <DEDUP_REMOVED lines=16> */
.L_x_950:
[----:B------:R-:W-:Y:S05]  /*15dd0*/  BSYNC B0 ;  /* 0x0000000000007941 */ /* 0x000fea0003800000 */
.L_x_949:
        /* <DEDUP_REMOVED lines=16> */
.L_x_952:
[----:B------:R-:W-:Y:S05]  /*15ee0*/  BSYNC B0 ;  /* 0x0000000000007941 */ /* 0x000fea0003800000 */
.L_x_951:
        /* <DEDUP_REMOVED lines=16> */
.L_x_954:
[----:B------:R-:W-:Y:S05]  /*15ff0*/  BSYNC B0 ;  /* 0x0000000000007941 */ /* 0x000fea0003800000 */
.L_x_953:
        /* <DEDUP_REMOVED lines=16> */
.L_x_956:
[----:B------:R-:W-:Y:S05]  /*16100*/  BSYNC B0 ;  /* 0x0000000000007941 */ /* 0x000fea0003800000 */
.L_x_955:
        /* <DEDUP_REMOVED lines=17> */
.L_x_942:
        /* <DEDUP_REMOVED lines=19> */
[----:B------:R-:W-:-:S04]  /*16350*/  IMAD R3, R3, c[0x0][0x490], RZ ;  /* 0x0001240003037a24 */ /* 0x000fc800078e02ff */
[----:B------:R-:W-:Y:S01]  /*16360*/  IMAD R2, R4, c[0x0][0x494], R3 ;  /* 0x0001250004027a24 */ /* 0x000fe200078e0203 */
[----:B------:R-:W-:-:S04]  /*16370*/  IADD3 R4, -R0, RZ, RZ ;  /* 0x000000ff00047210 */ /* 0x000fc80007ffe1ff */
[----:B------:R-:W-:Y:S01]  /*16380*/  IADD3 R3, R7, R2, RZ ;  /* 0x0000000207037210 */ /* 0x000fe20007ffe0ff */
[----:B------:R-:W-:Y:S02]  /*16390*/  IMAD.MOV.U32 R2, RZ, RZ, R6 ;  /* 0x000000ffff027224 */ /* 0x000fe400078e0006 */
        /* <DEDUP_REMOVED lines=16> */
.L_x_958:
[----:B------:R-:W-:Y:S05]  /*164a0*/  BSYNC B0 ;  /* 0x0000000000007941 */ /* 0x000fea0003800000 */
.L_x_957:
[----:B------:R-:W2:Y:S01]  /*164b0*/  S2R R6, SR_CTAID.Y ;  /* 0x0000000000067919 */ /* 0x000ea20000002600 */
[----:B-1----:R-:W-:Y:S01]  /*164c0*/  SHF.R.S32.HI R0, RZ, 0x1f, R11 ;  /* 0x0000001fff007819 */ /* 0x002fe2000001140b */
[----:B------:R-:W-:Y:S01]  /*164d0*/  BSSY B0, `(.L_x_959) ;  /* 0x0000036000007945 */ /* 0x000fe20003800000 */
[----:B------:R-:W-:Y:S01]  /*164e0*/  MOV R12, c[0x0][0x4e8] ;  /* 0x00013a00000c7a02 */ /* 0x000fe20000000f00 */
[----:B------:R-:W1:Y:S01]  /*164f0*/  S2R R13, SR_CTAID.X ;  /* 0x00000000000d7919 */ /* 0x000e620000002500 */
[----:B------:R-:W-:Y:S02]  /*16500*/  LEA.HI R0, R0, R11, RZ, 0x3 ;  /* 0x0000000b00007211 */ /* 0x000fe400078f18ff */
[C---:B------:R-:W-:Y:S01]  /*16510*/  ISETP.NE.AND P0, PT, R12.reuse, 0x1, PT ;  /* 0x000000010c00780c */ /* 0x040fe20003f05270 */
[----:B------:R-:W-:Y:S01]  /*16520*/  IMAD R12, R12, c[0x0][0x388], RZ ;  /* 0x0000e2000c0c7a24 */ /* 0x000fe200078e02ff */
[----:B------:R-:W-:Y:S02]  /*16530*/  LOP3.LUT R2, R0, 0xfffffff8, RZ, 0xc0, !PT ;  /* 0xfffffff800027812 */ /* 0x000fe400078ec0ff */
[----:B------:R-:W-:-:S03]  /*16540*/  SHF.R.S32.HI R8, RZ, 0x3, R0 ;  /* 0x00000003ff087819 */ /* 0x000fc60000011400 */
[----:B------:R-:W-:-:S05]  /*16550*/  IMAD.IADD R11, R11, 0x1, -R2 ;  /* 0x000000010b0b7824 */ /* 0x000fca00078e0a02 */
[----:B------:R-:W-:Y:S02]  /*16560*/  LEA R0, R11, R8, 0x4 ;  /* 0x000000080b007211 */ /* 0x000fe400078e20ff */
[----:B--2---:R-:W-:-:S03]  /*16570*/  SHF.R.S32.HI R3, RZ, 0x1f, R6 ;  /* 0x0000001fff037819 */ /* 0x004fc60000011406 */
[C---:B-1----:R-:W-:Y:S01]  /*16580*/  IMAD R5, R13.reuse, 0x80, R0 ;  /* 0x000000800d057824 */ /* 0x042fe200078e0200 */
[----:B------:R-:W-:Y:S01]  /*16590*/  LEA R8, R13, R8, 0x7 ;  /* 0x000000080d087211 */ /* 0x000fe200078e38ff */
[----:B------:R-:W-:Y:S02]  /*165a0*/  IMAD R2, R3, c[0x0][0x3e8], RZ ;  /* 0x0000fa0003027a24 */ /* 0x000fe400078e02ff */
[----:B------:R-:W-:-:S04]  /*165b0*/  @P0 IMAD.HI.U32 R4, R5, c[0x0][0x4ec], RZ ;  /* 0x00013b0005040a27 */ /* 0x000fc800078e00ff */
[C---:B------:R-:W-:Y:S02]  /*165c0*/  IMAD R2, R6.reuse, c[0x0][0x3ec], R2 ;  /* 0x0000fb0006027a24 */ /* 0x040fe400078e0202 */
[----:B------:R-:W-:-:S04]  /*165d0*/  IMAD.WIDE.U32 R6, R6, c[0x0][0x3e8], RZ ;  /* 0x0000fa0006067a25 */ /* 0x000fc800078e00ff */
[----:B------:R-:W-:Y:S01]  /*165e0*/  IMAD.MOV.U32 R0, RZ, RZ, R5 ;  /* 0x000000ffff007224 */ /* 0x000fe200078e0005 */
        /* <DEDUP_REMOVED lines=14> */
[----:B------:R-:W-:-:S04]  /*166d0*/  SHF.L.U32 R6, R11, 0x3, RZ ;  /* 0x000000030b067819 */ /* 0x000fc800000006ff */
        /* <DEDUP_REMOVED lines=21> */
.L_x_960:
[----:B------:R-:W-:Y:S05]  /*16830*/  BSYNC B0 ;  /* 0x0000000000007941 */ /* 0x000fea0003800000 */
.L_x_959:
        /* <DEDUP_REMOVED lines=15> */
.L_x_962:
[----:B------:R-:W-:Y:S05]  /*16930*/  BSYNC B0 ;  /* 0x0000000000007941 */ /* 0x000fea0003800000 */
.L_x_961:
        /* <DEDUP_REMOVED lines=15> */
.L_x_964:
[----:B------:R-:W-:Y:S05]  /*16a30*/  BSYNC B0 ;  /* 0x0000000000007941 */ /* 0x000fea0003800000 */
.L_x_963:
        /* <DEDUP_REMOVED lines=15> */
.L_x_966:
[----:B------:R-:W-:Y:S05]  /*16b30*/  BSYNC B0 ;  /* 0x0000000000007941 */ /* 0x000fea0003800000 */
.L_x_965:
        /* <DEDUP_REMOVED lines=15> */
.L_x_968:
[----:B------:R-:W-:Y:S05]  /*16c30*/  BSYNC B0 ;  /* 0x0000000000007941 */ /* 0x000fea0003800000 */
.L_x_967:
        /* <DEDUP_REMOVED lines=15> */
.L_x_970:
[----:B------:R-:W-:Y:S05]  /*16d30*/  BSYNC B0 ;  /* 0x0000000000007941 */ /* 0x000fea0003800000 */
.L_x_969:
        /* <DEDUP_REMOVED lines=15> */
.L_x_972:
[----:B------:R-:W-:Y:S05]  /*16e30*/  BSYNC B0 ;  /* 0x0000000000007941 */ /* 0x000fea0003800000 */
.L_x_971:
        /* <DEDUP_REMOVED lines=16> */
.L_x_973:
        /* <DEDUP_REMOVED lines=12> */
.L_x_1726:


//--------------------- .text._ZN7cutlass13device_kernelIN5flash19enable_sm80_to_sm89INS1_16FlashAttnFwdSm80INS1_25CollectiveMainloopFwdSm80ILi4ELi1ELb0EN4cute5tupleIJNS5_1CILi128EEENS7_ILi48EEES8_EEELi128ENS_6half_tEfNS_4arch4Sm80ELb0ELb1ELb1ELb1ELb0ELb0ELb1ELb0EEENS1_21CollectiveEpilogueFwdINS6_IJS8_S8_S9_EEENS6_IJNS7_ILi1EEESH_SH_EEESB_SD_Li128ELb1ELb1ELb0ELb0EEENS1_19SingleTileSchedulerILb1ELb0ELb1ELi128EEEEEEEEEvNT_6ParamsE --------------------------
	.section	.text._ZN7cutlass13device_kernelIN5flash19enable_sm80_to_sm89INS1_16FlashAttnFwdSm80INS1_25CollectiveMainloopFwdSm80ILi4ELi1ELb0EN4cute5tupleIJNS5_1CILi128EEENS7_ILi48EEES8_EEELi128ENS_6half_tEfNS_4arch4Sm80ELb0ELb1ELb1ELb1ELb0ELb0ELb1ELb0EEENS1_21CollectiveEpilogueFwdINS6_IJS8_S8_S9_EEENS6_IJNS7_ILi1EEESH_SH_EEESB_SD_Li128ELb1ELb1ELb0ELb0EEENS1_19SingleTileSchedulerILb1ELb0ELb1ELi128EEEEEEEEEvNT_6ParamsE,"ax",@progbits
	.sectioninfo	@"SHI_REGISTERS=255"
	.align	128
.text._ZN7cutlass13device_kernelIN5flash19enable_sm80_to_sm89INS1_16FlashAttnFwdSm80INS1_25CollectiveMainloopFwdSm80ILi4ELi1ELb0EN4cute5tupleIJNS5_1CILi128EEENS7_ILi48EEES8_EEELi128ENS_6half_tEfNS_4arch4Sm80ELb0ELb1ELb1ELb1ELb0ELb0ELb1ELb0EEENS1_21CollectiveEpilogueFwdINS6_IJS8_S8_S9_EEENS6_IJNS7_ILi1EEESH_SH_EEESB_SD_Li128ELb1ELb1ELb0ELb0EEENS1_19SingleTileSchedulerILb1ELb0ELb1ELi128EEEEEEEEEvNT_6ParamsE:
        .type           _ZN7cutlass13device_kernelIN5flash19enable_sm80_to_sm89INS1_16FlashAttnFwdSm80INS1_25CollectiveMainloopFwdSm80ILi4ELi1ELb0EN4cute5tupleIJNS5_1CILi128EEENS7_ILi48EEES8_EEELi128ENS_6half_tEfNS_4arch4Sm80ELb0ELb1ELb1ELb1ELb0ELb0ELb1ELb0EEENS1_21CollectiveEpilogueFwdINS6_IJS8_S8_S9_EEENS6_IJNS7_ILi1EEESH_SH_EEESB_SD_Li128ELb1ELb1ELb0ELb0EEENS1_19SingleTileSchedulerILb1ELb0ELb1ELi128EEEEEEEEEvNT_6ParamsE,@function
        .size           _ZN7cutlass13device_kernelIN5flash19enable_sm80_to_sm89INS1_16FlashAttnFwdSm80INS1_25CollectiveMainloopFwdSm80ILi4ELi1ELb0EN4cute5tupleIJNS5_1CILi128EEENS7_ILi48EEES8_EEELi128ENS_6half_tEfNS_4arch4Sm80ELb0ELb1ELb1ELb1ELb0ELb0ELb1ELb0EEENS1_21CollectiveEpilogueFwdINS6_IJS8_S8_S9_EEENS6_IJNS7_ILi1EEESH_SH_EEESB_SD_Li128ELb1ELb1ELb0ELb0EEENS1_19SingleTileSchedulerILb1ELb0ELb1ELi128EEEEEEEEEvNT_6ParamsE,(.L_x_1727 - _ZN7cutlass13device_kernelIN5flash19enable_sm80_to_sm89INS1_16FlashAttnFwdSm80INS1_25CollectiveMainloopFwdSm80ILi4ELi1ELb0EN4cute5tupleIJNS5_1CILi128EEENS7_ILi48EEES8_EEELi128ENS_6half_tEfNS_4arch4Sm80ELb0ELb1ELb1ELb1ELb0ELb0ELb1ELb0EEENS1_21CollectiveEpilogueFwdINS6_IJS8_S8_S9_EEENS6_IJNS7_ILi1EEESH_SH_EEESB_SD_Li128ELb1ELb1ELb0ELb0EEENS1_19SingleTileSchedulerILb1ELb0ELb1ELi128EEEEEEEEEvNT_6ParamsE)
        .other          _ZN7cutlass13device_kernelIN5flash19enable_sm80_to_sm89INS1_16FlashAttnFwdSm80INS1_25CollectiveMainloopFwdSm80ILi4ELi1ELb0EN4cute5tupleIJNS5_1CILi128EEENS7_ILi48EEES8_EEELi128ENS_6half_tEfNS_4arch4Sm80ELb0ELb1ELb1ELb1ELb0ELb0ELb1ELb0EEENS1_21CollectiveEpilogueFwdINS6_IJS8_S8_S9_EEENS6_IJNS7_ILi1EEESH_SH_EEESB_SD_Li128ELb1ELb1ELb0ELb0EEENS1_19SingleTileSchedulerILb1ELb0ELb1ELi128EEEEEEEEEvNT_6ParamsE,@"STO_CUDA_ENTRY STV_DEFAULT"
_ZN7cutlass13device_kernelIN5flash19enable_sm80_to_sm89INS1_16FlashAttnFwdSm80INS1_25CollectiveMainloopFwdSm80ILi4ELi1ELb0EN4cute5tupleIJNS5_1CILi128EEENS7_ILi48EEES8_EEELi128ENS_6half_tEfNS_4arch4Sm80ELb0ELb1ELb1ELb1ELb0ELb0ELb1ELb0EEENS1_21CollectiveEpilogueFwdINS6_IJS8_S8_S9_EEENS6_IJNS7_ILi1EEESH_SH_EEESB_SD_Li128ELb1ELb1ELb0ELb0EEENS1_19SingleTileSchedulerILb1ELb0ELb1ELi128EEEEEEEEEvNT_6ParamsE:
        /* <DEDUP_REMOVED lines=17> */
.L_x_975:
        /* <DEDUP_REMOVED lines=8> */
.L_x_977:
[----:B------:R-:W-:-:S04]  /*0190*/  MOV R0, c[0x0][0x54c] ;  /* 0x0001530000007a02 */ /* 0x000fc80000000f00 */
.L_x_976:
[----:B------:R-:W-:Y:S01]  /*01a0*/  USHF.L.U32 UR23, UR23, 0x7, URZ ;  /* 0x0000000717177899 */ /* 0x000fe2000800063f */
[----:B-----5:R-:W-:-:S05]  /*01b0*/  IMAD R0, R0, c[0x0][0x548], RZ ;  /* 0x0001520000007a24 */ /* 0x020fca00078e02ff */
[----:B------:R-:W-:-:S04]  /*01c0*/  ISETP.LE.AND P0, PT, R0, UR23, PT ;  /* 0x0000001700007c0c */ /* 0x000fc8000bf03270 */
[----:B------:R-:W-:-:S05]  /*01d0*/  SEL R0, R5, 0xffffffff, !P0 ;  /* 0xffffffff05007807 */ /* 0x000fca0004000000 */
[----:B------:R2:W-:Y:S01]  /*01e0*/  STL [R1+0x2c], R0 ;  /* 0x00002c0001007387 */ /* 0x0005e20000100800 */
[----:B------:R-:W-:Y:S05]  /*01f0*/  BRA `(.L_x_978) ;  /* 0x0000013000007947 */ /* 0x000fea0003800000 */
.L_x_974:
[----:B------:R-:W-:-:S04]  /*0200*/  ISETP.NE.U32.AND P0, PT, RZ, c[0x0][0x568], PT ;  /* 0x00015a00ff007a0c */ /* 0x000fc80003f05070 */
[----:B------:R-:W-:-:S13]  /*0210*/  ISETP.NE.AND.EX P0, PT, RZ, c[0x0][0x56c], PT, P0 ;  /* 0x00015b00ff007a0c */ /* 0x000fda0003f05300 */
[----:B------:R-:W-:Y:S05]  /*0220*/  @!P0 BRA `(.L_x_979) ;  /* 0x0000002000008947 */ /* 0x000fea0003800000 */
[----:B------:R1:W5:Y:S01]  /*0230*/  LDG.E R0, [R2.64] ;  /* 0x0000001402007981 */ /* 0x000362000c1e1900 */
[----:B------:R-:W-:Y:S05]  /*0240*/  BRA `(.L_x_980) ;  /* 0x0000009000007947 */ /* 0x000fea0003800000 */
.L_x_979:
        /* <DEDUP_REMOVED lines=8> */
.L_x_981:
[----:B------:R-:W-:-:S04]  /*02d0*/  MOV R0, c[0x0][0x54c] ;  /* 0x0001530000007a02 */ /* 0x000fc80000000f00 */
.L_x_980:
[----:B------:R-:W-:Y:S01]  /*02e0*/  USHF.L.U32 UR23, UR23, 0x7, URZ ;  /* 0x0000000717177899 */ /* 0x000fe2000800063f */
[----:B-----5:R-:W-:-:S05]  /*02f0*/  IMAD R0, R0, c[0x0][0x548], RZ ;  /* 0x0001520000007a24 */ /* 0x020fca00078e02ff */
[----:B------:R-:W-:-:S04]  /*0300*/  ISETP.LE.AND P0, PT, R0, UR23, PT ;  /* 0x0000001700007c0c */ /* 0x000fc8000bf03270 */
[----:B------:R-:W-:-:S05]  /*0310*/  SEL R0, R5, 0xffffffff, !P0 ;  /* 0xffffffff05007807 */ /* 0x000fca0004000000 */
[----:B------:R2:W-:Y:S04]  /*0320*/  STL [R1+0x2c], R0 ;  /* 0x00002c0001007387 */ /* 0x0005e80000100800 */
.L_x_978:
[----:B------:R-:W3:Y:S02]  /*0330*/  LDL R52, [R1+0x2c] ;  /* 0x00002c0001347983 */ /* 0x000ee40000100800 */
[----:B---3--:R-:W-:-:S13]  /*0340*/  ISETP.GE.AND P0, PT, R52, RZ, PT ;  /* 0x000000ff3400720c */ /* 0x008fda0003f06270 */
        /* <DEDUP_REMOVED lines=10> */
[----:B-1----:R-:W-:Y:S01]  /*03f0*/  @P0 IMAD.WIDE R2, R52, R9, c[0x0][0x360] ;  /* 0x0000d80034020625 */ /* 0x002fe200078e0209 */
[----:B------:R1:W3:Y:S01]  /*0400*/  @P1 LDG.E R8, [R4.64] ;  /* 0x0000001404081981 */ /* 0x0002e2000c1e1900 */
[----:B------:R-:W-:-:S03]  /*0410*/  CS2R R6, SRZ ;  /* 0x0000000000067805 */ /* 0x000fc6000001ff00 */
[----:B--2---:R2:W4:Y:S01]  /*0420*/  @P0 LDG.E R0, [R2.64] ;  /* 0x0000001402000981 */ /* 0x004522000c1e1900 */
[----:B-1----:R-:W-:-:S04]  /*0430*/  IMAD.WIDE R4, R52, R9, c[0x0][0x348] ;  /* 0x0000d20034047625 */ /* 0x002fc800078e0209 */
[----:B--2---:R-:W-:Y:S01]  /*0440*/  IMAD.WIDE R2, R52, R9, c[0x0][0x350] ;  /* 0x0000d40034027625 */ /* 0x004fe200078e0209 */
[----:B------:R1:W5:Y:S04]  /*0450*/  @P6 LDG.E R6, [R4.64] ;  /* 0x0000001404066981 */ /* 0x000368000c1e1900 */
[----:B------:R1:W5:Y:S01]  /*0460*/  @P5 LDG.E R7, [R2.64] ;  /* 0x0000001402075981 */ /* 0x000362000c1e1900 */
[----:B------:R-:W-:Y:S02]  /*0470*/  UMOV UR8, URZ ;  /* 0x0000003f00087c82 */ /* 0x000fe40008000000 */
[----:B------:R-:W-:Y:S02]  /*0480*/  ULDC UR15, c[0x0][0x168] ;  /* 0x00005a00000f7ab9 */ /* 0x000fe40000000800 */
[----:B------:R-:W-:Y:S01]  /*0490*/  ULDC UR9, c[0x0][0x1d0] ;  /* 0x0000740000097ab9 */ /* 0x000fe20000000800 */
[----:B---3--:R1:W2:Y:S08]  /*04a0*/  @P1 R2UR UR8, R8 ;  /* 0x00000000080813c2 */ /* 0x0082b000000e0000 */
[----:B----4-:R1:W3:Y:S02]  /*04b0*/  @P0 R2UR UR15, R0 ;  /* 0x00000000000f03c2 */ /* 0x0102e400000e0000 */
[----:B-12---:R-:W-:Y:S05]  /*04c0*/  @P0 BRA `(.L_x_982) ;  /* 0x0000006000000947 */ /* 0x006fea0003800000 */
[----:B------:R-:W-:Y:S05]  /*04d0*/  @!P6 BRA `(.L_x_982) ;  /* 0x000000500000e947 */ /* 0x000fea0003800000 */
[----:B------:R1:W2:Y:S04]  /*04e0*/  LDG.E R0, [R4.64] ;  /* 0x0000001404007981 */ /* 0x0002a8000c1e1900 */
[----:B-1----:R-:W4:Y:S01]  /*04f0*/  LDG.E R4, [R4.64+0x4] ;  /* 0x0000041404047981 */ /* 0x002f22000c1e1900 */
[----:B--23--:R-:W1:Y:S08]  /*0500*/  R2UR UR15, R0 ;  /* 0x00000000000f73c2 */ /* 0x00ce7000000e0000 */
[----:B----4-:R-:W1:Y:S02]  /*0510*/  R2UR UR4, R4 ;  /* 0x00000000040473c2 */ /* 0x010e6400000e0000 */
[----:B-1----:R-:W-:-:S06]  /*0520*/  UIADD3 UR15, -UR15, UR4, URZ ;  /* 0x000000040f0f7290 */ /* 0x002fcc000fffe13f */
.L_x_982:
[----:B------:R-:W-:-:S04]  /*0530*/  ISETP.NE.U32.AND P0, PT, RZ, c[0x0][0x368], PT ;  /* 0x0000da00ff007a0c */ /* 0x000fc80003f05070 */
[----:B------:R-:W-:-:S13]  /*0540*/  ISETP.NE.AND.EX P0, PT, RZ, c[0x0][0x36c], PT, P0 ;  /* 0x0000db00ff007a0c */ /* 0x000fda0003f05300 */
[----:B------:R-:W-:Y:S05]  /*0550*/  @!P0 BRA `(.L_x_983) ;  /* 0x0000004000008947 */ /* 0x000fea0003800000 */
[----:B------:R-:W-:-:S05]  /*0560*/  IMAD.WIDE R2, R52, R9, c[0x0][0x368] ;  /* 0x0000da0034027625 */ /* 0x000fca00078e0209 */
[----:B------:R-:W2:Y:S02]  /*0570*/  LDG.E R0, [R2.64] ;  /* 0x0000001402007981 */ /* 0x000ea4000c1e1900 */
[----:B--2---:R1:W2:Y:S02]  /*0580*/  R2UR UR9, R0 ;  /* 0x00000000000973c2 */ /* 0x0042a400000e0000 */
[----:B-12---:R-:W-:Y:S05]  /*0590*/  BRA `(.L_x_984) ;  /* 0x0000006000007947 */ /* 0x006fea0003800000 */
.L_x_983:
[----:B------:R-:W-:Y:S05]  /*05a0*/  @!P5 BRA `(.L_x_984) ;  /* 0x000000500000d947 */ /* 0x000fea0003800000 */
[----:B------:R1:W2:Y:S04]  /*05b0*/  LDG.E R0, [R2.64] ;  /* 0x0000001402007981 */ /* 0x0002a8000c1e1900 */
[----:B-1----:R-:W4:Y:S01]  /*05c0*/  LDG.E R2, [R2.64+0x4] ;  /* 0x0000041402027981 */ /* 0x002f22000c1e1900 */
[----:B--2---:R-:W1:Y:S08]  /*05d0*/  R2UR UR9, R0 ;  /* 0x00000000000973c2 */ /* 0x004e7000000e0000 */
[----:B----4-:R-:W1:Y:S02]  /*05e0*/  R2UR UR4, R2 ;  /* 0x00000000020473c2 */ /* 0x010e6400000e0000 */
[----:B-1----:R-:W-:-:S06]  /*05f0*/  UIADD3 UR9, -UR9, UR4, URZ ;  /* 0x0000000409097290 */ /* 0x002fcc000fffe13f */
.L_x_984:
[----:B------:R-:W-:Y:S01]  /*0600*/  ULDC UR4, c[0x0][0x2c4] ;  /* 0x0000b10000047ab9 */ /* 0x000fe20000000800 */
[----:B-----5:R-:W-:Y:S01]  /*0610*/  IADD3 R7, R7, UR8, RZ ;  /* 0x0000000807077c10 */ /* 0x020fe2000fffe0ff */
[----:B------:R-:W-:-:S02]  /*0620*/  UISETP.NE.AND UP0, UPT, UR4, 0x1, UPT ;  /* 0x000000010400788c */ /* 0x000fc4000bf05270 */
[----:B------:R-:W-:Y:S02]  /*0630*/  ULDC.64 UR6, c[0x0][0x2c8] ;  /* 0x0000b20000067ab9 */ /* 0x000fe40000000a00 */
[----:B------:R-:W-:Y:S02]  /*0640*/  UIADD3 UR10, UR23, 0x7f, URZ ;  /* 0x0000007f170a7890 */ /* 0x000fe4000fffe03f */
[----:B------:R-:W-:Y:S02]  /*0650*/  ULDC.64 UR4, c[0x0][0x328] ;  /* 0x0000ca0000047ab9 */ /* 0x000fe40000000a00 */
[----:B------:R-:W-:Y:S02]  /*0660*/  UP2UR UR17, UPR, URZ, 0x1 ;  /* 0x000000013f117883 */ /* 0x000fe40008000000 */
[----:B------:R-:W-:Y:S02]  /*0670*/  UIADD3 UR9, -UR8, UR9, URZ ;  /* 0x0000000908097290 */ /* 0x000fe4000fffe13f */
[----:B------:R-:W-:-:S04]  /*0680*/  @UP0 UIADD3 UR12, UR23, 0x7f, URZ ;  /* 0x0000007f170c0890 */ /* 0x000fc8000fffe03f */
[----:B------:R-:W-:Y:S02]  /*0690*/  UIMAD.WIDE.U32 UR12, UR12, UR6, URZ ;  /* 0x000000060c0c72a5 */ /* 0x000fe4000f8e003f */
[----:B---3--:R-:W-:-:S05]  /*06a0*/  UIADD3 UR6, UR9, 0x1, -UR15 ;  /* 0x0000000109067890 */ /* 0x008fca000fffe80f */
[----:B------:R-:W-:Y:S02]  /*06b0*/  @UP0 UMOV UR11, UR13 ;  /* 0x0000000d000b0c82 */ /* 0x000fe40008000000 */
[----:B------:R-:W-:Y:S02]  /*06c0*/  @UP0 USHF.R.U32.HI UR10, URZ, UR7, UR11 ;  /* 0x000000073f0a0299 */ /* 0x000fe4000801160b */
[----:B------:R-:W-:Y:S02]  /*06d0*/  UISETP.GE.AND UP0, UPT, UR5, 0x1, UPT ;  /* 0x000000010500788c */ /* 0x000fe4000bf06270 */
[----:B------:R-:W-:Y:S02]  /*06e0*/  UIADD3 UR6, UR6, UR10, URZ ;  /* 0x0000000a06067290 */ /* 0x000fe4000fffe03f */
[----:B------:R-:W-:Y:S02]  /*06f0*/  UP2UR UR16, UPR, URZ, 0x1 ;  /* 0x000000013f107883 */ /* 0x000fe40008000000 */
[----:B------:R-:W-:Y:S01]  /*0700*/  PLOP3.LUT P0, PT, PT, PT, UP0, 0x40, 0x0 ;  /* 0x000000000000781c */ /* 0x000fe20003f0e808 */
[----:B------:R-:W-:-:S12]  /*0710*/  UIADD3 UR4, UR6, UR4, URZ ;  /* 0x0000000406047290 */ /* 0x000fd8000fffe03f */
[----:B------:R-:W-:Y:S05]  /*0720*/  @P0 BRA `(.L_x_985) ;  /* 0x0000012000000947 */ /* 0x000fea0003800000 */
[----:B------:R-:W-:Y:S01]  /*0730*/  ISETP.LT.AND P0, PT, RZ, UR6, PT ;  /* 0x00000006ff007c0c */ /* 0x000fe2000bf01270 */
[----:B------:R-:W-:-:S12]  /*0740*/  UIADD3 UR8, UR6, -0x1, URZ ;  /* 0xffffffff06087890 */ /* 0x000fd8000fffe03f */
        /* <DEDUP_REMOVED lines=8> */
.L_x_986:
[----:B------:R-:W-:Y:S02]  /*07d0*/  UISETP.NE.AND UP0, UPT, UR5, 0x1, UPT ;  /* 0x000000010500788c */ /* 0x000fe4000bf05270 */
[----:B------:R-:W-:Y:S02]  /*07e0*/  ULDC.64 UR6, c[0x0][0x330] ;  /* 0x0000cc0000067ab9 */ /* 0x000fe40000000a00 */
[----:B------:R-:W-:-:S07]  /*07f0*/  UIMAD.WIDE.U32 UR10, UR8, UR6, URZ ;  /* 0x00000006080a72a5 */ /* 0x000fce000f8e003f */
[----:B------:R-:W-:Y:S02]  /*0800*/  @UP0 USHF.R.U32.HI UR8, URZ, UR7, UR11 ;  /* 0x000000073f080299 */ /* 0x000fe4000801160b */
.L_x_987:
[----:B------:R-:W-:Y:S02]  /*0810*/  ULDC UR6, c[0x0][0x32c] ;  /* 0x0000cb0000067ab9 */ /* 0x000fe40000000800 */
[----:B------:R-:W-:-:S04]  /*0820*/  UIMAD UR6, UR8, UR5, UR6 ;  /* 0x00000005080672a4 */ /* 0x000fc8000f8e0206 */
[----:B------:R-:W-:-:S04]  /*0830*/  UISETP.LT.AND UP0, UPT, UR4, UR6, UPT ;  /* 0x000000060400728c */ /* 0x000fc8000bf01270 */
[----:B------:R-:W-:Y:S02]  /*0840*/  USEL UR4, UR4, UR6, UP0 ;  /* 0x0000000604047287 */ /* 0x000fe40008000000 */
.L_x_985:
[----:B------:R-:W-:Y:S02]  /*0850*/  UISETP.NE.AND UP0, UPT, UR17, URZ, UPT ;  /* 0x0000003f1100728c */ /* 0x000fe4000bf05270 */
[----:B------:R-:W-:Y:S02]  /*0860*/  UIADD3 UR18, UR9, 0x2f, URZ ;  /* 0x0000002f09127890 */ /* 0x000fe4000fffe03f */
[----:B------:R-:W-:Y:S02]  /*0870*/  UIADD3 UR10, UR4, 0x2f, URZ ;  /* 0x0000002f040a7890 */ /* 0x000fe4000fffe03f */
[----:B------:R-:W-:Y:S02]  /*0880*/  ULDC.64 UR6, c[0x0][0x2c8] ;  /* 0x0000b20000067ab9 */ /* 0x000fe40000000a00 */
[----:B------:R-:W-:Y:S02]  /*0890*/  UISETP.GE.AND UP1, UPT, UR5, 0x1, UPT ;  /* 0x000000010500788c */ /* 0x000fe4000bf26270 */
[----:B------:R-:W-:-:S02]  /*08a0*/  UIMAD.WIDE.U32 UR12, UR23, UR6, URZ ;  /* 0x00000006170c72a5 */ /* 0x000fc4000f8e003f */
[----:B------:R-:W-:Y:S02]  /*08b0*/  UIMAD.WIDE UR18, UR18, 0x2aaaaaab, URZ ;  /* 0x2aaaaaab121278a5 */ /* 0x000fe4000f8e023f */
[----:B------:R-:W-:Y:S01]  /*08c0*/  UIMAD.WIDE UR10, UR10, 0x2aaaaaab, URZ ;  /* 0x2aaaaaab0a0a78a5 */ /* 0x000fe2000f8e023f */
[----:B------:R-:W-:Y:S01]  /*08d0*/  PLOP3.LUT P0, PT, PT, PT, UP1, 0x40, 0x0 ;  /* 0x000000000000781c */ /* 0x000fe20003f0e818 */
[----:B------:R-:W-:Y:S02]  /*08e0*/  UMOV UR4, UR23 ;  /* 0x0000001700047c82 */ /* 0x000fe40008000000 */
[----:B------:R-:W-:Y:S02]  /*08f0*/  @UP0 USHF.R.U32.HI UR4, URZ, UR7, UR13 ;  /* 0x000000073f040299 */ /* 0x000fe4000801160d */
[----:B------:R-:W-:Y:S02]  /*0900*/  USHF.R.U32.HI UR7, URZ, 0x1f, UR19 ;  /* 0x0000001f3f077899 */ /* 0x000fe40008011613 */
[----:B------:R-:W-:-:S02]  /*0910*/  USHF.R.U32.HI UR13, URZ, 0x1f, UR11 ;  /* 0x0000001f3f0d7899 */ /* 0x000fc4000801160b */
[----:B------:R-:W-:Y:S02]  /*0920*/  UIADD3 UR22, UR9, -UR15, URZ ;  /* 0x8000000f09167290 */ /* 0x000fe4000fffe03f */
[----:B------:R-:W-:Y:S02]  /*0930*/  ULEA.HI.SX32 UR7, UR19, UR7, 0x1d ;  /* 0x0000000713077291 */ /* 0x000fe4000f8fea3f */
[----:B------:R-:W-:Y:S02]  /*0940*/  ULEA.HI.SX32 UR13, UR11, UR13, 0x1d ;  /* 0x0000000d0b0d7291 */ /* 0x000fe4000f8fea3f */
[----:B------:R-:W-:Y:S02]  /*0950*/  UIADD3 UR4, UR22, UR4, URZ ;  /* 0x0000000416047290 */ /* 0x000fe4000fffe03f */
[----:B------:R-:W-:Y:S02]  /*0960*/  UISETP.LT.AND UP0, UPT, UR7, UR13, UPT ;  /* 0x0000000d0700728c */ /* 0x000fe4000bf01270 */
[----:B------:R-:W-:-:S02]  /*0970*/  ULDC UR6, c[0x0][0x324] ;  /* 0x0000c90000067ab9 */ /* 0x000fc40000000800 */
[----:B------:R-:W-:Y:S02]  /*0980*/  UIADD3 UR6, UR4, -UR6, URZ ;  /* 0x8000000604067290 */ /* 0x000fe4000fffe03f */
[----:B------:R-:W-:Y:S01]  /*0990*/  USEL UR13, UR7, UR13, UP0 ;  /* 0x0000000d070d7287 */ /* 0x000fe20008000000 */
[----:B------:R-:W-:Y:S05]  /*09a0*/  @P0 BRA `(.L_x_988) ;  /* 0x0000013000000947 */ /* 0x000fea0003800000 */
[----:B------:R-:W-:Y:S02]  /*09b0*/  UMOV UR7, UR4 ;  /* 0x0000000400077c82 */ /* 0x000fe40008000000 */
[----:B------:R-:W-:-:S06]  /*09c0*/  UISETP.GT.AND UP0, UPT, UR7, -0x1, UPT ;  /* 0xffffffff0700788c */ /* 0x000fcc000bf04270 */
[----:B------:R-:W-:-:S13]  /*09d0*/  PLOP3.LUT P0, PT, PT, PT, UP0, 0x80, 0x0 ;  /* 0x000000000000781c */ /* 0x000fda0003f0f008 */
[----:B------:R-:W-:Y:S05]  /*09e0*/  @P0 BRA `(.L_x_989) ;  /* 0x0000007000000947 */ /* 0x000fea0003800000 */
[----:B------:R-:W-:Y:S02]  /*09f0*/  UISETP.NE.AND UP0, UPT, UR5, 0x1, UPT ;  /* 0x000000010500788c */ /* 0x000fe4000bf05270 */
[----:B------:R-:W-:Y:S02]  /*0a00*/  ULOP3.LUT UR7, URZ, UR7, URZ, 0x33, !UPT ;  /* 0x000000073f077292 */ /* 0x000fe4000f8e333f */
[----:B------:R-:W-:Y:S02]  /*0a10*/  ULDC.64 UR4, c[0x0][0x330] ;  /* 0x0000cc0000047ab9 */ /* 0x000fe40000000a00 */
[----:B------:R-:W-:-:S05]  /*0a20*/  UIMAD.WIDE.U32 UR10, UR7, UR4, URZ ;  /* 0x00000004070a72a5 */ /* 0x000fca000f8e003f */
[----:B------:R-:W-:-:S04]  /*0a30*/  @UP0 USHF.R.U32.HI UR7, URZ, UR5, UR11 ;  /* 0x000000053f070299 */ /* 0x000fc8000801160b */
[----:B------:R-:W-:Y:S01]  /*0a40*/  ULOP3.LUT UR7, URZ, UR7, URZ, 0x33, !UPT ;  /* 0x000000073f077292 */ /* 0x000fe2000f8e333f */
[----:B------:R-:W-:Y:S05]  /*0a50*/  BRA `(.L_x_990) ;  /* 0x0000004000007947 */ /* 0x000fea0003800000 */
.L_x_989:
[----:B------:R-:W-:-:S03]  /*0a60*/  UISETP.NE.AND UP0, UPT, UR5, 0x1, UPT ;  /* 0x000000010500788c */ /* 0x000fc6000bf05270 */
[----:B------:R-:W-:Y:S02]  /*0a70*/  ULDC.64 UR4, c[0x0][0x330] ;  /* 0x0000cc0000047ab9 */ /* 0x000fe40000000a00 */
[----:B------:R-:W-:-:S06]  /*0a80*/  UIMAD.WIDE.U32 UR10, UR7, UR4, URZ ;  /* 0x00000004070a72a5 */ /* 0x000fcc000f8e003f */
[----:B------:R-:W-:Y:S02]  /*0a90*/  @UP0 USHF.R.U32.HI UR7, URZ, UR5, UR11 ;  /* 0x000000053f070299 */ /* 0x000fe4000801160b */
.L_x_990:
[----:B------:R-:W-:Y:S02]  /*0aa0*/  ULDC UR4, c[0x0][0x32c] ;  /* 0x0000cb0000047ab9 */ /* 0x000fe40000000800 */
[----:B------:R-:W-:-:S04]  /*0ab0*/  UIMAD UR4, UR7, UR4, URZ ;  /* 0x00000004070472a4 */ /* 0x000fc8000f8e023f */
[----:B------:R-:W-:-:S04]  /*0ac0*/  UISETP.LT.AND UP0, UPT, UR6, UR4, UPT ;  /* 0x000000040600728c */ /* 0x000fc8000bf01270 */
[----:B------:R-:W-:-:S04]  /*0ad0*/  USEL UR6, UR6, UR4, !UP0 ;  /* 0x0000000406067287 */ /* 0x000fc8000c000000 */
.L_x_988:
[----:B------:R-:W-:Y:S01]  /*0ae0*/  UIMAD.WIDE UR4, UR6, 0x2aaaaaab, URZ ;  /* 0x2aaaaaab060478a5 */ /* 0x000fe2000f8e023f */
[----:B------:R-:W-:Y:S01]  /*0af0*/  PLOP3.LUT P0, PT, PT, PT, PT, 0x80, 0x0 ;  /* 0x000000000000781c */ /* 0x000fe20003f0f070 */
[----:B------:R-:W-:Y:S01]  /*0b00*/  CS2R R14, SRZ ;  /* 0x00000000000e7805 */ /* 0x000fe2000001ff00 */
[----:B------:R-:W-:Y:S01]  /*0b10*/  IMAD.MOV.U32 R126, RZ, RZ, RZ ;  /* 0x000000ffff7e7224 */ /* 0x000fe200078e00ff */
[----:B------:R-:W-:Y:S01]  /*0b20*/  USHF.R.U32.HI UR4, URZ, 0x1f, UR5 ;  /* 0x0000001f3f047899 */ /* 0x000fe20008011605 */
[----:B------:R-:W-:Y:S01]  /*0b30*/  CS2R R124, SRZ ;  /* 0x00000000007c7805 */ /* 0x000fe2000001ff00 */
[----:B------:R-:W-:Y:S01]  /*0b40*/  CS2R R130, SRZ ;  /* 0x0000000000827805 */ /* 0x000fe2000001ff00 */
[----:B------:R-:W-:Y:S01]  /*0b50*/  CS2R R128, SRZ ;  /* 0x0000000000807805 */ /* 0x000fe2000001ff00 */
[----:B------:R-:W-:Y:S01]  /*0b60*/  ULEA.HI.SX32 UR4, UR5, UR4, 0x1d ;  /* 0x0000000405047291 */ /* 0x000fe2000f8fea3f */
[----:B------:R-:W-:Y:S01]  /*0b70*/  CS2R R16, SRZ ;  /* 0x0000000000107805 */ /* 0x000fe2000001ff00 */
[----:B------:R-:W-:Y:S01]  /*0b80*/  IMAD.MOV.U32 R122, RZ, RZ, RZ ;  /* 0x000000ffff7a7224 */ /* 0x000fe200078e00ff */
[----:B------:R-:W-:Y:S01]  /*0b90*/  CS2R R120, SRZ ;  /* 0x0000000000787805 */ /* 0x000fe2000001ff00 */
[----:B------:R-:W-:Y:S01]  /*0ba0*/  UISETP.LT.AND UP0, UPT, URZ, UR4, UPT ;  /* 0x000000043f00728c */ /* 0x000fe2000bf01270 */
[----:B------:R-:W-:Y:S01]  /*0bb0*/  CS2R R118, SRZ ;  /* 0x0000000000767805 */ /* 0x000fe2000001ff00 */
[----:B------:R-:W-:Y:S01]  /*0bc0*/  CS2R R116, SRZ ;  /* 0x0000000000747805 */ /* 0x000fe2000001ff00 */
[----:B------:R-:W-:Y:S01]  /*0bd0*/  MOV R110, RZ ;  /* 0x000000ff006e7202 */ /* 0x000fe20000000f00 */
[----:B------:R-:W-:Y:S01]  /*0be0*/  USEL UR8, URZ, UR4, !UP0 ;  /* 0x000000043f087287 */ /* 0x000fe2000c000000 */
[----:B------:R-:W-:Y:S01]  /*0bf0*/  CS2R R18, SRZ ;  /* 0x0000000000127805 */ /* 0x000fe2000001ff00 */
[----:B------:R-:W-:Y:S01]  /*0c00*/  IMAD.MOV.U32 R108, RZ, RZ, RZ ;  /* 0x000000ffff6c7224 */ /* 0x000fe200078e00ff */
[----:B------:R-:W-:Y:S01]  /*0c10*/  MOV R114, RZ ;  /* 0x000000ff00727202 */ /* 0x000fe20000000f00 */
[----:B------:R-:W-:Y:S01]  /*0c20*/  UISETP.GT.AND UP0, UPT, UR13, UR8, UPT ;  /* 0x000000080d00728c */ /* 0x000fe2000bf04270 */
[----:B------:R-:W-:Y:S01]  /*0c30*/  CS2R R112, SRZ ;  /* 0x0000000000707805 */ /* 0x000fe2000001ff00 */
[----:B------:R-:W-:Y:S01]  /*0c40*/  CS2R R20, SRZ ;  /* 0x0000000000147805 */ /* 0x000fe2000001ff00 */
[----:B------:R-:W-:Y:S01]  /*0c50*/  IMAD.MOV.U32 R106, RZ, RZ, RZ ;  /* 0x000000ffff6a7224 */ /* 0x000fe200078e00ff */
[----:B------:R-:W-:Y:S01]  /*0c60*/  CS2R R22, SRZ ;  /* 0x0000000000167805 */ /* 0x000fe2000001ff00 */
[----:B------:R-:W-:Y:S01]  /*0c70*/  MOV R104, RZ ;  /* 0x000000ff00687202 */ /* 0x000fe20000000f00 */
[----:B------:R-:W-:Y:S01]  /*0c80*/  IMAD.MOV.U32 R102, RZ, RZ, RZ ;  /* 0x000000ffff667224 */ /* 0x000fe200078e00ff */
[----:B------:R-:W-:Y:S01]  /*0c90*/  PLOP3.LUT P1, PT, PT, PT, UP0, 0x80, 0x0 ;  /* 0x000000000000781c */ /* 0x000fe20003f2f008 */
        /* <DEDUP_REMOVED lines=41> */
[----:B------:R-:W-:Y:S01]  /*0f30*/  IMAD.MOV.U32 R176, RZ, RZ, RZ ;  /* 0x000000ffffb07224 */ /* 0x000fe200078e00ff */
[----:B------:R-:W-:Y:S01]  /*0f40*/  CS2R R170, SRZ ;  /* 0x0000000000aa7805 */ /* 0x000fe2000001ff00 */
[----:B------:R-:W-:Y:S01]  /*0f50*/  CS2R R54, SRZ ;  /* 0x0000000000367805 */ /* 0x000fe2000001ff00 */
        /* <DEDUP_REMOVED lines=20> */
[----:B------:R-:W-:-:S03]  /*10a0*/  UISETP.NE.AND UP0, UPT, UR17, URZ, UPT ;  /* 0x0000003f1100728c */ /* 0x000fc6000bf05270 */
[----:B------:R-:W-:-:S13]  /*10b0*/  ISETP.NE.AND.EX P2, PT, RZ, c[0x0][0x344], PT, P2 ;  /* 0x0000d100ff007a0c */ /* 0x000fda0003f45320 */
[----:B------:R-:W-:-:S05]  /*10c0*/  @P2 IMAD.WIDE R2, R52, R9, c[0x0][0x340] ;  /* 0x0000d00034022625 */ /* 0x000fca00078e0209 */
[----:B------:R1:W2:Y:S01]  /*10d0*/  @P2 LDG.E R21, [R2.64] ;  /* 0x0000001402152981 */ /* 0x0002a2000c1e1900 */
[----:B------:R-:W-:Y:S01]  /*10e0*/  SHF.R.S32.HI R122, RZ, 0x1f, R123 ;  /* 0x0000001fff7a7819 */ /* 0x000fe2000001147b */
[----:B------:R-:W-:Y:S01]  /*10f0*/  ULDC UR4, c[0x0][0x2c4] ;  /* 0x0000b10000047ab9 */ /* 0x000fe20000000800 */
[----:B------:R-:W-:Y:S01]  /*1100*/  SHF.R.S32.HI R0, RZ, 0x1f, R6 ;  /* 0x0000001fff007819 */ /* 0x000fe20000011406 */
[----:B------:R-:W3:Y:S01]  /*1110*/  S2R R17, SR_CTAID.Y ;  /* 0x0000000000117919 */ /* 0x000ee20000002600 */
[----:B------:R-:W-:Y:S01]  /*1120*/  PLOP3.LUT P1, PT, PT, PT, UP0, 0x80, 0x0 ;  /* 0x000000000000781c */ /* 0x000fe20003f2f008 */
[----:B------:R-:W-:Y:S01]  /*1130*/  UIMAD UR4, UR15, UR4, URZ ;  /* 0x000000040f0472a4 */ /* 0x000fe2000f8e023f */
[----:B------:R-:W-:Y:S01]  /*1140*/  SHF.R.S32.HI R19, RZ, 0x1f, R52 ;  /* 0x0000001fff137819 */ /* 0x000fe20000011434 */
[----:B------:R-:W-:Y:S01]  /*1150*/  IMAD R0, R0, c[0x0][0x178], RZ ;  /* 0x00005e0000007a24 */ /* 0x000fe200078e02ff */
[----:B------:R-:W-:Y:S01]  /*1160*/  LEA.HI R27, R122, R123, RZ, 0x4 ;  /* 0x0000007b7a1b7211 */ /* 0x000fe200078f20ff */
[----:B------:R-:W-:Y:S01]  /*1170*/  BSSY B0, `(.L_x_992) ;  /* 0x0000077000007945 */ /* 0x000fe20003800000 */
[----:B------:R-:W-:Y:S01]  /*1180*/  SEL R10, R19, RZ, !P6 ;  /* 0x000000ff130a7207 */ /* 0x000fe20007000000 */
[----:B------:R-:W-:Y:S01]  /*1190*/  IMAD R0, R6, c[0x0][0x17c], R0 ;  /* 0x00005f0006007a24 */ /* 0x000fe200078e0200 */
[----:B------:R-:W-:-:S03]  /*11a0*/  MOV R24, 0x20 ;  /* 0x0000002000187802 */ /* 0x000fc60000000f00 */
[----:B------:R-:W-:Y:S01]  /*11b0*/  IMAD R10, R10, c[0x0][0x1c0], RZ ;  /* 0x000070000a0a7a24 */ /* 0x000fe200078e02ff */
[----:B-1----:R-:W-:Y:S02]  /*11c0*/  LEA.HI R2, R122, R123, RZ, 0x3 ;  /* 0x0000007b7a027211 */ /* 0x002fe400078f18ff */
[----:B---3--:R-:W-:Y:S02]  /*11d0*/  SHF.R.S32.HI R16, RZ, 0x1f, R17 ;  /* 0x0000001fff107819 */ /* 0x008fe40000011411 */
[----:B------:R-:W-:Y:S02]  /*11e0*/  SHF.R.S32.HI R20, RZ, 0x3, R2 ;  /* 0x00000003ff147819 */ /* 0x000fe40000011402 */
[----:B------:R-:W-:Y:S01]  /*11f0*/  LOP3.LUT R2, R2, 0xfffffff8, RZ, 0xc0, !PT ;  /* 0xfffffff802027812 */ /* 0x000fe200078ec0ff */
[----:B------:R-:W-:Y:S02]  /*1200*/  IMAD R8, R16, c[0x0][0x1b8], RZ ;  /* 0x00006e0010087a24 */ /* 0x000fe400078e02ff */
[----:B------:R-:W-:-:S02]  /*1210*/  IMAD.SHL.U32 R4, R20, 0x40, RZ ;  /* 0x0000004014047824 */ /* 0x000fc400078e00ff */
[----:B------:R-:W-:Y:S02]  /*1220*/  IMAD.IADD R25, R123, 0x1, -R2 ;  /* 0x000000017b197824 */ /* 0x000fe400078e0a02 */
[----:B------:R-:W-:Y:S01]  /*1230*/  IMAD.WIDE.U32 R2, R6, c[0x0][0x178], RZ ;  /* 0x00005e0006027a25 */ /* 0x000fe200078e00ff */
[----:B------:R-:W-:-:S03]  /*1240*/  LOP3.LUT R4, R4, 0x1c0, RZ, 0xc0, !PT ;  /* 0x000001c004047812 */ /* 0x000fc600078ec0ff */
[----:B------:R-:W-:Y:S01]  /*1250*/  IMAD.SHL.U32 R12, R25, 0x8, RZ ;  /* 0x00000008190c7824 */ /* 0x000fe200078e00ff */
[----:B------:R-:W-:Y:S01]  /*1260*/  IADD3 R3, R3, R0, RZ ;  /* 0x0000000003037210 */ /* 0x000fe20007ffe0ff */
[----:B------:R-:W-:Y:S02]  /*1270*/  IMAD R9, R25, 0x10, R20 ;  /* 0x0000001019097824 */ /* 0x000fe400078e0214 */
[C---:B------:R-:W-:Y:S01]  /*1280*/  IMAD R8, R17.reuse, c[0x0][0x1bc], R8 ;  /* 0x00006f0011087a24 */ /* 0x040fe200078e0208 */
[----:B------:R-:W-:Y:S01]  /*1290*/  LOP3.LUT R0, R4, 0x38, R12, 0xf8, !PT ;  /* 0x0000003804007812 */ /* 0x000fe200078ef80c */
[----:B------:R-:W-:Y:S01]  /*12a0*/  IMAD.WIDE.U32 R2, R17, c[0x0][0x1b8], R2 ;  /* 0x00006e0011027a25 */ /* 0x000fe200078e0002 */
[----:B------:R-:W-:Y:S02]  /*12b0*/  SHF.R.U32.HI R4, RZ, 0x3, R4 ;  /* 0x00000003ff047819 */ /* 0x000fe40000011604 */
[----:B------:R-:W-:Y:S01]  /*12c0*/  IADD3 R5, R12, 0x40, RZ ;  /* 0x000000400c057810 */ /* 0x000fe20007ffe0ff */
[----:B------:R-:W-:Y:S01]  /*12d0*/  IMAD.IADD R3, R3, 0x1, R8 ;  /* 0x0000000103037824 */ /* 0x000fe200078e0208 */
[----:B------:R-:W-:-:S02]  /*12e0*/  LOP3.LUT R22, R0, R4, RZ, 0x3c, !PT ;  /* 0x0000000400167212 */ /* 0x000fc400078e3cff */
[----:B------:R-:W-:Y:S02]  /*12f0*/  SHF.R.S32.HI R4, RZ, 0x1f, R7 ;  /* 0x0000001fff047819 */ /* 0x000fe40000011407 */
[----:B------:R-:W-:Y:S02]  /*1300*/  IADD3 R0, P0, R7, R20, RZ ;  /* 0x0000001407007210 */ /* 0x000fe40007f1e0ff */
[----:B------:R-:W-:Y:S02]  /*1310*/  IADD3 R9, R9, UR23, RZ ;  /* 0x0000001709097c10 */ /* 0x000fe4000fffe0ff */
[----:B------:R-:W-:Y:S02]  /*1320*/  LEA.HI.X.SX32 R4, R20, R4, 0x1, P0 ;  /* 0x0000000414047211 */ /* 0x000fe400000f0eff */
[----:B------:R-:W-:Y:S01]  /*1330*/  PLOP3.LUT P0, PT, PT, PT, UP0, 0x80, 0x0 ;  /* 0x000000000000781c */ /* 0x000fe20003f0f008 */
[----:B------:R-:W-:Y:S01]  /*1340*/  @P1 IMAD.HI.U32 R11, R9, c[0x0][0x2c8], RZ ;  /* 0x0000b200090b1a27 */ /* 0x000fe200078e00ff */
[----:B------:R-:W-:-:S02]  /*1350*/  ISETP.GE.AND P3, PT, R5, c[0x0][0x1d4], PT ;  /* 0x0000750005007a0c */ /* 0x000fc40003f66270 */
[----:B------:R-:W-:Y:S01]  /*1360*/  SHF.R.S32.HI R13, RZ, 0x1f, R12 ;  /* 0x0000001fff0d7819 */ /* 0x000fe2000001140c */
[----:B------:R-:W-:Y:S01]  /*1370*/  IMAD R5, R4, c[0x0][0x1e0], RZ ;  /* 0x0000780004057a24 */ /* 0x000fe200078e02ff */
[----:B------:R-:W-:Y:S01]  /*1380*/  SEL R8, R52, RZ, !P6 ;  /* 0x000000ff34087207 */ /* 0x000fe20007000000 */
[----:B------:R-:W-:Y:S01]  /*1390*/  IMAD R4, R4, c[0x0][0x208], RZ ;  /* 0x0000820004047a24 */ /* 0x000fe200078e02ff */
[----:B------:R-:W-:Y:S01]  /*13a0*/  ISETP.GE.AND P4, PT, R12, c[0x0][0x1d4], PT ;  /* 0x000075000c007a0c */ /* 0x000fe20003f86270 */
[C---:B------:R-:W-:Y:S02]  /*13b0*/  IMAD R14, R0.reuse, c[0x0][0x1e4], R5 ;  /* 0x00007900000e7a24 */ /* 0x040fe400078e0205 */
[C---:B------:R-:W-:Y:S02]  /*13c0*/  IMAD R15, R0.reuse, c[0x0][0x20c], R4 ;  /* 0x00008300000f7a24 */ /* 0x040fe400078e0204 */
[----:B------:R-:W-:-:S04]  /*13d0*/  IMAD.WIDE.U32 R6, R0, c[0x0][0x1e0], R12 ;  /* 0x0000780000067a25 */ /* 0x000fc800078e000c */
[----:B------:R-:W-:Y:S01]  /*13e0*/  IMAD.WIDE.U32 R4, R0, c[0x0][0x208], R12 ;  /* 0x0000820000047a25 */ /* 0x000fe200078e000c */
[----:B------:R-:W-:Y:S02]  /*13f0*/  MOV R0, R9 ;  /* 0x0000000900007202 */ /* 0x000fe40000000f00 */
[----:B------:R-:W-:Y:S01]  /*1400*/  @P0 SHF.R.U32.HI R0, RZ, c[0x0][0x2cc], R11 ;  /* 0x0000b300ff000a19 */ /* 0x000fe2000001160b */
[C---:B------:R-:W-:Y:S02]  /*1410*/  IMAD R11, R8.reuse, c[0x0][0x1c4], R10 ;  /* 0x00007100080b7a24 */ /* 0x040fe400078e020a */
[----:B------:R-:W-:Y:S01]  /*1420*/  IMAD.WIDE.U32 R2, R8, c[0x0][0x1c0], R2 ;  /* 0x0000700008027a25 */ /* 0x000fe200078e0002 */
[----:B------:R-:W-:Y:S02]  /*1430*/  IADD3 R10, -R0, RZ, RZ ;  /* 0x000000ff000a7210 */ /* 0x000fe40007ffe1ff */
[----:B------:R-:W-:Y:S01]  /*1440*/  SHF.R.S32.HI R8, RZ, 0x1f, R0 ;  /* 0x0000001fff087819 */ /* 0x000fe20000011400 */
[----:B------:R-:W-:-:S02]  /*1450*/  IMAD.IADD R3, R3, 0x1, R11 ;  /* 0x0000000103037824 */ /* 0x000fc400078e020b */
        /* <DEDUP_REMOVED lines=9> */
[----:B------:R-:W-:Y:S02]  /*14f0*/  IMAD.IADD R0, R123, 0x1, -R9 ;  /* 0x000000017b007824 */ /* 0x000fe400078e0a09 */
[----:B------:R-:W-:Y:S02]  /*1500*/  IMAD R11, R11, c[0x0][0x1a8], RZ ;  /* 0x00006a000b0b7a24 */ /* 0x000fe400078e02ff */
[----:B------:R-:W-:-:S04]  /*1510*/  IMAD.WIDE.U32 R8, R17, c[0x0][0x1e8], R6 ;  /* 0x00007a0011087a25 */ /* 0x000fc800078e0006 */
[----:B------:R-:W-:-:S04]  /*1520*/  IMAD.WIDE.U32 R6, R17, c[0x0][0x210], R4 ;  /* 0x0000840011067a25 */ /* 0x000fc800078e0004 */
[C---:B------:R-:W-:Y:S02]  /*1530*/  IMAD R14, R16.reuse, c[0x0][0x1e8], RZ ;  /* 0x00007a00100e7a24 */ /* 0x040fe400078e02ff */
[----:B------:R-:W-:Y:S01]  /*1540*/  IMAD R15, R16, c[0x0][0x210], RZ ;  /* 0x00008400100f7a24 */ /* 0x000fe200078e02ff */
[----:B------:R-:W-:Y:S01]  /*1550*/  SHF.R.S32.HI R16, RZ, 0x1f, R0 ;  /* 0x0000001fff107819 */ /* 0x000fe20000011400 */
[C---:B------:R-:W-:Y:S02]  /*1560*/  IMAD R11, R10.reuse, c[0x0][0x1ac], R11 ;  /* 0x00006b000a0b7a24 */ /* 0x040fe400078e020b */
[----:B------:R-:W-:Y:S01]  /*1570*/  IMAD.WIDE.U32 R4, R10, c[0x0][0x1a8], R2 ;  /* 0x00006a000a047a25 */ /* 0x000fe200078e0002 */
[----:B------:R-:W-:Y:S02]  /*1580*/  LEA.HI R26, R16, R0, RZ, 0x3 ;  /* 0x00000000101a7211 */ /* 0x000fe400078f18ff */
[----:B------:R-:W-:Y:S01]  /*1590*/  IADD3 R16, R20, UR23, RZ ;  /* 0x0000001714107c10 */ /* 0x000fe2000fffe0ff */
[----:B------:R-:W-:Y:S01]  /*15a0*/  IMAD R14, R17, c[0x0][0x1ec], R14 ;  /* 0x00007b00110e7a24 */ /* 0x000fe200078e020e */
[----:B------:R-:W-:Y:S01]  /*15b0*/  IADD3 R2, R5, R11, RZ ;  /* 0x0000000b05027210 */ /* 0x000fe20007ffe0ff */
[----:B------:R-:W-:Y:S01]  /*15c0*/  IMAD R15, R17, c[0x0][0x214], R15 ;  /* 0x00008500110f7a24 */ /* 0x000fe200078e020f */
[----:B------:R-:W-:Y:S01]  /*15d0*/  LEA R18, P0, R4, c[0x0][0x160], 0x1 ;  /* 0x0000580004127a11 */ /* 0x000fe200078008ff */
[----:B------:R-:W-:Y:S01]  /*15e0*/  IMAD.IADD R9, R9, 0x1, R14 ;  /* 0x0000000109097824 */ /* 0x000fe200078e020e */
[----:B------:R-:W-:Y:S01]  /*15f0*/  LOP3.LUT R10, R26, 0xfffffff8, RZ, 0xc0, !PT ;  /* 0xfffffff81a0a7812 */ /* 0x000fe200078ec0ff */
[----:B------:R-:W-:Y:S01]  /*1600*/  IMAD.IADD R7, R7, 0x1, R15 ;  /* 0x0000000107077824 */ /* 0x000fe200078e020f */
[----:B------:R-:W-:Y:S01]  /*1610*/  LEA.HI.X R17, R4, c[0x0][0x164], R2, 0x1, P0 ;  /* 0x0000590004117a11 */ /* 0x000fe200000f0c02 */
[----:B------:R-:W-:Y:S01]  /*1620*/  IMAD.SHL.U32 R15, R25, 0x8, RZ ;  /* 0x00000008190f7824 */ /* 0x000fe200078e00ff */
[----:B------:R-:W-:Y:S01]  /*1630*/  LEA.HI R14, R122, R123, RZ, 0x6 ;  /* 0x0000007b7a0e7211 */ /* 0x000fe200078f30ff */
[----:B------:R-:W-:Y:S01]  /*1640*/  IMAD.IADD R23, R0, 0x1, -R10 ;  /* 0x0000000100177824 */ /* 0x000fe200078e0a0a */
[----:B------:R1:W3:Y:S02]  /*1650*/  SHFL.IDX PT, R4, R18, RZ, 0x181f ;  /* 0x00181fff12047589 */ /* 0x0002e400000e0000 */
[----:B------:R-:W-:Y:S01]  /*1660*/  ISETP.GE.AND P6, PT, R15, c[0x0][0x198], PT ;  /* 0x000066000f007a0c */ /* 0x000fe20003fc6270 */
[----:B------:R-:W-:Y:S01]  /*1670*/  IMAD.SHL.U32 R14, R14, 0x8, RZ ;  /* 0x000000080e0e7824 */ /* 0x000fe200078e00ff */
[----:B------:R1:W4:Y:S04]  /*1680*/  SHFL.IDX PT, R5, R17, RZ, 0x181f ;  /* 0x00181fff11057589 */ /* 0x00032800000e0000 */
[----:B------:R-:W-:-:S02]  /*1690*/  LOP3.LUT R14, R22, 0xfffffe00, R14, 0xf8, !PT ;  /* 0xfffffe00160e7812 */ /* 0x000fc400078ef80e */
[--C-:B--2---:R-:W-:Y:S01]  /*16a0*/  @P2 SHF.R.S32.HI R3, RZ, 0x1f, R21.reuse ;  /* 0x0000001fff032819 */ /* 0x104fe20000011415 */
[----:B------:R-:W-:Y:S01]  /*16b0*/  @P2 IMAD.MOV.U32 R2, RZ, RZ, R21 ;  /* 0x000000ffff022224 */ /* 0x000fe200078e0015 */
[----:B------:R-:W-:Y:S01]  /*16c0*/  @!P2 MOV R2, R52 ;  /* 0x000000340002a202 */ /* 0x000fe20000000f00 */
[----:B------:R-:W-:Y:S01]  /*16d0*/  @!P2 IMAD.MOV.U32 R3, RZ, RZ, R19 ;  /* 0x000000ffff03a224 */ /* 0x000fe200078e0013 */
[----:B------:R-:W-:Y:S01]  /*16e0*/  IADD3 R19, R15, 0x40, RZ ;  /* 0x000000400f137810 */ /* 0x000fe20007ffe0ff */
[----:B------:R-:W-:Y:S01]  /*16f0*/  IMAD.MOV.U32 R21, RZ, RZ, 0x10 ;  /* 0x00000010ff157424 */ /* 0x000fe200078e00ff */
[----:B------:R-:W-:Y:S02]  /*1700*/  SEL R0, R2, RZ, !P5 ;  /* 0x000000ff02007207 */ /* 0x000fe40006800000 */
[----:B------:R-:W-:Y:S02]  /*1710*/  SEL R2, R3, RZ, !P5 ;  /* 0x000000ff03027207 */ /* 0x000fe40006800000 */
[----:B------:R-:W-:Y:S01]  /*1720*/  ISETP.GE.AND P5, PT, R16, UR4, PT ;  /* 0x0000000410007c0c */ /* 0x000fe2000bfa6270 */
[----:B------:R-:W-:Y:S01]  /*1730*/  IMAD.WIDE.U32 R30, R0, c[0x0][0x1f0], R8 ;  /* 0x00007c00001e7a25 */ /* 0x000fe200078e0008 */
[----:B------:R-:W-:-:S03]  /*1740*/  ISETP.GE.AND P0, PT, R19, c[0x0][0x198], PT ;  /* 0x0000660013007a0c */ /* 0x000fc60003f06270 */
[C---:B------:R-:W-:Y:S01]  /*1750*/  IMAD R3, R2.reuse, c[0x0][0x1f0], RZ ;  /* 0x00007c0002037a24 */ /* 0x040fe200078e02ff */
[----:B------:R1:W-:Y:S01]  /*1760*/  STL.64 [R1+0x38], R30 ;  /* 0x0000381e01007387 */ /* 0x0003e20000100a00 */
[----:B------:R-:W-:Y:S01]  /*1770*/  IMAD R2, R2, c[0x0][0x218], RZ ;  /* 0x0000860002027a24 */ /* 0x000fe200078e02ff */
[----:B------:R-:W-:Y:S01]  /*1780*/  R2P PR, R23, 0x6 ;  /* 0x0000000617007804 */ /* 0x000fe20000000000 */
[C---:B------:R-:W-:Y:S02]  /*1790*/  IMAD R11, R0.reuse, c[0x0][0x1f4], R3 ;  /* 0x00007d00000b7a24 */ /* 0x040fe400078e0203 */
[C---:B------:R-:W-:Y:S02]  /*17a0*/  IMAD R10, R0.reuse, c[0x0][0x21c], R2 ;  /* 0x00008700000a7a24 */ /* 0x040fe400078e0202 */
[----:B------:R-:W-:Y:S01]  /*17b0*/  IMAD.WIDE.U32 R74, R0, c[0x0][0x218], R6 ;  /* 0x00008600004a7a25 */ /* 0x000fe200078e0006 */
[----:B------:R-:W-:Y:S02]  /*17c0*/  IADD3 R33, R31, R11, RZ ;  /* 0x0000000b1f217210 */ /* 0x000fe40007ffe0ff */
[----:B------:R-:W-:Y:S01]  /*17d0*/  SEL R3, R21, 0xfffffff0, !P1 ;  /* 0xfffffff015037807 */ /* 0x000fe20004800000 */
[----:B------:R-:W-:Y:S01]  /*17e0*/  IMAD.IADD R29, R75, 0x1, R10 ;  /* 0x000000014b1d7824 */ /* 0x000fe200078e020a */
[----:B------:R1:W-:Y:S01]  /*17f0*/  STL.64 [R1+0x40], R74 ;  /* 0x0000404a01007387 */ /* 0x0003e20000100a00 */
[----:B------:R-:W-:-:S03]  /*1800*/  SEL R2, R24, 0xffffffe0, !P2 ;  /* 0xffffffe018027807 */ /* 0x000fc60005000000 */
[----:B------:R1:W-:Y:S04]  /*1810*/  STL [R1+0x24], R29 ;  /* 0x0000241d01007387 */ /* 0x0003e80000100800 */
[----:B------:R1:W-:Y:S01]  /*1820*/  STL [R1+0x34], R33 ;  /* 0x0000342101007387 */ /* 0x0003e20000100800 */
[----:B------:R-:W-:Y:S05]  /*1830*/  @P5 BRA `(.L_x_993) ;  /* 0x000000a000005947 */ /* 0x000fea0003800000 */
[----:B---34-:R-:W-:Y:S02]  /*1840*/  SHF.R.S32.HI R0, RZ, 0x1f, R19 ;  /* 0x0000001fff007819 */ /* 0x018fe40000011413 */
[C---:B------:R-:W-:Y:S02]  /*1850*/  LEA R6, P1, R15.reuse, R4, 0x1 ;  /* 0x000000040f067211 */ /* 0x040fe400078208ff */
[----:B------:R-:W-:Y:S02]  /*1860*/  LEA.HI R0, R0, R19, RZ, 0x3 ;  /* 0x0000001300007211 */ /* 0x000fe400078f18ff */
[----:B------:R-:W-:-:S02]  /*1870*/  LEA.HI.X R7, R15, R5, R13, 0x1, P1 ;  /* 0x000000050f077211 */ /* 0x000fc400008f0c0d */
[----:B------:R-:W-:Y:S01]  /*1880*/  LOP3.LUT R8, R0, 0xfffffff8, RZ, 0xc0, !PT ;  /* 0xfffffff800087812 */ /* 0x000fe200078ec0ff */
[----:B------:R-:W-:-:S04]  /*1890*/  IMAD.SHL.U32 R0, R14, 0x2, RZ ;  /* 0x000000020e007824 */ /* 0x000fc800078e00ff */
[----:B------:R-:W-:Y:S01]  /*18a0*/  IMAD.WIDE R4, R8, 0x2, R4 ;  /* 0x0000000208047825 */ /* 0x000fe200078e0204 */
[----:B------:R-:W-:Y:S01]  /*18b0*/  @!PT LDS RZ, [RZ] ;  /* 0x00000000fffff984 */ /* 0x000fe20000000800 */
[----:B------:R2:W-:Y:S04]  /*18c0*/  LDGSTS.E.BYPASS.LTC128B.128 [R0+0x8080], [R6.64], !P6 ;  /* 0x0808000006007fae */ /* 0x0005e8000f101d54 */
[----:B------:R2:W-:Y:S02]  /*18d0*/  LDGSTS.E.BYPASS.LTC128B.128 [R0+0xc080], [R4.64], !P0 ;  /* 0x0c08000004007fae */ /* 0x0005e4000c101d54 */
.L_x_993:
[----:B---34-:R-:W-:Y:S05]  /*18e0*/  BSYNC B0 ;  /* 0x0000000000007941 */ /* 0x018fea0003800000 */
.L_x_992:
[----:B--2---:R-:W-:Y:S01]  /*18f0*/  IADD3 R0, R16, 0x10, RZ ;  /* 0x0000001010007810 */ /* 0x004fe20007ffe0ff */
[----:B------:R2:W3:Y:S01]  /*1900*/  SHFL.IDX PT, R5, R17, 0x1, 0x181f ;  /* 0x00381f0011057f89 */ /* 0x0004e200000e0000 */
[----:B------:R-:W-:Y:S02]  /*1910*/  BSSY B0, `(.L_x_994) ;  /* 0x000000e000007945 */ /* 0x000fe40003800000 */
[----:B------:R-:W-:Y:S01]  /*1920*/  ISETP.GE.AND P1, PT, R0, UR4, PT ;  /* 0x0000000400007c0c */ /* 0x000fe2000bf26270 */
[----:B------:R2:W4:-:S12]  /*1930*/  SHFL.IDX PT, R4, R18, 0x1, 0x181f ;  /* 0x00381f0012047f89 */ /* 0x00051800000e0000 */
[----:B------:R-:W-:Y:S05]  /*1940*/  @P1 BRA `(.L_x_995) ;  /* 0x000000a000001947 */ /* 0x000fea0003800000 */
[----:B------:R-:W-:Y:S02]  /*1950*/  SHF.R.S32.HI R0, RZ, 0x1f, R19 ;  /* 0x0000001fff007819 */ /* 0x000fe40000011413 */
[C---:B----4-:R-:W-:Y:S02]  /*1960*/  LEA R6, P1, R15.reuse, R4, 0x1 ;  /* 0x000000040f067211 */ /* 0x050fe400078208ff */
        /* <DEDUP_REMOVED lines=8> */
.L_x_995:
[----:B------:R-:W-:Y:S05]  /*19f0*/  BSYNC B0 ;  /* 0x0000000000007941 */ /* 0x000fea0003800000 */
.L_x_994:
[----:B---3--:R-:W-:Y:S01]  /*1a00*/  IADD3 R0, R16, 0x20, RZ ;  /* 0x0000002010007810 */ /* 0x008fe20007ffe0ff */
[----:B------:R3:W1:Y:S01]  /*1a10*/  SHFL.IDX PT, R5, R17, 0x2, 0x181f ;  /* 0x00581f0011057f89 */ /* 0x00066200000e0000 */
[----:B------:R-:W-:Y:S02]  /*1a20*/  BSSY B0, `(.L_x_996) ;  /* 0x000000e000007945 */ /* 0x000fe40003800000 */
[----:B------:R-:W-:Y:S01]  /*1a30*/  ISETP.GE.AND P1, PT, R0, UR4, PT ;  /* 0x0000000400007c0c */ /* 0x000fe2000bf26270 */
[----:B----4-:R3:W4:-:S12]  /*1a40*/  SHFL.IDX PT, R4, R18, 0x2, 0x181f ;  /* 0x00581f0012047f89 */ /* 0x01071800000e0000 */
[----:B------:R-:W-:Y:S05]  /*1a50*/  @P1 BRA `(.L_x_997) ;  /* 0x000000a000001947 */ /* 0x000fea0003800000 */
[----:B------:R-:W-:Y:S02]  /*1a60*/  SHF.R.S32.HI R0, RZ, 0x1f, R19 ;  /* 0x0000001fff007819 */ /* 0x000fe40000011413 */
[C---:B----4-:R-:W-:Y:S02]  /*1a70*/  LEA R6, P1, R15.reuse, R4, 0x1 ;  /* 0x000000040f067211 */ /* 0x050fe400078208ff */
        /* <DEDUP_REMOVED lines=8> */
.L_x_997:
[----:B------:R-:W-:Y:S05]  /*1b00*/  BSYNC B0 ;  /* 0x0000000000007941 */ /* 0x000fea0003800000 */
.L_x_996:
[----:B-1----:R-:W-:Y:S01]  /*1b10*/  IADD3 R0, R16, 0x30, RZ ;  /* 0x0000003010007810 */ /* 0x002fe20007ffe0ff */
[----:B------:R1:W2:Y:S01]  /*1b20*/  SHFL.IDX PT, R5, R17, 0x3, 0x181f ;  /* 0x00781f0011057f89 */ /* 0x0002a200000e0000 */
[----:B------:R-:W-:Y:S02]  /*1b30*/  BSSY B0, `(.L_x_998) ;  /* 0x000000e000007945 */ /* 0x000fe40003800000 */
[----:B------:R-:W-:Y:S01]  /*1b40*/  ISETP.GE.AND P1, PT, R0, UR4, PT ;  /* 0x0000000400007c0c */ /* 0x000fe2000bf26270 */
[----:B----4-:R1:W4:-:S12]  /*1b50*/  SHFL.IDX PT, R4, R18, 0x3, 0x181f ;  /* 0x00781f0012047f89 */ /* 0x01031800000e0000 */
[----:B------:R-:W-:Y:S05]  /*1b60*/  @P1 BRA `(.L_x_999) ;  /* 0x000000a000001947 */ /* 0x000fea0003800000 */
[----:B------:R-:W-:Y:S02]  /*1b70*/  SHF.R.S32.HI R0, RZ, 0x1f, R19 ;  /* 0x0000001fff007819 */ /* 0x000fe40000011413 */
[C---:B----4-:R-:W-:Y:S02]  /*1b80*/  LEA R6, P1, R15.reuse, R4, 0x1 ;  /* 0x000000040f067211 */ /* 0x050fe400078208ff */
        /* <DEDUP_REMOVED lines=8> */
.L_x_999:
[----:B------:R-:W-:Y:S05]  /*1c10*/  BSYNC B0 ;  /* 0x0000000000007941 */ /* 0x000fea0003800000 */
.L_x_998:
[----:B--2---:R-:W-:Y:S01]  /*1c20*/  IADD3 R0, R16, 0x40, RZ ;  /* 0x0000004010007810 */ /* 0x004fe20007ffe0ff */
        /* <DEDUP_REMOVED lines=15> */
.L_x_1001:
[----:B------:R-:W-:Y:S05]  /*1d20*/  BSYNC B0 ;  /* 0x0000000000007941 */ /* 0x000fea0003800000 */
.L_x_1000:
        /* <DEDUP_REMOVED lines=16> */
.L_x_1003:
[----:B------:R-:W-:Y:S05]  /*1e30*/  BSYNC B0 ;  /* 0x0000000000007941 */ /* 0x000fea0003800000 */
.L_x_1002:
        /* <DEDUP_REMOVED lines=16> */
.L_x_1005:
[----:B------:R-:W-:Y:S05]  /*1f40*/  BSYNC B0 ;  /* 0x0000000000007941 */ /* 0x000fea0003800000 */
.L_x_1004:
[----:B-1----:R-:W-:Y:S01]  /*1f50*/  IADD3 R0, R16, 0x70, RZ ;  /* 0x0000007010007810 */ /* 0x002fe20007ffe0ff */
[----:B----4-:R-:W1:Y:S01]  /*1f60*/  SHFL.IDX PT, R4, R18, 0x7, 0x181f ;  /* 0x00f81f0012047f89 */ /* 0x010e6200000e0000 */
[----:B------:R-:W-:Y:S01]  /*1f70*/  UMOV UR25, 0x30 ;  /* 0x0000003000197882 */ /* 0x000fe20000000000 */
[----:B------:R-:W-:Y:S01]  /*1f80*/  IMAD.SHL.U32 R243, R14, 0x2, RZ ;  /* 0x000000020ef37824 */ /* 0x000fe200078e00ff */
[----:B------:R-:W-:Y:S01]  /*1f90*/  ISETP.GE.AND P1, PT, R0, UR4, PT ;  /* 0x0000000400007c0c */ /* 0x000fe2000bf26270 */
[----:B------:R-:W4:Y:S01]  /*1fa0*/  SHFL.IDX PT, R5, R17, 0x7, 0x181f ;  /* 0x00f81f0011057f89 */ /* 0x000f2200000e0000 */
[----:B------:R-:W-:Y:S01]  /*1fb0*/  UIMAD UR24, UR13, -0x30, UR25 ;  /* 0xffffffd00d1878a4 */ /* 0x000fe2000f8e0219 */
[----:B------:R-:W-:Y:S01]  /*1fc0*/  IMAD.MOV.U32 R124, RZ, RZ, R32 ;  /* 0x000000ffff7c7224 */ /* 0x000fe200078e0020 */
[----:B------:R-:W-:Y:S01]  /*1fd0*/  ULDC.64 UR4, c[0x0][0x1e0] ;  /* 0x0000780000047ab9 */ /* 0x000fe20000000a00 */
[----:B------:R-:W-:Y:S01]  /*1fe0*/  IMAD.MOV.U32 R125, RZ, RZ, R33 ;  /* 0x000000ffff7d7224 */ /* 0x000fe200078e0021 */
[----:B------:R-:W-:Y:S01]  /*1ff0*/  UIMAD.WIDE.U32 UR28, UR25, UR4, URZ ;  /* 0x00000004191c72a5 */ /* 0x000fe2000f8e003f */
[----:B------:R-:W-:Y:S01]  /*2000*/  IMAD.MOV.U32 R124, RZ, RZ, R30 ;  /* 0x000000ffff7c7224 */ /* 0x000fe200078e001e */
[----:B------:R-:W-:Y:S01]  /*2010*/  UIMAD UR25, UR25, UR5, URZ ;  /* 0x00000005191972a4 */ /* 0x000fe2000f8e023f */
[----:B------:R-:W-:Y:S01]  /*2020*/  IMAD.U32 R119, RZ, RZ, UR24 ;  /* 0x00000018ff777e24 */ /* 0x000fe2000f8e00ff */
[----:B------:R-:W-:Y:S01]  /*2030*/  UIADD3 UR14, UR13, -0x1, URZ ;  /* 0xffffffff0d0e7890 */ /* 0x000fe2000fffe03f */
[----:B------:R-:W-:Y:S01]  /*2040*/  SHF.R.S32.HI R11, RZ, 0x4, R27 ;  /* 0x00000004ff0b7819 */ /* 0x000fe2000001141b */
[----:B------:R-:W-:Y:S01]  /*2050*/  UIADD3 UR25, UR29, UR25, URZ ;  /* 0x000000191d197290 */ /* 0x000fe2000fffe03f */
[----:B------:R-:W-:Y:S01]  /*2060*/  @!P1 SHF.R.S32.HI R0, RZ, 0x1f, R19 ;  /* 0x0000001fff009819 */ /* 0x000fe20000011413 */
[----:B------:R-:W-:Y:S01]  /*2070*/  IMAD.U32 R8, RZ, RZ, UR28 ;  /* 0x0000001cff087e24 */ /* 0x000fe2000f8e00ff */
[----:B------:R-:W-:Y:S01]  /*2080*/  IADD3 R24, R119, UR9, -R20 ;  /* 0x0000000977187c10 */ /* 0x000fe2000fffe814 */
[----:B------:R-:W-:Y:S01]  /*2090*/  USHF.R.S32.HI UR11, URZ, 0x1f, UR14 ;  /* 0x0000001f3f0b7899 */ /* 0x000fe2000801140e */
[----:B------:R-:W-:Y:S01]  /*20a0*/  @!P1 LEA.HI R0, R0, R19, RZ, 0x3 ;  /* 0x0000001300009211 */ /* 0x000fe200078f18ff */
[----:B------:R-:W-:Y:S01]  /*20b0*/  UIMAD UR6, UR25, UR14, URZ ;  /* 0x0000000e190672a4 */ /* 0x000fe2000f8e023f */
[----:B------:R-:W-:Y:S01]  /*20c0*/  ISETP.GE.AND P5, PT, R24, 0x11, PT ;  /* 0x000000111800780c */ /* 0x000fe20003fa6270 */
[----:B------:R-:W-:Y:S01]  /*20d0*/  IMAD.MOV.U32 R118, RZ, RZ, R8 ;  /* 0x000000ffff767224 */ /* 0x000fe200078e0008 */
[C---:B-1----:R-:W-:Y:S01]  /*20e0*/  @!P1 LEA R6, P2, R15.reuse, R4, 0x1 ;  /* 0x000000040f069211 */ /* 0x042fe200078408ff */
[----:B------:R-:W-:Y:S01]  /*20f0*/  UIMAD UR6, UR11, UR28, UR6 ;  /* 0x0000001c0b0672a4 */ /* 0x000fe2000f8e0206 */
[----:B------:R-:W-:Y:S01]  /*2100*/  @!P1 LOP3.LUT R0, R0, 0xfffffff8, RZ, 0xc0, !PT ;  /* 0xfffffff800009812 */ /* 0x000fe200078ec0ff */
[----:B------:R-:W-:Y:S01]  /*2110*/  IMAD.U32 R9, RZ, RZ, UR29 ;  /* 0x0000001dff097e24 */ /* 0x000fe2000f8e00ff */
[----:B----4-:R-:W-:Y:S01]  /*2120*/  @!P1 LEA.HI.X R7, R15, R5, R13, 0x1, P2 ;  /* 0x000000050f079211 */ /* 0x010fe200010f0c0d */
[----:B------:R-:W-:Y:S01]  /*2130*/  UIMAD.WIDE.U32 UR18, UR4, 0x20, URZ ;  /* 0x00000020041278a5 */ /* 0x000fe2000f8e003f */
[----:B------:R-:W-:Y:S01]  /*2140*/  ISETP.GE.AND P2, PT, R24, 0x21, PT ;  /* 0x000000211800780c */ /* 0x000fe20003f46270 */
[----:B------:R-:W-:Y:S01]  /*2150*/  @!P1 IMAD.WIDE R4, R0, 0x2, R4 ;  /* 0x0000000200049825 */ /* 0x000fe200078e0204 */
[----:B------:R-:W-:Y:S01]  /*2160*/  USHF.L.U32 UR10, UR5, 0x5, URZ ;  /* 0x00000005050a7899 */ /* 0x000fe2000800063f */
[----:B------:R-:W-:Y:S01]  /*2170*/  @!PT LDS RZ, [RZ] ;  /* 0x00000000fffff984 */ /* 0x000fe20000000800 */
[----:B------:R1:W-:Y:S01]  /*2180*/  @!P1 LDGSTS.E.BYPASS.LTC128B.128 [R243+0xb880], [R6.64], !P6 ;  /* 0x0b88000006f39fae */ /* 0x0003e2000f101d54 */
[----:B------:R-:W-:Y:S01]  /*2190*/  ISETP.GE.AND P6, PT, R24, 0x1, PT ;  /* 0x000000011800780c */ /* 0x000fe20003fc6270 */
[----:B------:R-:W-:Y:S01]  /*21a0*/  IMAD.U32 R9, RZ, RZ, UR5 ;  /* 0x00000005ff097e24 */ /* 0x000fe2000f8e00ff */
[----:B------:R-:W-:Y:S01]  /*21b0*/  UIADD3 UR10, UR19, UR10, URZ ;  /* 0x0000000a130a7290 */ /* 0x000fe2000fffe03f */
[----:B------:R4:W-:Y:S01]  /*21c0*/  @!P1 LDGSTS.E.BYPASS.LTC128B.128 [R243+0xf880], [R4.64], !P0 ;  /* 0x0f88000004f39fae */ /* 0x0009e2000c101d54 */
[----:B------:R-:W-:Y:S01]  /*21d0*/  LEA.HI R12, R27, R11, RZ, 0x1 ;  /* 0x0000000b1b0c7211 */ /* 0x000fe200078f08ff */
[----:B------:R-:W-:Y:S01]  /*21e0*/  IMAD.MOV.U32 R72, RZ, RZ, R28 ;  /* 0x000000ffff487224 */ /* 0x000fe200078e001c */
[----:B------:R-:W-:Y:S01]  /*21f0*/  LEA.HI R121, R122, R123, RZ, 0x5 ;  /* 0x0000007b7a797211 */ /* 0x000fe200078f28ff */
[----:B------:R-:W0:Y:S01]  /*2200*/  LDGDEPBAR ;  /* 0x00000000000079af */ /* 0x000e220000000000 */
[----:B------:R-:W-:Y:S01]  /*2210*/  IMAD.MOV.U32 R73, RZ, RZ, R29 ;  /* 0x000000ffff497224 */ /* 0x000fe200078e001d */
[----:B------:R-:W-:Y:S01]  /*2220*/  UISETP.GT.AND UP0, UPT, UR14, UR8, UPT ;  /* 0x000000080e00728c */ /* 0x000fe2000bf04270 */
[----:B------:R-:W-:Y:S01]  /*2230*/  SHF.R.S32.HI R120, RZ, 0x5, R121 ;  /* 0x00000005ff787819 */ /* 0x000fe20000011479 */
[----:B------:R-:W-:Y:S01]  /*2240*/  IMAD.MOV.U32 R72, RZ, RZ, R74 ;  /* 0x000000ffff487224 */ /* 0x000fe200078e004a */
[----:B------:R-:W-:Y:S04]  /*2250*/  STL.64 [R1+0x30], R124 ;  /* 0x0000307c01007387 */ /* 0x000fe80000100a00 */
[----:B------:R-:W-:Y:S01]  /*2260*/  STL.64 [R1+0x20], R72 ;  /* 0x0000204801007387 */ /* 0x000fe20000100a00 */
[----:B-1----:R-:W-:-:S02]  /*2270*/  IMAD.U32 R6, RZ, RZ, UR4 ;  /* 0x00000004ff067e24 */ /* 0x002fc4000f8e00ff */
[----:B----4-:R-:W-:-:S05]  /*2280*/  IMAD.WIDE.U32 R4, R118, UR14, R124 ;  /* 0x0000000e76047c25 */ /* 0x010fca000f8e007c */
[----:B------:R-:W-:Y:S01]  /*2290*/  IADD3 R0, R5, UR6, RZ ;  /* 0x0000000605007c10 */ /* 0x000fe2000fffe0ff */
[----:B------:R-:W-:Y:S01]  /*22a0*/  ULDC.64 UR6, c[0x0][0x208] ;  /* 0x0000820000067ab9 */ /* 0x000fe20000000a00 */
[----:B------:R-:W-:Y:S01]  /*22b0*/  BAR.SYNC.DEFER_BLOCKING 0x0 ;  /* 0x0000000000007b1d */ /* 0x000fe20000010000 */
[----:B------:R-:W-:Y:S01]  /*22c0*/  @P5 LEA R7, P0, R6, R4, 0x4 ;  /* 0x0000000406075211 */ /* 0x000fe200078020ff */
[----:B------:R-:W-:Y:S01]  /*22d0*/  UIMAD UR11, UR11, UR6, URZ ;  /* 0x000000060b0b72a4 */ /* 0x000fe2000f8e023f */
[----:B------:R-:W-:Y:S01]  /*22e0*/  @P6 LEA R8, P1, R4, c[0x0][0x1c8], 0x1 ;  /* 0x0000720004086a11 */ /* 0x000fe200078208ff */
[----:B------:R-:W-:Y:S01]  /*22f0*/  UIMAD.WIDE.U32 UR26, UR14, UR6, URZ ;  /* 0x000000060e1a72a5 */ /* 0x000fe2000f8e003f */
[----:B------:R-:W-:Y:S01]  /*2300*/  @P5 LEA.HI.X R10, R6, R0, R9, 0x4, P0 ;  /* 0x00000000060a5211 */ /* 0x000fe200000f2409 */
[----:B------:R-:W-:Y:S01]  /*2310*/  UIMAD UR11, UR14, UR7, UR11 ;  /* 0x000000070e0b72a4 */ /* 0x000fe2000f8e020b */
[C---:B------:R-:W-:Y:S01]  /*2320*/  @P2 IADD3 R5, P0, R4.reuse, UR18, RZ ;  /* 0x0000001204052c10 */ /* 0x040fe2000ff1e0ff */
[----:B------:R-:W-:Y:S01]  /*2330*/  USHF.L.U32 UR12, UR6, 0x5, URZ ;  /* 0x00000005060c7899 */ /* 0x000fe2000800063f */
[----:B------:R-:W-:-:S02]  /*2340*/  @P6 LEA.HI.X R9, R4, c[0x0][0x1cc], R0, 0x1, P1 ;  /* 0x0000730004096a11 */ /* 0x000fc400008f0c00 */
[----:B------:R-:W-:Y:S02]  /*2350*/  @P5 LEA R6, P1, R7, c[0x0][0x1c8], 0x1 ;  /* 0x0000720007065a11 */ /* 0x000fe400078208ff */
[----:B------:R-:W-:Y:S02]  /*2360*/  @P2 IADD3.X R0, R0, UR10, RZ, P0, !PT ;  /* 0x0000000a00002c10 */ /* 0x000fe400087fe4ff */
[----:B------:R-:W-:Y:S02]  /*2370*/  @P2 LEA R4, P0, R5, c[0x0][0x1c8], 0x1 ;  /* 0x0000720005042a11 */ /* 0x000fe400078008ff */
[----:B------:R-:W-:Y:S02]  /*2380*/  @P5 LEA.HI.X R7, R7, c[0x0][0x1cc], R10, 0x1, P1 ;  /* 0x0000730007075a11 */ /* 0x000fe400008f0c0a */
[----:B------:R-:W-:Y:S01]  /*2390*/  @P2 LEA.HI.X R5, R5, c[0x0][0x1cc], R0, 0x1, P0 ;  /* 0x0000730005052a11 */ /* 0x000fe200000f0c00 */
[----:B------:R-:W-:Y:S01]  /*23a0*/  IMAD.SHL.U32 R0, R25, 0x40, RZ ;  /* 0x0000004019007824 */ /* 0x000fe200078e00ff */
[----:B------:R-:W-:-:S02]  /*23b0*/  LOP3.LUT R10, R12, 0xfffffffe, RZ, 0xc0, !PT ;  /* 0xfffffffe0c0a7812 */ /* 0x000fc400078ec0ff */
[----:B------:R-:W-:Y:S01]  /*23c0*/  LOP3.LUT P0, RZ, R25, 0x2, RZ, 0xc0, !PT ;  /* 0x0000000219ff7812 */ /* 0x000fe2000780c0ff */
[----:B------:R-:W-:Y:S01]  /*23d0*/  @!PT LDS RZ, [RZ] ;  /* 0x00000000fffff984 */ /* 0x000fe20000000800 */
[----:B------:R-:W-:Y:S01]  /*23e0*/  @!PT LDS RZ, [RZ] ;  /* 0x00000000fffff984 */ /* 0x000fe20000000800 */
[----:B------:R-:W-:Y:S01]  /*23f0*/  @!PT LDS RZ, [RZ] ;  /* 0x00000000fffff984 */ /* 0x000fe20000000800 */
[----:B------:R1:W-:Y:S01]  /*2400*/  @P6 LDGSTS.E.BYPASS.LTC128B.128 [R243+0x5080], [R8.64], !P4 ;  /* 0x0508000008f36fae */ /* 0x0003e2000e101d54 */
[----:B------:R-:W-:Y:S01]  /*2410*/  LOP3.LUT R0, R0, 0x1c0, RZ, 0xc0, !PT ;  /* 0x000001c000007812 */ /* 0x000fe200078ec0ff */
[----:B------:R-:W-:Y:S01]  /*2420*/  IMAD.IADD R10, R11, 0x1, -R10 ;  /* 0x000000010b0a7824 */ /* 0x000fe200078e0a0a */
[C---:B------:R-:W-:Y:S01]  /*2430*/  ISETP.LT.OR P1, PT, R24.reuse, 0x1, P4 ;  /* 0x000000011800780c */ /* 0x040fe20002721670 */
[----:B------:R1:W-:Y:S01]  /*2440*/  @P6 LDGSTS.E.BYPASS.LTC128B.128 [R243+0x6880], [R8.64+0x80], !P3 ;  /* 0x0688008008f36fae */ /* 0x0003e2000d901d54 */
[----:B------:R-:W-:-:S03]  /*2450*/  ISETP.LT.OR P6, PT, R24, 0x1, P3 ;  /* 0x000000011800780c */ /* 0x000fc60001fc1670 */
[----:B------:R4:W-:Y:S04]  /*2460*/  @P5 LDGSTS.E.BYPASS.LTC128B.128 [R243+0x5880], [R6.64], !P4 ;  /* 0x0588000006f35fae */ /* 0x0009e8000e101d54 */
[----:B------:R4:W-:Y:S04]  /*2470*/  @P5 LDGSTS.E.BYPASS.LTC128B.128 [R243+0x7080], [R6.64+0x80], !P3 ;  /* 0x0708008006f35fae */ /* 0x0009e8000d901d54 */
[----:B------:R5:W-:Y:S04]  /*2480*/  @P2 LDGSTS.E.BYPASS.LTC128B.128 [R243+0x6080], [R4.64], !P4 ;  /* 0x0608000004f32fae */ /* 0x000be8000e101d54 */
[----:B------:R5:W-:Y:S04]  /*2490*/  @P2 LDGSTS.E.BYPASS.LTC128B.128 [R243+0x7880], [R4.64+0x80], !P3 ;  /* 0x0788008004f32fae */ /* 0x000be8000d901d54 */
[----:B------:R-:W0:Y:S01]  /*24a0*/  LDGDEPBAR ;  /* 0x00000000000079af */ /* 0x000e220000000000 */
[----:B----4-:R-:W-:-:S02]  /*24b0*/  IMAD.SHL.U32 R6, R23, 0x40, RZ ;  /* 0x0000004017067824 */ /* 0x010fc400078e00ff */
[----:B------:R-:W-:-:S05]  /*24c0*/  IMAD.SHL.U32 R7, R20, 0x8, RZ ;  /* 0x0000000814077824 */ /* 0x000fca00078e00ff */
[----:B------:R-:W-:Y:S01]  /*24d0*/  LOP3.LUT R7, R0, 0x8, R7, 0xf8, !PT ;  /* 0x0000000800077812 */ /* 0x000fe200078ef807 */
[----:B-----5:R-:W-:Y:S01]  /*24e0*/  IMAD.SHL.U32 R5, R26, 0x40, RZ ;  /* 0x000000401a057824 */ /* 0x020fe200078e00ff */
[----:B------:R-:W-:-:S04]  /*24f0*/  DEPBAR.LE SB0, 0x1 ;  /* 0x000080400000791a */ /* 0x000fc80000000000 */
[----:B------:R-:W-:Y:S01]  /*2500*/  LOP3.LUT R4, R6, 0x1c0, RZ, 0xc0, !PT ;  /* 0x000001c006047812 */ /* 0x000fe200078ec0ff */
[----:B------:R-:W-:-:S04]  /*2510*/  DEPBAR.LE SB0, 0x0 ;  /* 0x000080000000791a */ /* 0x000fc80000000000 */
[----:B------:R-:W-:Y:S01]  /*2520*/  IMAD.SHL.U32 R6, R10, 0x8, RZ ;  /* 0x000000080a067824 */ /* 0x000fe200078e00ff */
[----:B------:R-:W-:Y:S02]  /*2530*/  LOP3.LUT R117, R5, 0xfffffe00, RZ, 0xc0, !PT ;  /* 0xfffffe0005757812 */ /* 0x000fe400078ec0ff */
[----:B------:R-:W-:Y:S02]  /*2540*/  SHF.R.U32.HI R0, RZ, 0x3, R0 ;  /* 0x00000003ff007819 */ /* 0x000fe40000011600 */
[----:B------:R-:W-:Y:S02]  /*2550*/  LOP3.LUT R5, R4, 0x8, R6, 0xf8, !PT ;  /* 0x0000000804057812 */ /* 0x000fe400078ef806 */
[----:B------:R-:W-:Y:S02]  /*2560*/  SHF.R.U32.HI R4, RZ, 0x3, R4 ;  /* 0x00000003ff047819 */ /* 0x000fe40000011604 */
[----:B------:R-:W-:Y:S02]  /*2570*/  LOP3.LUT R0, R7, R0, RZ, 0x3c, !PT ;  /* 0x0000000007007212 */ /* 0x000fe400078e3cff */
[----:B------:R-:W-:Y:S01]  /*2580*/  LOP3.LUT R116, R5, R4, RZ, 0x3c, !PT ;  /* 0x0000000405747212 */ /* 0x000fe200078e3cff */
[----:B------:R-:W-:-:S02]  /*2590*/  IMAD R4, R120, 0x400, R117 ;  /* 0x0000040078047824 */ /* 0x000fc400078e0275 */
[----:B------:R-:W-:Y:S02]  /*25a0*/  IMAD R0, R10, 0x200, R0 ;  /* 0x000002000a007824 */ /* 0x000fe400078e0200 */
[----:B------:R-:W-:Y:S02]  /*25b0*/  IMAD.IADD R4, R116, 0x1, R4 ;  /* 0x0000000174047824 */ /* 0x000fe400078e0204 */
[----:B------:R-:W-:Y:S01]  /*25c0*/  IMAD.SHL.U32 R224, R0, 0x2, RZ ;  /* 0x0000000200e07824 */ /* 0x000fe200078e00ff */
[----:B------:R-:W-:Y:S01]  /*25d0*/  BAR.SYNC.DEFER_BLOCKING 0x0 ;  /* 0x0000000000007b1d */ /* 0x000fe20000010000 */
[----:B------:R-:W-:-:S03]  /*25e0*/  IMAD.SHL.U32 R231, R4, 0x2, RZ ;  /* 0x0000000204e77824 */ /* 0x000fc600078e00ff */
[C---:B------:R-:W-:Y:S01]  /*25f0*/  IADD3 R0, R224.reuse, 0x5080, RZ ;  /* 0x00005080e0007810 */ /* 0x040fe20007ffe0ff */
[C-C-:B------:R-:W-:Y:S01]  /*2600*/  IMAD R233, R3.reuse, 0x2, R231.reuse ;  /* 0x0000000203e97824 */ /* 0x140fe200078e02e7 */
[----:B------:R-:W-:Y:S01]  /*2610*/  IADD3 R235, R224, 0x50a0, RZ ;  /* 0x000050a0e0eb7810 */ /* 0x000fe20007ffe0ff */
[----:B------:R-:W-:Y:S01]  /*2620*/  IMAD R232, R2, 0x2, R231 ;  /* 0x0000000202e87824 */ /* 0x000fe200078e02e7 */
[----:B------:R-:W-:Y:S01]  /*2630*/  @P0 IADD3 R235, R0, -0x20, RZ ;  /* 0xffffffe000eb0810 */ /* 0x000fe20007ffe0ff */
[----:B------:R-:W-:Y:S02]  /*2640*/  IMAD R234, R2, 0x2, R233 ;  /* 0x0000000202ea7824 */ /* 0x000fe400078e02e9 */
[----:B------:R-:W-:Y:S01]  /*2650*/  IMAD R236, R3, 0x2, R232 ;  /* 0x0000000203ec7824 */ /* 0x000fe200078e02e8 */
[C---:B------:R-:W-:Y:S02]  /*2660*/  IADD3 R241, R235.reuse, 0x800, RZ ;  /* 0x00000800ebf17810 */ /* 0x040fe40007ffe0ff */
[----:B------:R-:W-:-:S02]  /*2670*/  IADD3 R240, R235, 0x1000, RZ ;  /* 0x00001000ebf07810 */ /* 0x000fc40007ffe0ff */
[C---:B------:R-:W-:Y:S02]  /*2680*/  IADD3 R239, R235.reuse, 0x1800, RZ ;  /* 0x00001800ebef7810 */ /* 0x040fe40007ffe0ff */
[C---:B------:R-:W-:Y:S02]  /*2690*/  IADD3 R238, R235.reuse, 0x2000, RZ ;  /* 0x00002000ebee7810 */ /* 0x040fe40007ffe0ff */
[----:B------:R-:W-:Y:S01]  /*26a0*/  IADD3 R237, R235, 0x2800, RZ ;  /* 0x00002800ebed7810 */ /* 0x000fe20007ffe0ff */
[----:B-1----:R-:W-:Y:S04]  /*26b0*/  LDSM.16.M88.4 R8, [R231+0x8080] ;  /* 0x00808000e708783b */ /* 0x002fe80000000200 */
[----:B------:R-:W-:Y:S04]  /*26c0*/  LDSM.16.M88.4 R4, [R231+0xa080] ;  /* 0x00a08000e704783b */ /* 0x000fe80000000200 */
[----:B--23--:R-:W1:Y:S04]  /*26d0*/  LDSM.16.M88.4 R16, [R224+0x5880] ;  /* 0x00588000e010783b */ /* 0x00ce680000000200 */
[----:B------:R-:W2:Y:S04]  /*26e0*/  LDSM.16.M88.4 R12, [R224+0x5080] ;  /* 0x00508000e00c783b */ /* 0x000ea80000000200 */
[----:B------:R-:W3:Y:S04]  /*26f0*/  LDSM.16.M88.4 R20, [R224+0x6080] ;  /* 0x00608000e014783b */ /* 0x000ee80000000200 */
[----:B------:R-:W-:Y:S04]  /*2700*/  LDSM.16.M88.4 R36, [R235] ;  /* 0x00000000eb24783b */ /* 0x000fe80000000200 */
[----:B------:R-:W-:Y:S04]  /*2710*/  LDSM.16.M88.4 R48, [R235+0x1000] ;  /* 0x00100000eb30783b */ /* 0x000fe80000000200 */
[----:B------:R-:W-:Y:S01]  /*2720*/  LDSM.16.M88.4 R40, [R235+0x800] ;  /* 0x00080000eb28783b */ /* 0x000fe20000000200 */
[-C--:B-1----:R-:W-:Y:S08]  /*2730*/  HMMA.16816.F32 R64, R8, R16.reuse, RZ ;  /* 0x000000100840723c */ /* 0x082ff000000018ff */
[----:B------:R-:W-:Y:S07]  /*2740*/  HMMA.16816.F32 R44, R4, R16, RZ ;  /* 0x00000010042c723c */ /* 0x000fee00000018ff */
[----:B------:R-:W-:Y:S01]  /*2750*/  IMAD.U32 R16, RZ, RZ, UR26 ;  /* 0x0000001aff107e24 */ /* 0x000fe2000f8e00ff */
[----:B--2---:R-:W-:Y:S01]  /*2760*/  HMMA.16816.F32 R68, R8, R12, RZ ;  /* 0x0000000c0844723c */ /* 0x004fe200000018ff */
[----:B------:R-:W-:Y:S01]  /*2770*/  UIADD3 UR26, UR27, UR11, URZ ;  /* 0x0000000b1b1a7290 */ /* 0x000fe2000fffe03f */
[----:B------:R-:W-:-:S02]  /*2780*/  IMAD.U32 R17, RZ, RZ, UR27 ;  /* 0x0000001bff117e24 */ /* 0x000fc4000f8e00ff */
[----:B------:R-:W-:Y:S02]  /*2790*/  UMOV UR11, 0x5 ;  /* 0x00000005000b7882 */ /* 0x000fe40000000000 */
[----:B------:R-:W-:Y:S02]  /*27a0*/  UIMAD UR26, UR26, 0x30, URZ ;  /* 0x000000301a1a78a4 */ /* 0x000fe4000f8e023f */
[----:B------:R-:W-:Y:S01]  /*27b0*/  HMMA.16816.F32 R32, R4, R12, RZ ;  /* 0x0000000c0420723c */ /* 0x000fe200000018ff */
[----:B------:R-:W-:-:S07]  /*27c0*/  USHF.L.U64.HI UR11, UR6, UR11, UR7 ;  /* 0x0000000b060b7299 */ /* 0x000fce0008010207 */
[-C--:B------:R-:W-:Y:S08]  /*27d0*/  HMMA.16816.F32 R56, R4, R14.reuse, RZ ;  /* 0x0000000e0438723c */ /* 0x080ff000000018ff */
[----:B------:R-:W-:Y:S01]  /*27e0*/  HMMA.16816.F32 R88, R8, R14, RZ ;  /* 0x0000000e0858723c */ /* 0x000fe200000018ff */
[----:B------:R-:W1:Y:S07]  /*27f0*/  LDSM.16.M88.4 R12, [R233+0xa080] ;  /* 0x00a08000e90c783b */ /* 0x000e6e0000000200 */
[C---:B------:R-:W-:Y:S08]  /*2800*/  HMMA.16816.F32 R52, R4.reuse, R18, RZ ;  /* 0x000000120434723c */ /* 0x040ff000000018ff */
[C---:B---3--:R-:W-:Y:S08]  /*2810*/  HMMA.16816.F32 R28, R4.reuse, R20, RZ ;  /* 0x00000014041c723c */ /* 0x048ff000000018ff */
[----:B------:R-:W-:Y:S07]  /*2820*/  HMMA.16816.F32 R60, R4, R22, RZ ;  /* 0x00000016043c723c */ /* 0x000fee00000018ff */
[----:B------:R-:W-:Y:S01]  /*2830*/  IMAD.WIDE.U32 R6, R16, 0x30, R72 ;  /* 0x0000003010067825 */ /* 0x000fe200078e0048 */
[----:B------:R-:W-:Y:S01]  /*2840*/  HMMA.16816.F32 R92, R8, R18, RZ ;  /* 0x00000012085c723c */ /* 0x000fe200000018ff */
[----:B------:R-:W2:Y:S03]  /*2850*/  LDSM.16.M88.4 R16, [R233+0x8080] ;  /* 0x00808000e910783b */ /* 0x000ea60000000200 */
[----:B------:R-:W-:-:S02]  /*2860*/  LEA R4, P0, R6, c[0x0][0x1f8], 0x1 ;  /* 0x00007e0006047a11 */ /* 0x000fc400078008ff */
[----:B------:R-:W-:Y:S02]  /*2870*/  IADD3 R0, R7, UR26, RZ ;  /* 0x0000001a07007c10 */ /* 0x000fe4000fffe0ff */
[C---:B------:R-:W-:Y:S02]  /*2880*/  HMMA.16816.F32 R80, R8.reuse, R20, RZ ;  /* 0x000000140850723c */ /* 0x040fe400000018ff */
[----:B------:R-:W-:Y:S01]  /*2890*/  LEA.HI.X R5, R6, c[0x0][0x1fc], R0, 0x1, P0 ;  /* 0x00007f0006057a11 */ /* 0x000fe200000f0c00 */
[----:B------:R-:W-:Y:S01]  /*28a0*/  IMAD.U32 R0, RZ, RZ, UR12 ;  /* 0x0000000cff007e24 */ /* 0x000fe2000f8e00ff */
[----:B------:R-:W-:Y:S02]  /*28b0*/  IADD3 R6, P2, R4, UR12, RZ ;  /* 0x0000000c04067c10 */ /* 0x000fe4000ff5e0ff */
[----:B------:R-:W-:Y:S01]  /*28c0*/  ISETP.LT.OR P0, PT, R24, 0x11, P4 ;  /* 0x000000111800780c */ /* 0x000fe20002701670 */
[----:B------:R-:W-:Y:S01]  /*28d0*/  @!PT LDS RZ, [RZ] ;  /* 0x00000000fffff984 */ /* 0x000fe20000000800 */
[----:B------:R-:W-:Y:S01]  /*28e0*/  @!PT LDS RZ, [RZ] ;  /* 0x00000000fffff984 */ /* 0x000fe20000000800 */
[----:B------:R-:W-:Y:S01]  /*28f0*/  @!PT LDS RZ, [RZ] ;  /* 0x00000000fffff984 */ /* 0x000fe20000000800 */
[----:B------:R3:W-:Y:S01]  /*2900*/  LDGSTS.E.BYPASS.LTC128B.128 [R243+0x2080], [R4.64], !P1 ;  /* 0x0208000004f37fae */ /* 0x0007e2000c901d54 */
[----:B------:R-:W-:Y:S01]  /*2910*/  HMMA.16816.F32 R20, R8, R22, RZ ;  /* 0x000000160814723c */ /* 0x000fe200000018ff */
[----:B------:R-:W-:-:S02]  /*2920*/  IADD3.X R7, R5, UR11, RZ, P2, !PT ;  /* 0x0000000b05077c10 */ /* 0x000fc400097fe4ff */
[----:B------:R3:W-:Y:S01]  /*2930*/  LDGSTS.E.BYPASS.LTC128B.128 [R243+0x3880], [R4.64+0x80], !P6 ;  /* 0x0388008004f37fae */ /* 0x0007e2000f101d54 */
[----:B------:R-:W-:Y:S02]  /*2940*/  ISETP.LT.OR P6, PT, R24, 0x11, P3 ;  /* 0x000000111800780c */ /* 0x000fe40001fc1670 */
[----:B------:R-:W-:Y:S02]  /*2950*/  LOP3.LUT P1, RZ, R25, 0x4, RZ, 0xc0, !PT ;  /* 0x0000000419ff7812 */ /* 0x000fe4000782c0ff */
[----:B------:R-:W-:Y:S01]  /*2960*/  IADD3 R8, P5, P2, R0, 0x80, R4 ;  /* 0x0000008000087810 */ /* 0x000fe20007abe004 */
[----:B------:R-:W-:Y:S01]  /*2970*/  IMAD.MOV.U32 R0, RZ, RZ, 0x40 ;  /* 0x00000040ff007424 */ /* 0x000fe200078e00ff */
[----:B-1----:R-:W-:Y:S01]  /*2980*/  HMMA.16816.F32 R104, R12, R36, R32 ;  /* 0x000000240c68723c */ /* 0x002fe20000001820 */
[----:B------:R1:W-:Y:S01]  /*2990*/  LDGSTS.E.BYPASS.LTC128B.128 [R243+0x2880], [R6.64], !P0 ;  /* 0x0288000006f37fae */ /* 0x0003e2000c101d54 */
[----:B------:R-:W-:Y:S02]  /*29a0*/  IADD3.X R9, RZ, UR11, R5, P5, P2 ;  /* 0x0000000bff097c10 */ /* 0x000fe4000afe4405 */
[----:B------:R-:W-:-:S02]  /*29b0*/  ISETP.LT.OR P5, PT, R24, 0x21, P4 ;  /* 0x000000211800780c */ /* 0x000fc400027a1670 */
[----:B------:R-:W-:Y:S01]  /*29c0*/  ISETP.LT.OR P2, PT, R24, 0x21, P3 ;  /* 0x000000211800780c */ /* 0x000fe20001f41670 */
[----:B------:R4:W-:Y:S01]  /*29d0*/  LDGSTS.E.BYPASS.LTC128B.128 [R243+0x4080], [R8.64], !P6 ;  /* 0x0408000008f37fae */ /* 0x0009e2000f101d54 */
[----:B------:R-:W-:Y:S01]  /*29e0*/  SEL R0, R0, 0xffffffc0, !P1 ;  /* 0xffffffc000007807 */ /* 0x000fe20004800000 */
[C---:B------:R-:W-:Y:S04]  /*29f0*/  HMMA.16816.F32 R96, R12.reuse, R48, R28 ;  /* 0x000000300c60723c */ /* 0x040fe8000000181c */
[----:B------:R-:W-:Y:S02]  /*2a00*/  IMAD.IADD R230, R224, 0x1, R0 ;  /* 0x00000001e0e67824 */ /* 0x000fe400078e0200 */
[----:B------:R-:W-:Y:S01]  /*2a10*/  IMAD.IADD R229, R0, 0x1, R235 ;  /* 0x0000000100e57824 */ /* 0x000fe200078e02eb */
[----:B------:R-:W-:Y:S01]  /*2a20*/  LOP3.LUT R0, R116, R117, RZ, 0xfc, !PT ;  /* 0x0000007574007212 */ /* 0x000fe200078efcff */
[----:B------:R-:W-:Y:S01]  /*2a30*/  HMMA.16816.F32 R100, R12, R40, R44 ;  /* 0x000000280c64723c */ /* 0x000fe2000000182c */
[----:B---3--:R-:W-:-:S04]  /*2a40*/  IADD3 R4, P0, R6, UR12, RZ ;  /* 0x0000000c06047c10 */ /* 0x008fc8000ff1e0ff */
[----:B------:R-:W-:-:S03]  /*2a50*/  IADD3.X R5, R7, UR11, RZ, P0, !PT ;  /* 0x0000000b07057c10 */ /* 0x000fc600087fe4ff */
[C---:B------:R-:W-:Y:S01]  /*2a60*/  HMMA.16816.F32 R84, R12.reuse, R38, R56 ;  /* 0x000000260c54723c */ /* 0x040fe20000001838 */
[----:B------:R-:W-:Y:S01]  /*2a70*/  PLOP3.LUT P0, PT, PT, PT, UP0, 0x80, 0x0 ;  /* 0x000000000000781c */ /* 0x000fe20003f0f008 */
[----:B------:R1:W-:Y:S04]  /*2a80*/  LDGSTS.E.BYPASS.LTC128B.128 [R243+0x3080], [R4.64], !P5 ;  /* 0x0308000004f37fae */ /* 0x0003e8000e901d54 */
[----:B------:R1:W-:Y:S02]  /*2a90*/  LDGSTS.E.BYPASS.LTC128B.128 [R243+0x4880], [R4.64+0x80], !P2 ;  /* 0x0488008004f37fae */ /* 0x0003e4000d101d54 */
[C---:B------:R-:W-:Y:S02]  /*2aa0*/  HMMA.16816.F32 R76, R12.reuse, R42, R52 ;  /* 0x0000002a0c4c723c */ /* 0x040fe40000001834 */
[----:B----4-:R-:W-:Y:S04]  /*2ab0*/  LDSM.16.M88.4 R8, [R232+0xa080] ;  /* 0x00a08000e808783b */ /* 0x010fe80000000200 */
[----:B------:R-:W3:Y:S02]  /*2ac0*/  LDSM.16.M88.4 R24, [R230+0x5880] ;  /* 0x00588000e618783b */ /* 0x000ee40000000200 */
[----:B------:R-:W-:Y:S02]  /*2ad0*/  HMMA.16816.F32 R72, R12, R50, R60 ;  /* 0x000000320c48723c */ /* 0x000fe4000000183c */
[----:B------:R-:W4:Y:S04]  /*2ae0*/  LDSM.16.M88.4 R28, [R230+0x5080] ;  /* 0x00508000e61c783b */ /* 0x000f280000000200 */
[----:B------:R-:W5:Y:S02]  /*2af0*/  LDSM.16.M88.4 R32, [R230+0x6080] ;  /* 0x00608000e620783b */ /* 0x000f640000000200 */
[C---:B--2---:R-:W-:Y:S02]  /*2b00*/  HMMA.16816.F32 R68, R16.reuse, R36, R68 ;  /* 0x000000241044723c */ /* 0x044fe40000001844 */
[----:B------:R-:W2:Y:S04]  /*2b10*/  LDSM.16.M88.4 R12, [R232+0x8080] ;  /* 0x00808000e80c783b */ /* 0x000ea80000000200 */
[----:B------:R-:W-:Y:S02]  /*2b20*/  LDSM.16.M88.4 R60, [R229+0x800] ;  /* 0x00080000e53c783b */ /* 0x000fe40000000200 */
[C---:B------:R-:W-:Y:S02]  /*2b30*/  HMMA.16816.F32 R64, R16.reuse, R40, R64 ;  /* 0x000000281040723c */ /* 0x040fe40000001840 */
[----:B-1----:R-:W-:Y:S04]  /*2b40*/  LDSM.16.M88.4 R4, [R234+0xa080] ;  /* 0x00a08000ea04783b */ /* 0x002fe80000000200 */
[----:B------:R-:W-:Y:S02]  /*2b50*/  LDSM.16.M88.4 R56, [R229+0x1000] ;  /* 0x00100000e538783b */ /* 0x000fe40000000200 */
[C---:B------:R-:W-:Y:S02]  /*2b60*/  HMMA.16816.F32 R52, R16.reuse, R48, R80 ;  /* 0x000000301034723c */ /* 0x040fe40000001850 */
[----:B------:R-:W0:Y:S06]  /*2b70*/  LDGDEPBAR ;  /* 0x00000000000079af */ /* 0x000e2c0000000000 */
[C---:B------:R-:W-:Y:S01]  /*2b80*/  HMMA.16816.F32 R44, R16.reuse, R38, R88 ;  /* 0x00000026102c723c */ /* 0x040fe20000001858 */
[----:B------:R-:W1:Y:S07]  /*2b90*/  LDSM.16.M88.4 R36, [R229] ;  /* 0x00000000e524783b */ /* 0x000e6e0000000200 */
[C---:B------:R-:W-:Y:S08]  /*2ba0*/  HMMA.16816.F32 R40, R16.reuse, R42, R92 ;  /* 0x0000002a1028723c */ /* 0x040ff0000000185c */
[----:B------:R-:W-:Y:S01]  /*2bb0*/  HMMA.16816.F32 R48, R16, R50, R20 ;  /* 0x000000321030723c */ /* 0x000fe20000001814 */
[----:B------:R-:W1:Y:S04]  /*2bc0*/  LDSM.16.M88.4 R20, [R234+0x8080] ;  /* 0x00808000ea14783b */ /* 0x000e680000000200 */
[----:B------:R-:W-:Y:S03]  /*2bd0*/  LDSM.16.M88.4 R16, [R231+0xe080] ;  /* 0x00e08000e710783b */ /* 0x000fe60000000200 */
[C---:B---3--:R-:W-:Y:S08]  /*2be0*/  HMMA.16816.F32 R88, R8.reuse, R26, R76 ;  /* 0x0000001a0858723c */ /* 0x048ff0000000184c */
[C---:B----4-:R-:W-:Y:S08]  /*2bf0*/  HMMA.16816.F32 R80, R8.reuse, R28, R104 ;  /* 0x0000001c0850723c */ /* 0x050ff00000001868 */
[C---:B------:R-:W-:Y:S08]  /*2c00*/  HMMA.16816.F32 R92, R8.reuse, R24, R100 ;  /* 0x00000018085c723c */ /* 0x040ff00000001864 */
[C---:B-----5:R-:W-:Y:S08]  /*2c10*/  HMMA.16816.F32 R96, R8.reuse, R32, R96 ;  /* 0x000000200860723c */ /* 0x060ff00000001860 */
[C---:B------:R-:W-:Y:S08]  /*2c20*/  HMMA.16816.F32 R84, R8.reuse, R30, R84 ;  /* 0x0000001e0854723c */ /* 0x040ff00000001854 */
[----:B------:R-:W-:Y:S08]  /*2c30*/  HMMA.16816.F32 R76, R8, R34, R72 ;  /* 0x00000022084c723c */ /* 0x000ff00000001848 */
[C---:B--2---:R-:W-:Y:S08]  /*2c40*/  HMMA.16816.F32 R8, R12.reuse, R28, R68 ;  /* 0x0000001c0c08723c */ /* 0x044ff00000001844 */
[C---:B------:R-:W-:Y:S01]  /*2c50*/  HMMA.16816.F32 R68, R12.reuse, R30, R44 ;  /* 0x0000001e0c44723c */ /* 0x040fe2000000182c */
[----:B------:R-:W2:Y:S07]  /*2c60*/  LDSM.16.M88.4 R28, [R224+0x6880] ;  /* 0x00688000e01c783b */ /* 0x000eae0000000200 */
[C---:B------:R-:W-:Y:S08]  /*2c70*/  HMMA.16816.F32 R104, R12.reuse, R24, R64 ;  /* 0x000000180c68723c */ /* 0x040ff00000001840 */
[C---:B------:R-:W-:Y:S01]  /*2c80*/  HMMA.16816.F32 R112, R12.reuse, R26, R40 ;  /* 0x0000001a0c70723c */ /* 0x040fe20000001828 */
[----:B------:R-:W3:Y:S07]  /*2c90*/  LDSM.16.M88.4 R24, [R224+0x7080] ;  /* 0x00708000e018783b */ /* 0x000eee0000000200 */
[C---:B------:R-:W-:Y:S01]  /*2ca0*/  HMMA.16816.F32 R108, R12.reuse, R32, R52 ;  /* 0x000000200c6c723c */ /* 0x040fe20000001834 */
[----:B------:R-:W-:Y:S07]  /*2cb0*/  LDSM.16.M88.4 R52, [R235+0x1800] ;  /* 0x00180000eb34783b */ /* 0x000fee0000000200 */
[----:B------:R-:W-:Y:S01]  /*2cc0*/  HMMA.16816.F32 R44, R12, R34, R48 ;  /* 0x000000220c2c723c */ /* 0x000fe20000001830 */
[----:B------:R-:W4:Y:S04]  /*2cd0*/  LDSM.16.M88.4 R12, [R224+0x7880] ;  /* 0x00788000e00c783b */ /* 0x000f280000000200 */
[----:B------:R-:W-:Y:S03]  /*2ce0*/  LDSM.16.M88.4 R48, [R235+0x2000] ;  /* 0x00200000eb30783b */ /* 0x000fe60000000200 */
[C---:B-1----:R-:W-:Y:S08]  /*2cf0*/  HMMA.16816.F32 R40, R4.reuse, R36, R80 ;  /* 0x000000240428723c */ /* 0x042ff00000001850 */
[C---:B------:R-:W-:Y:S08]  /*2d00*/  HMMA.16816.F32 R64, R4.reuse, R60, R92 ;  /* 0x0000003c0440723c */ /* 0x040ff0000000185c */
[----:B------:R-:W-:Y:S08]  /*2d10*/  HMMA.16816.F32 R32, R4, R38, R84 ;  /* 0x000000260420723c */ /* 0x000ff00000001854 */
[----:B------:R-:W-:Y:S01]  /*2d20*/  HMMA.16816.F32 R92, R20, R36, R8 ;  /* 0x00000024145c723c */ /* 0x000fe20000001808 */
[----:B------:R-:W1:Y:S07]  /*2d30*/  LDSM.16.M88.4 R8, [R231+0xc080] ;  /* 0x00c08000e708783b */ /* 0x000e6e0000000200 */
[C---:B------:R-:W-:Y:S08]  /*2d40*/  HMMA.16816.F32 R72, R4.reuse, R62, R88 ;  /* 0x0000003e0448723c */ /* 0x040ff00000001858 */
[C---:B------:R-:W-:Y:S08]  /*2d50*/  HMMA.16816.F32 R100, R4.reuse, R56, R96 ;  /* 0x000000380464723c */ /* 0x040ff00000001860 */
[----:B------:R-:W-:Y:S01]  /*2d60*/  HMMA.16816.F32 R96, R4, R58, R76 ;  /* 0x0000003a0460723c */ /* 0x000fe2000000184c */
[----:B------:R-:W5:Y:S07]  /*2d70*/  LDSM.16.M88.4 R4, [R233+0xe080] ;  /* 0x00e08000e904783b */ /* 0x000f6e0000000200 */
[C---:B------:R-:W-:Y:S01]  /*2d80*/  HMMA.16816.F32 R84, R20.reuse, R38, R68 ;  /* 0x000000261454723c */ /* 0x040fe20000001844 */
[----:B------:R-:W1:Y:S07]  /*2d90*/  LDSM.16.M88.4 R68, [R235+0x2800] ;  /* 0x00280000eb44783b */ /* 0x000e6e0000000200 */
[C---:B------:R-:W-:Y:S08]  /*2da0*/  HMMA.16816.F32 R88, R20.reuse, R60, R104 ;  /* 0x0000003c1458723c */ /* 0x040ff00000001868 */
[C---:B------:R-:W-:Y:S08]  /*2db0*/  HMMA.16816.F32 R104, R20.reuse, R62, R112 ;  /* 0x0000003e1468723c */ /* 0x040ff00000001870 */
[C---:B------:R-:W-:Y:S08]  /*2dc0*/  HMMA.16816.F32 R108, R20.reuse, R56, R108 ;  /* 0x00000038146c723c */ /* 0x040ff0000000186c */
[----:B------:R-:W-:Y:S01]  /*2dd0*/  HMMA.16816.F32 R80, R20, R58, R44 ;  /* 0x0000003a1450723c */ /* 0x000fe2000000182c */
[----:B------:R-:W1:Y:S07]  /*2de0*/  LDSM.16.M88.4 R20, [R233+0xc080] ;  /* 0x00c08000e914783b */ /* 0x000e6e0000000200 */
[C---:B--2---:R-:W-:Y:S08]  /*2df0*/  HMMA.16816.F32 R76, R16.reuse, R28, R40 ;  /* 0x0000001c104c723c */ /* 0x044ff00000001828 */
[C---:B------:R-:W-:Y:S08]  /*2e00*/  HMMA.16816.F32 R44, R16.reuse, R30, R32 ;  /* 0x0000001e102c723c */ /* 0x040ff00000001820 */
[C---:B---3--:R-:W-:Y:S08]  /*2e10*/  HMMA.16816.F32 R40, R16.reuse, R24, R64 ;  /* 0x000000181028723c */ /* 0x048ff00000001840 */
[C---:B------:R-:W-:Y:S08]  /*2e20*/  HMMA.16816.F32 R36, R16.reuse, R26, R72 ;  /* 0x0000001a1024723c */ /* 0x040ff00000001848 */
[----:B----4-:R-:W-:Y:S08]  /*2e30*/  HMMA.16816.F32 R32, R16, R12, R100 ;  /* 0x0000000c1020723c */ /* 0x010ff00000001864 */
[C---:B-1----:R-:W-:Y:S08]  /*2e40*/  HMMA.16816.F32 R72, R8.reuse, R28, R92 ;  /* 0x0000001c0848723c */ /* 0x042ff0000000185c */
        /* <DEDUP_REMOVED lines=9> */
[C---:B-----5:R-:W-:Y:S01]  /*2ee0*/  HMMA.16816.F32 R108, R4.reuse, R48, R40 ;  /* 0x00000030046c723c */ /* 0x060fe20000001828 */
[----:B------:R-:W1:Y:S07]  /*2ef0*/  LDSM.16.M88.4 R40, [R230+0x6880] ;  /* 0x00688000e628783b */ /* 0x000e6e0000000200 */
[C---:B------:R-:W-:Y:S01]  /*2f00*/  HMMA.16816.F32 R104, R4.reuse, R50, R36 ;  /* 0x000000320468723c */ /* 0x040fe20000001824 */
[----:B------:R-:W2:Y:S07]  /*2f10*/  LDSM.16.M88.4 R36, [R230+0x7080] ;  /* 0x00708000e624783b */ /* 0x000eae0000000200 */
[C---:B------:R-:W-:Y:S01]  /*2f20*/  HMMA.16816.F32 R100, R4.reuse, R68, R32 ;  /* 0x000000440464723c */ /* 0x040fe20000001820 */
        /* <DEDUP_REMOVED lines=9> */
[----:B------:R-:W-:Y:S07]  /*2fc0*/  LDSM.16.M88.4 R28, [R229+0x1800] ;  /* 0x00180000e51c783b */ /* 0x000fee0000000200 */
[C---:B------:R-:W-:Y:S01]  /*2fd0*/  HMMA.16816.F32 R60, R20.reuse, R68, R24 ;  /* 0x00000044143c723c */ /* 0x040fe20000001818 */
[----:B------:R-:W-:Y:S07]  /*2fe0*/  LDSM.16.M88.4 R24, [R229+0x2000] ;  /* 0x00200000e518783b */ /* 0x000fee0000000200 */
[----:B------:R-:W-:Y:S01]  /*2ff0*/  HMMA.16816.F32 R56, R20, R70, R80 ;  /* 0x000000461438723c */ /* 0x000fe20000001850 */
[----:B------:R-:W4:Y:S01]  /*3000*/  LDSM.16.M88.4 R20, [R229+0x2800] ;  /* 0x00280000e514783b */ /* 0x000f220000000200 */
        /* <DEDUP_REMOVED lines=14> */
[C---:B------:R-:W-:Y:S08]  /*30f0*/  HMMA.16816.F32 R80, R4.reuse, R28, R80 ;  /* 0x0000001c0450723c */ /* 0x040ff00000001850 */
[----:B------:R-:W-:Y:S08]  /*3100*/  HMMA.16816.F32 R76, R4, R30, R76 ;  /* 0x0000001e044c723c */ /* 0x000ff0000000184c */
[C---:B------:R-:W-:Y:S08]  /*3110*/  HMMA.16816.F32 R52, R8.reuse, R28, R48 ;  /* 0x0000001c0834723c */ /* 0x040ff00000001830 */
[----:B------:R-:W-:Y:S08]  /*3120*/  HMMA.16816.F32 R44, R8, R30, R44 ;  /* 0x0000001e082c723c */ /* 0x000ff0000000182c */
        /* <DEDUP_REMOVED lines=12> */
[----:B------:R-:W-:Y:S01]  /*31f0*/  IMAD.WIDE.U32 R8, R118, UR7, R124 ;  /* 0x0000000776087c25 */ /* 0x000fe2000f8e007c */
[----:B------:R-:W-:Y:S02]  /*3200*/  USHF.L.U32 UR7, UR4, 0x5, URZ ;  /* 0x0000000504077899 */ /* 0x000fe4000800063f */
[----:B------:R-:W-:Y:S02]  /*3210*/  UIMAD UR6, UR6, UR28, UR25 ;  /* 0x0000001c060672a4 */ /* 0x000fe4000f8e0219 */
[----:B------:R-:W-:Y:S01]  /*3220*/  LEA R4, P0, R8, c[0x0][0x1c8], 0x1 ;  /* 0x0000720008047a11 */ /* 0x000fe200078008ff */
[----:B------:R-:W-:Y:S01]  /*3230*/  USHF.L.U64.HI UR4, UR4, 0x5, UR5 ;  /* 0x0000000504047899 */ /* 0x000fe20008010205 */
[----:B------:R-:W-:-:S02]  /*3240*/  IMAD.U32 R7, RZ, RZ, UR7 ;  /* 0x00000007ff077e24 */ /* 0x000fc4000f8e00ff */
[----:B------:R-:W-:Y:S02]  /*3250*/  IADD3 R5, R9, UR6, RZ ;  /* 0x0000000609057c10 */ /* 0x000fe4000fffe0ff */
[----:B------:R-:W-:Y:S02]  /*3260*/  IADD3 R6, P5, R4, UR7, RZ ;  /* 0x0000000704067c10 */ /* 0x000fe4000ffbe0ff */
[----:B------:R-:W-:Y:S02]  /*3270*/  LEA.HI.X R5, R8, c[0x0][0x1cc], R5, 0x1, P0 ;  /* 0x0000730008057a11 */ /* 0x000fe400000f0c05 */
[----:B------:R-:W-:Y:S02]  /*3280*/  IADD3 R10, P2, P1, R7, 0x80, R4 ;  /* 0x00000080070a7810 */ /* 0x000fe4000795e004 */
[----:B------:R-:W-:Y:S01]  /*3290*/  IADD3 R8, P0, R6, UR7, RZ ;  /* 0x0000000706087c10 */ /* 0x000fe2000ff1e0ff */
[----:B------:R-:W-:Y:S01]  /*32a0*/  @!PT LDS RZ, [RZ] ;  /* 0x00000000fffff984 */ /* 0x000fe20000000800 */
[----:B------:R-:W-:Y:S01]  /*32b0*/  @!PT LDS RZ, [RZ] ;  /* 0x00000000fffff984 */ /* 0x000fe20000000800 */
[----:B------:R-:W-:Y:S01]  /*32c0*/  @!PT LDS RZ, [RZ] ;  /* 0x00000000fffff984 */ /* 0x000fe20000000800 */
[----:B------:R1:W-:Y:S01]  /*32d0*/  LDGSTS.E.BYPASS.LTC128B.128 [R243+0x5080], [R4.64], !P4 ;  /* 0x0508000004f37fae */ /* 0x0003e2000e101d54 */
[----:B------:R-:W-:-:S02]  /*32e0*/  IADD3.X R7, R5, UR4, RZ, P5, !PT ;  /* 0x0000000405077c10 */ /* 0x000fc4000affe4ff */
[----:B------:R-:W-:Y:S01]  /*32f0*/  IADD3.X R11, RZ, UR4, R5, P2, P1 ;  /* 0x00000004ff0b7c10 */ /* 0x000fe200097e2405 */
[----:B------:R1:W-:Y:S01]  /*3300*/  LDGSTS.E.BYPASS.LTC128B.128 [R243+0x6880], [R4.64+0x80], !P3 ;  /* 0x0688008004f37fae */ /* 0x0003e2000d901d54 */
[----:B------:R-:W-:-:S03]  /*3310*/  IADD3.X R9, R7, UR4, RZ, P0, !PT ;  /* 0x0000000407097c10 */ /* 0x000fc600087fe4ff */
[----:B------:R1:W-:Y:S04]  /*3320*/  LDGSTS.E.BYPASS.LTC128B.128 [R243+0x5880], [R6.64], !P4 ;  /* 0x0588000006f37fae */ /* 0x0003e8000e101d54 */
[----:B------:R1:W-:Y:S04]  /*3330*/  LDGSTS.E.BYPASS.LTC128B.128 [R243+0x7080], [R10.64], !P3 ;  /* 0x070800000af37fae */ /* 0x0003e8000d901d54 */
[----:B------:R1:W-:Y:S04]  /*3340*/  LDGSTS.E.BYPASS.LTC128B.128 [R243+0x6080], [R8.64], !P4 ;  /* 0x0608000008f37fae */ /* 0x0003e8000e101d54 */
[----:B------:R1:W-:Y:S02]  /*3350*/  LDGSTS.E.BYPASS.LTC128B.128 [R243+0x7880], [R8.64+0x80], !P3 ;  /* 0x0788008008f37fae */ /* 0x0003e4000d901d54 */
.L_x_1006:
[----:B-1----:R-:W-:Y:S01]  /*3360*/  FMUL.FTZ R4, R53, c[0x0][0x320] ;  /* 0x0000c80035047a20 */ /* 0x002fe20000410000 */
[----:B------:R-:W-:Y:S01]  /*3370*/  SHF.R.S32.HI R7, RZ, 0x1f, R120 ;  /* 0x0000001fff077819 */ /* 0x000fe20000011478 */
[----:B------:R-:W-:Y:S01]  /*3380*/  FMUL.FTZ R5, R40, c[0x0][0x320] ;  /* 0x0000c80028057a20 */ /* 0x000fe20000410000 */
[----:B------:R-:W-:Y:S01]  /*3390*/  LEA.HI R6, R122, R123, RZ, 0x2 ;  /* 0x0000007b7a067211 */ /* 0x000fe200078f10ff */
[----:B------:R1:W2:Y:S01]  /*33a0*/  MUFU.TANH R49, R4 ;  /* 0x0000000400317308 */ /* 0x0002a20000002400 */
[----:B------:R-:W-:Y:S01]  /*33b0*/  UISETP.NE.AND UP1, UPT, UR17, URZ, UPT ;  /* 0x0000003f1100728c */ /* 0x000fe2000bf25270 */
[----:B------:R-:W-:Y:S01]  /*33c0*/  FMUL.FTZ R10, R36, c[0x0][0x320] ;  /* 0x0000c800240a7a20 */ /* 0x000fe20000410000 */
[----:B------:R-:W-:Y:S01]  /*33d0*/  LOP3.LUT R6, R6, 0xfffffffc, RZ, 0xc0, !PT ;  /* 0xfffffffc06067812 */ /* 0x000fe200078ec0ff */
[----:B------:R-:W-:Y:S01]  /*33e0*/  UIADD3 UR4, UR9, 0x1, UR24 ;  /* 0x0000000109047890 */ /* 0x000fe2000fffe018 */
[----:B------:R-:W0:Y:S01]  /*33f0*/  LDGDEPBAR ;  /* 0x00000000000079af */ /* 0x000e220000000000 */
[----:B------:R-:W-:Y:S01]  /*3400*/  UISETP.NE.AND UP0, UPT, UR16, URZ, UPT ;  /* 0x0000003f1000728c */ /* 0x000fe2000bf05270 */
[----:B------:R-:W-:Y:S01]  /*3410*/  PLOP3.LUT P1, PT, PT, PT, UP1, 0x80, 0x0 ;  /* 0x000000000000781c */ /* 0x000fe20003f2f018 */
[----:B------:R3:W4:Y:S01]  /*3420*/  MUFU.TANH R40, R5 ;  /* 0x0000000500287308 */ /* 0x0007220000002400 */
[----:B------:R-:W-:Y:S01]  /*3430*/  IMAD.IADD R6, R123, 0x1, -R6 ;  /* 0x000000017b067824 */ /* 0x000fe200078e0a06 */
[----:B------:R-:W-:Y:S01]  /*3440*/  PLOP3.LUT P0, PT, PT, PT, UP1, 0x80, 0x0 ;  /* 0x000000000000781c */ /* 0x000fe20003f0f018 */
[----:B------:R-:W-:-:S02]  /*3450*/  ULDC UR14, c[0x0][0x324] ;  /* 0x0000c900000e7ab9 */ /* 0x000fc40000000800 */
[----:B------:R-:W-:Y:S01]  /*3460*/  ULOP3.LUT UR14, URZ, UR14, URZ, 0x33, !UPT ;  /* 0x0000000e3f0e7292 */ /* 0x000fe2000f8e333f */
[----:B-1----:R-:W-:Y:S02]  /*3470*/  FMUL.FTZ R4, R44, c[0x0][0x320] ;  /* 0x0000c8002c047a20 */ /* 0x002fe40000410000 */
        /* <DEDUP_REMOVED lines=20> */
[----:B------:R-:W-:Y:S01]  /*35c0*/  LOP3.LUT R5, R7, 0xffffffc0, RZ, 0xc0, !PT ;  /* 0xffffffc007057812 */ /* 0x000fe200078ec0ff */
[----:B------:R-:W-:Y:S02]  /*35d0*/  FMUL.FTZ R7, R29, c[0x0][0x320] ;  /* 0x0000c8001d077a20 */ /* 0x000fe40000410000 */
[----:B------:R-:W-:Y:S02]  /*35e0*/  IMAD.IADD R6, R6, 0x1, -R8 ;  /* 0x0000000106067824 */ /* 0x000fe400078e0a08 */
[----:B------:R-:W-:Y:S01]  /*35f0*/  IMAD.IADD R5, R5, 0x1, R11 ;  /* 0x0000000105057824 */ /* 0x000fe200078e020b */
[----:B------:R-:W3:Y:S03]  /*3600*/  MUFU.TANH R10, R7 ;  /* 0x00000007000a7308 */ /* 0x000ee60000002400 */
[----:B------:R-:W-:-:S02]  /*3610*/  IMAD R12, R6, 0x8, R5 ;  /* 0x00000008060c7824 */ /* 0x000fc400078e0205 */
[----:B------:R-:W-:Y:S02]  /*3620*/  FMUL.FTZ R5, R32, c[0x0][0x320] ;  /* 0x0000c80020057a20 */ /* 0x000fe40000410000 */
[----:B------:R-:W-:Y:S01]  /*3630*/  @P1 IMAD.HI.U32 R6, R12, c[0x0][0x2c8], RZ ;  /* 0x0000b2000c061a27 */ /* 0x000fe200078e00ff */
[----:B------:R5:W-:Y:S01]  /*3640*/  STL [R1+0x28], R12 ;  /* 0x0000280c01007387 */ /* 0x000be20000100800 */
[----:B------:R1:W1:Y:S02]  /*3650*/  MUFU.TANH R25, R5 ;  /* 0x0000000500197308 */ /* 0x0002640000002400 */
[----:B-1----:R-:W-:-:S06]  /*3660*/  FMUL.FTZ R5, R33, c[0x0][0x320] ;  /* 0x0000c80021057a20 */ /* 0x002fcc0000410000 */
[----:B------:R1:W1:Y:S01]  /*3670*/  MUFU.TANH R24, R5 ;  /* 0x0000000500187308 */ /* 0x0002620000002400 */
[----:B-----5:R-:W-:Y:S02]  /*3680*/  @P0 SHF.R.U32.HI R12, RZ, c[0x0][0x2cc], R6 ;  /* 0x0000b300ff0c0a19 */ /* 0x020fe40000011606 */
[----:B------:R-:W-:-:S03]  /*3690*/  PLOP3.LUT P0, PT, PT, PT, UP0, 0x40, 0x0 ;  /* 0x000000000000781c */ /* 0x000fc60003f0e808 */
[----:B------:R-:W5:Y:S01]  /*36a0*/  SHFL.IDX PT, R6, R12, RZ, 0x1c1f ;  /* 0x001c1fff0c067589 */ /* 0x000f6200000e0000 */
[----:B-1----:R-:W-:-:S04]  /*36b0*/  FMUL.FTZ R5, R28, c[0x0][0x320] ;  /* 0x0000c8001c057a20 */ /* 0x002fc80000410000 */
[----:B------:R1:W1:Y:S02]  /*36c0*/  MUFU.TANH R11, R5 ;  /* 0x00000005000b7308 */ /* 0x0002640000002400 */
[----:B-1----:R-:W-:-:S04]  /*36d0*/  LOP3.LUT R5, R9, 0x7ffffffc, RZ, 0xc0, !PT ;  /* 0x7ffffffc09057812 */ /* 0x002fc800078ec0ff */
[----:B------:R-:W-:Y:S01]  /*36e0*/  IADD3 R5, R4, -R5, RZ ;  /* 0x8000000504057210 */ /* 0x000fe20007ffe0ff */
[----:B------:R-:W-:-:S04]  /*36f0*/  IMAD.U32 R4, RZ, RZ, UR4 ;  /* 0x00000004ff047e24 */ /* 0x000fc8000f8e00ff */
[----:B------:R-:W-:Y:S02]  /*3700*/  IMAD.SHL.U32 R8, R5, 0x2, RZ ;  /* 0x0000000205087824 */ /* 0x000fe400078e00ff */
[----:B------:R-:W-:-:S03]  /*3710*/  FMUL.FTZ R5, R52, c[0x0][0x320] ;  /* 0x0000c80034057a20 */ /* 0x000fc60000410000 */
[----:B------:R1:W-:Y:S01]  /*3720*/  STL [R1+0x4], R8 ;  /* 0x0000040801007387 */ /* 0x0003e20000100800 */
[----:B------:R-:W-:Y:S01]  /*3730*/  IADD3 R4, R4, -UR15, -R8 ;  /* 0x8000000f04047c10 */ /* 0x000fe2000fffe808 */
[----:B------:R2:W1:Y:S01]  /*3740*/  MUFU.TANH R9, R5 ;  /* 0x0000000500097308 */ /* 0x0004620000002400 */
[----:B------:R-:W-:Y:S02]  /*3750*/  IADD3 R14, -R8, UR9, R119 ;  /* 0x00000009080e7c10 */ /* 0x000fe4000fffe177 */
[C---:B------:R-:W-:Y:S02]  /*3760*/  IADD3 R13, R4.reuse, c[0x0][0x328], RZ ;  /* 0x0000ca00040d7a10 */ /* 0x040fe40007ffe0ff */
[----:B------:R-:W-:Y:S02]  /*3770*/  IADD3 R15, R4, UR14, RZ ;  /* 0x0000000e040f7c10 */ /* 0x000fe4000fffe0ff */
[----:B------:R-:W-:-:S03]  /*3780*/  IADD3 R16, -R8, UR24, RZ ;  /* 0x0000001808107c10 */ /* 0x000fc6000fffe1ff */
[----:B-----5:R-:W-:Y:S01]  /*3790*/  IMAD.IADD R4, R15, 0x1, R6 ;  /* 0x000000010f047824 */ /* 0x020fe200078e0206 */
[----:B--2---:R-:W-:-:S04]  /*37a0*/  IADD3 R5, R13, R6, RZ ;  /* 0x000000060d057210 */ /* 0x004fc80007ffe0ff */
[----:B------:R-:W-:Y:S01]  /*37b0*/  IMNMX R5, R5, R14, PT ;  /* 0x0000000e05057217 */ /* 0x000fe20003800200 */
[----:B------:R-:W-:Y:S05]  /*37c0*/  @P0 BRA `(.L_x_1007) ;  /* 0x0000015000000947 */ /* 0x000fea0003800000 */
[----:B---34-:R-:W-:Y:S01]  /*37d0*/  IMAD.U32 R7, RZ, RZ, UR15 ;  /* 0x0000000fff077e24 */ /* 0x018fe2000f8e00ff */
[----:B------:R-:W-:Y:S04]  /*37e0*/  BSSY B0, `(.L_x_1008) ;  /* 0x000000f000007945 */ /* 0x000fe80003800000 */
[----:B------:R-:W-:-:S04]  /*37f0*/  IADD3 R6, -R7, UR9, R6 ;  /* 0x0000000907067c10 */ /* 0x000fc8000fffe106 */
        /* <DEDUP_REMOVED lines=9> */
.L_x_1009:
[----:B------:R-:W-:-:S04]  /*3890*/  MOV R7, c[0x0][0x32c] ;  /* 0x0000cb0000077a02 */ /* 0x000fc80000000f00 */
[----:B------:R-:W-:-:S13]  /*38a0*/  ISETP.NE.AND P0, PT, R7, 0x1, PT ;  /* 0x000000010700780c */ /* 0x000fda0003f05270 */
[----:B------:R-:W-:-:S05]  /*38b0*/  @P0 IMAD.HI.U32 R7, R6, c[0x0][0x330], RZ ;  /* 0x0000cc0006070a27 */ /* 0x000fca00078e00ff */
[----:B------:R-:W-:Y:S02]  /*38c0*/  @P0 SHF.R.U32.HI R6, RZ, c[0x0][0x334], R7 ;  /* 0x0000cd00ff060a19 */ /* 0x000fe40000011607 */
.L_x_1010:
[----:B------:R-:W-:Y:S05]  /*38d0*/  BSYNC B0 ;  /* 0x0000000000007941 */ /* 0x000fea0003800000 */
.L_x_1008:
[----:B------:R-:W-:-:S05]  /*38e0*/  IMAD R6, R6, c[0x0][0x32c], R16 ;  /* 0x0000cb0006067a24 */ /* 0x000fca00078e0210 */
[----:B------:R-:W-:Y:S02]  /*38f0*/  IADD3 R7, R6, c[0x0][0x32c], RZ ;  /* 0x0000cb0006077a10 */ /* 0x000fe40007ffe0ff */
[----:B------:R-:W-:Y:S02]  /*3900*/  IMNMX R4, R4, R6, !PT ;  /* 0x0000000604047217 */ /* 0x000fe40007800200 */
[----:B------:R-:W-:Y:S02]  /*3910*/  IMNMX R5, R5, R7, PT ;  /* 0x0000000705057217 */ /* 0x000fe40003800200 */
.L_x_1007:
[----:B---34-:R-:W-:Y:S01]  /*3920*/  FMUL.FTZ R6, R39, c[0x0][0x320] ;  /* 0x0000c80027067a20 */ /* 0x018fe20000410000 */
[----:B------:R-:W-:Y:S01]  /*3930*/  UISETP.GE.AND UP2, UPT, UR24, 0x9, UPT ;  /* 0x000000091800788c */ /* 0x000fe2000bf46270 */
[----:B------:R-:W-:Y:S01]  /*3940*/  FMUL.FTZ R7, R38, c[0x0][0x320] ;  /* 0x0000c80026077a20 */ /* 0x000fe20000410000 */
[----:B------:R-:W-:Y:S01]  /*3950*/  UISETP.GE.AND UP4, UPT, UR24, 0x1, UPT ;  /* 0x000000011800788c */ /* 0x000fe2000bf86270 */
[----:B------:R2:W3:Y:S01]  /*3960*/  MUFU.TANH R44, R6 ;  /* 0x00000006002c7308 */ /* 0x0004e20000002400 */
[----:B------:R-:W-:Y:S01]  /*3970*/  UISETP.GE.AND UP3, UPT, UR24, 0x2, UPT ;  /* 0x000000021800788c */ /* 0x000fe2000bf66270 */
[----:B-1----:R-:W-:Y:S01]  /*3980*/  FMUL.FTZ R8, R47, c[0x0][0x320] ;  /* 0x0000c8002f087a20 */ /* 0x002fe20000410000 */
[----:B------:R-:W-:Y:S01]  /*3990*/  PLOP3.LUT P0, PT, PT, PT, UP2, 0x40, 0x0 ;  /* 0x000000000000781c */ /* 0x000fe20003f0e828 */
[----:B------:R-:W-:Y:S01]  /*39a0*/  UP2UR UR25, UPR, URZ, 0x10 ;  /* 0x000000103f197883 */ /* 0x000fe20008000000 */
[----:B------:R-:W-:Y:S01]  /*39b0*/  PLOP3.LUT P2, PT, PT, PT, UP4, 0x40, 0x0 ;  /* 0x000000000000781c */ /* 0x000fe20003f4e848 */
[----:B------:R-:W-:Y:S01]  /*39c0*/  UISETP.GE.AND UP4, UPT, UR24, 0x1a, UPT ;  /* 0x0000001a1800788c */ /* 0x000fe2000bf86270 */
[----:B------:R-:W-:Y:S01]  /*39d0*/  PLOP3.LUT P1, PT, PT, PT, UP3, 0x40, 0x0 ;  /* 0x000000000000781c */ /* 0x000fe20003f2e838 */
[----:B------:R-:W-:Y:S01]  /*39e0*/  UISETP.GE.AND UP1, UPT, UR24, 0xa, UPT ;  /* 0x0000000a1800788c */ /* 0x000fe2000bf26270 */
[C---:B------:R-:W-:Y:S01]  /*39f0*/  ISETP.GT.AND P0, PT, R4.reuse, 0x8, P0 ;  /* 0x000000080400780c */ /* 0x040fe20000704270 */
[----:B------:R-:W-:Y:S01]  /*3a00*/  UISETP.GE.AND UP0, UPT, UR24, 0x11, UPT ;  /* 0x000000111800788c */ /* 0x000fe2000bf06270 */
[C---:B------:R-:W-:Y:S01]  /*3a10*/  ISETP.GT.AND P2, PT, R4.reuse, RZ, P2 ;  /* 0x000000ff0400720c */ /* 0x040fe20001744270 */
[----:B------:R-:W-:Y:S01]  /*3a20*/  UISETP.GE.AND UP6, UPT, UR24, 0x12, UPT ;  /* 0x000000121800788c */ /* 0x000fe2000bfc6270 */
[----:B------:R-:W-:Y:S01]  /*3a30*/  ISETP.GT.AND P1, PT, R4, 0x1, P1 ;  /* 0x000000010400780c */ /* 0x000fe20000f24270 */
[----:B------:R-:W-:Y:S01]  /*3a40*/  UISETP.GE.AND UP5, UPT, UR24, 0x19, UPT ;  /* 0x000000191800788c */ /* 0x000fe2000bfa6270 */
[C---:B------:R-:W-:Y:S01]  /*3a50*/  ISETP.LT.OR P0, PT, R5.reuse, 0x9, P0 ;  /* 0x000000090500780c */ /* 0x040fe20000701670 */
[----:B--2---:R-:W-:Y:S01]  /*3a60*/  FMUL.FTZ R6, R54, c[0x0][0x320] ;  /* 0x0000c80036067a20 */ /* 0x004fe20000410000 */
[C---:B------:R-:W-:Y:S01]  /*3a70*/  ISETP.LT.OR P2, PT, R5.reuse, 0x1, P2 ;  /* 0x000000010500780c */ /* 0x040fe20001741670 */
[----:B------:R-:W-:Y:S01]  /*3a80*/  UP2UR UR26, UPR, URZ, 0x40 ;  /* 0x000000403f1a7883 */ /* 0x000fe20008000000 */
[----:B------:R-:W-:Y:S01]  /*3a90*/  ISETP.LT.OR P1, PT, R5, 0x2, P1 ;  /* 0x000000020500780c */ /* 0x000fe20000f21670 */
[----:B------:R1:W2:Y:S01]  /*3aa0*/  MUFU.TANH R23, R6 ;  /* 0x0000000600177308 */ /* 0x0002a20000002400 */
[----:B------:R-:W-:Y:S01]  /*3ab0*/  FSEL R41, R48, -INF , !P0 ;  /* 0xff80000030297808 */ /* 0x000fe20004000000 */
[----:B------:R-:W-:Y:S01]  /*3ac0*/  UP2UR UR7, UPR, URZ, 0x8 ;  /* 0x000000083f077883 */ /* 0x000fe20008000000 */
[----:B------:R-:W-:Y:S01]  /*3ad0*/  FSEL R38, R9, -INF , !P2 ;  /* 0xff80000009267808 */ /* 0x000fe20005000000 */
[----:B------:R-:W-:Y:S01]  /*3ae0*/  UP2UR UR6, UPR, URZ, 0x4 ;  /* 0x000000043f067883 */ /* 0x000fe20008000000 */
[----:B------:R-:W-:Y:S01]  /*3af0*/  FSEL R39, R49, -INF , !P1 ;  /* 0xff80000031277808 */ /* 0x000fe20004800000 */
[----:B------:R-:W-:Y:S01]  /*3b00*/  UP2UR UR5, UPR, URZ, 0x2 ;  /* 0x000000023f057883 */ /* 0x000fe20008000000 */
[----:B------:R-:W-:Y:S01]  /*3b10*/  PLOP3.LUT P0, PT, PT, PT, UP4, 0x40, 0x0 ;  /* 0x000000000000781c */ /* 0x000fe20003f0e848 */
[----:B------:R-:W-:Y:S01]  /*3b20*/  UP2UR UR4, UPR, URZ, 0x1 ;  /* 0x000000013f047883 */ /* 0x000fe20008000000 */
[----:B------:R-:W-:Y:S01]  /*3b30*/  PLOP3.LUT P6, PT, PT, PT, UP1, 0x40, 0x0 ;  /* 0x000000000000781c */ /* 0x000fe20003fce818 */
[----:B------:R-:W-:Y:S01]  /*3b40*/  UISETP.GE.AND UP3, UPT, UR24, 0x21, UPT ;  /* 0x000000211800788c */ /* 0x000fe2000bf66270 */
[----:B------:R-:W-:Y:S01]  /*3b50*/  PLOP3.LUT P5, PT, PT, PT, UP0, 0x40, 0x0 ;  /* 0x000000000000781c */ /* 0x000fe20003fae808 */
[----:B------:R-:W-:Y:S01]  /*3b60*/  UISETP.GE.AND UP2, UPT, UR24, 0x22, UPT ;  /* 0x000000221800788c */ /* 0x000fe2000bf46270 */
[----:B------:R-:W-:Y:S01]  /*3b70*/  PLOP3.LUT P2, PT, PT, PT, UP6, 0x40, 0x0 ;  /* 0x000000000000781c */ /* 0x000fe20003f4e868 */
[----:B------:R-:W-:Y:S01]  /*3b80*/  UISETP.NE.AND UP6, UPT, UR16, URZ, UPT ;  /* 0x0000003f1000728c */ /* 0x000fe2000bfc5270 */
[----:B------:R-:W-:Y:S01]  /*3b90*/  PLOP3.LUT P1, PT, PT, PT, UP5, 0x40, 0x0 ;  /* 0x000000000000781c */ /* 0x000fe20003f2e858 */
[----:B-1----:R-:W-:Y:S01]  /*3ba0*/  FMUL.FTZ R6, R55, c[0x0][0x320] ;  /* 0x0000c80037067a20 */ /* 0x002fe20000410000 */
[C---:B------:R-:W-:Y:S01]  /*3bb0*/  ISETP.GT.AND P0, PT, R4.reuse, 0x19, P0 ;  /* 0x000000190400780c */ /* 0x040fe20000704270 */
[----:B------:R-:W-:Y:S01]  /*3bc0*/  UISETP.GE.AND UP1, UPT, UR24, 0x29, UPT ;  /* 0x000000291800788c */ /* 0x000fe2000bf26270 */
[C---:B------:R-:W-:Y:S01]  /*3bd0*/  ISETP.GT.AND P6, PT, R4.reuse, 0x9, P6 ;  /* 0x000000090400780c */ /* 0x040fe200037c4270 */
[----:B------:R1:W4:Y:S01]  /*3be0*/  MUFU.TANH R20, R6 ;  /* 0x0000000600147308 */ /* 0x0003220000002400 */
[C---:B------:R-:W-:Y:S01]  /*3bf0*/  ISETP.GT.AND P5, PT, R4.reuse, 0x10, P5 ;  /* 0x000000100400780c */ /* 0x040fe20002fa4270 */
[----:B------:R-:W-:Y:S01]  /*3c00*/  UISETP.GE.AND UP0, UPT, UR24, 0x2a, UPT ;  /* 0x0000002a1800788c */ /* 0x000fe2000bf06270 */
[----:B------:R-:W-:-:S02]  /*3c10*/  ISETP.GT.AND P2, PT, R4, 0x11, P2 ;  /* 0x000000110400780c */ /* 0x000fc40001744270 */
[----:B------:R-:W-:Y:S02]  /*3c20*/  ISETP.GT.AND P1, PT, R4, 0x18, P1 ;  /* 0x000000180400780c */ /* 0x000fe40000f24270 */
[C---:B------:R-:W-:Y:S01]  /*3c30*/  ISETP.LT.OR P0, PT, R5.reuse, 0x1a, P0 ;  /* 0x0000001a0500780c */ /* 0x040fe20000701670 */
[----:B------:R-:W2:Y:S01]  /*3c40*/  MUFU.TANH R18, R8 ;  /* 0x0000000800127308 */ /* 0x000ea20000002400 */
[C---:B------:R-:W-:Y:S02]  /*3c50*/  ISETP.LT.OR P6, PT, R5.reuse, 0xa, P6 ;  /* 0x0000000a0500780c */ /* 0x040fe400037c1670 */
[C---:B------:R-:W-:Y:S02]  /*3c60*/  ISETP.LT.OR P5, PT, R5.reuse, 0x11, P5 ;  /* 0x000000110500780c */ /* 0x040fe40002fa1670 */
[C---:B------:R-:W-:Y:S02]  /*3c70*/  ISETP.LT.OR P2, PT, R5.reuse, 0x12, P2 ;  /* 0x000000120500780c */ /* 0x040fe40001741670 */
[----:B------:R-:W-:Y:S01]  /*3c80*/  ISETP.LT.OR P1, PT, R5, 0x19, P1 ;  /* 0x000000190500780c */ /* 0x000fe20000f21670 */
[----:B-1----:R-:W-:Y:S01]  /*3c90*/  FMUL.FTZ R6, R34, c[0x0][0x320] ;  /* 0x0000c80022067a20 */ /* 0x002fe20000410000 */
[----:B------:R-:W-:-:S02]  /*3ca0*/  FSEL R50, R26, -INF , !P0 ;  /* 0xff8000001a327808 */ /* 0x000fc40004000000 */
[----:B------:R-:W-:Y:S01]  /*3cb0*/  FSEL R48, R27, -INF , !P2 ;  /* 0xff8000001b307808 */ /* 0x000fe20005000000 */
[----:B------:R1:W1:Y:S01]  /*3cc0*/  MUFU.TANH R37, R6 ;  /* 0x0000000600257308 */ /* 0x0002620000002400 */
[----:B------:R-:W-:Y:S02]  /*3cd0*/  FSEL R51, R17, -INF , !P1 ;  /* 0xff80000011337808 */ /* 0x000fe40004800000 */
[----:B------:R-:W-:Y:S01]  /*3ce0*/  PLOP3.LUT P0, PT, PT, PT, UP6, 0x40, 0x0 ;  /* 0x000000000000781c */ /* 0x000fe20003f0e868 */
[----:B------:R-:W-:Y:S01]  /*3cf0*/  UISETP.NE.AND UP6, UPT, UR26, URZ, UPT ;  /* 0x0000003f1a00728c */ /* 0x000fe2000bfc5270 */
[----:B------:R-:W-:Y:S02]  /*3d00*/  PLOP3.LUT P2, PT, PT, PT, UP1, 0x40, 0x0 ;  /* 0x000000000000781c */ /* 0x000fe40003f4e818 */
[----:B------:R-:W-:Y:S01]  /*3d10*/  PLOP3.LUT P1, PT, PT, PT, UP0, 0x40, 0x0 ;  /* 0x000000000000781c */ /* 0x000fe20003f2e808 */
[----:B------:R-:W2:Y:S01]  /*3d20*/  MUFU.TANH R17, R7 ;  /* 0x0000000700117308 */ /* 0x000ea20000002400 */
[----:B------:R-:W-:-:S02]  /*3d30*/  ISETP.GT.AND P2, PT, R4, 0x28, P2 ;  /* 0x000000280400780c */ /* 0x000fc40001744270 */
[----:B------:R-:W-:Y:S02]  /*3d40*/  ISETP.GT.AND P1, PT, R4, 0x29, P1 ;  /* 0x000000290400780c */ /* 0x000fe40000f24270 */
[C---:B------:R-:W-:Y:S02]  /*3d50*/  ISETP.LT.OR P2, PT, R5.reuse, 0x29, P2 ;  /* 0x000000290500780c */ /* 0x040fe40001741670 */
[----:B------:R-:W-:Y:S01]  /*3d60*/  ISETP.LT.OR P1, PT, R5, 0x2a, P1 ;  /* 0x0000002a0500780c */ /* 0x000fe20000f21670 */
[----:B-1----:R-:W-:Y:S01]  /*3d70*/  FMUL.FTZ R6, R35, c[0x0][0x320] ;  /* 0x0000c80023067a20 */ /* 0x002fe20000410000 */
[----:B------:R-:W-:Y:S02]  /*3d80*/  FSEL R176, R11, -INF , !P2 ;  /* 0xff8000000bb07808 */ /* 0x000fe40005000000 */
[----:B------:R-:W-:Y:S01]  /*3d90*/  FSEL R177, R10, -INF , !P1 ;  /* 0xff8000000ab17808 */ /* 0x000fe20004800000 */
[----:B------:R1:W1:Y:S02]  /*3da0*/  MUFU.TANH R36, R6 ;  /* 0x0000000600247308 */ /* 0x0002640000002400 */
[----:B-1----:R-:W-:Y:S01]  /*3db0*/  FMUL.FTZ R6, R42, c[0x0][0x320] ;  /* 0x0000c8002a067a20 */ /* 0x002fe20000410000 */
[----:B------:R-:W-:-:S02]  /*3dc0*/  FSEL R42, R45, -INF , !P6 ;  /* 0xff8000002d2a7808 */ /* 0x000fc40007000000 */
[----:B------:R-:W-:-:S03]  /*3dd0*/  PLOP3.LUT P6, PT, PT, PT, UP3, 0x40, 0x0 ;  /* 0x000000000000781c */ /* 0x000fc60003fce838 */
[----:B------:R1:W1:Y:S01]  /*3de0*/  MUFU.TANH R21, R6 ;  /* 0x0000000600157308 */ /* 0x0002620000002400 */
[----:B------:R-:W-:-:S04]  /*3df0*/  ISETP.GT.AND P6, PT, R4, 0x20, P6 ;  /* 0x000000200400780c */ /* 0x000fc800037c4270 */
[----:B------:R-:W-:-:S04]  /*3e00*/  ISETP.LT.OR P6, PT, R5, 0x21, P6 ;  /* 0x000000210500780c */ /* 0x000fc800037c1670 */
[----:B------:R-:W-:Y:S01]  /*3e10*/  FSEL R175, R25, -INF , !P6 ;  /* 0xff80000019af7808 */ /* 0x000fe20007000000 */
[----:B-1----:R-:W-:-:S04]  /*3e20*/  FMUL.FTZ R6, R43, c[0x0][0x320] ;  /* 0x0000c8002b067a20 */ /* 0x002fc80000410000 */
[----:B------:R1:W1:Y:S02]  /*3e30*/  MUFU.TANH R22, R6 ;  /* 0x0000000600167308 */ /* 0x0002640000002400 */
[----:B-1----:R-:W-:-:S06]  /*3e40*/  FMUL.FTZ R6, R30, c[0x0][0x320] ;  /* 0x0000c8001e067a20 */ /* 0x002fcc0000410000 */
[----:B------:R1:W1:Y:S02]  /*3e50*/  MUFU.TANH R35, R6 ;  /* 0x0000000600237308 */ /* 0x0002640000002400 */
[----:B-1----:R-:W-:-:S06]  /*3e60*/  FMUL.FTZ R6, R31, c[0x0][0x320] ;  /* 0x0000c8001f067a20 */ /* 0x002fcc0000410000 */
[----:B------:R1:W1:Y:S02]  /*3e70*/  MUFU.TANH R33, R6 ;  /* 0x0000000600217308 */ /* 0x0002640000002400 */
[----:B-1----:R-:W-:Y:S01]  /*3e80*/  FMUL.FTZ R6, R46, c[0x0][0x320] ;  /* 0x0000c8002e067a20 */ /* 0x002fe20000410000 */
[----:B------:R-:W-:Y:S02]  /*3e90*/  FSEL R46, R40, -INF , !P5 ;  /* 0xff800000282e7808 */ /* 0x000fe40006800000 */
[----:B------:R-:W-:-:S03]  /*3ea0*/  PLOP3.LUT P5, PT, PT, PT, UP2, 0x40, 0x0 ;  /* 0x000000000000781c */ /* 0x000fc60003fae828 */
[----:B------:R1:W1:Y:S01]  /*3eb0*/  MUFU.TANH R19, R6 ;  /* 0x0000000600137308 */ /* 0x0002620000002400 */
[----:B------:R-:W-:-:S04]  /*3ec0*/  ISETP.GT.AND P5, PT, R4, 0x21, P5 ;  /* 0x000000210400780c */ /* 0x000fc80002fa4270 */
[----:B------:R-:W-:-:S04]  /*3ed0*/  ISETP.LT.OR P5, PT, R5, 0x22, P5 ;  /* 0x000000220500780c */ /* 0x000fc80002fa1670 */
[----:B------:R-:W-:Y:S01]  /*3ee0*/  FSEL R171, R24, -INF , !P5 ;  /* 0xff80000018ab7808 */ /* 0x000fe20006800000 */
[----:B-1----:R-:W1:Y:S02]  /*3ef0*/  SHFL.IDX PT, R6, R12, 0x1, 0x1c1f ;  /* 0x003c1f000c067f89 */ /* 0x002e6400000e0000 */
[--C-:B-1----:R-:W-:Y:S02]  /*3f00*/  IMAD.IADD R5, R13, 0x1, R6.reuse ;  /* 0x000000010d057824 */ /* 0x102fe400078e0206 */
[----:B------:R-:W-:-:S03]  /*3f10*/  IMAD.IADD R4, R15, 0x1, R6 ;  /* 0x000000010f047824 */ /* 0x000fc600078e0206 */
[----:B------:R-:W-:Y:S01]  /*3f20*/  IMNMX R5, R5, R14, PT ;  /* 0x0000000e05057217 */ /* 0x000fe20003800200 */
[----:B------:R-:W-:Y:S05]  /*3f30*/  @P0 BRA `(.L_x_1011) ;  /* 0x0000015000000947 */ /* 0x000fea0003800000 */
[----:B--234-:R-:W-:Y:S01]  /*3f40*/  IMAD.U32 R7, RZ, RZ, UR15 ;  /* 0x0000000fff077e24 */ /* 0x01cfe2000f8e00ff */
        /* <DEDUP_REMOVED lines=11> */
.L_x_1013:
[----:B------:R-:W-:-:S04]  /*4000*/  MOV R7, c[0x0][0x32c] ;  /* 0x0000cb0000077a02 */ /* 0x000fc80000000f00 */
[----:B------:R-:W-:-:S13]  /*4010*/  ISETP.NE.AND P0, PT, R7, 0x1, PT ;  /* 0x000000010700780c */ /* 0x000fda0003f05270 */
[----:B------:R-:W-:-:S05]  /*4020*/  @P0 IMAD.HI.U32 R7, R6, c[0x0][0x330], RZ ;  /* 0x0000cc0006070a27 */ /* 0x000fca00078e00ff */
[----:B------:R-:W-:Y:S02]  /*4030*/  @P0 SHF.R.U32.HI R6, RZ, c[0x0][0x334], R7 ;  /* 0x0000cd00ff060a19 */ /* 0x000fe40000011607 */
.L_x_1014:
[----:B------:R-:W-:Y:S05]  /*4040*/  BSYNC B0 ;  /* 0x0000000000007941 */ /* 0x000fea0003800000 */
.L_x_1012:
[----:B------:R-:W-:-:S05]  /*4050*/  IMAD R6, R6, c[0x0][0x32c], R16 ;  /* 0x0000cb0006067a24 */ /* 0x000fca00078e0210 */
[----:B------:R-:W-:Y:S02]  /*4060*/  IADD3 R7, R6, c[0x0][0x32c], RZ ;  /* 0x0000cb0006077a10 */ /* 0x000fe40007ffe0ff */
[----:B------:R-:W-:Y:S02]  /*4070*/  IMNMX R4, R4, R6, !PT ;  /* 0x0000000604047217 */ /* 0x000fe40007800200 */
[----:B------:R-:W-:Y:S02]  /*4080*/  IMNMX R5, R5, R7, PT ;  /* 0x0000000705057217 */ /* 0x000fe40003800200 */
.L_x_1011:
[----:B--234-:R-:W-:Y:S01]  /*4090*/  FMUL.FTZ R6, R77, c[0x0][0x320] ;  /* 0x0000c8004d067a20 */ /* 0x01cfe20000410000 */
[----:B------:R-:W-:Y:S01]  /*40a0*/  UP2UR UR28, UPR, URZ, 0x8 ;  /* 0x000000083f1c7883 */ /* 0x000fe20008000000 */
[----:B------:R-:W-:Y:S01]  /*40b0*/  FMUL.FTZ R11, R64, c[0x0][0x320] ;  /* 0x0000c800400b7a20 */ /* 0x000fe20000410000 */
[----:B------:R-:W-:Y:S01]  /*40c0*/  UISETP.NE.AND UP3, UPT, UR7, URZ, UPT ;  /* 0x0000003f0700728c */ /* 0x000fe2000bf65270 */
[----:B------:R1:W2:Y:S01]  /*40d0*/  MUFU.TANH R32, R6 ;  /* 0x0000000600207308 */ /* 0x0002a20000002400 */
[----:B------:R-:W-:Y:S01]  /*40e0*/  UP2UR UR27, UPR, URZ, 0x4 ;  /* 0x000000043f1b7883 */ /* 0x000fe20008000000 */
[----:B------:R-:W-:Y:S01]  /*40f0*/  FMUL.FTZ R8, R65, c[0x0][0x320] ;  /* 0x0000c80041087a20 */ /* 0x000fe20000410000 */
[----:B------:R-:W-:Y:S01]  /*4100*/  UP2UR UR29, UPR, URZ, 0x10 ;  /* 0x000000103f1d7883 */ /* 0x000fe20008000000 */
[----:B------:R-:W-:Y:S01]  /*4110*/  FMUL.FTZ R7, R72, c[0x0][0x320] ;  /* 0x0000c80048077a20 */ /* 0x000fe20000410000 */
[----:B------:R-:W-:Y:S01]  /*4120*/  UISETP.NE.AND UP2, UPT, UR6, URZ, UPT ;  /* 0x0000003f0600728c */ /* 0x000fe2000bf45270 */
[----:B------:R-:W-:Y:S01]  /*4130*/  PLOP3.LUT P1, PT, PT, PT, UP3, 0x40, 0x0 ;  /* 0x000000000000781c */ /* 0x000fe20003f2e838 */
[----:B------:R-:W-:Y:S01]  /*4140*/  UISETP.NE.AND UP4, UPT, UR25, URZ, UPT ;  /* 0x0000003f1900728c */ /* 0x000fe2000bf85270 */
[----:B------:R-:W-:Y:S01]  /*4150*/  FMUL.FTZ R10, R60, c[0x0][0x320] ;  /* 0x0000c8003c0a7a20 */ /* 0x000fe20000410000 */
[----:B------:R-:W-:Y:S01]  /*4160*/  UP2UR UR26, UPR, URZ, 0x2 ;  /* 0x000000023f1a7883 */ /* 0x000fe20008000000 */
[----:B------:R-:W-:Y:S01]  /*4170*/  ISETP.GT.AND P1, PT, R4, 0x1, P1 ;  /* 0x000000010400780c */ /* 0x000fe20000f24270 */
[----:B------:R-:W-:Y:S01]  /*4180*/  UP2UR UR24, UPR, URZ, 0x1 ;  /* 0x000000013f187883 */ /* 0x000fe20008000000 */
[----:B------:R-:W-:Y:S01]  /*4190*/  PLOP3.LUT P0, PT, PT, PT, UP2, 0x40, 0x0 ;  /* 0x000000000000781c */ /* 0x000fe20003f0e828 */
[----:B------:R-:W-:Y:S01]  /*41a0*/  UISETP.NE.AND UP1, UPT, UR5, URZ, UPT ;  /* 0x0000003f0500728c */ /* 0x000fe2000bf25270 */
[----:B------:R-:W-:Y:S01]  /*41b0*/  PLOP3.LUT P2, PT, PT, PT, UP4, 0x40, 0x0 ;  /* 0x000000000000781c */ /* 0x000fe20003f4e848 */
[----:B------:R-:W-:Y:S01]  /*41c0*/  UISETP.NE.AND UP4, UPT, UR29, URZ, UPT ;  /* 0x0000003f1d00728c */ /* 0x000fe2000bf85270 */
[----:B-1----:R-:W-:Y:S01]  /*41d0*/  FMUL.FTZ R6, R68, c[0x0][0x320] ;  /* 0x0000c80044067a20 */ /* 0x002fe20000410000 */
[C---:B------:R-:W-:Y:S01]  /*41e0*/  ISETP.GT.AND P0, PT, R4.reuse, 0x8, P0 ;  /* 0x000000080400780c */ /* 0x040fe20000704270 */
[----:B------:R-:W-:Y:S01]  /*41f0*/  UISETP.NE.AND UP0, UPT, UR4, URZ, UPT ;  /* 0x0000003f0400728c */ /* 0x000fe2000bf05270 */
[----:B------:R-:W-:Y:S01]  /*4200*/  ISETP.GT.AND P2, PT, R4, RZ, P2 ;  /* 0x000000ff0400720c */ /* 0x000fe20001744270 */
[----:B------:R1:W3:Y:S01]  /*4210*/  MUFU.TANH R30, R6 ;  /* 0x00000006001e7308 */ /* 0x0002e20000002400 */
[C---:B------:R-:W-:Y:S01]  /*4220*/  ISETP.LT.OR P1, PT, R5.reuse, 0x2, P1 ;  /* 0x000000020500780c */ /* 0x040fe20000f21670 */
[----:B------:R-:W-:Y:S01]  /*4230*/  UISETP.NE.AND UP3, UPT, UR28, URZ, UPT ;  /* 0x0000003f1c00728c */ /* 0x000fe2000bf65270 */
[C---:B------:R-:W-:Y:S01]  /*4240*/  ISETP.LT.OR P0, PT, R5.reuse, 0x9, P0 ;  /* 0x000000090500780c */ /* 0x040fe20000701670 */
[----:B------:R-:W-:Y:S01]  /*4250*/  UISETP.NE.AND UP2, UPT, UR27, URZ, UPT ;  /* 0x0000003f1b00728c */ /* 0x000fe2000bf45270 */
[----:B------:R-:W-:Y:S01]  /*4260*/  ISETP.LT.OR P2, PT, R5, 0x1, P2 ;  /* 0x000000010500780c */ /* 0x000fe20001741670 */
[----:B------:R-:W-:Y:S01]  /*4270*/  FMUL.FTZ R9, R61, c[0x0][0x320] ;  /* 0x0000c8003d097a20 */ /* 0x000fe20000410000 */
[----:B------:R-:W-:Y:S01]  /*4280*/  FSEL R31, R20, -INF , !P1 ;  /* 0xff800000141f7808 */ /* 0x000fe20004800000 */
[----:B------:R-:W4:Y:S01]  /*4290*/  MUFU.TANH R27, R11 ;  /* 0x0000000b001b7308 */ /* 0x000f220000002400 */
[----:B------:R-:W-:-:S02]  /*42a0*/  FSEL R34, R19, -INF , !P0 ;  /* 0xff80000013227808 */ /* 0x000fc40004000000 */
[----:B------:R-:W-:Y:S02]  /*42b0*/  FSEL R29, R23, -INF , !P2 ;  /* 0xff800000171d7808 */ /* 0x000fe40005000000 */
[----:B------:R-:W-:Y:S02]  /*42c0*/  PLOP3.LUT P0, PT, PT, PT, UP4, 0x40, 0x0 ;  /* 0x000000000000781c */ /* 0x000fe40003f0e848 */
[----:B------:R-:W-:Y:S01]  /*42d0*/  PLOP3.LUT P6, PT, PT, PT, UP1, 0x40, 0x0 ;  /* 0x000000000000781c */ /* 0x000fe20003fce818 */
[----:B-1----:R-:W-:Y:S01]  /*42e0*/  FMUL.FTZ R6, R69, c[0x0][0x320] ;  /* 0x0000c80045067a20 */ /* 0x002fe20000410000 */
[----:B------:R-:W-:Y:S01]  /*42f0*/  PLOP3.LUT P5, PT, PT, PT, UP0, 0x40, 0x0 ;  /* 0x000000000000781c */ /* 0x000fe20003fae808 */
[----:B------:R-:W-:Y:S01]  /*4300*/  UISETP.NE.AND UP0, UPT, UR24, URZ, UPT ;  /* 0x0000003f1800728c */ /* 0x000fe2000bf05270 */
[----:B------:R-:W-:Y:S01]  /*4310*/  PLOP3.LUT P2, PT, PT, PT, UP6, 0x40, 0x0 ;  /* 0x000000000000781c */ /* 0x000fe20003f4e868 */
[----:B------:R1:W1:Y:S01]  /*4320*/  MUFU.TANH R28, R6 ;  /* 0x00000006001c7308 */ /* 0x0002620000002400 */
[----:B------:R-:W-:Y:S01]  /*4330*/  PLOP3.LUT P1, PT, PT, PT, UP5, 0x40, 0x0 ;  /* 0x000000000000781c */ /* 0x000fe20003f2e858 */
[----:B------:R-:W-:Y:S01]  /*4340*/  UP2UR UR24, UPR, URZ, 0x40 ;  /* 0x000000403f187883 */ /* 0x000fe20008000000 */
[C---:B------:R-:W-:Y:S01]  /*4350*/  ISETP.GT.AND P0, PT, R4.reuse, 0x19, P0 ;  /* 0x000000190400780c */ /* 0x040fe20000704270 */
[----:B------:R-:W-:Y:S01]  /*4360*/  UISETP.NE.AND UP6, UPT, UR16, URZ, UPT ;  /* 0x0000003f1000728c */ /* 0x000fe2000bfc5270 */
[C---:B------:R-:W-:Y:S01]  /*4370*/  ISETP.GT.AND P6, PT, R4.reuse, 0x9, P6 ;  /* 0x000000090400780c */ /* 0x040fe200037c4270 */
[----:B------:R-:W-:Y:S01]  /*4380*/  UISETP.NE.AND UP1, UPT, UR26, URZ, UPT ;  /* 0x0000003f1a00728c */ /* 0x000fe2000bf25270 */
[C---:B------:R-:W-:Y:S01]  /*4390*/  ISETP.GT.AND P5, PT, R4.reuse, 0x10, P5 ;  /* 0x000000100400780c */ /* 0x040fe20002fa4270 */
[----:B------:R-:W2:Y:S01]  /*43a0*/  MUFU.TANH R26, R8 ;  /* 0x00000008001a7308 */ /* 0x000ea20000002400 */
[----:B------:R-:W-:-:S02]  /*43b0*/  ISETP.GT.AND P2, PT, R4, 0x11, P2 ;  /* 0x000000110400780c */ /* 0x000fc40001744270 */
[----:B------:R-:W-:Y:S02]  /*43c0*/  ISETP.GT.AND P1, PT, R4, 0x18, P1 ;  /* 0x000000180400780c */ /* 0x000fe40000f24270 */
[C---:B------:R-:W-:Y:S02]  /*43d0*/  ISETP.LT.OR P0, PT, R5.reuse, 0x1a, P0 ;  /* 0x0000001a0500780c */ /* 0x040fe40000701670 */
[C---:B------:R-:W-:Y:S01]  /*43e0*/  ISETP.LT.OR P6, PT, R5.reuse, 0xa, P6 ;  /* 0x0000000a0500780c */ /* 0x040fe200037c1670 */
[----:B-1----:R-:W-:Y:S01]  /*43f0*/  FMUL.FTZ R6, R80, c[0x0][0x320] ;  /* 0x0000c80050067a20 */ /* 0x002fe20000410000 */
[C---:B------:R-:W-:Y:S01]  /*4400*/  ISETP.LT.OR P5, PT, R5.reuse, 0x11, P5 ;  /* 0x000000110500780c */ /* 0x040fe20002fa1670 */
[----:B------:R-:W1:Y:S01]  /*4410*/  MUFU.TANH R23, R7 ;  /* 0x0000000700177308 */ /* 0x000e620000002400 */
[C---:B------:R-:W-:Y:S02]  /*4420*/  ISETP.LT.OR P2, PT, R5.reuse, 0x12, P2 ;  /* 0x000000120500780c */ /* 0x040fe40001741670 */
[----:B------:R-:W-:-:S02]  /*4430*/  ISETP.LT.OR P1, PT, R5, 0x19, P1 ;  /* 0x000000190500780c */ /* 0x000fc40000f21670 */
[----:B------:R-:W-:Y:S02]  /*4440*/  FSEL R57, R44, -INF , !P0 ;  /* 0xff8000002c397808 */ /* 0x000fe40004000000 */
[----:B------:R-:W-:Y:S01]  /*4450*/  FSEL R40, R18, -INF , !P6 ;  /* 0xff80000012287808 */ /* 0x000fe20007000000 */
[----:B------:R5:W1:Y:S01]  /*4460*/  MUFU.TANH R25, R6 ;  /* 0x0000000600197308 */ /* 0x000a620000002400 */
[----:B------:R-:W-:Y:S02]  /*4470*/  FSEL R43, R21, -INF , !P5 ;  /* 0xff800000152b7808 */ /* 0x000fe40006800000 */
[----:B------:R-:W-:Y:S02]  /*4480*/  FSEL R45, R22, -INF , !P2 ;  /* 0xff800000162d7808 */ /* 0x000fe40005000000 */
[----:B------:R-:W-:Y:S02]  /*4490*/  FSEL R47, R17, -INF , !P1 ;  /* 0xff800000112f7808 */ /* 0x000fe40004800000 */
[----:B------:R-:W-:Y:S01]  /*44a0*/  PLOP3.LUT P0, PT, PT, PT, UP6, 0x40, 0x0 ;  /* 0x000000000000781c */ /* 0x000fe20003f0e868 */
[----:B------:R-:W1:Y:S01]  /*44b0*/  MUFU.TANH R21, R10 ;  /* 0x0000000a00157308 */ /* 0x000e620000002400 */
[----:B------:R-:W-:Y:S01]  /*44c0*/  PLOP3.LUT P6, PT, PT, PT, UP3, 0x40, 0x0 ;  /* 0x000000000000781c */ /* 0x000fe20003fce838 */
[----:B------:R-:W-:Y:S01]  /*44d0*/  UISETP.NE.AND UP6, UPT, UR24, URZ, UPT ;  /* 0x0000003f1800728c */ /* 0x000fe2000bfc5270 */
[----:B------:R-:W-:-:S02]  /*44e0*/  PLOP3.LUT P5, PT, PT, PT, UP2, 0x40, 0x0 ;  /* 0x000000000000781c */ /* 0x000fc40003fae828 */
[----:B------:R-:W-:Y:S02]  /*44f0*/  PLOP3.LUT P2, PT, PT, PT, UP1, 0x40, 0x0 ;  /* 0x000000000000781c */ /* 0x000fe40003f4e818 */
[----:B------:R-:W-:Y:S01]  /*4500*/  PLOP3.LUT P1, PT, PT, PT, UP0, 0x40, 0x0 ;  /* 0x000000000000781c */ /* 0x000fe20003f2e808 */
[----:B-----5:R-:W-:Y:S01]  /*4510*/  FMUL.FTZ R6, R81, c[0x0][0x320] ;  /* 0x0000c80051067a20 */ /* 0x020fe20000410000 */
[----:B------:R-:W1:Y:S01]  /*4520*/  MUFU.TANH R19, R9 ;  /* 0x0000000900137308 */ /* 0x000e620000002400 */
[C---:B------:R-:W-:Y:S02]  /*4530*/  ISETP.GT.AND P6, PT, R4.reuse, 0x20, P6 ;  /* 0x000000200400780c */ /* 0x040fe400037c4270 */
[C---:B------:R-:W-:Y:S02]  /*4540*/  ISETP.GT.AND P5, PT, R4.reuse, 0x21, P5 ;  /* 0x000000210400780c */ /* 0x040fe40002fa4270 */
[C---:B------:R-:W-:Y:S02]  /*4550*/  ISETP.GT.AND P2, PT, R4.reuse, 0x28, P2 ;  /* 0x000000280400780c */ /* 0x040fe40001744270 */
[----:B------:R-:W-:Y:S01]  /*4560*/  ISETP.GT.AND P1, PT, R4, 0x29, P1 ;  /* 0x000000290400780c */ /* 0x000fe20000f24270 */
[----:B------:R5:W1:Y:S01]  /*4570*/  MUFU.TANH R24, R6 ;  /* 0x0000000600187308 */ /* 0x000a620000002400 */
[C---:B------:R-:W-:Y:S01]  /*4580*/  ISETP.LT.OR P6, PT, R5.reuse, 0x21, P6 ;  /* 0x000000210500780c */ /* 0x040fe200037c1670 */
[----:B------:R-:W-:Y:S01]  /*4590*/  FMUL.FTZ R4, R76, c[0x0][0x320] ;  /* 0x0000c8004c047a20 */ /* 0x000fe20000410000 */
[----:B------:R-:W-:-:S02]  /*45a0*/  ISETP.LT.OR P5, PT, R5, 0x22, P5 ;  /* 0x000000220500780c */ /* 0x000fc40002fa1670 */
[C---:B------:R-:W-:Y:S02]  /*45b0*/  ISETP.LT.OR P2, PT, R5.reuse, 0x29, P2 ;  /* 0x000000290500780c */ /* 0x040fe40001741670 */
[----:B------:R-:W-:Y:S01]  /*45c0*/  ISETP.LT.OR P1, PT, R5, 0x2a, P1 ;  /* 0x0000002a0500780c */ /* 0x000fe20000f21670 */
[----:B------:R-:W1:Y:S01]  /*45d0*/  MUFU.TANH R18, R4 ;  /* 0x0000000400127308 */ /* 0x000e620000002400 */
[----:B------:R-:W-:Y:S02]  /*45e0*/  FSEL R167, R37, -INF , !P6 ;  /* 0xff80000025a77808 */ /* 0x000fe40007000000 */
[----:B------:R-:W-:Y:S02]  /*45f0*/  FSEL R168, R36, -INF , !P5 ;  /* 0xff80000024a87808 */ /* 0x000fe40006800000 */
[----:B------:R-:W-:Y:S02]  /*4600*/  FSEL R170, R35, -INF , !P2 ;  /* 0xff80000023aa7808 */ /* 0x000fe40005000000 */
[----:B------:R-:W-:Y:S01]  /*4610*/  FSEL R169, R33, -INF , !P1 ;  /* 0xff80000021a97808 */ /* 0x000fe20004800000 */
[----:B-----5:R-:W-:-:S04]  /*4620*/  FMUL.FTZ R6, R73, c[0x0][0x320] ;  /* 0x0000c80049067a20 */ /* 0x020fc80000410000 */
[----:B------:R5:W1:Y:S02]  /*4630*/  MUFU.TANH R20, R6 ;  /* 0x0000000600147308 */ /* 0x000a640000002400 */
[----:B-----5:R-:W5:Y:S02]  /*4640*/  SHFL.IDX PT, R6, R12, 0x2, 0x1c1f ;  /* 0x005c1f000c067f89 */ /* 0x020f6400000e0000 */
[--C-:B-----5:R-:W-:Y:S02]  /*4650*/  IMAD.IADD R5, R13, 0x1, R6.reuse ;  /* 0x000000010d057824 */ /* 0x120fe400078e0206 */
[----:B------:R-:W-:-:S03]  /*4660*/  IMAD.IADD R4, R15, 0x1, R6 ;  /* 0x000000010f047824 */ /* 0x000fc600078e0206 */
[----:B------:R-:W-:Y:S01]  /*4670*/  IMNMX R5, R5, R14, PT ;  /* 0x0000000e05057217 */ /* 0x000fe20003800200 */
[----:B------:R-:W-:Y:S05]  /*4680*/  @P0 BRA `(.L_x_1015) ;  /* 0x0000015000000947 */ /* 0x000fea0003800000 */
[----:B-1234-:R-:W-:Y:S01]  /*4690*/  IMAD.U32 R7, RZ, RZ, UR15 ;  /* 0x0000000fff077e24 */ /* 0x01efe2000f8e00ff */
        /* <DEDUP_REMOVED lines=11> */
.L_x_1017:
[----:B------:R-:W-:-:S04]  /*4750*/  MOV R7, c[0x0][0x32c] ;  /* 0x0000cb0000077a02 */ /* 0x000fc80000000f00 */
[----:B------:R-:W-:-:S13]  /*4760*/  ISETP.NE.AND P0, PT, R7, 0x1, PT ;  /* 0x000000010700780c */ /* 0x000fda0003f05270 */
[----:B------:R-:W-:-:S05]  /*4770*/  @P0 IMAD.HI.U32 R7, R6, c[0x0][0x330], RZ ;  /* 0x0000cc0006070a27 */ /* 0x000fca00078e00ff */
[----:B------:R-:W-:Y:S02]  /*4780*/  @P0 SHF.R.U32.HI R6, RZ, c[0x0][0x334], R7 ;  /* 0x0000cd00ff060a19 */ /* 0x000fe40000011607 */
.L_x_1018:
[----:B------:R-:W-:Y:S05]  /*4790*/  BSYNC B0 ;  /* 0x0000000000007941 */ /* 0x000fea0003800000 */
.L_x_1016:
[----:B------:R-:W-:-:S05]  /*47a0*/  IMAD R6, R6, c[0x0][0x32c], R16 ;  /* 0x0000cb0006067a24 */ /* 0x000fca00078e0210 */
[----:B------:R-:W-:Y:S02]  /*47b0*/  IADD3 R7, R6, c[0x0][0x32c], RZ ;  /* 0x0000cb0006077a10 */ /* 0x000fe40007ffe0ff */
[----:B------:R-:W-:Y:S02]  /*47c0*/  IMNMX R4, R4, R6, !PT ;  /* 0x0000000604047217 */ /* 0x000fe40007800200 */
[----:B------:R-:W-:Y:S02]  /*47d0*/  IMNMX R5, R5, R7, PT ;  /* 0x0000000705057217 */ /* 0x000fe40003800200 */
.L_x_1015:
[----:B-1234-:R-:W-:Y:S01]  /*47e0*/  FMUL.FTZ R6, R67, c[0x0][0x320] ;  /* 0x0000c80043067a20 */ /* 0x01efe20000410000 */
        /* <DEDUP_REMOVED lines=11> */
[----:B------:R-:W3:Y:S01]  /*48a0*/  MUFU.TANH R56, R7 ;  /* 0x0000000700387308 */ /* 0x000ee20000002400 */
[----:B------:R-:W-:Y:S01]  /*48b0*/  UP2UR UR26, UPR, URZ, 0x2 ;  /* 0x000000023f1a7883 */ /* 0x000fe20008000000 */
[C---:B------:R-:W-:Y:S01]  /*48c0*/  ISETP.GT.AND P0, PT, R4.reuse, 0x8, P0 ;  /* 0x000000080400780c */ /* 0x040fe20000704270 */
[----:B------:R-:W-:Y:S01]  /*48d0*/  UP2UR UR24, UPR, URZ, 0x1 ;  /* 0x000000013f187883 */ /* 0x000fe20008000000 */
[----:B------:R-:W-:Y:S01]  /*48e0*/  PLOP3.LUT P2, PT, PT, PT, UP4, 0x40, 0x0 ;  /* 0x000000000000781c */ /* 0x000fe20003f4e848 */
[----:B------:R-:W-:Y:S01]  /*48f0*/  UISETP.NE.AND UP4, UPT, UR29, URZ, UPT ;  /* 0x0000003f1d00728c */ /* 0x000fe2000bf85270 */
[----:B------:R-:W-:Y:S01]  /*4900*/  PLOP3.LUT P1, PT, PT, PT, UP3, 0x40, 0x0 ;  /* 0x000000000000781c */ /* 0x000fe20003f2e838 */
[----:B------:R-:W-:Y:S01]  /*4910*/  UISETP.NE.AND UP1, UPT, UR5, URZ, UPT ;  /* 0x0000003f0500728c */ /* 0x000fe2000bf25270 */
[----:B-1----:R-:W-:Y:S01]  /*4920*/  FMUL.FTZ R6, R83, c[0x0][0x320] ;  /* 0x0000c80053067a20 */ /* 0x002fe20000410000 */
[C---:B------:R-:W-:Y:S01]  /*4930*/  ISETP.GT.AND P2, PT, R4.reuse, RZ, P2 ;  /* 0x000000ff0400720c */ /* 0x040fe20001744270 */
[----:B------:R-:W-:Y:S01]  /*4940*/  UISETP.NE.AND UP0, UPT, UR4, URZ, UPT ;  /* 0x0000003f0400728c */ /* 0x000fe2000bf05270 */
[----:B------:R-:W-:Y:S01]  /*4950*/  ISETP.GT.AND P1, PT, R4, 0x1, P1 ;  /* 0x000000010400780c */ /* 0x000fe20000f24270 */
[----:B------:R1:W4:Y:S01]  /*4960*/  MUFU.TANH R22, R6 ;  /* 0x0000000600167308 */ /* 0x0003220000002400 */
[C---:B------:R-:W-:Y:S01]  /*4970*/  ISETP.LT.OR P0, PT, R5.reuse, 0x9, P0 ;  /* 0x000000090500780c */ /* 0x040fe20000701670 */
[----:B------:R-:W-:Y:S01]  /*4980*/  UISETP.NE.AND UP3, UPT, UR28, URZ, UPT ;  /* 0x0000003f1c00728c */ /* 0x000fe2000bf65270 */
[C---:B------:R-:W-:Y:S01]  /*4990*/  ISETP.LT.OR P2, PT, R5.reuse, 0x1, P2 ;  /* 0x000000010500780c */ /* 0x040fe20001741670 */
[----:B------:R-:W-:Y:S01]  /*49a0*/  UISETP.NE.AND UP2, UPT, UR27, URZ, UPT ;  /* 0x0000003f1b00728c */ /* 0x000fe2000bf45270 */
[----:B------:R-:W-:Y:S01]  /*49b0*/  ISETP.LT.OR P1, PT, R5, 0x2, P1 ;  /* 0x000000020500780c */ /* 0x000fe20000f21670 */
[----:B------:R-:W-:Y:S01]  /*49c0*/  FMUL.FTZ R9, R66, c[0x0][0x320] ;  /* 0x0000c80042097a20 */ /* 0x000fe20000410000 */
[----:B------:R-:W-:Y:S01]  /*49d0*/  FSEL R121, R18, -INF , !P0 ;  /* 0xff80000012797808 */ /* 0x000fe20004000000 */
[----:B------:R-:W2:Y:S01]  /*49e0*/  MUFU.TANH R11, R11 ;  /* 0x0000000b000b7308 */ /* 0x000ea20000002400 */
[----:B------:R-:W-:Y:S01]  /*49f0*/  PLOP3.LUT P0, PT, PT, PT, UP4, 0x40, 0x0 ;  /* 0x000000000000781c */ /* 0x000fe20003f0e848 */
[----:B------:R-:W-:Y:S01]  /*4a00*/  FMUL.FTZ R8, R78, c[0x0][0x320] ;  /* 0x0000c8004e087a20 */ /* 0x000fe20000410000 */
[----:B------:R-:W-:-:S02]  /*4a10*/  FSEL R120, R25, -INF , !P2 ;  /* 0xff80000019787808 */ /* 0x000fc40005000000 */
[----:B------:R-:W-:Y:S02]  /*4a20*/  FSEL R63, R24, -INF , !P1 ;  /* 0xff800000183f7808 */ /* 0x000fe40004800000 */
        /* <DEDUP_REMOVED lines=24> */
[----:B------:R-:W-:Y:S01]  /*4bb0*/  PLOP3.LUT P0, PT, PT, PT, UP6, 0x40, 0x0 ;  /* 0x000000000000781c */ /* 0x000fe20003f0e868 */
[----:B------:R5:W1:Y:S01]  /*4bc0*/  MUFU.TANH R17, R6 ;  /* 0x0000000600117308 */ /* 0x000a620000002400 */
[----:B------:R-:W-:Y:S01]  /*4bd0*/  FSEL R122, R32, -INF , !P6 ;  /* 0xff800000207a7808 */ /* 0x000fe20007000000 */
[----:B------:R-:W-:Y:S01]  /*4be0*/  UISETP.NE.AND UP6, UPT, UR24, URZ, UPT ;  /* 0x0000003f1800728c */ /* 0x000fe2000bfc5270 */
[----:B------:R-:W-:Y:S02]  /*4bf0*/  FSEL R123, R23, -INF , !P5 ;  /* 0xff800000177b7808 */ /* 0x000fe40006800000 */
[----:B------:R-:W-:Y:S02]  /*4c00*/  FSEL R132, R20, -INF , !P2 ;  /* 0xff80000014847808 */ /* 0x000fe40005000000 */
[----:B------:R-:W-:Y:S01]  /*4c10*/  FSEL R134, R30, -INF , !P1 ;  /* 0xff8000001e867808 */ /* 0x000fe20004800000 */
[----:B------:R-:W1:Y:S01]  /*4c20*/  MUFU.TANH R10, R8 ;  /* 0x00000008000a7308 */ /* 0x000e620000002400 */
[----:B------:R-:W-:-:S02]  /*4c30*/  PLOP3.LUT P6, PT, PT, PT, UP3, 0x40, 0x0 ;  /* 0x000000000000781c */ /* 0x000fc40003fce838 */
[----:B------:R-:W-:Y:S02]  /*4c40*/  PLOP3.LUT P5, PT, PT, PT, UP2, 0x40, 0x0 ;  /* 0x000000000000781c */ /* 0x000fe40003fae828 */
[----:B------:R-:W-:Y:S02]  /*4c50*/  PLOP3.LUT P2, PT, PT, PT, UP1, 0x40, 0x0 ;  /* 0x000000000000781c */ /* 0x000fe40003f4e818 */
[----:B------:R-:W-:Y:S01]  /*4c60*/  PLOP3.LUT P1, PT, PT, PT, UP0, 0x40, 0x0 ;  /* 0x000000000000781c */ /* 0x000fe20003f2e808 */
[----:B-----5:R-:W-:Y:S01]  /*4c70*/  FMUL.FTZ R6, R74, c[0x0][0x320] ;  /* 0x0000c8004a067a20 */ /* 0x020fe20000410000 */
[C---:B------:R-:W-:Y:S02]  /*4c80*/  ISETP.GT.AND P6, PT, R4.reuse, 0x20, P6 ;  /* 0x000000200400780c */ /* 0x040fe400037c4270 */
[C---:B------:R-:W-:Y:S01]  /*4c90*/  ISETP.GT.AND P5, PT, R4.reuse, 0x21, P5 ;  /* 0x000000210400780c */ /* 0x040fe20002fa4270 */
[----:B------:R5:W1:Y:S01]  /*4ca0*/  MUFU.TANH R49, R6 ;  /* 0x0000000600317308 */ /* 0x000a620000002400 */
[----:B------:R-:W-:-:S02]  /*4cb0*/  ISETP.GT.AND P2, PT, R4, 0x28, P2 ;  /* 0x000000280400780c */ /* 0x000fc40001744270 */
[----:B------:R-:W-:Y:S02]  /*4cc0*/  ISETP.GT.AND P1, PT, R4, 0x29, P1 ;  /* 0x000000290400780c */ /* 0x000fe40000f24270 */
[C---:B------:R-:W-:Y:S02]  /*4cd0*/  ISETP.LT.OR P6, PT, R5.reuse, 0x21, P6 ;  /* 0x000000210500780c */ /* 0x040fe400037c1670 */
[C---:B------:R-:W-:Y:S02]  /*4ce0*/  ISETP.LT.OR P5, PT, R5.reuse, 0x22, P5 ;  /* 0x000000220500780c */ /* 0x040fe40002fa1670 */
[C---:B------:R-:W-:Y:S02]  /*4cf0*/  ISETP.LT.OR P2, PT, R5.reuse, 0x29, P2 ;  /* 0x000000290500780c */ /* 0x040fe40001741670 */
[----:B------:R-:W-:Y:S02]  /*4d00*/  ISETP.LT.OR P1, PT, R5, 0x2a, P1 ;  /* 0x0000002a0500780c */ /* 0x000fe40000f21670 */
[----:B------:R-:W-:-:S02]  /*4d10*/  FSEL R172, R27, -INF , !P6 ;  /* 0xff8000001bac7808 */ /* 0x000fc40007000000 */
[----:B------:R-:W-:Y:S01]  /*4d20*/  FSEL R173, R26, -INF , !P5 ;  /* 0xff8000001aad7808 */ /* 0x000fe20006800000 */
[----:B-----5:R-:W-:Y:S01]  /*4d30*/  FMUL.FTZ R6, R79, c[0x0][0x320] ;  /* 0x0000c8004f067a20 */ /* 0x020fe20000410000 */
[----:B------:R-:W-:Y:S02]  /*4d40*/  FSEL R174, R21, -INF , !P2 ;  /* 0xff80000015ae7808 */ /* 0x000fe40005000000 */
[----:B------:R-:W-:Y:S01]  /*4d50*/  FSEL R180, R19, -INF , !P1 ;  /* 0xff80000013b47808 */ /* 0x000fe20004800000 */
[----:B------:R5:W1:Y:S02]  /*4d60*/  MUFU.TANH R44, R6 ;  /* 0x00000006002c7308 */ /* 0x000a640000002400 */
[----:B-----5:R-:W-:-:S06]  /*4d70*/  FMUL.FTZ R6, R62, c[0x0][0x320] ;  /* 0x0000c8003e067a20 */ /* 0x020fcc0000410000 */
        /* <DEDUP_REMOVED lines=18> */
.L_x_1021:
[----:B------:R-:W-:-:S04]  /*4ea0*/  MOV R5, c[0x0][0x32c] ;  /* 0x0000cb0000057a02 */ /* 0x000fc80000000f00 */
[----:B------:R-:W-:-:S13]  /*4eb0*/  ISETP.NE.AND P0, PT, R5, 0x1, PT ;  /* 0x000000010500780c */ /* 0x000fda0003f05270 */
[----:B------:R-:W-:-:S05]  /*4ec0*/  @P0 IMAD.HI.U32 R5, R4, c[0x0][0x330], RZ ;  /* 0x0000cc0004050a27 */ /* 0x000fca00078e00ff */
[----:B------:R-:W-:Y:S02]  /*4ed0*/  @P0 SHF.R.U32.HI R4, RZ, c[0x0][0x334], R5 ;  /* 0x0000cd00ff040a19 */ /* 0x000fe40000011605 */
.L_x_1022:
[----:B------:R-:W-:Y:S05]  /*4ee0*/  BSYNC B0 ;  /* 0x0000000000007941 */ /* 0x000fea0003800000 */
.L_x_1020:
[----:B------:R-:W-:-:S05]  /*4ef0*/  IMAD R4, R4, c[0x0][0x32c], R16 ;  /* 0x0000cb0004047a24 */ /* 0x000fca00078e0210 */
[----:B------:R-:W-:Y:S02]  /*4f00*/  IADD3 R5, R4, c[0x0][0x32c], RZ ;  /* 0x0000cb0004057a10 */ /* 0x000fe40007ffe0ff */
[----:B------:R-:W-:Y:S02]  /*4f10*/  IMNMX R8, R8, R4, !PT ;  /* 0x0000000408087217 */ /* 0x000fe40007800200 */
[----:B------:R-:W-:Y:S02]  /*4f20*/  IMNMX R9, R9, R5, PT ;  /* 0x0000000509097217 */ /* 0x000fe40003800200 */
.L_x_1019:
[----:B-1234-:R-:W-:Y:S01]  /*4f30*/  FMNMX.FTZ R5, R38, R39, !PT ;  /* 0x0000002726057209 */ /* 0x01efe20007810000 */
[----:B------:R-:W-:Y:S01]  /*4f40*/  UP2UR UR24, UPR, URZ, 0x10 ;  /* 0x000000103f187883 */ /* 0x000fe20008000000 */
[----:B------:R-:W-:Y:S01]  /*4f50*/  FMNMX.FTZ R4, R29, R31, !PT ;  /* 0x0000001f1d047209 */ /* 0x000fe20007810000 */
[----:B------:R-:W-:Y:S01]  /*4f60*/  UISETP.NE.AND UP4, UPT, UR25, URZ, UPT ;  /* 0x0000003f1900728c */ /* 0x000fe2000bf85270 */
[----:B------:R-:W-:Y:S01]  /*4f70*/  FMNMX.FTZ R5, R41, R5, !PT ;  /* 0x0000000529057209 */ /* 0x000fe20007810000 */
[----:B------:R-:W-:Y:S01]  /*4f80*/  UP2UR UR25, UPR, URZ, 0x8 ;  /* 0x000000083f197883 */ /* 0x000fe20008000000 */
[----:B------:R-:W-:Y:S01]  /*4f90*/  FMNMX.FTZ R4, R34, R4, !PT ;  /* 0x0000000422047209 */ /* 0x000fe20007810000 */
[----:B------:R-:W-:Y:S01]  /*4fa0*/  UISETP.NE.AND UP3, UPT, UR7, URZ, UPT ;  /* 0x0000003f0700728c */ /* 0x000fe2000bf65270 */
[----:B------:R-:W-:Y:S01]  /*4fb0*/  FMNMX.FTZ R137, R42, R5, !PT ;  /* 0x000000052a897209 */ /* 0x000fe20007810000 */
[----:B------:R-:W-:Y:S01]  /*4fc0*/  IMAD.SHL.U32 R225, R0, 0x2, RZ ;  /* 0x0000000200e17824 */ /* 0x000fe200078e00ff */
[----:B------:R-:W-:Y:S01]  /*4fd0*/  FMNMX.FTZ R4, R40, R4, !PT ;  /* 0x0000000428047209 */ /* 0x000fe20007810000 */
[----:B------:R-:W-:Y:S01]  /*4fe0*/  STL [R1+0x6c], R237 ;  /* 0x00006ced01007387 */ /* 0x000fe20000100800 */
[----:B------:R-:W-:Y:S01]  /*4ff0*/  FMNMX.FTZ R137, R46, R137, !PT ;  /* 0x000000892e897209 */ /* 0x000fe20007810000 */
[----:B------:R-:W-:Y:S01]  /*5000*/  UP2UR UR7, UPR, URZ, 0x4 ;  /* 0x000000043f077883 */ /* 0x000fe20008000000 */
[----:B------:R-:W-:Y:S01]  /*5010*/  FMNMX.FTZ R4, R43, R4, !PT ;  /* 0x000000042b047209 */ /* 0x000fe20007810000 */
[----:B------:R-:W-:Y:S01]  /*5020*/  STL [R1+0x68], R236 ;  /* 0x000068ec01007387 */ /* 0x000fe20000100800 */
[----:B------:R-:W-:Y:S01]  /*5030*/  FMNMX.FTZ R137, R48, R137, !PT ;  /* 0x0000008930897209 */ /* 0x000fe20007810000 */
[----:B------:R-:W-:Y:S01]  /*5040*/  UISETP.NE.AND UP2, UPT, UR6, URZ, UPT ;  /* 0x0000003f0600728c */ /* 0x000fe2000bf45270 */
        /* <DEDUP_REMOVED lines=9> */
[----:B------:R-:W-:Y:S01]  /*50e0*/  UP2UR UR5, UPR, URZ, 0x1 ;  /* 0x000000013f057883 */ /* 0x000fe20008000000 */
[----:B------:R-:W-:Y:S01]  /*50f0*/  FMNMX.FTZ R137, R175, R137, !PT ;  /* 0x00000089af897209 */ /* 0x000fe20007810000 */
[----:B------:R-:W-:Y:S01]  /*5100*/  UISETP.NE.AND UP0, UPT, UR4, URZ, UPT ;  /* 0x0000003f0400728c */ /* 0x000fe2000bf05270 */
[----:B------:R-:W-:Y:S01]  /*5110*/  FMNMX.FTZ R4, R167, R4, !PT ;  /* 0x00000004a7047209 */ /* 0x000fe20007810000 */
[----:B------:R-:W-:Y:S01]  /*5120*/  IMAD R226, R3, 0x2, R225 ;  /* 0x0000000203e27824 */ /* 0x000fe200078e02e1 */
[----:B------:R-:W-:Y:S01]  /*5130*/  FMNMX.FTZ R137, R171, R137, !PT ;  /* 0x00000089ab897209 */ /* 0x000fe20007810000 */
[----:B------:R-:W-:Y:S01]  /*5140*/  STL [R1+0x5c], R233 ;  /* 0x00005ce901007387 */ /* 0x000fe20000100800 */
[----:B------:R-:W-:Y:S01]  /*5150*/  FMNMX.FTZ R4, R168, R4, !PT ;  /* 0x00000004a8047209 */ /* 0x000fe20007810000 */
[----:B------:R-:W-:Y:S01]  /*5160*/  IMAD R227, R2, 0x2, R226 ;  /* 0x0000000202e37824 */ /* 0x000fe200078e02e2 */
[----:B------:R-:W-:Y:S01]  /*5170*/  FMNMX.FTZ R137, R176, R137, !PT ;  /* 0x00000089b0897209 */ /* 0x000fe20007810000 */
[----:B------:R-:W-:Y:S01]  /*5180*/  STL [R1+0x58], R232 ;  /* 0x000058e801007387 */ /* 0x000fe20000100800 */
[----:B------:R-:W-:-:S02]  /*5190*/  FMNMX.FTZ R4, R170, R4, !PT ;  /* 0x00000004aa047209 */ /* 0x000fc40007810000 */
[----:B------:R-:W-:Y:S01]  /*51a0*/  FMNMX.FTZ R137, R177, R137, !PT ;  /* 0x00000089b1897209 */ /* 0x000fe20007810000 */
[----:B------:R-:W-:Y:S01]  /*51b0*/  STL [R1+0x54], R231 ;  /* 0x000054e701007387 */ /* 0x000fe20000100800 */
[----:B------:R-:W-:Y:S02]  /*51c0*/  FMNMX.FTZ R136, R169, R4, !PT ;  /* 0x00000004a9887209 */ /* 0x000fe40007810000 */
[----:B------:R-:W-:Y:S01]  /*51d0*/  PLOP3.LUT P0, PT, PT, PT, UP3, 0x40, 0x0 ;  /* 0x000000000000781c */ /* 0x000fe20003f0e838 */
[----:B------:R-:W1:Y:S01]  /*51e0*/  SHFL.BFLY PT, R4, R137, 0x2, 0x1f ;  /* 0x0c401f0089047f89 */ /* 0x000e6200000e0000 */
[----:B------:R-:W-:Y:S01]  /*51f0*/  PLOP3.LUT P1, PT, PT, PT, UP4, 0x40, 0x0 ;  /* 0x000000000000781c */ /* 0x000fe20003f2e848 */
[----:B------:R-:W-:Y:S01]  /*5200*/  UISETP.NE.AND UP4, UPT, UR24, URZ, UPT ;  /* 0x0000003f1800728c */ /* 0x000fe2000bf85270 */
[C---:B------:R-:W-:Y:S01]  /*5210*/  ISETP.GT.AND P0, PT, R8.reuse, 0x1, P0 ;  /* 0x000000010800780c */ /* 0x040fe20000704270 */
[----:B------:R-:W2:Y:S01]  /*5220*/  SHFL.BFLY PT, R5, R136, 0x2, 0x1f ;  /* 0x0c401f0088057f89 */ /* 0x000ea200000e0000 */
[----:B------:R-:W-:Y:S01]  /*5230*/  PLOP3.LUT P6, PT, PT, PT, UP2, 0x40, 0x0 ;  /* 0x000000000000781c */ /* 0x000fe20003fce828 */
[----:B------:R-:W-:Y:S01]  /*5240*/  UISETP.NE.AND UP3, UPT, UR25, URZ, UPT ;  /* 0x0000003f1900728c */ /* 0x000fe2000bf65270 */
[----:B------:R-:W-:Y:S01]  /*5250*/  ISETP.LT.OR P0, PT, R9, 0x2, P0 ;  /* 0x000000020900780c */ /* 0x000fe20000701670 */
[----:B------:R-:W-:Y:S01]  /*5260*/  UISETP.NE.AND UP2, UPT, UR7, URZ, UPT ;  /* 0x0000003f0700728c */ /* 0x000fe2000bf45270 */
[----:B------:R-:W-:Y:S01]  /*5270*/  ISETP.GT.AND P1, PT, R8, RZ, P1 ;  /* 0x000000ff0800720c */ /* 0x000fe20000f24270 */
[----:B------:R-:W-:Y:S01]  /*5280*/  STL [R1+0x50], R230 ;  /* 0x000050e601007387 */ /* 0x000fe20000100800 */
[----:B------:R-:W-:-:S02]  /*5290*/  FSEL R61, R22, -INF , !P0 ;  /* 0xff800000163d7808 */ /* 0x000fc40004000000 */
[----:B------:R-:W-:Y:S01]  /*52a0*/  PLOP3.LUT P5, PT, PT, PT, UP1, 0x40, 0x0 ;  /* 0x000000000000781c */ /* 0x000fe20003fae818 */
[----:B------:R-:W-:Y:S01]  /*52b0*/  UISETP.NE.AND UP1, UPT, UR6, URZ, UPT ;  /* 0x0000003f0600728c */ /* 0x000fe2000bf25270 */
[----:B------:R-:W-:Y:S01]  /*52c0*/  ISETP.LT.OR P1, PT, R9, 0x1, P1 ;  /* 0x000000010900780c */ /* 0x000fe20000f21670 */
[----:B------:R-:W-:Y:S01]  /*52d0*/  STL [R1+0x4c], R229 ;  /* 0x00004ce501007387 */ /* 0x000fe20000100800 */
[C---:B------:R-:W-:Y:S02]  /*52e0*/  ISETP.GT.AND P6, PT, R8.reuse, 0x8, P6 ;  /* 0x000000080800780c */ /* 0x040fe400037c4270 */
[----:B------:R-:W-:Y:S01]  /*52f0*/  PLOP3.LUT P2, PT, PT, PT, UP0, 0x40, 0x0 ;  /* 0x000000000000781c */ /* 0x000fe20003f4e808 */
[----:B------:R-:W-:Y:S01]  /*5300*/  UISETP.NE.AND UP0, UPT, UR5, URZ, UPT ;  /* 0x0000003f0500728c */ /* 0x000fe2000bf05270 */
[----:B------:R-:W-:Y:S01]  /*5310*/  FSEL R62, R17, -INF , !P1 ;  /* 0xff800000113e7808 */ /* 0x000fe20004800000 */
[----:B------:R-:W-:Y:S01]  /*5320*/  LDSM.16.MT88.4 R20, [R226+0x2080] ;  /* 0x00208000e214783b */ /* 0x000fe20000004200 */
[----:B------:R-:W-:Y:S01]  /*5330*/  ISETP.LT.OR P6, PT, R9, 0x9, P6 ;  /* 0x000000090900780c */ /* 0x000fe200037c1670 */
[----:B------:R-:W-:Y:S01]  /*5340*/  ULDC.64 UR4, c[0x0][0x2c8] ;  /* 0x0000b20000047ab9 */ /* 0x000fe20000000a00 */
[----:B-1----:R-:W-:Y:S01]  /*5350*/  FMNMX.FTZ R137, R137, R4, !PT ;  /* 0x0000000489897209 */ /* 0x002fe20007810000 */
[----:B------:R-:W-:Y:S01]  /*5360*/  LDSM.16.MT88.4 R52, [R225+0x3880] ;  /* 0x00388000e134783b */ /* 0x000fe20000004200 */
[----:B------:R-:W-:-:S02]  /*5370*/  ISETP.GT.AND P5, PT, R8, 0x9, P5 ;  /* 0x000000090800780c */ /* 0x000fc40002fa4270 */
[----:B--2---:R-:W-:Y:S01]  /*5380*/  FMNMX.FTZ R136, R136, R5, !PT ;  /* 0x0000000588887209 */ /* 0x004fe20007810000 */
[----:B------:R-:W1:Y:S01]  /*5390*/  SHFL.BFLY PT, R4, R137, 0x1, 0x1f ;  /* 0x0c201f0089047f89 */ /* 0x000e6200000e0000 */
[----:B------:R-:W-:Y:S01]  /*53a0*/  PLOP3.LUT P1, PT, PT, PT, UP6, 0x40, 0x0 ;  /* 0x000000000000781c */ /* 0x000fe20003f2e868 */
[----:B------:R-:W-:Y:S01]  /*53b0*/  UISETP.NE.AND UP6, UPT, UR16, URZ, UPT ;  /* 0x0000003f1000728c */ /* 0x000fe2000bfc5270 */
[----:B------:R-:W-:Y:S01]  /*53c0*/  FSEL R16, R10, -INF , !P6 ;  /* 0xff8000000a107808 */ /* 0x000fe20007000000 */
[----:B------:R-:W2:Y:S01]  /*53d0*/  SHFL.BFLY PT, R5, R136, 0x1, 0x1f ;  /* 0x0c201f0088057f89 */ /* 0x000ea200000e0000 */
[----:B------:R-:W-:Y:S02]  /*53e0*/  ISETP.LT.OR P5, PT, R9, 0xa, P5 ;  /* 0x0000000a0900780c */ /* 0x000fe40002fa1670 */
[----:B------:R-:W-:Y:S01]  /*53f0*/  ISETP.GT.AND P2, PT, R8, 0x10, P2 ;  /* 0x000000100800780c */ /* 0x000fe20001744270 */
[----:B------:R-:W-:Y:S01]  /*5400*/  LDSM.16.MT88.4 R76, [R226+0x3880] ;  /* 0x00388000e24c783b */ /* 0x000fe20000004200 */
[----:B------:R-:W-:-:S02]  /*5410*/  FMNMX.FTZ R3, R62, R61, !PT ;  /* 0x0000003d3e037209 */ /* 0x000fc40007810000 */
[----:B------:R-:W-:Y:S01]  /*5420*/  FSEL R17, R44, -INF , !P5 ;  /* 0xff8000002c117808 */ /* 0x000fe20006800000 */
[----:B------:R-:W-:Y:S01]  /*5430*/  LDSM.16.MT88.4 R124, [R227+0x3880] ;  /* 0x00388000e37c783b */ /* 0x000fe20000004200 */
[----:B------:R-:W-:Y:S02]  /*5440*/  ISETP.GT.AND P1, PT, R8, 0x11, P1 ;  /* 0x000000110800780c */ /* 0x000fe40000f24270 */
[----:B------:R-:W-:Y:S01]  /*5450*/  ISETP.LT.OR P2, PT, R9, 0x11, P2 ;  /* 0x000000110900780c */ /* 0x000fe20001741670 */
[----:B------:R-:W-:Y:S01]  /*5460*/  STL [R1+0x48], R224 ;  /* 0x000048e001007387 */ /* 0x000fe20000100800 */
[----:B------:R-:W-:Y:S02]  /*5470*/  FMNMX.FTZ R3, R16, R3, !PT ;  /* 0x0000000310037209 */ /* 0x000fe40007810000 */
[----:B------:R-:W-:Y:S01]  /*5480*/  LEA R228, R2, R225, 0x1 ;  /* 0x000000e102e47211 */ /* 0x000fe200078e08ff */
[----:B------:R-:W-:Y:S01]  /*5490*/  LDSM.16.MT88.4 R68, [R226+0x4080] ;  /* 0x00408000e244783b */ /* 0x000fe20000004200 */
[----:B------:R-:W-:-:S02]  /*54a0*/  PLOP3.LUT P6, PT, PT, PT, UP4, 0x40, 0x0 ;  /* 0x000000000000781c */ /* 0x000fc40003fce848 */
[----:B------:R-:W-:Y:S01]  /*54b0*/  ISETP.LT.OR P1, PT, R9, 0x12, P1 ;  /* 0x000000120900780c */ /* 0x000fe20000f21670 */
[----:B------:R-:W-:Y:S01]  /*54c0*/  LDSM.16.MT88.4 R112, [R228+0x3880] ;  /* 0x00388000e470783b */ /* 0x000fe20000004200 */
[----:B-1----:R-:W-:Y:S02]  /*54d0*/  FMNMX.FTZ R137, R137, R4, !PT ;  /* 0x0000000489897209 */ /* 0x002fe40007810000 */
[----:B------:R-:W-:Y:S01]  /*54e0*/  FSEL R18, R49, -INF , !P2 ;  /* 0xff80000031127808 */ /* 0x000fe20005000000 */
[----:B------:R-:W-:Y:S01]  /*54f0*/  LDSM.16.MT88.4 R72, [R225+0x2880] ;  /* 0x00288000e148783b */ /* 0x000fe20000004200 */
[----:B--2---:R-:W-:Y:S01]  /*5500*/  FMNMX.FTZ R136, R136, R5, !PT ;  /* 0x0000000588887209 */ /* 0x004fe20007810000 */
[C---:B------:R-:W-:Y:S01]  /*5510*/  FMUL.FTZ R13, R137.reuse, c[0x0][0x2d0] ;  /* 0x0000b400890d7a20 */ /* 0x040fe20000410000 */
[----:B------:R-:W-:Y:S02]  /*5520*/  FSETP.NEU.FTZ.AND P0, PT, R137, -INF , PT ;  /* 0xff8000008900780b */ /* 0x000fe40003f1d000 */
[----:B------:R-:W-:Y:S01]  /*5530*/  FMNMX.FTZ R3, R17, R3, !PT ;  /* 0x0000000311037209 */ /* 0x000fe20007810000 */
[----:B------:R-:W-:Y:S01]  /*5540*/  FMUL.FTZ R12, R136, c[0x0][0x2d0] ;  /* 0x0000b400880c7a20 */ /* 0x000fe20000410000 */
[----:B------:R-:W-:-:S02]  /*5550*/  FSEL R13, R13, RZ, P0 ;  /* 0x000000ff0d0d7208 */ /* 0x000fc40000000000 */
[----:B------:R-:W-:Y:S02]  /*5560*/  FSETP.NEU.FTZ.AND P0, PT, R136, -INF , PT ;  /* 0xff8000008800780b */ /* 0x000fe40003f1d000 */
[----:B------:R-:W-:Y:S01]  /*5570*/  PLOP3.LUT P5, PT, PT, PT, UP3, 0x40, 0x0 ;  /* 0x000000000000781c */ /* 0x000fe20003fae838 */
[--C-:B------:R-:W-:Y:S01]  /*5580*/  FFMA.FTZ R2, R46, c[0x0][0x2d0], -R13.reuse ;  /* 0x0000b4002e027a23 */ /* 0x100fe2000001080d */
[----:B------:R-:W-:Y:S01]  /*5590*/  FSEL R12, R12, RZ, P0 ;  /* 0x000000ff0c0c7208 */ /* 0x000fe20000000000 */
[----:B------:R-:W-:Y:S01]  /*55a0*/  FFMA.FTZ R4, R38, c[0x0][0x2d0], -R13 ;  /* 0x0000b40026047a23 */ /* 0x000fe2000001080d */
[----:B------:R-:W-:Y:S01]  /*55b0*/  PLOP3.LUT P0, PT, PT, PT, UP5, 0x40, 0x0 ;  /* 0x000000000000781c */ /* 0x000fe20003f0e858 */
[----:B------:R-:W-:Y:S01]  /*55c0*/  MUFU.EX2 R194, R2 ;  /* 0x0000000200c27308 */ /* 0x000fe20000000800 */
[----:B------:R-:W-:Y:S01]  /*55d0*/  FSEL R19, R11, -INF , !P1 ;  /* 0xff8000000b137808 */ /* 0x000fe20004800000 */
[----:B------:R-:W-:Y:S01]  /*55e0*/  FFMA.FTZ R0, R31, c[0x0][0x2d0], -R12 ;  /* 0x0000b4001f007a23 */ /* 0x000fe2000001080c */
[C---:B------:R-:W-:Y:S01]  /*55f0*/  ISETP.GT.AND P0, PT, R8.reuse, 0x18, P0 ;  /* 0x000000180800780c */ /* 0x040fe20000704270 */
[----:B------:R-:W-:Y:S01]  /*5600*/  UISETP.NE.AND UP5, UPT, UR17, URZ, UPT ;  /* 0x0000003f1100728c */ /* 0x000fe2000bfa5270 */
[----:B------:R-:W-:-:S02]  /*5610*/  ISETP.GT.AND P6, PT, R8, 0x19, P6 ;  /* 0x000000190800780c */ /* 0x000fc400037c4270 */
[C---:B------:R-:W-:Y:S01]  /*5620*/  ISETP.LT.OR P0, PT, R9.reuse, 0x19, P0 ;  /* 0x000000190900780c */ /* 0x040fe20000701670 */
[----:B------:R1:W-:Y:S01]  /*5630*/  MUFU.EX2 R182, R0 ;  /* 0x0000000000b67308 */ /* 0x0003e20000000800 */
[----:B------:R-:W-:Y:S02]  /*5640*/  FMNMX.FTZ R3, R18, R3, !PT ;  /* 0x0000000312037209 */ /* 0x000fe40007810000 */
[----:B------:R-:W-:Y:S02]  /*5650*/  PLOP3.LUT P2, PT, PT, PT, UP2, 0x40, 0x0 ;  /* 0x000000000000781c */ /* 0x000fe40003f4e828 */
[----:B------:R-:W-:Y:S02]  /*5660*/  FSEL R60, R56, -INF , !P0 ;  /* 0xff800000383c7808 */ /* 0x000fe40004000000 */
[----:B------:R-:W-:Y:S01]  /*5670*/  ISETP.GT.AND P5, PT, R8, 0x20, P5 ;  /* 0x000000200800780c */ /* 0x000fe20002fa4270 */
[----:B------:R2:W-:Y:S01]  /*5680*/  MUFU.EX2 R229, R4 ;  /* 0x0000000400e57308 */ /* 0x0005e20000000800 */
[----:B------:R-:W-:-:S02]  /*5690*/  ISETP.LT.OR P6, PT, R9, 0x1a, P6 ;  /* 0x0000001a0900780c */ /* 0x000fc400037c1670 */
[----:B------:R-:W-:Y:S02]  /*56a0*/  FMNMX.FTZ R3, R19, R3, !PT ;  /* 0x0000000313037209 */ /* 0x000fe40007810000 */
[----:B------:R-:W-:Y:S02]  /*56b0*/  PLOP3.LUT P1, PT, PT, PT, UP1, 0x40, 0x0 ;  /* 0x000000000000781c */ /* 0x000fe40003f2e818 */
[----:B------:R-:W-:Y:S01]  /*56c0*/  ISETP.GT.AND P2, PT, R8, 0x21, P2 ;  /* 0x000000210800780c */ /* 0x000fe20001744270 */
[----:B-1----:R-:W-:Y:S01]  /*56d0*/  FFMA.FTZ R0, R34, c[0x0][0x2d0], -R12 ;  /* 0x0000b40022007a23 */ /* 0x002fe2000001080c */
[----:B------:R-:W-:Y:S01]  /*56e0*/  ISETP.LT.OR P5, PT, R9, 0x21, P5 ;  /* 0x000000210900780c */ /* 0x000fe20002fa1670 */
[----:B------:R-:W-:Y:S01]  /*56f0*/  LDSM.16.MT88.4 R32, [R228+0x2080] ;  /* 0x00208000e420783b */ /* 0x000fe20000004200 */
[----:B------:R-:W-:Y:S01]  /*5700*/  FSEL R15, R58, -INF , !P6 ;  /* 0xff8000003a0f7808 */ /* 0x000fe20007000000 */
[----:B------:R1:W-:Y:S01]  /*5710*/  MUFU.EX2 R202, R0 ;  /* 0x0000000000ca7308 */ /* 0x0003e20000000800 */
[----:B------:R-:W-:-:S02]  /*5720*/  FMNMX.FTZ R3, R60, R3, !PT ;  /* 0x000000033c037209 */ /* 0x000fc40007810000 */
[----:B------:R-:W-:Y:S01]  /*5730*/  PLOP3.LUT P0, PT, PT, PT, UP0, 0x40, 0x0 ;  /* 0x000000000000781c */ /* 0x000fe20003f0e808 */
[----:B--2---:R-:W-:Y:S01]  /*5740*/  FFMA.FTZ R4, R39, c[0x0][0x2d0], -R13 ;  /* 0x0000b40027047a23 */ /* 0x004fe2000001080d */
[----:B------:R-:W-:Y:S01]  /*5750*/  ISETP.GT.AND P1, PT, R8, 0x28, P1 ;  /* 0x000000280800780c */ /* 0x000fe20000f24270 */
[----:B------:R-:W2:Y:S01]  /*5760*/  LDSM.16.MT88.4 R36, [R225+0x2080] ;  /* 0x00208000e124783b */ /* 0x000ea20000004200 */
[C---:B------:R-:W-:Y:S01]  /*5770*/  ISETP.LT.OR P2, PT, R9.reuse, 0x22, P2 ;  /* 0x000000220900780c */ /* 0x040fe20001741670 */
[----:B------:R3:W-:Y:S01]  /*5780*/  MUFU.EX2 R183, R4 ;  /* 0x0000000400b77308 */ /* 0x0007e20000000800 */
[----:B------:R-:W-:Y:S02]  /*5790*/  FSEL R139, R24, -INF , !P5 ;  /* 0xff800000188b7808 */ /* 0x000fe40006800000 */
[----:B------:R-:W-:Y:S02]  /*57a0*/  ISETP.GT.AND P0, PT, R8, 0x29, P0 ;  /* 0x000000290800780c */ /* 0x000fe40000704270 */
[----:B------:R-:W-:-:S02]  /*57b0*/  ISETP.LT.OR P1, PT, R9, 0x29, P1 ;  /* 0x000000290900780c */ /* 0x000fc40000f21670 */
[----:B------:R-:W-:Y:S01]  /*57c0*/  FSEL R164, R64, -INF , !P2 ;  /* 0xff80000040a47808 */ /* 0x000fe20005000000 */
[----:B-1----:R-:W-:Y:S01]  /*57d0*/  FFMA.FTZ R0, R40, c[0x0][0x2d0], -R12 ;  /* 0x0000b40028007a23 */ /* 0x002fe2000001080c */
[----:B------:R-:W-:Y:S01]  /*57e0*/  ISETP.LT.OR P0, PT, R9, 0x2a, P0 ;  /* 0x0000002a0900780c */ /* 0x000fe20000701670 */
[----:B------:R-:W-:Y:S01]  /*57f0*/  LDSM.16.MT88.4 R64, [R226+0x2880] ;  /* 0x00288000e240783b */ /* 0x000fe20000004200 */
[----:B------:R-:W-:Y:S01]  /*5800*/  FSEL R165, R59, -INF , !P1 ;  /* 0xff8000003ba57808 */ /* 0x000fe20004800000 */
[----:B------:R1:W4:Y:S01]  /*5810*/  MUFU.EX2 R234, R0 ;  /* 0x0000000000ea7308 */ /* 0x0003220000000800 */
[----:B------:R-:W-:Y:S02]  /*5820*/  FSEL R166, R25, -INF , !P0 ;  /* 0xff80000019a67808 */ /* 0x000fe40004000000 */
[----:B------:R-:W-:Y:S01]  /*5830*/  LDSM.16.MT88.4 R24, [R227+0x4080] ;  /* 0x00408000e318783b */ /* 0x000fe20000004200 */
[----:B---3--:R-:W-:-:S04]  /*5840*/  FFMA.FTZ R4, R41, c[0x0][0x2d0], -R13 ;  /* 0x0000b40029047a23 */ /* 0x008fc8000001080d */
[----:B------:R3:W-:Y:S01]  /*5850*/  MUFU.EX2 R203, R4 ;  /* 0x0000000400cb7308 */ /* 0x0007e20000000800 */
[----:B-1----:R-:W-:Y:S02]  /*5860*/  FMNMX.FTZ R0, R120, R63, !PT ;  /* 0x0000003f78007209 */ /* 0x002fe40007810000 */
[----:B----4-:R-:W-:Y:S02]  /*5870*/  F2FP.PACK_AB R7, R234, R202 ;  /* 0x000000caea07723e */ /* 0x010fe400000000ff */
[----:B------:R-:W-:-:S04]  /*5880*/  FMNMX.FTZ R0, R121, R0, !PT ;  /* 0x0000000079007209 */ /* 0x000fc80007810000 */
[----:B------:R-:W-:Y:S01]  /*5890*/  FMNMX.FTZ R0, R122, R0, !PT ;  /* 0x000000007a007209 */ /* 0x000fe20007810000 */
[----:B---3--:R-:W-:-:S03]  /*58a0*/  FFMA.FTZ R4, R42, c[0x0][0x2d0], -R13 ;  /* 0x0000b4002a047a23 */ /* 0x008fc6000001080d */
[----:B------:R-:W-:Y:S01]  /*58b0*/  FMNMX.FTZ R0, R123, R0, !PT ;  /* 0x000000007b007209 */ /* 0x000fe20007810000 */
[----:B------:R-:W1:Y:S03]  /*58c0*/  MUFU.EX2 R232, R4 ;  /* 0x0000000400e87308 */ /* 0x000e660000000800 */
[----:B------:R-:W-:-:S04]  /*58d0*/  FMNMX.FTZ R0, R132, R0, !PT ;  /* 0x0000000084007209 */ /* 0x000fc80007810000 */
[----:B------:R-:W-:-:S04]  /*58e0*/  FMNMX.FTZ R0, R134, R0, !PT ;  /* 0x0000000086007209 */ /* 0x000fc80007810000 */
[----:B------:R-:W-:-:S04]  /*58f0*/  FMNMX.FTZ R0, R133, R0, !PT ;  /* 0x0000000085007209 */ /* 0x000fc80007810000 */
[----:B------:R-:W-:Y:S01]  /*5900*/  FMNMX.FTZ R2, R172, R0, !PT ;  /* 0x00000000ac027209 */ /* 0x000fe20007810000 */
[----:B------:R-:W-:Y:S01]  /*5910*/  FFMA.FTZ R0, R48, c[0x0][0x2d0], -R13 ;  /* 0x0000b40030007a23 */ /* 0x000fe2000001080d */
[----:B-1----:R-:W-:Y:S01]  /*5920*/  F2FP.PACK_AB R6, R232, R203 ;  /* 0x000000cbe806723e */ /* 0x002fe200000000ff */
[----:B------:R-:W-:Y:S01]  /*5930*/  FFMA.FTZ R4, R29, c[0x0][0x2d0], -R12 ;  /* 0x0000b4001d047a23 */ /* 0x000fe2000001080c */
[----:B------:R-:W-:Y:S01]  /*5940*/  FMNMX.FTZ R2, R173, R2, !PT ;  /* 0x00000002ad027209 */ /* 0x000fe20007810000 */
[----:B------:R1:W-:Y:S01]  /*5950*/  MUFU.EX2 R192, R0 ;  /* 0x0000000000c07308 */ /* 0x0003e20000000800 */
[----:B------:R-:W-:Y:S02]  /*5960*/  LDSM.16.MT88.4 R28, [R227+0x2080] ;  /* 0x00208000e31c783b */ /* 0x000fe40000004200 */
[----:B------:R-:W-:-:S04]  /*5970*/  FMNMX.FTZ R2, R174, R2, !PT ;  /* 0x00000002ae027209 */ /* 0x000fc80007810000 */
[----:B------:R-:W-:Y:S01]  /*5980*/  FMNMX.FTZ R2, R180, R2, !PT ;  /* 0x00000002b4027209 */ /* 0x000fe20007810000 */
[----:B------:R3:W4:Y:S04]  /*5990*/  MUFU.EX2 R230, R4 ;  /* 0x0000000400e67308 */ /* 0x0007280000000800 */
[----:B------:R-:W2:Y:S01]  /*59a0*/  SHFL.BFLY PT, R9, R2, 0x2, 0x1f ;  /* 0x0c401f0002097f89 */ /* 0x000ea200000e0000 */
[----:B-1----:R-:W-:-:S04]  /*59b0*/  FFMA.FTZ R0, R51, c[0x0][0x2d0], -R13 ;  /* 0x0000b40033007a23 */ /* 0x002fc8000001080d */
[----:B------:R1:W-:Y:S01]  /*59c0*/  MUFU.EX2 R200, R0 ;  /* 0x0000000000c87308 */ /* 0x0003e20000000800 */
[----:B---3--:R-:W-:Y:S02]  /*59d0*/  F2FP.PACK_AB R4, R183, R229 ;  /* 0x000000e5b704723e */ /* 0x008fe400000000ff */
[----:B----4-:R-:W-:-:S07]  /*59e0*/  F2FP.PACK_AB R5, R182, R230 ;  /* 0x000000e6b605723e */ /* 0x010fce00000000ff */
[C---:B--2---:R-:W-:Y:S01]  /*59f0*/  HMMA.16816.F32 R160, R4.reuse, R36, RZ ;  /* 0x0000002404a0723c */ /* 0x044fe200000018ff */
[----:B-1----:R-:W-:Y:S01]  /*5a00*/  FMNMX.FTZ R0, R15, R3, !PT ;  /* 0x000000030f007209 */ /* 0x002fe20007810000 */
[----:B------:R-:W-:Y:S01]  /*5a10*/  FFMA.FTZ R3, R50, c[0x0][0x2d0], -R13 ;  /* 0x0000b40032037a23 */ /* 0x000fe2000001080d */
[----:B------:R-:W-:Y:S01]  /*5a20*/  FMNMX.FTZ R2, R2, R9, !PT ;  /* 0x0000000902027209 */ /* 0x000fe20007810000 */
[----:B------:R-:W-:Y:S01]  /*5a30*/  LDSM.16.MT88.4 R48, [R227+0x2880] ;  /* 0x00288000e330783b */ /* 0x000fe20000004200 */
[----:B------:R-:W-:Y:S01]  /*5a40*/  FMNMX.FTZ R0, R139, R0, !PT ;  /* 0x000000008b007209 */ /* 0x000fe20007810000 */
[----:B------:R1:W2:Y:S02]  /*5a50*/  MUFU.EX2 R235, R3 ;  /* 0x0000000300eb7308 */ /* 0x0002a40000000800 */
[----:B------:R-:W-:Y:S01]  /*5a60*/  HMMA.16816.F32 R156, R4, R20, RZ ;  /* 0x00000014049c723c */ /* 0x000fe200000018ff */
[----:B------:R-:W3:Y:S01]  /*5a70*/  SHFL.BFLY PT, R14, R2, 0x1, 0x1f ;  /* 0x0c201f00020e7f89 */ /* 0x000ee200000e0000 */
[----:B------:R-:W-:-:S04]  /*5a80*/  FMNMX.FTZ R0, R164, R0, !PT ;  /* 0x00000000a4007209 */ /* 0x000fc80007810000 */
[----:B------:R-:W-:Y:S02]  /*5a90*/  FMNMX.FTZ R0, R165, R0, !PT ;  /* 0x00000000a5007209 */ /* 0x000fe40007810000 */
[----:B------:R-:W-:Y:S02]  /*5aa0*/  HMMA.16816.F32 R152, R4, R32, RZ ;  /* 0x000000200498723c */ /* 0x000fe400000018ff */
[----:B------:R-:W-:-:S05]  /*5ab0*/  FMNMX.FTZ R0, R166, R0, !PT ;  /* 0x00000000a6007209 */ /* 0x000fca0007810000 */
[----:B------:R-:W4:Y:S01]  /*5ac0*/  SHFL.BFLY PT, R8, R0, 0x2, 0x1f ;  /* 0x0c401f0000087f89 */ /* 0x000f2200000e0000 */
[----:B-1----:R-:W-:Y:S01]  /*5ad0*/  FFMA.FTZ R3, R43, c[0x0][0x2d0], -R12 ;  /* 0x0000b4002b037a23 */ /* 0x002fe2000001080c */
[C---:B------:R-:W-:Y:S01]  /*5ae0*/  HMMA.16816.F32 R148, R4.reuse, R28, RZ ;  /* 0x0000001c0494723c */ /* 0x040fe200000018ff */
[----:B--2---:R-:W-:Y:S01]  /*5af0*/  F2FP.PACK_AB R10, R235, R200 ;  /* 0x000000c8eb0a723e */ /* 0x004fe200000000ff */
[----:B------:R-:W-:Y:S01]  /*5b00*/  LDSM.16.MT88.4 R40, [R228+0x4080] ;  /* 0x00408000e428783b */ /* 0x000fe20000004200 */
[----:B------:R1:W-:Y:S05]  /*5b10*/  MUFU.EX2 R193, R3 ;  /* 0x0000000300c17308 */ /* 0x0003ea0000000800 */
[----:B------:R-:W-:Y:S01]  /*5b20*/  HMMA.16816.F32 R144, R4, R52, RZ ;  /* 0x000000340490723c */ /* 0x000fe200000018ff */
[----:B---3--:R-:W-:-:S04]  /*5b30*/  FMNMX.FTZ R135, R2, R14, !PT ;  /* 0x0000000e02877209 */ /* 0x008fc80007810000 */
[----:B------:R-:W-:-:S03]  /*5b40*/  FSETP.NEU.FTZ.AND P0, PT, R135, -INF , PT ;  /* 0xff8000008700780b */ /* 0x000fc60003f1d000 */
[----:B------:R-:W-:Y:S01]  /*5b50*/  HMMA.16816.F32 R140, R4, R76, RZ ;  /* 0x0000004c048c723c */ /* 0x000fe200000018ff */
[----:B-1----:R-:W-:-:S04]  /*5b60*/  FFMA.FTZ R3, R45, c[0x0][0x2d0], -R12 ;  /* 0x0000b4002d037a23 */ /* 0x002fc8000001080c */
[----:B------:R1:W2:Y:S03]  /*5b70*/  MUFU.EX2 R205, R3 ;  /* 0x0000000300cd7308 */ /* 0x0002a60000000800 */
[C---:B------:R-:W-:Y:S08]  /*5b80*/  HMMA.16816.F32 R128, R4.reuse, R112, RZ ;  /* 0x000000700480723c */ /* 0x040ff000000018ff */
[----:B------:R-:W-:Y:S01]  /*5b90*/  HMMA.16816.F32 R116, R4, R124, RZ ;  /* 0x0000007c0474723c */ /* 0x000fe200000018ff */
[----:B-1----:R-:W-:-:S07]  /*5ba0*/  FFMA.FTZ R3, R47, c[0x0][0x2d0], -R12 ;  /* 0x0000b4002f037a23 */ /* 0x002fce000001080c */
[C---:B------:R-:W-:Y:S01]  /*5bb0*/  HMMA.16816.F32 R108, R4.reuse, R38, RZ ;  /* 0x00000026046c723c */ /* 0x040fe200000018ff */
[----:B------:R-:W1:Y:S01]  /*5bc0*/  LDSM.16.MT88.4 R44, [R228+0x2880] ;  /* 0x00288000e42c783b */ /* 0x000e620000004200 */
[----:B--2---:R-:W-:Y:S01]  /*5bd0*/  F2FP.PACK_AB R9, R205, R193 ;  /* 0x000000c1cd09723e */ /* 0x004fe200000000ff */
[----:B------:R2:W-:Y:S05]  /*5be0*/  MUFU.EX2 R224, R3 ;  /* 0x0000000300e07308 */ /* 0x0005ea0000000800 */
[C---:B------:R-:W-:Y:S08]  /*5bf0*/  HMMA.16816.F32 R104, R4.reuse, R22, RZ ;  /* 0x000000160468723c */ /* 0x040ff000000018ff */
[----:B------:R-:W-:Y:S01]  /*5c00*/  HMMA.16816.F32 R100, R4, R34, RZ ;  /* 0x000000220464723c */ /* 0x000fe200000018ff */
[----:B--2---:R-:W-:-:S02]  /*5c10*/  FFMA.FTZ R3, R57, c[0x0][0x2d0], -R12 ;  /* 0x0000b40039037a23 */ /* 0x004fc4000001080c */
[----:B------:R-:W-:Y:S02]  /*5c20*/  LDSM.16.MT88.4 R56, [R225+0x4080] ;  /* 0x00408000e138783b */ /* 0x000fe40000004200 */
[----:B------:R4:W2:Y:S03]  /*5c30*/  MUFU.EX2 R237, R3 ;  /* 0x0000000300ed7308 */ /* 0x0008a60000000800 */
[C---:B------:R-:W-:Y:S08]  /*5c40*/  HMMA.16816.F32 R96, R4.reuse, R30, RZ ;  /* 0x0000001e0460723c */ /* 0x040ff000000018ff */
[----:B------:R-:W-:Y:S01]  /*5c50*/  HMMA.16816.F32 R92, R4, R54, RZ ;  /* 0x00000036045c723c */ /* 0x000fe200000018ff */
[----:B----4-:R-:W-:-:S07]  /*5c60*/  FMNMX.FTZ R3, R0, R8, !PT ;  /* 0x0000000800037209 */ /* 0x010fce0007810000 */
[----:B------:R-:W-:Y:S01]  /*5c70*/  HMMA.16816.F32 R88, R4, R78, RZ ;  /* 0x0000004e0458723c */ /* 0x000fe200000018ff */
[----:B------:R-:W-:Y:S01]  /*5c80*/  F2FP.PACK_AB R8, R192, R194 ;  /* 0x000000c2c008723e */ /* 0x000fe200000000ff */
[----:B------:R-:W-:Y:S01]  /*5c90*/  FMUL.FTZ R0, R135, c[0x0][0x2d0] ;  /* 0x0000b40087007a20 */ /* 0x000fe20000410000 */
[----:B--2---:R-:W-:-:S04]  /*5ca0*/  F2FP.PACK_AB R11, R237, R224 ;  /* 0x000000e0ed0b723e */ /* 0x004fc800000000ff */
[----:B------:R-:W-:Y:S01]  /*5cb0*/  FSEL R0, R0, RZ, P0 ;  /* 0x000000ff00007208 */ /* 0x000fe20000000000 */
[----:B------:R-:W-:Y:S04]  /*5cc0*/  HMMA.16816.F32 R84, R4, R114, RZ ;  /* 0x000000720454723c */ /* 0x000fe800000018ff */
[----:B------:R-:W-:-:S04]  /*5cd0*/  FFMA.FTZ R2, R120, c[0x0][0x2d0], -R0 ;  /* 0x0000b40078027a23 */ /* 0x000fc80000010800 */
[----:B------:R-:W-:Y:S01]  /*5ce0*/  HMMA.16816.F32 R80, R4, R126, RZ ;  /* 0x0000007e0450723c */ /* 0x000fe200000018ff */
[----:B------:R-:W2:Y:S01]  /*5cf0*/  SHFL.BFLY PT, R4, R3, 0x1, 0x1f ;  /* 0x0c201f0003047f89 */ /* 0x000ea200000e0000 */
[----:B------:R3:W-:Y:S06]  /*5d00*/  MUFU.EX2 R181, R2 ;  /* 0x0000000200b57308 */ /* 0x0007ec0000000800 */
[C---:B------:R-:W-:Y:S08]  /*5d10*/  HMMA.16816.F32 R188, R8.reuse, R64, R156 ;  /* 0x0000004008bc723c */ /* 0x040ff0000000189c */
[----:B-1----:R-:W-:Y:S01]  /*5d20*/  HMMA.16816.F32 R156, R8, R44, R152 ;  /* 0x0000002c089c723c */ /* 0x002fe20000001898 */
[----:B---3--:R-:W-:-:S04]  /*5d30*/  FFMA.FTZ R2, R63, c[0x0][0x2d0], -R0 ;  /* 0x0000b4003f027a23 */ /* 0x008fc80000010800 */
[----:B------:R1:W-:Y:S03]  /*5d40*/  MUFU.EX2 R14, R2 ;  /* 0x00000002000e7308 */ /* 0x0003e60000000800 */
[----:B------:R-:W-:Y:S01]  /*5d50*/  HMMA.16816.F32 R148, R8, R48, R148 ;  /* 0x000000300894723c */ /* 0x000fe20000001894 */
[----:B--2---:R-:W-:-:S04]  /*5d60*/  FMNMX.FTZ R3, R3, R4, !PT ;  /* 0x0000000403037209 */ /* 0x004fc80007810000 */
[----:B------:R-:W-:-:S03]  /*5d70*/  FSETP.NEU.FTZ.AND P0, PT, R3, -INF , PT ;  /* 0xff8000000300780b */ /* 0x000fc60003f1d000 */
[C---:B------:R-:W-:Y:S01]  /*5d80*/  HMMA.16816.F32 R4, R8.reuse, R40, R128 ;  /* 0x000000280804723c */ /* 0x040fe20000001880 */
[----:B------:R-:W-:Y:S01]  /*5d90*/  IMAD.MOV.U32 R187, RZ, RZ, R188 ;  /* 0x000000ffffbb7224 */ /* 0x000fe200078e00bc */
[----:B------:R-:W-:Y:S01]  /*5da0*/  MOV R186, R189 ;  /* 0x000000bd00ba7202 */ /* 0x000fe20000000f00 */
[----:B------:R-:W-:Y:S02]  /*5db0*/  IMAD.MOV.U32 R185, RZ, RZ, R190 ;  /* 0x000000ffffb97224 */ /* 0x000fe400078e00be */
[----:B------:R-:W-:Y:S02]  /*5dc0*/  IMAD.MOV.U32 R184, RZ, RZ, R191 ;  /* 0x000000ffffb87224 */ /* 0x000fe400078e00bf */
[----:B-1----:R-:W-:Y:S01]  /*5dd0*/  FFMA.FTZ R2, R121, c[0x0][0x2d0], -R0 ;  /* 0x0000b40079027a23 */ /* 0x002fe20000010800 */
[----:B------:R-:W-:Y:S01]  /*5de0*/  HMMA.16816.F32 R140, R8, R68, R140 ;  /* 0x00000044088c723c */ /* 0x000fe2000000188c */
[----:B------:R-:W-:Y:S01]  /*5df0*/  MOV R153, R157 ;  /* 0x0000009d00997202 */ /* 0x000fe20000000f00 */
[----:B------:R-:W-:Y:S01]  /*5e00*/  IMAD.MOV.U32 R152, RZ, RZ, R156 ;  /* 0x000000ffff987224 */ /* 0x000fe200078e009c */
[----:B------:R1:W-:Y:S01]  /*5e10*/  MUFU.EX2 R231, R2 ;  /* 0x0000000200e77308 */ /* 0x0003e20000000800 */
[----:B------:R-:W-:Y:S01]  /*5e20*/  IMAD.MOV.U32 R178, RZ, RZ, R158 ;  /* 0x000000ffffb27224 */ /* 0x000fe200078e009e */
[----:B------:R-:W-:-:S03]  /*5e30*/  MOV R179, R159 ;  /* 0x0000009f00b37202 */ /* 0x000fc60000000f00 */
[----:B------:R-:W-:Y:S01]  /*5e40*/  IMAD.MOV.U32 R204, RZ, RZ, R151 ;  /* 0x000000ffffcc7224 */ /* 0x000fe200078e0097 */
[----:B------:R-:W-:Y:S01]  /*5e50*/  MOV R242, R149 ;  /* 0x0000009500f27202 */ /* 0x000fe20000000f00 */
[----:B------:R-:W-:Y:S01]  /*5e60*/  IMAD.MOV.U32 R252, RZ, RZ, R150 ;  /* 0x000000fffffc7224 */ /* 0x000fe200078e0096 */
[----:B------:R-:W-:Y:S01]  /*5e70*/  HMMA.16816.F32 R160, R8, R72, R160 ;  /* 0x0000004808a0723c */ /* 0x000fe200000018a0 */
[----:B------:R-:W-:-:S04]  /*5e80*/  IMAD.MOV.U32 R155, RZ, RZ, R148 ;  /* 0x000000ffff9b7224 */ /* 0x000fc800078e0094 */
[----:B------:R-:W-:Y:S01]  /*5e90*/  IMAD.MOV.U32 R128, RZ, RZ, R4 ;  /* 0x000000ffff807224 */ /* 0x000fe200078e0004 */
[----:B------:R-:W-:Y:S01]  /*5ea0*/  MOV R129, R7 ;  /* 0x0000000700817202 */ /* 0x000fe20000000f00 */
[----:B------:R-:W-:Y:S01]  /*5eb0*/  FFMA.FTZ R4, R122, c[0x0][0x2d0], -R0 ;  /* 0x0000b4007a047a23 */ /* 0x000fe20000010800 */
[C---:B------:R-:W-:Y:S01]  /*5ec0*/  HMMA.16816.F32 R148, R8.reuse, R56, R144 ;  /* 0x000000380894723c */ /* 0x040fe20000001890 */
[----:B-1----:R-:W-:Y:S02]  /*5ed0*/  FMUL.FTZ R2, R3, c[0x0][0x2d0] ;  /* 0x0000b40003027a20 */ /* 0x002fe40000410000 */
[----:B------:R1:W2:Y:S01]  /*5ee0*/  MUFU.EX2 R236, R4 ;  /* 0x0000000400ec7308 */ /* 0x0002a20000000800 */
[----:B------:R-:W-:Y:S01]  /*5ef0*/  IMAD.MOV.U32 R131, RZ, RZ, R5 ;  /* 0x000000ffff837224 */ /* 0x000fe200078e0005 */
[----:B------:R-:W-:Y:S01]  /*5f00*/  MOV R199, R142 ;  /* 0x0000008e00c77202 */ /* 0x000fe20000000f00 */
[----:B------:R-:W-:Y:S01]  /*5f10*/  IMAD.MOV.U32 R198, RZ, RZ, R143 ;  /* 0x000000ffffc67224 */ /* 0x000fe200078e008f */
[----:B------:R-:W-:Y:S01]  /*5f20*/  FSEL R2, R2, RZ, P0 ;  /* 0x000000ff02027208 */ /* 0x000fe20000000000 */
[----:B------:R-:W-:Y:S01]  /*5f30*/  HMMA.16816.F32 R116, R8, R24, R116 ;  /* 0x000000180874723c */ /* 0x000fe20000001874 */
[----:B------:R-:W-:Y:S01]  /*5f40*/  MOV R196, R140 ;  /* 0x0000008c00c47202 */ /* 0x000fe20000000f00 */
[----:B------:R-:W-:-:S02]  /*5f50*/  IMAD.MOV.U32 R197, RZ, RZ, R141 ;  /* 0x000000ffffc57224 */ /* 0x000fc400078e008d */
[----:B------:R-:W-:-:S04]  /*5f60*/  IMAD.MOV.U32 R130, RZ, RZ, R6 ;  /* 0x000000ffff827224 */ /* 0x000fc800078e0006 */
[----:B------:R-:W-:Y:S01]  /*5f70*/  HMMA.16816.F32 R156, R8, R74, R108 ;  /* 0x0000004a089c723c */ /* 0x000fe2000000186c */
[----:B-1----:R-:W-:Y:S01]  /*5f80*/  FFMA.FTZ R4, R62, c[0x0][0x2d0], -R2 ;  /* 0x0000b4003e047a23 */ /* 0x002fe20000010802 */
[----:B--2---:R-:W-:-:S03]  /*5f90*/  F2FP.PACK_AB R6, R236, R231 ;  /* 0x000000e7ec06723e */ /* 0x004fc600000000ff */
[----:B------:R1:W-:Y:S03]  /*5fa0*/  MUFU.EX2 R143, R4 ;  /* 0x00000004008f7308 */ /* 0x0003e60000000800 */
[----:B------:R-:W-:Y:S01]  /*5fb0*/  HMMA.16816.F32 R248, R8, R66, R104 ;  /* 0x0000004208f8723c */ /* 0x000fe20000001868 */
[----:B------:R-:W-:Y:S01]  /*5fc0*/  IMAD.MOV.U32 R147, RZ, RZ, R149 ;  /* 0x000000ffff937224 */ /* 0x000fe200078e0095 */
[----:B------:R-:W-:Y:S01]  /*5fd0*/  MOV R146, R150 ;  /* 0x0000009600927202 */ /* 0x000fe20000000f00 */
[----:B------:R-:W-:Y:S02]  /*5fe0*/  IMAD.MOV.U32 R145, RZ, RZ, R151 ;  /* 0x000000ffff917224 */ /* 0x000fe400078e0097 */
[----:B------:R-:W-:-:S03]  /*5ff0*/  IMAD.MOV.U32 R144, RZ, RZ, R148 ;  /* 0x000000ffff907224 */ /* 0x000fc600078e0094 */
[----:B------:R-:W-:Y:S01]  /*6000*/  HMMA.16816.F32 R188, R8, R46, R100 ;  /* 0x0000002e08bc723c */ /* 0x000fe20000001864 */
[----:B-1----:R-:W-:-:S07]  /*6010*/  FFMA.FTZ R4, R61, c[0x0][0x2d0], -R2 ;  /* 0x0000b4003d047a23 */ /* 0x002fce0000010802 */
[C---:B------:R-:W-:Y:S01]  /*6020*/  HMMA.16816.F32 R244, R8.reuse, R50, R96 ;  /* 0x0000003208f4723c */ /* 0x040fe20000001860 */
[----:B------:R1:W2:Y:S07]  /*6030*/  MUFU.EX2 R142, R4 ;  /* 0x00000004008e7308 */ /* 0x0002ae0000000800 */
[C---:B------:R-:W-:Y:S08]  /*6040*/  HMMA.16816.F32 R220, R8.reuse, R58, R92 ;  /* 0x0000003a08dc723c */ /* 0x040ff0000000185c */
[----:B------:R-:W-:Y:S01]  /*6050*/  HMMA.16816.F32 R216, R8, R70, R88 ;  /* 0x0000004608d8723c */ /* 0x000fe20000001858 */
[----:B-1----:R-:W-:Y:S01]  /*6060*/  FFMA.FTZ R4, R16, c[0x0][0x2d0], -R2 ;  /* 0x0000b40010047a23 */ /* 0x002fe20000010802 */
[----:B--2---:R-:W-:-:S03]  /*6070*/  F2FP.PACK_AB R5, R142, R143 ;  /* 0x0000008f8e05723e */ /* 0x004fc600000000ff */
[----:B------:R1:W-:Y:S03]  /*6080*/  MUFU.EX2 R140, R4 ;  /* 0x00000004008c7308 */ /* 0x0003e60000000800 */
[C---:B------:R-:W-:Y:S08]  /*6090*/  HMMA.16816.F32 R212, R8.reuse, R42, R84 ;  /* 0x0000002a08d4723c */ /* 0x040ff00000001854 */
[----:B------:R-:W-:Y:S07]  /*60a0*/  HMMA.16816.F32 R208, R8, R26, R80 ;  /* 0x0000001a08d0723c */ /* 0x000fee0000001850 */
[----:B------:R-:W-:-:S02]  /*60b0*/  FFMA.FTZ R8, R123, c[0x0][0x2d0], -R0 ;  /* 0x0000b4007b087a23 */ /* 0x000fc40000010800 */
[----:B-1----:R-:W-:Y:S02]  /*60c0*/  FFMA.FTZ R4, R17, c[0x0][0x2d0], -R2 ;  /* 0x0000b40011047a23 */ /* 0x002fe40000010802 */
[----:B------:R1:W-:Y:S08]  /*60d0*/  MUFU.EX2 R154, R8 ;  /* 0x00000008009a7308 */ /* 0x0003f00000000800 */
[----:B------:R2:W3:Y:S01]  /*60e0*/  MUFU.EX2 R141, R4 ;  /* 0x00000004008d7308 */ /* 0x0004e20000000800 */
[----:B-1----:R-:W-:-:S07]  /*60f0*/  FFMA.FTZ R8, R132, c[0x0][0x2d0], -R0 ;  /* 0x0000b40084087a23 */ /* 0x002fce0000010800 */
[----:B------:R1:W4:Y:S01]  /*6100*/  MUFU.EX2 R201, R8 ;  /* 0x0000000800c97308 */ /* 0x0003220000000800 */
[----:B--2---:R-:W-:Y:S02]  /*6110*/  F2FP.PACK_AB R4, R14, R181 ;  /* 0x000000b50e04723e */ /* 0x004fe400000000ff */
[----:B---3--:R-:W-:-:S07]  /*6120*/  F2FP.PACK_AB R7, R141, R140 ;  /* 0x0000008c8d07723e */ /* 0x008fce00000000ff */
[----:B------:R-:W-:Y:S01]  /*6130*/  HMMA.16816.F32 R108, R4, R36, RZ ;  /* 0x00000024046c723c */ /* 0x000fe200000018ff */
[----:B-1----:R-:W-:-:S04]  /*6140*/  FFMA.FTZ R8, R134, c[0x0][0x2d0], -R0 ;  /* 0x0000b40086087a23 */ /* 0x002fc80000010800 */
[----:B------:R1:W-:Y:S03]  /*6150*/  MUFU.EX2 R233, R8 ;  /* 0x0000000800e97308 */ /* 0x0003e60000000800 */
[C---:B------:R-:W-:Y:S08]  /*6160*/  HMMA.16816.F32 R100, R4.reuse, R20, RZ ;  /* 0x000000140464723c */ /* 0x040ff000000018ff */
[----:B------:R-:W-:Y:S01]  /*6170*/  HMMA.16816.F32 R80, R4, R28, RZ ;  /* 0x0000001c0450723c */ /* 0x000fe200000018ff */
[----:B-1----:R-:W-:-:S07]  /*6180*/  FFMA.FTZ R8, R133, c[0x0][0x2d0], -R0 ;  /* 0x0000b40085087a23 */ /* 0x002fce0000010800 */
[C---:B------:R-:W-:Y:S01]  /*6190*/  HMMA.16816.F32 R84, R4.reuse, R30, RZ ;  /* 0x0000001e0454723c */ /* 0x040fe200000018ff */
[----:B------:R1:W2:Y:S07]  /*61a0*/  MUFU.EX2 R120, R8 ;  /* 0x0000000800787308 */ /* 0x0002ae0000000800 */
        /* <DEDUP_REMOVED lines=8> */
[----:B------:R1:W3:Y:S07]  /*6230*/  MUFU.EX2 R138, R8 ;  /* 0x00000008008a7308 */ /* 0x0002ee0000000800 */
[C---:B------:R-:W-:Y:S08]  /*6240*/  HMMA.16816.F32 R20, R4.reuse, R76, RZ ;  /* 0x0000004c0414723c */ /* 0x040ff000000018ff */
[----:B------:R-:W-:Y:S01]  /*6250*/  HMMA.16816.F32 R36, R4, R78, RZ ;  /* 0x0000004e0424723c */ /* 0x000fe200000018ff */
[----:B------:R-:W-:Y:S01]  /*6260*/  LDSM.16.MT88.4 R76, [R225+0x4880] ;  /* 0x00488000e14c783b */ /* 0x000fe20000004200 */
[----:B-1----:R-:W-:-:S04]  /*6270*/  FFMA.FTZ R8, R60, c[0x0][0x2d0], -R2 ;  /* 0x0000b4003c087a23 */ /* 0x002fc80000010802 */
[----:B------:R1:W-:Y:S02]  /*6280*/  MUFU.EX2 R134, R8 ;  /* 0x0000000800867308 */ /* 0x0003e40000000800 */
[C---:B------:R-:W-:Y:S08]  /*6290*/  HMMA.16816.F32 R60, R4.reuse, R54, RZ ;  /* 0x00000036043c723c */ /* 0x040ff000000018ff */
[----:B------:R-:W-:Y:S01]  /*62a0*/  HMMA.16816.F32 R32, R4, R114, RZ ;  /* 0x000000720420723c */ /* 0x000fe200000018ff */
[----:B-1----:R-:W-:-:S07]  /*62b0*/  FFMA.FTZ R8, R15, c[0x0][0x2d0], -R2 ;  /* 0x0000b4000f087a23 */ /* 0x002fce0000010802 */
[C---:B------:R-:W-:Y:S01]  /*62c0*/  HMMA.16816.F32 R16, R4.reuse, R124, RZ ;  /* 0x0000007c0410723c */ /* 0x040fe200000018ff */
[----:B------:R-:W-:Y:S01]  /*62d0*/  MOV R115, R193 ;  /* 0x000000c100737202 */ /* 0x000fe20000000f00 */
[----:B------:R-:W-:Y:S01]  /*62e0*/  IMAD.MOV.U32 R15, RZ, RZ, R200 ;  /* 0x000000ffff0f7224 */ /* 0x000fe200078e00c8 */
[----:B------:R1:W1:Y:S04]  /*62f0*/  MUFU.EX2 R132, R8 ;  /* 0x0000000800847308 */ /* 0x0002680000000800 */
[----:B------:R-:W-:Y:S01]  /*6300*/  IMAD.MOV.U32 R124, RZ, RZ, R202 ;  /* 0x000000ffff7c7224 */ /* 0x000fe200078e00ca */
[C---:B------:R-:W-:Y:S08]  /*6310*/  HMMA.16816.F32 R52, R4.reuse, R126, RZ ;  /* 0x0000007e0434723c */ /* 0x040ff000000018ff */
[----:B-1----:R-:W-:Y:S07]  /*6320*/  HMMA.16816.F32 R8, R4, R112, RZ ;  /* 0x000000700408723c */ /* 0x002fee00000018ff */
[----:B----4-:R-:W-:Y:S01]  /*6330*/  F2FP.PACK_AB R4, R201, R154 ;  /* 0x0000009ac904723e */ /* 0x010fe200000000ff */
[----:B------:R-:W-:Y:S01]  /*6340*/  IMAD.MOV.U32 R113, RZ, RZ, R194 ;  /* 0x000000ffff717224 */ /* 0x000fe200078e00c2 */
[----:B--2---:R-:W-:-:S02]  /*6350*/  F2FP.PACK_AB R6, R120, R233 ;  /* 0x000000e97806723e */ /* 0x004fc400000000ff */
[----:B---3--:R-:W-:Y:S02]  /*6360*/  F2FP.PACK_AB R5, R138, R133 ;  /* 0x000000858a05723e */ /* 0x008fe400000000ff */
[----:B------:R-:W-:-:S07]  /*6370*/  F2FP.PACK_AB R7, R132, R134 ;  /* 0x000000868407723e */ /* 0x000fce00000000ff */
[C---:B------:R-:W-:Y:S01]  /*6380*/  HMMA.16816.F32 R148, R4.reuse, R72, R108 ;  /* 0x000000480494723c */ /* 0x040fe2000000186c */
[----:B------:R-:W-:Y:S06]  /*6390*/  LDSM.16.MT88.4 R108, [R228+0x4880] ;  /* 0x00488000e46c783b */ /* 0x000fec0000004200 */
[----:B------:R-:W-:Y:S01]  /*63a0*/  IMAD.MOV.U32 R72, RZ, RZ, R120 ;  /* 0x000000ffff487224 */ /* 0x000fe200078e0078 */
[----:B------:R-:W-:Y:S01]  /*63b0*/  HMMA.16816.F32 R104, R4, R74, R104 ;  /* 0x0000004a0468723c */ /* 0x000fe20000001868 */
[----:B------:R-:W-:-:S06]  /*63c0*/  IMAD.MOV.U32 R73, RZ, RZ, R203 ;  /* 0x000000ffff497224 */ /* 0x000fcc00078e00cb */
[----:B------:R-:W-:Y:S01]  /*63d0*/  MOV R74, R252 ;  /* 0x000000fc004a7202 */ /* 0x000fe20000000f00 */
[C---:B------:R-:W-:Y:S07]  /*63e0*/  HMMA.16816.F32 R120, R4.reuse, R64, R100 ;  /* 0x000000400478723c */ /* 0x040fee0000001864 */
[----:B------:R-:W-:Y:S01]  /*63f0*/  IMAD.MOV.U32 R64, RZ, RZ, R192 ;  /* 0x000000ffff407224 */ /* 0x000fe200078e00c0 */
[----:B------:R-:W-:Y:S01]  /*6400*/  MOV R65, R154 ;  /* 0x0000009a00417202 */ /* 0x000fe20000000f00 */
[----:B------:R-:W-:Y:S01]  /*6410*/  HMMA.16816.F32 R192, R4, R48, R80 ;  /* 0x0000003004c0723c */ /* 0x000fe20000001850 */
[----:B------:R-:W-:Y:S01]  /*6420*/  IMAD.MOV.U32 R101, RZ, RZ, R131 ;  /* 0x000000ffff657224 */ /* 0x000fe200078e0083 */
[----:B------:R-:W-:Y:S01]  /*6430*/  MOV R102, R130 ;  /* 0x0000008200667202 */ /* 0x000fe20000000f00 */
[----:B------:R-:W-:-:S02]  /*6440*/  IMAD.MOV.U32 R103, RZ, RZ, R129 ;  /* 0x000000ffff677224 */ /* 0x000fc400078e0081 */
[----:B------:R-:W-:Y:S02]  /*6450*/  IMAD.MOV.U32 R100, RZ, RZ, R128 ;  /* 0x000000ffff647224 */ /* 0x000fe400078e0080 */
[----:B------:R-:W-:Y:S01]  /*6460*/  MOV R82, R201 ;  /* 0x000000c900527202 */ /* 0x000fe20000000f00 */
[----:B------:R-:W-:Y:S01]  /*6470*/  HMMA.16816.F32 R88, R4, R44, R88 ;  /* 0x0000002c0458723c */ /* 0x000fe20000001858 */
[----:B------:R-:W-:Y:S01]  /*6480*/  MOV R83, R205 ;  /* 0x000000cd00537202 */ /* 0x000fe20000000f00 */
[----:B------:R-:W-:Y:S01]  /*6490*/  IMAD.MOV.U32 R81, RZ, RZ, R198 ;  /* 0x000000ffff517224 */ /* 0x000fe200078e00c6 */
[----:B------:R-:W-:-:S05]  /*64a0*/  MOV R80, R199 ;  /* 0x000000c700507202 */ /* 0x000fca0000000f00 */
[C---:B------:R-:W-:Y:S07]  /*64b0*/  HMMA.16816.F32 R200, R4.reuse, R40, R8 ;  /* 0x0000002804c8723c */ /* 0x040fee0000001808 */
[----:B------:R-:W-:Y:S01]  /*64c0*/  FFMA.FTZ R8, R175, c[0x0][0x2d0], -R13 ;  /* 0x0000b400af087a23 */ /* 0x000fe2000001080d */
[----:B------:R-:W-:Y:S01]  /*64d0*/  HMMA.16816.F32 R28, R4, R56, R28 ;  /* 0x00000038041c723c */ /* 0x000fe2000000181c */
[----:B------:R-:W-:Y:S01]  /*64e0*/  IMAD.MOV.U32 R175, RZ, RZ, R204 ;  /* 0x000000ffffaf7224 */ /* 0x000fe200078e00cc */
[----:B------:R-:W-:Y:S01]  /*64f0*/  MOV R41, R145 ;  /* 0x0000009100297202 */ /* 0x000fe20000000f00 */
[----:B------:R1:W-:Y:S01]  /*6500*/  MUFU.EX2 R126, R8 ;  /* 0x00000008007e7308 */ /* 0x0003e20000000800 */
[----:B------:R-:W-:-:S03]  /*6510*/  IMAD.MOV.U32 R40, RZ, RZ, R146 ;  /* 0x000000ffff287224 */ /* 0x000fc600078e0092 */
[----:B------:R-:W-:Y:S01]  /*6520*/  IMAD.MOV.U32 R57, RZ, RZ, R197 ;  /* 0x000000ffff397224 */ /* 0x000fe200078e00c5 */
[----:B------:R-:W-:Y:S01]  /*6530*/  HMMA.16816.F32 R204, R4, R24, R16 ;  /* 0x0000001804cc723c */ /* 0x000fe20000001810 */
[----:B------:R-:W-:-:S07]  /*6540*/  MOV R56, R196 ;  /* 0x000000c400387202 */ /* 0x000fce0000000f00 */
[----:B------:R-:W-:Y:S01]  /*6550*/  HMMA.16816.F32 R16, R4, R66, R96 ;  /* 0x000000420410723c */ /* 0x000fe20000001860 */
[----:B-1----:R-:W-:-:S04]  /*6560*/  FFMA.FTZ R8, R171, c[0x0][0x2d0], -R13 ;  /* 0x0000b400ab087a23 */ /* 0x002fc8000001080d */
[----:B------:R1:W2:Y:S02]  /*6570*/  MUFU.EX2 R125, R8 ;  /* 0x00000008007d7308 */ /* 0x0002a40000000800 */
[----:B------:R-:W-:Y:S01]  /*6580*/  IMAD.MOV.U32 R98, RZ, RZ, R155 ;  /* 0x000000ffff627224 */ /* 0x000fe200078e009b */
[C---:B------:R-:W-:Y:S01]  /*6590*/  HMMA.16816.F32 R44, R4.reuse, R46, R92 ;  /* 0x0000002e042c723c */ /* 0x040fe2000000185c */
[----:B------:R-:W-:Y:S01]  /*65a0*/  IMAD.MOV.U32 R97, RZ, RZ, R153 ;  /* 0x000000ffff617224 */ /* 0x000fe200078e0099 */
[----:B------:R-:W-:Y:S01]  /*65b0*/  LDSM.16.MT88.4 R92, [R226+0x4880] ;  /* 0x00488000e25c783b */ /* 0x000fe20000004200 */
[----:B------:R-:W-:Y:S02]  /*65c0*/  IMAD.MOV.U32 R99, RZ, RZ, R242 ;  /* 0x000000ffff637224 */ /* 0x000fe400078e00f2 */
[----:B------:R-:W-:Y:S02]  /*65d0*/  IMAD.MOV.U32 R96, RZ, RZ, R74 ;  /* 0x000000ffff607224 */ /* 0x000fe400078e004a */
[----:B------:R-:W-:Y:S01]  /*65e0*/  IMAD.MOV.U32 R66, RZ, RZ, R98 ;  /* 0x000000ffff427224 */ /* 0x000fe200078e0062 */
[C---:B------:R-:W-:Y:S01]  /*65f0*/  HMMA.16816.F32 R196, R4.reuse, R68, R20 ;  /* 0x0000004404c4723c */ /* 0x040fe20000001814 */
[----:B------:R-:W-:Y:S01]  /*6600*/  MOV R67, R99 ;  /* 0x0000006300437202 */ /* 0x000fe20000000f00 */
[----:B------:R-:W-:Y:S01]  /*6610*/  IMAD.MOV.U32 R99, RZ, RZ, R41 ;  /* 0x000000ffff637224 */ /* 0x000fe200078e0029 */
[----:B------:R-:W-:Y:S01]  /*6620*/  MOV R98, R40 ;  /* 0x0000002800627202 */ /* 0x000fe20000000f00 */
[----:B------:R-:W-:Y:S01]  /*6630*/  IMAD.MOV.U32 R74, RZ, RZ, R56 ;  /* 0x000000ffff4a7224 */ /* 0x000fe200078e0038 */
[----:B------:R-:W-:Y:S01]  /*6640*/  MOV R56, R82 ;  /* 0x0000005200387202 */ /* 0x000fe20000000f00 */
[----:B-1----:R-:W-:Y:S01]  /*6650*/  FFMA.FTZ R8, R176, c[0x0][0x2d0], -R13 ;  /* 0x0000b400b0087a23 */ /* 0x002fe2000001080d */
[----:B--2---:R-:W-:Y:S01]  /*6660*/  F2FP.PACK_AB R128, R125, R126 ;  /* 0x0000007e7d80723e */ /* 0x004fe200000000ff */
[----:B------:R-:W-:Y:S01]  /*6670*/  IMAD.MOV.U32 R176, RZ, RZ, R152 ;  /* 0x000000ffffb07224 */ /* 0x000fe200078e0098 */
[----:B------:R-:W-:Y:S01]  /*6680*/  HMMA.16816.F32 R48, R4, R50, R84 ;  /* 0x000000320430723c */ /* 0x000fe20000001854 */
[----:B------:R1:W-:Y:S01]  /*6690*/  MUFU.EX2 R114, R8 ;  /* 0x0000000800727308 */ /* 0x0003e20000000800 */
[----:B------:R-:W2:Y:S01]  /*66a0*/  LDSM.16.MT88.4 R152, [R225+0x3080] ;  /* 0x00308000e198783b */ /* 0x000ea20000004200 */
[----:B------:R-:W-:Y:S01]  /*66b0*/  IMAD.MOV.U32 R41, RZ, RZ, R81 ;  /* 0x000000ffff297224 */ /* 0x000fe200078e0051 */
[----:B------:R-:W-:Y:S01]  /*66c0*/  MOV R81, R115 ;  /* 0x0000007300517202 */ /* 0x000fe20000000f00 */
[----:B------:R-:W-:-:S02]  /*66d0*/  IMAD.MOV.U32 R69, RZ, RZ, R147 ;  /* 0x000000ffff457224 */ /* 0x000fc400078e0093 */
[----:B------:R-:W-:Y:S01]  /*66e0*/  MOV R84, R187 ;  /* 0x000000bb00547202 */ /* 0x000fe20000000f00 */
[----:B------:R-:W-:Y:S01]  /*66f0*/  IMAD.MOV.U32 R85, RZ, RZ, R186 ;  /* 0x000000ffff557224 */ /* 0x000fe200078e00ba */
[----:B------:R-:W-:Y:S01]  /*6700*/  MOV R87, R184 ;  /* 0x000000b800577202 */ /* 0x000fe20000000f00 */
[----:B------:R-:W-:Y:S01]  /*6710*/  IMAD.MOV.U32 R86, RZ, RZ, R185 ;  /* 0x000000ffff567224 */ /* 0x000fe200078e00b9 */
[----:B------:R-:W-:Y:S01]  /*6720*/  HMMA.16816.F32 R20, R4, R58, R60 ;  /* 0x0000003a0414723c */ /* 0x000fe2000000183c */
[----:B------:R-:W-:Y:S01]  /*6730*/  LDSM.16.MT88.4 R184, [R228+0x3080] ;  /* 0x00308000e4b8783b */ /* 0x000fe20000004200 */
[----:B------:R-:W-:Y:S02]  /*6740*/  IMAD.MOV.U32 R68, RZ, RZ, R144 ;  /* 0x000000ffff447224 */ /* 0x000fe400078e0090 */
[----:B------:R-:W-:Y:S01]  /*6750*/  IMAD.MOV.U32 R40, RZ, RZ, R80 ;  /* 0x000000ffff287224 */ /* 0x000fe200078e0050 */
[----:B------:R-:W-:Y:S01]  /*6760*/  LDSM.16.MT88.4 R60, [R227+0x3080] ;  /* 0x00308000e33c783b */ /* 0x000fe20000004200 */
[----:B-1----:R-:W-:-:S02]  /*6770*/  FFMA.FTZ R8, R177, c[0x0][0x2d0], -R13 ;  /* 0x0000b400b1087a23 */ /* 0x002fc4000001080d */
[C---:B------:R-:W-:Y:S01]  /*6780*/  HMMA.16816.F32 R36, R4.reuse, R70, R36 ;  /* 0x000000460424723c */ /* 0x040fe20000001824 */
[----:B------:R-:W-:Y:S01]  /*6790*/  IMAD.MOV.U32 R177, RZ, RZ, R97 ;  /* 0x000000ffffb17224 */ /* 0x000fe200078e0061 */
[----:B------:R1:W3:Y:S01]  /*67a0*/  MUFU.EX2 R75, R8 ;  /* 0x00000008004b7308 */ /* 0x0002e20000000800 */
[----:B------:R-:W-:Y:S01]  /*67b0*/  IMAD.MOV.U32 R97, RZ, RZ, R175 ;  /* 0x000000ffff617224 */ /* 0x000fe200078e00af */
[----:B------:R-:W-:Y:S01]  /*67c0*/  MOV R175, R57 ;  /* 0x0000003900af7202 */ /* 0x000fe20000000f00 */
[----:B------:R-:W-:Y:S02]  /*67d0*/  IMAD.MOV.U32 R57, RZ, RZ, R83 ;  /* 0x000000ffff397224 */ /* 0x000fe400078e0053 */
[----:B------:R-:W-:Y:S01]  /*67e0*/  IMAD.MOV.U32 R80, RZ, RZ, R64 ;  /* 0x000000ffff507224 */ /* 0x000fe200078e0040 */
[----:B------:R-:W-:Y:S01]  /*67f0*/  HMMA.16816.F32 R32, R4, R42, R32 ;  /* 0x0000002a0420723c */ /* 0x000fe20000001820 */
[----:B------:R-:W-:Y:S02]  /*6800*/  IMAD.MOV.U32 R83, RZ, RZ, R237 ;  /* 0x000000ffff537224 */ /* 0x000fe400078e00ed */
[----:B------:R-:W-:-:S05]  /*6810*/  IMAD.MOV.U32 R82, RZ, RZ, R113 ;  /* 0x000000ffff527224 */ /* 0x000fca00078e0071 */
[----:B------:R-:W-:Y:S01]  /*6820*/  HMMA.16816.F32 R24, R4, R26, R52 ;  /* 0x0000001a0418723c */ /* 0x000fe20000001834 */
[----:B-1----:R-:W-:Y:S01]  /*6830*/  FFMA.FTZ R8, R167, c[0x0][0x2d0], -R12 ;  /* 0x0000b400a7087a23 */ /* 0x002fe2000001080c */
[----:B---3--:R-:W-:Y:S01]  /*6840*/  F2FP.PACK_AB R130, R75, R114 ;  /* 0x000000724b82723e */ /* 0x008fe200000000ff */
[----:B------:R-:W-:Y:S01]  /*6850*/  IMAD.MOV.U32 R70, RZ, RZ, R98 ;  /* 0x000000ffff467224 */ /* 0x000fe200078e0062 */
[----:B------:R-:W-:Y:S01]  /*6860*/  MOV R115, R236 ;  /* 0x000000ec00737202 */ /* 0x000fe20000000f00 */
[----:B------:R1:W-:Y:S01]  /*6870*/  MUFU.EX2 R127, R8 ;  /* 0x00000008007f7308 */ /* 0x0003e20000000800 */
[----:B------:R-:W-:Y:S01]  /*6880*/  IMAD.MOV.U32 R71, RZ, RZ, R99 ;  /* 0x000000ffff477224 */ /* 0x000fe200078e0063 */
[----:B------:R3:W5:Y:S01]  /*6890*/  LDL.LU R237, [R1+0x6c] ;  /* 0x00006c0001ed7983 */ /* 0x0007620000300800 */
[----:B-1----:R-:W-:Y:S02]  /*68a0*/  FFMA.FTZ R8, R168, c[0x0][0x2d0], -R12 ;  /* 0x0000b400a8087a23 */ /* 0x002fe4000001080c */
[----:B------:R-:W-:Y:S01]  /*68b0*/  FFMA.FTZ R4, R172, c[0x0][0x2d0], -R0 ;  /* 0x0000b400ac047a23 */ /* 0x000fe20000010800 */
[----:B------:R-:W-:-:S02]  /*68c0*/  MOV R99, R80 ;  /* 0x0000005000637202 */ /* 0x000fc40000000f00 */
[----:B------:R1:W4:Y:S01]  /*68d0*/  MUFU.EX2 R112, R8 ;  /* 0x0000000800707308 */ /* 0x0003220000000800 */
[----:B------:R-:W-:Y:S02]  /*68e0*/  IMAD.MOV.U32 R98, RZ, RZ, R57 ;  /* 0x000000ffff627224 */ /* 0x000fe400078e0039 */
[----:B------:R-:W-:Y:S01]  /*68f0*/  IMAD.MOV.U32 R64, RZ, RZ, R235 ;  /* 0x000000ffff407224 */ /* 0x000fe200078e00eb */
[----:B------:R-:W-:Y:S01]  /*6900*/  MOV R55, R97 ;  /* 0x0000006100377202 */ /* 0x000fe20000000f00 */
[----:B------:R-:W-:Y:S01]  /*6910*/  IMAD.MOV.U32 R53, RZ, RZ, R67 ;  /* 0x000000ffff357224 */ /* 0x000fe200078e0043 */
[----:B------:R-:W-:Y:S01]  /*6920*/  MOV R52, R66 ;  /* 0x0000004200347202 */ /* 0x000fe20000000f00 */
[----:B------:R-:W-:Y:S01]  /*6930*/  IMAD.MOV.U32 R54, RZ, RZ, R96 ;  /* 0x000000ffff367224 */ /* 0x000fe200078e0060 */
[----:B------:R3:W5:Y:S01]  /*6940*/  LDL.LU R236, [R1+0x68] ;  /* 0x0000680001ec7983 */ /* 0x0007620000300800 */
[----:B-1----:R-:W-:Y:S01]  /*6950*/  FFMA.FTZ R8, R170, c[0x0][0x2d0], -R12 ;  /* 0x0000b400aa087a23 */ /* 0x002fe2000001080c */
[----:B----4-:R-:W-:Y:S01]  /*6960*/  F2FP.PACK_AB R129, R112, R127 ;  /* 0x0000007f7081723e */ /* 0x010fe200000000ff */
[----:B------:R-:W-:Y:S01]  /*6970*/  MUFU.EX2 R43, R4 ;  /* 0x00000004002b7308 */ /* 0x000fe20000000800 */
[----:B------:R-:W-:-:S02]  /*6980*/  MOV R57, R83 ;  /* 0x0000005300397202 */ /* 0x000fc40000000f00 */
[----:B------:R-:W-:Y:S01]  /*6990*/  MOV R80, R232 ;  /* 0x000000e800507202 */ /* 0x000fe20000000f00 */
[----:B------:R-:W-:Y:S01]  /*69a0*/  IMAD.MOV.U32 R97, RZ, RZ, R56 ;  /* 0x000000ffff617224 */ /* 0x000fe200078e0038 */
[----:B------:R3:W5:Y:S03]  /*69b0*/  LDL.LU R235, [R1+0x64] ;  /* 0x0000640001eb7983 */ /* 0x0007660000300800 */
[----:B------:R1:W-:Y:S02]  /*69c0*/  MUFU.EX2 R252, R8 ;  /* 0x0000000800fc7308 */ /* 0x0003e40000000800 */
[----:B-1----:R-:W-:Y:S02]  /*69d0*/  FFMA.FTZ R8, R169, c[0x0][0x2d0], -R12 ;  /* 0x0000b400a9087a23 */ /* 0x002fe4000001080c */
[----:B------:R-:W1:Y:S04]  /*69e0*/  LDSM.16.MT88.4 R168, [R226+0x3080] ;  /* 0x00308000e2a8783b */ /* 0x000e680000004200 */
[----:B------:R4:W2:Y:S01]  /*69f0*/  MUFU.EX2 R242, R8 ;  /* 0x0000000800f27308 */ /* 0x0008a20000000800 */
[----:B------:R-:W-:Y:S01]  /*6a00*/  FFMA.FTZ R4, R173, c[0x0][0x2d0], -R0 ;  /* 0x0000b400ad047a23 */ /* 0x000fe20000010800 */
[----:B----4-:R-:W4:Y:S01]  /*6a10*/  LDSM.16.MT88.4 R8, [R227+0x4880] ;  /* 0x00488000e308783b */ /* 0x010f220000004200 */
[----:B--2---:R-:W-:-:S05]  /*6a20*/  F2FP.PACK_AB R131, R242, R252 ;  /* 0x000000fcf283723e */ /* 0x004fca00000000ff */
[----:B------:R2:W1:Y:S02]  /*6a30*/  MUFU.EX2 R42, R4 ;  /* 0x00000004002a7308 */ /* 0x0004640000000800 */
[----:B------:R-:W-:Y:S01]  /*6a40*/  HMMA.16816.F32 R144, R128, R152, R160 ;  /* 0x000000988090723c */ /* 0x000fe200000018a0 */
[----:B--2---:R-:W-:-:S07]  /*6a50*/  FFMA.FTZ R4, R174, c[0x0][0x2d0], -R0 ;  /* 0x0000b400ae047a23 */ /* 0x004fce0000010800 */
[----:B-1----:R-:W-:Y:S01]  /*6a60*/  HMMA.16816.F32 R160, R128, R168, R84 ;  /* 0x000000a880a0723c */ /* 0x002fe20000001854 */
[----:B------:R-:W-:-:S06]  /*6a70*/  FFMA.FTZ R0, R180, c[0x0][0x2d0], -R0 ;  /* 0x0000b400b4007a23 */ /* 0x000fcc0000010800 */
[----:B------:R-:W-:Y:S01]  /*6a80*/  MOV R84, R74 ;  /* 0x0000004a00547202 */ /* 0x000fe20000000f00 */
[----:B------:R-:W-:Y:S02]  /*6a90*/  IMAD.MOV.U32 R86, RZ, RZ, R40 ;  /* 0x000000ffff567224 */ /* 0x000fe400078e0028 */
[----:B------:R-:W-:Y:S02]  /*6aa0*/  IMAD.MOV.U32 R74, RZ, RZ, R81 ;  /* 0x000000ffff4a7224 */ /* 0x000fe400078e0051 */
[----:B------:R-:W-:-:S03]  /*6ab0*/  IMAD.MOV.U32 R40, RZ, RZ, R233 ;  /* 0x000000ffff287224 */ /* 0x000fc600078e00e9 */
[----:B------:R-:W-:Y:S02]  /*6ac0*/  MOV R12, R74 ;  /* 0x0000004a000c7202 */ /* 0x000fe40000000f00 */
[----:B------:R-:W-:Y:S02]  /*6ad0*/  MOV R74, R40 ;  /* 0x00000028004a7202 */ /* 0x000fe40000000f00 */
[----:B------:R1:W-:Y:S01]  /*6ae0*/  MUFU.EX2 R40, R0 ;  /* 0x0000000000287308 */ /* 0x0003e20000000800 */
[----:B------:R-:W-:Y:S01]  /*6af0*/  IMAD.MOV.U32 R85, RZ, RZ, R175 ;  /* 0x000000ffff557224 */ /* 0x000fe200078e00af */
[----:B------:R-:W-:Y:S01]  /*6b00*/  MOV R83, R229 ;  /* 0x000000e500537202 */ /* 0x000fe20000000f00 */
[----:B------:R-:W-:Y:S02]  /*6b10*/  IMAD.MOV.U32 R175, RZ, RZ, R82 ;  /* 0x000000ffffaf7224 */ /* 0x000fe400078e0052 */
[----:B------:R-:W-:Y:S02]  /*6b20*/  IMAD.MOV.U32 R81, RZ, RZ, R231 ;  /* 0x000000ffff517224 */ /* 0x000fe400078e00e7 */
[----:B------:R-:W-:Y:S01]  /*6b30*/  IMAD.MOV.U32 R82, RZ, RZ, R230 ;  /* 0x000000ffff527224 */ /* 0x000fe200078e00e6 */
[----:B------:R-:W-:Y:S01]  /*6b40*/  MOV R87, R41 ;  /* 0x0000002900577202 */ /* 0x000fe20000000f00 */
[----:B-1----:R-:W-:-:S04]  /*6b50*/  FFMA.FTZ R0, R139, c[0x0][0x2d0], -R2 ;  /* 0x0000b4008b007a23 */ /* 0x002fc80000010802 */
[----:B------:R1:W-:Y:S01]  /*6b60*/  MUFU.EX2 R5, R0 ;  /* 0x0000000000057308 */ /* 0x0003e20000000800 */
[----:B------:R-:W-:Y:S01]  /*6b70*/  IMAD.MOV.U32 R113, RZ, RZ, R234 ;  /* 0x000000ffff717224 */ /* 0x000fe200078e00ea */
[----:B------:R-:W-:Y:S01]  /*6b80*/  MOV R7, R81 ;  /* 0x0000005100077202 */ /* 0x000fe20000000f00 */
[----:B------:R-:W-:Y:S01]  /*6b90*/  IMAD.MOV.U32 R56, RZ, RZ, R64 ;  /* 0x000000ffff387224 */ /* 0x000fe200078e0040 */
[----:B------:R-:W-:Y:S01]  /*6ba0*/  MOV R59, R83 ;  /* 0x00000053003b7202 */ /* 0x000fe20000000f00 */
[----:B------:R-:W-:Y:S02]  /*6bb0*/  IMAD.MOV.U32 R64, RZ, RZ, R224 ;  /* 0x000000ffff407224 */ /* 0x000fe400078e00e0 */
[----:B------:R-:W-:Y:S01]  /*6bc0*/  IMAD.MOV.U32 R6, RZ, RZ, R80 ;  /* 0x000000ffff067224 */ /* 0x000fe200078e0050 */
[----:B------:R-:W2:Y:S01]  /*6bd0*/  MUFU.EX2 R41, R4 ;  /* 0x0000000400297308 */ /* 0x000ea20000000800 */
[----:B------:R-:W-:Y:S02]  /*6be0*/  IMAD.MOV.U32 R58, RZ, RZ, R82 ;  /* 0x000000ffff3a7224 */ /* 0x000fe400078e0052 */
[----:B------:R-:W-:-:S02]  /*6bf0*/  IMAD.MOV.U32 R13, RZ, RZ, R97 ;  /* 0x000000ffff0d7224 */ /* 0x000fc400078e0061 */
[----:B-1----:R-:W-:Y:S01]  /*6c00*/  FFMA.FTZ R0, R164, c[0x0][0x2d0], -R2 ;  /* 0x0000b400a4007a23 */ /* 0x002fe20000010802 */
[C---:B------:R-:W-:Y:S01]  /*6c10*/  HMMA.16816.F32 R80, R128.reuse, R78, R220 ;  /* 0x0000004e8050723c */ /* 0x040fe200000018dc */
[----:B------:R-:W-:Y:S01]  /*6c20*/  IMAD.MOV.U32 R180, RZ, RZ, R175 ;  /* 0x000000ffffb47224 */ /* 0x000fe200078e00af */
[----:B------:R-:W-:Y:S01]  /*6c30*/  MOV R139, R65 ;  /* 0x00000041008b7202 */ /* 0x000fe20000000f00 */
[----:B------:R1:W1:Y:S01]  /*6c40*/  MUFU.EX2 R4, R0 ;  /* 0x0000000000047308 */ /* 0x0002620000000800 */
[----:B------:R-:W-:Y:S01]  /*6c50*/  IMAD.MOV.U32 R167, RZ, RZ, R64 ;  /* 0x000000ffffa77224 */ /* 0x000fe200078e0040 */
[----:B------:R3:W5:Y:S02]  /*6c60*/  LDL.LU R234, [R1+0x60] ;  /* 0x0000600001ea7983 */ /* 0x0007640000300800 */
[----:B------:R-:W-:Y:S01]  /*6c70*/  IMAD.MOV.U32 R221, RZ, RZ, R98 ;  /* 0x000000ffffdd7224 */ /* 0x000fe200078e0062 */
[----:B------:R-:W-:Y:S01]  /*6c80*/  MOV R220, R99 ;  /* 0x0000006300dc7202 */ /* 0x000fe20000000f00 */
[----:B------:R-:W-:Y:S01]  /*6c90*/  HMMA.16816.F32 R172, R128, R170, R248 ;  /* 0x000000aa80ac723c */ /* 0x000fe200000018f8 */
[----:B-1----:R-:W-:-:S07]  /*6ca0*/  FFMA.FTZ R0, R165, c[0x0][0x2d0], -R2 ;  /* 0x0000b400a5007a23 */ /* 0x002fce0000010802 */
[----:B------:R-:W-:Y:S01]  /*6cb0*/  HMMA.16816.F32 R96, R128, R94, R216 ;  /* 0x0000005e8060723c */ /* 0x000fe200000018d8 */
[----:B------:R-:W-:-:S07]  /*6cc0*/  FFMA.FTZ R2, R166, c[0x0][0x2d0], -R2 ;  /* 0x0000b400a6027a23 */ /* 0x000fce0000010802 */
[C---:B------:R-:W-:Y:S01]  /*6cd0*/  HMMA.16816.F32 R176, R128.reuse, R184, R176 ;  /* 0x000000b880b0723c */ /* 0x040fe200000018b0 */
[----:B------:R-:W-:Y:S01]  /*6ce0*/  IMAD.MOV.U32 R251, RZ, RZ, R114 ;  /* 0x000000fffffb7224 */ /* 0x000fe200078e0072 */
[----:B------:R-:W-:Y:S01]  /*6cf0*/  MOV R217, R115 ;  /* 0x0000007300d97202 */ /* 0x000fe20000000f00 */
[----:B------:R-:W-:Y:S01]  /*6d00*/  IMAD.MOV.U32 R250, RZ, RZ, R112 ;  /* 0x000000fffffa7224 */ /* 0x000fe200078e0070 */
[----:B------:R-:W-:Y:S01]  /*6d10*/  MOV R216, R113 ;  /* 0x0000007100d87202 */ /* 0x000fe20000000f00 */
[----:B------:R-:W-:Y:S03]  /*6d20*/  MUFU.EX2 R0, R0 ;  /* 0x0000000000007308 */ /* 0x000fe60000000800 */
[C---:B------:R-:W-:Y:S08]  /*6d30*/  HMMA.16816.F32 R52, R128.reuse, R60, R52 ;  /* 0x0000003c8034723c */ /* 0x040ff00000001834 */
[C---:B------:R-:W-:Y:S01]  /*6d40*/  HMMA.16816.F32 R68, R128.reuse, R76, R68 ;  /* 0x0000004c8044723c */ /* 0x040fe20000001844 */
[----:B------:R-:W1:Y:S07]  /*6d50*/  MUFU.EX2 R2, R2 ;  /* 0x0000000200027308 */ /* 0x000e6e0000000800 */
[C---:B------:R-:W-:Y:S08]  /*6d60*/  HMMA.16816.F32 R84, R128.reuse, R92, R84 ;  /* 0x0000005c8054723c */ /* 0x040ff00000001854 */
[C---:B------:R-:W-:Y:S08]  /*6d70*/  HMMA.16816.F32 R100, R128.reuse, R108, R100 ;  /* 0x0000006c8064723c */ /* 0x040ff00000001864 */
[C---:B----4-:R-:W-:Y:S08]  /*6d80*/  HMMA.16816.F32 R116, R128.reuse, R8, R116 ;  /* 0x000000088074723c */ /* 0x050ff00000001874 */
[C---:B------:R-:W-:Y:S08]  /*6d90*/  HMMA.16816.F32 R156, R128.reuse, R154, R156 ;  /* 0x0000009a809c723c */ /* 0x040ff0000000189c */
[C---:B------:R-:W-:Y:S08]  /*6da0*/  HMMA.16816.F32 R188, R128.reuse, R186, R188 ;  /* 0x000000ba80bc723c */ /* 0x040ff000000018bc */
[C---:B------:R-:W-:Y:S01]  /*6db0*/  HMMA.16816.F32 R64, R128.reuse, R62, R244 ;  /* 0x0000003e8040723c */ /* 0x040fe200000018f4 */
[----:B------:R-:W-:Y:S01]  /*6dc0*/  IMAD.MOV.U32 R222, RZ, RZ, R167 ;  /* 0x000000ffffde7224 */ /* 0x000fe200078e00a7 */
[----:B------:R-:W-:Y:S01]  /*6dd0*/  MOV R223, R74 ;  /* 0x0000004a00df7202 */ /* 0x000fe20000000f00 */
[----:B------:R3:W5:Y:S05]  /*6de0*/  LDL.LU R233, [R1+0x5c] ;  /* 0x00005c0001e97983 */ /* 0x00076a0000300800 */
[----:B------:R-:W-:Y:S01]  /*6df0*/  HMMA.16816.F32 R112, R128, R110, R212 ;  /* 0x0000006e8070723c */ /* 0x000fe200000018d4 */
[----:B------:R-:W-:Y:S01]  /*6e00*/  MOV R218, R180 ;  /* 0x000000b400da7202 */ /* 0x000fe20000000f00 */
[----:B------:R-:W-:Y:S01]  /*6e10*/  IMAD.MOV.U32 R219, RZ, RZ, R139 ;  /* 0x000000ffffdb7224 */ /* 0x000fe200078e008b */
[----:B------:R-:W-:Y:S01]  /*6e20*/  MOV R247, R126 ;  /* 0x0000007e00f77202 */ /* 0x000fe20000000f00 */
[----:B------:R-:W-:-:S02]  /*6e30*/  IMAD.MOV.U32 R248, RZ, RZ, R127 ;  /* 0x000000fffff87224 */ /* 0x000fc400078e007f */
[----:B------:R-:W-:Y:S01]  /*6e40*/  IMAD.MOV.U32 R249, RZ, RZ, R125 ;  /* 0x000000fffff97224 */ /* 0x000fe200078e007d */
[----:B------:R-:W-:Y:S01]  /*6e50*/  MOV R214, R7 ;  /* 0x0000000700d67202 */ /* 0x000fe20000000f00 */
[----:B------:R-:W-:Y:S01]  /*6e60*/  IMAD.MOV.U32 R215, RZ, RZ, R6 ;  /* 0x000000ffffd77224 */ /* 0x000fe200078e0006 */
[----:B------:R-:W-:Y:S01]  /*6e70*/  HMMA.16816.F32 R128, R128, R10, R208 ;  /* 0x0000000a8080723c */ /* 0x000fe200000018d0 */
[----:B------:R-:W-:Y:S01]  /*6e80*/  MOV R6, R59 ;  /* 0x0000003b00067202 */ /* 0x000fe20000000f00 */
[----:B------:R-:W-:Y:S01]  /*6e90*/  IMAD.MOV.U32 R7, RZ, RZ, R58 ;  /* 0x000000ffff077224 */ /* 0x000fe200078e003a */
[----:B------:R-:W-:Y:S01]  /*6ea0*/  MOV R213, R124 ;  /* 0x0000007c00d57202 */ /* 0x000fe20000000f00 */
[----:B------:R-:W-:Y:S01]  /*6eb0*/  IMAD.MOV.U32 R245, RZ, RZ, R57 ;  /* 0x000000fffff57224 */ /* 0x000fe200078e0039 */
[----:B------:R-:W-:Y:S01]  /*6ec0*/  MOV R244, R56 ;  /* 0x0000003800f47202 */ /* 0x000fe20000000f00 */
[----:B------:R3:W5:Y:S01]  /*6ed0*/  LDL.LU R232, [R1+0x58] ;  /* 0x0000580001e87983 */ /* 0x0007620000300800 */
[----:B------:R-:W-:Y:S01]  /*6ee0*/  MOV R209, R183 ;  /* 0x000000b700d17202 */ /* 0x000fe20000000f00 */
[----:B------:R-:W-:Y:S01]  /*6ef0*/  IMAD.MOV.U32 R210, RZ, RZ, R182 ;  /* 0x000000ffffd27224 */ /* 0x000fe200078e00b6 */
[----:B------:R-:W-:Y:S01]  /*6f00*/  MOV R211, R181 ;  /* 0x000000b500d37202 */ /* 0x000fe20000000f00 */
[----:B------:R-:W-:Y:S01]  /*6f10*/  IMAD.MOV.U32 R212, RZ, RZ, R73 ;  /* 0x000000ffffd47224 */ /* 0x000fe200078e0049 */
[----:B------:R-:W-:Y:S01]  /*6f20*/  F2FP.PACK_AB R124, R42, R43 ;  /* 0x0000002b2a7c723e */ /* 0x000fe200000000ff */
[----:B------:R-:W-:Y:S01]  /*6f30*/  FADD.FTZ R6, R6, R209 ;  /* 0x000000d106067221 */ /* 0x000fe20000010000 */
[----:B--2---:R-:W-:Y:S01]  /*6f40*/  F2FP.PACK_AB R126, R40, R41 ;  /* 0x00000029287e723e */ /* 0x004fe200000000ff */
[----:B------:R-:W-:Y:S01]  /*6f50*/  FADD.FTZ R7, R7, R210 ;  /* 0x000000d207077221 */ /* 0x000fe20000010000 */
[----:B------:R-:W-:Y:S01]  /*6f60*/  F2FP.PACK_AB R125, R4, R5 ;  /* 0x00000005047d723e */ /* 0x000fe200000000ff */
[----:B------:R-:W-:Y:S01]  /*6f70*/  FADD.FTZ R14, R211, R14 ;  /* 0x0000000ed30e7221 */ /* 0x000fe20000010000 */
[----:B-1----:R-:W-:Y:S01]  /*6f80*/  F2FP.PACK_AB R127, R2, R0 ;  /* 0x00000000027f723e */ /* 0x002fe200000000ff */
[----:B------:R-:W-:Y:S01]  /*6f90*/  FADD.FTZ R6, R212, R6 ;  /* 0x00000006d4067221 */ /* 0x000fe20000010000 */
[----:B------:R-:W-:Y:S01]  /*6fa0*/  MOV R246, R72 ;  /* 0x0000004800f67202 */ /* 0x000fe20000000f00 */
[----:B------:R-:W-:Y:S01]  /*6fb0*/  FADD.FTZ R7, R213, R7 ;  /* 0x00000007d5077221 */ /* 0x000fe20000010000 */
[----:B------:R3:W5:Y:S01]  /*6fc0*/  LDL.LU R231, [R1+0x54] ;  /* 0x0000540001e77983 */ /* 0x0007620000300800 */
[----:B------:R-:W-:-:S02]  /*6fd0*/  FADD.FTZ R14, R214, R14 ;  /* 0x0000000ed60e7221 */ /* 0x000fc40000010000 */
[----:B------:R-:W-:Y:S01]  /*6fe0*/  FADD.FTZ R6, R215, R6 ;  /* 0x00000006d7067221 */ /* 0x000fe20000010000 */
[C---:B------:R-:W-:Y:S01]  /*6ff0*/  HMMA.16816.F32 R164, R124.reuse, R168, R120 ;  /* 0x000000a87ca4723c */ /* 0x040fe20000001878 */
[----:B------:R-:W-:Y:S01]  /*7000*/  FADD.FTZ R7, R216, R7 ;  /* 0x00000007d8077221 */ /* 0x000fe20000010000 */
[----:B------:R3:W5:Y:S01]  /*7010*/  LDL.LU R230, [R1+0x50] ;  /* 0x0000500001e67983 */ /* 0x0007620000300800 */
[----:B------:R-:W-:Y:S02]  /*7020*/  FADD.FTZ R14, R217, R14 ;  /* 0x0000000ed90e7221 */ /* 0x000fe40000010000 */
[----:B------:R-:W-:Y:S01]  /*7030*/  FADD.FTZ R6, R218, R6 ;  /* 0x00000006da067221 */ /* 0x000fe20000010000 */
[----:B------:R3:W5:Y:S01]  /*7040*/  LDL.LU R229, [R1+0x4c] ;  /* 0x00004c0001e57983 */ /* 0x0007620000300800 */
[----:B------:R-:W-:Y:S02]  /*7050*/  FADD.FTZ R12, R12, R7 ;  /* 0x000000070c0c7221 */ /* 0x000fe40000010000 */
[----:B------:R-:W-:Y:S01]  /*7060*/  FADD.FTZ R14, R219, R14 ;  /* 0x0000000edb0e7221 */ /* 0x000fe20000010000 */
[----:B------:R-:W-:Y:S01]  /*7070*/  HMMA.16816.F32 R120, R124, R8, R204 ;  /* 0x000000087c78723c */ /* 0x000fe200000018cc */
[----:B------:R-:W-:Y:S01]  /*7080*/  FADD.FTZ R7, R143, R142 ;  /* 0x0000008e8f077221 */ /* 0x000fe20000010000 */
[----:B------:R3:W5:Y:S01]  /*7090*/  LDL.LU R224, [R1+0x48] ;  /* 0x0000480001e07983 */ /* 0x0007620000300800 */
        /* <DEDUP_REMOVED lines=17> */
[----:B------:R-:W-:Y:S03]  /*71b0*/  HMMA.16816.F32 R148, R124, R152, R148 ;  /* 0x000000987c94723c */ /* 0x000fe60000001894 */
[----:B------:R-:W-:-:S02]  /*71c0*/  FADD.FTZ R6, R132, R6 ;  /* 0x0000000684067221 */ /* 0x000fc40000010000 */
[----:B------:R-:W-:Y:S02]  /*71d0*/  IMAD.MOV.U32 R139, RZ, RZ, R75 ;  /* 0x000000ffff8b7224 */ /* 0x000fe400078e004b */
[----:B------:R-:W-:Y:S01]  /*71e0*/  FADD.FTZ R5, R5, R6 ;  /* 0x0000000605057221 */ /* 0x000fe20000010000 */
[----:B------:R-:W-:Y:S01]  /*71f0*/  HMMA.16816.F32 R152, R124, R154, R104 ;  /* 0x0000009a7c98723c */ /* 0x000fe20000001868 */
[----:B------:R-:W-:Y:S02]  /*7200*/  FADD.FTZ R9, R251, R9 ;  /* 0x00000009fb097221 */ /* 0x000fe40000010000 */
[----:B------:R-:W-:-:S05]  /*7210*/  FADD.FTZ R4, R4, R5 ;  /* 0x0000000504047221 */ /* 0x000fca0000010000 */
[----:B------:R-:W-:Y:S01]  /*7220*/  HMMA.16816.F32 R180, R124, R184, R88 ;  /* 0x000000b87cb4723c */ /* 0x000fe20000001858 */
[----:B------:R-:W-:-:S07]  /*7230*/  FADD.FTZ R7, R250, R8 ;  /* 0x00000008fa077221 */ /* 0x000fce0000010000 */
[----:B------:R-:W-:Y:S01]  /*7240*/  HMMA.16816.F32 R56, R124, R60, R192 ;  /* 0x0000003c7c38723c */ /* 0x000fe200000018c0 */
[----:B------:R-:W-:-:S07]  /*7250*/  FADD.FTZ R4, R0, R4 ;  /* 0x0000000400047221 */ /* 0x000fce0000010000 */
[C---:B------:R-:W-:Y:S08]  /*7260*/  HMMA.16816.F32 R72, R124.reuse, R76, R28 ;  /* 0x0000004c7c48723c */ /* 0x040ff0000000181c */
[C---:B------:R-:W-:Y:S08]  /*7270*/  HMMA.16816.F32 R88, R124.reuse, R92, R196 ;  /* 0x0000005c7c58723c */ /* 0x040ff000000018c4 */
[----:B------:R-:W-:Y:S01]  /*7280*/  HMMA.16816.F32 R104, R124, R108, R200 ;  /* 0x0000006c7c68723c */ /* 0x000fe200000018c8 */
[----:B------:R-:W-:-:S07]  /*7290*/  FADD.FTZ R0, R139, R9 ;  /* 0x000000098b007221 */ /* 0x000fce0000010000 */
        /* <DEDUP_REMOVED lines=8> */
[----:B------:R-:W-:-:S04]  /*7320*/  FADD.FTZ R10, R43, R13 ;  /* 0x0000000d2b0a7221 */ /* 0x000fc80000010000 */
[----:B------:R-:W-:Y:S01]  /*7330*/  FADD.FTZ R8, R42, R10 ;  /* 0x0000000a2a087221 */ /* 0x000fe20000010000 */
[----:B------:R1:W-:Y:S01]  /*7340*/  STL [R1+0xc], R0 ;  /* 0x00000c0001007387 */ /* 0x0003e20000100800 */
[----:B------:R-:W-:Y:S02]  /*7350*/  FADD.FTZ R7, R242, R7 ;  /* 0x00000007f2077221 */ /* 0x000fe40000010000 */
[----:B------:R-:W-:-:S04]  /*7360*/  FADD.FTZ R6, R41, R8 ;  /* 0x0000000829067221 */ /* 0x000fc80000010000 */
[----:B------:R-:W-:Y:S01]  /*7370*/  FADD.FTZ R5, R40, R6 ;  /* 0x0000000628057221 */ /* 0x000fe20000010000 */
[----:B------:R3:W-:Y:S01]  /*7380*/  STL [R1+0x8], R7 ;  /* 0x0000080701007387 */ /* 0x0007e20000100800 */
[----:B------:R-:W-:Y:S01]  /*7390*/  UIMAD.WIDE.U32 UR6, UR23, UR4, URZ ;  /* 0x00000004170672a5 */ /* 0x000fe2000f8e003f */
[----:B------:R-:W-:Y:S01]  /*73a0*/  PLOP3.LUT P0, PT, PT, PT, UP6, 0x40, 0x0 ;  /* 0x000000000000781c */ /* 0x000fe20003f0e868 */
[----:B-1----:R-:W-:-:S05]  /*73b0*/  FADD.FTZ R0, R2, R4 ;  /* 0x0000000402007221 */ /* 0x002fca0000010000 */
[----:B------:R3:W-:Y:S04]  /*73c0*/  STL [R1+0x14], R0 ;  /* 0x0000140001007387 */ /* 0x0007e80000100800 */
[----:B------:R3:W-:Y:S01]  /*73d0*/  STL [R1+0x10], R5 ;  /* 0x0000100501007387 */ /* 0x0007e20000100800 */
[----:B------:R-:W-:-:S04]  /*73e0*/  @UP5 USHF.R.U32.HI UR23, URZ, UR5, UR7 ;  /* 0x000000053f175299 */ /* 0x000fc80008011607 */
[----:B------:R-:W-:Y:S02]  /*73f0*/  UIADD3 UR23, UR22, UR23, URZ ;  /* 0x0000001716177290 */ /* 0x000fe4000fffe03f */
[----:B------:R-:W-:Y:S02]  /*7400*/  ULDC UR7, c[0x0][0x328] ;  /* 0x0000ca0000077ab9 */ /* 0x000fe40000000800 */
[----:B------:R-:W-:Y:S02]  /*7410*/  UIADD3 UR13, UR13, -0x2, URZ ;  /* 0xfffffffe0d0d7890 */ /* 0x000fe4000fffe03f */
[----:B------:R-:W-:Y:S01]  /*7420*/  UIADD3 UR7, UR23, UR7, URZ ;  /* 0x0000000717077290 */ /* 0x000fe2000fffe03f */
[----:B------:R-:W-:Y:S05]  /*7430*/  @P0 BRA `(.L_x_1023) ;  /* 0x0000015000000947 */ /* 0x000fea0003800000 */
[----:B------:R-:W-:Y:S01]  /*7440*/  ISETP.LT.AND P0, PT, RZ, UR23, PT ;  /* 0x00000017ff007c0c */ /* 0x000fe2000bf01270 */
[----:B------:R-:W-:Y:S02]  /*7450*/  UIADD3 UR22, UR23, -0x1, URZ ;  /* 0xffffffff17167890 */ /* 0x000fe4000fffe03f */
[----:B------:R-:W-:-:S10]  /*7460*/  ULDC UR6, c[0x0][0x32c] ;  /* 0x0000cb0000067ab9 */ /* 0x000fd40000000800 */
[----:B------:R-:W-:Y:S05]  /*7470*/  @P0 BRA `(.L_x_1024) ;  /* 0x0000008000000947 */ /* 0x000fea0003800000 */
[----:B------:R-:W-:Y:S02]  /*7480*/  UISETP.NE.AND UP0, UPT, UR6, 0x1, UPT ;  /* 0x000000010600788c */ /* 0x000fe4000bf05270 */
[----:B------:R-:W-:Y:S02]  /*7490*/  UIADD3 UR22, -UR23, URZ, URZ ;  /* 0x0000003f17167290 */ /* 0x000fe4000fffe13f */
[----:B------:R-:W-:Y:S02]  /*74a0*/  ULDC.64 UR4, c[0x0][0x330] ;  /* 0x0000cc0000047ab9 */ /* 0x000fe40000000a00 */
[----:B------:R-:W-:-:S07]  /*74b0*/  UIMAD.WIDE.U32 UR24, UR22, UR4, URZ ;  /* 0x00000004161872a5 */ /* 0x000fce000f8e003f */
[----:B------:R-:W-:Y:S02]  /*74c0*/  @UP0 UMOV UR23, UR25 ;  /* 0x0000001900170c82 */ /* 0x000fe40008000000 */
[----:B------:R-:W-:-:S04]  /*74d0*/  @UP0 USHF.R.U32.HI UR22, URZ, UR5, UR23 ;  /* 0x000000053f160299 */ /* 0x000fc80008011617 */
[----:B------:R-:W-:Y:S01]  /*74e0*/  ULOP3.LUT UR22, URZ, UR22, URZ, 0x33, !UPT ;  /* 0x000000163f167292 */ /* 0x000fe2000f8e333f */
[----:B------:R-:W-:Y:S05]  /*74f0*/  BRA `(.L_x_1025) ;  /* 0x0000005000007947 */ /* 0x000fea0003800000 */
.L_x_1024:
[----:B------:R-:W-:Y:S02]  /*7500*/  UISETP.NE.AND UP0, UPT, UR6, 0x1, UPT ;  /* 0x000000010600788c */ /* 0x000fe4000bf05270 */
[----:B------:R-:W-:Y:S02]  /*7510*/  ULDC.64 UR4, c[0x0][0x330] ;  /* 0x0000cc0000047ab9 */ /* 0x000fe40000000a00 */
[----:B------:R-:W-:-:S07]  /*7520*/  UIMAD.WIDE.U32 UR24, UR22, UR4, URZ ;  /* 0x00000004161872a5 */ /* 0x000fce000f8e003f */
[----:B------:R-:W-:Y:S02]  /*7530*/  @UP0 UMOV UR23, UR25 ;  /* 0x0000001900170c82 */ /* 0x000fe40008000000 */
[----:B------:R-:W-:Y:S02]  /*7540*/  @UP0 USHF.R.U32.HI UR22, URZ, UR5, UR23 ;  /* 0x000000053f160299 */ /* 0x000fe40008011617 */
.L_x_1025:
[----:B------:R-:W-:Y:S02]  /*7550*/  ULDC UR4, c[0x0][0x32c] ;  /* 0x0000cb0000047ab9 */ /* 0x000fe40000000800 */
[----:B------:R-:W-:-:S04]  /*7560*/  UIMAD UR4, UR22, UR6, UR4 ;  /* 0x00000006160472a4 */ /* 0x000fc8000f8e0204 */
[----:B------:R-:W-:-:S04]  /*7570*/  UISETP.LT.AND UP0, UPT, UR7, UR4, UPT ;  /* 0x000000040700728c */ /* 0x000fc8000bf01270 */
[----:B------:R-:W-:-:S04]  /*7580*/  USEL UR7, UR7, UR4, UP0 ;  /* 0x0000000407077287 */ /* 0x000fc80008000000 */
.L_x_1023:
[----:B------:R-:W-:-:S04]  /*7590*/  UIMAD.WIDE UR4, UR7, 0x2aaaaaab, URZ ;  /* 0x2aaaaaab070478a5 */ /* 0x000fc8000f8e023f */
[----:B------:R-:W-:-:S04]  /*75a0*/  USHF.R.U32.HI UR4, URZ, 0x1f, UR5 ;  /* 0x0000001f3f047899 */ /* 0x000fc80008011605 */
[----:B------:R-:W-:-:S04]  /*75b0*/  ULEA.HI.SX32 UR4, UR5, UR4, 0x1d ;  /* 0x0000000405047291 */ /* 0x000fc8000f8fea3f */
[----:B------:R-:W-:-:S04]  /*75c0*/  UISETP.LT.AND UP0, UPT, UR8, UR4, UPT ;  /* 0x000000040800728c */ /* 0x000fc8000bf01270 */
[----:B------:R-:W-:-:S04]  /*75d0*/  USEL UR22, UR8, UR4, !UP0 ;  /* 0x0000000408167287 */ /* 0x000fc8000c000000 */
[----:B------:R-:W-:-:S06]  /*75e0*/  UISETP.GE.AND UP0, UPT, UR13, UR22, UPT ;  /* 0x000000160d00728c */ /* 0x000fcc000bf06270 */
[----:B------:R-:W-:-:S13]  /*75f0*/  PLOP3.LUT P0, PT, PT, PT, UP0, 0x80, 0x0 ;  /* 0x000000000000781c */ /* 0x000fda0003f0f008 */
[----:B------:R-:W-:Y:S05]  /*7600*/  @!P0 BRA `(.L_x_1026) ;  /* 0x0000503000008947 */ /* 0x000fea0003800000 */
[----:B---3--:R-:W2:Y:S01]  /*7610*/  LDL R0, [R1+0x28] ;  /* 0x0000280001007983 */ /* 0x008ea20000100800 */
[----:B------:R-:W-:Y:S01]  /*7620*/  UISETP.NE.AND UP0, UPT, UR17, URZ, UPT ;  /* 0x0000003f1100728c */ /* 0x000fe2000bf05270 */
[----:B------:R-:W-:Y:S01]  /*7630*/  IMAD.MOV.U32 R134, RZ, RZ, R136 ;  /* 0x000000ffff867224 */ /* 0x000fe200078e0088 */
[----:B------:R-:W-:Y:S01]  /*7640*/  MOV R139, R3 ;  /* 0x00000003008b7202 */ /* 0x000fe20000000f00 */
[----:B------:R-:W-:Y:S01]  /*7650*/  IMAD.MOV.U32 R132, RZ, RZ, R137 ;  /* 0x000000ffff847224 */ /* 0x000fe200078e0089 */
[----:B------:R-:W-:Y:S01]  /*7660*/  ULDC.64 UR6, c[0x0][0x208] ;  /* 0x0000820000067ab9 */ /* 0x000fe20000000a00 */
[----:B------:R-:W-:Y:S01]  /*7670*/  IMAD.MOV.U32 R138, RZ, RZ, R135 ;  /* 0x000000ffff8a7224 */ /* 0x000fe200078e0087 */
[----:B------:R-:W-:Y:S01]  /*7680*/  PLOP3.LUT P1, PT, PT, PT, UP0, 0x80, 0x0 ;  /* 0x000000000000781c */ /* 0x000fe20003f2f008 */
[----:B------:R-:W-:Y:S01]  /*7690*/  ULDC.64 UR4, c[0x0][0x1e0] ;  /* 0x0000780000047ab9 */ /* 0x000fe20000000a00 */
[----:B------:R-:W-:-:S11]  /*76a0*/  PLOP3.LUT P0, PT, PT, PT, UP0, 0x80, 0x0 ;  /* 0x000000000000781c */ /* 0x000fd60003f0f008 */
[----:B--2---:R-:W-:-:S05]  /*76b0*/  @P1 IMAD.HI.U32 R0, R0, c[0x0][0x2c8], RZ ;  /* 0x0000b20000001a27 */ /* 0x004fca00078e00ff */
[----:B------:R-:W-:-:S05]  /*76c0*/  @P0 SHF.R.U32.HI R0, RZ, c[0x0][0x2cc], R0 ;  /* 0x0000b300ff000a19 */ /* 0x000fca0000011600 */
[----:B------:R1:W-:Y:S02]  /*76d0*/  @P0 STL [R1], R0 ;  /* 0x0000000001000387 */ /* 0x0003e40000100800 */
.L_x_1043:
[----:B------:R-:W2:Y:S01]  /*76e0*/  LDL.64 R12, [R1+0x20] ;  /* 0x00002000010c7983 */ /* 0x000ea20000100a00 */
[----:B------:R-:W-:Y:S04]  /*76f0*/  DEPBAR.LE SB0, 0x0 ;  /* 0x000080000000791a */ /* 0x000fe80000000000 */
[----:B------:R-:W-:Y:S01]  /*7700*/  UISETP.GT.AND UP0, UPT, UR8, UR13, UPT ;  /* 0x0000000d0800728c */ /* 0x000fe2000bf04270 */
[----:B-1----:R-:W2:Y:S01]  /*7710*/  LDL.64 R2, [R1+0x40] ;  /* 0x0000400001027983 */ /* 0x002ea20000100a00 */
[----:B------:R-:W-:Y:S05]  /*7720*/  UISETP.NE.AND UP1, UPT, UR17, URZ, UPT ;  /* 0x0000003f1100728c */ /* 0x000fea000bf25270 */
[----:B------:R-:W-:Y:S01]  /*7730*/  BAR.SYNC.DEFER_BLOCKING 0x0 ;  /* 0x0000000000007b1d */ /* 0x000fe20000010000 */
[----:B------:R-:W-:Y:S03]  /*7740*/  PLOP3.LUT P0, PT, PT, PT, UP0, 0x80, 0x0 ;  /* 0x000000000000781c */ /* 0x000fe60003f0f008 */
[----:B------:R-:W-:Y:S02]  /*7750*/  @!UP0 USHF.R.S32.HI UR23, URZ, 0x1f, UR13 ;  /* 0x0000001f3f178899 */ /* 0x000fe4000801140d */
[----:B------:R-:W-:Y:S02]  /*7760*/  @!UP0 UIMAD.WIDE.U32 UR24, UR13, UR6, URZ ;  /* 0x000000060d1882a5 */ /* 0x000fe4000f8e003f */
[----:B------:R-:W-:Y:S04]  /*7770*/  @!UP0 UIMAD UR23, UR23, UR6, URZ ;  /* 0x00000006171782a4 */ /* 0x000fe8000f8e023f */
[----:B------:R-:W-:Y:S01]  /*7780*/  @!UP0 UIMAD UR23, UR13, UR7, UR23 ;  /* 0x000000070d1782a4 */ /* 0x000fe2000f8e0217 */
[----:B-1----:R-:W-:Y:S03]  /*7790*/  MOV R0, UR24 ;  /* 0x0000001800007c02 */ /* 0x002fe60008000f00 */
[----:B------:R-:W-:Y:S04]  /*77a0*/  @!UP0 UIADD3 UR23, UR25, UR23, URZ ;  /* 0x0000001719178290 */ /* 0x000fe8000fffe03f */
[----:B------:R-:W-:Y:S02]  /*77b0*/  @!UP0 UIMAD UR23, UR23, 0x30, URZ ;  /* 0x00000030171788a4 */ /* 0x000fe4000f8e023f */
[----:B------:R-:W-:Y:S01]  /*77c0*/  UISETP.GT.AND UP0, UPT, UR13, UR8, UPT ;  /* 0x000000080d00728c */ /* 0x000fe2000bf04270 */
[----:B-----5:R-:W-:Y:S08]  /*77d0*/  LDSM.16.M88.4 R48, [R231+0x8080] ;  /* 0x00808000e730783b */ /* 0x020ff00000000200 */
[----:B------:R-:W1:Y:S02]  /*77e0*/  LDSM.16.M88.4 R16, [R224+0x5080] ;  /* 0x00508000e010783b */ /* 0x000e640000000200 */
[----:B------:R-:W-:Y:S04]  /*77f0*/  @UP0 UIADD3 UR24, UR13, -0x1, URZ ;  /* 0xffffffff0d180890 */ /* 0x000fe8000fffe03f */
[----:B------:R-:W-:Y:S02]  /*7800*/  @UP0 UIMAD.WIDE.U32 UR26, UR24, UR4, URZ ;  /* 0x00000004181a02a5 */ /* 0x000fe4000f8e003f */
[----:B------:R-:W3:Y:S08]  /*7810*/  LDSM.16.M88.4 R44, [R231+0xa080] ;  /* 0x00a08000e72c783b */ /* 0x000ef00000000200 */
[----:B------:R-:W4:Y:S08]  /*7820*/  LDSM.16.M88.4 R32, [R224+0x5880] ;  /* 0x00588000e020783b */ /* 0x000f300000000200 */
[----:B------:R-:W2:Y:S08]  /*7830*/  LDSM.16.M88.4 R140, [R224+0x6080] ;  /* 0x00608000e08c783b */ /* 0x000eb00000000200 */
[----:B------:R-:W-:Y:S01]  /*7840*/  LDSM.16.M88.4 R192, [R233+0x8080] ;  /* 0x00808000e9c0783b */ /* 0x000fe20000000200 */
[-C--:B-1----:R-:W-:Y:S07]  /*7850*/  HMMA.16816.F32 R4, R48, R16.reuse, RZ ;  /* 0x000000103004723c */ /* 0x082fee00000018ff */
[----:B------:R-:W1:Y:S01]  /*7860*/  LDSM.16.M88.4 R196, [R235] ;  /* 0x00000000ebc4783b */ /* 0x000e620000000200 */
[C---:B---3--:R-:W-:Y:S07]  /*7870*/  HMMA.16816.F32 R8, R44.reuse, R16, RZ ;  /* 0x000000102c08723c */ /* 0x048fee00000018ff */
[----:B------:R-:W3:Y:S08]  /*7880*/  LDSM.16.M88.4 R200, [R233+0xa080] ;  /* 0x00a08000e9c8783b */ /* 0x000ef00000000200 */
[----:B------:R-:W1:Y:S08]  /*7890*/  LDSM.16.M88.4 R204, [R241] ;  /* 0x00000000f1cc783b */ /* 0x000e700000000200 */
[----:B------:R-:W1:Y:S08]  /*78a0*/  LDSM.16.M88.4 R208, [R240] ;  /* 0x00000000f0d0783b */ /* 0x000e700000000200 */
[----:B------:R-:W3:Y:S06]  /*78b0*/  LDL.64 R246, [R1+0x30] ;  /* 0x0000300001f67983 */ /* 0x000eec0000100a00 */
[----:B------:R-:W3:Y:S01]  /*78c0*/  LDL.64 R244, [R1+0x38] ;  /* 0x0000380001f47983 */ /* 0x000ee20000100a00 */
[----:B--2---:R-:W-:Y:S02]  /*78d0*/  @!P0 MOV R3, R13 ;  /* 0x0000000d00038202 */ /* 0x004fe40000000f00 */
[-C--:B------:R-:W-:Y:S03]  /*78e0*/  HMMA.16816.F32 R12, R44, R18.reuse, RZ ;  /* 0x000000122c0c723c */ /* 0x080fe600000018ff */
[----:B------:R-:W-:Y:S05]  /*78f0*/  @!P0 IMAD.WIDE.U32 R2, R0, 0x30, R2 ;  /* 0x0000003000028825 */ /* 0x000fea00078e0002 */
[C---:B------:R-:W-:Y:S04]  /*7900*/  HMMA.16816.F32 R16, R48.reuse, R18, RZ ;  /* 0x000000123010723c */ /* 0x040fe800000018ff */
[----:B------:R-:W-:Y:S01]  /*7910*/  @!P0 IADD3 R3, R3, UR23, RZ ;  /* 0x0000001703038c10 */ /* 0x000fe2000fffe0ff */
[----:B------:R-:W-:Y:S01]  /*7920*/  @UP0 USHF.R.S32.HI UR23, URZ, 0x1f, UR24 ;  /* 0x0000001f3f170899 */ /* 0x000fe20008011418 */
[C---:B------:R-:W-:Y:S02]  /*7930*/  @!P0 SHF.L.U32 R0, R2.reuse, 0x1, RZ ;  /* 0x0000000102008819 */ /* 0x040fe400000006ff */
[-C--:B----4-:R-:W-:Y:S01]  /*7940*/  HMMA.16816.F32 R20, R48, R32.reuse, RZ ;  /* 0x000000203014723c */ /* 0x090fe200000018ff */
[----:B------:R-:W-:Y:S01]  /*7950*/  @!P0 SHF.L.U64.HI R3, R2, 0x1, R3 ;  /* 0x0000000102038819 */ /* 0x000fe20000010203 */
[----:B------:R-:W-:Y:S02]  /*7960*/  @UP0 UIMAD UR23, UR23, UR4, URZ ;  /* 0x00000004171702a4 */ /* 0x000fe4000f8e023f */
[C---:B------:R-:W-:Y:S02]  /*7970*/  @!P0 IADD3 R28, P1, R0.reuse, c[0x0][0x1f8], RZ ;  /* 0x00007e00001c8a10 */ /* 0x040fe40007f3e0ff */
[----:B------:R-:W-:Y:S01]  /*7980*/  @!P0 IADD3 R0, P6, R0, 0x80, RZ ;  /* 0x0000008000008810 */ /* 0x000fe20007fde0ff */
[----:B------:R-:W-:Y:S01]  /*7990*/  @UP0 UIMAD UR23, UR24, UR5, UR23 ;  /* 0x00000005181702a4 */ /* 0x000fe2000f8e0217 */
[C---:B------:R-:W-:Y:S01]  /*79a0*/  HMMA.16816.F32 R24, R44.reuse, R32, RZ ;  /* 0x000000202c18723c */ /* 0x040fe200000018ff */
[----:B------:R-:W-:Y:S02]  /*79b0*/  @UP0 USHF.L.U64.HI UR24, UR4, 0x5, UR5 ;  /* 0x0000000504180899 */ /* 0x000fe40008010205 */
[----:B------:R-:W-:Y:S01]  /*79c0*/  @UP0 UIADD3 UR23, UR27, UR23, URZ ;  /* 0x000000171b170290 */ /* 0x000fe2000fffe03f */
[----:B------:R-:W-:Y:S02]  /*79d0*/  @!P0 IADD3.X R29, R3, c[0x0][0x1fc], RZ, P1, !PT ;  /* 0x00007f00031d8a10 */ /* 0x000fe40000ffe4ff */
[----:B------:R-:W-:Y:S01]  /*79e0*/  @!P0 IADD3 R38, P5, R0, c[0x0][0x1f8], RZ ;  /* 0x00007e0000268a10 */ /* 0x000fe20007fbe0ff */
[----:B------:R-:W-:Y:S01]  /*79f0*/  @UP0 UIMAD UR23, UR23, 0x30, URZ ;  /* 0x00000030171708a4 */ /* 0x000fe2000f8e023f */
[----:B------:R-:W-:Y:S01]  /*7a00*/  @!P0 IADD3 R2, P2, R28, UR12, RZ ;  /* 0x0000000c1c028c10 */ /* 0x000fe2000ff5e0ff */
[----:B------:R-:W-:Y:S01]  /*7a10*/  @!PT LDS RZ, [RZ] ;  /* 0x00000000fffff984 */ /* 0x000fe20000000800 */
[----:B------:R-:W-:Y:S01]  /*7a20*/  @!PT LDS RZ, [RZ] ;  /* 0x00000000fffff984 */ /* 0x000fe20000000800 */
[----:B------:R-:W-:Y:S01]  /*7a30*/  @!PT LDS RZ, [RZ] ;  /* 0x00000000fffff984 */ /* 0x000fe20000000800 */
[----:B------:R2:W-:Y:S03]  /*7a40*/  @!P0 LDGSTS.E.BYPASS.LTC128B.128 [R243+0x2080], [R28.64], !P4 ;  /* 0x020800001cf38fae */ /* 0x0005e6000e101d54 */
[----:B------:R-:W-:Y:S02]  /*7a50*/  @!P0 IADD3.X R39, RZ, c[0x0][0x1fc], R3, P5, P6 ;  /* 0x00007f00ff278a10 */ /* 0x000fe40002fec403 */
[----:B------:R-:W-:Y:S02]  /*7a60*/  @!P0 IADD3.X R3, R29, UR11, RZ, P2, !PT ;  /* 0x0000000b1d038c10 */ /* 0x000fe400097fe4ff */
[----:B------:R-:W-:Y:S01]  /*7a70*/  @!P0 IADD3 R36, P1, R2, UR12, RZ ;  /* 0x0000000c02248c10 */ /* 0x000fe2000ff3e0ff */
[----:B------:R4:W-:Y:S01]  /*7a80*/  @!P0 LDGSTS.E.BYPASS.LTC128B.128 [R243+0x3880], [R38.64], !P3 ;  /* 0x0388000026f38fae */ /* 0x0009e2000d901d54 */
[----:B------:R-:W-:Y:S02]  /*7a90*/  MOV R0, UR26 ;  /* 0x0000001a00007c02 */ /* 0x000fe40008000f00 */
[----:B------:R-:W-:Y:S02]  /*7aa0*/  @!P0 IADD3.X R37, R3, UR11, RZ, P1, !PT ;  /* 0x0000000b03258c10 */ /* 0x000fe40008ffe4ff */
[----:B------:R-:W-:Y:S03]  /*7ab0*/  PLOP3.LUT P1, PT, PT, PT, UP0, 0x80, 0x0 ;  /* 0x000000000000781c */ /* 0x000fe60003f2f008 */
[----:B------:R3:W-:Y:S08]  /*7ac0*/  @!P0 LDGSTS.E.BYPASS.LTC128B.128 [R243+0x2880], [R2.64], !P4 ;  /* 0x0288000002f38fae */ /* 0x0007f0000e101d54 */
[----:B------:R3:W-:Y:S01]  /*7ad0*/  @!P0 LDGSTS.E.BYPASS.LTC128B.128 [R243+0x4080], [R2.64+0x80], !P3 ;  /* 0x0408008002f38fae */ /* 0x0007e2000d901d54 */
[-C--:B--2---:R-:W-:Y:S07]  /*7ae0*/  HMMA.16816.F32 R28, R44, R34.reuse, RZ ;  /* 0x000000222c1c723c */ /* 0x084fee00000018ff */
[----:B------:R4:W-:Y:S01]  /*7af0*/  @!P0 LDGSTS.E.BYPASS.LTC128B.128 [R243+0x3080], [R36.64], !P4 ;  /* 0x0308000024f38fae */ /* 0x0009e2000e101d54 */
[C---:B------:R-:W-:Y:S07]  /*7b00*/  HMMA.16816.F32 R32, R48.reuse, R34, RZ ;  /* 0x000000223020723c */ /* 0x040fee00000018ff */
[----:B------:R4:W-:Y:S08]  /*7b10*/  @!P0 LDGSTS.E.BYPASS.LTC128B.128 [R243+0x4880], [R36.64+0x80], !P3 ;  /* 0x0488008024f38fae */ /* 0x0009f0000d901d54 */
[----:B------:R-:W-:Y:S08]  /*7b20*/  LDSM.16.M88.4 R212, [R232+0x8080] ;  /* 0x00808000e8d4783b */ /* 0x000ff00000000200 */
[----:B------:R-:W0:Y:S08]  /*7b30*/  LDGDEPBAR ;  /* 0x00000000000079af */ /* 0x000e300000000000 */
[----:B------:R-:W2:Y:S01]  /*7b40*/  LDSM.16.M88.4 R216, [R230+0x5080] ;  /* 0x00508000e6d8783b */ /* 0x000ea20000000200 */
[-C--:B----4-:R-:W-:Y:S07]  /*7b50*/  HMMA.16816.F32 R36, R48, R140.reuse, RZ ;  /* 0x0000008c3024723c */ /* 0x090fee00000018ff */
[----:B------:R-:W4:Y:S01]  /*7b60*/  LDSM.16.M88.4 R220, [R232+0xa080] ;  /* 0x00a08000e8dc783b */ /* 0x000f220000000200 */
[C---:B------:R-:W-:Y:S04]  /*7b70*/  HMMA.16816.F32 R40, R44.reuse, R140, RZ ;  /* 0x0000008c2c28723c */ /* 0x040fe800000018ff */
[----:B---3--:R-:W-:Y:S02]  /*7b80*/  @P1 MOV R3, R247 ;  /* 0x000000f700031202 */ /* 0x008fe40000000f00 */
[----:B------:R-:W-:Y:S02]  /*7b90*/  @P1 MOV R2, R244 ;  /* 0x000000f400021202 */ /* 0x000fe40000000f00 */
[-C--:B------:R-:W-:Y:S04]  /*7ba0*/  HMMA.16816.F32 R44, R44, R142.reuse, RZ ;  /* 0x0000008e2c2c723c */ /* 0x080fe800000018ff */
[----:B------:R-:W-:Y:S04]  /*7bb0*/  @P1 IMAD.WIDE.U32 R2, R0, 0x30, R2 ;  /* 0x0000003000021825 */ /* 0x000fe800078e0002 */
[----:B------:R-:W-:Y:S01]  /*7bc0*/  HMMA.16816.F32 R48, R48, R142, RZ ;  /* 0x0000008e3030723c */ /* 0x000fe200000018ff */
[----:B------:R-:W3:Y:S03]  /*7bd0*/  LDSM.16.M88.4 R140, [R230+0x5880] ;  /* 0x00588000e68c783b */ /* 0x000ee60000000200 */
[----:B------:R-:W-:Y:S01]  /*7be0*/  @P1 IADD3 R0, R3, UR23, RZ ;  /* 0x0000001703001c10 */ /* 0x000fe2000fffe0ff */
[----:B------:R-:W-:Y:S01]  /*7bf0*/  @UP0 USHF.L.U32 UR23, UR4, 0x5, URZ ;  /* 0x0000000504170899 */ /* 0x000fe2000800063f */
[C---:B------:R-:W-:Y:S02]  /*7c00*/  @P1 SHF.L.U32 R3, R2.reuse, 0x1, RZ ;  /* 0x0000000102031819 */ /* 0x040fe400000006ff */
[-C--:B-1----:R-:W-:Y:S05]  /*7c10*/  HMMA.16816.F32 R4, R192, R196.reuse, R4 ;  /* 0x000000c4c004723c */ /* 0x082fea0000001804 */
[----:B------:R-:W-:Y:S02]  /*7c20*/  @P1 SHF.L.U64.HI R0, R2, 0x1, R0 ;  /* 0x0000000102001819 */ /* 0x000fe40000010200 */
[----:B------:R-:W-:Y:S01]  /*7c30*/  @P1 IADD3 R2, P0, R3, c[0x0][0x1c8], RZ ;  /* 0x0000720003021a10 */ /* 0x000fe20007f1e0ff */
        /* <DEDUP_REMOVED lines=14> */
[----:B------:R-:W1:Y:S07]  /*7d20*/  LDSM.16.M88.4 R192, [R234+0x8080] ;  /* 0x00808000eac0783b */ /* 0x000e6e0000000200 */
[-C--:B--2---:R-:W-:Y:S01]  /*7d30*/  HMMA.16816.F32 R4, R212, R216.reuse, R4 ;  /* 0x000000d8d404723c */ /* 0x084fe20000001804 */
[----:B------:R-:W2:Y:S07]  /*7d40*/  LDSM.16.M88.4 R208, [R229+0x800] ;  /* 0x00080000e5d0783b */ /* 0x000eae0000000200 */
[C---:B----4-:R-:W-:Y:S08]  /*7d50*/  HMMA.16816.F32 R8, R220.reuse, R216, R8 ;  /* 0x000000d8dc08723c */ /* 0x050ff00000001808 */
[-C--:B------:R-:W-:Y:S08]  /*7d60*/  HMMA.16816.F32 R12, R220, R218.reuse, R12 ;  /* 0x000000dadc0c723c */ /* 0x080ff0000000180c */
[C---:B------:R-:W-:Y:S01]  /*7d70*/  HMMA.16816.F32 R16, R212.reuse, R218, R16 ;  /* 0x000000dad410723c */ /* 0x040fe20000001810 */
[----:B------:R-:W4:Y:S07]  /*7d80*/  LDSM.16.M88.4 R216, [R229+0x1000] ;  /* 0x00100000e5d8783b */ /* 0x000f2e0000000200 */
[-C--:B---3--:R-:W-:Y:S08]  /*7d90*/  HMMA.16816.F32 R20, R212, R140.reuse, R20 ;  /* 0x0000008cd414723c */ /* 0x088ff00000001814 */
[C---:B------:R-:W-:Y:S08]  /*7da0*/  HMMA.16816.F32 R24, R220.reuse, R140, R24 ;  /* 0x0000008cdc18723c */ /* 0x040ff00000001818 */
[-C--:B------:R-:W-:Y:S08]  /*7db0*/  HMMA.16816.F32 R28, R220, R142.reuse, R28 ;  /* 0x0000008edc1c723c */ /* 0x080ff0000000181c */
[C---:B------:R-:W-:Y:S01]  /*7dc0*/  HMMA.16816.F32 R32, R212.reuse, R142, R32 ;  /* 0x0000008ed420723c */ /* 0x040fe20000001820 */
[----:B------:R-:W-:Y:S07]  /*7dd0*/  LDSM.16.M88.4 R140, [R231+0xc080] ;  /* 0x00c08000e78c783b */ /* 0x000fee0000000200 */
[-C--:B-1----:R-:W-:Y:S08]  /*7de0*/  HMMA.16816.F32 R36, R212, R196.reuse, R36 ;  /* 0x000000c4d424723c */ /* 0x082ff00000001824 */
[C---:B------:R-:W-:Y:S08]  /*7df0*/  HMMA.16816.F32 R40, R220.reuse, R196, R40 ;  /* 0x000000c4dc28723c */ /* 0x040ff00000001828 */
[-C--:B------:R-:W-:Y:S01]  /*7e00*/  HMMA.16816.F32 R44, R220, R198.reuse, R44 ;  /* 0x000000c6dc2c723c */ /* 0x080fe2000000182c */
[----:B------:R-:W-:Y:S07]  /*7e10*/  LDSM.16.M88.4 R220, [R238] ;  /* 0x00000000eedc783b */ /* 0x000fee0000000200 */
[----:B------:R-:W-:Y:S01]  /*7e20*/  HMMA.16816.F32 R48, R212, R198, R48 ;  /* 0x000000c6d430723c */ /* 0x000fe20000001830 */
[----:B------:R-:W1:Y:S07]  /*7e30*/  LDSM.16.M88.4 R196, [R224+0x6880] ;  /* 0x00688000e0c4783b */ /* 0x000e6e0000000200 */
[-C--:B------:R-:W-:Y:S01]  /*7e40*/  HMMA.16816.F32 R4, R192, R200.reuse, R4 ;  /* 0x000000c8c004723c */ /* 0x080fe20000001804 */
[----:B------:R-:W3:Y:S07]  /*7e50*/  LDSM.16.M88.4 R212, [R231+0xe080] ;  /* 0x00e08000e7d4783b */ /* 0x000eee0000000200 */
[C---:B------:R-:W-:Y:S08]  /*7e60*/  HMMA.16816.F32 R8, R204.reuse, R200, R8 ;  /* 0x000000c8cc08723c */ /* 0x040ff00000001808 */
[-C--:B------:R-:W-:Y:S08]  /*7e70*/  HMMA.16816.F32 R12, R204, R202.reuse, R12 ;  /* 0x000000cacc0c723c */ /* 0x080ff0000000180c */
[C---:B------:R-:W-:Y:S01]  /*7e80*/  HMMA.16816.F32 R16, R192.reuse, R202, R16 ;  /* 0x000000cac010723c */ /* 0x040fe20000001810 */
[----:B------:R-:W1:Y:S07]  /*7e90*/  LDSM.16.M88.4 R200, [R224+0x7080] ;  /* 0x00708000e0c8783b */ /* 0x000e6e0000000200 */
[-C--:B--2---:R-:W-:Y:S08]  /*7ea0*/  HMMA.16816.F32 R20, R192, R208.reuse, R20 ;  /* 0x000000d0c014723c */ /* 0x084ff00000001814 */
[C---:B------:R-:W-:Y:S08]  /*7eb0*/  HMMA.16816.F32 R24, R204.reuse, R208, R24 ;  /* 0x000000d0cc18723c */ /* 0x040ff00000001818 */
[-C--:B------:R-:W-:Y:S08]  /*7ec0*/  HMMA.16816.F32 R28, R204, R210.reuse, R28 ;  /* 0x000000d2cc1c723c */ /* 0x080ff0000000181c */
[C---:B------:R-:W-:Y:S01]  /*7ed0*/  HMMA.16816.F32 R32, R192.reuse, R210, R32 ;  /* 0x000000d2c020723c */ /* 0x040fe20000001820 */
[----:B------:R-:W-:Y:S07]  /*7ee0*/  LDSM.16.M88.4 R208, [R239] ;  /* 0x00000000efd0783b */ /* 0x000fee0000000200 */
[-C--:B----4-:R-:W-:Y:S08]  /*7ef0*/  HMMA.16816.F32 R36, R192, R216.reuse, R36 ;  /* 0x000000d8c024723c */ /* 0x090ff00000001824 */
[C---:B------:R-:W-:Y:S08]  /*7f00*/  HMMA.16816.F32 R40, R204.reuse, R216, R40 ;  /* 0x000000d8cc28723c */ /* 0x040ff00000001828 */
[-C--:B------:R-:W-:Y:S01]  /*7f10*/  HMMA.16816.F32 R44, R204, R218.reuse, R44 ;  /* 0x000000dacc2c723c */ /* 0x080fe2000000182c */
[----:B------:R-:W2:Y:S07]  /*7f20*/  LDSM.16.M88.4 R204, [R224+0x7880] ;  /* 0x00788000e0cc783b */ /* 0x000eae0000000200 */
[----:B------:R-:W-:Y:S01]  /*7f30*/  HMMA.16816.F32 R48, R192, R218, R48 ;  /* 0x000000dac030723c */ /* 0x000fe20000001830 */
[----:B------:R-:W4:Y:S07]  /*7f40*/  LDSM.16.M88.4 R192, [R233+0xc080] ;  /* 0x00c08000e9c0783b */ /* 0x000f2e0000000200 */
[-C--:B-1----:R-:W-:Y:S01]  /*7f50*/  HMMA.16816.F32 R4, R140, R196.reuse, R4 ;  /* 0x000000c48c04723c */ /* 0x082fe20000001804 */
[----:B------:R-:W1:Y:S07]  /*7f60*/  LDSM.16.M88.4 R216, [R233+0xe080] ;  /* 0x00e08000e9d8783b */ /* 0x000e6e0000000200 */
[C---:B---3--:R-:W-:Y:S08]  /*7f70*/  HMMA.16816.F32 R8, R212.reuse, R196, R8 ;  /* 0x000000c4d408723c */ /* 0x048ff00000001808 */
[-C--:B------:R-:W-:Y:S08]  /*7f80*/  HMMA.16816.F32 R12, R212, R198.reuse, R12 ;  /* 0x000000c6d40c723c */ /* 0x080ff0000000180c */
[C---:B------:R-:W-:Y:S01]  /*7f90*/  HMMA.16816.F32 R16, R140.reuse, R198, R16 ;  /* 0x000000c68c10723c */ /* 0x040fe20000001810 */
[----:B------:R-:W3:Y:S07]  /*7fa0*/  LDSM.16.M88.4 R196, [R237] ;  /* 0x00000000edc4783b */ /* 0x000eee0000000200 */
[-C--:B------:R-:W-:Y:S08]  /*7fb0*/  HMMA.16816.F32 R20, R140, R200.reuse, R20 ;  /* 0x000000c88c14723c */ /* 0x080ff00000001814 */
        /* <DEDUP_REMOVED lines=9> */
[----:B------:R-:W2:Y:S07]  /*8050*/  LDSM.16.M88.4 R140, [R232+0xc080] ;  /* 0x00c08000e88c783b */ /* 0x000eae0000000200 */
[-C--:B----4-:R-:W-:Y:S01]  /*8060*/  HMMA.16816.F32 R4, R192, R208.reuse, R4 ;  /* 0x000000d0c004723c */ /* 0x090fe20000001804 */
[----:B------:R-:W4:Y:S07]  /*8070*/  LDSM.16.M88.4 R204, [R232+0xe080] ;  /* 0x00e08000e8cc783b */ /* 0x000f2e0000000200 */
[C---:B-1----:R-:W-:Y:S08]  /*8080*/  HMMA.16816.F32 R8, R216.reuse, R208, R8 ;  /* 0x000000d0d808723c */ /* 0x042ff00000001808 */
        /* <DEDUP_REMOVED lines=8> */
[-C--:B---3--:R-:W-:Y:S08]  /*8110*/  HMMA.16816.F32 R36, R192, R196.reuse, R36 ;  /* 0x000000c4c024723c */ /* 0x088ff00000001824 */
[C---:B------:R-:W-:Y:S08]  /*8120*/  HMMA.16816.F32 R40, R216.reuse, R196, R40 ;  /* 0x000000c4d828723c */ /* 0x040ff00000001828 */
[-C--:B------:R-:W-:Y:S01]  /*8130*/  HMMA.16816.F32 R44, R216, R198.reuse, R44 ;  /* 0x000000c6d82c723c */ /* 0x080fe2000000182c */
[----:B------:R-:W3:Y:S07]  /*8140*/  LDSM.16.M88.4 R216, [R234+0xc080] ;  /* 0x00c08000ead8783b */ /* 0x000eee0000000200 */
[----:B------:R-:W-:Y:S01]  /*8150*/  HMMA.16816.F32 R48, R192, R198, R48 ;  /* 0x000000c6c030723c */ /* 0x000fe20000001830 */
[----:B------:R-:W3:Y:S07]  /*8160*/  LDSM.16.M88.4 R192, [R236+0xe080] ;  /* 0x00e08000ecc0783b */ /* 0x000eee0000000200 */
[-C--:B--2---:R-:W-:Y:S08]  /*8170*/  HMMA.16816.F32 R4, R140, R200.reuse, R4 ;  /* 0x000000c88c04723c */ /* 0x084ff00000001804 */
[C---:B----4-:R-:W-:Y:S08]  /*8180*/  HMMA.16816.F32 R8, R204.reuse, R200, R8 ;  /* 0x000000c8cc08723c */ /* 0x050ff00000001808 */
[-C--:B------:R-:W-:Y:S08]  /*8190*/  HMMA.16816.F32 R12, R204, R202.reuse, R12 ;  /* 0x000000cacc0c723c */ /* 0x080ff0000000180c */
[C---:B------:R-:W-:Y:S08]  /*81a0*/  HMMA.16816.F32 R16, R140.reuse, R202, R16 ;  /* 0x000000ca8c10723c */ /* 0x040ff00000001810 */
[-C--:B-1----:R-:W-:Y:S08]  /*81b0*/  HMMA.16816.F32 R20, R140, R208.reuse, R20 ;  /* 0x000000d08c14723c */ /* 0x082ff00000001814 */
        /* <DEDUP_REMOVED lines=35> */
[----:B------:R-:W2:Y:S10]  /*83f0*/  MUFU.TANH R201, R13 ;  /* 0x0000000d00c97308 */ /* 0x000eb40000002400 */
[----:B------:R-:W2:Y:S01]  /*8400*/  MUFU.TANH R220, R14 ;  /* 0x0000000e00dc7308 */ /* 0x000ea20000002400 */
[----:B-1----:R-:W1:Y:S01]  /*8410*/  LDSM.16.M88.4 R8, [R229+0x2800] ;  /* 0x00280000e508783b */ /* 0x002e620000000200 */
[----:B------:R-:W-:Y:S04]  /*8420*/  DEPBAR.LE SB0, 0x0 ;  /* 0x000080000000791a */ /* 0x000fe80000000000 */
[-C--:B----4-:R-:W-:Y:S04]  /*8430*/  HMMA.16816.F32 R20, R216, R4.reuse, R20 ;  /* 0x00000004d814723c */ /* 0x090fe80000001814 */
[----:B------:R-:W4:Y:S01]  /*8440*/  MUFU.TANH R221, R15 ;  /* 0x0000000f00dd7308 */ /* 0x000f220000002400 */
[----:B------:R-:W-:Y:S03]  /*8450*/  BAR.SYNC.DEFER_BLOCKING 0x0 ;  /* 0x0000000000007b1d */ /* 0x000fe60000010000 */
[C---:B------:R-:W-:Y:S06]  /*8460*/  HMMA.16816.F32 R24, R192.reuse, R4, R24 ;  /* 0x00000004c018723c */ /* 0x040fec0000001818 */
[----:B------:R-:W1:Y:S01]  /*8470*/  MUFU.TANH R142, R18 ;  /* 0x00000012008e7308 */ /* 0x000e620000002400 */
[----:B------:R-:W2:Y:S04]  /*8480*/  LDL R5, [R1] ;  /* 0x0000000001057983 */ /* 0x000ea80000100800 */
[----:B------:R2:W2:Y:S01]  /*8490*/  LDL R4, [R1+0x28] ;  /* 0x0000280001047983 */ /* 0x0004a20000100800 */
[-C--:B------:R-:W-:Y:S04]  /*84a0*/  HMMA.16816.F32 R28, R192, R6.reuse, R28 ;  /* 0x00000006c01c723c */ /* 0x080fe8000000181c */
[----:B------:R-:W2:Y:S01]  /*84b0*/  MUFU.TANH R196, R19 ;  /* 0x0000001300c47308 */ /* 0x000ea20000002400 */
[----:B------:R-:W-:Y:S03]  /*84c0*/  FMUL.FTZ R23, R23, c[0x0][0x320] ;  /* 0x0000c80017177a20 */ /* 0x000fe60000410000 */
[C---:B------:R-:W-:Y:S04]  /*84d0*/  HMMA.16816.F32 R32, R216.reuse, R6, R32 ;  /* 0x00000006d820723c */ /* 0x040fe80000001820 */
[----:B------:R-:W-:Y:S02]  /*84e0*/  FMUL.FTZ R20, R20, c[0x0][0x320] ;  /* 0x0000c80014147a20 */ /* 0x000fe40000410000 */
[----:B------:R3:W2:Y:S01]  /*84f0*/  MUFU.TANH R140, R23 ;  /* 0x00000017008c7308 */ /* 0x0006a20000002400 */
[----:B------:R-:W-:Y:S01]  /*8500*/  @P1 IADD3 R6, P5, R3, 0x80, RZ ;  /* 0x0000008003061810 */ /* 0x000fe20007fbe0ff */
[----:B------:R-:W-:Y:S01]  /*8510*/  FMUL.FTZ R21, R21, c[0x0][0x320] ;  /* 0x0000c80015157a20 */ /* 0x000fe20000410000 */
[----:B------:R-:W-:Y:S01]  /*8520*/  @P1 IADD3.X R3, R0, c[0x0][0x1cc], RZ, P0, !PT ;  /* 0x0000730000031a10 */ /* 0x000fe200007fe4ff */
[-C--:B-1----:R-:W-:Y:S01]  /*8530*/  HMMA.16816.F32 R36, R216, R8.reuse, R36 ;  /* 0x00000008d824723c */ /* 0x082fe20000001824 */
[----:B------:R-:W-:Y:S01]  /*8540*/  PLOP3.LUT P0, PT, PT, PT, UP1, 0x80, 0x0 ;  /* 0x000000000000781c */ /* 0x000fe20003f0f018 */
[----:B------:R-:W-:Y:S01]  /*8550*/  UISETP.NE.AND UP1, UPT, UR16, URZ, UPT ;  /* 0x0000003f1000728c */ /* 0x000fe2000bf25270 */
[----:B------:R-:W-:Y:S01]  /*8560*/  @P1 IADD3 R6, P2, R6, c[0x0][0x1c8], RZ ;  /* 0x0000720006061a10 */ /* 0x000fe20007f5e0ff */
[----:B------:R-:W-:Y:S01]  /*8570*/  @!PT LDS RZ, [RZ] ;  /* 0x00000000fffff984 */ /* 0x000fe20000000800 */
[----:B------:R-:W-:Y:S01]  /*8580*/  @!PT LDS RZ, [RZ] ;  /* 0x00000000fffff984 */ /* 0x000fe20000000800 */
[----:B------:R-:W-:Y:S01]  /*8590*/  @!PT LDS RZ, [RZ] ;  /* 0x00000000fffff984 */ /* 0x000fe20000000800 */
[----:B------:R1:W-:Y:S01]  /*85a0*/  @P1 LDGSTS.E.BYPASS.LTC128B.128 [R243+0x5080], [R2.64], !P4 ;  /* 0x0508000002f31fae */ /* 0x0003e2000e101d54 */
[----:B------:R-:W-:Y:S01]  /*85b0*/  FMUL.FTZ R22, R22, c[0x0][0x320] ;  /* 0x0000c80016167a20 */ /* 0x000fe20000410000 */
[----:B------:R-:W1:Y:S01]  /*85c0*/  MUFU.TANH R135, R20 ;  /* 0x0000001400877308 */ /* 0x000e620000002400 */
[----:B------:R-:W-:Y:S01]  /*85d0*/  @P1 IADD3.X R7, RZ, c[0x0][0x1cc], R0, P2, P5 ;  /* 0x00007300ff071a10 */ /* 0x000fe200017ea400 */
[C---:B------:R-:W-:Y:S04]  /*85e0*/  HMMA.16816.F32 R40, R192.reuse, R8, R40 ;  /* 0x00000008c028723c */ /* 0x040fe80000001828 */
[----:B------:R2:W-:Y:S01]  /*85f0*/  @P1 LDGSTS.E.BYPASS.LTC128B.128 [R243+0x6880], [R6.64], !P3 ;  /* 0x0688000006f31fae */ /* 0x0005e2000d901d54 */
[----:B------:R-:W-:Y:S02]  /*8600*/  FMUL.FTZ R24, R24, c[0x0][0x320] ;  /* 0x0000c80018187a20 */ /* 0x000fe40000410000 */
[----:B------:R-:W-:Y:S01]  /*8610*/  FMUL.FTZ R25, R25, c[0x0][0x320] ;  /* 0x0000c80019197a20 */ /* 0x000fe20000410000 */
[----:B------:R4:W2:Y:S01]  /*8620*/  MUFU.TANH R133, R21 ;  /* 0x0000001500857308 */ /* 0x0008a20000002400 */
[-C--:B------:R-:W-:Y:S03]  /*8630*/  HMMA.16816.F32 R44, R192, R10.reuse, R44 ;  /* 0x0000000ac02c723c */ /* 0x080fe6000000182c */
[----:B---3--:R-:W-:Y:S02]  /*8640*/  FMUL.FTZ R23, R32, c[0x0][0x320] ;  /* 0x0000c80020177a20 */ /* 0x008fe40000410000 */
[----:B------:R-:W3:Y:S01]  /*8650*/  LDL R32, [R1+0x4] ;  /* 0x0000040001207983 */ /* 0x000ee20000100800 */
[----:B------:R-:W-:Y:S02]  /*8660*/  FMUL.FTZ R26, R26, c[0x0][0x320] ;  /* 0x0000c8001a1a7a20 */ /* 0x000fe40000410000 */
[----:B------:R-:W-:Y:S01]  /*8670*/  FMUL.FTZ R27, R27, c[0x0][0x320] ;  /* 0x0000c8001b1b7a20 */ /* 0x000fe20000410000 */
[----:B------:R4:W2:Y:S01]  /*8680*/  MUFU.TANH R141, R22 ;  /* 0x00000016008d7308 */ /* 0x0008a20000002400 */
[----:B------:R-:W-:Y:S04]  /*8690*/  HMMA.16816.F32 R48, R216, R10, R48 ;  /* 0x0000000ad830723c */ /* 0x000fe80000001830 */
[----:B-1----:R-:W-:Y:S01]  /*86a0*/  @P1 IADD3 R2, P2, R2, UR23, RZ ;  /* 0x0000001702021c10 */ /* 0x002fe2000ff5e0ff */
[----:B------:R-:W-:Y:S02]  /*86b0*/  FMUL.FTZ R28, R28, c[0x0][0x320] ;  /* 0x0000c8001c1c7a20 */ /* 0x000fe40000410000 */
[----:B------:R-:W-:Y:S01]  /*86c0*/  FMUL.FTZ R29, R29, c[0x0][0x320] ;  /* 0x0000c8001d1d7a20 */ /* 0x000fe20000410000 */
[----:B------:R-:W-:Y:S01]  /*86d0*/  @P1 IADD3.X R3, R3, UR24, RZ, P2, !PT ;  /* 0x0000001803031c10 */ /* 0x000fe200097fe4ff */
[----:B------:R1:W1:Y:S03]  /*86e0*/  MUFU.TANH R197, R24 ;  /* 0x0000001800c57308 */ /* 0x0002660000002400 */
[----:B------:R-:W-:Y:S01]  /*86f0*/  FMUL.FTZ R15, R17, c[0x0][0x320] ;  /* 0x0000c800110f7a20 */ /* 0x000fe20000410000 */
[----:B------:R2:W-:Y:S01]  /*8700*/  @P1 LDGSTS.E.BYPASS.LTC128B.128 [R243+0x5880], [R2.64], !P4 ;  /* 0x0588000002f31fae */ /* 0x0005e2000e101d54 */
[----:B------:R-:W-:Y:S02]  /*8710*/  FMUL.FTZ R30, R30, c[0x0][0x320] ;  /* 0x0000c8001e1e7a20 */ /* 0x000fe40000410000 */
[----:B------:R-:W-:Y:S02]  /*8720*/  FMUL.FTZ R31, R31, c[0x0][0x320] ;  /* 0x0000c8001f1f7a20 */ /* 0x000fe40000410000 */
[----:B----4-:R-:W-:Y:S01]  /*8730*/  FMUL.FTZ R21, R33, c[0x0][0x320] ;  /* 0x0000c80021157a20 */ /* 0x010fe20000410000 */
[----:B------:R4:W2:Y:S01]  /*8740*/  MUFU.TANH R143, R25 ;  /* 0x00000019008f7308 */ /* 0x0008a20000002400 */
[----:B------:R-:W-:Y:S01]  /*8750*/  FMUL.FTZ R19, R36, c[0x0][0x320] ;  /* 0x0000c80024137a20 */ /* 0x000fe20000410000 */
[----:B------:R2:W-:Y:S01]  /*8760*/  @P1 LDGSTS.E.BYPASS.LTC128B.128 [R243+0x7080], [R2.64+0x80], !P3 ;  /* 0x0708008002f31fae */ /* 0x0005e2000d901d54 */
[----:B------:R-:W-:Y:S02]  /*8770*/  FMUL.FTZ R14, R37, c[0x0][0x320] ;  /* 0x0000c800250e7a20 */ /* 0x000fe40000410000 */
[----:B------:R-:W-:Y:S02]  /*8780*/  FMUL.FTZ R22, R39, c[0x0][0x320] ;  /* 0x0000c80027167a20 */ /* 0x000fe40000410000 */
        /* <DEDUP_REMOVED lines=8> */
[----:B------:R1:W1:Y:S01]  /*8810*/  MUFU.TANH R213, R27 ;  /* 0x0000001b00d57308 */ /* 0x0002620000002400 */
[----:B------:R-:W-:Y:S02]  /*8820*/  FMUL.FTZ R9, R49, c[0x0][0x320] ;  /* 0x0000c80031097a20 */ /* 0x000fe40000410000 */
[----:B------:R-:W-:Y:S02]  /*8830*/  FMUL.FTZ R18, R50, c[0x0][0x320] ;  /* 0x0000c80032127a20 */ /* 0x000fe40000410000 */
[----:B----4-:R-:W-:Y:S02]  /*8840*/  FMUL.FTZ R25, R44, c[0x0][0x320] ;  /* 0x0000c8002c197a20 */ /* 0x010fe40000410000 */
[----:B------:R-:W-:Y:S03]  /*8850*/  FMUL.FTZ R13, R51, c[0x0][0x320] ;  /* 0x0000c800330d7a20 */ /* 0x000fe60000410000 */
[----:B------:R4:W2:Y:S01]  /*8860*/  MUFU.TANH R137, R28 ;  /* 0x0000001c00897308 */ /* 0x0008a20000002400 */
[----:B------:R-:W-:Y:S09]  /*8870*/  FMUL.FTZ R26, R41, c[0x0][0x320] ;  /* 0x0000c800291a7a20 */ /* 0x000ff20000410000 */
[----:B------:R4:W2:Y:S01]  /*8880*/  MUFU.TANH R136, R29 ;  /* 0x0000001d00887308 */ /* 0x0008a20000002400 */
[----:B-1----:R-:W-:Y:S09]  /*8890*/  FMUL.FTZ R27, R35, c[0x0][0x320] ;  /* 0x0000c800231b7a20 */ /* 0x002ff20000410000 */
[----:B------:R1:W1:Y:S01]  /*88a0*/  MUFU.TANH R202, R12 ;  /* 0x0000000c00ca7308 */ /* 0x0002620000002400 */
[----:B----4-:R-:W-:Y:S09]  /*88b0*/  FMUL.FTZ R28, R34, c[0x0][0x320] ;  /* 0x0000c800221c7a20 */ /* 0x010ff20000410000 */
[----:B------:R-:W4:Y:S01]  /*88c0*/  MUFU.TANH R16, R16 ;  /* 0x0000001000107308 */ /* 0x000f220000002400 */
[----:B------:R-:W-:Y:S09]  /*88d0*/  FMUL.FTZ R29, R40, c[0x0][0x320] ;  /* 0x0000c800281d7a20 */ /* 0x000ff20000410000 */
        /* <DEDUP_REMOVED lines=18> */
[----:B------:R-:W-:Y:S01]  /*8a00*/  @P1 IADD3 R6, P0, R2, UR23, RZ ;  /* 0x0000001702061c10 */ /* 0x000fe2000ff1e0ff */
[----:B------:R-:W-:Y:S06]  /*8a10*/  UIMAD UR23, UR13, -0x30, URZ ;  /* 0xffffffd00d1778a4 */ /* 0x000fec000f8e023f */
[----:B------:R-:W2:Y:S01]  /*8a20*/  MUFU.TANH R46, R46 ;  /* 0x0000002e002e7308 */ /* 0x000ea20000002400 */
[----:B------:R-:W-:Y:S01]  /*8a30*/  @P1 IADD3.X R7, R3, UR24, RZ, P0, !PT ;  /* 0x0000001803071c10 */ /* 0x000fe200087fe4ff */
[----:B------:R-:W1:Y:S01]  /*8a40*/  SHFL.IDX PT, R8, R4, RZ, 0x1c1f ;  /* 0x001c1fff04087589 */ /* 0x000e6200000e0000 */
[----:B------:R-:W-:Y:S02]  /*8a50*/  PLOP3.LUT P0, PT, PT, PT, UP1, 0x40, 0x0 ;  /* 0x000000000000781c */ /* 0x000fe40003f0e818 */
[----:B------:R-:W-:Y:S05]  /*8a60*/  MOV R0, UR23 ;  /* 0x0000001700007c02 */ /* 0x000fea0008000f00 */
[----:B------:R-:W1:Y:S01]  /*8a70*/  MUFU.TANH R47, R47 ;  /* 0x0000002f002f7308 */ /* 0x000e620000002400 */
[----:B------:R1:W-:Y:S08]  /*8a80*/  @P1 LDGSTS.E.BYPASS.LTC128B.128 [R243+0x6080], [R6.64], !P4 ;  /* 0x0608000006f31fae */ /* 0x0003f0000e101d54 */
[----:B------:R1:W-:Y:S01]  /*8a90*/  @P1 LDGSTS.E.BYPASS.LTC128B.128 [R243+0x7880], [R6.64+0x80], !P3 ;  /* 0x0788008006f31fae */ /* 0x0003e2000d901d54 */
[----:B------:R-:W1:Y:S07]  /*8aa0*/  MUFU.TANH R10, R10 ;  /* 0x0000000a000a7308 */ /* 0x000e6e0000002400 */
[----:B------:R-:W0:Y:S03]  /*8ab0*/  LDGDEPBAR ;  /* 0x00000000000079af */ /* 0x000e260000000000 */
[----:B------:R-:W2:Y:S01]  /*8ac0*/  MUFU.TANH R9, R9 ;  /* 0x0000000900097308 */ /* 0x000ea20000002400 */
[----:B---3--:R-:W-:Y:S09]  /*8ad0*/  IADD3 R0, -R32, 0x1, R0 ;  /* 0x0000000120007810 */ /* 0x008ff20007ffe100 */
[----:B------:R-:W3:Y:S01]  /*8ae0*/  MUFU.TANH R18, R18 ;  /* 0x0000001200127308 */ /* 0x000ee20000002400 */
[----:B-1----:R-:W-:Y:S09]  /*8af0*/  MOV R6, UR15 ;  /* 0x0000000f00067c02 */ /* 0x002ff20008000f00 */
[----:B------:R-:W1:Y:S01]  /*8b00*/  MUFU.TANH R13, R13 ;  /* 0x0000000d000d7308 */ /* 0x000e620000002400 */
[----:B------:R-:W-:Y:S04]  /*8b10*/  IADD3 R6, -R6, UR9, R0 ;  /* 0x0000000906067c10 */ /* 0x000fe8000fffe100 */
[C---:B------:R-:W-:Y:S02]  /*8b20*/  IADD3 R5, R6.reuse, c[0x0][0x328], RZ ;  /* 0x0000ca0006057a10 */ /* 0x040fe40007ffe0ff */
[----:B------:R-:W-:Y:S02]  /*8b30*/  IADD3 R6, R6, UR14, RZ ;  /* 0x0000000e06067c10 */ /* 0x000fe4000fffe0ff */
[----:B------:R-:W-:Y:S02]  /*8b40*/  IADD3 R2, R5, R8, RZ ;  /* 0x0000000805027210 */ /* 0x000fe40007ffe0ff */
[----:B------:R-:W-:Y:S01]  /*8b50*/  IADD3 R0, R8, R6, RZ ;  /* 0x0000000608007210 */ /* 0x000fe20007ffe0ff */
[----:B------:R-:W-:-:S05]  /*8b60*/  @P0 BRA `(.L_x_1027) ;  /* 0x0000019000000947 */ /* 0x000fca0003800000 */
[----:B--2-4-:R-:W-:Y:S01]  /*8b70*/  IMAD.U32 R3, RZ, RZ, UR15 ;  /* 0x0000000fff037e24 */ /* 0x014fe2000f8e00ff */
[----:B------:R-:W-:Y:S04]  /*8b80*/  BSSY B0, `(.L_x_1028) ;  /* 0x0000012000007945 */ /* 0x000fe80003800000 */
[----:B------:R-:W-:Y:S04]  /*8b90*/  IADD3 R3, -R3, UR9, R8 ;  /* 0x0000000903037c10 */ /* 0x000fe8000fffe108 */
        /* <DEDUP_REMOVED lines=11> */
.L_x_1029:
[----:B------:R-:W-:Y:S04]  /*8c50*/  MOV R7, c[0x0][0x32c] ;  /* 0x0000cb0000077a02 */ /* 0x000fe80000000f00 */
[----:B------:R-:W-:Y:S11]  /*8c60*/  ISETP.NE.AND P0, PT, R7, 0x1, PT ;  /* 0x000000010700780c */ /* 0x000ff60003f05270 */
[----:B------:R-:W-:Y:S02]  /*8c70*/  @!UPT UIADD3 URZ, URZ, URZ, URZ ;  /* 0x0000003f3f3ff290 */ /* 0x000fe4000fffe03f */
[----:B------:R-:W-:Y:S05]  /*8c80*/  @P0 IMAD.HI.U32 R7, R3, c[0x0][0x330], RZ ;  /* 0x0000cc0003070a27 */ /* 0x000fea00078e00ff */
[----:B------:R-:W-:Y:S02]  /*8c90*/  @P0 SHF.R.U32.HI R3, RZ, c[0x0][0x334], R7 ;  /* 0x0000cd00ff030a19 */ /* 0x000fe40000011607 */
.L_x_1030:
[----:B------:R-:W-:Y:S05]  /*8ca0*/  BSYNC B0 ;  /* 0x0000000000007941 */ /* 0x000fea0003800000 */
.L_x_1028:
[----:B------:R-:W-:Y:S05]  /*8cb0*/  IADD3 R7, -R32, UR23, RZ ;  /* 0x0000001720077c10 */ /* 0x000fea000fffe1ff */
[----:B------:R-:W-:Y:S05]  /*8cc0*/  IMAD R3, R3, c[0x0][0x32c], R7 ;  /* 0x0000cb0003037a24 */ /* 0x000fea00078e0207 */
[----:B------:R-:W-:Y:S02]  /*8cd0*/  IADD3 R7, R3, c[0x0][0x32c], RZ ;  /* 0x0000cb0003077a10 */ /* 0x000fe40007ffe0ff */
[----:B------:R-:W-:Y:S02]  /*8ce0*/  IMNMX R0, R0, R3, !PT ;  /* 0x0000000300007217 */ /* 0x000fe40007800200 */
[----:B------:R-:W-:Y:S02]  /*8cf0*/  IMNMX R2, R2, R7, PT ;  /* 0x0000000702027217 */ /* 0x000fe40003800200 */
.L_x_1027:
[----:B--2-4-:R-:W-:Y:S01]  /*8d00*/  UISETP.GE.AND UP2, UPT, UR23, 0x9, UPT ;  /* 0x000000091700788c */ /* 0x014fe2000bf46270 */
[----:B------:R-:W2:Y:S01]  /*8d10*/  SHFL.IDX PT, R3, R4, 0x1, 0x1c1f ;  /* 0x003c1f0004037f89 */ /* 0x000ea200000e0000 */
[----:B------:R-:W-:Y:S02]  /*8d20*/  UISETP.GE.AND UP0, UPT, UR23, 0x1, UPT ;  /* 0x000000011700788c */ /* 0x000fe4000bf06270 */
[----:B------:R-:W-:Y:S02]  /*8d30*/  UISETP.GE.AND UP3, UPT, UR23, 0x2, UPT ;  /* 0x000000021700788c */ /* 0x000fe4000bf66270 */
[----:B------:R-:W-:Y:S01]  /*8d40*/  PLOP3.LUT P0, PT, PT, PT, UP2, 0x40, 0x0 ;  /* 0x000000000000781c */ /* 0x000fe20003f0e828 */
[----:B------:R-:W-:Y:S01]  /*8d50*/  UISETP.GE.AND UP4, UPT, UR23, 0x1a, UPT ;  /* 0x0000001a1700788c */ /* 0x000fe2000bf86270 */
[----:B------:R-:W-:Y:S01]  /*8d60*/  PLOP3.LUT P2, PT, PT, PT, UP0, 0x40, 0x0 ;  /* 0x000000000000781c */ /* 0x000fe20003f4e808 */
[----:B------:R-:W-:Y:S01]  /*8d70*/  UISETP.GE.AND UP1, UPT, UR23, 0xa, UPT ;  /* 0x0000000a1700788c */ /* 0x000fe2000bf26270 */
[----:B------:R-:W-:Y:S01]  /*8d80*/  PLOP3.LUT P1, PT, PT, PT, UP3, 0x40, 0x0 ;  /* 0x000000000000781c */ /* 0x000fe20003f2e838 */
[----:B------:R-:W-:Y:S01]  /*8d90*/  UP2UR UR28, UPR, URZ, 0x1 ;  /* 0x000000013f1c7883 */ /* 0x000fe20008000000 */
[C---:B------:R-:W-:Y:S01]  /*8da0*/  ISETP.GT.AND P0, PT, R0.reuse, 0x8, P0 ;  /* 0x000000080000780c */ /* 0x040fe20000704270 */
[----:B------:R-:W-:Y:S01]  /*8db0*/  UISETP.GE.AND UP0, UPT, UR23, 0x11, UPT ;  /* 0x000000111700788c */ /* 0x000fe2000bf06270 */
[C---:B------:R-:W-:Y:S01]  /*8dc0*/  ISETP.GT.AND P2, PT, R0.reuse, RZ, P2 ;  /* 0x000000ff0000720c */ /* 0x040fe20001744270 */
[----:B------:R-:W-:Y:S01]  /*8dd0*/  UISETP.GE.AND UP6, UPT, UR23, 0x12, UPT ;  /* 0x000000121700788c */ /* 0x000fe2000bfc6270 */
[----:B------:R-:W-:Y:S01]  /*8de0*/  ISETP.GT.AND P1, PT, R0, 0x1, P1 ;  /* 0x000000010000780c */ /* 0x000fe20000f24270 */
[----:B------:R-:W-:Y:S01]  /*8df0*/  UISETP.GE.AND UP5, UPT, UR23, 0x19, UPT ;  /* 0x000000191700788c */ /* 0x000fe2000bfa6270 */
[C---:B------:R-:W-:Y:S01]  /*8e00*/  ISETP.LT.OR P0, PT, R2.reuse, 0x9, P0 ;  /* 0x000000090200780c */ /* 0x040fe20000701670 */
[----:B------:R-:W-:Y:S01]  /*8e10*/  UP2UR UR29, UPR, URZ, 0x40 ;  /* 0x000000403f1d7883 */ /* 0x000fe20008000000 */
[C---:B------:R-:W-:Y:S01]  /*8e20*/  ISETP.LT.OR P2, PT, R2.reuse, 0x1, P2 ;  /* 0x000000010200780c */ /* 0x040fe20001741670 */
[----:B------:R-:W-:Y:S01]  /*8e30*/  UP2UR UR27, UPR, URZ, 0x8 ;  /* 0x000000083f1b7883 */ /* 0x000fe20008000000 */
[----:B------:R-:W-:Y:S01]  /*8e40*/  ISETP.LT.OR P1, PT, R2, 0x2, P1 ;  /* 0x000000020200780c */ /* 0x000fe20000f21670 */
        /* <DEDUP_REMOVED lines=9> */
[----:B------:R-:W-:Y:S01]  /*8ee0*/  FSEL R12, R199, -INF , !P2 ;  /* 0xff800000c70c7808 */ /* 0x000fe20005000000 */
[----:B------:R-:W-:Y:S01]  /*8ef0*/  UISETP.GE.AND UP1, UPT, UR23, 0x29, UPT ;  /* 0x000000291700788c */ /* 0x000fe2000bf26270 */
[----:B------:R-:W-:Y:S01]  /*8f00*/  PLOP3.LUT P2, PT, PT, PT, UP6, 0x40, 0x0 ;  /* 0x000000000000781c */ /* 0x000fe20003f4e868 */
[----:B------:R-:W-:Y:S01]  /*8f10*/  UISETP.NE.AND UP6, UPT, UR16, URZ, UPT ;  /* 0x0000003f1000728c */ /* 0x000fe2000bfc5270 */
[----:B------:R-:W-:Y:S01]  /*8f20*/  FSEL R17, R198, -INF , !P1 ;  /* 0xff800000c6117808 */ /* 0x000fe20004800000 */
[----:B------:R-:W-:Y:S01]  /*8f30*/  UISETP.GE.AND UP0, UPT, UR23, 0x2a, UPT ;  /* 0x0000002a1700788c */ /* 0x000fe2000bf06270 */
[----:B------:R-:W-:Y:S02]  /*8f40*/  PLOP3.LUT P1, PT, PT, PT, UP5, 0x40, 0x0 ;  /* 0x000000000000781c */ /* 0x000fe40003f2e858 */
[C---:B------:R-:W-:Y:S02]  /*8f50*/  ISETP.GT.AND P0, PT, R0.reuse, 0x19, P0 ;  /* 0x000000190000780c */ /* 0x040fe40000704270 */
[C---:B------:R-:W-:Y:S02]  /*8f60*/  ISETP.GT.AND P6, PT, R0.reuse, 0x9, P6 ;  /* 0x000000090000780c */ /* 0x040fe400037c4270 */
[C---:B------:R-:W-:Y:S02]  /*8f70*/  ISETP.GT.AND P5, PT, R0.reuse, 0x10, P5 ;  /* 0x000000100000780c */ /* 0x040fe40002fa4270 */
[C---:B------:R-:W-:Y:S02]  /*8f80*/  ISETP.GT.AND P2, PT, R0.reuse, 0x11, P2 ;  /* 0x000000110000780c */ /* 0x040fe40001744270 */
[----:B------:R-:W-:Y:S02]  /*8f90*/  ISETP.GT.AND P1, PT, R0, 0x18, P1 ;  /* 0x000000180000780c */ /* 0x000fe40000f24270 */
[C---:B------:R-:W-:Y:S02]  /*8fa0*/  ISETP.LT.OR P0, PT, R2.reuse, 0x1a, P0 ;  /* 0x0000001a0200780c */ /* 0x040fe40000701670 */
[C---:B------:R-:W-:Y:S02]  /*8fb0*/  ISETP.LT.OR P6, PT, R2.reuse, 0xa, P6 ;  /* 0x0000000a0200780c */ /* 0x040fe400037c1670 */
[C---:B------:R-:W-:Y:S02]  /*8fc0*/  ISETP.LT.OR P5, PT, R2.reuse, 0x11, P5 ;  /* 0x000000110200780c */ /* 0x040fe40002fa1670 */
[C---:B------:R-:W-:Y:S02]  /*8fd0*/  ISETP.LT.OR P2, PT, R2.reuse, 0x12, P2 ;  /* 0x000000120200780c */ /* 0x040fe40001741670 */
[----:B------:R-:W-:Y:S02]  /*8fe0*/  ISETP.LT.OR P1, PT, R2, 0x19, P1 ;  /* 0x000000190200780c */ /* 0x000fe40000f21670 */
[----:B------:R-:W-:Y:S02]  /*8ff0*/  FSEL R206, R21, -INF , !P0 ;  /* 0xff80000015ce7808 */ /* 0x000fe40004000000 */
[----:B------:R-:W-:Y:S01]  /*9000*/  PLOP3.LUT P0, PT, PT, PT, UP6, 0x40, 0x0 ;  /* 0x000000000000781c */ /* 0x000fe20003f0e868 */
[----:B------:R-:W-:Y:S01]  /*9010*/  UISETP.NE.AND UP6, UPT, UR29, URZ, UPT ;  /* 0x0000003f1d00728c */ /* 0x000fe2000bfc5270 */
[----:B------:R-:W-:Y:S02]  /*9020*/  FSEL R15, R15, -INF , !P6 ;  /* 0xff8000000f0f7808 */ /* 0x000fe40007000000 */
[----:B------:R-:W-:Y:S02]  /*9030*/  PLOP3.LUT P6, PT, PT, PT, UP3, 0x40, 0x0 ;  /* 0x000000000000781c */ /* 0x000fe40003fce838 */
[----:B------:R-:W-:Y:S02]  /*9040*/  FSEL R198, R135, -INF , !P5 ;  /* 0xff80000087c67808 */ /* 0x000fe40006800000 */
[----:B------:R-:W-:Y:S02]  /*9050*/  PLOP3.LUT P5, PT, PT, PT, UP2, 0x40, 0x0 ;  /* 0x000000000000781c */ /* 0x000fe40003fae828 */
[----:B------:R-:W-:Y:S02]  /*9060*/  FSEL R199, R133, -INF , !P2 ;  /* 0xff80000085c77808 */ /* 0x000fe40005000000 */
[----:B------:R-:W-:Y:S02]  /*9070*/  PLOP3.LUT P2, PT, PT, PT, UP1, 0x40, 0x0 ;  /* 0x000000000000781c */ /* 0x000fe40003f4e818 */
[----:B------:R-:W-:Y:S02]  /*9080*/  FSEL R203, R23, -INF , !P1 ;  /* 0xff80000017cb7808 */ /* 0x000fe40004800000 */
[----:B------:R-:W-:Y:S02]  /*9090*/  PLOP3.LUT P1, PT, PT, PT, UP0, 0x40, 0x0 ;  /* 0x000000000000781c */ /* 0x000fe40003f2e808 */
[C---:B------:R-:W-:Y:S02]  /*90a0*/  ISETP.GT.AND P6, PT, R0.reuse, 0x20, P6 ;  /* 0x000000200000780c */ /* 0x040fe400037c4270 */
[C---:B------:R-:W-:Y:S02]  /*90b0*/  ISETP.GT.AND P5, PT, R0.reuse, 0x21, P5 ;  /* 0x000000210000780c */ /* 0x040fe40002fa4270 */
[C---:B------:R-:W-:Y:S02]  /*90c0*/  ISETP.GT.AND P2, PT, R0.reuse, 0x28, P2 ;  /* 0x000000280000780c */ /* 0x040fe40001744270 */
[----:B------:R-:W-:Y:S01]  /*90d0*/  ISETP.GT.AND P1, PT, R0, 0x29, P1 ;  /* 0x000000290000780c */ /* 0x000fe20000f24270 */
[--C-:B--2---:R-:W-:Y:S01]  /*90e0*/  IMAD.IADD R0, R6, 0x1, R3.reuse ;  /* 0x0000000106007824 */ /* 0x104fe200078e0203 */
[C---:B------:R-:W-:Y:S02]  /*90f0*/  ISETP.LT.OR P6, PT, R2.reuse, 0x21, P6 ;  /* 0x000000210200780c */ /* 0x040fe400037c1670 */
[C---:B------:R-:W-:Y:S02]  /*9100*/  ISETP.LT.OR P5, PT, R2.reuse, 0x22, P5 ;  /* 0x000000220200780c */ /* 0x040fe40002fa1670 */
[C---:B------:R-:W-:Y:S02]  /*9110*/  ISETP.LT.OR P2, PT, R2.reuse, 0x29, P2 ;  /* 0x000000290200780c */ /* 0x040fe40001741670 */
[----:B------:R-:W-:Y:S01]  /*9120*/  ISETP.LT.OR P1, PT, R2, 0x2a, P1 ;  /* 0x0000002a0200780c */ /* 0x000fe20000f21670 */
[----:B------:R-:W-:Y:S01]  /*9130*/  IMAD.IADD R2, R5, 0x1, R3 ;  /* 0x0000000105027824 */ /* 0x000fe200078e0203 */
[----:B------:R-:W-:Y:S02]  /*9140*/  FSEL R242, R19, -INF , !P6 ;  /* 0xff80000013f27808 */ /* 0x000fe40007000000 */
[----:B------:R-:W-:Y:S02]  /*9150*/  FSEL R245, R14, -INF , !P5 ;  /* 0xff8000000ef57808 */ /* 0x000fe40006800000 */
[----:B------:R-:W-:Y:S02]  /*9160*/  FSEL R250, R10, -INF , !P2 ;  /* 0xff8000000afa7808 */ /* 0x000fe40005000000 */
[----:B------:R-:W-:Y:S01]  /*9170*/  FSEL R251, R9, -INF , !P1 ;  /* 0xff80000009fb7808 */ /* 0x000fe20004800000 */
[----:B------:R-:W-:-:S05]  /*9180*/  @P0 BRA `(.L_x_1031) ;  /* 0x0000019000000947 */ /* 0x000fca0003800000 */
[----:B------:R-:W-:Y:S01]  /*9190*/  IMAD.U32 R7, RZ, RZ, UR15 ;  /* 0x0000000fff077e24 */ /* 0x000fe2000f8e00ff */
        /* <DEDUP_REMOVED lines=13> */
.L_x_1033:
[----:B------:R-:W-:Y:S04]  /*9270*/  MOV R7, c[0x0][0x32c] ;  /* 0x0000cb0000077a02 */ /* 0x000fe80000000f00 */
[----:B------:R-:W-:Y:S11]  /*9280*/  ISETP.NE.AND P0, PT, R7, 0x1, PT ;  /* 0x000000010700780c */ /* 0x000ff60003f05270 */
[----:B------:R-:W-:Y:S02]  /*9290*/  @!UPT UIADD3 URZ, URZ, URZ, URZ ;  /* 0x0000003f3f3ff290 */ /* 0x000fe4000fffe03f */
[----:B------:R-:W-:Y:S05]  /*92a0*/  @P0 IMAD.HI.U32 R7, R3, c[0x0][0x330], RZ ;  /* 0x0000cc0003070a27 */ /* 0x000fea00078e00ff */
[----:B------:R-:W-:Y:S02]  /*92b0*/  @P0 SHF.R.U32.HI R3, RZ, c[0x0][0x334], R7 ;  /* 0x0000cd00ff030a19 */ /* 0x000fe40000011607 */
.L_x_1034:
[----:B------:R-:W-:Y:S05]  /*92c0*/  BSYNC B0 ;  /* 0x0000000000007941 */ /* 0x000fea0003800000 */
.L_x_1032:
[----:B------:R-:W-:Y:S05]  /*92d0*/  IADD3 R7, -R32, UR23, RZ ;  /* 0x0000001720077c10 */ /* 0x000fea000fffe1ff */
[----:B------:R-:W-:Y:S05]  /*92e0*/  IMAD R3, R3, c[0x0][0x32c], R7 ;  /* 0x0000cb0003037a24 */ /* 0x000fea00078e0207 */
[----:B------:R-:W-:Y:S02]  /*92f0*/  IADD3 R7, R3, c[0x0][0x32c], RZ ;  /* 0x0000cb0003077a10 */ /* 0x000fe40007ffe0ff */
[----:B------:R-:W-:Y:S02]  /*9300*/  IMNMX R0, R0, R3, !PT ;  /* 0x0000000300007217 */ /* 0x000fe40007800200 */
[----:B------:R-:W-:Y:S02]  /*9310*/  IMNMX R2, R2, R7, PT ;  /* 0x0000000702027217 */ /* 0x000fe40003800200 */
.L_x_1031:
[----:B------:R-:W-:Y:S01]  /*9320*/  UP2UR UR31, UPR, URZ, 0x4 ;  /* 0x000000043f1f7883 */ /* 0x000fe20008000000 */
[----:B------:R-:W2:Y:S01]  /*9330*/  SHFL.IDX PT, R3, R4, 0x2, 0x1c1f ;  /* 0x005c1f0004037f89 */ /* 0x000ea200000e0000 */
[----:B------:R-:W-:Y:S02]  /*9340*/  UISETP.NE.AND UP2, UPT, UR26, URZ, UPT ;  /* 0x0000003f1a00728c */ /* 0x000fe4000bf45270 */
[----:B------:R-:W-:Y:S02]  /*9350*/  UP2UR UR33, UPR, URZ, 0x10 ;  /* 0x000000103f217883 */ /* 0x000fe40008000000 */
[----:B------:R-:W-:Y:S02]  /*9360*/  UISETP.NE.AND UP4, UPT, UR28, URZ, UPT ;  /* 0x0000003f1c00728c */ /* 0x000fe4000bf85270 */
[----:B------:R-:W-:Y:S01]  /*9370*/  PLOP3.LUT P0, PT, PT, PT, UP2, 0x40, 0x0 ;  /* 0x000000000000781c */ /* 0x000fe20003f0e828 */
[----:B------:R-:W-:Y:S02]  /*9380*/  UP2UR UR32, UPR, URZ, 0x8 ;  /* 0x000000083f207883 */ /* 0x000fe40008000000 */
[----:B------:R-:W-:Y:S01]  /*9390*/  UISETP.NE.AND UP3, UPT, UR27, URZ, UPT ;  /* 0x0000003f1b00728c */ /* 0x000fe2000bf65270 */
[----:B------:R-:W-:Y:S01]  /*93a0*/  PLOP3.LUT P2, PT, PT, PT, UP4, 0x40, 0x0 ;  /* 0x000000000000781c */ /* 0x000fe20003f4e848 */
[----:B------:R-:W-:Y:S01]  /*93b0*/  UISETP.NE.AND UP4, UPT, UR33, URZ, UPT ;  /* 0x0000003f2100728c */ /* 0x000fe2000bf85270 */
[C---:B------:R-:W-:Y:S01]  /*93c0*/  ISETP.GT.AND P0, PT, R0.reuse, 0x8, P0 ;  /* 0x000000080000780c */ /* 0x040fe20000704270 */
[----:B------:R-:W-:Y:S01]  /*93d0*/  UP2UR UR30, UPR, URZ, 0x2 ;  /* 0x000000023f1e7883 */ /* 0x000fe20008000000 */
[----:B------:R-:W-:Y:S01]  /*93e0*/  ISETP.GT.AND P2, PT, R0, RZ, P2 ;  /* 0x000000ff0000720c */ /* 0x000fe20001744270 */
[----:B------:R-:W-:Y:S01]  /*93f0*/  UISETP.NE.AND UP1, UPT, UR25, URZ, UPT ;  /* 0x0000003f1900728c */ /* 0x000fe2000bf25270 */
[----:B------:R-:W-:Y:S01]  /*9400*/  PLOP3.LUT P1, PT, PT, PT, UP3, 0x40, 0x0 ;  /* 0x000000000000781c */ /* 0x000fe20003f2e838 */
[----:B------:R-:W-:Y:S01]  /*9410*/  UP2UR UR29, UPR, URZ, 0x1 ;  /* 0x000000013f1d7883 */ /* 0x000fe20008000000 */
[----:B------:R-:W-:Y:S01]  /*9420*/  ISETP.LT.OR P0, PT, R2, 0x9, P0 ;  /* 0x000000090200780c */ /* 0x000fe20000701670 */
[----:B------:R-:W-:Y:S01]  /*9430*/  UISETP.NE.AND UP0, UPT, UR24, URZ, UPT ;  /* 0x0000003f1800728c */ /* 0x000fe2000bf05270 */
[----:B------:R-:W-:Y:S01]  /*9440*/  ISETP.GT.AND P1, PT, R0, 0x1, P1 ;  /* 0x000000010000780c */ /* 0x000fe20000f24270 */
[----:B------:R-:W-:Y:S01]  /*9450*/  UISETP.NE.AND UP3, UPT, UR32, URZ, UPT ;  /* 0x0000003f2000728c */ /* 0x000fe2000bf65270 */
[C---:B------:R-:W-:Y:S01]  /*9460*/  ISETP.LT.OR P2, PT, R2.reuse, 0x1, P2 ;  /* 0x000000010200780c */ /* 0x040fe20001741670 */
[----:B------:R-:W-:Y:S01]  /*9470*/  UISETP.NE.AND UP2, UPT, UR31, URZ, UPT ;  /* 0x0000003f1f00728c */ /* 0x000fe2000bf45270 */
[----:B------:R-:W-:Y:S02]  /*9480*/  ISETP.LT.OR P1, PT, R2, 0x2, P1 ;  /* 0x000000020200780c */ /* 0x000fe40000f21670 */
[----:B------:R-:W-:Y:S02]  /*9490*/  FSEL R14, R142, -INF , !P0 ;  /* 0xff8000008e0e7808 */ /* 0x000fe40004000000 */
[----:B------:R-:W-:Y:S02]  /*94a0*/  PLOP3.LUT P0, PT, PT, PT, UP4, 0x40, 0x0 ;  /* 0x000000000000781c */ /* 0x000fe40003f0e848 */
[----:B------:R-:W-:Y:S01]  /*94b0*/  PLOP3.LUT P6, PT, PT, PT, UP1, 0x40, 0x0 ;  /* 0x000000000000781c */ /* 0x000fe20003fce818 */
[----:B------:R-:W-:Y:S01]  /*94c0*/  UISETP.NE.AND UP1, UPT, UR30, URZ, UPT ;  /* 0x0000003f1e00728c */ /* 0x000fe2000bf25270 */
[----:B------:R-:W-:Y:S01]  /*94d0*/  PLOP3.LUT P5, PT, PT, PT, UP0, 0x40, 0x0 ;  /* 0x000000000000781c */ /* 0x000fe20003fae808 */
[----:B------:R-:W-:Y:S01]  /*94e0*/  UISETP.NE.AND UP0, UPT, UR29, URZ, UPT ;  /* 0x0000003f1d00728c */ /* 0x000fe2000bf05270 */
[----:B------:R-:W-:Y:S01]  /*94f0*/  FSEL R8, R204, -INF , !P2 ;  /* 0xff800000cc087808 */ /* 0x000fe20005000000 */
[----:B------:R-:W-:Y:S01]  /*9500*/  UP2UR UR29, UPR, URZ, 0x40 ;  /* 0x000000403f1d7883 */ /* 0x000fe20008000000 */
[----:B------:R-:W-:Y:S01]  /*9510*/  PLOP3.LUT P2, PT, PT, PT, UP6, 0x40, 0x0 ;  /* 0x000000000000781c */ /* 0x000fe20003f4e868 */
[----:B------:R-:W-:Y:S01]  /*9520*/  UISETP.NE.AND UP6, UPT, UR16, URZ, UPT ;  /* 0x0000003f1000728c */ /* 0x000fe2000bfc5270 */
[----:B------:R-:W-:Y:S02]  /*9530*/  FSEL R11, R200, -INF , !P1 ;  /* 0xff800000c80b7808 */ /* 0x000fe40004800000 */
        /* <DEDUP_REMOVED lines=34> */
[----:B---3--:R-:W-:Y:S02]  /*9760*/  FSEL R247, R18, -INF , !P2 ;  /* 0xff80000012f77808 */ /* 0x008fe40005000000 */
[----:B-1----:R-:W-:Y:S01]  /*9770*/  FSEL R249, R13, -INF , !P1 ;  /* 0xff8000000df97808 */ /* 0x002fe20004800000 */
        /* <DEDUP_REMOVED lines=15> */
.L_x_1037:
[----:B------:R-:W-:Y:S04]  /*9870*/  MOV R7, c[0x0][0x32c] ;  /* 0x0000cb0000077a02 */ /* 0x000fe80000000f00 */
[----:B------:R-:W-:Y:S11]  /*9880*/  ISETP.NE.AND P0, PT, R7, 0x1, PT ;  /* 0x000000010700780c */ /* 0x000ff60003f05270 */
[----:B------:R-:W-:Y:S02]  /*9890*/  @!UPT UIADD3 URZ, URZ, URZ, URZ ;  /* 0x0000003f3f3ff290 */ /* 0x000fe4000fffe03f */
[----:B------:R-:W-:Y:S05]  /*98a0*/  @P0 IMAD.HI.U32 R7, R3, c[0x0][0x330], RZ ;  /* 0x0000cc0003070a27 */ /* 0x000fea00078e00ff */
[----:B------:R-:W-:Y:S02]  /*98b0*/  @P0 SHF.R.U32.HI R3, RZ, c[0x0][0x334], R7 ;  /* 0x0000cd00ff030a19 */ /* 0x000fe40000011607 */
.L_x_1038:
[----:B------:R-:W-:Y:S05]  /*98c0*/  BSYNC B0 ;  /* 0x0000000000007941 */ /* 0x000fea0003800000 */
.L_x_1036:
[----:B------:R-:W-:Y:S05]  /*98d0*/  IADD3 R7, -R32, UR23, RZ ;  /* 0x0000001720077c10 */ /* 0x000fea000fffe1ff */
[----:B------:R-:W-:Y:S05]  /*98e0*/  IMAD R3, R3, c[0x0][0x32c], R7 ;  /* 0x0000cb0003037a24 */ /* 0x000fea00078e0207 */
[----:B------:R-:W-:Y:S02]  /*98f0*/  IADD3 R7, R3, c[0x0][0x32c], RZ ;  /* 0x0000cb0003077a10 */ /* 0x000fe40007ffe0ff */
[----:B------:R-:W-:Y:S02]  /*9900*/  IMNMX R0, R0, R3, !PT ;  /* 0x0000000300007217 */ /* 0x000fe40007800200 */
[----:B------:R-:W-:Y:S02]  /*9910*/  IMNMX R2, R2, R7, PT ;  /* 0x0000000702027217 */ /* 0x000fe40003800200 */
.L_x_1035:
[----:B------:R-:W-:Y:S01]  /*9920*/  UP2UR UR31, UPR, URZ, 0x4 ;  /* 0x000000043f1f7883 */ /* 0x000fe20008000000 */
[----:B------:R-:W1:Y:S01]  /*9930*/  SHFL.IDX PT, R3, R4, 0x3, 0x1c1f ;  /* 0x007c1f0004037f89 */ /* 0x000e6200000e0000 */
        /* <DEDUP_REMOVED lines=58> */
[--C-:B-1----:R-:W-:Y:S01]  /*9ce0*/  IMAD.IADD R0, R6, 0x1, R3.reuse ;  /* 0x0000000106007824 */ /* 0x102fe200078e0203 */
        /* <DEDUP_REMOVED lines=24> */
.L_x_1041:
[----:B------:R-:W-:Y:S04]  /*9e70*/  MOV R4, c[0x0][0x32c] ;  /* 0x0000cb0000047a02 */ /* 0x000fe80000000f00 */
[----:B------:R-:W-:Y:S11]  /*9e80*/  ISETP.NE.AND P0, PT, R4, 0x1, PT ;  /* 0x000000010400780c */ /* 0x000ff60003f05270 */
[----:B------:R-:W-:Y:S02]  /*9e90*/  @!UPT UIADD3 URZ, URZ, URZ, URZ ;  /* 0x0000003f3f3ff290 */ /* 0x000fe4000fffe03f */
[----:B------:R-:W-:Y:S05]  /*9ea0*/  @P0 IMAD.HI.U32 R4, R3, c[0x0][0x330], RZ ;  /* 0x0000cc0003040a27 */ /* 0x000fea00078e00ff */
[----:B------:R-:W-:Y:S02]  /*9eb0*/  @P0 SHF.R.U32.HI R3, RZ, c[0x0][0x334], R4 ;  /* 0x0000cd00ff030a19 */ /* 0x000fe40000011604 */
.L_x_1042:
[----:B------:R-:W-:Y:S05]  /*9ec0*/  BSYNC B0 ;  /* 0x0000000000007941 */ /* 0x000fea0003800000 */
.L_x_1040:
[----:B------:R-:W-:Y:S05]  /*9ed0*/  IADD3 R4, -R32, UR23, RZ ;  /* 0x0000001720047c10 */ /* 0x000fea000fffe1ff */
[----:B------:R-:W-:Y:S05]  /*9ee0*/  IMAD R3, R3, c[0x0][0x32c], R4 ;  /* 0x0000cb0003037a24 */ /* 0x000fea00078e0204 */
[----:B------:R-:W-:Y:S02]  /*9ef0*/  IADD3 R4, R3, c[0x0][0x32c], RZ ;  /* 0x0000cb0003047a10 */ /* 0x000fe40007ffe0ff */
[----:B------:R-:W-:Y:S02]  /*9f00*/  IMNMX R0, R0, R3, !PT ;  /* 0x0000000300007217 */ /* 0x000fe40007800200 */
[----:B------:R-:W-:Y:S02]  /*9f10*/  IMNMX R2, R2, R4, PT ;  /* 0x0000000402027217 */ /* 0x000fe40003800200 */
.L_x_1039:
[----:B------:R-:W-:Y:S01]  /*9f20*/  FMNMX.FTZ R3, R8, R134, !PT ;  /* 0x0000008608037209 */ /* 0x000fe20007810000 */
        /* <DEDUP_REMOVED lines=20> */
[----:B------:R-:W-:Y:S01]  /*a070*/  LDSM.16.MT88.4 R36, [R226+0x2080] ;  /* 0x00208000e224783b */ /* 0x000fe20000004200 */
[----:B------:R-:W-:Y:S02]  /*a080*/  FMNMX.FTZ R137, R199, R137, !PT ;  /* 0x00000089c7897209 */ /* 0x000fe40007810000 */
        /* <DEDUP_REMOVED lines=12> */
[----:B------:R-:W-:Y:S01]  /*a150*/  PLOP3.LUT P6, PT, PT, PT, UP4, 0x40, 0x0 ;  /* 0x000000000000781c */ /* 0x000fe20003fce848 */
[----:B------:R-:W1:Y:S01]  /*a160*/  SHFL.BFLY PT, R18, R3, 0x2, 0x1f ;  /* 0x0c401f0003127f89 */ /* 0x000e6200000e0000 */
[----:B------:R-:W-:Y:S01]  /*a170*/  PLOP3.LUT P5, PT, PT, PT, UP3, 0x40, 0x0 ;  /* 0x000000000000781c */ /* 0x000fe20003fae838 */
[----:B------:R-:W-:Y:S01]  /*a180*/  UISETP.NE.AND UP4, UPT, UR23, URZ, UPT ;  /* 0x0000003f1700728c */ /* 0x000fe2000bf85270 */
[C---:B------:R-:W-:Y:S01]  /*a190*/  ISETP.GT.AND P6, PT, R0.reuse, RZ, P6 ;  /* 0x000000ff0000720c */ /* 0x040fe200037c4270 */
[----:B------:R-:W-:Y:S01]  /*a1a0*/  UISETP.NE.AND UP3, UPT, UR28, URZ, UPT ;  /* 0x0000003f1c00728c */ /* 0x000fe2000bf65270 */
[----:B------:R-:W-:Y:S02]  /*a1b0*/  ISETP.GT.AND P5, PT, R0, 0x1, P5 ;  /* 0x000000010000780c */ /* 0x000fe40002fa4270 */
[----:B------:R-:W-:Y:S01]  /*a1c0*/  PLOP3.LUT P2, PT, PT, PT, UP2, 0x40, 0x0 ;  /* 0x000000000000781c */ /* 0x000fe20003f4e828 */
[----:B------:R-:W2:Y:S01]  /*a1d0*/  SHFL.BFLY PT, R6, R137, 0x2, 0x1f ;  /* 0x0c401f0089067f89 */ /* 0x000ea200000e0000 */
[C---:B------:R-:W-:Y:S01]  /*a1e0*/  ISETP.LT.OR P6, PT, R2.reuse, 0x1, P6 ;  /* 0x000000010200780c */ /* 0x040fe200037c1670 */
[----:B------:R-:W-:Y:S01]  /*a1f0*/  UISETP.NE.AND UP2, UPT, UR27, URZ, UPT ;  /* 0x0000003f1b00728c */ /* 0x000fe2000bf45270 */
[----:B------:R-:W-:Y:S02]  /*a200*/  ISETP.LT.OR P5, PT, R2, 0x2, P5 ;  /* 0x000000020200780c */ /* 0x000fe40002fa1670 */
[----:B------:R-:W-:Y:S02]  /*a210*/  FSEL R5, R214, -INF , !P6 ;  /* 0xff800000d6057808 */ /* 0x000fe40007000000 */
[----:B------:R-:W-:Y:S02]  /*a220*/  ISETP.GT.AND P2, PT, R0, 0x8, P2 ;  /* 0x000000080000780c */ /* 0x000fe40001744270 */
[----:B------:R-:W-:Y:S01]  /*a230*/  PLOP3.LUT P1, PT, PT, PT, UP1, 0x40, 0x0 ;  /* 0x000000000000781c */ /* 0x000fe20003f2e818 */
[----:B------:R-:W-:Y:S01]  /*a240*/  UISETP.NE.AND UP1, UPT, UR26, URZ, UPT ;  /* 0x0000003f1a00728c */ /* 0x000fe2000bf25270 */
[----:B------:R-:W-:Y:S02]  /*a250*/  FSEL R20, R212, -INF , !P5 ;  /* 0xff800000d4147808 */ /* 0x000fe40006800000 */
[----:B------:R-:W-:Y:S02]  /*a260*/  FMNMX.FTZ R4, R7, R138, !PT ;  /* 0x0000008a07047209 */ /* 0x000fe40007810000 */
[----:B------:R-:W-:Y:S02]  /*a270*/  ISETP.GT.AND P1, PT, R0, 0x9, P1 ;  /* 0x000000090000780c */ /* 0x000fe40000f24270 */
[----:B------:R-:W-:Y:S01]  /*a280*/  PLOP3.LUT P0, PT, PT, PT, UP0, 0x40, 0x0 ;  /* 0x000000000000781c */ /* 0x000fe20003f0e808 */
[----:B------:R-:W-:Y:S01]  /*a290*/  UISETP.NE.AND UP0, UPT, UR25, URZ, UPT ;  /* 0x0000003f1900728c */ /* 0x000fe2000bf05270 */
[----:B------:R-:W-:Y:S02]  /*a2a0*/  ISETP.LT.OR P2, PT, R2, 0x9, P2 ;  /* 0x000000090200780c */ /* 0x000fe40001741670 */
[----:B------:R-:W-:Y:S02]  /*a2b0*/  FMNMX.FTZ R4, R10, R4, !PT ;  /* 0x000000040a047209 */ /* 0x000fe40007810000 */
[----:B------:R-:W-:Y:S02]  /*a2c0*/  ISETP.GT.AND P0, PT, R0, 0x10, P0 ;  /* 0x000000100000780c */ /* 0x000fe40000704270 */
[----:B-1----:R-:W-:Y:S02]  /*a2d0*/  FMNMX.FTZ R3, R3, R18, !PT ;  /* 0x0000001203037209 */ /* 0x002fe40007810000 */
[----:B--2---:R-:W-:Y:S02]  /*a2e0*/  FMNMX.FTZ R137, R137, R6, !PT ;  /* 0x0000000689897209 */ /* 0x004fe40007810000 */
[----:B------:R-:W-:Y:S01]  /*a2f0*/  FSEL R18, R220, -INF , !P2 ;  /* 0xff800000dc127808 */ /* 0x000fe20005000000 */
[----:B------:R-:W1:Y:S01]  /*a300*/  SHFL.BFLY PT, R136, R3, 0x1, 0x1f ;  /* 0x0c201f0003887f89 */ /* 0x000e6200000e0000 */
[----:B------:R-:W-:Y:S02]  /*a310*/  PLOP3.LUT P6, PT, PT, PT, UP6, 0x40, 0x0 ;  /* 0x000000000000781c */ /* 0x000fe40003fce868 */
[C---:B------:R-:W-:Y:S02]  /*a320*/  ISETP.LT.OR P1, PT, R2.reuse, 0xa, P1 ;  /* 0x0000000a0200780c */ /* 0x040fe40000f21670 */
[----:B------:R-:W-:Y:S02]  /*a330*/  ISETP.LT.OR P0, PT, R2, 0x11, P0 ;  /* 0x000000110200780c */ /* 0x000fe40000701670 */
[----:B------:R-:W-:Y:S01]  /*a340*/  FMNMX.FTZ R4, R9, R4, !PT ;  /* 0x0000000409047209 */ /* 0x000fe20007810000 */
[----:B------:R-:W2:Y:S01]  /*a350*/  SHFL.BFLY PT, R6, R137, 0x1, 0x1f ;  /* 0x0c201f0089067f89 */ /* 0x000ea200000e0000 */
[C---:B------:R-:W-:Y:S02]  /*a360*/  ISETP.GT.AND P6, PT, R0.reuse, 0x11, P6 ;  /* 0x000000110000780c */ /* 0x040fe400037c4270 */
[----:B------:R-:W-:Y:S02]  /*a370*/  PLOP3.LUT P5, PT, PT, PT, UP5, 0x40, 0x0 ;  /* 0x000000000000781c */ /* 0x000fe40003fae858 */
[----:B------:R-:W-:Y:S02]  /*a380*/  FSEL R197, R215, -INF , !P0 ;  /* 0xff800000d7c57808 */ /* 0x000fe40004000000 */
[----:B------:R-:W-:Y:S02]  /*a390*/  FMNMX.FTZ R4, R13, R4, !PT ;  /* 0x000000040d047209 */ /* 0x000fe40007810000 */
[----:B------:R-:W-:Y:S02]  /*a3a0*/  ISETP.GT.AND P5, PT, R0, 0x18, P5 ;  /* 0x000000180000780c */ /* 0x000fe40002fa4270 */
[----:B------:R-:W-:Y:S02]  /*a3b0*/  PLOP3.LUT P0, PT, PT, PT, UP3, 0x40, 0x0 ;  /* 0x000000000000781c */ /* 0x000fe40003f0e838 */
[----:B------:R-:W-:Y:S02]  /*a3c0*/  ISETP.LT.OR P6, PT, R2, 0x12, P6 ;  /* 0x000000120200780c */ /* 0x000fe400037c1670 */
[----:B------:R-:W-:Y:S02]  /*a3d0*/  ISETP.GT.AND P0, PT, R0, 0x20, P0 ;  /* 0x000000200000780c */ /* 0x000fe40000704270 */
[----:B-1----:R-:W-:Y:S02]  /*a3e0*/  FMNMX.FTZ R136, R3, R136, !PT ;  /* 0x0000008803887209 */ /* 0x002fe40007810000 */
[----:B------:R-:W-:Y:S02]  /*a3f0*/  FMNMX.FTZ R3, R5, R139, !PT ;  /* 0x0000008b05037209 */ /* 0x000fe40007810000 */
[----:B------:R-:W-:Y:S01]  /*a400*/  FMNMX.FTZ R4, R204, R4, !PT ;  /* 0x00000004cc047209 */ /* 0x000fe20007810000 */
[----:B------:R-:W-:Y:S01]  /*a410*/  FMUL.FTZ R142, R136, c[0x0][0x2d0] ;  /* 0x0000b400888e7a20 */ /* 0x000fe20000410000 */
[----:B------:R-:W-:Y:S02]  /*a420*/  FMNMX.FTZ R3, R20, R3, !PT ;  /* 0x0000000314037209 */ /* 0x000fe40007810000 */
[----:B--2---:R-:W-:Y:S02]  /*a430*/  FMNMX.FTZ R137, R137, R6, !PT ;  /* 0x0000000689897209 */ /* 0x004fe40007810000 */
[----:B------:R-:W-:Y:S02]  /*a440*/  FSEL R6, R221, -INF , !P1 ;  /* 0xff800000dd067808 */ /* 0x000fe40004800000 */
[----:B------:R-:W-:Y:S01]  /*a450*/  FMNMX.FTZ R3, R18, R3, !PT ;  /* 0x0000000312037209 */ /* 0x000fe20007810000 */
[----:B------:R-:W-:Y:S01]  /*a460*/  FMUL.FTZ R141, R137, c[0x0][0x2d0] ;  /* 0x0000b400898d7a20 */ /* 0x000fe20000410000 */
[----:B------:R-:W-:Y:S02]  /*a470*/  PLOP3.LUT P1, PT, PT, PT, UP4, 0x40, 0x0 ;  /* 0x000000000000781c */ /* 0x000fe40003f2e848 */
[----:B------:R-:W-:Y:S02]  /*a480*/  FMNMX.FTZ R3, R6, R3, !PT ;  /* 0x0000000306037209 */ /* 0x000fe40007810000 */
[----:B------:R-:W-:Y:S02]  /*a490*/  ISETP.GT.AND P1, PT, R0, 0x19, P1 ;  /* 0x000000190000780c */ /* 0x000fe40000f24270 */
[----:B------:R-:W-:Y:S02]  /*a4a0*/  FMNMX.FTZ R3, R197, R3, !PT ;  /* 0x00000003c5037209 */ /* 0x000fe40007810000 */
[----:B------:R-:W-:Y:S02]  /*a4b0*/  FSEL R201, R213, -INF , !P6 ;  /* 0xff800000d5c97808 */ /* 0x000fe40007000000 */
[----:B------:R-:W-:Y:S02]  /*a4c0*/  ISETP.LT.OR P5, PT, R2, 0x19, P5 ;  /* 0x000000190200780c */ /* 0x000fe40002fa1670 */
[----:B------:R-:W-:Y:S02]  /*a4d0*/  FMNMX.FTZ R4, R209, R4, !PT ;  /* 0x00000004d1047209 */ /* 0x000fe40007810000 */
[----:B------:R-:W-:Y:S02]  /*a4e0*/  FSEL R202, R30, -INF , !P5 ;  /* 0xff8000001eca7808 */ /* 0x000fe40006800000 */
[----:B------:R-:W-:Y:S02]  /*a4f0*/  FMNMX.FTZ R3, R201, R3, !PT ;  /* 0x00000003c9037209 */ /* 0x000fe40007810000 */
[----:B------:R-:W-:Y:S02]  /*a500*/  PLOP3.LUT P6, PT, PT, PT, UP2, 0x40, 0x0 ;  /* 0x000000000000781c */ /* 0x000fe40003fce828 */
[C---:B------:R-:W-:Y:S02]  /*a510*/  ISETP.LT.OR P1, PT, R2.reuse, 0x1a, P1 ;  /* 0x0000001a0200780c */ /* 0x040fe40000f21670 */
[----:B------:R-:W-:Y:S02]  /*a520*/  ISETP.LT.OR P0, PT, R2, 0x21, P0 ;  /* 0x000000210200780c */ /* 0x000fe40000701670 */
[----:B------:R-:W-:Y:S02]  /*a530*/  FMNMX.FTZ R3, R202, R3, !PT ;  /* 0x00000003ca037209 */ /* 0x000fe40007810000 */
[----:B------:R-:W-:Y:S02]  /*a540*/  FSEL R208, R31, -INF , !P1 ;  /* 0xff8000001fd07808 */ /* 0x000fe40004800000 */
[----:B------:R-:W-:Y:S02]  /*a550*/  FSEL R213, R42, -INF , !P0 ;  /* 0xff8000002ad57808 */ /* 0x000fe40004000000 */
[----:B------:R-:W-:Y:S02]  /*a560*/  ISETP.GT.AND P6, PT, R0, 0x21, P6 ;  /* 0x000000210000780c */ /* 0x000fe400037c4270 */
[----:B------:R-:W-:Y:S02]  /*a570*/  FMNMX.FTZ R4, R210, R4, !PT ;  /* 0x00000004d2047209 */ /* 0x000fe40007810000 */
[----:B------:R-:W-:Y:S02]  /*a580*/  PLOP3.LUT P5, PT, PT, PT, UP1, 0x40, 0x0 ;  /* 0x000000000000781c */ /* 0x000fe40003fae818 */
[----:B------:R-:W-:Y:S01]  /*a590*/  PLOP3.LUT P0, PT, PT, PT, UP0, 0x40, 0x0 ;  /* 0x000000000000781c */ /* 0x000fe20003f0e808 */
[----:B------:R-:W-:Y:S01]  /*a5a0*/  UISETP.GT.AND UP0, UPT, UR13, UR22, UPT ;  /* 0x000000160d00728c */ /* 0x000fe2000bf04270 */
[----:B------:R-:W-:Y:S01]  /*a5b0*/  FMNMX.FTZ R4, R211, R4, !PT ;  /* 0x00000004d3047209 */ /* 0x000fe20007810000 */
[----:B------:R-:W-:Y:S01]  /*a5c0*/  UIADD3 UR13, UR13, -0x1, URZ ;  /* 0xffffffff0d0d7890 */ /* 0x000fe2000fffe03f */
[C---:B------:R-:W-:Y:S02]  /*a5d0*/  ISETP.GT.AND P5, PT, R0.reuse, 0x28, P5 ;  /* 0x000000280000780c */ /* 0x040fe40002fa4270 */
[----:B------:R-:W-:Y:S02]  /*a5e0*/  ISETP.GT.AND P0, PT, R0, 0x29, P0 ;  /* 0x000000290000780c */ /* 0x000fe40000704270 */
[----:B------:R-:W-:Y:S02]  /*a5f0*/  FMNMX.FTZ R0, R208, R3, !PT ;  /* 0x00000003d0007209 */ /* 0x000fe40007810000 */
[C---:B------:R-:W-:Y:S02]  /*a600*/  ISETP.LT.OR P6, PT, R2.reuse, 0x22, P6 ;  /* 0x000000220200780c */ /* 0x040fe400037c1670 */
[----:B------:R-:W-:Y:S02]  /*a610*/  ISETP.LT.OR P5, PT, R2, 0x29, P5 ;  /* 0x000000290200780c */ /* 0x000fe40002fa1670 */
[----:B------:R-:W-:Y:S02]  /*a620*/  FSEL R212, R43, -INF , !P6 ;  /* 0xff8000002bd47808 */ /* 0x000fe40007000000 */
[----:B------:R-:W-:Y:S02]  /*a630*/  FMNMX.FTZ R0, R213, R0, !PT ;  /* 0x00000000d5007209 */ /* 0x000fe40007810000 */
[----:B------:R-:W-:Y:S02]  /*a640*/  FMNMX.FTZ R4, R223, R4, !PT ;  /* 0x00000004df047209 */ /* 0x000fe40007810000 */
[----:B------:R-:W-:Y:S02]  /*a650*/  FSETP.NEU.FTZ.AND P1, PT, R136, -INF , PT ;  /* 0xff8000008800780b */ /* 0x000fe40003f3d000 */
[----:B------:R-:W-:Y:S02]  /*a660*/  FSEL R214, R46, -INF , !P5 ;  /* 0xff8000002ed67808 */ /* 0x000fe40006800000 */
[----:B------:R-:W-:Y:S02]  /*a670*/  FMNMX.FTZ R0, R212, R0, !PT ;  /* 0x00000000d4007209 */ /* 0x000fe40007810000 */
[----:B------:R-:W-:Y:S02]  /*a680*/  FMNMX.FTZ R4, R244, R4, !PT ;  /* 0x00000004f4047209 */ /* 0x000fe40007810000 */
[----:B------:R-:W-:Y:S02]  /*a690*/  ISETP.LT.OR P0, PT, R2, 0x2a, P0 ;  /* 0x0000002a0200780c */ /* 0x000fe40000701670 */
[----:B------:R-:W-:Y:S02]  /*a6a0*/  FSEL R142, R142, RZ, P1 ;  /* 0x000000ff8e8e7208 */ /* 0x000fe40000800000 */
[----:B------:R-:W-:Y:S02]  /*a6b0*/  FMNMX.FTZ R4, R246, R4, !PT ;  /* 0x00000004f6047209 */ /* 0x000fe40007810000 */
[----:B------:R-:W-:Y:S01]  /*a6c0*/  FSEL R140, R47, -INF , !P0 ;  /* 0xff8000002f8c7808 */ /* 0x000fe20004000000 */
[--C-:B------:R-:W-:Y:S01]  /*a6d0*/  FFMA.FTZ R3, R21, c[0x0][0x2d0], -R142.reuse ;  /* 0x0000b40015037a23 */ /* 0x100fe2000001088e */
[----:B------:R-:W-:Y:S01]  /*a6e0*/  FMNMX.FTZ R0, R214, R0, !PT ;  /* 0x00000000d6007209 */ /* 0x000fe20007810000 */
[--C-:B------:R-:W-:Y:S01]  /*a6f0*/  FFMA.FTZ R8, R8, c[0x0][0x2d0], -R142.reuse ;  /* 0x0000b40008087a23 */ /* 0x100fe2000001088e */
[----:B------:R-:W-:Y:S01]  /*a700*/  FMNMX.FTZ R4, R248, R4, !PT ;  /* 0x00000004f8047209 */ /* 0x000fe20007810000 */
[----:B------:R1:W-:Y:S01]  /*a710*/  MUFU.EX2 R35, R3 ;  /* 0x0000000300237308 */ /* 0x0003e20000000800 */
[----:B------:R-:W-:Y:S01]  /*a720*/  FMNMX.FTZ R0, R140, R0, !PT ;  /* 0x000000008c007209 */ /* 0x000fe20007810000 */
[--C-:B------:R-:W-:Y:S01]  /*a730*/  FFMA.FTZ R11, R11, c[0x0][0x2d0], -R142.reuse ;  /* 0x0000b4000b0b7a23 */ /* 0x100fe2000001088e */
[----:B------:R-:W-:Y:S01]  /*a740*/  FSETP.NEU.FTZ.AND P2, PT, R137, -INF , PT ;  /* 0xff8000008900780b */ /* 0x000fe20003f5d000 */
[----:B------:R-:W2:Y:S01]  /*a750*/  SHFL.BFLY PT, R19, R4, 0x2, 0x1f ;  /* 0x0c401f0004137f89 */ /* 0x000ea200000e0000 */
[----:B------:R-:W-:Y:S02]  /*a760*/  FFMA.FTZ R14, R14, c[0x0][0x2d0], -R142 ;  /* 0x0000b4000e0e7a23 */ /* 0x000fe4000001088e */
[----:B------:R-:W-:Y:S03]  /*a770*/  FSEL R141, R141, RZ, P2 ;  /* 0x000000ff8d8d7208 */ /* 0x000fe60001000000 */
[----:B------:R-:W-:Y:S02]  /*a780*/  MUFU.EX2 R49, R8 ;  /* 0x0000000800317308 */ /* 0x000fe40000000800 */
[----:B------:R-:W1:Y:S01]  /*a790*/  SHFL.BFLY PT, R2, R0, 0x2, 0x1f ;  /* 0x0c401f0000027f89 */ /* 0x000e6200000e0000 */
[--C-:B------:R-:W-:Y:S02]  /*a7a0*/  FFMA.FTZ R16, R16, c[0x0][0x2d0], -R141.reuse ;  /* 0x0000b40010107a23 */ /* 0x100fe4000001088d */
[--C-:B------:R-:W-:Y:S02]  /*a7b0*/  FFMA.FTZ R15, R15, c[0x0][0x2d0], -R141.reuse ;  /* 0x0000b4000f0f7a23 */ /* 0x100fe4000001088d */
[--C-:B------:R-:W-:Y:S02]  /*a7c0*/  FFMA.FTZ R12, R12, c[0x0][0x2d0], -R141.reuse ;  /* 0x0000b4000c0c7a23 */ /* 0x100fe4000001088d */
[----:B------:R-:W-:Y:S01]  /*a7d0*/  FFMA.FTZ R17, R17, c[0x0][0x2d0], -R141 ;  /* 0x0000b40011117a23 */ /* 0x000fe2000001088d */
[----:B------:R-:W-:Y:S01]  /*a7e0*/  MUFU.EX2 R221, R16 ;  /* 0x0000001000dd7308 */ /* 0x000fe20000000800 */
[----:B--2---:R-:W-:Y:S09]  /*a7f0*/  FMNMX.FTZ R4, R4, R19, !PT ;  /* 0x0000001304047209 */ /* 0x004ff20007810000 */
[----:B------:R-:W2:Y:S01]  /*a800*/  MUFU.EX2 R45, R15 ;  /* 0x0000000f002d7308 */ /* 0x000ea20000000800 */
[----:B------:R-:W3:Y:S01]  /*a810*/  SHFL.BFLY PT, R135, R4, 0x1, 0x1f ;  /* 0x0c201f0004877f89 */ /* 0x000ee200000e0000 */
[----:B-1----:R-:W-:Y:S02]  /*a820*/  FMNMX.FTZ R3, R0, R2, !PT ;  /* 0x0000000200037209 */ /* 0x002fe40007810000 */
[----:B------:R-:W-:Y:S02]  /*a830*/  FSEL R0, R137, RZ, P2 ;  /* 0x000000ff89007208 */ /* 0x000fe40001000000 */
[----:B------:R-:W-:Y:S04]  /*a840*/  FSEL R2, R136, RZ, P1 ;  /* 0x000000ff88027208 */ /* 0x000fe80000800000 */
[----:B------:R-:W-:Y:S01]  /*a850*/  MUFU.EX2 R50, R12 ;  /* 0x0000000c00327308 */ /* 0x000fe20000000800 */
[----:B------:R-:W-:Y:S02]  /*a860*/  FADD.FTZ R0, -R0, R132 ;  /* 0x0000008400007221 */ /* 0x000fe40000010100 */
[----:B------:R-:W-:Y:S02]  /*a870*/  FADD.FTZ R2, -R2, R134 ;  /* 0x0000008602027221 */ /* 0x000fe40000010100 */
[----:B------:R-:W-:Y:S02]  /*a880*/  FMUL.FTZ R0, R0, c[0x0][0x2d0] ;  /* 0x0000b40000007a20 */ /* 0x000fe40000410000 */
[----:B------:R-:W-:Y:S03]  /*a890*/  FMUL.FTZ R2, R2, c[0x0][0x2d0] ;  /* 0x0000b40002027a20 */ /* 0x000fe60000410000 */
[----:B------:R1:W4:Y:S01]  /*a8a0*/  MUFU.EX2 R133, R0 ;  /* 0x0000000000857308 */ /* 0x0003220000000800 */
[----:B--2---:R-:W-:Y:S02]  /*a8b0*/  F2FP.PACK_AB R194, R45, R221 ;  /* 0x000000dd2dc2723e */ /* 0x004fe400000000ff */
[----:B---3--:R-:W-:Y:S02]  /*a8c0*/  FMNMX.FTZ R135, R4, R135, !PT ;  /* 0x0000008704877209 */ /* 0x008fe40007810000 */
[----:B------:R-:W2:Y:S02]  /*a8d0*/  SHFL.BFLY PT, R4, R3, 0x1, 0x1f ;  /* 0x0c201f0003047f89 */ /* 0x000ea400000e0000 */
[C---:B------:R-:W-:Y:S03]  /*a8e0*/  FSETP.NEU.FTZ.AND P0, PT, R135.reuse, -INF , PT ;  /* 0xff8000008700780b */ /* 0x040fe60003f1d000 */
[----:B------:R-:W-:Y:S01]  /*a8f0*/  MUFU.EX2 R132, R2 ;  /* 0x0000000200847308 */ /* 0x000fe20000000800 */
[----:B------:R-:W-:Y:S05]  /*a900*/  FMUL.FTZ R143, R135, c[0x0][0x2d0] ;  /* 0x0000b400878f7a20 */ /* 0x000fea0000410000 */
[----:B------:R-:W-:Y:S04]  /*a910*/  FSEL R143, R143, RZ, P0 ;  /* 0x000000ff8f8f7208 */ /* 0x000fe80000000000 */
[----:B------:R-:W3:Y:S01]  /*a920*/  MUFU.EX2 R51, R17 ;  /* 0x0000001100337308 */ /* 0x000ee20000000800 */
[--C-:B------:R-:W-:Y:S01]  /*a930*/  FFMA.FTZ R7, R7, c[0x0][0x2d0], -R143.reuse ;  /* 0x0000b40007077a23 */ /* 0x100fe2000001088f */
[----:B-1----:R-:W-:Y:S01]  /*a940*/  FSEL R0, R135, RZ, P0 ;  /* 0x000000ff87007208 */ /* 0x002fe20000000000 */
[----:B----4-:R-:W-:Y:S01]  /*a950*/  FMUL.FTZ R33, R133, R173 ;  /* 0x000000ad85217220 */ /* 0x010fe20000410000 */
[----:B------:R-:W-:Y:S01]  /*a960*/  MOV R173, R45 ;  /* 0x0000002d00ad7202 */ /* 0x000fe20000000f00 */
[----:B------:R-:W-:Y:S02]  /*a970*/  FFMA.FTZ R9, R9, c[0x0][0x2d0], -R143 ;  /* 0x0000b40009097a23 */ /* 0x000fe4000001088f */
[----:B------:R-:W-:Y:S02]  /*a980*/  FADD.FTZ R0, -R0, R138 ;  /* 0x0000008a00007221 */ /* 0x000fe40000010100 */
[----:B------:R-:W-:Y:S01]  /*a990*/  FFMA.FTZ R138, R198, c[0x0][0x2d0], -R141 ;  /* 0x0000b400c68a7a23 */ /* 0x000fe2000001088d */
[----:B--2---:R-:W-:Y:S01]  /*a9a0*/  FMNMX.FTZ R3, R3, R4, !PT ;  /* 0x0000000403037209 */ /* 0x004fe20007810000 */
[----:B------:R-:W-:Y:S01]  /*a9b0*/  FMUL.FTZ R0, R0, c[0x0][0x2d0] ;  /* 0x0000b40000007a20 */ /* 0x000fe20000410000 */
[----:B------:R-:W1:Y:S01]  /*a9c0*/  MUFU.EX2 R42, R11 ;  /* 0x0000000b002a7308 */ /* 0x000e620000000800 */
[--C-:B------:R-:W-:Y:S01]  /*a9d0*/  FFMA.FTZ R13, R13, c[0x0][0x2d0], -R143.reuse ;  /* 0x0000b4000d0d7a23 */ /* 0x100fe2000001088f */
[C---:B------:R-:W-:Y:S01]  /*a9e0*/  FSETP.NEU.FTZ.AND P0, PT, R3.reuse, -INF , PT ;  /* 0xff8000000300780b */ /* 0x040fe20003f1d000 */
[----:B------:R-:W-:Y:S02]  /*a9f0*/  FMUL.FTZ R134, R3, c[0x0][0x2d0] ;  /* 0x0000b40003867a20 */ /* 0x000fe40000410000 */
[----:B------:R-:W-:Y:S02]  /*aa00*/  FFMA.FTZ R10, R10, c[0x0][0x2d0], -R143 ;  /* 0x0000b4000a0a7a23 */ /* 0x000fe4000001088f */
[C---:B------:R-:W-:Y:S01]  /*aa10*/  FMUL.FTZ R4, R133.reuse, R144 ;  /* 0x0000009085047220 */ /* 0x040fe20000410000 */
[----:B------:R-:W-:Y:S01]  /*aa20*/  FSEL R134, R134, RZ, P0 ;  /* 0x000000ff86867208 */ /* 0x000fe20000000000 */
[----:B------:R-:W-:Y:S01]  /*aa30*/  FMUL.FTZ R16, R133, R156 ;  /* 0x0000009c85107220 */ /* 0x000fe20000410000 */
[----:B------:R2:W4:Y:S01]  /*aa40*/  MUFU.EX2 R2, R0 ;  /* 0x0000000000027308 */ /* 0x0005220000000800 */
[----:B---3--:R-:W-:Y:S01]  /*aa50*/  F2FP.PACK_AB R192, R51, R50 ;  /* 0x0000003233c0723e */ /* 0x008fe200000000ff */
[----:B------:R-:W-:Y:S02]  /*aa60*/  FMUL.FTZ R17, R133, R157 ;  /* 0x0000009d85117220 */ /* 0x000fe40000410000 */
[--C-:B------:R-:W-:Y:S02]  /*aa70*/  FFMA.FTZ R5, R5, c[0x0][0x2d0], -R134.reuse ;  /* 0x0000b40005057a23 */ /* 0x100fe40000010886 */
[--C-:B------:R-:W-:Y:S02]  /*aa80*/  FFMA.FTZ R6, R6, c[0x0][0x2d0], -R134.reuse ;  /* 0x0000b40006067a23 */ /* 0x100fe40000010886 */
[--C-:B------:R-:W-:Y:S02]  /*aa90*/  FFMA.FTZ R18, R18, c[0x0][0x2d0], -R134.reuse ;  /* 0x0000b40012127a23 */ /* 0x100fe40000010886 */
[----:B------:R-:W3:Y:S01]  /*aaa0*/  MUFU.EX2 R40, R14 ;  /* 0x0000000e00287308 */ /* 0x000ee20000000800 */
[C---:B------:R-:W-:Y:S02]  /*aab0*/  FMUL.FTZ R19, R132.reuse, R159 ;  /* 0x0000009f84137220 */ /* 0x040fe40000410000 */
[----:B------:R-:W-:Y:S01]  /*aac0*/  FMUL.FTZ R34, R132, R174 ;  /* 0x000000ae84227220 */ /* 0x000fe20000410000 */
[----:B-1----:R-:W-:Y:S01]  /*aad0*/  F2FP.PACK_AB R193, R42, R49 ;  /* 0x000000312ac1723e */ /* 0x002fe200000000ff */
[C---:B------:R-:W-:Y:S01]  /*aae0*/  FMUL.FTZ R32, R133.reuse, R172 ;  /* 0x000000ac85207220 */ /* 0x040fe20000410000 */
[----:B------:R-:W-:Y:S01]  /*aaf0*/  MOV R174, R35 ;  /* 0x0000002300ae7202 */ /* 0x000fe20000000f00 */
[C---:B------:R-:W-:Y:S02]  /*ab00*/  FMUL.FTZ R52, R133.reuse, R52 ;  /* 0x0000003485347220 */ /* 0x040fe40000410000 */
[----:B------:R-:W-:Y:S01]  /*ab10*/  FMUL.FTZ R53, R133, R53 ;  /* 0x0000003585357220 */ /* 0x000fe20000410000 */
[----:B------:R1:W-:Y:S01]  /*ab20*/  MUFU.EX2 R252, R7 ;  /* 0x0000000700fc7308 */ /* 0x0003e20000000800 */
[C---:B------:R-:W-:Y:S02]  /*ab30*/  FMUL.FTZ R54, R132.reuse, R54 ;  /* 0x0000003684367220 */ /* 0x040fe40000410000 */
[----:B------:R-:W-:Y:S02]  /*ab40*/  FMUL.FTZ R55, R132, R55 ;  /* 0x0000003784377220 */ /* 0x000fe40000410000 */
[----:B--2---:R-:W-:Y:S02]  /*ab50*/  FFMA.FTZ R0, R20, c[0x0][0x2d0], -R134 ;  /* 0x0000b40014007a23 */ /* 0x004fe40000010886 */
[C---:B----4-:R-:W-:Y:S01]  /*ab60*/  FMUL.FTZ R45, R2.reuse, R185 ;  /* 0x000000b9022d7220 */ /* 0x050fe20000410000 */
[----:B------:R-:W2:Y:S01]  /*ab70*/  LDSM.16.MT88.4 R20, [R225+0x2080] ;  /* 0x00208000e114783b */ /* 0x000ea20000004200 */
[C---:B------:R-:W-:Y:S01]  /*ab80*/  FMUL.FTZ R41, R2.reuse, R181 ;  /* 0x000000b502297220 */ /* 0x040fe20000410000 */
[----:B------:R4:W-:Y:S01]  /*ab90*/  MUFU.EX2 R216, R0 ;  /* 0x0000000000d87308 */ /* 0x0009e20000000800 */
[----:B------:R-:W-:Y:S01]  /*aba0*/  MOV R181, R42 ;  /* 0x0000002a00b57202 */ /* 0x000fe20000000f00 */
[C---:B------:R-:W-:Y:S01]  /*abb0*/  FMUL.FTZ R8, R2.reuse, R148 ;  /* 0x0000009402087220 */ /* 0x040fe20000410000 */
[----:B---3--:R-:W-:Y:S01]  /*abc0*/  F2FP.PACK_AB R195, R35, R40 ;  /* 0x0000002823c3723e */ /* 0x008fe200000000ff */
[----:B------:R-:W-:Y:S02]  /*abd0*/  FMUL.FTZ R12, R2, R152 ;  /* 0x00000098020c7220 */ /* 0x000fe40000410000 */
[----:B------:R-:W-:Y:S01]  /*abe0*/  FMUL.FTZ R35, R132, R175 ;  /* 0x000000af84237220 */ /* 0x000fe20000410000 */
[----:B------:R-:W-:Y:S01]  /*abf0*/  MOV R175, R40 ;  /* 0x0000002800af7202 */ /* 0x000fe20000000f00 */
[C---:B------:R-:W-:Y:S02]  /*ac00*/  FMUL.FTZ R40, R2.reuse, R180 ;  /* 0x000000b402287220 */ /* 0x040fe40000410000 */
[----:B------:R3:W5:Y:S01]  /*ac10*/  MUFU.EX2 R215, R5 ;  /* 0x0000000500d77308 */ /* 0x0007620000000800 */
[C---:B------:R-:W-:Y:S02]  /*ac20*/  FMUL.FTZ R24, R2.reuse, R164 ;  /* 0x000000a402187220 */ /* 0x040fe40000410000 */
[----:B------:R-:W-:Y:S02]  /*ac30*/  FMUL.FTZ R25, R2, R165 ;  /* 0x000000a502197220 */ /* 0x000fe40000410000 */
[----:B-1----:R-:W-:Y:S02]  /*ac40*/  FMUL.FTZ R7, R132, R147 ;  /* 0x0000009384077220 */ /* 0x002fe40000410000 */
[C---:B------:R-:W-:Y:S02]  /*ac50*/  FMUL.FTZ R28, R2.reuse, R168 ;  /* 0x000000a8021c7220 */ /* 0x040fe40000410000 */
[C---:B------:R-:W-:Y:S01]  /*ac60*/  FMUL.FTZ R29, R2.reuse, R169 ;  /* 0x000000a9021d7220 */ /* 0x040fe20000410000 */
[----:B------:R1:W-:Y:S01]  /*ac70*/  MUFU.EX2 R219, R6 ;  /* 0x0000000600db7308 */ /* 0x0003e20000000800 */
[C---:B------:R-:W-:Y:S01]  /*ac80*/  FMUL.FTZ R56, R2.reuse, R56 ;  /* 0x0000003802387220 */ /* 0x040fe20000410000 */
[----:B------:R-:W-:Y:S01]  /*ac90*/  MOV R169, R221 ;  /* 0x000000dd00a97202 */ /* 0x000fe20000000f00 */
[C---:B------:R-:W-:Y:S01]  /*aca0*/  FMUL.FTZ R57, R2.reuse, R57 ;  /* 0x0000003902397220 */ /* 0x040fe20000410000 */
[----:B----4-:R-:W-:Y:S01]  /*acb0*/  FSEL R0, R3, RZ, P0 ;  /* 0x000000ff03007208 */ /* 0x010fe20000000000 */
[C---:B------:R-:W-:Y:S01]  /*acc0*/  FMUL.FTZ R60, R2.reuse, R60 ;  /* 0x0000003c023c7220 */ /* 0x040fe20000410000 */
[----:B------:R-:W-:Y:S01]  /*acd0*/  PLOP3.LUT P0, PT, PT, PT, UP0, 0x80, 0x0 ;  /* 0x000000000000781c */ /* 0x000fe20003f0f008 */
[----:B------:R-:W-:Y:S02]  /*ace0*/  FMUL.FTZ R61, R2, R61 ;  /* 0x0000003d023d7220 */ /* 0x000fe40000410000 */
[----:B------:R-:W-:Y:S01]  /*acf0*/  FADD.FTZ R0, -R0, R139 ;  /* 0x0000008b00007221 */ /* 0x000fe20000010100 */
[----:B------:R4:W4:Y:S01]  /*ad00*/  MUFU.EX2 R44, R9 ;  /* 0x00000009002c7308 */ /* 0x0009220000000800 */
[C---:B------:R-:W-:Y:S02]  /*ad10*/  FMUL.FTZ R64, R133.reuse, R64 ;  /* 0x0000004085407220 */ /* 0x040fe40000410000 */
[----:B------:R-:W-:Y:S02]  /*ad20*/  FMUL.FTZ R0, R0, c[0x0][0x2d0] ;  /* 0x0000b40000007a20 */ /* 0x000fe40000410000 */
[C---:B---3--:R-:W-:Y:S01]  /*ad30*/  FMUL.FTZ R5, R133.reuse, R145 ;  /* 0x0000009185057220 */ /* 0x048fe20000410000 */
[----:B-----5:R-:W-:Y:S01]  /*ad40*/  F2FP.PACK_AB R145, R216, R215 ;  /* 0x000000d7d891723e */ /* 0x020fe200000000ff */
[C---:B------:R-:W-:Y:S02]  /*ad50*/  FMUL.FTZ R65, R133.reuse, R65 ;  /* 0x0000004185417220 */ /* 0x040fe40000410000 */
[C---:B------:R-:W-:Y:S01]  /*ad60*/  FMUL.FTZ R66, R132.reuse, R66 ;  /* 0x0000004284427220 */ /* 0x040fe20000410000 */
[----:B------:R-:W3:Y:S01]  /*ad70*/  MUFU.EX2 R0, R0 ;  /* 0x0000000000007308 */ /* 0x000ee20000000800 */
[C---:B------:R-:W-:Y:S02]  /*ad80*/  FMUL.FTZ R67, R132.reuse, R67 ;  /* 0x0000004384437220 */ /* 0x040fe40000410000 */
[C---:B------:R-:W-:Y:S02]  /*ad90*/  FMUL.FTZ R68, R133.reuse, R68 ;  /* 0x0000004485447220 */ /* 0x040fe40000410000 */
[C---:B-1----:R-:W-:Y:S02]  /*ada0*/  FMUL.FTZ R6, R132.reuse, R146 ;  /* 0x0000009284067220 */ /* 0x042fe40000410000 */
[C---:B------:R-:W-:Y:S02]  /*adb0*/  FMUL.FTZ R69, R133.reuse, R69 ;  /* 0x0000004585457220 */ /* 0x040fe40000410000 */
[C---:B------:R-:W-:Y:S01]  /*adc0*/  FMUL.FTZ R70, R132.reuse, R70 ;  /* 0x0000004684467220 */ /* 0x040fe20000410000 */
[----:B------:R-:W1:Y:S01]  /*add0*/  MUFU.EX2 R48, R13 ;  /* 0x0000000d00307308 */ /* 0x000e620000000800 */
[----:B------:R-:W-:Y:S01]  /*ade0*/  FMUL.FTZ R71, R132, R71 ;  /* 0x0000004784477220 */ /* 0x000fe20000410000 */
[-C--:B--2---:R-:W-:Y:S05]  /*adf0*/  HMMA.16816.F32 R4, R192, R20.reuse, R4 ;  /* 0x00000014c004723c */ /* 0x084fea0000001804 */
[C---:B----4-:R-:W-:Y:S01]  /*ae00*/  FMUL.FTZ R9, R2.reuse, R149 ;  /* 0x0000009502097220 */ /* 0x050fe20000410000 */
[----:B------:R-:W-:Y:S01]  /*ae10*/  MOV R172, R44 ;  /* 0x0000002c00ac7202 */ /* 0x000fe20000000f00 */
[C---:B------:R-:W-:Y:S01]  /*ae20*/  FMUL.FTZ R72, R2.reuse, R72 ;  /* 0x0000004802487220 */ /* 0x040fe20000410000 */
[----:B------:R-:W2:Y:S01]  /*ae30*/  MUFU.EX2 R220, R10 ;  /* 0x0000000a00dc7308 */ /* 0x000ea20000000800 */
[----:B------:R-:W-:Y:S03]  /*ae40*/  FMUL.FTZ R73, R2, R73 ;  /* 0x0000004902497220 */ /* 0x000fe60000410000 */
[C---:B---3--:R-:W-:Y:S02]  /*ae50*/  FMUL.FTZ R43, R0.reuse, R183 ;  /* 0x000000b7002b7220 */ /* 0x048fe40000410000 */
[C---:B------:R-:W-:Y:S02]  /*ae60*/  FMUL.FTZ R46, R0.reuse, R186 ;  /* 0x000000ba002e7220 */ /* 0x040fe40000410000 */
[C---:B------:R-:W-:Y:S02]  /*ae70*/  FMUL.FTZ R42, R0.reuse, R182 ;  /* 0x000000b6002a7220 */ /* 0x040fe40000410000 */
[----:B------:R3:W-:Y:S01]  /*ae80*/  MUFU.EX2 R183, R138 ;  /* 0x0000008a00b77308 */ /* 0x0007e20000000800 */
[C---:B------:R-:W-:Y:S02]  /*ae90*/  FMUL.FTZ R11, R0.reuse, R151 ;  /* 0x00000097000b7220 */ /* 0x040fe40000410000 */
[----:B------:R-:W-:Y:S01]  /*aea0*/  FMUL.FTZ R14, R0, R154 ;  /* 0x0000009a000e7220 */ /* 0x000fe20000410000 */
[----:B-1----:R-:W-:Y:S01]  /*aeb0*/  F2FP.PACK_AB R146, R48, R44 ;  /* 0x0000002c3092723e */ /* 0x002fe200000000ff */
[----:B------:R-:W-:Y:S01]  /*aec0*/  FMUL.FTZ R13, R2, R153 ;  /* 0x00000099020d7220 */ /* 0x000fe20000410000 */
[----:B------:R-:W-:Y:S01]  /*aed0*/  MOV R182, R48 ;  /* 0x0000003000b67202 */ /* 0x000fe20000000f00 */
[----:B------:R-:W-:Y:S02]  /*aee0*/  FMUL.FTZ R48, R133, R188 ;  /* 0x000000bc85307220 */ /* 0x000fe40000410000 */
[C---:B------:R-:W-:Y:S01]  /*aef0*/  FMUL.FTZ R15, R0.reuse, R155 ;  /* 0x0000009b000f7220 */ /* 0x040fe20000410000 */
[----:B------:R-:W1:Y:S01]  /*af00*/  MUFU.EX2 R218, R18 ;  /* 0x0000001200da7308 */ /* 0x000e620000000800 */
[C---:B------:R-:W-:Y:S01]  /*af10*/  FMUL.FTZ R26, R0.reuse, R166 ;  /* 0x000000a6001a7220 */ /* 0x040fe20000410000 */
[----:B------:R-:W-:Y:S01]  /*af20*/  LDSM.16.MT88.4 R152, [R227+0x2080] ;  /* 0x00208000e398783b */ /* 0x000fe20000004200 */
[----:B------:R-:W-:Y:S01]  /*af30*/  FMUL.FTZ R27, R0, R167 ;  /* 0x000000a7001b7220 */ /* 0x000fe20000410000 */
[----:B--2---:R-:W-:Y:S01]  /*af40*/  F2FP.PACK_AB R144, R220, R252 ;  /* 0x000000fcdc90723e */ /* 0x004fe200000000ff */
[C---:B------:R-:W-:Y:S01]  /*af50*/  FMUL.FTZ R10, R0.reuse, R150 ;  /* 0x00000096000a7220 */ /* 0x040fe20000410000 */
[----:B------:R-:W-:Y:S01]  /*af60*/  MOV R168, R220 ;  /* 0x000000dc00a87202 */ /* 0x000fe20000000f00 */
[----:B------:R-:W-:Y:S02]  /*af70*/  FMUL.FTZ R30, R0, R170 ;  /* 0x000000aa001e7220 */ /* 0x000fe40000410000 */
[----:B------:R-:W-:Y:S01]  /*af80*/  FMUL.FTZ R44, R2, R184 ;  /* 0x000000b8022c7220 */ /* 0x000fe20000410000 */
[----:B------:R-:W2:Y:S01]  /*af90*/  LDSM.16.MT88.4 R148, [R228+0x2080] ;  /* 0x00208000e494783b */ /* 0x000ea20000004200 */
[C---:B------:R-:W-:Y:S02]  /*afa0*/  FMUL.FTZ R47, R0.reuse, R187 ;  /* 0x000000bb002f7220 */ /* 0x040fe40000410000 */
[C---:B------:R-:W-:Y:S02]  /*afb0*/  FMUL.FTZ R31, R0.reuse, R171 ;  /* 0x000000ab001f7220 */ /* 0x040fe40000410000 */
[--C-:B---3--:R-:W-:Y:S02]  /*afc0*/  FFMA.FTZ R138, R199, c[0x0][0x2d0], -R141.reuse ;  /* 0x0000b400c78a7a23 */ /* 0x108fe4000001088d */
[C---:B------:R-:W-:Y:S01]  /*afd0*/  FMUL.FTZ R58, R0.reuse, R58 ;  /* 0x0000003a003a7220 */ /* 0x040fe20000410000 */
[----:B------:R-:W-:Y:S01]  /*afe0*/  LDSM.16.MT88.4 R164, [R227+0x2880] ;  /* 0x00288000e3a4783b */ /* 0x000fe20000004200 */
[----:B------:R3:W-:Y:S01]  /*aff0*/  MUFU.EX2 R185, R138 ;  /* 0x0000008a00b97308 */ /* 0x0007e20000000800 */
[C---:B------:R-:W-:Y:S02]  /*b000*/  FMUL.FTZ R59, R0.reuse, R59 ;  /* 0x0000003b003b7220 */ /* 0x040fe40000410000 */
[----:B------:R-:W-:Y:S01]  /*b010*/  FMUL.FTZ R62, R0, R62 ;  /* 0x0000003e003e7220 */ /* 0x000fe20000410000 */
[----:B-1----:R-:W-:Y:S01]  /*b020*/  F2FP.PACK_AB R147, R219, R218 ;  /* 0x000000dadb93723e */ /* 0x002fe200000000ff */
[----:B------:R-:W-:Y:S02]  /*b030*/  FMUL.FTZ R18, R132, R158 ;  /* 0x0000009e84127220 */ /* 0x000fe40000410000 */
[----:B------:R-:W-:Y:S01]  /*b040*/  LDSM.16.MT88.4 R156, [R226+0x2880] ;  /* 0x00288000e29c783b */ /* 0x000fe20000004200 */
[C---:B------:R-:W-:Y:S02]  /*b050*/  FMUL.FTZ R63, R0.reuse, R63 ;  /* 0x0000003f003f7220 */ /* 0x040fe40000410000 */
[C---:B------:R-:W-:Y:S01]  /*b060*/  FMUL.FTZ R74, R0.reuse, R74 ;  /* 0x0000004a004a7220 */ /* 0x040fe20000410000 */
[C---:B------:R-:W-:Y:S04]  /*b070*/  HMMA.16816.F32 R8, R144.reuse, R20, R8 ;  /* 0x000000149008723c */ /* 0x040fe80000001808 */
[----:B------:R-:W-:Y:S02]  /*b080*/  FMUL.FTZ R75, R0, R75 ;  /* 0x0000004b004b7220 */ /* 0x000fe40000410000 */
[----:B------:R-:W-:Y:S02]  /*b090*/  FMUL.FTZ R76, R2, R76 ;  /* 0x0000004c024c7220 */ /* 0x000fe40000410000 */
[-C--:B------:R-:W-:Y:S04]  /*b0a0*/  HMMA.16816.F32 R12, R144, R22.reuse, R12 ;  /* 0x00000016900c723c */ /* 0x080fe8000000180c */
[--C-:B---3--:R-:W-:Y:S02]  /*b0b0*/  FFMA.FTZ R138, R196, c[0x0][0x2d0], -R142.reuse ;  /* 0x0000b400c48a7a23 */ /* 0x108fe4000001088e */
[C---:B------:R-:W-:Y:S02]  /*b0c0*/  FMUL.FTZ R20, R133.reuse, R160 ;  /* 0x000000a085147220 */ /* 0x040fe40000410000 */
[C---:B------:R-:W-:Y:S01]  /*b0d0*/  HMMA.16816.F32 R16, R192.reuse, R22, R16 ;  /* 0x00000016c010723c */ /* 0x040fe20000001810 */
[----:B------:R1:W-:Y:S03]  /*b0e0*/  MUFU.EX2 R139, R138 ;  /* 0x0000008a008b7308 */ /* 0x0003e60000000800 */
[C---:B------:R-:W-:Y:S02]  /*b0f0*/  FMUL.FTZ R21, R133.reuse, R161 ;  /* 0x000000a185157220 */ /* 0x040fe40000410000 */
[----:B------:R-:W-:Y:S02]  /*b100*/  FMUL.FTZ R77, R2, R77 ;  /* 0x0000004d024d7220 */ /* 0x000fe40000410000 */
[C---:B------:R-:W-:Y:S04]  /*b110*/  FMUL.FTZ R22, R132.reuse, R162 ;  /* 0x000000a284167220 */ /* 0x040fe80000410000 */
[----:B------:R-:W-:Y:S02]  /*b120*/  FMUL.FTZ R23, R132, R163 ;  /* 0x000000a384177220 */ /* 0x000fe40000410000 */
[----:B------:R-:W-:Y:S01]  /*b130*/  LDSM.16.MT88.4 R160, [R228+0x2880] ;  /* 0x00288000e4a0783b */ /* 0x000fe20000004200 */
[C---:B------:R-:W-:Y:S02]  /*b140*/  FMUL.FTZ R78, R0.reuse, R78 ;  /* 0x0000004e004e7220 */ /* 0x040fe40000410000 */
[----:B------:R-:W-:Y:S02]  /*b150*/  FMUL.FTZ R79, R0, R79 ;  /* 0x0000004f004f7220 */ /* 0x000fe40000410000 */
[-C--:B------:R-:W-:Y:S03]  /*b160*/  HMMA.16816.F32 R20, R192, R36.reuse, R20 ;  /* 0x00000024c014723c */ /* 0x080fe60000001814 */
[C---:B------:R-:W-:Y:S02]  /*b170*/  FMUL.FTZ R80, R133.reuse, R80 ;  /* 0x0000005085507220 */ /* 0x040fe40000410000 */
[C---:B------:R-:W-:Y:S02]  /*b180*/  FMUL.FTZ R81, R133.reuse, R81 ;  /* 0x0000005185517220 */ /* 0x040fe40000410000 */
[--C-:B-1----:R-:W-:Y:S01]  /*b190*/  FFMA.FTZ R138, R200, c[0x0][0x2d0], -R142.reuse ;  /* 0x0000b400c88a7a23 */ /* 0x102fe2000001088e */
[C---:B------:R-:W-:Y:S03]  /*b1a0*/  HMMA.16816.F32 R24, R144.reuse, R36, R24 ;  /* 0x000000249018723c */ /* 0x040fe60000001818 */
[----:B------:R1:W-:Y:S01]  /*b1b0*/  MUFU.EX2 R186, R138 ;  /* 0x0000008a00ba7308 */ /* 0x0003e20000000800 */
[C---:B------:R-:W-:Y:S02]  /*b1c0*/  FMUL.FTZ R82, R132.reuse, R82 ;  /* 0x0000005284527220 */ /* 0x040fe40000410000 */
[C---:B------:R-:W-:Y:S02]  /*b1d0*/  FMUL.FTZ R83, R132.reuse, R83 ;  /* 0x0000005384537220 */ /* 0x040fe40000410000 */
[-C--:B------:R-:W-:Y:S04]  /*b1e0*/  HMMA.16816.F32 R28, R144, R38.reuse, R28 ;  /* 0x00000026901c723c */ /* 0x080fe8000000181c */
[C---:B------:R-:W-:Y:S01]  /*b1f0*/  FMUL.FTZ R36, R133.reuse, R176 ;  /* 0x000000b085247220 */ /* 0x040fe20000410000 */
[----:B------:R-:W-:Y:S01]  /*b200*/  MOV R176, R49 ;  /* 0x0000003100b07202 */ /* 0x000fe20000000f00 */
[C---:B------:R-:W-:Y:S02]  /*b210*/  FMUL.FTZ R49, R133.reuse, R189 ;  /* 0x000000bd85317220 */ /* 0x040fe40000410000 */
[C---:B------:R-:W-:Y:S04]  /*b220*/  HMMA.16816.F32 R32, R192.reuse, R38, R32 ;  /* 0x00000026c020723c */ /* 0x040fe80000001820 */
[----:B------:R-:W-:Y:S01]  /*b230*/  FMUL.FTZ R37, R133, R177 ;  /* 0x000000b185257220 */ /* 0x000fe20000410000 */
[----:B------:R-:W-:Y:S01]  /*b240*/  MOV R177, R50 ;  /* 0x0000003200b17202 */ /* 0x000fe20000000f00 */
[C---:B------:R-:W-:Y:S02]  /*b250*/  FMUL.FTZ R50, R132.reuse, R190 ;  /* 0x000000be84327220 */ /* 0x040fe40000410000 */
[C---:B------:R-:W-:Y:S01]  /*b260*/  FMUL.FTZ R39, R132.reuse, R179 ;  /* 0x000000b384277220 */ /* 0x040fe20000410000 */
[----:B------:R-:W-:Y:S03]  /*b270*/  MOV R179, R252 ;  /* 0x000000fc00b37202 */ /* 0x000fe60000000f00 */
[--C-:B-1----:R-:W-:Y:S02]  /*b280*/  FFMA.FTZ R138, R203, c[0x0][0x2d0], -R141.reuse ;  /* 0x0000b400cb8a7a23 */ /* 0x102fe4000001088d */
[C---:B------:R-:W-:Y:S01]  /*b290*/  FMUL.FTZ R38, R132.reuse, R178 ;  /* 0x000000b284267220 */ /* 0x040fe20000410000 */
[----:B------:R-:W-:Y:S01]  /*b2a0*/  MOV R178, R51 ;  /* 0x0000003300b27202 */ /* 0x000fe20000000f00 */
[----:B------:R1:W-:Y:S01]  /*b2b0*/  MUFU.EX2 R188, R138 ;  /* 0x0000008a00bc7308 */ /* 0x0003e20000000800 */
[C---:B------:R-:W-:Y:S02]  /*b2c0*/  FMUL.FTZ R51, R132.reuse, R191 ;  /* 0x000000bf84337220 */ /* 0x040fe40000410000 */
[C---:B------:R-:W-:Y:S02]  /*b2d0*/  FMUL.FTZ R84, R133.reuse, R84 ;  /* 0x0000005485547220 */ /* 0x040fe40000410000 */
        /* <DEDUP_REMOVED lines=8> */
[----:B-1----:R-:W-:Y:S02]  /*b360*/  FFMA.FTZ R138, R206, c[0x0][0x2d0], -R141 ;  /* 0x0000b400ce8a7a23 */ /* 0x002fe4000001088d */
[C---:B------:R-:W-:Y:S02]  /*b370*/  FMUL.FTZ R90, R0.reuse, R90 ;  /* 0x0000005a005a7220 */ /* 0x040fe40000410000 */
[C---:B------:R-:W-:Y:S01]  /*b380*/  HMMA.16816.F32 R48, R192.reuse, R150, R48 ;  /* 0x00000096c030723c */ /* 0x040fe20000001830 */
[----:B------:R1:W-:Y:S01]  /*b390*/  MUFU.EX2 R180, R138 ;  /* 0x0000008a00b47308 */ /* 0x0003e20000000800 */
[----:B------:R-:W2:Y:S02]  /*b3a0*/  LDSM.16.MT88.4 R148, [R225+0x3880] ;  /* 0x00388000e194783b */ /* 0x000ea40000004200 */
[----:B------:R-:W-:Y:S02]  /*b3b0*/  FMUL.FTZ R91, R0, R91 ;  /* 0x0000005b005b7220 */ /* 0x000fe40000410000 */
[C---:B------:R-:W-:Y:S02]  /*b3c0*/  FMUL.FTZ R92, R2.reuse, R92 ;  /* 0x0000005c025c7220 */ /* 0x040fe40000410000 */
[-C--:B------:R-:W-:Y:S04]  /*b3d0*/  HMMA.16816.F32 R52, R192, R152.reuse, R52 ;  /* 0x00000098c034723c */ /* 0x080fe80000001834 */
[----:B------:R-:W-:Y:S02]  /*b3e0*/  FMUL.FTZ R93, R2, R93 ;  /* 0x0000005d025d7220 */ /* 0x000fe40000410000 */
[C---:B------:R-:W-:Y:S02]  /*b3f0*/  FMUL.FTZ R94, R0.reuse, R94 ;  /* 0x0000005e005e7220 */ /* 0x040fe40000410000 */
[C---:B------:R-:W-:Y:S04]  /*b400*/  HMMA.16816.F32 R56, R144.reuse, R152, R56 ;  /* 0x000000989038723c */ /* 0x040fe80000001838 */
[----:B------:R-:W-:Y:S02]  /*b410*/  FMUL.FTZ R95, R0, R95 ;  /* 0x0000005f005f7220 */ /* 0x000fe40000410000 */
[----:B------:R-:W-:Y:S02]  /*b420*/  FMUL.FTZ R96, R133, R96 ;  /* 0x0000006085607220 */ /* 0x000fe40000410000 */
[-C--:B------:R-:W-:Y:S04]  /*b430*/  HMMA.16816.F32 R60, R144, R154.reuse, R60 ;  /* 0x0000009a903c723c */ /* 0x080fe8000000183c */
[--C-:B-1----:R-:W-:Y:S02]  /*b440*/  FFMA.FTZ R138, R205, c[0x0][0x2d0], -R142.reuse ;  /* 0x0000b400cd8a7a23 */ /* 0x102fe4000001088e */
[C---:B------:R-:W-:Y:S02]  /*b450*/  FMUL.FTZ R97, R133.reuse, R97 ;  /* 0x0000006185617220 */ /* 0x040fe40000410000 */
[C---:B------:R-:W-:Y:S01]  /*b460*/  HMMA.16816.F32 R64, R192.reuse, R154, R64 ;  /* 0x0000009ac040723c */ /* 0x040fe20000001840 */
[----:B------:R1:W-:Y:S01]  /*b470*/  MUFU.EX2 R189, R138 ;  /* 0x0000008a00bd7308 */ /* 0x0003e20000000800 */
[----:B------:R-:W3:Y:S02]  /*b480*/  LDSM.16.MT88.4 R152, [R226+0x3880] ;  /* 0x00388000e298783b */ /* 0x000ee40000004200 */
[C---:B------:R-:W-:Y:S02]  /*b490*/  FMUL.FTZ R98, R132.reuse, R98 ;  /* 0x0000006284627220 */ /* 0x040fe40000410000 */
[C---:B------:R-:W-:Y:S02]  /*b4a0*/  FMUL.FTZ R99, R132.reuse, R99 ;  /* 0x0000006384637220 */ /* 0x040fe40000410000 */
[C---:B------:R-:W-:Y:S01]  /*b4b0*/  FMUL.FTZ R100, R133.reuse, R100 ;  /* 0x0000006485647220 */ /* 0x040fe20000410000 */
[-C--:B--2---:R-:W-:Y:S03]  /*b4c0*/  HMMA.16816.F32 R68, R192, R148.reuse, R68 ;  /* 0x00000094c044723c */ /* 0x084fe60000001844 */
[----:B------:R-:W-:Y:S02]  /*b4d0*/  FMUL.FTZ R101, R133, R101 ;  /* 0x0000006585657220 */ /* 0x000fe40000410000 */
        /* <DEDUP_REMOVED lines=13> */
[-C--:B---3--:R-:W-:Y:S04]  /*b5b0*/  HMMA.16816.F32 R84, R192, R152.reuse, R84 ;  /* 0x00000098c054723c */ /* 0x088fe80000001854 */
[----:B------:R-:W-:Y:S02]  /*b5c0*/  FMUL.FTZ R109, R2, R109 ;  /* 0x0000006d026d7220 */ /* 0x000fe40000410000 */
[C---:B------:R-:W-:Y:S02]  /*b5d0*/  FMUL.FTZ R110, R0.reuse, R110 ;  /* 0x0000006e006e7220 */ /* 0x040fe40000410000 */
[C---:B------:R-:W-:Y:S04]  /*b5e0*/  HMMA.16816.F32 R88, R144.reuse, R152, R88 ;  /* 0x000000989058723c */ /* 0x040fe80000001858 */
[----:B------:R-:W-:Y:S02]  /*b5f0*/  FMUL.FTZ R111, R0, R111 ;  /* 0x0000006f006f7220 */ /* 0x000fe40000410000 */
[C---:B------:R-:W-:Y:S02]  /*b600*/  FMUL.FTZ R112, R133.reuse, R112 ;  /* 0x0000007085707220 */ /* 0x040fe40000410000 */
[-C--:B------:R-:W-:Y:S04]  /*b610*/  HMMA.16816.F32 R92, R144, R154.reuse, R92 ;  /* 0x0000009a905c723c */ /* 0x080fe8000000185c */
[--C-:B-1----:R-:W-:Y:S02]  /*b620*/  FFMA.FTZ R138, R204, c[0x0][0x2d0], -R143.reuse ;  /* 0x0000b400cc8a7a23 */ /* 0x102fe4000001088f */
[----:B------:R-:W-:Y:S02]  /*b630*/  FMUL.FTZ R113, R133, R113 ;  /* 0x0000007185717220 */ /* 0x000fe40000410000 */
[C---:B------:R-:W-:Y:S01]  /*b640*/  HMMA.16816.F32 R96, R192.reuse, R154, R96 ;  /* 0x0000009ac060723c */ /* 0x040fe20000001860 */
[----:B------:R1:W-:Y:S01]  /*b650*/  MUFU.EX2 R184, R138 ;  /* 0x0000008a00b87308 */ /* 0x0003e20000000800 */
[----:B------:R-:W3:Y:S02]  /*b660*/  LDSM.16.MT88.4 R152, [R227+0x3880] ;  /* 0x00388000e398783b */ /* 0x000ee40000004200 */
[C---:B------:R-:W-:Y:S02]  /*b670*/  FMUL.FTZ R114, R132.reuse, R114 ;  /* 0x0000007284727220 */ /* 0x040fe40000410000 */
[----:B------:R-:W-:Y:S02]  /*b680*/  FMUL.FTZ R115, R132, R115 ;  /* 0x0000007384737220 */ /* 0x000fe40000410000 */
        /* <DEDUP_REMOVED lines=9> */
[--C-:B-1----:R-:W-:Y:S02]  /*b720*/  FFMA.FTZ R138, R209, c[0x0][0x2d0], -R143.reuse ;  /* 0x0000b400d18a7a23 */ /* 0x102fe4000001088f */
[----:B------:R-:W-:Y:S02]  /*b730*/  FMUL.FTZ R126, R0, R126 ;  /* 0x0000007e007e7220 */ /* 0x000fe40000410000 */
[C---:B------:R-:W-:Y:S01]  /*b740*/  HMMA.16816.F32 R112, R192.reuse, R150, R112 ;  /* 0x00000096c070723c */ /* 0x040fe20000001870 */
[----:B------:R1:W2:Y:S01]  /*b750*/  MUFU.EX2 R187, R138 ;  /* 0x0000008a00bb7308 */ /* 0x0002a20000000800 */
[----:B------:R-:W4:Y:S02]  /*b760*/  LDSM.16.MT88.4 R148, [R225+0x2880] ;  /* 0x00288000e194783b */ /* 0x000f240000004200 */
[C---:B------:R-:W-:Y:S02]  /*b770*/  FMUL.FTZ R116, R133.reuse, R116 ;  /* 0x0000007485747220 */ /* 0x040fe40000410000 */
[C---:B------:R-:W-:Y:S02]  /*b780*/  FMUL.FTZ R117, R133.reuse, R117 ;  /* 0x0000007585757220 */ /* 0x040fe40000410000 */
[C---:B------:R-:W-:Y:S04]  /*b790*/  FMUL.FTZ R118, R132.reuse, R118 ;  /* 0x0000007684767220 */ /* 0x040fe80000410000 */
[----:B------:R-:W-:Y:S02]  /*b7a0*/  FMUL.FTZ R119, R132, R119 ;  /* 0x0000007784777220 */ /* 0x000fe40000410000 */
[----:B------:R-:W-:Y:S02]  /*b7b0*/  FMUL.FTZ R127, R0, R127 ;  /* 0x0000007f007f7220 */ /* 0x000fe40000410000 */
[C---:B------:R-:W-:Y:S02]  /*b7c0*/  FMUL.FTZ R128, R133.reuse, R128 ;  /* 0x0000008085807220 */ /* 0x040fe40000410000 */
[----:B------:R-:W-:Y:S01]  /*b7d0*/  FMUL.FTZ R129, R133, R129 ;  /* 0x0000008185817220 */ /* 0x000fe20000410000 */
[-C--:B---3--:R-:W-:Y:S03]  /*b7e0*/  HMMA.16816.F32 R116, R192, R152.reuse, R116 ;  /* 0x00000098c074723c */ /* 0x088fe60000001874 */
[C---:B------:R-:W-:Y:S02]  /*b7f0*/  FMUL.FTZ R130, R132.reuse, R130 ;  /* 0x0000008284827220 */ /* 0x040fe40000410000 */
[----:B------:R-:W-:Y:S02]  /*b800*/  FMUL.FTZ R131, R132, R131 ;  /* 0x0000008384837220 */ /* 0x000fe40000410000 */
[--C-:B-1----:R-:W-:Y:S01]  /*b810*/  FFMA.FTZ R138, R210, c[0x0][0x2d0], -R143.reuse ;  /* 0x0000b400d28a7a23 */ /* 0x102fe2000001088f */
[C---:B------:R-:W-:Y:S03]  /*b820*/  HMMA.16816.F32 R120, R144.reuse, R152, R120 ;  /* 0x000000989078723c */ /* 0x040fe60000001878 */
[----:B------:R1:W-:Y:S04]  /*b830*/  MUFU.EX2 R171, R138 ;  /* 0x0000008a00ab7308 */ /* 0x0003e80000000800 */
[----:B--2---:R-:W-:Y:S01]  /*b840*/  F2FP.PACK_AB R152, R187, R184 ;  /* 0x000000b8bb98723e */ /* 0x004fe200000000ff */
[-C--:B------:R-:W-:Y:S07]  /*b850*/  HMMA.16816.F32 R124, R144, R154.reuse, R124 ;  /* 0x0000009a907c723c */ /* 0x080fee000000187c */
[----:B------:R-:W-:Y:S01]  /*b860*/  F2FP.PACK_AB R146, R180, R188 ;  /* 0x000000bcb492723e */ /* 0x000fe200000000ff */
[----:B------:R-:W-:Y:S04]  /*b870*/  HMMA.16816.F32 R128, R192, R154, R128 ;  /* 0x0000009ac080723c */ /* 0x000fe80000001880 */
[----:B------:R-:W-:Y:S02]  /*b880*/  F2FP.PACK_AB R147, R170, R189 ;  /* 0x000000bdaa93723e */ /* 0x000fe400000000ff */
[----:B------:R-:W-:Y:S02]  /*b890*/  F2FP.PACK_AB R144, R185, R183 ;  /* 0x000000b7b990723e */ /* 0x000fe400000000ff */
[----:B------:R-:W-:Y:S01]  /*b8a0*/  F2FP.PACK_AB R145, R186, R139 ;  /* 0x0000008bba91723e */ /* 0x000fe200000000ff */
[----:B-1----:R-:W-:Y:S06]  /*b8b0*/  FFMA.FTZ R138, R211, c[0x0][0x2d0], -R143 ;  /* 0x0000b400d38a7a23 */ /* 0x002fec000001088f */
[-C--:B----4-:R-:W-:Y:S01]  /*b8c0*/  HMMA.16816.F32 R4, R144, R148.reuse, R4 ;  /* 0x000000949004723c */ /* 0x090fe20000001804 */
[----:B------:R1:W2:Y:S04]  /*b8d0*/  MUFU.EX2 R252, R138 ;  /* 0x0000008a00fc7308 */ /* 0x0002a80000000800 */
[--C-:B-1----:R-:W-:Y:S01]  /*b8e0*/  FFMA.FTZ R138, R197, c[0x0][0x2d0], -R134.reuse ;  /* 0x0000b400c58a7a23 */ /* 0x102fe20000010886 */
[-C--:B--2---:R-:W-:Y:S01]  /*b8f0*/  F2FP.PACK_AB R154, R252, R171.reuse ;  /* 0x000000abfc9a723e */ /* 0x084fe200000000ff */
[----:B------:R-:W-:Y:S04]  /*b900*/  LDSM.16.MT88.4 R196, [R227+0x3080] ;  /* 0x00308000e3c4783b */ /* 0x000fe80000004200 */
[----:B------:R1:W-:Y:S02]  /*b910*/  MUFU.EX2 R204, R138 ;  /* 0x0000008a00cc7308 */ /* 0x0003e40000000800 */
[--C-:B-1----:R-:W-:Y:S08]  /*b920*/  FFMA.FTZ R138, R201, c[0x0][0x2d0], -R134.reuse ;  /* 0x0000b400c98a7a23 */ /* 0x102ff00000010886 */
        /* <DEDUP_REMOVED lines=30> */
[----:B------:R1:W5:Y:S07]  /*bb10*/  MUFU.EX2 R220, R138 ;  /* 0x0000008a00dc7308 */ /* 0x00036e0000000800 */
        /* <DEDUP_REMOVED lines=89> */
[----:B------:R-:W5:Y:S01]  /*c0b0*/  LDL.LU R28, [R1+0x10] ;  /* 0x00001000011c7983 */ /* 0x000f620000300800 */
[----:B------:R-:W-:Y:S02]  /*c0c0*/  MOV R24, R181 ;  /* 0x000000b500187202 */ /* 0x000fe40000000f00 */
[C---:B------:R-:W-:Y:S01]  /*c0d0*/  HMMA.16816.F32 R172, R140.reuse, R174, R32 ;  /* 0x000000ae8cac723c */ /* 0x040fe20000001820 */
[----:B------:R-:W5:Y:S03]  /*c0e0*/  LDL.LU R34, [R1+0xc] ;  /* 0x00000c0001227983 */ /* 0x000f660000300800 */
[----:B------:R-:W-:Y:S02]  /*c0f0*/  MOV R30, R179 ;  /* 0x000000b3001e7202 */ /* 0x000fe40000000f00 */
        /* <DEDUP_REMOVED lines=27> */
[----:B------:R-:W-:Y:S02]  /*c2b0*/  FFMA.FTZ R132, R132, R29, R35 ;  /* 0x0000001d84847223 */ /* 0x000fe40000010023 */
[----:B------:R-:W-:Y:S02]  /*c2c0*/  FFMA.FTZ R4, R2, R28, R30 ;  /* 0x0000001c02047223 */ /* 0x000fe4000001001e */
[----:B------:R-:W-:Y:S04]  /*c2d0*/  FADD.FTZ R132, R24, R132 ;  /* 0x0000008418847221 */ /* 0x000fe80000010000 */
[----:B------:R-:W-:Y:S02]  /*c2e0*/  FFMA.FTZ R133, R133, R34, R33 ;  /* 0x0000002285857223 */ /* 0x000fe40000010021 */
[----:B------:R-:W-:Y:S02]  /*c2f0*/  FADD.FTZ R4, R25, R4 ;  /* 0x0000000419047221 */ /* 0x000fe40000010000 */
        /* <DEDUP_REMOVED lines=39> */
[----:B------:R-:W-:Y:S01]  /*c570*/  FADD.FTZ R4, R210, R6 ;  /* 0x00000006d2047221 */ /* 0x000fe20000010000 */
[----:B------:R1:W-:Y:S01]  /*c580*/  STL [R1+0xc], R5 ;  /* 0x00000c0501007387 */ /* 0x0003e20000100800 */
[----:B------:R-:W-:Y:S02]  /*c590*/  FADD.FTZ R2, R206, R2 ;  /* 0x00000002ce027221 */ /* 0x000fe40000010000 */
[----:B------:R-:W-:Y:S02]  /*c5a0*/  FADD.FTZ R4, R209, R4 ;  /* 0x00000004d1047221 */ /* 0x000fe40000010000 */
[----:B------:R-:W-:Y:S02]  /*c5b0*/  FADD.FTZ R2, R205, R2 ;  /* 0x00000002cd027221 */ /* 0x000fe40000010000 */
[----:B------:R-:W-:Y:S01]  /*c5c0*/  FADD.FTZ R0, R138, R0 ;  /* 0x000000008a007221 */ /* 0x000fe20000010000 */
[----:B------:R1:W-:Y:S01]  /*c5d0*/  STL [R1+0x8], R4 ;  /* 0x0000080401007387 */ /* 0x0003e20000100800 */
[----:B------:R-:W-:Y:S02]  /*c5e0*/  MOV R138, R135 ;  /* 0x00000087008a7202 */ /* 0x000fe40000000f00 */
[----:B------:R-:W-:Y:S01]  /*c5f0*/  FADD.FTZ R0, R134, R0 ;  /* 0x0000000086007221 */ /* 0x000fe20000010000 */
[----:B------:R1:W-:Y:S01]  /*c600*/  STL [R1+0x10], R2 ;  /* 0x0000100201007387 */ /* 0x0003e20000100800 */
[----:B------:R-:W-:Y:S03]  /*c610*/  MOV R134, R136 ;  /* 0x0000008800867202 */ /* 0x000fe60000000f00 */
[----:B------:R1:W-:Y:S01]  /*c620*/  STL [R1+0x14], R0 ;  /* 0x0000140001007387 */ /* 0x0003e20000100800 */
[----:B------:R-:W-:-:S05]  /*c630*/  @P0 BRA `(.L_x_1043) ;  /* 0xffffb0a000000947 */ /* 0x000fca000383ffff */
.L_x_1026:
[----:B------:R-:W2:Y:S01]  /*c640*/  S2UR UR6, SR_CTAID.X ;  /* 0x00000000000679c3 */ /* 0x000ea20000002500 */
[----:B------:R-:W-:-:S02]  /*c650*/  UISETP.NE.AND UP1, UPT, UR17, URZ, UPT ;  /* 0x0000003f1100728c */ /* 0x000fc4000bf25270 */
[----:B------:R-:W-:Y:S02]  /*c660*/  ULDC.64 UR4, c[0x0][0x2c8] ;  /* 0x0000b20000047ab9 */ /* 0x000fe40000000a00 */
[----:B------:R-:W-:-:S06]  /*c670*/  UISETP.NE.AND UP0, UPT, UR16, URZ, UPT ;  /* 0x0000003f1000728c */ /* 0x000fcc000bf05270 */
[----:B------:R-:W-:Y:S01]  /*c680*/  PLOP3.LUT P0, PT, PT, PT, UP0, 0x40, 0x0 ;  /* 0x000000000000781c */ /* 0x000fe20003f0e808 */
[----:B--2---:R-:W-:-:S04]  /*c690*/  ULEA UR6, UR6, 0x7f, 0x7 ;  /* 0x0000007f06067891 */ /* 0x004fc8000f8e383f */
[----:B------:R-:W-:Y:S02]  /*c6a0*/  UIMAD.WIDE.U32 UR22, UR6, UR4, URZ ;  /* 0x00000004061672a5 */ /* 0x000fe4000f8e003f */
[----:B------:R-:W-:-:S05]  /*c6b0*/  UIADD3 UR4, UR9, 0x1, -UR15 ;  /* 0x0000000109047890 */ /* 0x000fca000fffe80f */
[----:B------:R-:W-:Y:S02]  /*c6c0*/  @UP1 UMOV UR7, UR23 ;  /* 0x0000001700071c82 */ /* 0x000fe40008000000 */
[----:B------:R-:W-:-:S04]  /*c6d0*/  @UP1 USHF.R.U32.HI UR6, URZ, UR5, UR7 ;  /* 0x000000053f061299 */ /* 0x000fc80008011607 */
[----:B------:R-:W-:-:S03]  /*c6e0*/  UIADD3 UR7, UR4, UR6, URZ ;  /* 0x0000000604077290 */ /* 0x000fc6000fffe03f */
        /* <DEDUP_REMOVED lines=14> */
.L_x_1045:
[----:B------:R-:W-:Y:S02]  /*c7d0*/  ULDC UR4, c[0x0][0x32c] ;  /* 0x0000cb0000047ab9 */ /* 0x000fe40000000800 */
[----:B------:R-:W-:-:S03]  /*c7e0*/  UISETP.NE.AND UP0, UPT, UR4, 0x1, UPT ;  /* 0x000000010400788c */ /* 0x000fc6000bf05270 */
[----:B------:R-:W-:Y:S02]  /*c7f0*/  ULDC.64 UR4, c[0x0][0x330] ;  /* 0x0000cc0000047ab9 */ /* 0x000fe40000000a00 */
[----:B------:R-:W-:-:S06]  /*c800*/  UIMAD.WIDE.U32 UR22, UR7, UR4, URZ ;  /* 0x00000004071672a5 */ /* 0x000fcc000f8e003f */
[----:B------:R-:W-:Y:S02]  /*c810*/  @UP0 USHF.R.U32.HI UR7, URZ, UR5, UR23 ;  /* 0x000000053f070299 */ /* 0x000fe40008011617 */
.L_x_1046:
[----:B------:R-:W-:Y:S02]  /*c820*/  ULDC UR4, c[0x0][0x32c] ;  /* 0x0000cb0000047ab9 */ /* 0x000fe40000000800 */
[----:B------:R-:W-:-:S04]  /*c830*/  UIMAD UR4, UR7, UR4, URZ ;  /* 0x00000004070472a4 */ /* 0x000fc8000f8e023f */
[----:B------:R-:W-:-:S04]  /*c840*/  UISETP.LT.AND UP0, UPT, UR6, UR4, UPT ;  /* 0x000000040600728c */ /* 0x000fc8000bf01270 */
[----:B------:R-:W-:-:S04]  /*c850*/  USEL UR6, UR6, UR4, !UP0 ;  /* 0x0000000406067287 */ /* 0x000fc8000c000000 */
.L_x_1044:
[----:B------:R-:W-:-:S04]  /*c860*/  UIADD3 UR6, UR6, 0x2f, URZ ;  /* 0x0000002f06067890 */ /* 0x000fc8000fffe03f */
        /* <DEDUP_REMOVED lines=8> */
[----:B------:R-:W-:Y:S01]  /*c8f0*/  IMAD.MOV.U32 R132, RZ, RZ, R136 ;  /* 0x000000ffff847224 */ /* 0x000fe200078e0088 */
[----:B------:R-:W-:Y:S01]  /*c900*/  MOV R139, R3 ;  /* 0x00000003008b7202 */ /* 0x000fe20000000f00 */
[----:B-1----:R-:W-:Y:S01]  /*c910*/  IMAD.MOV.U32 R2, RZ, RZ, R137 ;  /* 0x000000ffff027224 */ /* 0x002fe200078e0089 */
[----:B------:R-:W-:Y:S01]  /*c920*/  MOV R138, R135 ;  /* 0x00000087008a7202 */ /* 0x000fe20000000f00 */
[----:B------:R-:W-:Y:S02]  /*c930*/  UMOV UR23, UR13 ;  /* 0x0000000d00177c82 */ /* 0x000fe40008000000 */
[----:B------:R-:W-:Y:S02]  /*c940*/  ULDC.64 UR6, c[0x0][0x208] ;  /* 0x0000820000067ab9 */ /* 0x000fe40000000a00 */
[----:B------:R-:W-:Y:S02]  /*c950*/  ULDC.64 UR4, c[0x0][0x1e0] ;  /* 0x0000780000047ab9 */ /* 0x000fe40000000a00 */
.L_x_1048:
[----:B--2---:R-:W2:Y:S01]  /*c960*/  LDL.64 R14, [R1+0x20] ;  /* 0x00002000010e7983 */ /* 0x004ea20000100a00 */
[----:B------:R-:W-:Y:S04]  /*c970*/  DEPBAR.LE SB0, 0x0 ;  /* 0x000080000000791a */ /* 0x000fe80000000000 */
[----:B------:R-:W-:Y:S01]  /*c980*/  UISETP.GT.AND UP0, UPT, UR8, UR23, UPT ;  /* 0x000000170800728c */ /* 0x000fe2000bf04270 */
[----:B------:R-:W4:Y:S06]  /*c990*/  LDL.64 R12, [R1+0x40] ;  /* 0x00004000010c7983 */ /* 0x000f2c0000100a00 */
[----:B------:R-:W-:Y:S01]  /*c9a0*/  BAR.SYNC.DEFER_BLOCKING 0x0 ;  /* 0x0000000000007b1d */ /* 0x000fe20000010000 */
[----:B------:R-:W-:Y:S03]  /*c9b0*/  PLOP3.LUT P0, PT, PT, PT, UP0, 0x80, 0x0 ;  /* 0x000000000000781c */ /* 0x000fe60003f0f008 */
[----:B------:R-:W-:Y:S02]  /*c9c0*/  @!UP0 USHF.R.S32.HI UR13, URZ, 0x1f, UR23 ;  /* 0x0000001f3f0d8899 */ /* 0x000fe40008011417 */
[----:B------:R-:W-:Y:S02]  /*c9d0*/  @!UP0 UIMAD.WIDE.U32 UR24, UR23, UR6, URZ ;  /* 0x00000006171882a5 */ /* 0x000fe4000f8e003f */
[----:B------:R-:W-:Y:S04]  /*c9e0*/  @!UP0 UIMAD UR13, UR13, UR6, URZ ;  /* 0x000000060d0d82a4 */ /* 0x000fe8000f8e023f */
[----:B------:R-:W-:Y:S01]  /*c9f0*/  @!UP0 UIMAD UR13, UR23, UR7, UR13 ;  /* 0x00000007170d82a4 */ /* 0x000fe2000f8e020d */
[----:B---3--:R-:W-:Y:S03]  /*ca00*/  MOV R0, UR24 ;  /* 0x0000001800007c02 */ /* 0x008fe60008000f00 */
[----:B------:R-:W-:Y:S04]  /*ca10*/  @!UP0 UIADD3 UR13, UR25, UR13, URZ ;  /* 0x0000000d190d8290 */ /* 0x000fe8000fffe03f */
[----:B------:R-:W-:Y:S02]  /*ca20*/  @!UP0 UIMAD UR13, UR13, 0x30, URZ ;  /* 0x000000300d0d88a4 */ /* 0x000fe4000f8e023f */
[----:B------:R-:W-:Y:S01]  /*ca30*/  UISETP.GT.AND UP0, UPT, UR23, UR8, UPT ;  /* 0x000000081700728c */ /* 0x000fe2000bf04270 */
[----:B-----5:R-:W-:Y:S08]  /*ca40*/  LDSM.16.M88.4 R48, [R231+0x8080] ;  /* 0x00808000e730783b */ /* 0x020ff00000000200 */
[----:B------:R-:W1:Y:S02]  /*ca50*/  LDSM.16.M88.4 R16, [R224+0x5080] ;  /* 0x00508000e010783b */ /* 0x000e640000000200 */
[----:B------:R-:W-:Y:S06]  /*ca60*/  @UP0 USHF.L.U64.HI UR25, UR4, 0x5, UR5 ;  /* 0x0000000504190899 */ /* 0x000fec0008010205 */
[----:B------:R-:W3:Y:S08]  /*ca70*/  LDSM.16.M88.4 R44, [R231+0xa080] ;  /* 0x00a08000e72c783b */ /* 0x000ef00000000200 */
[----:B------:R-:W2:Y:S08]  /*ca80*/  LDSM.16.M88.4 R32, [R224+0x5880] ;  /* 0x00588000e020783b */ /* 0x000eb00000000200 */
[----:B------:R-:W2:Y:S08]  /*ca90*/  LDSM.16.M88.4 R140, [R224+0x6080] ;  /* 0x00608000e08c783b */ /* 0x000eb00000000200 */
[----:B------:R-:W-:Y:S01]  /*caa0*/  LDSM.16.M88.4 R192, [R233+0x8080] ;  /* 0x00808000e9c0783b */ /* 0x000fe20000000200 */
[-C--:B-1----:R-:W-:Y:S07]  /*cab0*/  HMMA.16816.F32 R4, R48, R16.reuse, RZ ;  /* 0x000000103004723c */ /* 0x082fee00000018ff */
[----:B------:R-:W1:Y:S01]  /*cac0*/  LDSM.16.M88.4 R196, [R235] ;  /* 0x00000000ebc4783b */ /* 0x000e620000000200 */
[C---:B---3--:R-:W-:Y:S07]  /*cad0*/  HMMA.16816.F32 R8, R44.reuse, R16, RZ ;  /* 0x000000102c08723c */ /* 0x048fee00000018ff */
[----:B------:R-:W3:Y:S08]  /*cae0*/  LDSM.16.M88.4 R200, [R233+0xa080] ;  /* 0x00a08000e9c8783b */ /* 0x000ef00000000200 */
[----:B------:R-:W1:Y:S08]  /*caf0*/  LDSM.16.M88.4 R204, [R241] ;  /* 0x00000000f1cc783b */ /* 0x000e700000000200 */
[----:B------:R-:W1:Y:S01]  /*cb00*/  LDSM.16.M88.4 R208, [R240] ;  /* 0x00000000f0d0783b */ /* 0x000e620000000200 */
[----:B--2---:R-:W-:Y:S02]  /*cb10*/  @!P0 MOV R21, R15 ;  /* 0x0000000f00158202 */ /* 0x004fe40000000f00 */
[----:B----4-:R-:W-:Y:S02]  /*cb20*/  @!P0 MOV R20, R12 ;  /* 0x0000000c00148202 */ /* 0x010fe40000000f00 */
[-C--:B------:R-:W-:Y:S03]  /*cb30*/  HMMA.16816.F32 R12, R44, R18.reuse, RZ ;  /* 0x000000122c0c723c */ /* 0x080fe600000018ff */
[----:B------:R-:W-:Y:S05]  /*cb40*/  @!P0 IMAD.WIDE.U32 R20, R0, 0x30, R20 ;  /* 0x0000003000148825 */ /* 0x000fea00078e0014 */
[C---:B------:R-:W-:Y:S04]  /*cb50*/  HMMA.16816.F32 R16, R48.reuse, R18, RZ ;  /* 0x000000123010723c */ /* 0x040fe800000018ff */
[----:B------:R-:W-:Y:S01]  /*cb60*/  @!P0 IADD3 R3, R21, UR13, RZ ;  /* 0x0000000d15038c10 */ /* 0x000fe2000fffe0ff */
[----:B------:R-:W-:Y:S01]  /*cb70*/  UIADD3 UR13, UR23, -0x1, URZ ;  /* 0xffffffff170d7890 */ /* 0x000fe2000fffe03f */
[C---:B------:R-:W-:Y:S02]  /*cb80*/  @!P0 SHF.L.U32 R0, R20.reuse, 0x1, RZ ;  /* 0x0000000114008819 */ /* 0x040fe400000006ff */
[----:B------:R-:W-:Y:S01]  /*cb90*/  @!P0 SHF.L.U64.HI R3, R20, 0x1, R3 ;  /* 0x0000000114038819 */ /* 0x000fe20000010203 */
[----:B------:R-:W-:Y:S01]  /*cba0*/  @UP0 UIMAD.WIDE.U32 UR26, UR13, UR4, URZ ;  /* 0x000000040d1a02a5 */ /* 0x000fe2000f8e003f */
[-C--:B------:R-:W-:Y:S01]  /*cbb0*/  HMMA.16816.F32 R20, R48, R32.reuse, RZ ;  /* 0x000000203014723c */ /* 0x080fe200000018ff */
[----:B------:R-:W-:Y:S01]  /*cbc0*/  @UP0 USHF.R.S32.HI UR24, URZ, 0x1f, UR13 ;  /* 0x0000001f3f180899 */ /* 0x000fe2000801140d */
[C---:B------:R-:W-:Y:S02]  /*cbd0*/  @!P0 IADD3 R28, P1, R0.reuse, c[0x0][0x1f8], RZ ;  /* 0x00007e00001c8a10 */ /* 0x040fe40007f3e0ff */
[----:B------:R-:W-:Y:S01]  /*cbe0*/  @!P0 IADD3 R0, P6, R0, 0x80, RZ ;  /* 0x0000008000008810 */ /* 0x000fe20007fde0ff */
[----:B------:R-:W-:Y:S01]  /*cbf0*/  @UP0 UIMAD UR24, UR24, UR4, URZ ;  /* 0x00000004181802a4 */ /* 0x000fe2000f8e023f */
[----:B------:R-:W-:Y:S02]  /*cc00*/  @!P0 IADD3.X R29, R3, c[0x0][0x1fc], RZ, P1, !PT ;  /* 0x00007f00031d8a10 */ /* 0x000fe40000ffe4ff */
[C---:B------:R-:W-:Y:S01]  /*cc10*/  HMMA.16816.F32 R24, R44.reuse, R32, RZ ;  /* 0x000000202c18723c */ /* 0x040fe200000018ff */
[----:B------:R-:W-:Y:S02]  /*cc20*/  @UP0 UIMAD UR24, UR13, UR5, UR24 ;  /* 0x000000050d1802a4 */ /* 0x000fe4000f8e0218 */
[----:B------:R-:W-:Y:S01]  /*cc30*/  @!PT LDS RZ, [RZ] ;  /* 0x00000000fffff984 */ /* 0x000fe20000000800 */
[----:B------:R-:W-:Y:S01]  /*cc40*/  @!PT LDS RZ, [RZ] ;  /* 0x00000000fffff984 */ /* 0x000fe20000000800 */
[----:B------:R-:W-:Y:S01]  /*cc50*/  @!PT LDS RZ, [RZ] ;  /* 0x00000000fffff984 */ /* 0x000fe20000000800 */
[----:B------:R2:W-:Y:S01]  /*cc60*/  @!P0 LDGSTS.E.BYPASS.LTC128B.128 [R243+0x2080], [R28.64], !P4 ;  /* 0x020800001cf38fae */ /* 0x0005e2000e101d54 */
[----:B------:R-:W-:Y:S01]  /*cc70*/  @!P0 IADD3 R40, P5, R0, c[0x0][0x1f8], RZ ;  /* 0x00007e0000288a10 */ /* 0x000fe20007fbe0ff */
[----:B------:R-:W-:Y:S01]  /*cc80*/  @UP0 UIADD3 UR24, UR27, UR24, URZ ;  /* 0x000000181b180290 */ /* 0x000fe2000fffe03f */
[----:B------:R-:W-:Y:S02]  /*cc90*/  @!P0 IADD3 R36, P2, R28, UR12, RZ ;  /* 0x0000000c1c248c10 */ /* 0x000fe4000ff5e0ff */
[----:B------:R-:W-:Y:S01]  /*cca0*/  @!P0 IADD3.X R41, RZ, c[0x0][0x1fc], R3, P5, P6 ;  /* 0x00007f00ff298a10 */ /* 0x000fe20002fec403 */
[----:B------:R-:W-:Y:S03]  /*ccb0*/  @UP0 UIMAD UR24, UR24, 0x30, URZ ;  /* 0x00000030181808a4 */ /* 0x000fe6000f8e023f */
[----:B------:R-:W-:Y:S01]  /*ccc0*/  @!P0 IADD3.X R37, R29, UR11, RZ, P2, !PT ;  /* 0x0000000b1d258c10 */ /* 0x000fe200097fe4ff */
[----:B------:R4:W-:Y:S01]  /*ccd0*/  @!P0 LDGSTS.E.BYPASS.LTC128B.128 [R243+0x3880], [R40.64], !P3 ;  /* 0x0388000028f38fae */ /* 0x0009e2000d901d54 */
[----:B------:R-:W-:Y:S04]  /*cce0*/  @!P0 IADD3 R38, P1, R36, UR12, RZ ;  /* 0x0000000c24268c10 */ /* 0x000fe8000ff3e0ff */
[----:B------:R-:W-:Y:S03]  /*ccf0*/  @!P0 IADD3.X R39, R37, UR11, RZ, P1, !PT ;  /* 0x0000000b25278c10 */ /* 0x000fe60008ffe4ff */
[----:B------:R1:W-:Y:S08]  /*cd00*/  @!P0 LDGSTS.E.BYPASS.LTC128B.128 [R243+0x2880], [R36.64], !P4 ;  /* 0x0288000024f38fae */ /* 0x0003f0000e101d54 */
[----:B------:R1:W-:Y:S01]  /*cd10*/  @!P0 LDGSTS.E.BYPASS.LTC128B.128 [R243+0x4080], [R36.64+0x80], !P3 ;  /* 0x0408008024f38fae */ /* 0x0003e2000d901d54 */
[-C--:B--2---:R-:W-:Y:S07]  /*cd20*/  HMMA.16816.F32 R28, R44, R34.reuse, RZ ;  /* 0x000000222c1c723c */ /* 0x084fee00000018ff */
[----:B------:R1:W-:Y:S01]  /*cd30*/  @!P0 LDGSTS.E.BYPASS.LTC128B.128 [R243+0x3080], [R38.64], !P4 ;  /* 0x0308000026f38fae */ /* 0x0003e2000e101d54 */
[C---:B------:R-:W-:Y:S07]  /*cd40*/  HMMA.16816.F32 R32, R48.reuse, R34, RZ ;  /* 0x000000223020723c */ /* 0x040fee00000018ff */
[----:B------:R1:W-:Y:S01]  /*cd50*/  @!P0 LDGSTS.E.BYPASS.LTC128B.128 [R243+0x4880], [R38.64+0x80], !P3 ;  /* 0x0488008026f38fae */ /* 0x0003e2000d901d54 */
[----:B------:R-:W-:Y:S07]  /*cd60*/  PLOP3.LUT P0, PT, PT, PT, UP0, 0x80, 0x0 ;  /* 0x000000000000781c */ /* 0x000fee0003f0f008 */
[----:B------:R-:W-:Y:S08]  /*cd70*/  LDSM.16.M88.4 R212, [R232+0x8080] ;  /* 0x00808000e8d4783b */ /* 0x000ff00000000200 */
[----:B------:R-:W0:Y:S08]  /*cd80*/  LDGDEPBAR ;  /* 0x00000000000079af */ /* 0x000e300000000000 */
[----:B------:R-:W2:Y:S01]  /*cd90*/  LDSM.16.M88.4 R216, [R230+0x5080] ;  /* 0x00508000e6d8783b */ /* 0x000ea20000000200 */
[-C--:B-1----:R-:W-:Y:S07]  /*cda0*/  HMMA.16816.F32 R36, R48, R140.reuse, RZ ;  /* 0x0000008c3024723c */ /* 0x082fee00000018ff */
[----:B------:R-:W1:Y:S01]  /*cdb0*/  LDSM.16.M88.4 R220, [R232+0xa080] ;  /* 0x00a08000e8dc783b */ /* 0x000e620000000200 */
[C---:B----4-:R-:W-:Y:S08]  /*cdc0*/  HMMA.16816.F32 R40, R44.reuse, R140, RZ ;  /* 0x0000008c2c28723c */ /* 0x050ff000000018ff */
[-C--:B------:R-:W-:Y:S08]  /*cdd0*/  HMMA.16816.F32 R44, R44, R142.reuse, RZ ;  /* 0x0000008e2c2c723c */ /* 0x080ff000000018ff */
[----:B------:R-:W-:Y:S01]  /*cde0*/  HMMA.16816.F32 R48, R48, R142, RZ ;  /* 0x0000008e3030723c */ /* 0x000fe200000018ff */
[----:B------:R-:W4:Y:S07]  /*cdf0*/  LDSM.16.M88.4 R140, [R230+0x5880] ;  /* 0x00588000e68c783b */ /* 0x000f2e0000000200 */
[-C--:B------:R-:W-:Y:S08]  /*ce00*/  HMMA.16816.F32 R4, R192, R196.reuse, R4 ;  /* 0x000000c4c004723c */ /* 0x080ff00000001804 */
[C---:B---3--:R-:W-:Y:S08]  /*ce10*/  HMMA.16816.F32 R8, R200.reuse, R196, R8 ;  /* 0x000000c4c808723c */ /* 0x048ff00000001808 */
[-C--:B------:R-:W-:Y:S08]  /*ce20*/  HMMA.16816.F32 R12, R200, R198.reuse, R12 ;  /* 0x000000c6c80c723c */ /* 0x080ff0000000180c */
[C---:B------:R-:W-:Y:S01]  /*ce30*/  HMMA.16816.F32 R16, R192.reuse, R198, R16 ;  /* 0x000000c6c010723c */ /* 0x040fe20000001810 */
[----:B------:R-:W3:Y:S07]  /*ce40*/  LDSM.16.M88.4 R196, [R230+0x6080] ;  /* 0x00608000e6c4783b */ /* 0x000eee0000000200 */
        /* <DEDUP_REMOVED lines=10> */
[----:B------:R-:W3:Y:S07]  /*cef0*/  LDSM.16.M88.4 R192, [R234+0x8080] ;  /* 0x00808000eac0783b */ /* 0x000eee0000000200 */
[-C--:B--2---:R-:W-:Y:S01]  /*cf00*/  HMMA.16816.F32 R4, R212, R216.reuse, R4 ;  /* 0x000000d8d404723c */ /* 0x084fe20000001804 */
[----:B------:R-:W2:Y:S07]  /*cf10*/  LDSM.16.M88.4 R208, [R229+0x800] ;  /* 0x00080000e5d0783b */ /* 0x000eae0000000200 */
[C---:B-1----:R-:W-:Y:S08]  /*cf20*/  HMMA.16816.F32 R8, R220.reuse, R216, R8 ;  /* 0x000000d8dc08723c */ /* 0x042ff00000001808 */
        /* <DEDUP_REMOVED lines=8> */
[-C--:B---3--:R-:W-:Y:S08]  /*cfb0*/  HMMA.16816.F32 R36, R212, R196.reuse, R36 ;  /* 0x000000c4d424723c */ /* 0x088ff00000001824 */
[C---:B------:R-:W-:Y:S08]  /*cfc0*/  HMMA.16816.F32 R40, R220.reuse, R196, R40 ;  /* 0x000000c4dc28723c */ /* 0x040ff00000001828 */
[-C--:B------:R-:W-:Y:S01]  /*cfd0*/  HMMA.16816.F32 R44, R220, R198.reuse, R44 ;  /* 0x000000c6dc2c723c */ /* 0x080fe2000000182c */
[----:B------:R-:W-:Y:S07]  /*cfe0*/  LDSM.16.M88.4 R220, [R238] ;  /* 0x00000000eedc783b */ /* 0x000fee0000000200 */
[----:B------:R-:W-:Y:S01]  /*cff0*/  HMMA.16816.F32 R48, R212, R198, R48 ;  /* 0x000000c6d430723c */ /* 0x000fe20000001830 */
[----:B------:R-:W3:Y:S07]  /*d000*/  LDSM.16.M88.4 R196, [R224+0x6880] ;  /* 0x00688000e0c4783b */ /* 0x000eee0000000200 */
[-C--:B------:R-:W-:Y:S01]  /*d010*/  HMMA.16816.F32 R4, R192, R200.reuse, R4 ;  /* 0x000000c8c004723c */ /* 0x080fe20000001804 */
[----:B------:R-:W4:Y:S07]  /*d020*/  LDSM.16.M88.4 R212, [R231+0xe080] ;  /* 0x00e08000e7d4783b */ /* 0x000f2e0000000200 */
[C---:B------:R-:W-:Y:S08]  /*d030*/  HMMA.16816.F32 R8, R204.reuse, R200, R8 ;  /* 0x000000c8cc08723c */ /* 0x040ff00000001808 */
[-C--:B------:R-:W-:Y:S08]  /*d040*/  HMMA.16816.F32 R12, R204, R202.reuse, R12 ;  /* 0x000000cacc0c723c */ /* 0x080ff0000000180c */
[C---:B------:R-:W-:Y:S01]  /*d050*/  HMMA.16816.F32 R16, R192.reuse, R202, R16 ;  /* 0x000000cac010723c */ /* 0x040fe20000001810 */
[----:B------:R-:W3:Y:S07]  /*d060*/  LDSM.16.M88.4 R200, [R224+0x7080] ;  /* 0x00708000e0c8783b */ /* 0x000eee0000000200 */
[-C--:B--2---:R-:W-:Y:S08]  /*d070*/  HMMA.16816.F32 R20, R192, R208.reuse, R20 ;  /* 0x000000d0c014723c */ /* 0x084ff00000001814 */
        /* <DEDUP_REMOVED lines=9> */
[----:B------:R-:W2:Y:S07]  /*d110*/  LDSM.16.M88.4 R192, [R233+0xc080] ;  /* 0x00c08000e9c0783b */ /* 0x000eae0000000200 */
[-C--:B---3--:R-:W-:Y:S01]  /*d120*/  HMMA.16816.F32 R4, R140, R196.reuse, R4 ;  /* 0x000000c48c04723c */ /* 0x088fe20000001804 */
[----:B------:R-:W3:Y:S07]  /*d130*/  LDSM.16.M88.4 R216, [R233+0xe080] ;  /* 0x00e08000e9d8783b */ /* 0x000eee0000000200 */
        /* <DEDUP_REMOVED lines=33> */
[C---:B--2---:R-:W-:Y:S08]  /*d350*/  HMMA.16816.F32 R8, R204.reuse, R200, R8 ;  /* 0x000000c8cc08723c */ /* 0x044ff00000001808 */
[-C--:B------:R-:W-:Y:S08]  /*d360*/  HMMA.16816.F32 R12, R204, R202.reuse, R12 ;  /* 0x000000cacc0c723c */ /* 0x080ff0000000180c */
[C---:B------:R-:W-:Y:S08]  /*d370*/  HMMA.16816.F32 R16, R140.reuse, R202, R16 ;  /* 0x000000ca8c10723c */ /* 0x040ff00000001810 */
[-C--:B---3--:R-:W-:Y:S08]  /*d380*/  HMMA.16816.F32 R20, R140, R208.reuse, R20 ;  /* 0x000000d08c14723c */ /* 0x088ff00000001814 */
        /* <DEDUP_REMOVED lines=66> */
[----:B------:R2:W3:Y:S01]  /*d7b0*/  MUFU.TANH R205, R21 ;  /* 0x0000001500cd7308 */ /* 0x0004e20000002400 */
[----:B------:R-:W-:Y:S01]  /*d7c0*/  FMUL.FTZ R28, R28, c[0x0][0x320] ;  /* 0x0000c8001c1c7a20 */ /* 0x000fe20000410000 */
[C---:B------:R-:W-:Y:S04]  /*d7d0*/  HMMA.16816.F32 R40, R192.reuse, R8, R40 ;  /* 0x00000008c028723c */ /* 0x040fe80000001828 */
        /* <DEDUP_REMOVED lines=12> */
[----:B--2---:R-:W2:Y:S01]  /*d8a0*/  LDL.64 R20, [R1+0x38] ;  /* 0x0000380001147983 */ /* 0x004ea20000100a00 */
[----:B------:R-:W-:Y:S01]  /*d8b0*/  FMUL.FTZ R38, R38, c[0x0][0x320] ;  /* 0x0000c80026267a20 */ /* 0x000fe20000410000 */
[----:B---3--:R-:W-:Y:S01]  /*d8c0*/  FMNMX.FTZ R137, R205, R137, !PT ;  /* 0x00000089cd897209 */ /* 0x008fe20007810000 */
[----:B------:R-:W-:Y:S03]  /*d8d0*/  FMUL.FTZ R39, R39, c[0x0][0x320] ;  /* 0x0000c80027277a20 */ /* 0x000fe60000410000 */
        /* <DEDUP_REMOVED lines=9> */
[----:B-1----:R-:W2:Y:S01]  /*d970*/  LDL.64 R22, [R1+0x30] ;  /* 0x0000300001167983 */ /* 0x002ea20000100a00 */
[----:B------:R-:W-:Y:S02]  /*d980*/  FMUL.FTZ R49, R49, c[0x0][0x320] ;  /* 0x0000c80031317a20 */ /* 0x000fe40000410000 */
[----:B------:R-:W-:Y:S02]  /*d990*/  FMUL.FTZ R50, R50, c[0x0][0x320] ;  /* 0x0000c80032327a20 */ /* 0x000fe40000410000 */
[----:B------:R-:W-:Y:S01]  /*d9a0*/  FMUL.FTZ R51, R51, c[0x0][0x320] ;  /* 0x0000c80033337a20 */ /* 0x000fe20000410000 */
[----:B------:R-:W1:Y:S01]  /*d9b0*/  MUFU.TANH R204, R33 ;  /* 0x0000002100cc7308 */ /* 0x000e620000002400 */
[----:B------:R-:W-:Y:S02]  /*d9c0*/  FMUL.FTZ R42, R42, c[0x0][0x320] ;  /* 0x0000c8002a2a7a20 */ /* 0x000fe40000410000 */
[----:B------:R-:W-:Y:S01]  /*d9d0*/  FMUL.FTZ R43, R43, c[0x0][0x320] ;  /* 0x0000c8002b2b7a20 */ /* 0x000fe20000410000 */
[----:B---3--:R-:W-:Y:S01]  /*d9e0*/  FMNMX.FTZ R137, R203, R137, !PT ;  /* 0x00000089cb897209 */ /* 0x008fe20007810000 */
[----:B------:R-:W-:Y:S02]  /*d9f0*/  FMUL.FTZ R46, R46, c[0x0][0x320] ;  /* 0x0000c8002e2e7a20 */ /* 0x000fe40000410000 */
[----:B------:R-:W-:Y:S02]  /*da00*/  FMUL.FTZ R34, R34, c[0x0][0x320] ;  /* 0x0000c80022227a20 */ /* 0x000fe40000410000 */
[----:B------:R-:W-:Y:S01]  /*da10*/  FMUL.FTZ R30, R30, c[0x0][0x320] ;  /* 0x0000c8001e1e7a20 */ /* 0x000fe20000410000 */
[----:B------:R-:W3:Y:S01]  /*da20*/  MUFU.TANH R220, R25 ;  /* 0x0000001900dc7308 */ /* 0x000ee20000002400 */
[----:B------:R-:W-:Y:S01]  /*da30*/  FMUL.FTZ R31, R31, c[0x0][0x320] ;  /* 0x0000c8001f1f7a20 */ /* 0x000fe20000410000 */
[----:B----4-:R-:W-:Y:S08]  /*da40*/  FMNMX.FTZ R0, R221, R0, !PT ;  /* 0x00000000dd007209 */ /* 0x010ff00007810000 */
[----:B------:R-:W4:Y:S01]  /*da50*/  MUFU.TANH R211, R36 ;  /* 0x0000002400d37308 */ /* 0x000f220000002400 */
[----:B-1----:R-:W-:Y:S09]  /*da60*/  FMNMX.FTZ R137, R204, R137, !PT ;  /* 0x00000089cc897209 */ /* 0x002ff20007810000 */
[----:B------:R-:W1:Y:S01]  /*da70*/  MUFU.TANH R222, R28 ;  /* 0x0000001c00de7308 */ /* 0x000e620000002400 */
[----:B---3--:R-:W-:Y:S09]  /*da80*/  FMNMX.FTZ R0, R220, R0, !PT ;  /* 0x00000000dc007209 */ /* 0x008ff20007810000 */
[----:B------:R-:W3:Y:S01]  /*da90*/  MUFU.TANH R248, R37 ;  /* 0x0000002500f87308 */ /* 0x000ee20000002400 */
[----:B----4-:R-:W-:Y:S09]  /*daa0*/  FMNMX.FTZ R137, R211, R137, !PT ;  /* 0x00000089d3897209 */ /* 0x010ff20007810000 */
        /* <DEDUP_REMOVED lines=9> */
[----:B---3--:R-:W-:Y:S05]  /*db40*/  FMNMX.FTZ R137, R217, R137, !PT ;  /* 0x00000089d9897209 */ /* 0x008fea0007810000 */
[----:B------:R-:W3:Y:S04]  /*db50*/  SHFL.BFLY PT, R4, R137, 0x2, 0x1f ;  /* 0x0c401f0089047f89 */ /* 0x000ee800000e0000 */
[----:B------:R-:W3:Y:S01]  /*db60*/  MUFU.TANH R247, R44 ;  /* 0x0000002c00f77308 */ /* 0x000ee20000002400 */
[----:B----4-:R-:W-:Y:S09]  /*db70*/  FMNMX.FTZ R0, R219, R0, !PT ;  /* 0x00000000db007209 */ /* 0x010ff20007810000 */
[----:B------:R-:W4:Y:S01]  /*db80*/  MUFU.TANH R19, R19 ;  /* 0x0000001300137308 */ /* 0x000f220000002400 */
[----:B-1----:R-:W-:Y:S09]  /*db90*/  FMNMX.FTZ R0, R246, R0, !PT ;  /* 0x00000000f6007209 */ /* 0x002ff20007810000 */
[----:B------:R-:W1:Y:S01]  /*dba0*/  MUFU.TANH R244, R45 ;  /* 0x0000002d00f47308 */ /* 0x000e620000002400 */
[----:B---3--:R-:W-:Y:S02]  /*dbb0*/  FMNMX.FTZ R137, R137, R4, !PT ;  /* 0x0000000489897209 */ /* 0x008fe40007810000 */
[----:B------:R-:W-:Y:S02]  /*dbc0*/  FMNMX.FTZ R0, R247, R0, !PT ;  /* 0x00000000f7007209 */ /* 0x000fe40007810000 */
[----:B------:R-:W-:Y:S01]  /*dbd0*/  FMNMX.FTZ R4, R201, R139, !PT ;  /* 0x0000008bc9047209 */ /* 0x000fe20007810000 */
[----:B------:R-:W3:Y:S04]  /*dbe0*/  SHFL.BFLY PT, R6, R137, 0x1, 0x1f ;  /* 0x0c201f0089067f89 */ /* 0x000ee800000e0000 */
[----:B------:R-:W3:Y:S01]  /*dbf0*/  MUFU.TANH R207, R34 ;  /* 0x0000002200cf7308 */ /* 0x000ee20000002400 */
[----:B------:R-:W-:Y:S02]  /*dc00*/  FMNMX.FTZ R4, R202, R4, !PT ;  /* 0x00000004ca047209 */ /* 0x000fe40007810000 */
[----:B----4-:R-:W-:Y:S04]  /*dc10*/  FMNMX.FTZ R3, R19, R3, !PT ;  /* 0x0000000313037209 */ /* 0x010fe80007810000 */
[----:B------:R-:W-:Y:S03]  /*dc20*/  FMNMX.FTZ R3, R214, R3, !PT ;  /* 0x00000003d6037209 */ /* 0x000fe60007810000 */
[----:B------:R-:W4:Y:S01]  /*dc30*/  MUFU.TANH R208, R35 ;  /* 0x0000002300d07308 */ /* 0x000f220000002400 */
[----:B------:R-:W-:Y:S02]  /*dc40*/  FMNMX.FTZ R3, R209, R3, !PT ;  /* 0x00000003d1037209 */ /* 0x000fe40007810000 */
[----:B-1----:R-:W-:Y:S05]  /*dc50*/  FMNMX.FTZ R0, R244, R0, !PT ;  /* 0x00000000f4007209 */ /* 0x002fea0007810000 */
[----:B------:R-:W1:Y:S02]  /*dc60*/  SHFL.BFLY PT, R135, R0, 0x2, 0x1f ;  /* 0x0c401f0000877f89 */ /* 0x000e6400000e0000 */
[----:B------:R-:W1:Y:S01]  /*dc70*/  MUFU.TANH R245, R38 ;  /* 0x0000002600f57308 */ /* 0x000e620000002400 */
[----:B---3--:R-:W-:Y:S02]  /*dc80*/  FMNMX.FTZ R137, R137, R6, !PT ;  /* 0x0000000689897209 */ /* 0x008fe40007810000 */
[----:B------:R-:W-:Y:S03]  /*dc90*/  FMNMX.FTZ R3, R207, R3, !PT ;  /* 0x00000003cf037209 */ /* 0x000fe60007810000 */
[----:B------:R-:W-:Y:S04]  /*dca0*/  FMUL.FTZ R142, R137, c[0x0][0x2d0] ;  /* 0x0000b400898e7a20 */ /* 0x000fe80000410000 */
[----:B------:R-:W3:Y:S01]  /*dcb0*/  MUFU.TANH R33, R39 ;  /* 0x0000002700217308 */ /* 0x000ee20000002400 */
[----:B----4-:R-:W-:Y:S09]  /*dcc0*/  FMNMX.FTZ R3, R208, R3, !PT ;  /* 0x00000003d0037209 */ /* 0x010ff20007810000 */
[----:B------:R-:W4:Y:S01]  /*dcd0*/  MUFU.TANH R14, R14 ;  /* 0x0000000e000e7308 */ /* 0x000f220000002400 */
[----:B-1----:R-:W-:Y:S02]  /*dce0*/  FMNMX.FTZ R135, R0, R135, !PT ;  /* 0x0000008700877209 */ /* 0x002fe40007810000 */
[----:B------:R-:W-:Y:S07]  /*dcf0*/  FMNMX.FTZ R3, R245, R3, !PT ;  /* 0x00000003f5037209 */ /* 0x000fee0007810000 */
        /* <DEDUP_REMOVED lines=9> */
[----:B----4-:R-:W-:Y:S05]  /*dd90*/  FMNMX.FTZ R3, R218, R3, !PT ;  /* 0x00000003da037209 */ /* 0x010fea0007810000 */
[----:B------:R-:W4:Y:S04]  /*dda0*/  SHFL.BFLY PT, R5, R3, 0x2, 0x1f ;  /* 0x0c401f0003057f89 */ /* 0x000f2800000e0000 */
[----:B------:R-:W4:Y:S01]  /*ddb0*/  MUFU.TANH R195, R30 ;  /* 0x0000001e00c37308 */ /* 0x000f220000002400 */
[----:B-1----:R-:W-:Y:S01]  /*ddc0*/  FMNMX.FTZ R4, R194, R0, !PT ;  /* 0x00000000c2047209 */ /* 0x002fe20007810000 */
[----:B------:R-:W-:Y:S08]  /*ddd0*/  FMUL.FTZ R0, R47, c[0x0][0x320] ;  /* 0x0000c8002f007a20 */ /* 0x000ff00000410000 */
[----:B------:R1:W-:Y:S01]  /*dde0*/  MUFU.TANH R141, R0 ;  /* 0x00000000008d7308 */ /* 0x0003e20000002400 */
[----:B---3--:R-:W-:Y:S09]  /*ddf0*/  FMNMX.FTZ R4, R193, R4, !PT ;  /* 0x00000004c1047209 */ /* 0x008ff20007810000 */
[----:B------:R-:W3:Y:S01]  /*de00*/  MUFU.TANH R215, R31 ;  /* 0x0000001f00d77308 */ /* 0x000ee20000002400 */
[----:B----4-:R-:W-:Y:S02]  /*de10*/  FMNMX.FTZ R3, R3, R5, !PT ;  /* 0x0000000503037209 */ /* 0x010fe40007810000 */
[----:B------:R-:W-:Y:S01]  /*de20*/  FMNMX.FTZ R4, R195, R4, !PT ;  /* 0x00000004c3047209 */ /* 0x000fe20007810000 */
[----:B------:R-:W4:Y:S06]  /*de30*/  SHFL.BFLY PT, R5, R135, 0x1, 0x1f ;  /* 0x0c201f0087057f89 */ /* 0x000f2c00000e0000 */
[----:B------:R-:W4:Y:S01]  /*de40*/  MUFU.TANH R32, R42 ;  /* 0x0000002a00207308 */ /* 0x000f220000002400 */
[----:B-1----:R-:W-:Y:S01]  /*de50*/  FADD.FTZ R0, -R137, R2 ;  /* 0x0000000289007221 */ /* 0x002fe20000010100 */
[----:B------:R-:W1:Y:S03]  /*de60*/  SHFL.BFLY PT, R136, R3, 0x1, 0x1f ;  /* 0x0c201f0003887f89 */ /* 0x000e6600000e0000 */
[----:B------:R-:W-:Y:S05]  /*de70*/  FMUL.FTZ R0, R0, c[0x0][0x2d0] ;  /* 0x0000b40000007a20 */ /* 0x000fea0000410000 */
[----:B------:R-:W2:Y:S01]  /*de80*/  MUFU.TANH R223, R43 ;  /* 0x0000002b00df7308 */ /* 0x000ea20000002400 */
[----:B---3--:R-:W-:Y:S01]  /*de90*/  FMNMX.FTZ R2, R215, R4, !PT ;  /* 0x00000004d7027209 */ /* 0x008fe20007810000 */
[----:B------:R-:W-:Y:S08]  /*dea0*/  FFMA.FTZ R4, R196, c[0x0][0x2d0], -R142 ;  /* 0x0000b400c4047a23 */ /* 0x000ff0000001088e */
[----:B------:R3:W3:Y:S01]  /*deb0*/  MUFU.EX2 R134, R0 ;  /* 0x0000000000867308 */ /* 0x0006e20000000800 */
[----:B----4-:R-:W-:Y:S02]  /*dec0*/  FMNMX.FTZ R135, R135, R5, !PT ;  /* 0x0000000587877209 */ /* 0x010fe40007810000 */
[----:B------:R-:W-:Y:S03]  /*ded0*/  FMNMX.FTZ R2, R32, R2, !PT ;  /* 0x0000000220027209 */ /* 0x000fe60007810000 */
[----:B------:R-:W-:Y:S01]  /*dee0*/  FMUL.FTZ R192, R135, c[0x0][0x2d0] ;  /* 0x0000b40087c07a20 */ /* 0x000fe20000410000 */
[----:B-1----:R-:W-:Y:S03]  /*def0*/  FMNMX.FTZ R136, R3, R136, !PT ;  /* 0x0000008803887209 */ /* 0x002fe60007810000 */
[----:B------:R-:W1:Y:S01]  /*df00*/  MUFU.TANH R140, R46 ;  /* 0x0000002e008c7308 */ /* 0x000e620000002400 */
[----:B--2---:R-:W-:Y:S09]  /*df10*/  @P0 MOV R5, R23 ;  /* 0x0000001700050202 */ /* 0x004ff20000000f00 */
[----:B------:R-:W-:Y:S01]  /*df20*/  MUFU.EX2 R251, R4 ;  /* 0x0000000400fb7308 */ /* 0x000fe20000000800 */
[----:B---3--:R-:W-:Y:S01]  /*df30*/  FMNMX.FTZ R0, R223, R2, !PT ;  /* 0x00000002df007209 */ /* 0x008fe20007810000 */
[----:B------:R-:W-:Y:S02]  /*df40*/  FADD.FTZ R2, -R136, R132 ;  /* 0x0000008488027221 */ /* 0x000fe40000010100 */
[----:B------:R-:W-:Y:S02]  /*df50*/  FMUL.FTZ R48, R134, R188 ;  /* 0x000000bc86307220 */ /* 0x000fe40000410000 */
[----:B------:R-:W-:Y:S02]  /*df60*/  FMUL.FTZ R2, R2, c[0x0][0x2d0] ;  /* 0x0000b40002027a20 */ /* 0x000fe40000410000 */
[----:B------:R-:W-:Y:S02]  /*df70*/  FMUL.FTZ R49, R134, R189 ;  /* 0x000000bd86317220 */ /* 0x000fe40000410000 */
[----:B------:R2:W3:Y:S01]  /*df80*/  MUFU.EX2 R133, R2 ;  /* 0x0000000200857308 */ /* 0x0004e20000000800 */
[----:B-1----:R-:W-:Y:S01]  /*df90*/  FMNMX.FTZ R0, R140, R0, !PT ;  /* 0x000000008c007209 */ /* 0x002fe20007810000 */
[C---:B------:R-:W-:Y:S02]  /*dfa0*/  FMUL.FTZ R52, R134.reuse, R52 ;  /* 0x0000003486347220 */ /* 0x040fe40000410000 */
[C---:B------:R-:W-:Y:S01]  /*dfb0*/  FMUL.FTZ R53, R134.reuse, R53 ;  /* 0x0000003586357220 */ /* 0x040fe20000410000 */
[----:B------:R-:W-:Y:S01]  /*dfc0*/  FMNMX.FTZ R0, R141, R0, !PT ;  /* 0x000000008d007209 */ /* 0x000fe20007810000 */
[C---:B------:R-:W-:Y:S02]  /*dfd0*/  FMUL.FTZ R64, R134.reuse, R64 ;  /* 0x0000004086407220 */ /* 0x040fe40000410000 */
[C---:B------:R-:W-:Y:S02]  /*dfe0*/  FMUL.FTZ R65, R134.reuse, R65 ;  /* 0x0000004186417220 */ /* 0x040fe40000410000 */
[----:B------:R-:W1:Y:S01]  /*dff0*/  SHFL.BFLY PT, R3, R0, 0x2, 0x1f ;  /* 0x0c401f0000037f89 */ /* 0x000e6200000e0000 */
[C---:B------:R-:W-:Y:S02]  /*e000*/  FMUL.FTZ R68, R134.reuse, R68 ;  /* 0x0000004486447220 */ /* 0x040fe40000410000 */
[C---:B------:R-:W-:Y:S02]  /*e010*/  FMUL.FTZ R69, R134.reuse, R69 ;  /* 0x0000004586457220 */ /* 0x040fe40000410000 */
        /* <DEDUP_REMOVED lines=8> */
[C---:B---3--:R-:W-:Y:S01]  /*e0a0*/  FMUL.FTZ R34, R133.reuse, R174 ;  /* 0x000000ae85227220 */ /* 0x048fe20000410000 */
[----:B------:R-:W-:Y:S01]  /*e0b0*/  MOV R174, R242 ;  /* 0x000000f200ae7202 */ /* 0x000fe20000000f00 */
[----:B------:R2:W3:Y:S01]  /*e0c0*/  MUFU.EX2 R132, R2 ;  /* 0x0000000200847308 */ /* 0x0004e20000000800 */
[----:B-1----:R-:W-:Y:S01]  /*e0d0*/  FMNMX.FTZ R0, R0, R3, !PT ;  /* 0x0000000300007209 */ /* 0x002fe20007810000 */
        /* <DEDUP_REMOVED lines=13> */
[----:B------:R1:W-:Y:S01]  /*e1b0*/  MUFU.EX2 R210, R2 ;  /* 0x0000000200d27308 */ /* 0x0003e20000000800 */
[----:B---3--:R-:W-:Y:S02]  /*e1c0*/  FMUL.FTZ R40, R132, R180 ;  /* 0x000000b484287220 */ /* 0x008fe40000410000 */
[--C-:B------:R-:W-:Y:S02]  /*e1d0*/  FFMA.FTZ R3, R198, c[0x0][0x2d0], -R143.reuse ;  /* 0x0000b400c6037a23 */ /* 0x100fe4000001088f */
[--C-:B------:R-:W-:Y:S02]  /*e1e0*/  FFMA.FTZ R4, R19, c[0x0][0x2d0], -R143.reuse ;  /* 0x0000b40013047a23 */ /* 0x100fe4000001088f */
[----:B------:R-:W-:Y:S02]  /*e1f0*/  FMUL.FTZ R19, R133, R159 ;  /* 0x0000009f85137220 */ /* 0x000fe40000410000 */
        /* <DEDUP_REMOVED lines=10> */
[--C-:B-1----:R-:W-:Y:S02]  /*e2a0*/  FFMA.FTZ R2, R16, c[0x0][0x2d0], -R142.reuse ;  /* 0x0000b40010027a23 */ /* 0x102fe4000001088e */
[----:B------:R-:W-:Y:S02]  /*e2b0*/  FMUL.FTZ R16, R134, R156 ;  /* 0x0000009c86107220 */ /* 0x000fe40000410000 */
[C---:B------:R-:W-:Y:S01]  /*e2c0*/  FMUL.FTZ R73, R132.reuse, R73 ;  /* 0x0000004984497220 */ /* 0x040fe20000410000 */
[----:B------:R1:W-:Y:S01]  /*e2d0*/  MUFU.EX2 R250, R2 ;  /* 0x0000000200fa7308 */ /* 0x0003e20000000800 */
[C---:B------:R-:W-:Y:S02]  /*e2e0*/  FMUL.FTZ R76, R132.reuse, R76 ;  /* 0x0000004c844c7220 */ /* 0x040fe40000410000 */
[C---:B------:R-:W-:Y:S02]  /*e2f0*/  FMUL.FTZ R77, R132.reuse, R77 ;  /* 0x0000004d844d7220 */ /* 0x040fe40000410000 */
[--C-:B--2---:R-:W-:Y:S02]  /*e300*/  FFMA.FTZ R3, R197, c[0x0][0x2d0], -R143.reuse ;  /* 0x0000b400c5037a23 */ /* 0x104fe4000001088f */
[C---:B------:R-:W-:Y:S02]  /*e310*/  FMUL.FTZ R86, R133.reuse, R86 ;  /* 0x0000005685567220 */ /* 0x040fe40000410000 */
[C---:B------:R-:W-:Y:S01]  /*e320*/  FMUL.FTZ R87, R133.reuse, R87 ;  /* 0x0000005785577220 */ /* 0x040fe20000410000 */
[----:B------:R2:W-:Y:S01]  /*e330*/  MUFU.EX2 R29, R3 ;  /* 0x00000003001d7308 */ /* 0x0005e20000000800 */
[C---:B------:R-:W-:Y:S02]  /*e340*/  FMUL.FTZ R88, R132.reuse, R88 ;  /* 0x0000005884587220 */ /* 0x040fe40000410000 */
[C---:B------:R-:W-:Y:S01]  /*e350*/  FMUL.FTZ R89, R132.reuse, R89 ;  /* 0x0000005984597220 */ /* 0x040fe20000410000 */
[----:B---3--:R-:W-:Y:S01]  /*e360*/  @P0 MOV R4, R20 ;  /* 0x0000001400040202 */ /* 0x008fe20000000f00 */
[C---:B------:R-:W-:Y:S02]  /*e370*/  FMUL.FTZ R92, R132.reuse, R92 ;  /* 0x0000005c845c7220 */ /* 0x040fe40000410000 */
[----:B------:R-:W-:Y:S02]  /*e380*/  FMUL.FTZ R93, R132, R93 ;  /* 0x0000005d845d7220 */ /* 0x000fe40000410000 */
[C---:B------:R-:W-:Y:S02]  /*e390*/  FMUL.FTZ R97, R134.reuse, R97 ;  /* 0x0000006186617220 */ /* 0x040fe40000410000 */
[C---:B------:R-:W-:Y:S02]  /*e3a0*/  FMUL.FTZ R98, R133.reuse, R98 ;  /* 0x0000006285627220 */ /* 0x040fe40000410000 */
[----:B------:R-:W-:Y:S02]  /*e3b0*/  FMUL.FTZ R99, R133, R99 ;  /* 0x0000006385637220 */ /* 0x000fe40000410000 */
[----:B-1----:R-:W-:Y:S02]  /*e3c0*/  FFMA.FTZ R2, R17, c[0x0][0x2d0], -R142 ;  /* 0x0000b40011027a23 */ /* 0x002fe4000001088e */
[C---:B------:R-:W-:Y:S02]  /*e3d0*/  FMUL.FTZ R17, R134.reuse, R157 ;  /* 0x0000009d86117220 */ /* 0x040fe40000410000 */
[----:B------:R1:W3:Y:S01]  /*e3e0*/  MUFU.EX2 R213, R2 ;  /* 0x0000000200d57308 */ /* 0x0002e20000000800 */
[C---:B------:R-:W-:Y:S02]  /*e3f0*/  FMUL.FTZ R100, R134.reuse, R100 ;  /* 0x0000006486647220 */ /* 0x040fe40000410000 */
[----:B------:R-:W-:Y:S02]  /*e400*/  FMUL.FTZ R101, R134, R101 ;  /* 0x0000006586657220 */ /* 0x000fe40000410000 */
[----:B--2---:R-:W-:Y:S02]  /*e410*/  FFMA.FTZ R3, R18, c[0x0][0x2d0], -R143 ;  /* 0x0000b40012037a23 */ /* 0x004fe4000001088f */
[C---:B------:R-:W-:Y:S02]  /*e420*/  FMUL.FTZ R18, R133.reuse, R158 ;  /* 0x0000009e85127220 */ /* 0x040fe40000410000 */
[C---:B------:R-:W-:Y:S01]  /*e430*/  FMUL.FTZ R102, R133.reuse, R102 ;  /* 0x0000006685667220 */ /* 0x040fe20000410000 */
[----:B------:R2:W-:Y:S01]  /*e440*/  MUFU.EX2 R249, R3 ;  /* 0x0000000300f97308 */ /* 0x0005e20000000800 */
[C---:B------:R-:W-:Y:S02]  /*e450*/  FMUL.FTZ R103, R133.reuse, R103 ;  /* 0x0000006785677220 */ /* 0x040fe40000410000 */
[C---:B------:R-:W-:Y:S02]  /*e460*/  FMUL.FTZ R104, R132.reuse, R104 ;  /* 0x0000006884687220 */ /* 0x040fe40000410000 */
[C---:B------:R-:W-:Y:S02]  /*e470*/  FMUL.FTZ R105, R132.reuse, R105 ;  /* 0x0000006984697220 */ /* 0x040fe40000410000 */
[C---:B------:R-:W-:Y:S02]  /*e480*/  FMUL.FTZ R108, R132.reuse, R108 ;  /* 0x0000006c846c7220 */ /* 0x040fe40000410000 */
[----:B------:R-:W-:Y:S02]  /*e490*/  FMUL.FTZ R109, R132, R109 ;  /* 0x0000006d846d7220 */ /* 0x000fe40000410000 */
[C---:B------:R-:W-:Y:S02]  /*e4a0*/  FMUL.FTZ R112, R134.reuse, R112 ;  /* 0x0000007086707220 */ /* 0x040fe40000410000 */
[C---:B------:R-:W-:Y:S01]  /*e4b0*/  FMUL.FTZ R113, R134.reuse, R113 ;  /* 0x0000007186717220 */ /* 0x040fe20000410000 */
[----:B-1----:R-:W2:Y:S01]  /*e4c0*/  SHFL.BFLY PT, R2, R0, 0x1, 0x1f ;  /* 0x0c201f0000027f89 */ /* 0x002ea200000e0000 */
[----:B---3--:R-:W-:Y:S01]  /*e4d0*/  MOV R197, R213 ;  /* 0x000000d500c57202 */ /* 0x008fe20000000f00 */
[C---:B------:R-:W-:Y:S02]  /*e4e0*/  FMUL.FTZ R114, R133.reuse, R114 ;  /* 0x0000007285727220 */ /* 0x040fe40000410000 */
[C---:B------:R-:W-:Y:S02]  /*e4f0*/  FMUL.FTZ R115, R133.reuse, R115 ;  /* 0x0000007385737220 */ /* 0x040fe40000410000 */
        /* <DEDUP_REMOVED lines=8> */
[----:B------:R-:W-:Y:S01]  /*e580*/  FMUL.FTZ R128, R134, R128 ;  /* 0x0000008086807220 */ /* 0x000fe20000410000 */
[----:B--2---:R-:W-:Y:S01]  /*e590*/  FMNMX.FTZ R3, R0, R2, !PT ;  /* 0x0000000200037209 */ /* 0x004fe20007810000 */
[----:B------:R-:W-:Y:S01]  /*e5a0*/  FMUL.FTZ R129, R134, R129 ;  /* 0x0000008186817220 */ /* 0x000fe20000410000 */
[----:B------:R-:W-:Y:S01]  /*e5b0*/  MOV R2, UR26 ;  /* 0x0000001a00027c02 */ /* 0x000fe20008000f00 */
[----:B------:R-:W-:Y:S02]  /*e5c0*/  FMUL.FTZ R130, R133, R130 ;  /* 0x0000008285827220 */ /* 0x000fe40000410000 */
[----:B------:R-:W-:Y:S01]  /*e5d0*/  FADD.FTZ R0, -R3, R139 ;  /* 0x0000008b03007221 */ /* 0x000fe20000010100 */
[----:B------:R-:W-:Y:S01]  /*e5e0*/  MOV R139, R246 ;  /* 0x000000f6008b7202 */ /* 0x000fe20000000f00 */
[----:B------:R-:W-:Y:S04]  /*e5f0*/  @P0 IMAD.WIDE.U32 R4, R2, 0x30, R4 ;  /* 0x0000003002040825 */ /* 0x000fe800078e0004 */
[--C-:B------:R-:W-:Y:S01]  /*e600*/  FFMA.FTZ R2, R200, c[0x0][0x2d0], -R192.reuse ;  /* 0x0000b400c8027a23 */ /* 0x100fe200000108c0 */
[----:B------:R-:W-:Y:S01]  /*e610*/  @P0 SHF.L.U32 R6, R4, 0x1, RZ ;  /* 0x0000000104060819 */ /* 0x000fe200000006ff */
[----:B------:R-:W-:Y:S01]  /*e620*/  FMUL.FTZ R0, R0, c[0x0][0x2d0] ;  /* 0x0000b40000007a20 */ /* 0x000fe20000410000 */
[----:B------:R-:W-:Y:S01]  /*e630*/  @P0 IADD3 R5, R5, UR24, RZ ;  /* 0x0000001805050c10 */ /* 0x000fe2000fffe0ff */
[----:B------:R1:W-:Y:S01]  /*e640*/  MUFU.EX2 R28, R2 ;  /* 0x00000002001c7308 */ /* 0x0003e20000000800 */
[C---:B------:R-:W-:Y:S01]  /*e650*/  @P0 IADD3 R8, P5, R6.reuse, 0x80, RZ ;  /* 0x0000008006080810 */ /* 0x040fe20007fbe0ff */
[----:B------:R-:W-:Y:S01]  /*e660*/  @UP0 USHF.L.U32 UR24, UR4, 0x5, URZ ;  /* 0x0000000504180899 */ /* 0x000fe2000800063f */
[----:B------:R-:W-:Y:S01]  /*e670*/  @P0 IADD3 R6, P1, R6, c[0x0][0x1c8], RZ ;  /* 0x0000720006060a10 */ /* 0x000fe20007f3e0ff */
[----:B------:R-:W-:Y:S01]  /*e680*/  FMUL.FTZ R131, R133, R131 ;  /* 0x0000008385837220 */ /* 0x000fe20000410000 */
[----:B------:R-:W-:Y:S01]  /*e690*/  @P0 SHF.L.U64.HI R5, R4, 0x1, R5 ;  /* 0x0000000104050819 */ /* 0x000fe20000010205 */
[----:B------:R-:W-:Y:S01]  /*e6a0*/  UISETP.GT.AND UP0, UPT, UR23, UR22, UPT ;  /* 0x000000161700728c */ /* 0x000fe2000bf04270 */
[----:B------:R-:W-:Y:S02]  /*e6b0*/  @P0 IADD3 R8, P2, R8, c[0x0][0x1c8], RZ ;  /* 0x0000720008080a10 */ /* 0x000fe40007f5e0ff */
[----:B------:R-:W-:Y:S01]  /*e6c0*/  @P0 IADD3.X R7, R5, c[0x0][0x1cc], RZ, P1, !PT ;  /* 0x0000730005070a10 */ /* 0x000fe20000ffe4ff */
[----:B------:R-:W2:Y:S01]  /*e6d0*/  MUFU.EX2 R0, R0 ;  /* 0x0000000000007308 */ /* 0x000ea20000000800 */
[----:B------:R-:W-:Y:S01]  /*e6e0*/  @P0 IADD3.X R9, RZ, c[0x0][0x1cc], R5, P2, P5 ;  /* 0x00007300ff090a10 */ /* 0x000fe200017ea405 */
[----:B------:R-:W-:Y:S01]  /*e6f0*/  UMOV UR23, UR13 ;  /* 0x0000000d00177c82 */ /* 0x000fe20008000000 */
[----:B------:R-:W-:Y:S01]  /*e700*/  @P0 IADD3 R4, P1, R6, UR24, RZ ;  /* 0x0000001806040c10 */ /* 0x000fe2000ff3e0ff */
[----:B------:R3:W-:Y:S01]  /*e710*/  @P0 LDGSTS.E.BYPASS.LTC128B.128 [R243+0x5080], [R6.64], !P4 ;  /* 0x0508000006f30fae */ /* 0x0007e2000e101d54 */
[----:B------:R-:W-:Y:S01]  /*e720*/  MOV R200, R32 ;  /* 0x0000002000c87202 */ /* 0x000fe20000000f00 */
[----:B------:R-:W-:Y:S01]  /*e730*/  FMUL.FTZ R32, R134, R172 ;  /* 0x000000ac86207220 */ /* 0x000fe20000410000 */
[----:B------:R-:W-:Y:S02]  /*e740*/  @P0 IADD3.X R5, R7, UR25, RZ, P1, !PT ;  /* 0x0000001907050c10 */ /* 0x000fe40008ffe4ff */
[----:B------:R-:W-:Y:S03]  /*e750*/  MOV R172, R245 ;  /* 0x000000f500ac7202 */ /* 0x000fe60000000f00 */
[----:B------:R4:W-:Y:S01]  /*e760*/  @P0 LDGSTS.E.BYPASS.LTC128B.128 [R243+0x6880], [R8.64], !P3 ;  /* 0x0688000008f30fae */ /* 0x0009e2000d901d54 */
[--C-:B-1----:R-:W-:Y:S04]  /*e770*/  FFMA.FTZ R2, R199, c[0x0][0x2d0], -R192.reuse ;  /* 0x0000b400c7027a23 */ /* 0x102fe800000108c0 */
[----:B------:R1:W-:Y:S03]  /*e780*/  MUFU.EX2 R25, R2 ;  /* 0x0000000200197308 */ /* 0x0003e60000000800 */
[----:B------:R1:W-:Y:S01]  /*e790*/  @P0 LDGSTS.E.BYPASS.LTC128B.128 [R243+0x5880], [R4.64], !P4 ;  /* 0x0588000004f30fae */ /* 0x0003e2000e101d54 */
[C---:B--2---:R-:W-:Y:S02]  /*e7a0*/  FMUL.FTZ R10, R0.reuse, R150 ;  /* 0x00000096000a7220 */ /* 0x044fe40000410000 */
[C---:B------:R-:W-:Y:S05]  /*e7b0*/  FMUL.FTZ R11, R0.reuse, R151 ;  /* 0x00000097000b7220 */ /* 0x040fea0000410000 */
[----:B------:R2:W-:Y:S01]  /*e7c0*/  @P0 LDGSTS.E.BYPASS.LTC128B.128 [R243+0x7080], [R4.64+0x80], !P3 ;  /* 0x0708008004f30fae */ /* 0x0005e2000d901d54 */
[C---:B------:R-:W-:Y:S01]  /*e7d0*/  FMUL.FTZ R26, R0.reuse, R166 ;  /* 0x000000a6001a7220 */ /* 0x040fe20000410000 */
[----:B------:R-:W-:Y:S01]  /*e7e0*/  MOV R166, R251 ;  /* 0x000000fb00a67202 */ /* 0x000fe20000000f00 */
[----:B------:R-:W-:Y:S01]  /*e7f0*/  FMUL.FTZ R27, R0, R167 ;  /* 0x000000a7001b7220 */ /* 0x000fe20000410000 */
[----:B---3--:R-:W-:Y:S01]  /*e800*/  @P0 IADD3 R6, P2, R4, UR24, RZ ;  /* 0x0000001804060c10 */ /* 0x008fe2000ff5e0ff */
[C---:B------:R-:W-:Y:S01]  /*e810*/  FMUL.FTZ R30, R0.reuse, R170 ;  /* 0x000000aa001e7220 */ /* 0x040fe20000410000 */
[----:B------:R-:W-:Y:S01]  /*e820*/  MOV R167, R28 ;  /* 0x0000001c00a77202 */ /* 0x000fe20000000f00 */
[C---:B------:R-:W-:Y:S01]  /*e830*/  FMUL.FTZ R31, R0.reuse, R171 ;  /* 0x000000ab001f7220 */ /* 0x040fe20000410000 */
[----:B------:R-:W-:Y:S01]  /*e840*/  @P0 IADD3.X R7, R5, UR25, RZ, P2, !PT ;  /* 0x0000001905070c10 */ /* 0x000fe200097fe4ff */
[----:B------:R-:W-:Y:S01]  /*e850*/  FMUL.FTZ R42, R0, R182 ;  /* 0x000000b6002a7220 */ /* 0x000fe20000410000 */
[----:B------:R-:W-:Y:S01]  /*e860*/  MOV R170, R248 ;  /* 0x000000f800aa7202 */ /* 0x000fe20000000f00 */
[----:B----4-:R-:W-:Y:S01]  /*e870*/  FMUL.FTZ R9, R132, R149 ;  /* 0x0000009584097220 */ /* 0x010fe20000410000 */
[----:B------:R-:W-:Y:S01]  /*e880*/  MOV R171, R247 ;  /* 0x000000f700ab7202 */ /* 0x000fe20000000f00 */
[----:B------:R3:W-:Y:S01]  /*e890*/  @P0 LDGSTS.E.BYPASS.LTC128B.128 [R243+0x6080], [R6.64], !P4 ;  /* 0x0608000006f30fae */ /* 0x0007e2000e101d54 */
[--C-:B-1----:R-:W-:Y:S02]  /*e8a0*/  FFMA.FTZ R2, R12, c[0x0][0x2d0], -R192.reuse ;  /* 0x0000b4000c027a23 */ /* 0x102fe400000108c0 */
[----:B------:R-:W-:Y:S02]  /*e8b0*/  FMUL.FTZ R12, R132, R152 ;  /* 0x00000098840c7220 */ /* 0x000fe40000410000 */
[----:B------:R1:W-:Y:S01]  /*e8c0*/  MUFU.EX2 R199, R2 ;  /* 0x0000000200c77308 */ /* 0x0003e20000000800 */
[C---:B------:R-:W-:Y:S01]  /*e8d0*/  FMUL.FTZ R43, R0.reuse, R183 ;  /* 0x000000b7002b7220 */ /* 0x040fe20000410000 */
[----:B------:R-:W-:Y:S01]  /*e8e0*/  MOV R183, R172 ;  /* 0x000000ac00b77202 */ /* 0x000fe20000000f00 */
[----:B------:R3:W-:Y:S01]  /*e8f0*/  @P0 LDGSTS.E.BYPASS.LTC128B.128 [R243+0x7880], [R6.64+0x80], !P3 ;  /* 0x0788008006f30fae */ /* 0x0007e2000d901d54 */
[C---:B------:R-:W-:Y:S01]  /*e900*/  FMUL.FTZ R46, R0.reuse, R186 ;  /* 0x000000ba002e7220 */ /* 0x040fe20000410000 */
[----:B------:R-:W-:Y:S01]  /*e910*/  MOV R172, R167 ;  /* 0x000000a700ac7202 */ /* 0x000fe20000000f00 */
[C---:B------:R-:W-:Y:S01]  /*e920*/  FMUL.FTZ R47, R0.reuse, R187 ;  /* 0x000000bb002f7220 */ /* 0x040fe20000410000 */
[----:B------:R-:W-:Y:S01]  /*e930*/  PLOP3.LUT P0, PT, PT, PT, UP0, 0x80, 0x0 ;  /* 0x000000000000781c */ /* 0x000fe20003f0f008 */
[----:B------:R-:W-:Y:S02]  /*e940*/  FMUL.FTZ R58, R0, R58 ;  /* 0x0000003a003a7220 */ /* 0x000fe40000410000 */
[----:B--2---:R-:W-:Y:S01]  /*e950*/  FMUL.FTZ R5, R134, R145 ;  /* 0x0000009186057220 */ /* 0x004fe20000410000 */
[----:B------:R-:W2:Y:S01]  /*e960*/  LDSM.16.MT88.4 R20, [R225+0x2080] ;  /* 0x00208000e114783b */ /* 0x000ea20000004200 */
[----:B------:R-:W-:Y:S01]  /*e970*/  F2FP.PACK_AB R145, R29, R252 ;  /* 0x000000fc1d91723e */ /* 0x000fe200000000ff */
[C---:B------:R-:W-:Y:S02]  /*e980*/  FMUL.FTZ R59, R0.reuse, R59 ;  /* 0x0000003b003b7220 */ /* 0x040fe40000410000 */
[C---:B------:R-:W-:Y:S02]  /*e990*/  FMUL.FTZ R62, R0.reuse, R62 ;  /* 0x0000003e003e7220 */ /* 0x040fe40000410000 */
[C---:B------:R-:W-:Y:S02]  /*e9a0*/  FMUL.FTZ R63, R0.reuse, R63 ;  /* 0x0000003f003f7220 */ /* 0x040fe40000410000 */
[----:B------:R-:W4:Y:S01]  /*e9b0*/  LDSM.16.MT88.4 R36, [R226+0x2080] ;  /* 0x00208000e224783b */ /* 0x000f220000004200 */
[C---:B------:R-:W-:Y:S02]  /*e9c0*/  FMUL.FTZ R74, R0.reuse, R74 ;  /* 0x0000004a004a7220 */ /* 0x040fe40000410000 */
[----:B------:R-:W-:Y:S02]  /*e9d0*/  FMUL.FTZ R75, R0, R75 ;  /* 0x0000004b004b7220 */ /* 0x000fe40000410000 */
[----:B-1----:R-:W-:Y:S02]  /*e9e0*/  FFMA.FTZ R2, R13, c[0x0][0x2d0], -R192 ;  /* 0x0000b4000d027a23 */ /* 0x002fe400000108c0 */
[----:B------:R-:W-:Y:S01]  /*e9f0*/  FMUL.FTZ R13, R132, R153 ;  /* 0x00000099840d7220 */ /* 0x000fe20000410000 */
[----:B------:R-:W-:Y:S01]  /*ea00*/  LDSM.16.MT88.4 R156, [R227+0x2080] ;  /* 0x00208000e39c783b */ /* 0x000fe20000004200 */
[----:B------:R-:W1:Y:S01]  /*ea10*/  MUFU.EX2 R196, R2 ;  /* 0x0000000200c47308 */ /* 0x000e620000000800 */
[----:B------:R-:W-:Y:S02]  /*ea20*/  FMUL.FTZ R78, R0, R78 ;  /* 0x0000004e004e7220 */ /* 0x000fe40000410000 */
[----:B---3--:R-:W-:Y:S01]  /*ea30*/  FMUL.FTZ R6, R133, R146 ;  /* 0x0000009285067220 */ /* 0x008fe20000410000 */
[----:B------:R-:W-:Y:S01]  /*ea40*/  F2FP.PACK_AB R146, R197, R250 ;  /* 0x000000fac592723e */ /* 0x000fe200000000ff */
[----:B------:R-:W-:Y:S01]  /*ea50*/  FMUL.FTZ R7, R133, R147 ;  /* 0x0000009385077220 */ /* 0x000fe20000410000 */
[----:B------:R-:W-:Y:S01]  /*ea60*/  F2FP.PACK_AB R147, R198, R249 ;  /* 0x000000f9c693723e */ /* 0x000fe200000000ff */
[C---:B------:R-:W-:Y:S01]  /*ea70*/  FMUL.FTZ R79, R0.reuse, R79 ;  /* 0x0000004f004f7220 */ /* 0x040fe20000410000 */
[----:B------:R-:W-:Y:S01]  /*ea80*/  LDSM.16.MT88.4 R188, [R228+0x3080] ;  /* 0x00308000e4bc783b */ /* 0x000fe20000004200 */
[C---:B------:R-:W-:Y:S02]  /*ea90*/  FMUL.FTZ R90, R0.reuse, R90 ;  /* 0x0000005a005a7220 */ /* 0x040fe40000410000 */
[C---:B------:R-:W-:Y:S02]  /*eaa0*/  FMUL.FTZ R91, R0.reuse, R91 ;  /* 0x0000005b005b7220 */ /* 0x040fe40000410000 */
[C---:B------:R-:W-:Y:S02]  /*eab0*/  FMUL.FTZ R94, R0.reuse, R94 ;  /* 0x0000005e005e7220 */ /* 0x040fe40000410000 */
[C---:B------:R-:W-:Y:S01]  /*eac0*/  FMUL.FTZ R95, R0.reuse, R95 ;  /* 0x0000005f005f7220 */ /* 0x040fe20000410000 */
[----:B------:R-:W0:Y:S01]  /*ead0*/  LDGDEPBAR ;  /* 0x00000000000079af */ /* 0x000e220000000000 */
[C---:B------:R-:W-:Y:S02]  /*eae0*/  FMUL.FTZ R106, R0.reuse, R106 ;  /* 0x0000006a006a7220 */ /* 0x040fe40000410000 */
[C---:B------:R-:W-:Y:S02]  /*eaf0*/  FMUL.FTZ R107, R0.reuse, R107 ;  /* 0x0000006b006b7220 */ /* 0x040fe40000410000 */
[C---:B------:R-:W-:Y:S02]  /*eb00*/  FMUL.FTZ R110, R0.reuse, R110 ;  /* 0x0000006e006e7220 */ /* 0x040fe40000410000 */
[----:B------:R-:W-:Y:S01]  /*eb10*/  FMUL.FTZ R111, R0, R111 ;  /* 0x0000006f006f7220 */ /* 0x000fe20000410000 */
[----:B-1----:R-:W-:Y:S01]  /*eb20*/  F2FP.PACK_AB R150, R196, R199 ;  /* 0x000000c7c496723e */ /* 0x002fe200000000ff */
[----:B------:R-:W-:Y:S02]  /*eb30*/  FMUL.FTZ R2, R3, c[0x0][0x2d0] ;  /* 0x0000b40003027a20 */ /* 0x000fe40000410000 */
[----:B------:R-:W-:Y:S02]  /*eb40*/  FMUL.FTZ R122, R0, R122 ;  /* 0x0000007a007a7220 */ /* 0x000fe40000410000 */
[--C-:B------:R-:W-:Y:S01]  /*eb50*/  FFMA.FTZ R4, R202, c[0x0][0x2d0], -R2.reuse ;  /* 0x0000b400ca047a23 */ /* 0x100fe20000010802 */
[----:B------:R-:W-:Y:S01]  /*eb60*/  MOV R202, R211 ;  /* 0x000000d300ca7202 */ /* 0x000fe20000000f00 */
[--C-:B------:R-:W-:Y:S01]  /*eb70*/  FFMA.FTZ R8, R201, c[0x0][0x2d0], -R2.reuse ;  /* 0x0000b400c9087a23 */ /* 0x100fe20000010802 */
[----:B------:R-:W-:Y:S01]  /*eb80*/  MOV R201, R210 ;  /* 0x000000d200c97202 */ /* 0x000fe20000000f00 */
[----:B------:R1:W-:Y:S01]  /*eb90*/  MUFU.EX2 R211, R4 ;  /* 0x0000000400d37308 */ /* 0x0003e20000000800 */
[----:B------:R-:W-:Y:S01]  /*eba0*/  MOV R181, R202 ;  /* 0x000000ca00b57202 */ /* 0x000fe20000000f00 */
[C---:B------:R-:W-:Y:S02]  /*ebb0*/  FMUL.FTZ R123, R0.reuse, R123 ;  /* 0x0000007b007b7220 */ /* 0x040fe40000410000 */
[C---:B------:R-:W-:Y:S02]  /*ebc0*/  FMUL.FTZ R126, R0.reuse, R126 ;  /* 0x0000007e007e7220 */ /* 0x040fe40000410000 */
[----:B------:R-:W-:Y:S02]  /*ebd0*/  FMUL.FTZ R127, R0, R127 ;  /* 0x0000007f007f7220 */ /* 0x000fe40000410000 */
[--C-:B------:R-:W-:Y:S02]  /*ebe0*/  FFMA.FTZ R140, R140, c[0x0][0x2d0], -R2.reuse ;  /* 0x0000b4008c8c7a23 */ /* 0x100fe40000010802 */
[----:B------:R-:W3:Y:S01]  /*ebf0*/  MUFU.EX2 R210, R8 ;  /* 0x0000000800d27308 */ /* 0x000ee20000000800 */
[--C-:B-1----:R-:W-:Y:S02]  /*ec00*/  FFMA.FTZ R4, R14, c[0x0][0x2d0], -R2.reuse ;  /* 0x0000b4000e047a23 */ /* 0x102fe40000010802 */
[----:B------:R-:W-:Y:S07]  /*ec10*/  FMUL.FTZ R14, R0, R154 ;  /* 0x0000009a000e7220 */ /* 0x000fee0000410000 */
[----:B------:R1:W-:Y:S01]  /*ec20*/  MUFU.EX2 R212, R4 ;  /* 0x0000000400d47308 */ /* 0x0003e20000000800 */
[----:B---3--:R-:W-:Y:S01]  /*ec30*/  F2FP.PACK_AB R149, R211, R210 ;  /* 0x000000d2d395723e */ /* 0x008fe200000000ff */
[C---:B------:R-:W-:Y:S01]  /*ec40*/  FMUL.FTZ R8, R132.reuse, R148 ;  /* 0x0000009484087220 */ /* 0x040fe20000410000 */
[----:B------:R-:W-:Y:S01]  /*ec50*/  F2FP.PACK_AB R148, R25, R28 ;  /* 0x0000001c1994723e */ /* 0x000fe200000000ff */
[----:B------:R-:W-:Y:S01]  /*ec60*/  FMUL.FTZ R28, R132, R168 ;  /* 0x000000a8841c7220 */ /* 0x000fe20000410000 */
[----:B------:R-:W-:Y:S01]  /*ec70*/  MOV R168, R250 ;  /* 0x000000fa00a87202 */ /* 0x000fe20000000f00 */
        /* <DEDUP_REMOVED lines=11> */
[----:B------:R-:W-:Y:S01]  /*ed30*/  MOV R161, R29 ;  /* 0x0000001d00a17202 */ /* 0x000fe20000000f00 */
[----:B------:R-:W-:Y:S01]  /*ed40*/  FMUL.FTZ R20, R134, R160 ;  /* 0x000000a086147220 */ /* 0x000fe20000410000 */
[----:B------:R-:W-:Y:S01]  /*ed50*/  MOV R160, R33 ;  /* 0x0000002100a07202 */ /* 0x000fe20000000f00 */
[----:B------:R-:W-:Y:S01]  /*ed60*/  FMUL.FTZ R29, R132, R169 ;  /* 0x000000a9841d7220 */ /* 0x000fe20000410000 */
[C---:B------:R-:W-:Y:S04]  /*ed70*/  HMMA.16816.F32 R16, R144.reuse, R22, R16 ;  /* 0x000000169010723c */ /* 0x040fe80000001810 */
[----:B------:R-:W-:Y:S01]  /*ed80*/  MOV R169, R249 ;  /* 0x000000f900a97202 */ /* 0x000fe20000000f00 */
[----:B------:R-:W-:Y:S01]  /*ed90*/  FMUL.FTZ R33, R134, R173 ;  /* 0x000000ad86217220 */ /* 0x000fe20000410000 */
[----:B------:R-:W-:Y:S01]  /*eda0*/  MOV R173, R244 ;  /* 0x000000f400ad7202 */ /* 0x000fe20000000f00 */
[C---:B------:R-:W-:Y:S01]  /*edb0*/  FMUL.FTZ R22, R133.reuse, R162 ;  /* 0x000000a285167220 */ /* 0x040fe20000410000 */
[----:B------:R-:W-:Y:S01]  /*edc0*/  MOV R162, R25 ;  /* 0x0000001900a27202 */ /* 0x000fe20000000f00 */
[C---:B------:R-:W-:Y:S03]  /*edd0*/  FMUL.FTZ R25, R132.reuse, R165 ;  /* 0x000000a584197220 */ /* 0x040fe60000410000 */
[----:B------:R-:W-:Y:S01]  /*ede0*/  MOV R165, R252 ;  /* 0x000000fc00a57202 */ /* 0x000fe20000000f00 */
[----:B------:R-:W-:Y:S01]  /*edf0*/  FMUL.FTZ R23, R133, R163 ;  /* 0x000000a385177220 */ /* 0x000fe20000410000 */
[----:B------:R1:W-:Y:S01]  /*ee00*/  MUFU.EX2 R252, R138 ;  /* 0x0000008a00fc7308 */ /* 0x0003e20000000800 */
[----:B------:R-:W-:Y:S01]  /*ee10*/  MOV R163, R24 ;  /* 0x0000001800a37202 */ /* 0x000fe20000000f00 */
[----:B------:R-:W-:Y:S01]  /*ee20*/  FMUL.FTZ R24, R132, R164 ;  /* 0x000000a484187220 */ /* 0x000fe20000410000 */
[----:B------:R-:W-:Y:S02]  /*ee30*/  MOV R164, R223 ;  /* 0x000000df00a47202 */ /* 0x000fe40000000f00 */
[----:B------:R-:W-:Y:S01]  /*ee40*/  MOV R180, R160 ;  /* 0x000000a000b47202 */ /* 0x000fe20000000f00 */
[-C--:B----4-:R-:W-:Y:S03]  /*ee50*/  HMMA.16816.F32 R20, R144, R36.reuse, R20 ;  /* 0x000000249014723c */ /* 0x090fe60000001814 */
[----:B------:R-:W-:Y:S02]  /*ee60*/  MOV R175, R164 ;  /* 0x000000a400af7202 */ /* 0x000fe40000000f00 */
[----:B------:R-:W-:Y:S02]  /*ee70*/  MOV R182, R180 ;  /* 0x000000b400b67202 */ /* 0x000fe40000000f00 */
[----:B------:R-:W-:Y:S01]  /*ee80*/  MOV R180, R218 ;  /* 0x000000da00b47202 */ /* 0x000fe20000000f00 */
[C---:B------:R-:W-:Y:S07]  /*ee90*/  HMMA.16816.F32 R24, R148.reuse, R36, R24 ;  /* 0x000000249418723c */ /* 0x040fee0000001818 */
[C---:B------:R-:W-:Y:S01]  /*eea0*/  FMUL.FTZ R36, R134.reuse, R176 ;  /* 0x000000b086247220 */ /* 0x040fe20000410000 */
[-C--:B------:R-:W-:Y:S04]  /*eeb0*/  HMMA.16816.F32 R28, R148, R38.reuse, R28 ;  /* 0x00000026941c723c */ /* 0x080fe8000000181c */
[--C-:B-1----:R-:W-:Y:S01]  /*eec0*/  FFMA.FTZ R138, R205, c[0x0][0x2d0], -R142.reuse ;  /* 0x0000b400cd8a7a23 */ /* 0x102fe2000001088e */
[----:B------:R-:W-:Y:S01]  /*eed0*/  MOV R176, R173 ;  /* 0x000000ad00b07202 */ /* 0x000fe20000000f00 */
[----:B------:R-:W-:Y:S01]  /*eee0*/  FMUL.FTZ R37, R134, R177 ;  /* 0x000000b186257220 */ /* 0x000fe20000410000 */
[----:B------:R-:W-:Y:S01]  /*eef0*/  MOV R173, R166 ;  /* 0x000000a600ad7202 */ /* 0x000fe20000000f00 */
[C---:B------:R-:W-:Y:S01]  /*ef00*/  HMMA.16816.F32 R32, R144.reuse, R38, R32 ;  /* 0x000000269020723c */ /* 0x040fe20000001820 */
[----:B------:R1:W2:Y:S03]  /*ef10*/  MUFU.EX2 R251, R138 ;  /* 0x0000008a00fb7308 */ /* 0x0002a60000000800 */
[----:B------:R-:W-:Y:S02]  /*ef20*/  MOV R177, R171 ;  /* 0x000000ab00b17202 */ /* 0x000fe40000000f00 */
[----:B------:R-:W-:Y:S01]  /*ef30*/  MOV R171, R161 ;  /* 0x000000a100ab7202 */ /* 0x000fe20000000f00 */
[C---:B------:R-:W-:Y:S01]  /*ef40*/  FMUL.FTZ R38, R133.reuse, R178 ;  /* 0x000000b285267220 */ /* 0x040fe20000410000 */
[----:B------:R-:W-:Y:S01]  /*ef50*/  MOV R178, R170 ;  /* 0x000000aa00b27202 */ /* 0x000fe20000000f00 */
[----:B------:R-:W-:Y:S03]  /*ef60*/  FMUL.FTZ R39, R133, R179 ;  /* 0x000000b385277220 */ /* 0x000fe60000410000 */
[----:B------:R-:W-:Y:S02]  /*ef70*/  MOV R179, R163 ;  /* 0x000000a300b37202 */ /* 0x000fe40000000f00 */
[----:B------:R-:W-:Y:S02]  /*ef80*/  MOV R170, R162 ;  /* 0x000000a200aa7202 */ /* 0x000fe40000000f00 */
[-C--:B------:R-:W-:Y:S01]  /*ef90*/  HMMA.16816.F32 R36, R144, R152.reuse, R36 ;  /* 0x000000989024723c */ /* 0x080fe20000001824 */
[----:B------:R-:W-:Y:S07]  /*efa0*/  LDSM.16.MT88.4 R160, [R226+0x2880] ;  /* 0x00288000e2a0783b */ /* 0x000fee0000004200 */
        /* <DEDUP_REMOVED lines=8> */
[----:B-1----:R-:W-:Y:S04]  /*f030*/  FFMA.FTZ R138, R204, c[0x0][0x2d0], -R142 ;  /* 0x0000b400cc8a7a23 */ /* 0x002fe8000001088e */
[-C--:B------:R-:W-:Y:S01]  /*f040*/  HMMA.16816.F32 R60, R148, R158.reuse, R60 ;  /* 0x0000009e943c723c */ /* 0x080fe2000000183c */
[----:B------:R1:W4:Y:S07]  /*f050*/  MUFU.EX2 R249, R138 ;  /* 0x0000008a00f97308 */ /* 0x00032e0000000800 */
[C---:B------:R-:W-:Y:S01]  /*f060*/  HMMA.16816.F32 R64, R144.reuse, R158, R64 ;  /* 0x0000009e9040723c */ /* 0x040fe20000001840 */
[----:B------:R-:W2:Y:S07]  /*f070*/  LDSM.16.MT88.4 R156, [R226+0x3880] ;  /* 0x00388000e29c783b */ /* 0x000eae0000004200 */
[-C--:B---3--:R-:W-:Y:S08]  /*f080*/  HMMA.16816.F32 R68, R144, R152.reuse, R68 ;  /* 0x000000989044723c */ /* 0x088ff00000001844 */
[C---:B------:R-:W-:Y:S04]  /*f090*/  HMMA.16816.F32 R72, R148.reuse, R152, R72 ;  /* 0x000000989448723c */ /* 0x040fe80000001848 */
[--C-:B-1----:R-:W-:Y:S04]  /*f0a0*/  FFMA.FTZ R138, R214, c[0x0][0x2d0], -R143.reuse ;  /* 0x0000b400d68a7a23 */ /* 0x102fe8000001088f */
[-C--:B------:R-:W-:Y:S01]  /*f0b0*/  HMMA.16816.F32 R76, R148, R154.reuse, R76 ;  /* 0x0000009a944c723c */ /* 0x080fe2000000184c */
[----:B------:R1:W-:Y:S07]  /*f0c0*/  MUFU.EX2 R248, R138 ;  /* 0x0000008a00f87308 */ /* 0x0003ee0000000800 */
[C---:B------:R-:W-:Y:S01]  /*f0d0*/  HMMA.16816.F32 R80, R144.reuse, R154, R80 ;  /* 0x0000009a9050723c */ /* 0x040fe20000001850 */
[----:B------:R-:W3:Y:S07]  /*f0e0*/  LDSM.16.MT88.4 R152, [R228+0x3880] ;  /* 0x00388000e498783b */ /* 0x000eee0000004200 */
[-C--:B--2---:R-:W-:Y:S08]  /*f0f0*/  HMMA.16816.F32 R84, R144, R156.reuse, R84 ;  /* 0x0000009c9054723c */ /* 0x084ff00000001854 */
[C---:B------:R-:W-:Y:S04]  /*f100*/  HMMA.16816.F32 R88, R148.reuse, R156, R88 ;  /* 0x0000009c9458723c */ /* 0x040fe80000001858 */
[--C-:B-1----:R-:W-:Y:S04]  /*f110*/  FFMA.FTZ R138, R209, c[0x0][0x2d0], -R143.reuse ;  /* 0x0000b400d18a7a23 */ /* 0x102fe8000001088f */
[-C--:B------:R-:W-:Y:S01]  /*f120*/  HMMA.16816.F32 R92, R148, R158.reuse, R92 ;  /* 0x0000009e945c723c */ /* 0x080fe2000000185c */
[----:B------:R1:W2:Y:S07]  /*f130*/  MUFU.EX2 R247, R138 ;  /* 0x0000008a00f77308 */ /* 0x0002ae0000000800 */
        /* <DEDUP_REMOVED lines=14> */
[----:B------:R-:W-:Y:S01]  /*f220*/  HMMA.16816.F32 R128, R144, R158, R128 ;  /* 0x0000009e9080723c */ /* 0x000fe20000001880 */
[----:B------:R-:W-:Y:S06]  /*f230*/  LDSM.16.MT88.4 R156, [R227+0x2880] ;  /* 0x00288000e39c783b */ /* 0x000fec0000004200 */
[----:B------:R-:W-:Y:S02]  /*f240*/  F2FP.PACK_AB R144, R251, R252 ;  /* 0x000000fcfb90723e */ /* 0x000fe400000000ff */
[----:B----4-:R-:W-:Y:S03]  /*f250*/  F2FP.PACK_AB R146, R249, R250 ;  /* 0x000000faf992723e */ /* 0x010fe600000000ff */
[----:B------:R-:W-:Y:S01]  /*f260*/  F2FP.PACK_AB R145, R247, R248 ;  /* 0x000000f8f791723e */ /* 0x000fe200000000ff */
[--C-:B-1----:R-:W-:Y:S01]  /*f270*/  FFMA.FTZ R138, R221, c[0x0][0x2d0], -R192.reuse ;  /* 0x0000b400dd8a7a23 */ /* 0x102fe200000108c0 */
[----:B--2---:R-:W-:Y:S03]  /*f280*/  F2FP.PACK_AB R147, R245, R246 ;  /* 0x000000f6f593723e */ /* 0x004fe600000000ff */
[----:B------:R1:W-:Y:S04]  /*f290*/  MUFU.EX2 R244, R138 ;  /* 0x0000008a00f47308 */ /* 0x0003e80000000800 */
[-C--:B---3--:R-:W-:Y:S03]  /*f2a0*/  HMMA.16816.F32 R4, R144, R152.reuse, R4 ;  /* 0x000000989004723c */ /* 0x088fe60000001804 */
[--C-:B-1----:R-:W-:Y:S04]  /*f2b0*/  FFMA.FTZ R138, R220, c[0x0][0x2d0], -R192.reuse ;  /* 0x0000b400dc8a7a23 */ /* 0x102fe800000108c0 */
[----:B------:R1:W2:Y:S02]  /*f2c0*/  MUFU.EX2 R242, R138 ;  /* 0x0000008a00f27308 */ /* 0x0002a40000000800 */
[--C-:B-1----:R-:W-:Y:S03]  /*f2d0*/  FFMA.FTZ R138, R222, c[0x0][0x2d0], -R192.reuse ;  /* 0x0000b400de8a7a23 */ /* 0x102fe600000108c0 */
[----:B--2---:R-:W-:Y:S05]  /*f2e0*/  F2FP.PACK_AB R148, R242, R244 ;  /* 0x000000f4f294723e */ /* 0x004fea00000000ff */
[----:B------:R1:W-:Y:S02]  /*f2f0*/  MUFU.EX2 R223, R138 ;  /* 0x0000008a00df7308 */ /* 0x0003e40000000800 */
[----:B-1----:R-:W-:Y:S01]  /*f300*/  FFMA.FTZ R138, R174, c[0x0][0x2d0], -R192 ;  /* 0x0000b400ae8a7a23 */ /* 0x002fe200000108c0 */
[----:B------:R-:W-:Y:S02]  /*f310*/  MOV R174, R165 ;  /* 0x000000a500ae7202 */ /* 0x000fe40000000f00 */
[----:B------:R-:W1:Y:S05]  /*f320*/  LDSM.16.MT88.4 R164, [R228+0x2880] ;  /* 0x00288000e4a4783b */ /* 0x000e6a0000004200 */
[----:B------:R2:W3:Y:S02]  /*f330*/  MUFU.EX2 R222, R138 ;  /* 0x0000008a00de7308 */ /* 0x0004e40000000800 */
[--C-:B--2---:R-:W-:Y:S01]  /*f340*/  FFMA.FTZ R138, R194, c[0x0][0x2d0], -R2.reuse ;  /* 0x0000b400c28a7a23 */ /* 0x104fe20000010802 */
[----:B---3--:R-:W-:Y:S07]  /*f350*/  F2FP.PACK_AB R150, R222, R223 ;  /* 0x000000dfde96723e */ /* 0x008fee00000000ff */
[----:B------:R2:W-:Y:S02]  /*f360*/  MUFU.EX2 R205, R138 ;  /* 0x0000008a00cd7308 */ /* 0x0005e40000000800 */
[--C-:B--2---:R-:W-:Y:S08]  /*f370*/  FFMA.FTZ R138, R193, c[0x0][0x2d0], -R2.reuse ;  /* 0x0000b400c18a7a23 */ /* 0x104ff00000010802 */
[----:B------:R2:W3:Y:S02]  /*f380*/  MUFU.EX2 R204, R138 ;  /* 0x0000008a00cc7308 */ /* 0x0004e40000000800 */
[--C-:B--2---:R-:W-:Y:S01]  /*f390*/  FFMA.FTZ R138, R195, c[0x0][0x2d0], -R2.reuse ;  /* 0x0000b400c38a7a23 */ /* 0x104fe20000010802 */
[----:B---3--:R-:W-:Y:S07]  /*f3a0*/  F2FP.PACK_AB R149, R204, R205 ;  /* 0x000000cdcc95723e */ /* 0x008fee00000000ff */
[----:B------:R2:W-:Y:S02]  /*f3b0*/  MUFU.EX2 R203, R138 ;  /* 0x0000008a00cb7308 */ /* 0x0005e40000000800 */
[----:B--2---:R-:W-:Y:S08]  /*f3c0*/  FFMA.FTZ R138, R215, c[0x0][0x2d0], -R2 ;  /* 0x0000b400d78a7a23 */ /* 0x004ff00000010802 */
[----:B------:R2:W3:Y:S02]  /*f3d0*/  MUFU.EX2 R202, R138 ;  /* 0x0000008a00ca7308 */ /* 0x0004e40000000800 */
[--C-:B--2---:R-:W-:Y:S01]  /*f3e0*/  FFMA.FTZ R138, R181, c[0x0][0x2d0], -R142.reuse ;  /* 0x0000b400b58a7a23 */ /* 0x104fe2000001088e */
[----:B------:R-:W-:Y:S02]  /*f3f0*/  MOV R181, R179 ;  /* 0x000000b300b57202 */ /* 0x000fe40000000f00 */
[----:B------:R-:W-:Y:S05]  /*f400*/  MOV R179, R219 ;  /* 0x000000db00b37202 */ /* 0x000fea0000000f00 */
[----:B------:R2:W-:Y:S01]  /*f410*/  MUFU.EX2 R221, R138 ;  /* 0x0000008a00dd7308 */ /* 0x0005e20000000800 */
[----:B---3--:R-:W-:Y:S07]  /*f420*/  F2FP.PACK_AB R151, R202, R203 ;  /* 0x000000cbca97723e */ /* 0x008fee00000000ff */
[C---:B------:R-:W-:Y:S08]  /*f430*/  HMMA.16816.F32 R8, R148.reuse, R152, R8 ;  /* 0x000000989408723c */ /* 0x040ff00000001808 */
[-C--:B------:R-:W-:Y:S08]  /*f440*/  HMMA.16816.F32 R12, R148, R154.reuse, R12 ;  /* 0x0000009a940c723c */ /* 0x080ff0000000180c */
[C---:B------:R-:W-:Y:S01]  /*f450*/  HMMA.16816.F32 R16, R144.reuse, R154, R16 ;  /* 0x0000009a9010723c */ /* 0x040fe20000001810 */
[----:B------:R-:W3:Y:S03]  /*f460*/  LDSM.16.MT88.4 R152, [R225+0x4080] ;  /* 0x00408000e198783b */ /* 0x000ee60000004200 */
[--C-:B--2---:R-:W-:Y:S01]  /*f470*/  FFMA.FTZ R138, R178, c[0x0][0x2d0], -R142.reuse ;  /* 0x0000b400b28a7a23 */ /* 0x104fe2000001088e */
[----:B------:R-:W-:Y:S01]  /*f480*/  MOV R178, R139 ;  /* 0x0000008b00b27202 */ /* 0x000fe20000000f00 */
[--C-:B------:R-:W-:Y:S02]  /*f490*/  FFMA.FTZ R139, R217, c[0x0][0x2d0], -R142.reuse ;  /* 0x0000b400d98b7a23 */ /* 0x100fe4000001088e */
[-C--:B------:R-:W-:Y:S01]  /*f4a0*/  HMMA.16816.F32 R20, R144, R160.reuse, R20 ;  /* 0x000000a09014723c */ /* 0x080fe20000001814 */
[----:B------:R2:W-:Y:S07]  /*f4b0*/  MUFU.EX2 R219, R138 ;  /* 0x0000008a00db7308 */ /* 0x0005ee0000000800 */
[C---:B------:R-:W-:Y:S03]  /*f4c0*/  HMMA.16816.F32 R24, R148.reuse, R160, R24 ;  /* 0x000000a09418723c */ /* 0x040fe60000001818 */
[----:B------:R4:W-:Y:S05]  /*f4d0*/  MUFU.EX2 R218, R139 ;  /* 0x0000008b00da7308 */ /* 0x0009ea0000000800 */
[-C--:B------:R-:W-:Y:S08]  /*f4e0*/  HMMA.16816.F32 R28, R148, R162.reuse, R28 ;  /* 0x000000a2941c723c */ /* 0x080ff0000000181c */
[C---:B------:R-:W-:Y:S01]  /*f4f0*/  HMMA.16816.F32 R32, R144.reuse, R162, R32 ;  /* 0x000000a29020723c */ /* 0x040fe20000001820 */
[----:B------:R-:W3:Y:S03]  /*f500*/  LDSM.16.MT88.4 R160, [R226+0x4080] ;  /* 0x00408000e2a0783b */ /* 0x000ee60000004200 */
[----:B--2---:R-:W-:Y:S04]  /*f510*/  FFMA.FTZ R138, R216, c[0x0][0x2d0], -R142 ;  /* 0x0000b400d88a7a23 */ /* 0x004fe8000001088e */
[-C--:B-1----:R-:W-:Y:S01]  /*f520*/  HMMA.16816.F32 R36, R144, R164.reuse, R36 ;  /* 0x000000a49024723c */ /* 0x082fe20000001824 */
[----:B------:R1:W2:Y:S03]  /*f530*/  MUFU.EX2 R220, R138 ;  /* 0x0000008a00dc7308 */ /* 0x0002a60000000800 */
[--C-:B----4-:R-:W-:Y:S01]  /*f540*/  FFMA.FTZ R139, R180, c[0x0][0x2d0], -R143.reuse ;  /* 0x0000b400b48b7a23 */ /* 0x110fe2000001088f */
[----:B------:R-:W-:Y:S03]  /*f550*/  MOV R180, R199 ;  /* 0x000000c700b47202 */ /* 0x000fe60000000f00 */
[C---:B------:R-:W-:Y:S03]  /*f560*/  HMMA.16816.F32 R40, R148.reuse, R164, R40 ;  /* 0x000000a49428723c */ /* 0x040fe60000001828 */
[----:B------:R-:W-:Y:S05]  /*f570*/  MUFU.EX2 R214, R139 ;  /* 0x0000008b00d67308 */ /* 0x000fea0000000800 */
[-C--:B------:R-:W-:Y:S05]  /*f580*/  HMMA.16816.F32 R44, R148, R166.reuse, R44 ;  /* 0x000000a6942c723c */ /* 0x080fea000000182c */
[----:B------:R4:W-:Y:S03]  /*f590*/  MUFU.EX2 R139, R140 ;  /* 0x0000008c008b7308 */ /* 0x0009e60000000800 */
[C---:B------:R-:W-:Y:S04]  /*f5a0*/  HMMA.16816.F32 R48, R144.reuse, R166, R48 ;  /* 0x000000a69030723c */ /* 0x040fe80000001830 */
[--C-:B-1----:R-:W-:Y:S01]  /*f5b0*/  FFMA.FTZ R138, R183, c[0x0][0x2d0], -R143.reuse ;  /* 0x0000b400b78a7a23 */ /* 0x102fe2000001088f */
[----:B------:R-:W-:Y:S02]  /*f5c0*/  MOV R183, R196 ;  /* 0x000000c400b77202 */ /* 0x000fe40000000f00 */
[----:B--2---:R-:W-:Y:S01]  /*f5d0*/  F2FP.PACK_AB R142, R218, R220 ;  /* 0x000000dcda8e723e */ /* 0x004fe200000000ff */
[-C--:B------:R-:W-:Y:S01]  /*f5e0*/  HMMA.16816.F32 R52, R144, R156.reuse, R52 ;  /* 0x0000009c9034723c */ /* 0x080fe20000001834 */
[----:B------:R1:W-:Y:S07]  /*f5f0*/  MUFU.EX2 R217, R138 ;  /* 0x0000008a00d97308 */ /* 0x0003ee0000000800 */
[C---:B------:R-:W-:Y:S04]  /*f600*/  HMMA.16816.F32 R56, R148.reuse, R156, R56 ;  /* 0x0000009c9438723c */ /* 0x040fe80000001838 */
[----:B----4-:R-:W-:Y:S04]  /*f610*/  F2FP.PACK_AB R140, R219, R221 ;  /* 0x000000dddb8c723e */ /* 0x010fe800000000ff */
[-C--:B------:R-:W-:Y:S08]  /*f620*/  HMMA.16816.F32 R60, R148, R158.reuse, R60 ;  /* 0x0000009e943c723c */ /* 0x080ff0000000183c */
[C---:B------:R-:W-:Y:S01]  /*f630*/  HMMA.16816.F32 R64, R144.reuse, R158, R64 ;  /* 0x0000009e9040723c */ /* 0x040fe20000001840 */
[----:B------:R-:W2:Y:S03]  /*f640*/  LDSM.16.MT88.4 R156, [R228+0x4080] ;  /* 0x00408000e49c783b */ /* 0x000ea60000004200 */
[--C-:B-1----:R-:W-:Y:S01]  /*f650*/  FFMA.FTZ R138, R182, c[0x0][0x2d0], -R143.reuse ;  /* 0x0000b400b68a7a23 */ /* 0x102fe2000001088f */
[----:B------:R-:W-:Y:S03]  /*f660*/  MOV R182, R198 ;  /* 0x000000c600b67202 */ /* 0x000fe60000000f00 */
[-C--:B---3--:R-:W-:Y:S01]  /*f670*/  HMMA.16816.F32 R68, R144, R152.reuse, R68 ;  /* 0x000000989044723c */ /* 0x088fe20000001844 */
[----:B------:R1:W-:Y:S07]  /*f680*/  MUFU.EX2 R215, R138 ;  /* 0x0000008a00d77308 */ /* 0x0003ee0000000800 */
[C---:B------:R-:W-:Y:S08]  /*f690*/  HMMA.16816.F32 R72, R148.reuse, R152, R72 ;  /* 0x000000989448723c */ /* 0x040ff00000001848 */
[-C--:B------:R-:W-:Y:S08]  /*f6a0*/  HMMA.16816.F32 R76, R148, R154.reuse, R76 ;  /* 0x0000009a944c723c */ /* 0x080ff0000000184c */
[C---:B------:R-:W-:Y:S01]  /*f6b0*/  HMMA.16816.F32 R80, R144.reuse, R154, R80 ;  /* 0x0000009a9050723c */ /* 0x040fe20000001850 */
[----:B------:R-:W3:Y:S03]  /*f6c0*/  LDSM.16.MT88.4 R152, [R227+0x4080] ;  /* 0x00408000e398783b */ /* 0x000ee60000004200 */
[----:B-1----:R-:W-:Y:S01]  /*f6d0*/  FFMA.FTZ R138, R181, c[0x0][0x2d0], -R143 ;  /* 0x0000b400b58a7a23 */ /* 0x002fe2000001088f */
[----:B------:R-:W-:Y:S03]  /*f6e0*/  MOV R181, R197 ;  /* 0x000000c500b57202 */ /* 0x000fe60000000f00 */
[-C--:B------:R-:W-:Y:S01]  /*f6f0*/  HMMA.16816.F32 R84, R144, R160.reuse, R84 ;  /* 0x000000a09054723c */ /* 0x080fe20000001854 */
[----:B------:R1:W4:Y:S01]  /*f700*/  MUFU.EX2 R216, R138 ;  /* 0x0000008a00d87308 */ /* 0x0003220000000800 */
[----:B------:R-:W-:Y:S06]  /*f710*/  LDSM.16.MT88.4 R196, [R227+0x3080] ;  /* 0x00308000e3c4783b */ /* 0x000fec0000004200 */
[C---:B------:R-:W-:Y:S08]  /*f720*/  HMMA.16816.F32 R88, R148.reuse, R160, R88 ;  /* 0x000000a09458723c */ /* 0x040ff00000001858 */
[-C--:B------:R-:W-:Y:S08]  /*f730*/  HMMA.16816.F32 R92, R148, R162.reuse, R92 ;  /* 0x000000a2945c723c */ /* 0x080ff0000000185c */
[C---:B------:R-:W-:Y:S01]  /*f740*/  HMMA.16816.F32 R96, R144.reuse, R162, R96 ;  /* 0x000000a29060723c */ /* 0x040fe20000001860 */
[----:B------:R-:W3:Y:S03]  /*f750*/  LDSM.16.MT88.4 R160, [R225+0x3080] ;  /* 0x00308000e1a0783b */ /* 0x000ee60000004200 */
[--C-:B-1----:R-:W-:Y:S01]  /*f760*/  FFMA.FTZ R138, R179, c[0x0][0x2d0], -R192.reuse ;  /* 0x0000b400b38a7a23 */ /* 0x102fe200000108c0 */
[----:B----4-:R-:W-:Y:S02]  /*f770*/  F2FP.PACK_AB R143, R214, R216 ;  /* 0x000000d8d68f723e */ /* 0x010fe400000000ff */
[----:B------:R-:W-:Y:S01]  /*f780*/  MOV R179, R201 ;  /* 0x000000c900b37202 */ /* 0x000fe20000000f00 */
[-C--:B--2---:R-:W-:Y:S01]  /*f790*/  HMMA.16816.F32 R100, R144, R156.reuse, R100 ;  /* 0x0000009c9064723c */ /* 0x084fe20000001864 */
[----:B------:R1:W-:Y:S07]  /*f7a0*/  MUFU.EX2 R209, R138 ;  /* 0x0000008a00d17308 */ /* 0x0003ee0000000800 */
[C---:B------:R-:W-:Y:S08]  /*f7b0*/  HMMA.16816.F32 R104, R148.reuse, R156, R104 ;  /* 0x0000009c9468723c */ /* 0x040ff00000001868 */
[-C--:B------:R-:W-:Y:S08]  /*f7c0*/  HMMA.16816.F32 R108, R148, R158.reuse, R108 ;  /* 0x0000009e946c723c */ /* 0x080ff0000000186c */
[C---:B------:R-:W-:Y:S04]  /*f7d0*/  HMMA.16816.F32 R112, R144.reuse, R158, R112 ;  /* 0x0000009e9070723c */ /* 0x040fe80000001870 */
[--C-:B-1----:R-:W-:Y:S01]  /*f7e0*/  FFMA.FTZ R138, R178, c[0x0][0x2d0], -R192.reuse ;  /* 0x0000b400b28a7a23 */ /* 0x102fe200000108c0 */
[----:B------:R-:W-:Y:S03]  /*f7f0*/  MOV R178, R172 ;  /* 0x000000ac00b27202 */ /* 0x000fe60000000f00 */
[-C--:B---3--:R-:W-:Y:S01]  /*f800*/  HMMA.16816.F32 R116, R144, R152.reuse, R116 ;  /* 0x000000989074723c */ /* 0x088fe20000001874 */
[----:B------:R1:W2:Y:S07]  /*f810*/  MUFU.EX2 R207, R138 ;  /* 0x0000008a00cf7308 */ /* 0x0002ae0000000800 */
[C---:B------:R-:W-:Y:S08]  /*f820*/  HMMA.16816.F32 R120, R148.reuse, R152, R120 ;  /* 0x000000989478723c */ /* 0x040ff00000001878 */
[-C--:B------:R-:W-:Y:S08]  /*f830*/  HMMA.16816.F32 R124, R148, R154.reuse, R124 ;  /* 0x0000009a947c723c */ /* 0x080ff0000000187c */
[----:B------:R-:W-:Y:S04]  /*f840*/  HMMA.16816.F32 R128, R144, R154, R128 ;  /* 0x0000009a9080723c */ /* 0x000fe80000001880 */
[--C-:B-1----:R-:W-:Y:S01]  /*f850*/  FFMA.FTZ R138, R177, c[0x0][0x2d0], -R192.reuse ;  /* 0x0000b400b18a7a23 */ /* 0x102fe200000108c0 */
[----:B------:R-:W-:Y:S03]  /*f860*/  MOV R177, R173 ;  /* 0x000000ad00b17202 */ /* 0x000fe60000000f00 */
[----:B------:R1:W-:Y:S04]  /*f870*/  MUFU.EX2 R208, R138 ;  /* 0x0000008a00d07308 */ /* 0x0003e80000000800 */
[----:B-1----:R-:W-:Y:S01]  /*f880*/  FFMA.FTZ R138, R176, c[0x0][0x2d0], -R192 ;  /* 0x0000b400b08a7a23 */ /* 0x002fe200000108c0 */
[----:B------:R-:W-:Y:S02]  /*f890*/  MOV R176, R174 ;  /* 0x000000ae00b07202 */ /* 0x000fe40000000f00 */
[----:B--2---:R-:W-:Y:S03]  /*f8a0*/  F2FP.PACK_AB R192, R207, R209 ;  /* 0x000000d1cfc0723e */ /* 0x004fe600000000ff */
        /* <DEDUP_REMOVED lines=29> */
[----:B------:R-:W-:Y:S02]  /*fa80*/  MOV R26, R168 ;  /* 0x000000a8001a7202 */ /* 0x000fe40000000f00 */
[-C--:B------:R-:W-:Y:S01]  /*fa90*/  HMMA.16816.F32 R168, R192, R174.reuse, R28 ;  /* 0x000000aec0a8723c */ /* 0x080fe2000000181c */
[----:B------:R-:W4:Y:S02]  /*faa0*/  LDL.LU R28, [R1+0x8] ;  /* 0x00000800011c7983 */ /* 0x000f240000300800 */
[----:B------:R-:W-:Y:S02]  /*fab0*/  MOV R20, R180 ;  /* 0x000000b400147202 */ /* 0x000fe40000000f00 */
[----:B------:R-:W4:Y:S02]  /*fac0*/  LDL.LU R30, [R1+0x10] ;  /* 0x00001000011e7983 */ /* 0x000f240000300800 */
[----:B------:R-:W-:Y:S01]  /*fad0*/  MOV R29, R178 ;  /* 0x000000b2001d7202 */ /* 0x000fe20000000f00 */
[C---:B------:R-:W-:Y:S01]  /*fae0*/  HMMA.16816.F32 R172, R140.reuse, R174, R32 ;  /* 0x000000ae8cac723c */ /* 0x040fe20000001820 */
[----:B------:R-:W4:Y:S04]  /*faf0*/  LDL.LU R31, [R1+0x14] ;  /* 0x00001400011f7983 */ /* 0x000f280000300800 */
[----:B------:R-:W4:Y:S02]  /*fb00*/  LDL.LU R34, [R1+0xc] ;  /* 0x00000c0001227983 */ /* 0x000f240000300800 */
[----:B------:R-:W-:Y:S02]  /*fb10*/  MOV R33, R177 ;  /* 0x000000b100217202 */ /* 0x000fe40000000f00 */
        /* <DEDUP_REMOVED lines=27> */
[----:B------:R-:W-:Y:S04]  /*fcd0*/  FFMA.FTZ R4, R0, R31, R210 ;  /* 0x0000001f00047223 */ /* 0x000fe800000100d2 */
[----:B------:R-:W-:Y:S02]  /*fce0*/  FADD.FTZ R0, R24, R133 ;  /* 0x0000008518007221 */ /* 0x000fe40000010000 */
[----:B------:R-:W-:Y:S02]  /*fcf0*/  FFMA.FTZ R134, R134, R34, R33 ;  /* 0x0000002286867223 */ /* 0x000fe40000010021 */
        /* <DEDUP_REMOVED lines=41> */
[----:B------:R-:W-:Y:S01]  /*ff90*/  FADD.FTZ R0, R201, R6 ;  /* 0x00000006c9007221 */ /* 0x000fe20000010000 */
[----:B------:R-:W-:Y:S01]  /*ffa0*/  STL [R1+0x8], R4 ;  /* 0x0000080401007387 */ /* 0x000fe20000100800 */
[----:B------:R-:W-:Y:S02]  /*ffb0*/  FADD.FTZ R2, R206, R2 ;  /* 0x00000002ce027221 */ /* 0x000fe40000010000 */
[----:B------:R-:W-:Y:S01]  /*ffc0*/  FADD.FTZ R0, R139, R0 ;  /* 0x000000008b007221 */ /* 0x000fe20000010000 */
[----:B------:R-:W-:Y:S02]  /*ffd0*/  MOV R139, R3 ;  /* 0x00000003008b7202 */ /* 0x000fe40000000f00 */
[----:B------:R1:W-:Y:S01]  /*ffe0*/  STL [R1+0x10], R2 ;  /* 0x0000100201007387 */ /* 0x0003e20000100800 */
[----:B------:R-:W-:Y:S01]  /*fff0*/  FADD.FTZ R0, R138, R0 ;  /* 0x000000008a007221 */ /* 0x000fe20000010000 */
[----:B------:R-:W-:Y:S04]  /*10000*/  MOV R138, R135 ;  /* 0x00000087008a7202 */ /* 0x000fe80000000f00 */
[----:B------:R2:W-:Y:S01]  /*10010*/  STL [R1+0x14], R0 ;  /* 0x0000140001007387 */ /* 0x0005e20000100800 */
[----:B-1----:R-:W-:Y:S01]  /*10020*/  MOV R2, R137 ;  /* 0x0000008900027202 */ /* 0x002fe20000000f00 */
[----:B------:R-:W-:-:S05]  /*10030*/  @P0 BRA `(.L_x_1048) ;  /* 0xffffc92000000947 */ /* 0x000fca000383ffff */
.L_x_1047:
[----:B------:R-:W-:-:S06]  /*10040*/  UISETP.GE.AND UP0, UPT, UR13, UR8, UPT ;  /* 0x000000080d00728c */ /* 0x000fcc000bf06270 */
[----:B------:R-:W-:-:S13]  /*10050*/  PLOP3.LUT P0, PT, PT, PT, UP0, 0x80, 0x0 ;  /* 0x000000000000781c */ /* 0x000fda0003f0f008 */
        /* <DEDUP_REMOVED lines=25> */
.L_x_1066:
[----:B-1----:R-:W3:Y:S01]  /*101f0*/  LDL.64 R2, [R1+0x20] ;  /* 0x0000200001027983 */ /* 0x002ee20000100a00 */
[----:B------:R-:W-:Y:S04]  /*10200*/  DEPBAR.LE SB0, 0x0 ;  /* 0x000080000000791a */ /* 0x000fe80000000000 */
[----:B------:R-:W-:Y:S01]  /*10210*/  USHF.R.S32.HI UR5, URZ, 0x1f, UR13 ;  /* 0x0000001f3f057899 */ /* 0x000fe2000801140d */
[----:B------:R-:W4:Y:S01]  /*10220*/  LDL.64 R12, [R1+0x18] ;  /* 0x00001800010c7983 */ /* 0x000f220000100a00 */
[----:B------:R-:W-:Y:S01]  /*10230*/  UIMAD UR4, UR25, UR13, URZ ;  /* 0x0000000d190472a4 */ /* 0x000fe2000f8e023f */
[----:B------:R-:W-:Y:S01]  /*10240*/  MOV R20, UR22 ;  /* 0x0000001600147c02 */ /* 0x000fe20008000f00 */
[----:B------:R-:W-:Y:S01]  /*10250*/  UISETP.GT.AND UP0, UPT, UR13, UR8, UPT ;  /* 0x000000080d00728c */ /* 0x000fe2000bf04270 */
[----:B------:R-:W-:Y:S01]  /*10260*/  MOV R21, UR23 ;  /* 0x0000001700157c02 */ /* 0x000fe20008000f00 */
[----:B------:R-:W-:Y:S01]  /*10270*/  UIMAD UR4, UR5, UR22, UR4 ;  /* 0x00000016050472a4 */ /* 0x000fe2000f8e0204 */
[----:B------:R-:W-:Y:S01]  /*10280*/  BAR.SYNC.DEFER_BLOCKING 0x0 ;  /* 0x0000000000007b1d */ /* 0x000fe20000010000 */
[----:B------:R-:W-:Y:S06]  /*10290*/  UISETP.NE.AND UP1, UPT, UR17, URZ, UPT ;  /* 0x0000003f1100728c */ /* 0x000fec000bf25270 */
[----:B------:R-:W-:Y:S01]  /*102a0*/  PLOP3.LUT P2, PT, PT, PT, UP1, 0x80, 0x0 ;  /* 0x000000000000781c */ /* 0x000fe20003f4f018 */
[----:B------:R-:W-:Y:S04]  /*102b0*/  @UP0 UIADD3 UR27, UR13, -0x1, URZ ;  /* 0xffffffff0d1b0890 */ /* 0x000fe8000fffe03f */
[----:B------:R-:W-:Y:S01]  /*102c0*/  @UP0 USHF.R.S32.HI UR26, URZ, 0x1f, UR27 ;  /* 0x0000001f3f1a0899 */ /* 0x000fe2000801141b */
        /* <DEDUP_REMOVED lines=15> */
[C---:B---3--:R-:W-:Y:S05]  /*103c0*/  IMAD.WIDE.U32 R2, R20.reuse, UR13, R2 ;  /* 0x0000000d14027c25 */ /* 0x048fea000f8e0002 */
[----:B------:R-:W-:Y:S01]  /*103d0*/  IADD3 R0, R3, UR4, RZ ;  /* 0x0000000403007c10 */ /* 0x000fe2000fffe0ff */
[----:B----4-:R-:W-:Y:S01]  /*103e0*/  IMAD.WIDE.U32 R20, R20, UR13, R12 ;  /* 0x0000000d14147c25 */ /* 0x010fe2000f8e000c */
[C---:B------:R-:W-:Y:S01]  /*103f0*/  LEA R24, P1, R2.reuse, c[0x0][0x1f8], 0x1 ;  /* 0x00007e0002187a11 */ /* 0x040fe200078208ff */
[-C--:B------:R-:W-:Y:S03]  /*10400*/  HMMA.16816.F32 R12, R44, R18.reuse, RZ ;  /* 0x000000122c0c723c */ /* 0x080fe600000018ff */
[----:B------:R-:W-:Y:S02]  /*10410*/  LEA.HI.X R25, R2, c[0x0][0x1fc], R0, 0x1, P1 ;  /* 0x00007f0002197a11 */ /* 0x000fe400008f0c00 */
[----:B------:R-:W-:Y:S01]  /*10420*/  IADD3 R3, R21, UR4, RZ ;  /* 0x0000000415037c10 */ /* 0x000fe2000fffe0ff */
[----:B------:R-:W-:Y:S01]  /*10430*/  ULDC.64 UR4, c[0x0][0x1e0] ;  /* 0x0000780000047ab9 */ /* 0x000fe20000000a00 */
[C---:B------:R-:W-:Y:S01]  /*10440*/  LEA R28, P0, R20.reuse, c[0x0][0x1f8], 0x1 ;  /* 0x00007e00141c7a11 */ /* 0x040fe200078008ff */
[C---:B------:R-:W-:Y:S01]  /*10450*/  HMMA.16816.F32 R16, R48.reuse, R18, RZ ;  /* 0x000000123010723c */ /* 0x040fe200000018ff */
[----:B------:R-:W-:Y:S01]  /*10460*/  @!PT LDS RZ, [RZ] ;  /* 0x00000000fffff984 */ /* 0x000fe20000000800 */
[----:B------:R-:W-:Y:S01]  /*10470*/  @!PT LDS RZ, [RZ] ;  /* 0x00000000fffff984 */ /* 0x000fe20000000800 */
[----:B------:R-:W-:Y:S01]  /*10480*/  @!PT LDS RZ, [RZ] ;  /* 0x00000000fffff984 */ /* 0x000fe20000000800 */
[----:B------:R3:W-:Y:S03]  /*10490*/  LDGSTS.E.BYPASS.LTC128B.128 [R243+0x2080], [R24.64], !P4 ;  /* 0x0208000018f37fae */ /* 0x0007e6000e101d54 */
[----:B------:R-:W-:Y:S01]  /*104a0*/  LEA.HI.X R29, R20, c[0x0][0x1fc], R3, 0x1, P0 ;  /* 0x00007f00141d7a11 */ /* 0x000fe200000f0c03 */
[----:B------:R-:W-:Y:S01]  /*104b0*/  @UP0 UIMAD.WIDE.U32 UR28, UR27, UR4, URZ ;  /* 0x000000041b1c02a5 */ /* 0x000fe2000f8e003f */
[----:B------:R-:W-:Y:S01]  /*104c0*/  IADD3 R2, P0, R24, UR12, RZ ;  /* 0x0000000c18027c10 */ /* 0x000fe2000ff1e0ff */
[----:B------:R-:W-:Y:S01]  /*104d0*/  @UP0 UIMAD UR26, UR26, UR4, URZ ;  /* 0x000000041a1a02a4 */ /* 0x000fe2000f8e023f */
[-C--:B------:R-:W-:Y:S01]  /*104e0*/  HMMA.16816.F32 R20, R48, R32.reuse, RZ ;  /* 0x000000203014723c */ /* 0x080fe200000018ff */
[----:B------:R4:W-:Y:S02]  /*104f0*/  LDGSTS.E.BYPASS.LTC128B.128 [R243+0x3880], [R28.64], !P3 ;  /* 0x038800001cf37fae */ /* 0x0009e4000d901d54 */
[----:B------:R-:W-:Y:S01]  /*10500*/  @UP0 UIMAD UR26, UR27, UR5, UR26 ;  /* 0x000000051b1a02a4 */ /* 0x000fe2000f8e021a */
[----:B------:R-:W-:Y:S02]  /*10510*/  IADD3.X R3, R25, UR11, RZ, P0, !PT ;  /* 0x0000000b19037c10 */ /* 0x000fe400087fe4ff */
[C---:B------:R-:W-:Y:S01]  /*10520*/  IADD3 R38, P1, R2.reuse, UR12, RZ ;  /* 0x0000000c02267c10 */ /* 0x040fe2000ff3e0ff */
[----:B------:R-:W-:Y:S01]  /*10530*/  @UP0 UIADD3 UR4, UR29, UR26, URZ ;  /* 0x0000001a1d040290 */ /* 0x000fe2000fffe03f */
[----:B------:R-:W-:Y:S01]  /*10540*/  IADD3 R36, P0, R2, UR19, RZ ;  /* 0x0000001302247c10 */ /* 0x000fe2000ff1e0ff */
[----:B------:R2:W-:Y:S01]  /*10550*/  LDGSTS.E.BYPASS.LTC128B.128 [R243+0x2880], [R2.64], !P4 ;  /* 0x0288000002f37fae */ /* 0x0005e2000e101d54 */
[----:B------:R-:W-:Y:S02]  /*10560*/  UIMAD UR29, UR13, -0x30, URZ ;  /* 0xffffffd00d1d78a4 */ /* 0x000fe4000f8e023f */
[C---:B------:R-:W-:Y:S01]  /*10570*/  IADD3.X R39, R3.reuse, UR11, RZ, P1, !PT ;  /* 0x0000000b03277c10 */ /* 0x040fe20008ffe4ff */
[----:B------:R-:W-:Y:S01]  /*10580*/  @UP0 UIMAD UR4, UR4, 0x30, URZ ;  /* 0x00000030040408a4 */ /* 0x000fe2000f8e023f */
[----:B------:R-:W-:Y:S02]  /*10590*/  IADD3.X R37, R3, UR24, RZ, P0, !PT ;  /* 0x0000001803257c10 */ /* 0x000fe400087fe4ff */
[----:B------:R-:W-:Y:S01]  /*105a0*/  PLOP3.LUT P1, PT, PT, PT, UP0, 0x80, 0x0 ;  /* 0x000000000000781c */ /* 0x000fe20003f2f008 */
[----:B------:R2:W-:Y:S01]  /*105b0*/  LDGSTS.E.BYPASS.LTC128B.128 [R243+0x4080], [R2.64+0x80], !P3 ;  /* 0x0408008002f37fae */ /* 0x0005e2000d901d54 */
[----:B------:R-:W-:Y:S01]  /*105c0*/  PLOP3.LUT P0, PT, PT, PT, UP1, 0x80, 0x0 ;  /* 0x000000000000781c */ /* 0x000fe20003f0f018 */
[----:B------:R-:W-:Y:S01]  /*105d0*/  UISETP.NE.AND UP0, UPT, UR16, URZ, UPT ;  /* 0x0000003f1000728c */ /* 0x000fe2000bf05270 */
[C---:B---3--:R-:W-:Y:S01]  /*105e0*/  HMMA.16816.F32 R24, R44.reuse, R32, RZ ;  /* 0x000000202c18723c */ /* 0x048fe200000018ff */
[----:B------:R-:W-:Y:S04]  /*105f0*/  MOV R0, UR28 ;  /* 0x0000001c00007c02 */ /* 0x000fe80008000f00 */
[----:B------:R3:W-:Y:S03]  /*10600*/  LDGSTS.E.BYPASS.LTC128B.128 [R243+0x3080], [R38.64], !P4 ;  /* 0x0308000026f37fae */ /* 0x0007e6000e101d54 */
[-C--:B----4-:R-:W-:Y:S05]  /*10610*/  HMMA.16816.F32 R28, R44, R34.reuse, RZ ;  /* 0x000000222c1c723c */ /* 0x090fea00000018ff */
[----:B------:R3:W-:Y:S03]  /*10620*/  LDGSTS.E.BYPASS.LTC128B.128 [R243+0x4880], [R36.64], !P3 ;  /* 0x0488000024f37fae */ /* 0x0007e6000d901d54 */
[C---:B------:R-:W-:Y:S05]  /*10630*/  HMMA.16816.F32 R32, R48.reuse, R34, RZ ;  /* 0x000000223020723c */ /* 0x040fea00000018ff */
[----:B------:R-:W-:Y:S08]  /*10640*/  LDSM.16.M88.4 R212, [R232+0x8080] ;  /* 0x00808000e8d4783b */ /* 0x000ff00000000200 */
[----:B------:R-:W0:Y:S08]  /*10650*/  LDGDEPBAR ;  /* 0x00000000000079af */ /* 0x000e300000000000 */
[----:B------:R-:W4:Y:S01]  /*10660*/  LDSM.16.M88.4 R216, [R230+0x5080] ;  /* 0x00508000e6d8783b */ /* 0x000f220000000200 */
[-C--:B---3--:R-:W-:Y:S07]  /*10670*/  HMMA.16816.F32 R36, R48, R140.reuse, RZ ;  /* 0x0000008c3024723c */ /* 0x088fee00000018ff */
[----:B------:R-:W3:Y:S01]  /*10680*/  LDSM.16.M88.4 R220, [R232+0xa080] ;  /* 0x00a08000e8dc783b */ /* 0x000ee20000000200 */
[C---:B------:R-:W-:Y:S08]  /*10690*/  HMMA.16816.F32 R40, R44.reuse, R140, RZ ;  /* 0x0000008c2c28723c */ /* 0x040ff000000018ff */
[-C--:B------:R-:W-:Y:S08]  /*106a0*/  HMMA.16816.F32 R44, R44, R142.reuse, RZ ;  /* 0x0000008e2c2c723c */ /* 0x080ff000000018ff */
[----:B------:R-:W-:Y:S01]  /*106b0*/  HMMA.16816.F32 R48, R48, R142, RZ ;  /* 0x0000008e3030723c */ /* 0x000fe200000018ff */
[----:B------:R-:W3:Y:S07]  /*106c0*/  LDSM.16.M88.4 R140, [R230+0x5880] ;  /* 0x00588000e68c783b */ /* 0x000eee0000000200 */
[-C--:B-1----:R-:W-:Y:S05]  /*106d0*/  HMMA.16816.F32 R4, R192, R196.reuse, R4 ;  /* 0x000000c4c004723c */ /* 0x082fea0000001804 */
[----:B--2---:R-:W-:Y:S02]  /*106e0*/  @P1 MOV R3, R247 ;  /* 0x000000f700031202 */ /* 0x004fe40000000f00 */
[----:B------:R-:W-:Y:S01]  /*106f0*/  @P1 MOV R2, R244 ;  /* 0x000000f400021202 */ /* 0x000fe20000000f00 */
[C---:B------:R-:W-:Y:S04]  /*10700*/  HMMA.16816.F32 R8, R200.reuse, R196, R8 ;  /* 0x000000c4c808723c */ /* 0x040fe80000001808 */
[----:B------:R-:W-:Y:S04]  /*10710*/  @P1 IMAD.WIDE.U32 R2, R0, 0x30, R2 ;  /* 0x0000003000021825 */ /* 0x000fe800078e0002 */
[-C--:B------:R-:W-:Y:S04]  /*10720*/  HMMA.16816.F32 R12, R200, R198.reuse, R12 ;  /* 0x000000c6c80c723c */ /* 0x080fe8000000180c */
[----:B------:R-:W-:Y:S01]  /*10730*/  @P2 IMAD.HI.U32 R0, R242, c[0x0][0x2c8], RZ ;  /* 0x0000b200f2002a27 */ /* 0x000fe200078e00ff */
[----:B------:R-:W-:Y:S03]  /*10740*/  @P1 IADD3 R3, R3, UR4, RZ ;  /* 0x0000000403031c10 */ /* 0x000fe6000fffe0ff */
[C---:B------:R-:W-:Y:S01]  /*10750*/  HMMA.16816.F32 R16, R192.reuse, R198, R16 ;  /* 0x000000c6c010723c */ /* 0x040fe20000001810 */
[----:B------:R-:W1:Y:S03]  /*10760*/  LDSM.16.M88.4 R196, [R230+0x6080] ;  /* 0x00608000e6c4783b */ /* 0x000e660000000200 */
[----:B------:R-:W-:Y:S04]  /*10770*/  @P1 SHF.L.U64.HI R3, R2, 0x1, R3 ;  /* 0x0000000102031819 */ /* 0x000fe80000010203 */
        /* <DEDUP_REMOVED lines=11> */
[-C--:B----4-:R-:W-:Y:S01]  /*10830*/  HMMA.16816.F32 R4, R212, R216.reuse, R4 ;  /* 0x000000d8d404723c */ /* 0x090fe20000001804 */
[----:B------:R-:W4:Y:S07]  /*10840*/  LDSM.16.M88.4 R208, [R229+0x800] ;  /* 0x00080000e5d0783b */ /* 0x000f2e0000000200 */
        /* <DEDUP_REMOVED lines=15> */
[-C--:B--2---:R-:W-:Y:S01]  /*10940*/  HMMA.16816.F32 R4, R192, R200.reuse, R4 ;  /* 0x000000c8c004723c */ /* 0x084fe20000001804 */
[----:B------:R-:W2:Y:S07]  /*10950*/  LDSM.16.M88.4 R212, [R231+0xe080] ;  /* 0x00e08000e7d4783b */ /* 0x000eae0000000200 */
        /* <DEDUP_REMOVED lines=8> */
[----:B------:R-:W-:Y:S07]  /*109e0*/  LDSM.16.M88.4 R208, [R239] ;  /* 0x00000000efd0783b */ /* 0x000fee0000000200 */
[-C--:B---3--:R-:W-:Y:S08]  /*109f0*/  HMMA.16816.F32 R36, R192, R216.reuse, R36 ;  /* 0x000000d8c024723c */ /* 0x088ff00000001824 */
[C---:B------:R-:W-:Y:S08]  /*10a00*/  HMMA.16816.F32 R40, R204.reuse, R216, R40 ;  /* 0x000000d8cc28723c */ /* 0x040ff00000001828 */
[-C--:B------:R-:W-:Y:S01]  /*10a10*/  HMMA.16816.F32 R44, R204, R218.reuse, R44 ;  /* 0x000000dacc2c723c */ /* 0x080fe2000000182c */
[----:B------:R-:W3:Y:S07]  /*10a20*/  LDSM.16.M88.4 R204, [R224+0x7880] ;  /* 0x00788000e0cc783b */ /* 0x000eee0000000200 */
[----:B------:R-:W-:Y:S01]  /*10a30*/  HMMA.16816.F32 R48, R192, R218, R48 ;  /* 0x000000dac030723c */ /* 0x000fe20000001830 */
[----:B------:R-:W4:Y:S07]  /*10a40*/  LDSM.16.M88.4 R192, [R233+0xc080] ;  /* 0x00c08000e9c0783b */ /* 0x000f2e0000000200 */
[-C--:B-1----:R-:W-:Y:S01]  /*10a50*/  HMMA.16816.F32 R4, R140, R196.reuse, R4 ;  /* 0x000000c48c04723c */ /* 0x082fe20000001804 */
[----:B------:R-:W1:Y:S07]  /*10a60*/  LDSM.16.M88.4 R216, [R233+0xe080] ;  /* 0x00e08000e9d8783b */ /* 0x000e6e0000000200 */
[C---:B--2---:R-:W-:Y:S08]  /*10a70*/  HMMA.16816.F32 R8, R212.reuse, R196, R8 ;  /* 0x000000c4d408723c */ /* 0x044ff00000001808 */
        /* <DEDUP_REMOVED lines=13> */
[----:B------:R-:W3:Y:S07]  /*10b50*/  LDSM.16.M88.4 R140, [R232+0xc080] ;  /* 0x00c08000e88c783b */ /* 0x000eee0000000200 */
        /* <DEDUP_REMOVED lines=14> */
[----:B------:R-:W2:Y:S07]  /*10c40*/  LDSM.16.M88.4 R216, [R234+0xc080] ;  /* 0x00c08000ead8783b */ /* 0x000eae0000000200 */
[----:B------:R-:W-:Y:S01]  /*10c50*/  HMMA.16816.F32 R48, R192, R198, R48 ;  /* 0x000000c6c030723c */ /* 0x000fe20000001830 */
[----:B------:R-:W2:Y:S07]  /*10c60*/  LDSM.16.M88.4 R192, [R236+0xe080] ;  /* 0x00e08000ecc0783b */ /* 0x000eae0000000200 */
[-C--:B---3--:R-:W-:Y:S08]  /*10c70*/  HMMA.16816.F32 R4, R140, R200.reuse, R4 ;  /* 0x000000c88c04723c */ /* 0x088ff00000001804 */
        /* <DEDUP_REMOVED lines=11> */
[-C--:B--2---:R-:W-:Y:S08]  /*10d30*/  HMMA.16816.F32 R4, R216, R220.reuse, R4 ;  /* 0x000000dcd804723c */ /* 0x084ff00000001804 */
        /* <DEDUP_REMOVED lines=21> */
[----:B------:R-:W1:Y:S10]  /*10e90*/  MUFU.TANH R206, R6 ;  /* 0x0000000600ce7308 */ /* 0x000e740000002400 */
[----:B------:R1:W1:Y:S01]  /*10ea0*/  MUFU.TANH R204, R7 ;  /* 0x0000000700cc7308 */ /* 0x0002620000002400 */
[----:B---3--:R-:W3:Y:S09]  /*10eb0*/  LDL R13, [R1+0x4] ;  /* 0x00000400010d7983 */ /* 0x008ef20000100800 */
        /* <DEDUP_REMOVED lines=13> */
[----:B------:R1:W1:Y:S01]  /*10f90*/  MUFU.TANH R142, R16 ;  /* 0x00000010008e7308 */ /* 0x0002620000002400 */
[----:B------:R-:W-:Y:S01]  /*10fa0*/  MOV R4, R242 ;  /* 0x000000f200047202 */ /* 0x000fe20000000f00 */
[-C--:B------:R-:W-:Y:S04]  /*10fb0*/  HMMA.16816.F32 R28, R192, R6.reuse, R28 ;  /* 0x00000006c01c723c */ /* 0x080fe8000000181c */
[----:B------:R-:W-:Y:S04]  /*10fc0*/  @P0 SHF.R.U32.HI R4, RZ, c[0x0][0x2cc], R0 ;  /* 0x0000b300ff040a19 */ /* 0x000fe80000011600 */
[----:B------:R-:W2:Y:S01]  /*10fd0*/  MUFU.TANH R197, R19 ;  /* 0x0000001300c57308 */ /* 0x000ea20000002400 */
[----:B------:R-:W-:Y:S01]  /*10fe0*/  MOV R0, UR29 ;  /* 0x0000001d00007c02 */ /* 0x000fe20008000f00 */
[C---:B------:R-:W-:Y:S04]  /*10ff0*/  HMMA.16816.F32 R32, R216.reuse, R6, R32 ;  /* 0x00000006d820723c */ /* 0x040fe80000001820 */
[----:B------:R-:W-:Y:S02]  /*11000*/  FMUL.FTZ R20, R20, c[0x0][0x320] ;  /* 0x0000c80014147a20 */ /* 0x000fe40000410000 */
[----:B------:R-:W-:Y:S02]  /*11010*/  FMUL.FTZ R21, R21, c[0x0][0x320] ;  /* 0x0000c80015157a20 */ /* 0x000fe40000410000 */
[----:B------:R-:W2:Y:S01]  /*11020*/  MUFU.TANH R196, R18 ;  /* 0x0000001200c47308 */ /* 0x000ea20000002400 */
[----:B------:R-:W-:Y:S03]  /*11030*/  @P1 SHF.L.U32 R6, R2, 0x1, RZ ;  /* 0x0000000102061819 */ /* 0x000fe600000006ff */
[----:B------:R-:W-:Y:S01]  /*11040*/  FMUL.FTZ R22, R22, c[0x0][0x320] ;  /* 0x0000c80016167a20 */ /* 0x000fe20000410000 */
[-C--:B-1----:R-:W-:Y:S03]  /*11050*/  HMMA.16816.F32 R36, R216, R8.reuse, R36 ;  /* 0x00000008d824723c */ /* 0x082fe60000001824 */
[----:B------:R-:W-:Y:S02]  /*11060*/  FMUL.FTZ R23, R23, c[0x0][0x320] ;  /* 0x0000c80017177a20 */ /* 0x000fe40000410000 */
[----:B------:R-:W-:Y:S01]  /*11070*/  FMUL.FTZ R24, R24, c[0x0][0x320] ;  /* 0x0000c80018187a20 */ /* 0x000fe20000410000 */
[----:B------:R1:W1:Y:S01]  /*11080*/  MUFU.TANH R135, R20 ;  /* 0x0000001400877308 */ /* 0x0002620000002400 */
[----:B------:R-:W-:Y:S01]  /*11090*/  FMUL.FTZ R25, R25, c[0x0][0x320] ;  /* 0x0000c80019197a20 */ /* 0x000fe20000410000 */
[C---:B------:R-:W-:Y:S04]  /*110a0*/  HMMA.16816.F32 R40, R192.reuse, R8, R40 ;  /* 0x00000008c028723c */ /* 0x040fe80000001828 */
[----:B------:R-:W-:Y:S02]  /*110b0*/  FMUL.FTZ R26, R26, c[0x0][0x320] ;  /* 0x0000c8001a1a7a20 */ /* 0x000fe40000410000 */
[----:B------:R-:W-:Y:S01]  /*110c0*/  FMUL.FTZ R27, R27, c[0x0][0x320] ;  /* 0x0000c8001b1b7a20 */ /* 0x000fe20000410000 */
[C---:B------:R-:W-:Y:S01]  /*110d0*/  @P1 IADD3 R8, P5, R6.reuse, 0x80, RZ ;  /* 0x0000008006081810 */ /* 0x040fe20007fbe0ff */
[----:B------:R-:W1:Y:S01]  /*110e0*/  MUFU.TANH R133, R21 ;  /* 0x0000001500857308 */ /* 0x000e620000002400 */
[----:B------:R-:W-:Y:S01]  /*110f0*/  @P1 IADD3 R6, P6, R6, c[0x0][0x1c8], RZ ;  /* 0x0000720006061a10 */ /* 0x000fe20007fde0ff */
[-C--:B------:R-:W-:Y:S03]  /*11100*/  HMMA.16816.F32 R44, R192, R10.reuse, R44 ;  /* 0x0000000ac02c723c */ /* 0x080fe6000000182c */
[----:B------:R-:W-:Y:S01]  /*11110*/  @P1 IADD3.X R7, R3, c[0x0][0x1cc], RZ, P6, !PT ;  /* 0x0000730003071a10 */ /* 0x000fe200037fe4ff */
[----:B------:R-:W-:Y:S01]  /*11120*/  FMUL.FTZ R28, R28, c[0x0][0x320] ;  /* 0x0000c8001c1c7a20 */ /* 0x000fe20000410000 */
[----:B------:R-:W-:Y:S01]  /*11130*/  @P1 IADD3 R8, P2, R8, c[0x0][0x1c8], RZ ;  /* 0x0000720008081a10 */ /* 0x000fe20007f5e0ff */
[----:B------:R-:W-:Y:S01]  /*11140*/  FMUL.FTZ R29, R29, c[0x0][0x320] ;  /* 0x0000c8001d1d7a20 */ /* 0x000fe20000410000 */
[----:B------:R-:W-:Y:S01]  /*11150*/  @P1 IADD3 R2, P0, R6, UR7, RZ ;  /* 0x0000000706021c10 */ /* 0x000fe2000ff1e0ff */
[----:B------:R2:W2:Y:S01]  /*11160*/  MUFU.TANH R141, R22 ;  /* 0x00000016008d7308 */ /* 0x0004a20000002400 */
[----:B------:R-:W-:Y:S01]  /*11170*/  @!PT LDS RZ, [RZ] ;  /* 0x00000000fffff984 */ /* 0x000fe20000000800 */
[----:B------:R-:W-:Y:S01]  /*11180*/  @!PT LDS RZ, [RZ] ;  /* 0x00000000fffff984 */ /* 0x000fe20000000800 */
[----:B------:R-:W-:Y:S01]  /*11190*/  @!PT LDS RZ, [RZ] ;  /* 0x00000000fffff984 */ /* 0x000fe20000000800 */
[----:B------:R4:W-:Y:S01]  /*111a0*/  @P1 LDGSTS.E.BYPASS.LTC128B.128 [R243+0x5080], [R6.64], !P4 ;  /* 0x0508000006f31fae */ /* 0x0009e2000e101d54 */
[----:B------:R-:W-:Y:S04]  /*111b0*/  HMMA.16816.F32 R48, R216, R10, R48 ;  /* 0x0000000ad830723c */ /* 0x000fe80000001830 */
[----:B------:R-:W-:Y:S01]  /*111c0*/  @P1 IADD3.X R9, RZ, c[0x0][0x1cc], R3, P2, P5 ;  /* 0x00007300ff091a10 */ /* 0x000fe200017ea403 */
[----:B------:R-:W-:Y:S01]  /*111d0*/  FMUL.FTZ R16, R17, c[0x0][0x320] ;  /* 0x0000c80011107a20 */ /* 0x000fe20000410000 */
[----:B------:R-:W-:Y:S01]  /*111e0*/  @P1 IADD3.X R3, R7, UR6, RZ, P0, !PT ;  /* 0x0000000607031c10 */ /* 0x000fe200087fe4ff */
[----:B------:R-:W-:Y:S01]  /*111f0*/  FMUL.FTZ R30, R30, c[0x0][0x320] ;  /* 0x0000c8001e1e7a20 */ /* 0x000fe20000410000 */
[----:B------:R4:W3:Y:S01]  /*11200*/  MUFU.TANH R140, R23 ;  /* 0x00000017008c7308 */ /* 0x0008e20000002400 */
[----:B------:R4:W-:Y:S03]  /*11210*/  @P1 LDGSTS.E.BYPASS.LTC128B.128 [R243+0x6880], [R8.64], !P3 ;  /* 0x0688000008f31fae */ /* 0x0009e6000d901d54 */
[----:B------:R-:W-:Y:S02]  /*11220*/  FMUL.FTZ R31, R31, c[0x0][0x320] ;  /* 0x0000c8001f1f7a20 */ /* 0x000fe40000410000 */
[----:B-1----:R-:W-:Y:S02]  /*11230*/  FMUL.FTZ R20, R33, c[0x0][0x320] ;  /* 0x0000c80021147a20 */ /* 0x002fe40000410000 */
[----:B------:R-:W-:Y:S01]  /*11240*/  FMUL.FTZ R15, R36, c[0x0][0x320] ;  /* 0x0000c800240f7a20 */ /* 0x000fe20000410000 */
[----:B------:R1:W-:Y:S01]  /*11250*/  @P1 LDGSTS.E.BYPASS.LTC128B.128 [R243+0x5880], [R2.64], !P4 ;  /* 0x0588000002f31fae */ /* 0x0003e2000e101d54 */
[----:B------:R1:W1:Y:S01]  /*11260*/  MUFU.TANH R198, R24 ;  /* 0x0000001800c67308 */ /* 0x0002620000002400 */
[----:B------:R-:W-:Y:S02]  /*11270*/  FMUL.FTZ R12, R37, c[0x0][0x320] ;  /* 0x0000c800250c7a20 */ /* 0x000fe40000410000 */
[----:B------:R-:W-:Y:S02]  /*11280*/  FMUL.FTZ R42, R42, c[0x0][0x320] ;  /* 0x0000c8002a2a7a20 */ /* 0x000fe40000410000 */
[----:B--2---:R-:W-:Y:S02]  /*11290*/  FMUL.FTZ R22, R39, c[0x0][0x320] ;  /* 0x0000c80027167a20 */ /* 0x004fe40000410000 */
[----:B------:R2:W-:Y:S01]  /*112a0*/  @P1 LDGSTS.E.BYPASS.LTC128B.128 [R243+0x7080], [R2.64+0x80], !P3 ;  /* 0x0708008002f31fae */ /* 0x0005e2000d901d54 */
[----:B----4-:R-:W-:Y:S01]  /*112b0*/  @P1 IADD3 R6, P0, R2, UR18, RZ ;  /* 0x0000001202061c10 */ /* 0x010fe2000ff1e0ff */
[----:B------:R-:W-:Y:S01]  /*112c0*/  FMUL.FTZ R43, R43, c[0x0][0x320] ;  /* 0x0000c8002b2b7a20 */ /* 0x000fe20000410000 */
[----:B------:R4:W2:Y:S01]  /*112d0*/  MUFU.TANH R143, R25 ;  /* 0x00000019008f7308 */ /* 0x0008a20000002400 */
[----:B------:R-:W-:Y:S01]  /*112e0*/  FMUL.FTZ R21, R45, c[0x0][0x320] ;  /* 0x0000c8002d157a20 */ /* 0x000fe20000410000 */
[----:B------:R-:W-:Y:S01]  /*112f0*/  @P1 IADD3.X R7, R3, UR10, RZ, P0, !PT ;  /* 0x0000000a03071c10 */ /* 0x000fe200087fe4ff */
[----:B------:R-:W-:Y:S01]  /*11300*/  FMUL.FTZ R46, R46, c[0x0][0x320] ;  /* 0x0000c8002e2e7a20 */ /* 0x000fe20000410000 */
[----:B------:R-:W-:Y:S01]  /*11310*/  PLOP3.LUT P0, PT, PT, PT, UP0, 0x40, 0x0 ;  /* 0x000000000000781c */ /* 0x000fe20003f0e808 */
[----:B------:R-:W-:Y:S02]  /*11320*/  FMUL.FTZ R23, R44, c[0x0][0x320] ;  /* 0x0000c8002c177a20 */ /* 0x000fe40000410000 */
[----:B------:R-:W-:Y:S01]  /*11330*/  FMUL.FTZ R47, R47, c[0x0][0x320] ;  /* 0x0000c8002f2f7a20 */ /* 0x000fe20000410000 */
[----:B------:R-:W-:Y:S01]  /*11340*/  @P1 IADD3 R8, P2, R2, UR7, RZ ;  /* 0x0000000702081c10 */ /* 0x000fe2000ff5e0ff */
[----:B------:R-:W-:Y:S01]  /*11350*/  FMUL.FTZ R11, R48, c[0x0][0x320] ;  /* 0x0000c800300b7a20 */ /* 0x000fe20000410000 */
[----:B------:R2:W2:Y:S01]  /*11360*/  MUFU.TANH R215, R26 ;  /* 0x0000001a00d77308 */ /* 0x0004a20000002400 */
[----:B------:R-:W-:Y:S01]  /*11370*/  FMUL.FTZ R10, R49, c[0x0][0x320] ;  /* 0x0000c800310a7a20 */ /* 0x000fe20000410000 */
[----:B------:R-:W-:Y:S01]  /*11380*/  @P1 IADD3.X R9, R3, UR6, RZ, P2, !PT ;  /* 0x0000000603091c10 */ /* 0x000fe200097fe4ff */
[----:B------:R-:W-:Y:S02]  /*11390*/  FMUL.FTZ R19, R50, c[0x0][0x320] ;  /* 0x0000c80032137a20 */ /* 0x000fe40000410000 */
[----:B-1----:R-:W-:Y:S02]  /*113a0*/  FMUL.FTZ R24, R38, c[0x0][0x320] ;  /* 0x0000c80026187a20 */ /* 0x002fe40000410000 */
[----:B------:R1:W-:Y:S01]  /*113b0*/  @P1 LDGSTS.E.BYPASS.LTC128B.128 [R243+0x6080], [R8.64], !P4 ;  /* 0x0608000008f31fae */ /* 0x0003e2000e101d54 */
[----:B------:R-:W-:Y:S02]  /*113c0*/  FMUL.FTZ R14, R51, c[0x0][0x320] ;  /* 0x0000c800330e7a20 */ /* 0x000fe40000410000 */
[----:B------:R1:W1:Y:S01]  /*113d0*/  MUFU.TANH R213, R27 ;  /* 0x0000001b00d57308 */ /* 0x0002620000002400 */
[----:B----4-:R-:W-:Y:S04]  /*113e0*/  FMUL.FTZ R25, R32, c[0x0][0x320] ;  /* 0x0000c80020197a20 */ /* 0x010fe80000410000 */
[----:B------:R4:W-:Y:S05]  /*113f0*/  @P1 LDGSTS.E.BYPASS.LTC128B.128 [R243+0x7880], [R6.64], !P3 ;  /* 0x0788000006f31fae */ /* 0x0009ea000d901d54 */
[----:B------:R4:W3:Y:S03]  /*11400*/  MUFU.TANH R137, R28 ;  /* 0x0000001c00897308 */ /* 0x0008e60000002400 */
[----:B------:R-:W0:Y:S01]  /*11410*/  LDGDEPBAR ;  /* 0x00000000000079af */ /* 0x000e220000000000 */
[----:B--2---:R-:W-:Y:S06]  /*11420*/  FMUL.FTZ R26, R41, c[0x0][0x320] ;  /* 0x0000c800291a7a20 */ /* 0x004fec0000410000 */
[----:B------:R2:W2:Y:S01]  /*11430*/  MUFU.TANH R136, R29 ;  /* 0x0000001d00887308 */ /* 0x0004a20000002400 */
[----:B------:R-:W3:Y:S01]  /*11440*/  SHFL.IDX PT, R3, R4, RZ, 0x1c1f ;  /* 0x001c1fff04037589 */ /* 0x000ee200000e0000 */
[----:B-1----:R-:W-:Y:S08]  /*11450*/  FMUL.FTZ R27, R35, c[0x0][0x320] ;  /* 0x0000c800231b7a20 */ /* 0x002ff00000410000 */
[----:B------:R-:W1:Y:S01]  /*11460*/  MUFU.TANH R16, R16 ;  /* 0x0000001000107308 */ /* 0x000e620000002400 */
[----:B----4-:R-:W-:Y:S01]  /*11470*/  MOV R6, UR15 ;  /* 0x0000000f00067c02 */ /* 0x010fe20008000f00 */
[----:B------:R-:W-:Y:S08]  /*11480*/  FMUL.FTZ R28, R34, c[0x0][0x320] ;  /* 0x0000c800221c7a20 */ /* 0x000ff00000410000 */
[----:B------:R-:W4:Y:S01]  /*11490*/  MUFU.TANH R30, R30 ;  /* 0x0000001e001e7308 */ /* 0x000f220000002400 */
[----:B--2---:R-:W-:Y:S09]  /*114a0*/  FMUL.FTZ R29, R40, c[0x0][0x320] ;  /* 0x0000c800281d7a20 */ /* 0x004ff20000410000 */
[----:B------:R-:W2:Y:S10]  /*114b0*/  MUFU.TANH R31, R31 ;  /* 0x0000001f001f7308 */ /* 0x000eb40000002400 */
        /* <DEDUP_REMOVED lines=8> */
[----:B------:R-:W-:Y:S02]  /*11540*/  IADD3 R7, -R13, UR29, RZ ;  /* 0x0000001d0d077c10 */ /* 0x000fe4000fffe1ff */
[----:B------:R-:W-:Y:S05]  /*11550*/  IADD3 R6, -R6, UR9, R0 ;  /* 0x0000000906067c10 */ /* 0x000fea000fffe100 */
[----:B------:R-:W3:Y:S01]  /*11560*/  MUFU.TANH R22, R22 ;  /* 0x0000001600167308 */ /* 0x000ee20000002400 */
[C---:B------:R-:W-:Y:S02]  /*11570*/  IADD3 R5, R6.reuse, c[0x0][0x328], RZ ;  /* 0x0000ca0006057a10 */ /* 0x040fe40007ffe0ff */
[----:B------:R-:W-:Y:S02]  /*11580*/  IADD3 R6, R6, UR14, RZ ;  /* 0x0000000e06067c10 */ /* 0x000fe4000fffe0ff */
[-C--:B------:R-:W-:Y:S02]  /*11590*/  IADD3 R2, R5, R3.reuse, RZ ;  /* 0x0000000305027210 */ /* 0x080fe40007ffe0ff */
[----:B------:R-:W-:Y:S03]  /*115a0*/  IADD3 R0, R6, R3, RZ ;  /* 0x0000000306007210 */ /* 0x000fe60007ffe0ff */
        /* <DEDUP_REMOVED lines=13> */
[----:B--234-:R-:W-:Y:S01]  /*11680*/  IMAD.U32 R8, RZ, RZ, UR15 ;  /* 0x0000000fff087e24 */ /* 0x01cfe2000f8e00ff */
        /* <DEDUP_REMOVED lines=13> */
.L_x_1052:
[----:B------:R-:W-:Y:S04]  /*11760*/  MOV R8, c[0x0][0x32c] ;  /* 0x0000cb0000087a02 */ /* 0x000fe80000000f00 */
[----:B------:R-:W-:Y:S11]  /*11770*/  ISETP.NE.AND P0, PT, R8, 0x1, PT ;  /* 0x000000010800780c */ /* 0x000ff60003f05270 */
[----:B------:R-:W-:Y:S02]  /*11780*/  @!UPT UIADD3 URZ, URZ, URZ, URZ ;  /* 0x0000003f3f3ff290 */ /* 0x000fe4000fffe03f */
[----:B------:R-:W-:Y:S05]  /*11790*/  @P0 IMAD.HI.U32 R8, R3, c[0x0][0x330], RZ ;  /* 0x0000cc0003080a27 */ /* 0x000fea00078e00ff */
[----:B------:R-:W-:Y:S02]  /*117a0*/  @P0 SHF.R.U32.HI R3, RZ, c[0x0][0x334], R8 ;  /* 0x0000cd00ff030a19 */ /* 0x000fe40000011608 */
.L_x_1053:
[----:B------:R-:W-:Y:S05]  /*117b0*/  BSYNC B0 ;  /* 0x0000000000007941 */ /* 0x000fea0003800000 */
.L_x_1051:
[----:B------:R-:W-:Y:S05]  /*117c0*/  IMAD R3, R3, c[0x0][0x32c], R7 ;  /* 0x0000cb0003037a24 */ /* 0x000fea00078e0207 */
[----:B------:R-:W-:Y:S02]  /*117d0*/  IADD3 R8, R3, c[0x0][0x32c], RZ ;  /* 0x0000cb0003087a10 */ /* 0x000fe40007ffe0ff */
[----:B------:R-:W-:Y:S02]  /*117e0*/  IMNMX R0, R0, R3, !PT ;  /* 0x0000000300007217 */ /* 0x000fe40007800200 */
[----:B------:R-:W-:Y:S02]  /*117f0*/  IMNMX R2, R2, R8, PT ;  /* 0x0000000802027217 */ /* 0x000fe40003800200 */
.L_x_1050:
[----:B--234-:R-:W-:Y:S01]  /*11800*/  UISETP.GE.AND UP2, UPT, UR29, 0x9, UPT ;  /* 0x000000091d00788c */ /* 0x01cfe2000bf46270 */
        /* <DEDUP_REMOVED lines=46> */
[----:B-1----:R-:W-:Y:S02]  /*11af0*/  FSEL R205, R20, -INF , !P0 ;  /* 0xff80000014cd7808 */ /* 0x002fe40004000000 */
        /* <DEDUP_REMOVED lines=39> */
.L_x_1056:
[----:B------:R-:W-:Y:S04]  /*11d70*/  MOV R8, c[0x0][0x32c] ;  /* 0x0000cb0000087a02 */ /* 0x000fe80000000f00 */
[----:B------:R-:W-:Y:S11]  /*11d80*/  ISETP.NE.AND P0, PT, R8, 0x1, PT ;  /* 0x000000010800780c */ /* 0x000ff60003f05270 */
[----:B------:R-:W-:Y:S02]  /*11d90*/  @!UPT UIADD3 URZ, URZ, URZ, URZ ;  /* 0x0000003f3f3ff290 */ /* 0x000fe4000fffe03f */
[----:B------:R-:W-:Y:S05]  /*11da0*/  @P0 IMAD.HI.U32 R8, R3, c[0x0][0x330], RZ ;  /* 0x0000cc0003080a27 */ /* 0x000fea00078e00ff */
[----:B------:R-:W-:Y:S02]  /*11db0*/  @P0 SHF.R.U32.HI R3, RZ, c[0x0][0x334], R8 ;  /* 0x0000cd00ff030a19 */ /* 0x000fe40000011608 */
.L_x_1057:
[----:B------:R-:W-:Y:S05]  /*11dc0*/  BSYNC B0 ;  /* 0x0000000000007941 */ /* 0x000fea0003800000 */
.L_x_1055:
[----:B------:R-:W-:Y:S05]  /*11dd0*/  IMAD R3, R3, c[0x0][0x32c], R7 ;  /* 0x0000cb0003037a24 */ /* 0x000fea00078e0207 */
[----:B------:R-:W-:Y:S02]  /*11de0*/  IADD3 R8, R3, c[0x0][0x32c], RZ ;  /* 0x0000cb0003087a10 */ /* 0x000fe40007ffe0ff */
[----:B------:R-:W-:Y:S02]  /*11df0*/  IMNMX R0, R0, R3, !PT ;  /* 0x0000000300007217 */ /* 0x000fe40007800200 */
[----:B------:R-:W-:Y:S02]  /*11e00*/  IMNMX R2, R2, R8, PT ;  /* 0x0000000802027217 */ /* 0x000fe40003800200 */
.L_x_1054:
        /* <DEDUP_REMOVED lines=85> */
.L_x_1060:
[----:B------:R-:W-:Y:S04]  /*12360*/  MOV R8, c[0x0][0x32c] ;  /* 0x0000cb0000087a02 */ /* 0x000fe80000000f00 */
[----:B------:R-:W-:Y:S11]  /*12370*/  ISETP.NE.AND P0, PT, R8, 0x1, PT ;  /* 0x000000010800780c */ /* 0x000ff60003f05270 */
[----:B------:R-:W-:Y:S02]  /*12380*/  @!UPT UIADD3 URZ, URZ, URZ, URZ ;  /* 0x0000003f3f3ff290 */ /* 0x000fe4000fffe03f */
[----:B------:R-:W-:Y:S05]  /*12390*/  @P0 IMAD.HI.U32 R8, R3, c[0x0][0x330], RZ ;  /* 0x0000cc0003080a27 */ /* 0x000fea00078e00ff */
[----:B------:R-:W-:Y:S02]  /*123a0*/  @P0 SHF.R.U32.HI R3, RZ, c[0x0][0x334], R8 ;  /* 0x0000cd00ff030a19 */ /* 0x000fe40000011608 */
.L_x_1061:
[----:B------:R-:W-:Y:S05]  /*123b0*/  BSYNC B0 ;  /* 0x0000000000007941 */ /* 0x000fea0003800000 */
.L_x_1059:
[----:B------:R-:W-:Y:S05]  /*123c0*/  IMAD R3, R3, c[0x0][0x32c], R7 ;  /* 0x0000cb0003037a24 */ /* 0x000fea00078e0207 */
[----:B------:R-:W-:Y:S02]  /*123d0*/  IADD3 R8, R3, c[0x0][0x32c], RZ ;  /* 0x0000cb0003087a10 */ /* 0x000fe40007ffe0ff */
[----:B------:R-:W-:Y:S02]  /*123e0*/  IMNMX R0, R0, R3, !PT ;  /* 0x0000000300007217 */ /* 0x000fe40007800200 */
[----:B------:R-:W-:Y:S02]  /*123f0*/  IMNMX R2, R2, R8, PT ;  /* 0x0000000802027217 */ /* 0x000fe40003800200 */
.L_x_1058:
        /* <DEDUP_REMOVED lines=85> */
.L_x_1064:
[----:B------:R-:W-:Y:S04]  /*12950*/  MOV R4, c[0x0][0x32c] ;  /* 0x0000cb0000047a02 */ /* 0x000fe80000000f00 */
[----:B------:R-:W-:Y:S11]  /*12960*/  ISETP.NE.AND P0, PT, R4, 0x1, PT ;  /* 0x000000010400780c */ /* 0x000ff60003f05270 */
[----:B------:R-:W-:Y:S02]  /*12970*/  @!UPT UIADD3 URZ, URZ, URZ, URZ ;  /* 0x0000003f3f3ff290 */ /* 0x000fe4000fffe03f */
[----:B------:R-:W-:Y:S05]  /*12980*/  @P0 IMAD.HI.U32 R4, R3, c[0x0][0x330], RZ ;  /* 0x0000cc0003040a27 */ /* 0x000fea00078e00ff */
[----:B------:R-:W-:Y:S02]  /*12990*/  @P0 SHF.R.U32.HI R3, RZ, c[0x0][0x334], R4 ;  /* 0x0000cd00ff030a19 */ /* 0x000fe40000011604 */
.L_x_1065:
[----:B------:R-:W-:Y:S05]  /*129a0*/  BSYNC B0 ;  /* 0x0000000000007941 */ /* 0x000fea0003800000 */
.L_x_1063:
[----:B------:R-:W-:Y:S05]  /*129b0*/  IMAD R7, R3, c[0x0][0x32c], R7 ;  /* 0x0000cb0003077a24 */ /* 0x000fea00078e0207 */
[----:B------:R-:W-:Y:S02]  /*129c0*/  IADD3 R3, R7, c[0x0][0x32c], RZ ;  /* 0x0000cb0007037a10 */ /* 0x000fe40007ffe0ff */
[----:B------:R-:W-:Y:S02]  /*129d0*/  IMNMX R0, R0, R7, !PT ;  /* 0x0000000700007217 */ /* 0x000fe40007800200 */
[----:B------:R-:W-:Y:S02]  /*129e0*/  IMNMX R2, R2, R3, PT ;  /* 0x0000000302027217 */ /* 0x000fe40003800200 */
.L_x_1062:
        /* <DEDUP_REMOVED lines=68> */
[----:B------:R-:W-:Y:S02]  /*12e30*/  ISETP.GT.AND P6, PT, R0, 0x11, P6 ;  /* 0x000000110000780c */ /* 0x000fe400037c4270 */
        /* <DEDUP_REMOVED lines=121> */
[C---:B------:R-:W-:Y:S01]  /*135d0*/  FMUL.FTZ R32, R133.reuse, R172 ;  /* 0x000000ac85207220 */ /* 0x040fe20000410000 */
[----:B------:R-:W-:Y:S01]  /*135e0*/  LDSM.16.MT88.4 R156, [R226+0x2880] ;  /* 0x00288000e29c783b */ /* 0x000fe20000004200 */
[C---:B------:R-:W-:Y:S01]  /*135f0*/  FMUL.FTZ R52, R133.reuse, R52 ;  /* 0x0000003485347220 */ /* 0x040fe20000410000 */
[----:B------:R1:W-:Y:S01]  /*13600*/  MUFU.EX2 R215, R5 ;  /* 0x0000000500d77308 */ /* 0x0003e20000000800 */
[----:B------:R-:W-:Y:S02]  /*13610*/  FMUL.FTZ R53, R133, R53 ;  /* 0x0000003585357220 */ /* 0x000fe40000410000 */
[----:B------:R-:W-:Y:S02]  /*13620*/  FMUL.FTZ R54, R132, R54 ;  /* 0x0000003684367220 */ /* 0x000fe40000410000 */
[----:B--2---:R-:W-:Y:S02]  /*13630*/  FFMA.FTZ R0, R21, c[0x0][0x2d0], -R134 ;  /* 0x0000b40015007a23 */ /* 0x004fe40000010886 */
[C---:B----4-:R-:W-:Y:S01]  /*13640*/  FMUL.FTZ R45, R2.reuse, R185 ;  /* 0x000000b9022d7220 */ /* 0x050fe20000410000 */
[----:B------:R-:W2:Y:S01]  /*13650*/  LDSM.16.MT88.4 R20, [R225+0x2080] ;  /* 0x00208000e114783b */ /* 0x000ea20000004200 */
[C---:B------:R-:W-:Y:S01]  /*13660*/  FMUL.FTZ R41, R2.reuse, R181 ;  /* 0x000000b502297220 */ /* 0x040fe20000410000 */
[----:B------:R4:W5:Y:S01]  /*13670*/  MUFU.EX2 R216, R0 ;  /* 0x0000000000d87308 */ /* 0x0009620000000800 */
[----:B------:R-:W-:Y:S01]  /*13680*/  MOV R181, R42 ;  /* 0x0000002a00b57202 */ /* 0x000fe20000000f00 */
[C---:B------:R-:W-:Y:S01]  /*13690*/  FMUL.FTZ R9, R2.reuse, R149 ;  /* 0x0000009502097220 */ /* 0x040fe20000410000 */
[----:B---3--:R-:W-:Y:S01]  /*136a0*/  F2FP.PACK_AB R195, R35, R40 ;  /* 0x0000002823c3723e */ /* 0x008fe200000000ff */
[C---:B------:R-:W-:Y:S02]  /*136b0*/  FMUL.FTZ R12, R2.reuse, R152 ;  /* 0x00000098020c7220 */ /* 0x040fe40000410000 */
[----:B------:R-:W-:Y:S02]  /*136c0*/  FMUL.FTZ R13, R2, R153 ;  /* 0x00000099020d7220 */ /* 0x000fe40000410000 */
[----:B------:R-:W-:Y:S02]  /*136d0*/  FMUL.FTZ R35, R132, R175 ;  /* 0x000000af84237220 */ /* 0x000fe40000410000 */
[----:B------:R3:W-:Y:S01]  /*136e0*/  MUFU.EX2 R218, R7 ;  /* 0x0000000700da7308 */ /* 0x0007e20000000800 */
[----:B------:R-:W-:Y:S01]  /*136f0*/  MOV R175, R40 ;  /* 0x0000002800af7202 */ /* 0x000fe20000000f00 */
[C---:B------:R-:W-:Y:S02]  /*13700*/  FMUL.FTZ R40, R2.reuse, R180 ;  /* 0x000000b402287220 */ /* 0x040fe40000410000 */
[----:B-1----:R-:W-:Y:S02]  /*13710*/  FMUL.FTZ R5, R133, R145 ;  /* 0x0000009185057220 */ /* 0x002fe40000410000 */
[C---:B------:R-:W-:Y:S02]  /*13720*/  FMUL.FTZ R24, R2.reuse, R164 ;  /* 0x000000a402187220 */ /* 0x040fe40000410000 */
[C---:B------:R-:W-:Y:S02]  /*13730*/  FMUL.FTZ R25, R2.reuse, R165 ;  /* 0x000000a502197220 */ /* 0x040fe40000410000 */
[----:B------:R-:W1:Y:S01]  /*13740*/  MUFU.EX2 R219, R6 ;  /* 0x0000000600db7308 */ /* 0x000e620000000800 */
[C---:B------:R-:W-:Y:S02]  /*13750*/  FMUL.FTZ R28, R2.reuse, R168 ;  /* 0x000000a8021c7220 */ /* 0x040fe40000410000 */
[----:B------:R-:W-:Y:S01]  /*13760*/  FMUL.FTZ R29, R2, R169 ;  /* 0x000000a9021d7220 */ /* 0x000fe20000410000 */
[----:B----4-:R-:W-:Y:S01]  /*13770*/  FSEL R0, R3, RZ, P0 ;  /* 0x000000ff03007208 */ /* 0x010fe20000000000 */
[----:B------:R-:W-:Y:S01]  /*13780*/  FMUL.FTZ R55, R132, R55 ;  /* 0x0000003784377220 */ /* 0x000fe20000410000 */
[----:B-----5:R-:W-:Y:S01]  /*13790*/  F2FP.PACK_AB R145, R216, R215 ;  /* 0x000000d7d891723e */ /* 0x020fe200000000ff */
[----:B------:R-:W-:Y:S01]  /*137a0*/  FMUL.FTZ R56, R2, R56 ;  /* 0x0000003802387220 */ /* 0x000fe20000410000 */
[----:B------:R-:W-:Y:S01]  /*137b0*/  MOV R169, R221 ;  /* 0x000000dd00a97202 */ /* 0x000fe20000000f00 */
[----:B------:R-:W-:Y:S01]  /*137c0*/  FADD.FTZ R0, -R0, R139 ;  /* 0x0000008b00007221 */ /* 0x000fe20000010100 */
[----:B------:R-:W4:Y:S01]  /*137d0*/  MUFU.EX2 R44, R10 ;  /* 0x0000000a002c7308 */ /* 0x000f220000000800 */
[----:B------:R-:W-:Y:S01]  /*137e0*/  FMUL.FTZ R57, R2, R57 ;  /* 0x0000003902397220 */ /* 0x000fe20000410000 */
[----:B------:R-:W-:Y:S01]  /*137f0*/  PLOP3.LUT P0, PT, PT, PT, UP0, 0x80, 0x0 ;  /* 0x000000000000781c */ /* 0x000fe20003f0f008 */
[----:B------:R-:W-:Y:S02]  /*13800*/  FMUL.FTZ R0, R0, c[0x0][0x2d0] ;  /* 0x0000b40000007a20 */ /* 0x000fe40000410000 */
[----:B---3--:R-:W-:Y:S02]  /*13810*/  FMUL.FTZ R7, R132, R147 ;  /* 0x0000009384077220 */ /* 0x008fe40000410000 */
[C---:B------:R-:W-:Y:S02]  /*13820*/  FMUL.FTZ R60, R2.reuse, R60 ;  /* 0x0000003c023c7220 */ /* 0x040fe40000410000 */
[----:B------:R-:W-:Y:S01]  /*13830*/  FMUL.FTZ R61, R2, R61 ;  /* 0x0000003d023d7220 */ /* 0x000fe20000410000 */
[----:B------:R-:W3:Y:S01]  /*13840*/  MUFU.EX2 R0, R0 ;  /* 0x0000000000007308 */ /* 0x000ee20000000800 */
[C---:B------:R-:W-:Y:S02]  /*13850*/  FMUL.FTZ R64, R133.reuse, R64 ;  /* 0x0000004085407220 */ /* 0x040fe40000410000 */
[----:B------:R-:W-:Y:S01]  /*13860*/  FMUL.FTZ R65, R133, R65 ;  /* 0x0000004185417220 */ /* 0x000fe20000410000 */
[----:B-1----:R-:W-:Y:S01]  /*13870*/  F2FP.PACK_AB R147, R219, R218 ;  /* 0x000000dadb93723e */ /* 0x002fe200000000ff */
[C---:B------:R-:W-:Y:S02]  /*13880*/  FMUL.FTZ R6, R132.reuse, R146 ;  /* 0x0000009284067220 */ /* 0x040fe40000410000 */
[C---:B------:R-:W-:Y:S02]  /*13890*/  FMUL.FTZ R66, R132.reuse, R66 ;  /* 0x0000004284427220 */ /* 0x040fe40000410000 */
[C---:B------:R-:W-:Y:S01]  /*138a0*/  FMUL.FTZ R67, R132.reuse, R67 ;  /* 0x0000004384437220 */ /* 0x040fe20000410000 */
[----:B------:R-:W1:Y:S01]  /*138b0*/  MUFU.EX2 R48, R14 ;  /* 0x0000000e00307308 */ /* 0x000e620000000800 */
[C---:B------:R-:W-:Y:S01]  /*138c0*/  FMUL.FTZ R68, R133.reuse, R68 ;  /* 0x0000004485447220 */ /* 0x040fe20000410000 */
[-C--:B--2---:R-:W-:Y:S05]  /*138d0*/  HMMA.16816.F32 R4, R192, R20.reuse, R4 ;  /* 0x00000014c004723c */ /* 0x084fea0000001804 */
[----:B----4-:R-:W-:Y:S01]  /*138e0*/  MOV R172, R44 ;  /* 0x0000002c00ac7202 */ /* 0x010fe20000000f00 */
[C---:B------:R-:W-:Y:S02]  /*138f0*/  FMUL.FTZ R69, R133.reuse, R69 ;  /* 0x0000004585457220 */ /* 0x040fe40000410000 */
[----:B------:R2:W-:Y:S01]  /*13900*/  MUFU.EX2 R252, R8 ;  /* 0x0000000800fc7308 */ /* 0x0005e20000000800 */
        /* <DEDUP_REMOVED lines=13> */
[----:B------:R1:W4:Y:S01]  /*139e0*/  MUFU.EX2 R220, R11 ;  /* 0x0000000b00dc7308 */ /* 0x0003220000000800 */
[C---:B------:R-:W-:Y:S02]  /*139f0*/  FMUL.FTZ R27, R0.reuse, R167 ;  /* 0x000000a7001b7220 */ /* 0x040fe40000410000 */
[----:B------:R-:W-:Y:S02]  /*13a00*/  FMUL.FTZ R30, R0, R170 ;  /* 0x000000aa001e7220 */ /* 0x000fe40000410000 */
[C---:B--2---:R-:W-:Y:S01]  /*13a10*/  FMUL.FTZ R8, R2.reuse, R148 ;  /* 0x0000009402087220 */ /* 0x044fe20000410000 */
[----:B------:R-:W-:Y:S01]  /*13a20*/  LDSM.16.MT88.4 R164, [R227+0x2880] ;  /* 0x00288000e3a4783b */ /* 0x000fe20000004200 */
[----:B------:R-:W-:Y:S02]  /*13a30*/  FMUL.FTZ R44, R2, R184 ;  /* 0x000000b8022c7220 */ /* 0x000fe40000410000 */
[C---:B------:R-:W-:Y:S02]  /*13a40*/  FMUL.FTZ R47, R0.reuse, R187 ;  /* 0x000000bb002f7220 */ /* 0x040fe40000410000 */
[C---:B------:R-:W-:Y:S02]  /*13a50*/  FMUL.FTZ R31, R0.reuse, R171 ;  /* 0x000000ab001f7220 */ /* 0x040fe40000410000 */
[----:B------:R-:W-:Y:S02]  /*13a60*/  FMUL.FTZ R58, R0, R58 ;  /* 0x0000003a003a7220 */ /* 0x000fe40000410000 */
[--C-:B---3--:R-:W-:Y:S02]  /*13a70*/  FFMA.FTZ R138, R200, c[0x0][0x2d0], -R141.reuse ;  /* 0x0000b400c88a7a23 */ /* 0x108fe4000001088d */
[C---:B------:R-:W-:Y:S02]  /*13a80*/  FMUL.FTZ R59, R0.reuse, R59 ;  /* 0x0000003b003b7220 */ /* 0x040fe40000410000 */
[----:B------:R2:W-:Y:S01]  /*13a90*/  MUFU.EX2 R185, R138 ;  /* 0x0000008a00b97308 */ /* 0x0005e20000000800 */
[C---:B------:R-:W-:Y:S02]  /*13aa0*/  FMUL.FTZ R62, R0.reuse, R62 ;  /* 0x0000003e003e7220 */ /* 0x040fe40000410000 */
[C---:B------:R-:W-:Y:S02]  /*13ab0*/  FMUL.FTZ R63, R0.reuse, R63 ;  /* 0x0000003f003f7220 */ /* 0x040fe40000410000 */
[----:B-1----:R-:W-:Y:S01]  /*13ac0*/  FMUL.FTZ R11, R0, R151 ;  /* 0x00000097000b7220 */ /* 0x002fe20000410000 */
[----:B----4-:R-:W-:Y:S01]  /*13ad0*/  F2FP.PACK_AB R144, R220, R252 ;  /* 0x000000fcdc90723e */ /* 0x010fe200000000ff */
[----:B------:R-:W1:Y:S01]  /*13ae0*/  LDSM.16.MT88.4 R148, [R228+0x2080] ;  /* 0x00208000e494783b */ /* 0x000e620000004200 */
[----:B------:R-:W-:Y:S01]  /*13af0*/  FMUL.FTZ R71, R132, R71 ;  /* 0x0000004784477220 */ /* 0x000fe20000410000 */
[----:B------:R-:W-:Y:S01]  /*13b00*/  MOV R168, R220 ;  /* 0x000000dc00a87202 */ /* 0x000fe20000000f00 */
[C---:B------:R-:W-:Y:S02]  /*13b10*/  FMUL.FTZ R72, R2.reuse, R72 ;  /* 0x0000004802487220 */ /* 0x040fe40000410000 */
[----:B------:R-:W-:Y:S01]  /*13b20*/  FMUL.FTZ R73, R2, R73 ;  /* 0x0000004902497220 */ /* 0x000fe20000410000 */
[C---:B------:R-:W-:Y:S04]  /*13b30*/  HMMA.16816.F32 R8, R144.reuse, R20, R8 ;  /* 0x000000149008723c */ /* 0x040fe80000001808 */
[C---:B------:R-:W-:Y:S02]  /*13b40*/  FMUL.FTZ R74, R0.reuse, R74 ;  /* 0x0000004a004a7220 */ /* 0x040fe40000410000 */
[----:B------:R-:W-:Y:S02]  /*13b50*/  FMUL.FTZ R75, R0, R75 ;  /* 0x0000004b004b7220 */ /* 0x000fe40000410000 */
[-C--:B------:R-:W-:Y:S04]  /*13b60*/  HMMA.16816.F32 R12, R144, R22.reuse, R12 ;  /* 0x00000016900c723c */ /* 0x080fe8000000180c */
[--C-:B--2---:R-:W-:Y:S02]  /*13b70*/  FFMA.FTZ R138, R196, c[0x0][0x2d0], -R142.reuse ;  /* 0x0000b400c48a7a23 */ /* 0x104fe4000001088e */
        /* <DEDUP_REMOVED lines=8> */
[----:B------:R-:W-:Y:S02]  /*13c00*/  FMUL.FTZ R77, R2, R77 ;  /* 0x0000004d024d7220 */ /* 0x000fe40000410000 */
[C---:B------:R-:W-:Y:S02]  /*13c10*/  FMUL.FTZ R78, R0.reuse, R78 ;  /* 0x0000004e004e7220 */ /* 0x040fe40000410000 */
[-C--:B------:R-:W-:Y:S03]  /*13c20*/  HMMA.16816.F32 R20, R192, R36.reuse, R20 ;  /* 0x00000024c014723c */ /* 0x080fe60000001814 */
[----:B------:R-:W-:Y:S02]  /*13c30*/  FMUL.FTZ R79, R0, R79 ;  /* 0x0000004f004f7220 */ /* 0x000fe40000410000 */
[----:B------:R-:W-:Y:S02]  /*13c40*/  FMUL.FTZ R80, R133, R80 ;  /* 0x0000005085507220 */ /* 0x000fe40000410000 */
[--C-:B--2---:R-:W-:Y:S01]  /*13c50*/  FFMA.FTZ R138, R197, c[0x0][0x2d0], -R142.reuse ;  /* 0x0000b400c58a7a23 */ /* 0x104fe2000001088e */
        /* <DEDUP_REMOVED lines=14> */
[--C-:B--2---:R-:W-:Y:S02]  /*13d40*/  FFMA.FTZ R138, R203, c[0x0][0x2d0], -R141.reuse ;  /* 0x0000b400cb8a7a23 */ /* 0x104fe4000001088d */
[C---:B------:R-:W-:Y:S01]  /*13d50*/  FMUL.FTZ R38, R132.reuse, R178 ;  /* 0x000000b284267220 */ /* 0x040fe20000410000 */
[----:B------:R-:W-:Y:S01]  /*13d60*/  MOV R178, R51 ;  /* 0x0000003300b27202 */ /* 0x000fe20000000f00 */
[----:B------:R2:W-:Y:S01]  /*13d70*/  MUFU.EX2 R188, R138 ;  /* 0x0000008a00bc7308 */ /* 0x0005e20000000800 */
[C---:B------:R-:W-:Y:S02]  /*13d80*/  FMUL.FTZ R51, R132.reuse, R191 ;  /* 0x000000bf84337220 */ /* 0x040fe40000410000 */
[C---:B------:R-:W-:Y:S02]  /*13d90*/  FMUL.FTZ R83, R132.reuse, R83 ;  /* 0x0000005384537220 */ /* 0x040fe40000410000 */
[-C--:B-1----:R-:W-:Y:S03]  /*13da0*/  HMMA.16816.F32 R36, R192, R148.reuse, R36 ;  /* 0x00000094c024723c */ /* 0x082fe60000001824 */
[C---:B------:R-:W-:Y:S02]  /*13db0*/  FMUL.FTZ R84, R133.reuse, R84 ;  /* 0x0000005485547220 */ /* 0x040fe40000410000 */
[----:B------:R-:W-:Y:S02]  /*13dc0*/  FMUL.FTZ R85, R133, R85 ;  /* 0x0000005585557220 */ /* 0x000fe40000410000 */
[C---:B------:R-:W-:Y:S01]  /*13dd0*/  FMUL.FTZ R86, R132.reuse, R86 ;  /* 0x0000005684567220 */ /* 0x040fe20000410000 */
[C---:B------:R-:W-:Y:S04]  /*13de0*/  HMMA.16816.F32 R40, R144.reuse, R148, R40 ;  /* 0x000000949028723c */ /* 0x040fe80000001828 */
[----:B------:R-:W-:Y:S02]  /*13df0*/  FMUL.FTZ R87, R132, R87 ;  /* 0x0000005784577220 */ /* 0x000fe40000410000 */
[C---:B------:R-:W-:Y:S02]  /*13e00*/  FMUL.FTZ R88, R2.reuse, R88 ;  /* 0x0000005802587220 */ /* 0x040fe40000410000 */
[-C--:B------:R-:W-:Y:S04]  /*13e10*/  HMMA.16816.F32 R44, R144, R150.reuse, R44 ;  /* 0x00000096902c723c */ /* 0x080fe8000000182c */
[----:B--2---:R-:W-:Y:S02]  /*13e20*/  FFMA.FTZ R138, R205, c[0x0][0x2d0], -R141 ;  /* 0x0000b400cd8a7a23 */ /* 0x004fe4000001088d */
[----:B------:R-:W-:Y:S02]  /*13e30*/  FMUL.FTZ R89, R2, R89 ;  /* 0x0000005902597220 */ /* 0x000fe40000410000 */
[C---:B------:R-:W-:Y:S01]  /*13e40*/  HMMA.16816.F32 R48, R192.reuse, R150, R48 ;  /* 0x00000096c030723c */ /* 0x040fe20000001830 */
[----:B------:R1:W-:Y:S01]  /*13e50*/  MUFU.EX2 R180, R138 ;  /* 0x0000008a00b47308 */ /* 0x0003e20000000800 */
[----:B------:R-:W2:Y:S02]  /*13e60*/  LDSM.16.MT88.4 R148, [R225+0x3880] ;  /* 0x00388000e194783b */ /* 0x000ea40000004200 */
[C---:B------:R-:W-:Y:S02]  /*13e70*/  FMUL.FTZ R90, R0.reuse, R90 ;  /* 0x0000005a005a7220 */ /* 0x040fe40000410000 */
[----:B------:R-:W-:Y:S02]  /*13e80*/  FMUL.FTZ R91, R0, R91 ;  /* 0x0000005b005b7220 */ /* 0x000fe40000410000 */
[-C--:B------:R-:W-:Y:S04]  /*13e90*/  HMMA.16816.F32 R52, R192, R152.reuse, R52 ;  /* 0x00000098c034723c */ /* 0x080fe80000001834 */
[C---:B------:R-:W-:Y:S02]  /*13ea0*/  FMUL.FTZ R92, R2.reuse, R92 ;  /* 0x0000005c025c7220 */ /* 0x040fe40000410000 */
[----:B------:R-:W-:Y:S02]  /*13eb0*/  FMUL.FTZ R93, R2, R93 ;  /* 0x0000005d025d7220 */ /* 0x000fe40000410000 */
[C---:B------:R-:W-:Y:S04]  /*13ec0*/  HMMA.16816.F32 R56, R144.reuse, R152, R56 ;  /* 0x000000989038723c */ /* 0x040fe80000001838 */
[C---:B------:R-:W-:Y:S02]  /*13ed0*/  FMUL.FTZ R94, R0.reuse, R94 ;  /* 0x0000005e005e7220 */ /* 0x040fe40000410000 */
        /* <DEDUP_REMOVED lines=11> */
[C---:B------:R-:W-:Y:S02]  /*13f90*/  FMUL.FTZ R100, R133.reuse, R100 ;  /* 0x0000006485647220 */ /* 0x040fe40000410000 */
[----:B------:R-:W-:Y:S02]  /*13fa0*/  FMUL.FTZ R101, R133, R101 ;  /* 0x0000006585657220 */ /* 0x000fe40000410000 */
[C---:B------:R-:W-:Y:S01]  /*13fb0*/  FMUL.FTZ R102, R132.reuse, R102 ;  /* 0x0000006684667220 */ /* 0x040fe20000410000 */
[C---:B------:R-:W-:Y:S04]  /*13fc0*/  HMMA.16816.F32 R72, R144.reuse, R148, R72 ;  /* 0x000000949048723c */ /* 0x040fe80000001848 */
[----:B------:R-:W-:Y:S02]  /*13fd0*/  FMUL.FTZ R103, R132, R103 ;  /* 0x0000006784677220 */ /* 0x000fe40000410000 */
[C---:B------:R-:W-:Y:S02]  /*13fe0*/  FMUL.FTZ R104, R2.reuse, R104 ;  /* 0x0000006802687220 */ /* 0x040fe40000410000 */
[-C--:B------:R-:W-:Y:S04]  /*13ff0*/  HMMA.16816.F32 R76, R144, R150.reuse, R76 ;  /* 0x00000096904c723c */ /* 0x080fe8000000184c */
[----:B-1----:R-:W-:Y:S02]  /*14000*/  FFMA.FTZ R138, R207, c[0x0][0x2d0], -R142 ;  /* 0x0000b400cf8a7a23 */ /* 0x002fe4000001088e */
[----:B------:R-:W-:Y:S02]  /*14010*/  FMUL.FTZ R105, R2, R105 ;  /* 0x0000006902697220 */ /* 0x000fe40000410000 */
[C---:B------:R-:W-:Y:S01]  /*14020*/  HMMA.16816.F32 R80, R192.reuse, R150, R80 ;  /* 0x00000096c050723c */ /* 0x040fe20000001850 */
[----:B------:R1:W-:Y:S01]  /*14030*/  MUFU.EX2 R170, R138 ;  /* 0x0000008a00aa7308 */ /* 0x0003e20000000800 */
[----:B------:R-:W2:Y:S02]  /*14040*/  LDSM.16.MT88.4 R148, [R228+0x3880] ;  /* 0x00388000e494783b */ /* 0x000ea40000004200 */
[C---:B------:R-:W-:Y:S02]  /*14050*/  FMUL.FTZ R106, R0.reuse, R106 ;  /* 0x0000006a006a7220 */ /* 0x040fe40000410000 */
[----:B------:R-:W-:Y:S02]  /*14060*/  FMUL.FTZ R107, R0, R107 ;  /* 0x0000006b006b7220 */ /* 0x000fe40000410000 */
[-C--:B---3--:R-:W-:Y:S04]  /*14070*/  HMMA.16816.F32 R84, R192, R152.reuse, R84 ;  /* 0x00000098c054723c */ /* 0x088fe80000001854 */
        /* <DEDUP_REMOVED lines=11> */
[----:B------:R-:W-:Y:S02]  /*14130*/  FMUL.FTZ R113, R133, R113 ;  /* 0x0000007185717220 */ /* 0x000fe40000410000 */
[C---:B------:R-:W-:Y:S02]  /*14140*/  FMUL.FTZ R114, R132.reuse, R114 ;  /* 0x0000007284727220 */ /* 0x040fe40000410000 */
[----:B------:R-:W-:Y:S01]  /*14150*/  FMUL.FTZ R115, R132, R115 ;  /* 0x0000007384737220 */ /* 0x000fe20000410000 */
        /* <DEDUP_REMOVED lines=17> */
[C---:B------:R-:W-:Y:S02]  /*14270*/  FMUL.FTZ R126, R0.reuse, R126 ;  /* 0x0000007e007e7220 */ /* 0x040fe40000410000 */
[----:B------:R-:W-:Y:S02]  /*14280*/  FMUL.FTZ R127, R0, R127 ;  /* 0x0000007f007f7220 */ /* 0x000fe40000410000 */
[C---:B------:R-:W-:Y:S01]  /*14290*/  FMUL.FTZ R128, R133.reuse, R128 ;  /* 0x0000008085807220 */ /* 0x040fe20000410000 */
[-C--:B---3--:R-:W-:Y:S03]  /*142a0*/  HMMA.16816.F32 R116, R192, R152.reuse, R116 ;  /* 0x00000098c074723c */ /* 0x088fe60000001874 */
[----:B------:R-:W-:Y:S02]  /*142b0*/  FMUL.FTZ R129, R133, R129 ;  /* 0x0000008185817220 */ /* 0x000fe40000410000 */
[----:B------:R-:W-:Y:S02]  /*142c0*/  FMUL.FTZ R130, R132, R130 ;  /* 0x0000008284827220 */ /* 0x000fe40000410000 */
[--C-:B-1----:R-:W-:Y:S01]  /*142d0*/  FFMA.FTZ R138, R210, c[0x0][0x2d0], -R143.reuse ;  /* 0x0000b400d28a7a23 */ /* 0x102fe2000001088f */
[C---:B------:R-:W-:Y:S03]  /*142e0*/  HMMA.16816.F32 R120, R144.reuse, R152, R120 ;  /* 0x000000989078723c */ /* 0x040fe60000001878 */
[----:B------:R1:W-:Y:S01]  /*142f0*/  MUFU.EX2 R171, R138 ;  /* 0x0000008a00ab7308 */ /* 0x0003e20000000800 */
[----:B------:R-:W-:Y:S03]  /*14300*/  FMUL.FTZ R131, R132, R131 ;  /* 0x0000008384837220 */ /* 0x000fe60000410000 */
        /* <DEDUP_REMOVED lines=224> */
.L_x_1049:
[----:B-123--:R-:W2:Y:S04]  /*15110*/  LDL.LU R0, [R1+0xc] ;  /* 0x00000c0001007983 */ /* 0x00eea80000300800 */
[----:B------:R-:W3:Y:S04]  /*15120*/  LDL.LU R4, [R1+0x8] ;  /* 0x0000080001047983 */ /* 0x000ee80000300800 */
[----:B------:R-:W4:Y:S04]  /*15130*/  LDL.LU R5, [R1+0x10] ;  /* 0x0000100001057983 */ /* 0x000f280000300800 */
[----:B------:R-:W4:Y:S01]  /*15140*/  LDL.LU R2, [R1+0x14] ;  /* 0x0000140001027983 */ /* 0x000f220000300800 */
[----:B------:R-:W-:-:S03]  /*15150*/  PLOP3.LUT P0, PT, PT, PT, PT, 0x8, 0x0 ;  /* 0x000000000000781c */ /* 0x000fc60003f0e170 */
        /* <DEDUP_REMOVED lines=21> */
[----:B------:R-:W-:-:S05]  /*152b0*/  FSETP.NE.FTZ.AND P2, PT, R7, RZ, PT ;  /* 0x000000ff0700720b */ /* 0x000fca0003f55000 */
[----:B------:R-:W1:Y:S01]  /*152c0*/  @P4 MUFU.RCP R0, R11 ;  /* 0x0000000b00004308 */ /* 0x000e620000001000 */
[----:B------:R-:W-:-:S07]  /*152d0*/  FSETP.NE.FTZ.AND P1, PT, R6, RZ, PT ;  /* 0x000000ff0600720b */ /* 0x000fce0003f35000 */
[----:B------:R-:W2:Y:S06]  /*152e0*/  @P3 MUFU.RCP R4, R9 ;  /* 0x0000000900043308 */ /* 0x000eac0000001000 */
[----:B------:R-:W-:Y:S01]  /*152f0*/  @P1 MOV R8, 0x3f317218 ;  /* 0x3f31721800081802 */ /* 0x000fe20000000f00 */
[C---:B-1----:R-:W-:Y:S01]  /*15300*/  FMUL.FTZ R144, R0.reuse, R144 ;  /* 0x0000009000907220 */ /* 0x042fe20000410000 */
[----:B------:R-:W1:Y:S01]  /*15310*/  @P2 MUFU.RCP R2, R7 ;  /* 0x0000000700022308 */ /* 0x000e620000001000 */
        /* <DEDUP_REMOVED lines=16> */
[C---:B------:R-:W-:Y:S01]  /*15420*/  FMUL.FTZ R24, R0.reuse, R64 ;  /* 0x0000004000187220 */ /* 0x040fe20000410000 */
[----:B------:R-:W-:Y:S01]  /*15430*/  MOV R64, 0xff800000 ;  /* 0xff80000000407802 */ /* 0x000fe20000000f00 */
[C---:B------:R-:W-:Y:S01]  /*15440*/  FMUL.FTZ R42, R0.reuse, R65 ;  /* 0x00000041002a7220 */ /* 0x040fe20000410000 */
[----:B------:R-:W-:Y:S01]  /*15450*/  MOV R65, 0xff800000 ;  /* 0xff80000000417802 */ /* 0x000fe20000000f00 */
[C---:B------:R-:W-:Y:S01]  /*15460*/  FMUL.FTZ R28, R0.reuse, R68 ;  /* 0x00000044001c7220 */ /* 0x040fe20000410000 */
[----:B------:R-:W-:Y:S01]  /*15470*/  MOV R68, 0xff800000 ;  /* 0xff80000000447802 */ /* 0x000fe20000000f00 */
        /* <DEDUP_REMOVED lines=15> */
[----:B------:R-:W-:Y:S01]  /*15570*/  MOV R0, RZ ;  /* 0x000000ff00007202 */ /* 0x000fe20000000f00 */
[C---:B--2---:R-:W-:Y:S02]  /*15580*/  FMUL.FTZ R15, R4.reuse, R54 ;  /* 0x00000036040f7220 */ /* 0x044fe40000410000 */
[----:B------:R-:W-:Y:S02]  /*15590*/  FMUL.FTZ R44, R4, R55 ;  /* 0x00000037042c7220 */ /* 0x000fe40000410000 */
[C---:B-1----:R-:W-:Y:S01]  /*155a0*/  FMUL.FTZ R148, R2.reuse, R148 ;  /* 0x0000009402947220 */ /* 0x042fe20000410000 */
[----:B------:R-:W1:Y:S01]  /*155b0*/  @P1 MUFU.RCP R0, R6 ;  /* 0x0000000600001308 */ /* 0x000e620000001000 */
[----:B------:R-:W-:-:S02]  /*155c0*/  FMUL.FTZ R149, R2, R149 ;  /* 0x0000009502957220 */ /* 0x000fc40000410000 */
[C---:B------:R-:W-:Y:S02]  /*155d0*/  FMUL.FTZ R152, R2.reuse, R152 ;  /* 0x0000009802987220 */ /* 0x040fe40000410000 */
[C---:B------:R-:W-:Y:S02]  /*155e0*/  FMUL.FTZ R153, R2.reuse, R153 ;  /* 0x0000009902997220 */ /* 0x040fe40000410000 */
[C---:B------:R-:W-:Y:S01]  /*155f0*/  FMUL.FTZ R164, R2.reuse, R164 ;  /* 0x000000a402a47220 */ /* 0x040fe20000410000 */
[----:B------:R-:W2:Y:S01]  /*15600*/  @P1 MUFU.LG2 R6, R6 ;  /* 0x0000000600061308 */ /* 0x000ea20000000c00 */
        /* <DEDUP_REMOVED lines=41> */
[C---:B------:R-:W-:Y:S01]  /*158a0*/  FMUL.FTZ R41, R4.reuse, R67 ;  /* 0x0000004304297220 */ /* 0x040fe20000410000 */
[----:B------:R-:W-:Y:S01]  /*158b0*/  MOV R67, 0xff800000 ;  /* 0xff80000000437802 */ /* 0x000fe20000000f00 */
        /* <DEDUP_REMOVED lines=51> */
[----:B------:R-:W-:Y:S02]  /*15bf0*/  @P4 FMUL.FTZ R10, R4, c[0x0][0x2d0] ;  /* 0x0000b400040a4a20 */ /* 0x000fe40000410000 */
[----:B------:R-:W-:Y:S02]  /*15c00*/  @P2 FMUL.FTZ R2, R0, c[0x0][0x2d0] ;  /* 0x0000b40000022a20 */ /* 0x000fe40000410000 */
[----:B------:R-:W-:Y:S02]  /*15c10*/  @P4 FMUL.FTZ R11, R11, 0.69314718246459960938 ;  /* 0x3f3172180b0b4820 */ /* 0x000fe40000410000 */
[----:B------:R-:W-:-:S02]  /*15c20*/  @P3 FMUL.FTZ R9, R9, 0.69314718246459960938 ;  /* 0x3f31721809093820 */ /* 0x000fc40000410000 */
[----:B------:R-:W-:Y:S02]  /*15c30*/  @P2 FMUL.FTZ R7, R7, 0.69314718246459960938 ;  /* 0x3f31721807072820 */ /* 0x000fe40000410000 */
[----:B--2---:R-:W-:Y:S02]  /*15c40*/  @P1 FMUL.FTZ R4, R6, 0.69314718246459960938 ;  /* 0x3f31721806041820 */ /* 0x004fe40000410000 */
[----:B------:R-:W-:Y:S02]  /*15c50*/  @P1 FMUL.FTZ R0, R8, c[0x0][0x2d0] ;  /* 0x0000b40008001a20 */ /* 0x000fe40000410000 */
[----:B------:R-:W-:Y:S02]  /*15c60*/  @P4 FFMA.FTZ R64, R10, R137, R11 ;  /* 0x000000890a404223 */ /* 0x000fe4000001000b */
[----:B------:R-:W-:Y:S02]  /*15c70*/  @P3 FFMA.FTZ R65, R5, R136, R9 ;  /* 0x0000008805413223 */ /* 0x000fe40000010009 */
[----:B------:R-:W-:-:S02]  /*15c80*/  @P2 FFMA.FTZ R67, R2, R135, R7 ;  /* 0x0000008702432223 */ /* 0x000fc40000010007 */
[----:B------:R-:W-:Y:S02]  /*15c90*/  @P1 FFMA.FTZ R68, R0, R3, R4 ;  /* 0x0000000300441223 */ /* 0x000fe40000010004 */
.L_x_991:
[----:B------:R-:W-:Y:S05]  /*15ca0*/  @P0 BRA `(.L_x_1067) ;  /* 0x00001c6000000947 */ /* 0x000fea0003800000 */
[----:B------:R-:W2:Y:S01]  /*15cb0*/  LDL R71, [R1+0x2c] ;  /* 0x00002c0001477983 */ /* 0x000ea20000100800 */
[----:B------:R-:W-:Y:S02]  /*15cc0*/  F2FP.PACK_AB R41, R41, R66 ;  /* 0x000000422929723e */ /* 0x000fe400000000ff */
[----:B------:R-:W-:Y:S01]  /*15cd0*/  F2FP.PACK_AB R62, R63, R62 ;  /* 0x0000003e3f3e723e */ /* 0x000fe200000000ff */
[----:B------:R-:W1:Y:S01]  /*15ce0*/  S2R R69, SR_TID.X ;  /* 0x0000000000457919 */ /* 0x000e620000002100 */
        /* <DEDUP_REMOVED lines=12> */
[----:B-1----:R-:W-:Y:S02]  /*15db0*/  SHF.R.S32.HI R66, RZ, 0x1f, R69 ;  /* 0x0000001fff427819 */ /* 0x002fe40000011445 */
[----:B------:R-:W-:Y:S02]  /*15dc0*/  F2FP.PACK_AB R8, R173, R172 ;  /* 0x000000acad08723e */ /* 0x000fe400000000ff */
[CC--:B------:R-:W-:Y:S02]  /*15dd0*/  LEA.HI R2, R66.reuse, R69.reuse, RZ, 0x2 ;  /* 0x0000004542027211 */ /* 0x0c0fe400078f10ff */
[----:B------:R-:W-:-:S02]  /*15de0*/  LEA.HI R63, R66, R69, RZ, 0x5 ;  /* 0x00000045423f7211 */ /* 0x000fc400078f28ff */
[--C-:B------:R-:W-:Y:S02]  /*15df0*/  SHF.R.S32.HI R4, RZ, 0x2, R2.reuse ;  /* 0x00000002ff047819 */ /* 0x100fe40000011402 */
[----:B------:R-:W-:Y:S02]  /*15e00*/  SHF.R.S32.HI R0, RZ, 0x1f, R2 ;  /* 0x0000001fff007819 */ /* 0x000fe40000011402 */
[----:B------:R-:W-:Y:S02]  /*15e10*/  SHF.R.S32.HI R59, RZ, 0x5, R63 ;  /* 0x00000005ff3b7819 */ /* 0x000fe4000001143f */
[----:B------:R-:W-:Y:S02]  /*15e20*/  LEA.HI R0, R0, R4, RZ, 0x3 ;  /* 0x0000000400007211 */ /* 0x000fe400078f18ff */
[----:B------:R-:W-:Y:S02]  /*15e30*/  F2FP.PACK_AB R55, R55, R164 ;  /* 0x000000a43737723e */ /* 0x000fe400000000ff */
[----:B------:R-:W-:-:S02]  /*15e40*/  LOP3.LUT R0, R0, 0xfffffff8, RZ, 0xc0, !PT ;  /* 0xfffffff800007812 */ /* 0x000fc400078ec0ff */
        /* <DEDUP_REMOVED lines=157> */
.L_x_1068:
        /* <DEDUP_REMOVED lines=151> */
.L_x_1070:
[----:B--234-:R-:W-:Y:S05]  /*17190*/  BSYNC B0 ;  /* 0x0000000000007941 */ /* 0x01cfea0003800000 */
.L_x_1069:
        /* <DEDUP_REMOVED lines=16> */
.L_x_1072:
[----:B------:R-:W-:Y:S05]  /*172a0*/  BSYNC B0 ;  /* 0x0000000000007941 */ /* 0x000fea0003800000 */
.L_x_1071:
        /* <DEDUP_REMOVED lines=16> */
.L_x_1074:
[----:B------:R-:W-:Y:S05]  /*173b0*/  BSYNC B0 ;  /* 0x0000000000007941 */ /* 0x000fea0003800000 */
.L_x_1073:
        /* <DEDUP_REMOVED lines=16> */
.L_x_1076:
[----:B------:R-:W-:Y:S05]  /*174c0*/  BSYNC B0 ;  /* 0x0000000000007941 */ /* 0x000fea0003800000 */
.L_x_1075:
        /* <DEDUP_REMOVED lines=16> */
.L_x_1078:
[----:B------:R-:W-:Y:S05]  /*175d0*/  BSYNC B0 ;  /* 0x0000000000007941 */ /* 0x000fea0003800000 */
.L_x_1077:
        /* <DEDUP_REMOVED lines=16> */
.L_x_1080:
[----:B------:R-:W-:Y:S05]  /*176e0*/  BSYNC B0 ;  /* 0x0000000000007941 */ /* 0x000fea0003800000 */
.L_x_1079:
        /* <DEDUP_REMOVED lines=16> */
.L_x_1082:
[----:B------:R-:W-:Y:S05]  /*177f0*/  BSYNC B0 ;  /* 0x0000000000007941 */ /* 0x000fea0003800000 */
.L_x_1081:
        /* <DEDUP_REMOVED lines=17> */
.L_x_1067:
        /* <DEDUP_REMOVED lines=19> */
.L_x_1083:
        /* <DEDUP_REMOVED lines=42> */
.L_x_1085:
[----:B------:R-:W-:Y:S05]  /*17ce0*/  BSYNC B0 ;  /* 0x0000000000007941 */ /* 0x000fea0003800000 */
.L_x_1084:
        /* <DEDUP_REMOVED lines=59> */
.L_x_1087:
[----:B------:R-:W-:Y:S05]  /*180a0*/  BSYNC B0 ;  /* 0x0000000000007941 */ /* 0x000fea0003800000 */
.L_x_1086:
        /* <DEDUP_REMOVED lines=15> */
.L_x_1089:
[----:B------:R-:W-:Y:S05]  /*181a0*/  BSYNC B0 ;  /* 0x0000000000007941 */ /* 0x000fea0003800000 */
.L_x_1088:
        /* <DEDUP_REMOVED lines=15> */
.L_x_1091:
[----:B------:R-:W-:Y:S05]  /*182a0*/  BSYNC B0 ;  /* 0x0000000000007941 */ /* 0x000fea0003800000 */
.L_x_1090:
        /* <DEDUP_REMOVED lines=15> */
.L_x_1093:
[----:B------:R-:W-:Y:S05]  /*183a0*/  BSYNC B0 ;  /* 0x0000000000007941 */ /* 0x000fea0003800000 */
.L_x_1092:
        /* <DEDUP_REMOVED lines=15> */
.L_x_1095:
[----:B------:R-:W-:Y:S05]  /*184a0*/  BSYNC B0 ;  /* 0x0000000000007941 */ /* 0x000fea0003800000 */
.L_x_1094:
        /* <DEDUP_REMOVED lines=15> */
.L_x_1097:
[----:B------:R-:W-:Y:S05]  /*185a0*/  BSYNC B0 ;  /* 0x0000000000007941 */ /* 0x000fea0003800000 */
.L_x_1096:
        /* <DEDUP_REMOVED lines=15> */
.L_x_1099:
[----:B------:R-:W-:Y:S05]  /*186a0*/  BSYNC B0 ;  /* 0x0000000000007941 */ /* 0x000fea0003800000 */
.L_x_1098:
        /* <DEDUP_REMOVED lines=16> */
.L_x_1100:
        /* <DEDUP_REMOVED lines=13> */
.L_x_1727:


//--------------------- .text._ZN7cutlass13device_kernelIN5flash19enable_sm80_to_sm89INS1_16FlashAttnFwdSm80INS1_25CollectiveMainloopFwdSm80ILi4ELi1ELb0EN4cute5tupleIJNS5_1CILi128EEENS7_ILi48EEES8_EEELi128ENS_6half_tEfNS_4arch4Sm80ELb0ELb1ELb1ELb1ELb0ELb1ELb1ELb0EEENS1_21CollectiveEpilogueFwdINS6_IJS8_S8_S9_EEENS6_IJNS7_ILi1EEESH_SH_EEESB_SD_Li128ELb1ELb1ELb0ELb0EEENS1_19SingleTileSchedulerILb1ELb0ELb1ELi128EEEEEEEEEvNT_6ParamsE --------------------------
	.section	.text._ZN7cutlass13device_kernelIN5flash19enable_sm80_to_sm89INS1_16FlashAttnFwdSm80INS1_25CollectiveMainloopFwdSm80ILi4ELi1ELb0EN4cute5tupleIJNS5_1CILi128EEENS7_ILi48EEES8_EEELi128ENS_6half_tEfNS_4arch4Sm80ELb0ELb1ELb1ELb1ELb0ELb1ELb1ELb0EEENS1_21CollectiveEpilogueFwdINS6_IJS8_S8_S9_EEENS6_IJNS7_ILi1EEESH_SH_EEESB_SD_Li128ELb1ELb1ELb0ELb0EEENS1_19SingleTileSchedulerILb1ELb0ELb1ELi128EEEEEEEEEvNT_6ParamsE,"ax",@progbits
	.sectioninfo	@"SHI_REGISTERS=255"
	.align	128
.text._ZN7cutlass13device_kernelIN5flash19enable_sm80_to_sm89INS1_16FlashAttnFwdSm80INS1_25CollectiveMainloopFwdSm80ILi4ELi1ELb0EN4cute5tupleIJNS5_1CILi128EEENS7_ILi48EEES8_EEELi128ENS_6half_tEfNS_4arch4Sm80ELb0ELb1ELb1ELb1ELb0ELb1ELb1ELb0EEENS1_21CollectiveEpilogueFwdINS6_IJS8_S8_S9_EEENS6_IJNS7_ILi1EEESH_SH_EEESB_SD_Li128ELb1ELb1ELb0ELb0EEENS1_19SingleTileSchedulerILb1ELb0ELb1ELi128EEEEEEEEEvNT_6ParamsE:
        .type           _ZN7cutlass13device_kernelIN5flash19enable_sm80_to_sm89INS1_16FlashAttnFwdSm80INS1_25CollectiveMainloopFwdSm80ILi4ELi1ELb0EN4cute5tupleIJNS5_1CILi128EEENS7_ILi48EEES8_EEELi128ENS_6half_tEfNS_4arch4Sm80ELb0ELb1ELb1ELb1ELb0ELb1ELb1ELb0EEENS1_21CollectiveEpilogueFwdINS6_IJS8_S8_S9_EEENS6_IJNS7_ILi1EEESH_SH_EEESB_SD_Li128ELb1ELb1ELb0ELb0EEENS1_19SingleTileSchedulerILb1ELb0ELb1ELi128EEEEEEEEEvNT_6ParamsE,@function
        .size           _ZN7cutlass13device_kernelIN5flash19enable_sm80_to_sm89INS1_16FlashAttnFwdSm80INS1_25CollectiveMainloopFwdSm80ILi4ELi1ELb0EN4cute5tupleIJNS5_1CILi128EEENS7_ILi48EEES8_EEELi128ENS_6half_tEfNS_4arch4Sm80ELb0ELb1ELb1ELb1ELb0ELb1ELb1ELb0EEENS1_21CollectiveEpilogueFwdINS6_IJS8_S8_S9_EEENS6_IJNS7_ILi1EEESH_SH_EEESB_SD_Li128ELb1ELb1ELb0ELb0EEENS1_19SingleTileSchedulerILb1ELb0ELb1ELi128EEEEEEEEEvNT_6ParamsE,(.L_x_1728 - _ZN7cutlass13device_kernelIN5flash19enable_sm80_to_sm89INS1_16FlashAttnFwdSm80INS1_25CollectiveMainloopFwdSm80ILi4ELi1ELb0EN4cute5tupleIJNS5_1CILi128EEENS7_ILi48EEES8_EEELi128ENS_6half_tEfNS_4arch4Sm80ELb0ELb1ELb1ELb1ELb0ELb1ELb1ELb0EEENS1_21CollectiveEpilogueFwdINS6_IJS8_S8_S9_EEENS6_IJNS7_ILi1EEESH_SH_EEESB_SD_Li128ELb1ELb1ELb0ELb0EEENS1_19SingleTileSchedulerILb1ELb0ELb1ELi128EEEEEEEEEvNT_6ParamsE)
        .other          _ZN7cutlass13device_kernelIN5flash19enable_sm80_to_sm89INS1_16FlashAttnFwdSm80INS1_25CollectiveMainloopFwdSm80ILi4ELi1ELb0EN4cute5tupleIJNS5_1CILi128EEENS7_ILi48EEES8_EEELi128ENS_6half_tEfNS_4arch4Sm80ELb0ELb1ELb1ELb1ELb0ELb1ELb1ELb0EEENS1_21CollectiveEpilogueFwdINS6_IJS8_S8_S9_EEENS6_IJNS7_ILi1EEESH_SH_EEESB_SD_Li128ELb1ELb1ELb0ELb0EEENS1_19SingleTileSchedulerILb1ELb0ELb1ELi128EEEEEEEEEvNT_6ParamsE,@"STO_CUDA_ENTRY STV_DEFAULT"
_ZN7cutlass13device_kernelIN5flash19enable_sm80_to_sm89INS1_16FlashAttnFwdSm80INS1_25CollectiveMainloopFwdSm80ILi4ELi1ELb0EN4cute5tupleIJNS5_1CILi128EEENS7_ILi48EEES8_EEELi128ENS_6half_tEfNS_4arch4Sm80ELb0ELb1ELb1ELb1ELb0ELb1ELb1ELb0EEENS1_21CollectiveEpilogueFwdINS6_IJS8_S8_S9_EEENS6_IJNS7_ILi1EEESH_SH_EEESB_SD_Li128ELb1ELb1ELb0ELb0EEENS1_19SingleTileSchedulerILb1ELb0ELb1ELi128EEEEEEEEEvNT_6ParamsE:
        /* <DEDUP_REMOVED lines=17> */
.L_x_1102:
        /* <DEDUP_REMOVED lines=8> */
.L_x_1104:
[----:B------:R-:W-:-:S04]  /*0190*/  MOV R0, c[0x0][0x54c] ;  /* 0x0001530000007a02 */ /* 0x000fc80000000f00 */
.L_x_1103:
[----:B------:R-:W-:Y:S01]  /*01a0*/  USHF.L.U32 UR4, UR4, 0x7, URZ ;  /* 0x0000000704047899 */ /* 0x000fe2000800063f */
[----:B-----5:R-:W-:-:S05]  /*01b0*/  IMAD R0, R0, c[0x0][0x548], RZ ;  /* 0x0001520000007a24 */ /* 0x020fca00078e02ff */
[----:B------:R-:W-:-:S04]  /*01c0*/  MOV R12, UR4 ;  /* 0x00000004000c7c02 */ /* 0x000fc80008000f00 */
[----:B------:R-:W-:-:S04]  /*01d0*/  ISETP.GE.AND P0, PT, R12, R0, PT ;  /* 0x000000000c00720c */ /* 0x000fc80003f06270 */
[----:B------:R-:W-:-:S05]  /*01e0*/  SEL R0, R5, 0xffffffff, !P0 ;  /* 0xffffffff05007807 */ /* 0x000fca0004000000 */
[----:B------:R2:W-:Y:S01]  /*01f0*/  STL [R1+0x58], R0 ;  /* 0x0000580001007387 */ /* 0x0005e20000100800 */
[----:B------:R-:W-:Y:S05]  /*0200*/  BRA `(.L_x_1105) ;  /* 0x0000014000007947 */ /* 0x000fea0003800000 */
.L_x_1101:
[----:B------:R-:W-:-:S04]  /*0210*/  ISETP.NE.U32.AND P0, PT, RZ, c[0x0][0x568], PT ;  /* 0x00015a00ff007a0c */ /* 0x000fc80003f05070 */
[----:B------:R-:W-:-:S13]  /*0220*/  ISETP.NE.AND.EX P0, PT, RZ, c[0x0][0x56c], PT, P0 ;  /* 0x00015b00ff007a0c */ /* 0x000fda0003f05300 */
[----:B------:R-:W-:Y:S05]  /*0230*/  @!P0 BRA `(.L_x_1106) ;  /* 0x0000002000008947 */ /* 0x000fea0003800000 */
[----:B------:R1:W5:Y:S01]  /*0240*/  LDG.E R0, [R2.64] ;  /* 0x0000000e02007981 */ /* 0x000362000c1e1900 */
[----:B------:R-:W-:Y:S05]  /*0250*/  BRA `(.L_x_1107) ;  /* 0x0000009000007947 */ /* 0x000fea0003800000 */
.L_x_1106:
        /* <DEDUP_REMOVED lines=8> */
.L_x_1108:
[----:B------:R-:W-:-:S04]  /*02e0*/  MOV R0, c[0x0][0x54c] ;  /* 0x0001530000007a02 */ /* 0x000fc80000000f00 */
.L_x_1107:
[----:B------:R-:W-:Y:S01]  /*02f0*/  USHF.L.U32 UR4, UR4, 0x7, URZ ;  /* 0x0000000704047899 */ /* 0x000fe2000800063f */
[----:B-----5:R-:W-:-:S05]  /*0300*/  IMAD R0, R0, c[0x0][0x548], RZ ;  /* 0x0001520000007a24 */ /* 0x020fca00078e02ff */
[----:B------:R-:W-:-:S04]  /*0310*/  MOV R12, UR4 ;  /* 0x00000004000c7c02 */ /* 0x000fc80008000f00 */
[----:B------:R-:W-:-:S04]  /*0320*/  ISETP.GE.AND P0, PT, R12, R0, PT ;  /* 0x000000000c00720c */ /* 0x000fc80003f06270 */
[----:B------:R-:W-:-:S05]  /*0330*/  SEL R0, R5, 0xffffffff, !P0 ;  /* 0xffffffff05007807 */ /* 0x000fca0004000000 */
[----:B------:R2:W-:Y:S04]  /*0340*/  STL [R1+0x58], R0 ;  /* 0x0000580001007387 */ /* 0x0005e80000100800 */
.L_x_1105:
        /* <DEDUP_REMOVED lines=16> */
[CC--:B-1----:R-:W-:Y:S01]  /*0450*/  IMAD.WIDE R2, R14.reuse, R139.reuse, c[0x0][0x358] ;  /* 0x0000d6000e027625 */ /* 0x0c2fe200078e028b */
[----:B------:R-:W-:Y:S02]  /*0460*/  ISETP.NE.AND.EX P4, PT, RZ, c[0x0][0x354], PT, P4 ;  /* 0x0000d500ff007a0c */ /* 0x000fe40003f85340 */
[----:B------:R-:W-:Y:S01]  /*0470*/  ISETP.NE.AND.EX P3, PT, RZ, c[0x0][0x35c], PT, P3 ;  /* 0x0000d700ff007a0c */ /* 0x000fe20003f65330 */
[CC--:B------:R-:W-:Y:S01]  /*0480*/  @P0 IMAD.WIDE R8, R14.reuse, R139.reuse, c[0x0][0x360] ;  /* 0x0000d8000e080625 */ /* 0x0c0fe200078e028b */
[----:B------:R-:W-:Y:S01]  /*0490*/  MOV R13, RZ ;  /* 0x000000ff000d7202 */ /* 0x000fe20000000f00 */
[----:B------:R-:W1:Y:S02]  /*04a0*/  S2R R16, SR_CTAID.Y ;  /* 0x0000000000107919 */ /* 0x000e640000002600 */
[----:B------:R-:W-:Y:S02]  /*04b0*/  IMAD.MOV.U32 R154, RZ, RZ, RZ ;  /* 0x000000ffff9a7224 */ /* 0x000fe400078e00ff */
[----:B------:R-:W2:Y:S01]  /*04c0*/  @P0 LDG.E R0, [R8.64] ;  /* 0x0000000e08000981 */ /* 0x000ea2000c1e1900 */
[----:B------:R-:W-:-:S03]  /*04d0*/  @P2 IMAD.WIDE R10, R14, R139, c[0x0][0x370] ;  /* 0x0000dc000e0a2625 */ /* 0x000fc600078e028b */
[----:B------:R3:W5:Y:S04]  /*04e0*/  @P1 LDG.E R159, [R6.64] ;  /* 0x0000000e069f1981 */ /* 0x000768000c1e1900 */
[----:B------:R3:W5:Y:S04]  /*04f0*/  @P4 LDG.E R151, [R4.64] ;  /* 0x0000000e04974981 */ /* 0x000768000c1e1900 */
[----:B------:R3:W5:Y:S04]  /*0500*/  @P3 LDG.E R13, [R2.64] ;  /* 0x0000000e020d3981 */ /* 0x000768000c1e1900 */
[----:B------:R4:W5:Y:S01]  /*0510*/  @P2 LDG.E R154, [R10.64] ;  /* 0x0000000e0a9a2981 */ /* 0x000962000c1e1900 */
[----:B-1----:R-:W-:Y:S01]  /*0520*/  SHF.R.S32.HI R179, RZ, 0x1f, R16 ;  /* 0x0000001fffb37819 */ /* 0x002fe20000011410 */
[----:B----4-:R-:W-:-:S02]  /*0530*/  IMAD.MOV.U32 R10, RZ, RZ, c[0x0][0x1d0] ;  /* 0x00007400ff0a7624 */ /* 0x010fc400078e00ff */
[----:B--2---:R1:W-:Y:S01]  /*0540*/  STL [R1+0x20], R0 ;  /* 0x0000200001007387 */ /* 0x0043e20000100800 */
[----:B------:R-:W-:Y:S01]  /*0550*/  IMAD.MOV.U32 R9, RZ, RZ, R0 ;  /* 0x000000ffff097224 */ /* 0x000fe200078e0000 */
[----:B-1----:R-:W-:Y:S01]  /*0560*/  MOV R0, c[0x0][0x228] ;  /* 0x00008a0000007a02 */ /* 0x002fe20000000f00 */
[----:B------:R-:W-:Y:S05]  /*0570*/  @P0 BRA `(.L_x_1109) ;  /* 0x0000005000000947 */ /* 0x000fea0003800000 */
[----:B---3--:R-:W-:Y:S05]  /*0580*/  @!P1 BRA `(.L_x_1109) ;  /* 0x0000004000009947 */ /* 0x008fea0003800000 */
[----:B------:R1:W2:Y:S04]  /*0590*/  LDG.E R8, [R6.64] ;  /* 0x0000000e06087981 */ /* 0x0002a8000c1e1900 */
[----:B-1----:R-:W2:Y:S02]  /*05a0*/  LDG.E R6, [R6.64+0x4] ;  /* 0x0000040e06067981 */ /* 0x002ea4000c1e1900 */
[----:B--2---:R-:W-:-:S05]  /*05b0*/  IADD3 R9, -R8, R6, RZ ;  /* 0x0000000608097210 */ /* 0x004fca0007ffe1ff */
[----:B------:R1:W-:Y:S02]  /*05c0*/  STL [R1+0x20], R9 ;  /* 0x0000200901007387 */ /* 0x0003e40000100800 */
.L_x_1109:
[----:B---3--:R-:W-:-:S04]  /*05d0*/  ISETP.NE.U32.AND P0, PT, RZ, c[0x0][0x368], PT ;  /* 0x0000da00ff007a0c */ /* 0x008fc80003f05070 */
[----:B------:R-:W-:-:S13]  /*05e0*/  ISETP.NE.AND.EX P0, PT, RZ, c[0x0][0x36c], PT, P0 ;  /* 0x0000db00ff007a0c */ /* 0x000fda0003f05300 */
[----:B------:R-:W-:Y:S05]  /*05f0*/  @!P0 BRA `(.L_x_1110) ;  /* 0x0000003000008947 */ /* 0x000fea0003800000 */
[----:B------:R-:W-:-:S05]  /*0600*/  IMAD.WIDE R4, R14, R139, c[0x0][0x368] ;  /* 0x0000da000e047625 */ /* 0x000fca00078e028b */
[----:B------:R2:W5:Y:S01]  /*0610*/  LDG.E R10, [R4.64] ;  /* 0x0000000e040a7981 */ /* 0x000562000c1e1900 */
[----:B------:R-:W-:Y:S05]  /*0620*/  BRA `(.L_x_1111) ;  /* 0x0000004000007947 */ /* 0x000fea0003800000 */
.L_x_1110:
[----:B------:R-:W-:Y:S05]  /*0630*/  @!P4 BRA `(.L_x_1111) ;  /* 0x000000300000c947 */ /* 0x000fea0003800000 */
[----:B------:R2:W3:Y:S04]  /*0640*/  LDG.E R6, [R4.64] ;  /* 0x0000000e04067981 */ /* 0x0004e8000c1e1900 */
[----:B--2---:R-:W3:Y:S02]  /*0650*/  LDG.E R4, [R4.64+0x4] ;  /* 0x0000040e04047981 */ /* 0x004ee4000c1e1900 */
[----:B---3--:R-:W-:Y:S02]  /*0660*/  IADD3 R10, -R6, R4, RZ ;  /* 0x00000004060a7210 */ /* 0x008fe40007ffe1ff */
.L_x_1111:
[----:B------:R-:W3:Y:S04]  /*0670*/  LDL.LU R15, [R1+0x24] ;  /* 0x00002400010f7983 */ /* 0x000ee80000300800 */
[----:B--2---:R2:W4:Y:S04]  /*0680*/  @P3 LDG.E R5, [R2.64] ;  /* 0x0000000e02053981 */ /* 0x004528000c1e1900 */
[----:B------:R2:W4:Y:S01]  /*0690*/  @P3 LDG.E R4, [R2.64+0x4] ;  /* 0x0000040e02043981 */ /* 0x000522000c1e1900 */
[----:B------:R-:W-:Y:S01]  /*06a0*/  IMAD.MOV.U32 R6, RZ, RZ, c[0x0][0x2c4] ;  /* 0x0000b100ff067624 */ /* 0x000fe200078e00ff */
[----:B------:R-:W-:Y:S01]  /*06b0*/  ISETP.NE.U32.AND P0, PT, RZ, c[0x0][0x378], PT ;  /* 0x0000de00ff007a0c */ /* 0x000fe20003f05070 */
[----:B------:R-:W-:-:S02]  /*06c0*/  IMAD.MOV.U32 R7, RZ, RZ, c[0x0][0x32c] ;  /* 0x0000cb00ff077624 */ /* 0x000fc400078e00ff */
[----:B-----5:R-:W-:Y:S01]  /*06d0*/  IMAD.MOV.U32 R137, RZ, RZ, R10 ;  /* 0x000000ffff897224 */ /* 0x020fe200078e000a */
[----:B------:R-:W-:Y:S02]  /*06e0*/  ISETP.NE.AND P2, PT, R6, 0x1, PT ;  /* 0x000000010600780c */ /* 0x000fe40003f45270 */
[----:B------:R-:W-:Y:S02]  /*06f0*/  ISETP.NE.AND.EX P0, PT, RZ, c[0x0][0x37c], PT, P0 ;  /* 0x0000df00ff007a0c */ /* 0x000fe40003f05300 */
[----:B------:R-:W-:Y:S01]  /*0700*/  ISETP.GE.AND P1, PT, R7, 0x1, PT ;  /* 0x000000010700780c */ /* 0x000fe20003f26270 */
[----:B------:R-:W-:Y:S02]  /*0710*/  IMAD.IADD R6, R10, 0x1, -R154 ;  /* 0x000000010a067824 */ /* 0x000fe400078e0a9a */
[----:B------:R-:W-:-:S05]  /*0720*/  IMAD.MOV.U32 R11, RZ, RZ, R12 ;  /* 0x000000ffff0b7224 */ /* 0x000fca00078e000c */
[----:B------:R1:W-:Y:S03]  /*0730*/  STL [R1+0x4], R11 ;  /* 0x0000040b01007387 */ /* 0x0003e60000100800 */
[----:B--2---:R-:W-:-:S05]  /*0740*/  @P0 IMAD.WIDE R2, R14, R139, c[0x0][0x378] ;  /* 0x0000de000e020625 */ /* 0x004fca00078e028b */
[----:B------:R2:W5:Y:S02]  /*0750*/  @P0 LDG.E R137, [R2.64] ;  /* 0x0000000e02890981 */ /* 0x000564000c1e1900 */
[----:B--2---:R-:W-:-:S05]  /*0760*/  @P2 IADD3 R2, R11, 0x7f, RZ ;  /* 0x0000007f0b022810 */ /* 0x004fca0007ffe0ff */
[----:B------:R-:W-:Y:S01]  /*0770*/  @P2 IMAD.HI.U32 R3, R2, c[0x0][0x2c8], RZ ;  /* 0x0000b20002032a27 */ /* 0x000fe200078e00ff */
[----:B------:R-:W-:-:S04]  /*0780*/  IADD3 R2, R12, 0x7f, RZ ;  /* 0x0000007f0c027810 */ /* 0x000fc80007ffe0ff */
[----:B------:R-:W-:Y:S02]  /*0790*/  @P2 SHF.R.U32.HI R2, RZ, c[0x0][0x2cc], R3 ;  /* 0x0000b300ff022a19 */ /* 0x000fe40000011603 */
[----:B---3--:R-:W-:-:S04]  /*07a0*/  LOP3.LUT R15, R15, 0xfffffdff, RZ, 0xc0, !PT ;  /* 0xfffffdff0f0f7812 */ /* 0x008fc800078ec0ff */
[----:B------:R-:W-:Y:S01]  /*07b0*/  @P2 LOP3.LUT R15, R15, 0x200, RZ, 0xfc, !PT ;  /* 0x000002000f0f2812 */ /* 0x000fe200078efcff */
[----:B----4-:R-:W-:-:S03]  /*07c0*/  @P3 IMAD.IADD R0, R4, 0x1, -R5 ;  /* 0x0000000104003824 */ /* 0x010fc600078e0a05 */
[----:B------:R-:W-:Y:S01]  /*07d0*/  LOP3.LUT R15, R15, 0xfffffeff, RZ, 0xc0, !PT ;  /* 0xfffffeff0f0f7812 */ /* 0x000fe200078ec0ff */
[----:B------:R-:W-:-:S03]  /*07e0*/  IMAD.IADD R8, R6, 0x1, R0 ;  /* 0x0000000106087824 */ /* 0x000fc600078e0200 */
[----:B------:R-:W-:Y:S02]  /*07f0*/  @P1 LOP3.LUT R15, R15, 0x100, RZ, 0xfc, !PT ;  /* 0x000001000f0f1812 */ /* 0x000fe400078efcff */
[----:B------:R1:W-:Y:S01]  /*0800*/  STL [R1+0x1c], R8 ;  /* 0x00001c0801007387 */ /* 0x0003e20000100800 */
[----:B------:R-:W-:-:S03]  /*0810*/  IADD3 R166, R8, 0x1, -R9 ;  /* 0x0000000108a67810 */ /* 0x000fc60007ffe809 */
[----:B------:R1:W-:Y:S02]  /*0820*/  STL [R1+0x24], R15 ;  /* 0x0000240f01007387 */ /* 0x0003e40000100800 */
        /* <DEDUP_REMOVED lines=12> */
.L_x_1113:
[----:B------:R-:W-:-:S13]  /*08f0*/  ISETP.NE.AND P0, PT, R7, 0x1, PT ;  /* 0x000000010700780c */ /* 0x000fda0003f05270 */
[----:B------:R-:W-:-:S05]  /*0900*/  @P0 IMAD.HI.U32 R2, R3, c[0x0][0x330], RZ ;  /* 0x0000cc0003020a27 */ /* 0x000fca00078e00ff */
[----:B------:R-:W-:-:S05]  /*0910*/  @P0 SHF.R.U32.HI R3, RZ, c[0x0][0x334], R2 ;  /* 0x0000cd00ff030a19 */ /* 0x000fca0000011602 */
.L_x_1114:
[----:B------:R-:W-:-:S05]  /*0920*/  IMAD R3, R3, R7, c[0x0][0x32c] ;  /* 0x0000cb0003037624 */ /* 0x000fca00078e0207 */
[----:B------:R-:W-:Y:S02]  /*0930*/  IMNMX R5, R5, R3, PT ;  /* 0x0000000305057217 */ /* 0x000fe40003800200 */
.L_x_1112:
[C---:B------:R-:W-:Y:S01]  /*0940*/  IADD3 R3, R8.reuse, 0x2f, RZ ;  /* 0x0000002f08037810 */ /* 0x040fe20007ffe0ff */
[----:B-1----:R-:W-:Y:S02]  /*0950*/  IMAD.IADD R8, R8, 0x1, -R9 ;  /* 0x0000000108087824 */ /* 0x002fe400078e0a09 */
[----:B------:R-:W-:-:S03]  /*0960*/  @P2 IMAD.HI.U32 R4, R11, c[0x0][0x2c8], RZ ;  /* 0x0000b2000b042a27 */ /* 0x000fc600078e00ff */
[----:B------:R1:W-:Y:S01]  /*0970*/  STL [R1+0x5c], R8 ;  /* 0x00005c0801007387 */ /* 0x0003e20000100800 */
[----:B------:R-:W-:Y:S01]  /*0980*/  IMAD.MOV.U32 R2, RZ, RZ, R11 ;  /* 0x000000ffff027224 */ /* 0x000fe200078e000b */
[----:B------:R-:W-:Y:S01]  /*0990*/  @P2 SHF.R.U32.HI R2, RZ, c[0x0][0x2cc], R4 ;  /* 0x0000b300ff022a19 */ /* 0x000fe20000011604 */
[----:B------:R-:W-:-:S04]  /*09a0*/  IMAD.HI R3, R3, 0x2aaaaaab, RZ ;  /* 0x2aaaaaab03037827 */ /* 0x000fc800078e02ff */
[----:B------:R-:W-:Y:S01]  /*09b0*/  IMAD.IADD R2, R8, 0x1, R2 ;  /* 0x0000000108027824 */ /* 0x000fe200078e0202 */
[----:B------:R-:W-:-:S04]  /*09c0*/  SHF.R.U32.HI R4, RZ, 0x1f, R3 ;  /* 0x0000001fff047819 */ /* 0x000fc80000011603 */
[----:B------:R-:W-:Y:S02]  /*09d0*/  LEA.HI.SX32 R167, R3, R4, 0x1d ;  /* 0x0000000403a77211 */ /* 0x000fe400078feaff */
        /* <DEDUP_REMOVED lines=10> */
.L_x_1116:
[----:B------:R-:W-:-:S13]  /*0a80*/  ISETP.NE.AND P0, PT, R7, 0x1, PT ;  /* 0x000000010700780c */ /* 0x000fda0003f05270 */
[----:B------:R-:W-:-:S05]  /*0a90*/  @P0 IMAD.HI.U32 R3, R2, c[0x0][0x330], RZ ;  /* 0x0000cc0002030a27 */ /* 0x000fca00078e00ff */
[----:B------:R-:W-:-:S05]  /*0aa0*/  @P0 SHF.R.U32.HI R2, RZ, c[0x0][0x334], R3 ;  /* 0x0000cd00ff020a19 */ /* 0x000fca0000011603 */
.L_x_1117:
[----:B------:R-:W-:-:S05]  /*0ab0*/  IMAD R2, R2, c[0x0][0x32c], RZ ;  /* 0x0000cb0002027a24 */ /* 0x000fca00078e02ff */
[----:B------:R-:W-:-:S04]  /*0ac0*/  IMNMX R4, R4, R2, !PT ;  /* 0x0000000204047217 */ /* 0x000fc80007800200 */
.L_x_1115:
        /* <DEDUP_REMOVED lines=12> */
[----:B------:R-:W-:-:S03]  /*0b90*/  IMNMX R2, R2, R0, PT ;  /* 0x0000000002027217 */ /* 0x000fc60003800200 */
[----:B------:R-:W-:Y:S01]  /*0ba0*/  IMAD.WIDE.U32 R4, R3, -0x55555555, RZ ;  /* 0xaaaaaaab03047825 */ /* 0x000fe200078e00ff */
[----:B------:R-:W-:-:S04]  /*0bb0*/  ISETP.GT.AND P0, PT, R2, R3, PT ;  /* 0x000000030200720c */ /* 0x000fc80003f04270 */
[----:B------:R-:W-:-:S05]  /*0bc0*/  SHF.R.U32.HI R131, RZ, 0x5, R5 ;  /* 0x00000005ff837819 */ /* 0x000fca0000011605 */
[----:B------:R-:W-:-:S04]  /*0bd0*/  IMAD.MOV.U32 R5, RZ, RZ, R131 ;  /* 0x000000ffff057224 */ /* 0x000fc800078e0083 */
[----:B------:R-:W-:-:S05]  /*0be0*/  @P0 IADD3 R2, R2, 0x2f, RZ ;  /* 0x0000002f02020810 */ /* 0x000fca0007ffe0ff */
[----:B------:R-:W-:-:S05]  /*0bf0*/  @P0 IMAD.HI R2, R2, 0x2aaaaaab, RZ ;  /* 0x2aaaaaab02020827 */ /* 0x000fca00078e02ff */
[----:B------:R-:W-:-:S04]  /*0c00*/  @P0 SHF.R.U32.HI R3, RZ, 0x1f, R2 ;  /* 0x0000001fff030819 */ /* 0x000fc80000011602 */
[----:B------:R-:W-:-:S04]  /*0c10*/  @P0 LEA.HI.SX32 R5, R2, R3, 0x1d ;  /* 0x0000000302050211 */ /* 0x000fc800078feaff */
[----:B------:R-:W-:-:S13]  /*0c20*/  ISETP.GT.AND P0, PT, R5, R131, PT ;  /* 0x000000830500720c */ /* 0x000fda0003f04270 */
[----:B------:R-:W-:Y:S05]  /*0c30*/  @!P0 BRA `(.L_x_1118) ;  /* 0x000055e000008947 */ /* 0x000fea0003800000 */
[----:B------:R-:W-:-:S04]  /*0c40*/  ISETP.NE.U32.AND P0, PT, RZ, c[0x0][0x340], PT ;  /* 0x0000d000ff007a0c */ /* 0x000fc80003f05070 */
[----:B------:R-:W-:-:S13]  /*0c50*/  ISETP.NE.AND.EX P0, PT, RZ, c[0x0][0x344], PT, P0 ;  /* 0x0000d100ff007a0c */ /* 0x000fda0003f05300 */
[----:B------:R-:W-:-:S05]  /*0c60*/  @P0 IMAD.WIDE R2, R14, R139, c[0x0][0x340] ;  /* 0x0000d0000e020625 */ /* 0x000fca00078e028b */
[----:B------:R2:W3:Y:S01]  /*0c70*/  @P0 LDG.E R9, [R2.64] ;  /* 0x0000000e02090981 */ /* 0x0004e2000c1e1900 */
[----:B------:R-:W-:Y:S01]  /*0c80*/  SHF.R.S32.HI R11, RZ, 0x1f, R177 ;  /* 0x0000001fff0b7819 */ /* 0x000fe200000114b1 */
[----:B------:R-:W-:Y:S01]  /*0c90*/  IMAD R7, R179, c[0x0][0x240], RZ ;  /* 0x00009000b3077a24 */ /* 0x000fe200078e02ff */
[----:B------:R-:W-:Y:S01]  /*0ca0*/  MOV R142, 0x30 ;  /* 0x00000030008e7802 */ /* 0x000fe20000000f00 */
[----:B------:R-:W-:Y:S01]  /*0cb0*/  IMAD.MOV.U32 R175, RZ, RZ, c[0x0][0x27c] ;  /* 0x00009f00ffaf7624 */ /* 0x000fe200078e00ff */
[----:B------:R-:W-:Y:S01]  /*0cc0*/  IADD3 R36, R5, -0x1, RZ ;  /* 0xffffffff05247810 */ /* 0x000fe20007ffe0ff */
[----:B------:R-:W-:Y:S01]  /*0cd0*/  IMAD R7, R16, c[0x0][0x244], R7 ;  /* 0x0000910010077a24 */ /* 0x000fe200078e0207 */
[----:B------:R-:W-:Y:S01]  /*0ce0*/  SHF.R.S32.HI R6, RZ, 0x1f, R14 ;  /* 0x0000001fff067819 */ /* 0x000fe2000001140e */
[C---:B------:R-:W-:Y:S01]  /*0cf0*/  IMAD R168, R142.reuse, c[0x0][0x23c], RZ ;  /* 0x00008f008ea87a24 */ /* 0x040fe200078e02ff */
[----:B-1----:R-:W-:Y:S01]  /*0d00*/  SHF.R.S32.HI R8, RZ, 0x1f, R36 ;  /* 0x0000001fff087819 */ /* 0x002fe20000011424 */
[----:B------:R-:W-:Y:S01]  /*0d10*/  IMAD.WIDE.U32 R146, R142, c[0x0][0x238], RZ ;  /* 0x00008e008e927a25 */ /* 0x000fe200078e00ff */
[----:B------:R-:W-:Y:S01]  /*0d20*/  SEL R27, R6, RZ, !P3 ;  /* 0x000000ff061b7207 */ /* 0x000fe20005800000 */
[----:B------:R-:W-:Y:S01]  /*0d30*/  ULDC.U8 UR4, c[0x0][0x298] ;  /* 0x0000a60000047ab9 */ /* 0x000fe20000000000 */
[----:B------:R-:W-:Y:S01]  /*0d40*/  SEL R92, R14, RZ, !P3 ;  /* 0x000000ff0e5c7207 */ /* 0x000fe20005800000 */
[----:B------:R-:W-:Y:S01]  /*0d50*/  IMAD.IADD R168, R147, 0x1, R168 ;  /* 0x0000000193a87824 */ /* 0x000fe200078e02a8 */
[----:B------:R-:W-:Y:S01]  /*0d60*/  MOV R171, c[0x0][0x280] ;  /* 0x0000a00000ab7a02 */ /* 0x000fe20000000f00 */
[----:B------:R-:W-:-:S02]  /*0d70*/  IMAD.MOV.U32 R138, RZ, RZ, c[0x0][0x238] ;  /* 0x00008e00ff8a7624 */ /* 0x000fc400078e00ff */
[----:B------:R-:W-:Y:S01]  /*0d80*/  IMAD.IADD R31, R151, 0x1, R10 ;  /* 0x00000001971f7824 */ /* 0x000fe200078e020a */
[----:B------:R-:W-:Y:S01]  /*0d90*/  SHF.L.U64.HI R149, R171, R139, c[0x0][0x284] ;  /* 0x0000a100ab957619 */ /* 0x000fe2000001028b */
[----:B------:R-:W-:Y:S01]  /*0da0*/  IMAD R25, R179, c[0x0][0x210], RZ ;  /* 0x00008400b3197a24 */ /* 0x000fe200078e02ff */
[----:B------:R-:W-:Y:S01]  /*0db0*/  SHF.L.U32 R155, R138, 0x5, RZ ;  /* 0x000000058a9b7819 */ /* 0x000fe200000006ff */
[----:B------:R-:W-:Y:S01]  /*0dc0*/  IMAD.MOV.U32 R148, RZ, RZ, 0x5 ;  /* 0x00000005ff947424 */ /* 0x000fe200078e00ff */
[----:B------:R-:W-:Y:S01]  /*0dd0*/  SHF.R.S32.HI R37, RZ, 0x1f, R31 ;  /* 0x0000001fff257819 */ /* 0x000fe2000001141f */
[----:B------:R-:W-:Y:S01]  /*0de0*/  IMAD R25, R16, c[0x0][0x214], R25 ;  /* 0x0000850010197a24 */ /* 0x000fe200078e0219 */
[----:B--2---:R-:W-:Y:S01]  /*0df0*/  LEA.HI R2, R11, R177, RZ, 0x3 ;  /* 0x000000b10b027211 */ /* 0x004fe200078f18ff */
[----:B------:R-:W-:Y:S01]  /*0e00*/  IMAD.MOV.U32 R140, RZ, RZ, c[0x0][0x1e0] ;  /* 0x00007800ff8c7624 */ /* 0x000fe200078e00ff */
[----:B------:R-:W-:Y:S01]  /*0e10*/  SHF.L.U64.HI R150, R171, R148, c[0x0][0x284] ;  /* 0x0000a100ab967619 */ /* 0x000fe20000010294 */
[----:B------:R-:W-:Y:S01]  /*0e20*/  IMAD.MOV.U32 R170, RZ, RZ, c[0x0][0x290] ;  /* 0x0000a400ffaa7624 */ /* 0x000fe200078e00ff */
[----:B------:R-:W-:Y:S01]  /*0e30*/  SHF.R.S32.HI R83, RZ, 0x3, R2 ;  /* 0x00000003ff537819 */ /* 0x000fe20000011402 */
[----:B------:R-:W-:Y:S01]  /*0e40*/  IMAD R162, R142, c[0x0][0x294], RZ ;  /* 0x0000a5008ea27a24 */ /* 0x000fe200078e02ff */
[----:B------:R-:W-:Y:S01]  /*0e50*/  LOP3.LUT R2, R2, 0xfffffff8, RZ, 0xc0, !PT ;  /* 0xfffffff802027812 */ /* 0x000fe200078ec0ff */
[----:B------:R-:W-:Y:S01]  /*0e60*/  IMAD R163, R142, c[0x0][0x284], RZ ;  /* 0x0000a1008ea37a24 */ /* 0x000fe200078e02ff */
[--C-:B------:R-:W-:Y:S01]  /*0e70*/  SHF.R.S32.HI R39, RZ, 0x1f, R83.reuse ;  /* 0x0000001fff277819 */ /* 0x100fe20000011453 */
[----:B------:R-:W-:Y:S01]  /*0e80*/  IMAD.IADD R116, R0, 0x1, -R83 ;  /* 0x0000000100747824 */ /* 0x000fe200078e0a53 */
[----:B------:R-:W-:Y:S01]  /*0e90*/  IADD3 R130, P1, R83, R13, RZ ;  /* 0x0000000d53827210 */ /* 0x000fe20007f3e0ff */
[----:B------:R-:W-:Y:S01]  /*0ea0*/  IMAD.IADD R28, R177, 0x1, -R2 ;  /* 0x00000001b11c7824 */ /* 0x000fe200078e0a02 */
[----:B------:R-:W-:Y:S01]  /*0eb0*/  IADD3 R136, R83, 0x10, RZ ;  /* 0x0000001053887810 */ /* 0x000fe20007ffe0ff */
[----:B------:R-:W-:Y:S01]  /*0ec0*/  IMAD R21, R39, c[0x0][0x290], RZ ;  /* 0x0000a40027157a24 */ /* 0x000fe200078e02ff */
[----:B------:R-:W-:Y:S01]  /*0ed0*/  LEA.HI.X.SX32 R132, R13, R39, 0x1, P1 ;  /* 0x000000270d847211 */ /* 0x000fe200008f0eff */
[C---:B------:R-:W-:Y:S01]  /*0ee0*/  IMAD.SHL.U32 R34, R28.reuse, 0x8, RZ ;  /* 0x000000081c227824 */ /* 0x040fe200078e00ff */
[----:B------:R-:W-:Y:S01]  /*0ef0*/  SHF.L.U32 R28, R28, 0x2, RZ ;  /* 0x000000021c1c7819 */ /* 0x000fe200000006ff */
[----:B------:R-:W-:Y:S01]  /*0f00*/  IMAD.WIDE.U32 R12, R138, 0x20, RZ ;  /* 0x000000208a0c7825 */ /* 0x000fe200078e00ff */
[----:B------:R-:W-:-:S02]  /*0f10*/  IADD3 R135, R83, 0x20, RZ ;  /* 0x0000002053877810 */ /* 0x000fc40007ffe0ff */
[----:B------:R-:W-:Y:S01]  /*0f20*/  SHF.R.S32.HI R35, RZ, 0x1f, R34 ;  /* 0x0000001fff237819 */ /* 0x000fe20000011422 */
[----:B------:R-:W-:Y:S01]  /*0f30*/  IMAD R2, R132, c[0x0][0x238], RZ ;  /* 0x00008e0084027a24 */ /* 0x000fe200078e02ff */
[C---:B------:R-:W-:Y:S01]  /*0f40*/  IADD3 R82, R34.reuse, 0x40, RZ ;  /* 0x0000004022527810 */ /* 0x040fe20007ffe0ff */
[----:B------:R-:W-:Y:S01]  /*0f50*/  IMAD R21, R83, c[0x0][0x294], R21 ;  /* 0x0000a50053157a24 */ /* 0x000fe200078e0215 */
[----:B------:R-:W-:Y:S01]  /*0f60*/  ISETP.GE.AND P5, PT, R34, c[0x0][0x1d4], PT ;  /* 0x0000750022007a0c */ /* 0x000fe20003fa6270 */
[----:B------:R-:W-:Y:S01]  /*0f70*/  IMAD R4, R130, c[0x0][0x23c], R2 ;  /* 0x00008f0082047a24 */ /* 0x000fe200078e0202 */
[----:B------:R-:W-:Y:S01]  /*0f80*/  ISETP.GE.AND P6, PT, R82, c[0x0][0x1d4], PT ;  /* 0x0000750052007a0c */ /* 0x000fe20003fc6270 */
[----:B------:R-:W-:Y:S01]  /*0f90*/  IMAD.WIDE.U32 R2, R130, c[0x0][0x238], R34 ;  /* 0x00008e0082027a25 */ /* 0x000fe200078e0022 */
[----:B------:R-:W-:Y:S02]  /*0fa0*/  SHF.R.S32.HI R29, RZ, 0x1f, R28 ;  /* 0x0000001fff1d7819 */ /* 0x000fe4000001141c */
[C---:B------:R-:W-:Y:S01]  /*0fb0*/  SHF.L.U64.HI R164, R140.reuse, R148, c[0x0][0x1e4] ;  /* 0x000079008ca47619 */ /* 0x040fe20000010294 */
[----:B------:R-:W-:Y:S01]  /*0fc0*/  IMAD.IADD R3, R3, 0x1, R4 ;  /* 0x0000000103037824 */ /* 0x000fe200078e0204 */
[C---:B------:R-:W-:Y:S01]  /*0fd0*/  SHF.L.U64.HI R165, R140.reuse, R139, c[0x0][0x1e4] ;  /* 0x000079008ca57619 */ /* 0x040fe2000001028b */
[----:B------:R-:W-:Y:S01]  /*0fe0*/  IMAD.WIDE.U32 R152, R83, c[0x0][0x1e0], RZ ;  /* 0x0000780053987a25 */ /* 0x000fe200078e00ff */
[----:B------:R-:W-:-:S02]  /*0ff0*/  SHF.L.U32 R173, R140, 0x5, RZ ;  /* 0x000000058cad7819 */ /* 0x000fc400000006ff */
[----:B------:R-:W-:Y:S01]  /*1000*/  SHF.L.U64.HI R139, R170, R139, c[0x0][0x294] ;  /* 0x0000a500aa8b7619 */ /* 0x000fe2000001028b */
[----:B------:R-:W-:Y:S01]  /*1010*/  IMAD.WIDE.U32 R4, R16, c[0x0][0x240], R2 ;  /* 0x0000900010047a25 */ /* 0x000fe200078e0002 */
[----:B------:R-:W-:-:S03]  /*1020*/  P2R R134, PR, RZ, 0x20 ;  /* 0x00000020ff867803 */ /* 0x000fc60000000000 */
[----:B------:R-:W-:Y:S01]  /*1030*/  IMAD R2, R168, R36, RZ ;  /* 0x00000024a8027224 */ /* 0x000fe200078e02ff */
[----:B------:R-:W-:Y:S01]  /*1040*/  IADD3 R5, R5, R7, RZ ;  /* 0x0000000705057210 */ /* 0x000fe20007ffe0ff */
[----:B------:R-:W-:Y:S02]  /*1050*/  IMAD R158, R142, c[0x0][0x1e4], RZ ;  /* 0x000079008e9e7a24 */ /* 0x000fe400078e02ff */
[----:B------:R-:W-:Y:S02]  /*1060*/  IMAD R7, R8, R146, R2 ;  /* 0x0000009208077224 */ /* 0x000fe400078e0202 */
[----:B------:R-:W-:-:S04]  /*1070*/  IMAD.WIDE.U32 R114, R92, c[0x0][0x248], R4 ;  /* 0x000092005c727a25 */ /* 0x000fc800078e0004 */
[----:B------:R-:W-:Y:S02]  /*1080*/  IMAD.SHL.U32 R8, R83, 0x40, RZ ;  /* 0x0000004053087824 */ /* 0x000fe400078e00ff */
[----:B------:R-:W-:Y:S02]  /*1090*/  IMAD.MOV.U32 R112, RZ, RZ, R114 ;  /* 0x000000ffff707224 */ /* 0x000fe400078e0072 */
[----:B------:R-:W-:Y:S01]  /*10a0*/  IMAD.WIDE.U32 R144, R142, c[0x0][0x290], RZ ;  /* 0x0000a4008e907a25 */ /* 0x000fe200078e00ff */
[----:B------:R-:W-:-:S03]  /*10b0*/  LOP3.LUT R24, R8, 0x1c0, RZ, 0xc0, !PT ;  /* 0x000001c008187812 */ /* 0x000fc600078ec0ff */
[----:B------:R-:W-:Y:S01]  /*10c0*/  IMAD R8, R37, c[0x0][0x1e0], RZ ;  /* 0x0000780025087a24 */ /* 0x000fe200078e02ff */
[----:B------:R-:W-:Y:S01]  /*10d0*/  SHF.R.U32.HI R38, RZ, 0x3, R24 ;  /* 0x00000003ff267819 */ /* 0x000fe20000011618 */
[----:B------:R-:W-:Y:S01]  /*10e0*/  IMAD.WIDE.U32 R142, R142, c[0x0][0x280], RZ ;  /* 0x0000a0008e8e7a25 */ /* 0x000fe200078e00ff */
[----:B------:R-:W-:-:S03]  /*10f0*/  LOP3.LUT R67, R24, 0x38, R34, 0xf8, !PT ;  /* 0x0000003818437812 */ /* 0x000fc600078ef822 */
[----:B------:R-:W-:Y:S01]  /*1100*/  IMAD R8, R31, c[0x0][0x1e4], R8 ;  /* 0x000079001f087a24 */ /* 0x000fe200078e0208 */
[----:B------:R-:W-:Y:S01]  /*1110*/  IADD3 R163, R143, R163, RZ ;  /* 0x000000a38fa37210 */ /* 0x000fe20007ffe0ff */
[----:B------:R-:W-:Y:S02]  /*1120*/  IMAD.SHL.U32 R174, R140, 0x10, RZ ;  /* 0x000000108cae7824 */ /* 0x000fe400078e00ff */
[----:B------:R-:W-:-:S04]  /*1130*/  IMAD.WIDE.U32 R156, R135, c[0x0][0x1e0], RZ ;  /* 0x00007800879c7a25 */ /* 0x000fc800078e00ff */
[----:B------:R-:W-:-:S04]  /*1140*/  IMAD.WIDE.U32 R140, R140, 0x30, RZ ;  /* 0x000000308c8c7825 */ /* 0x000fc800078e00ff */
[----:B------:R-:W-:-:S04]  /*1150*/  IMAD.WIDE.U32 R160, R136, c[0x0][0x1e0], RZ ;  /* 0x0000780088a07a25 */ /* 0x000fc800078e00ff */
[C---:B------:R-:W-:Y:S01]  /*1160*/  IMAD.SHL.U32 R172, R171.reuse, 0x20, RZ ;  /* 0x00000020abac7824 */ /* 0x040fe200078e00ff */
[----:B------:R-:W-:Y:S01]  /*1170*/  SHF.L.U32 R171, R171, 0x4, RZ ;  /* 0x00000004abab7819 */ /* 0x000fe200000006ff */
[----:B------:R-:W-:Y:S02]  /*1180*/  IMAD.SHL.U32 R169, R170, 0x20, RZ ;  /* 0x00000020aaa97824 */ /* 0x000fe400078e00ff */
[----:B------:R-:W-:Y:S02]  /*1190*/  IMAD.IADD R162, R145, 0x1, R162 ;  /* 0x0000000191a27824 */ /* 0x000fe400078e02a2 */
[----:B------:R-:W-:Y:S02]  /*11a0*/  IMAD.IADD R158, R141, 0x1, R158 ;  /* 0x000000018d9e7824 */ /* 0x000fe400078e029e */
[--C-:B---3--:R-:W-:Y:S01]  /*11b0*/  @P0 IMAD.MOV.U32 R2, RZ, RZ, R9.reuse ;  /* 0x000000ffff020224 */ /* 0x108fe200078e0009 */
[----:B------:R-:W-:Y:S01]  /*11c0*/  @P0 SHF.R.S32.HI R3, RZ, 0x1f, R9 ;  /* 0x0000001fff030819 */ /* 0x000fe20000011409 */
[----:B------:R-:W-:Y:S01]  /*11d0*/  @!P0 IMAD.MOV.U32 R2, RZ, RZ, R14 ;  /* 0x000000ffff028224 */ /* 0x000fe200078e000e */
[----:B------:R-:W-:Y:S01]  /*11e0*/  @!P0 MOV R3, R6 ;  /* 0x0000000600038202 */ /* 0x000fe20000000f00 */
[----:B------:R-:W-:Y:S01]  /*11f0*/  IMAD R6, R36, -0x30, R116 ;  /* 0xffffffd024067824 */ /* 0x000fe200078e0274 */
[----:B------:R-:W-:Y:S01]  /*1200*/  ISETP.GE.AND P0, PT, R34, c[0x0][0x27c], PT ;  /* 0x00009f0022007a0c */ /* 0x000fe20003f06270 */
[----:B------:R-:W-:Y:S01]  /*1210*/  IMAD.SHL.U32 R9, R175, 0x2, RZ ;  /* 0x00000002af097824 */ /* 0x000fe200078e00ff */
[----:B------:R-:W-:Y:S01]  /*1220*/  SEL R90, R2, RZ, !P4 ;  /* 0x000000ff025a7207 */ /* 0x000fe20006000000 */
[----:B------:R-:W-:Y:S01]  /*1230*/  IMAD R2, R27, c[0x0][0x248], RZ ;  /* 0x000092001b027a24 */ /* 0x000fe200078e02ff */
[----:B------:R-:W-:Y:S01]  /*1240*/  SEL R33, R3, RZ, !P4 ;  /* 0x000000ff03217207 */ /* 0x000fe20006000000 */
[----:B------:R-:W-:Y:S01]  /*1250*/  IMAD.WIDE.U32 R14, R83, c[0x0][0x290], R34 ;  /* 0x0000a400530e7a25 */ /* 0x000fe200078e0022 */
[----:B------:R-:W-:-:S02]  /*1260*/  ISETP.GE.AND P2, PT, R6, 0x1, PT ;  /* 0x000000010600780c */ /* 0x000fc40003f46270 */
[----:B------:R-:W-:Y:S01]  /*1270*/  LEA.HI R3, R11, R177, RZ, 0x6 ;  /* 0x000000b10b037211 */ /* 0x000fe200078f30ff */
[----:B------:R-:W-:Y:S01]  /*1280*/  IMAD R2, R92, c[0x0][0x24c], R2 ;  /* 0x000093005c027a24 */ /* 0x000fe200078e0202 */
[----:B------:R-:W-:Y:S02]  /*1290*/  ISETP.GE.AND P1, PT, R6, 0x11, PT ;  /* 0x000000110600780c */ /* 0x000fe40003f26270 */
[----:B------:R-:W-:Y:S02]  /*12a0*/  SHF.L.U32 R3, R3, 0x3, RZ ;  /* 0x0000000303037819 */ /* 0x000fe400000006ff */
[----:B------:R-:W-:Y:S02]  /*12b0*/  IADD3 R113, R115, R2, RZ ;  /* 0x0000000273717210 */ /* 0x000fe40007ffe0ff */
[----:B------:R-:W-:Y:S02]  /*12c0*/  LOP3.LUT R30, R3, 0xfffffe00, RZ, 0xc0, !PT ;  /* 0xfffffe00031e7812 */ /* 0x000fe400078ec0ff */
[----:B------:R-:W-:Y:S01]  /*12d0*/  @P0 IADD3 R9, -R9, c[0x0][0x1d4], RZ ;  /* 0x0000750009090a10 */ /* 0x000fe20007ffe1ff */
[----:B------:R-:W-:Y:S01]  /*12e0*/  IMAD.WIDE.U32 R4, R36, R146, R112 ;  /* 0x0000009224047225 */ /* 0x000fe200078e0070 */
[----:B------:R-:W-:-:S02]  /*12f0*/  SEL R11, RZ, c[0x0][0x27c], !P0 ;  /* 0x00009f00ff0b7a07 */ /* 0x000fc40004000000 */
[----:B------:R-:W-:Y:S01]  /*1300*/  LOP3.LUT R67, R30, R67, R38, 0xf6, !PT ;  /* 0x000000431e437212 */ /* 0x000fe200078ef626 */
[----:B------:R-:W-:Y:S01]  /*1310*/  IMAD.IADD R7, R5, 0x1, R7 ;  /* 0x0000000105077824 */ /* 0x000fe200078e0207 */
[C---:B------:R-:W-:Y:S02]  /*1320*/  @P2 LEA R2, P0, R4.reuse, c[0x0][0x220], 0x1 ;  /* 0x0000880004022a11 */ /* 0x040fe400078008ff */
[----:B------:R-:W-:Y:S02]  /*1330*/  SHF.L.U32 R67, R67, 0x1, RZ ;  /* 0x0000000143437819 */ /* 0x000fe400000006ff */
[----:B------:R-:W-:Y:S02]  /*1340*/  @P2 LEA.HI.X R3, R4, c[0x0][0x224], R7, 0x1, P0 ;  /* 0x0000890004032a11 */ /* 0x000fe400000f0c07 */
[----:B------:R-:W-:Y:S02]  /*1350*/  ISETP.GT.AND P0, PT, R6, 0x20, PT ;  /* 0x000000200600780c */ /* 0x000fe40003f04270 */
[----:B------:R-:W-:Y:S01]  /*1360*/  MOV R6, c[0x0][0x23c] ;  /* 0x00008f0000067a02 */ /* 0x000fe20000000f00 */
[----:B------:R-:W-:Y:S01]  /*1370*/  @!PT LDS RZ, [RZ] ;  /* 0x00000000fffff984 */ /* 0x000fe20000000800 */
[----:B------:R-:W-:Y:S01]  /*1380*/  @!PT LDS RZ, [RZ] ;  /* 0x00000000fffff984 */ /* 0x000fe20000000800 */
[----:B------:R-:W-:Y:S01]  /*1390*/  @!PT LDS RZ, [RZ] ;  /* 0x00000000fffff984 */ /* 0x000fe20000000800 */
[----:B------:R1:W-:Y:S01]  /*13a0*/  @P2 LDGSTS.E.BYPASS.LTC128B.128 [R67+0x5080], [R2.64], !P5 ;  /* 0x0508000002432fae */ /* 0x0003e2000e901d4e */
[----:B------:R-:W-:-:S03]  /*13b0*/  ISETP.GE.AND P4, PT, R34, c[0x0][0x1d4], PT ;  /* 0x0000750022007a0c */ /* 0x000fc60003f86270 */
[----:B------:R1:W-:Y:S01]  /*13c0*/  @P2 LDGSTS.E.BYPASS.LTC128B.128 [R67+0x6880], [R2.64+0x80], !P6 ;  /* 0x0688008002432fae */ /* 0x0003e2000f101d4e */
[----:B------:R-:W-:-:S04]  /*13d0*/  IMAD.SHL.U32 R127, R6, 0x20, RZ ;  /* 0x00000020067f7824 */ /* 0x000fc800078e00ff */
[----:B------:R-:W-:Y:S01]  /*13e0*/  IMAD.IADD R127, R13, 0x1, R127 ;  /* 0x000000010d7f7824 */ /* 0x000fe200078e027f */
[----:B-1----:R-:W-:-:S04]  /*13f0*/  @P1 LEA R3, P2, R138, R4, 0x4 ;  /* 0x000000048a031211 */ /* 0x002fc800078420ff */
[C---:B------:R-:W-:Y:S02]  /*1400*/  @P1 LEA.HI.X R5, R138.reuse, R7, R6, 0x4, P2 ;  /* 0x000000078a051211 */ /* 0x040fe400010f2406 */
[C---:B------:R-:W-:Y:S02]  /*1410*/  @P1 LEA R2, P2, R3.reuse, c[0x0][0x220], 0x1 ;  /* 0x0000880003021a11 */ /* 0x040fe400078408ff */
[----:B------:R-:W-:Y:S02]  /*1420*/  SHF.L.U64.HI R138, R138, R148, c[0x0][0x23c] ;  /* 0x00008f008a8a7619 */ /* 0x000fe40000010294 */
[----:B------:R-:W-:Y:S02]  /*1430*/  @P1 LEA.HI.X R3, R3, c[0x0][0x224], R5, 0x1, P2 ;  /* 0x0000890003031a11 */ /* 0x000fe400010f0c05 */
[----:B------:R-:W-:Y:S01]  /*1440*/  @P0 IADD3 R6, P2, R4, R12, RZ ;  /* 0x0000000c04060210 */ /* 0x000fe20007f5e0ff */
[----:B------:R-:W-:Y:S01]  /*1450*/  IMAD.WIDE.U32 R4, R31, c[0x0][0x1e0], RZ ;  /* 0x000078001f047a25 */ /* 0x000fe200078e00ff */
[----:B------:R-:W-:Y:S01]  /*1460*/  SHF.L.U64.HI R148, R170, R148, c[0x0][0x294] ;  /* 0x0000a500aa947619 */ /* 0x000fe20000010294 */
[----:B------:R1:W-:Y:S02]  /*1470*/  @P1 LDGSTS.E.BYPASS.LTC128B.128 [R67+0x5880], [R2.64], !P5 ;  /* 0x0588000002431fae */ /* 0x0003e4000e901d4e */
[----:B------:R-:W-:Y:S01]  /*1480*/  @P0 IMAD.X R7, R127, 0x1, R7, P2 ;  /* 0x000000017f070824 */ /* 0x000fe200010e0607 */
[----:B------:R-:W-:Y:S01]  /*1490*/  ISETP.GE.AND P2, PT, R175, 0x1, PT ;  /* 0x00000001af00780c */ /* 0x000fe20003f46270 */
[----:B------:R1:W-:Y:S01]  /*14a0*/  @P1 LDGSTS.E.BYPASS.LTC128B.128 [R67+0x7080], [R2.64+0x80], !P6 ;  /* 0x0708008002431fae */ /* 0x0003e2000f101d4e */
[----:B------:R-:W-:Y:S01]  /*14b0*/  @P0 LEA R22, P1, R6, c[0x0][0x220], 0x1 ;  /* 0x0000880006160a11 */ /* 0x000fe200078208ff */
[----:B------:R-:W-:-:S03]  /*14c0*/  IMAD.SHL.U32 R170, R170, 0x10, RZ ;  /* 0x00000010aaaa7824 */ /* 0x000fc600078e00ff */
[----:B------:R-:W-:Y:S02]  /*14d0*/  @P0 LEA.HI.X R23, R6, c[0x0][0x224], R7, 0x1, P1 ;  /* 0x0000890006170a11 */ /* 0x000fe400008f0c07 */
[----:B------:R-:W-:Y:S01]  /*14e0*/  IADD3 R133, P1, R12, 0x80, RZ ;  /* 0x000000800c857810 */ /* 0x000fe20007f3e0ff */
[----:B------:R-:W-:Y:S01]  /*14f0*/  IMAD R12, R179, c[0x0][0x260], RZ ;  /* 0x00009800b30c7a24 */ /* 0x000fe200078e02ff */
[----:B------:R-:W-:Y:S01]  /*1500*/  IADD3 R6, R34, R11, RZ ;  /* 0x0000000b22067210 */ /* 0x000fe20007ffe0ff */
[----:B------:R2:W-:Y:S01]  /*1510*/  @P0 LDGSTS.E.BYPASS.LTC128B.128 [R67+0x6080], [R22.64], !P5 ;  /* 0x0608000016430fae */ /* 0x0005e2000e901d4e */
[----:B------:R-:W-:Y:S01]  /*1520*/  SHF.R.S32.HI R7, RZ, 0x1f, R9 ;  /* 0x0000001fff077819 */ /* 0x000fe20000011409 */
[----:B------:R-:W-:Y:S02]  /*1530*/  IMAD R12, R16, c[0x0][0x264], R12 ;  /* 0x00009900100c7a24 */ /* 0x000fe400078e020c */
[----:B------:R2:W-:Y:S01]  /*1540*/  @P0 LDGSTS.E.BYPASS.LTC128B.128 [R67+0x7880], [R22.64+0x80], !P6 ;  /* 0x0788008016430fae */ /* 0x0005e2000f101d4e */
[----:B------:R-:W-:Y:S01]  /*1550*/  LEA.HI R32, R7, R9, RZ, 0x4 ;  /* 0x0000000907207211 */ /* 0x000fe200078f20ff */
[----:B------:R-:W-:Y:S01]  /*1560*/  IMAD.X R127, RZ, RZ, R127, P1 ;  /* 0x000000ffff7f7224 */ /* 0x000fe200008e067f */
[----:B------:R-:W-:Y:S01]  /*1570*/  IADD3 R129, P0, R31, R83, RZ ;  /* 0x000000531f817210 */ /* 0x000fe20007f1e0ff */
[----:B------:R-:W0:Y:S04]  /*1580*/  LDGDEPBAR ;  /* 0x00000000000079af */ /* 0x000e280000000000 */
[----:B------:R-:W-:Y:S01]  /*1590*/  IMAD.X R128, R37, 0x1, R39, P0 ;  /* 0x0000000125807824 */ /* 0x000fe200000e0627 */
[----:B-1----:R-:W-:Y:S01]  /*15a0*/  IADD3 R3, R5, R8, RZ ;  /* 0x0000000805037210 */ /* 0x002fe20007ffe0ff */
[----:B------:R-:W-:-:S02]  /*15b0*/  IMAD R5, R179, c[0x0][0x1e8], RZ ;  /* 0x00007a00b3057a24 */ /* 0x000fc400078e02ff */
[----:B------:R-:W-:Y:S02]  /*15c0*/  IMAD.MOV.U32 R2, RZ, RZ, R4 ;  /* 0x000000ffff027224 */ /* 0x000fe400078e0004 */
[C---:B------:R-:W-:Y:S02]  /*15d0*/  IMAD R4, R16.reuse, c[0x0][0x1ec], R5 ;  /* 0x00007b0010047a24 */ /* 0x040fe400078e0205 */
[----:B------:R-:W-:-:S04]  /*15e0*/  IMAD.WIDE.U32 R2, R16, c[0x0][0x1e8], R2 ;  /* 0x00007a0010027a25 */ /* 0x000fc800078e0002 */
[----:B------:R-:W-:Y:S01]  /*15f0*/  IMAD.IADD R19, R3, 0x1, R4 ;  /* 0x0000000103137824 */ /* 0x000fe200078e0204 */
[----:B------:R-:W-:Y:S01]  /*1600*/  SHF.R.S32.HI R3, RZ, 0x1f, R6 ;  /* 0x0000001fff037819 */ /* 0x000fe20000011406 */
[----:B------:R-:W-:-:S03]  /*1610*/  IMAD.WIDE.U32 R4, R16, c[0x0][0x260], R34 ;  /* 0x0000980010047a25 */ /* 0x000fc600078e0022 */
[-C--:B------:R-:W-:Y:S01]  /*1620*/  LEA.HI R20, R3, R6.reuse, RZ, 0x3 ;  /* 0x0000000603147211 */ /* 0x080fe200078f18ff */
[----:B------:R-:W-:Y:S01]  /*1630*/  IMAD.IADD R13, R5, 0x1, R12 ;  /* 0x00000001050d7824 */ /* 0x000fe200078e020c */
[----:B------:R-:W-:Y:S01]  /*1640*/  LEA.HI R26, R3, R6, RZ, 0x6 ;  /* 0x00000006031a7211 */ /* 0x000fe200078f30ff */
[----:B------:R-:W-:Y:S01]  /*1650*/  IMAD.MOV.U32 R12, RZ, RZ, R4 ;  /* 0x000000ffff0c7224 */ /* 0x000fe200078e0004 */
[----:B------:R-:W-:Y:S01]  /*1660*/  LOP3.LUT R103, R20, 0xfffffff8, RZ, 0xc0, !PT ;  /* 0xfffffff814677812 */ /* 0x000fe200078ec0ff */
[----:B------:R-:W-:Y:S02]  /*1670*/  IMAD R8, R39, c[0x0][0x280], RZ ;  /* 0x0000a00027087a24 */ /* 0x000fe400078e02ff */
[----:B------:R-:W-:Y:S01]  /*1680*/  IMAD.WIDE.U32 R4, R83, c[0x0][0x280], R28 ;  /* 0x0000a00053047a25 */ /* 0x000fe200078e001c */
[----:B------:R-:W-:-:S03]  /*1690*/  SHF.R.S32.HI R106, RZ, 0x1f, R103 ;  /* 0x0000001fff6a7819 */ /* 0x000fc60000011467 */
[----:B------:R-:W-:Y:S01]  /*16a0*/  IMAD.MOV.U32 R18, RZ, RZ, R2 ;  /* 0x000000ffff127224 */ /* 0x000fe200078e0002 */
[----:B------:R-:W-:Y:S01]  /*16b0*/  MOV R10, R4 ;  /* 0x00000004000a7202 */ /* 0x000fe20000000f00 */
[----:B------:R-:W-:-:S04]  /*16c0*/  IMAD.WIDE.U32 R2, R83, c[0x0][0x290], R28 ;  /* 0x0000a40053027a25 */ /* 0x000fc800078e001c */
[----:B------:R-:W-:-:S04]  /*16d0*/  IMAD.WIDE.U32 R16, R16, c[0x0][0x210], R34 ;  /* 0x0000840010107a25 */ /* 0x000fc800078e0022 */
[C---:B------:R-:W-:Y:S02]  /*16e0*/  IMAD R8, R83.reuse, c[0x0][0x284], R8 ;  /* 0x0000a10053087a24 */ /* 0x040fe400078e0208 */
[----:B------:R-:W-:-:S03]  /*16f0*/  IMAD.WIDE.U32 R6, R83, c[0x0][0x280], R34 ;  /* 0x0000a00053067a25 */ /* 0x000fc600078e0022 */
[----:B------:R-:W-:Y:S01]  /*1700*/  IADD3 R11, R5, R8, RZ ;  /* 0x00000008050b7210 */ /* 0x000fe20007ffe0ff */
[----:B------:R-:W-:Y:S01]  /*1710*/  IMAD.IADD R9, R3, 0x1, R21 ;  /* 0x0000000103097824 */ /* 0x000fe200078e0215 */
[----:B------:R-:W-:Y:S01]  /*1720*/  IADD3 R3, R17, R25, RZ ;  /* 0x0000001911037210 */ /* 0x000fe20007ffe0ff */
[----:B------:R-:W-:Y:S01]  /*1730*/  IMAD.MOV.U32 R4, RZ, RZ, R14 ;  /* 0x000000ffff047224 */ /* 0x000fe200078e000e */
[----:B------:R-:W-:Y:S01]  /*1740*/  SHF.R.S32.HI R17, RZ, 0x1f, R136 ;  /* 0x0000001fff117819 */ /* 0x000fe20000011488 */
[----:B------:R-:W-:Y:S01]  /*1750*/  IMAD R14, R27, c[0x0][0x268], RZ ;  /* 0x00009a001b0e7a24 */ /* 0x000fe200078e02ff */
[----:B------:R-:W-:Y:S01]  /*1760*/  SHF.L.U32 R25, R136, 0x6, RZ ;  /* 0x0000000688197819 */ /* 0x000fe200000006ff */
[----:B------:R-:W-:Y:S02]  /*1770*/  IMAD.IADD R7, R8, 0x1, R7 ;  /* 0x0000000108077824 */ /* 0x000fe400078e0207 */
[----:B------:R-:W-:Y:S02]  /*1780*/  IMAD.MOV.U32 R8, RZ, RZ, R2 ;  /* 0x000000ffff087224 */ /* 0x000fe400078e0002 */
[----:B------:R-:W-:Y:S01]  /*1790*/  IMAD.MOV.U32 R2, RZ, RZ, R16 ;  /* 0x000000ffff027224 */ /* 0x000fe200078e0010 */
[----:B------:R-:W-:Y:S01]  /*17a0*/  LOP3.LUT R16, R24, 0x38, R20, 0xf8, !PT ;  /* 0x0000003818107812 */ /* 0x000fe200078ef814 */
[----:B------:R-:W-:Y:S01]  /*17b0*/  IMAD R102, R92, c[0x0][0x26c], R14 ;  /* 0x00009b005c667a24 */ /* 0x000fe200078e020e */
[----:B------:R-:W-:Y:S01]  /*17c0*/  LEA.HI R14, R17, R136, RZ, 0x3 ;  /* 0x00000088110e7211 */ /* 0x000fe200078f18ff */
[----:B------:R-:W-:Y:S01]  /*17d0*/  IMAD.IADD R5, R21, 0x1, R15 ;  /* 0x0000000115057824 */ /* 0x000fe200078e020f */
[----:B------:R-:W-:Y:S01]  /*17e0*/  LOP3.LUT R17, R16, R38, RZ, 0x3c, !PT ;  /* 0x0000002610117212 */ /* 0x000fe200078e3cff */
[----:B------:R-:W-:Y:S01]  /*17f0*/  IMAD.WIDE.U32 R92, R92, c[0x0][0x268], R12 ;  /* 0x00009a005c5c7a25 */ /* 0x000fe200078e000c */
[----:B------:R-:W-:-:S02]  /*1800*/  SHF.R.S32.HI R15, RZ, 0x6, R26 ;  /* 0x00000006ff0f7819 */ /* 0x000fc4000001141a */
[----:B------:R-:W-:Y:S01]  /*1810*/  SHF.R.S32.HI R13, RZ, 0x4, R32 ;  /* 0x00000004ff0d7819 */ /* 0x000fe20000011420 */
[----:B------:R-:W-:Y:S01]  /*1820*/  IMAD.SHL.U32 R16, R14, 0x40, RZ ;  /* 0x000000400e107824 */ /* 0x000fe200078e00ff */
[----:B------:R-:W-:Y:S01]  /*1830*/  LOP3.LUT R14, R25, 0x1c0, RZ, 0xc0, !PT ;  /* 0x000001c0190e7812 */ /* 0x000fe200078ec0ff */
[----:B------:R-:W-:Y:S01]  /*1840*/  IMAD R21, R15, 0xc00, R30 ;  /* 0x00000c000f157824 */ /* 0x000fe200078e021e */
[----:B------:R-:W-:Y:S01]  /*1850*/  LEA.HI.SX32 R13, R20, R13, 0x1d ;  /* 0x0000000d140d7211 */ /* 0x000fe200078feaff */
[----:B------:R-:W-:Y:S01]  /*1860*/  IMAD.WIDE.U32 R84, R90, c[0x0][0x1f0], R18 ;  /* 0x00007c005a547a25 */ /* 0x000fe200078e0012 */
[----:B------:R-:W-:Y:S02]  /*1870*/  LOP3.LUT R16, R16, 0xfffffe00, RZ, 0xc0, !PT ;  /* 0xfffffe0010107812 */ /* 0x000fe400078ec0ff */
[----:B------:R-:W-:Y:S01]  /*1880*/  SHF.R.U32.HI R26, RZ, 0x3, R14 ;  /* 0x00000003ff1a7819 */ /* 0x000fe2000001160e */
[----:B------:R-:W-:Y:S01]  /*1890*/  IMAD.IADD R123, R21, 0x1, R17 ;  /* 0x00000001157b7824 */ /* 0x000fe200078e0211 */
[----:B------:R-:W-:Y:S01]  /*18a0*/  LOP3.LUT R12, R14, 0x38, R20, 0xf8, !PT ;  /* 0x000000380e0c7812 */ /* 0x000fe200078ef814 */
[----:B------:R-:W-:Y:S01]  /*18b0*/  IMAD R17, R15, 0xc00, R16 ;  /* 0x00000c000f117824 */ /* 0x000fe200078e0210 */
[----:B------:R-:W-:Y:S01]  /*18c0*/  SHF.R.S32.HI R21, RZ, 0x1f, R135 ;  /* 0x0000001fff157819 */ /* 0x000fe20000011487 */
[----:B------:R-:W-:Y:S01]  /*18d0*/  IMAD.SHL.U32 R86, R13, 0x8, RZ ;  /* 0x000000080d567824 */ /* 0x000fe200078e00ff */
[----:B------:R-:W-:Y:S01]  /*18e0*/  LOP3.LUT R12, R12, R26, RZ, 0x3c, !PT ;  /* 0x0000001a0c0c7212 */ /* 0x000fe200078e3cff */
[----:B-----5:R-:W-:Y:S01]  /*18f0*/  IMAD.WIDE.U32 R100, R137, c[0x0][0x280], R10 ;  /* 0x0000a00089647a25 */ /* 0x020fe200078e000a */
[----:B------:R-:W-:-:S02]  /*1900*/  SHF.L.U32 R25, R135, 0x6, RZ ;  /* 0x0000000687197819 */ /* 0x000fc400000006ff */
[----:B------:R-:W-:Y:S01]  /*1910*/  LEA.HI R21, R21, R135, RZ, 0x3 ;  /* 0x0000008715157211 */ /* 0x000fe200078f18ff */
[----:B------:R-:W-:Y:S01]  /*1920*/  IMAD.IADD R32, R17, 0x1, R12 ;  /* 0x0000000111207824 */ /* 0x000fe200078e020c */
[----:B------:R-:W-:Y:S01]  /*1930*/  SHF.R.S32.HI R17, RZ, 0x1f, R13 ;  /* 0x0000001fff117819 */ /* 0x000fe2000001140d */
[----:B------:R-:W-:Y:S01]  /*1940*/  IMAD.WIDE.U32 R96, R137, c[0x0][0x290], R8 ;  /* 0x0000a40089607a25 */ /* 0x000fe200078e0008 */
[----:B------:R-:W-:Y:S02]  /*1950*/  LOP3.LUT R12, R25, 0x1c0, RZ, 0xc0, !PT ;  /* 0x000001c0190c7812 */ /* 0x000fe400078ec0ff */
[----:B------:R-:W-:Y:S01]  /*1960*/  LEA.HI R25, R17, R13, RZ, 0x3 ;  /* 0x0000000d11197211 */ /* 0x000fe200078f18ff */
[----:B------:R-:W-:Y:S01]  /*1970*/  IMAD.WIDE.U32 R98, R137, c[0x0][0x280], R6 ;  /* 0x0000a00089627a25 */ /* 0x000fe200078e0006 */
[----:B------:R-:W-:Y:S02]  /*1980*/  SHF.L.U32 R21, R21, 0x6, RZ ;  /* 0x0000000615157819 */ /* 0x000fe400000006ff */
[----:B------:R-:W-:Y:S01]  /*1990*/  LOP3.LUT R13, R14, 0x38, R86, 0xf8, !PT ;  /* 0x000000380e0d7812 */ /* 0x000fe200078ef856 */
[----:B------:R-:W-:Y:S01]  /*19a0*/  IMAD.WIDE.U32 R94, R137, c[0x0][0x290], R4 ;  /* 0x0000a400895e7a25 */ /* 0x000fe200078e0004 */
[----:B------:R-:W-:-:S02]  /*19b0*/  SHF.R.U32.HI R27, RZ, 0x3, R12 ;  /* 0x00000003ff1b7819 */ /* 0x000fc4000001160c */
[----:B------:R-:W-:Y:S01]  /*19c0*/  LOP3.LUT R14, R21, 0xfffffe00, RZ, 0xc0, !PT ;  /* 0xfffffe00150e7812 */ /* 0x000fe200078ec0ff */
[----:B------:R-:W-:Y:S01]  /*19d0*/  IMAD.IADD R102, R93, 0x1, R102 ;  /* 0x000000015d667824 */ /* 0x000fe200078e0266 */
[----:B------:R-:W-:Y:S01]  /*19e0*/  LOP3.LUT R17, R12, 0x38, R20, 0xf8, !PT ;  /* 0x000000380c117812 */ /* 0x000fe200078ef814 */
[----:B------:R-:W-:Y:S01]  /*19f0*/  IMAD.SHL.U32 R123, R123, 0x2, RZ ;  /* 0x000000027b7b7824 */ /* 0x000fe200078e00ff */
[----:B------:R-:W-:Y:S02]  /*1a00*/  LOP3.LUT R26, R13, R26, RZ, 0x3c, !PT ;  /* 0x0000001a0d1a7212 */ /* 0x000fe400078e3cff */
[--C-:B------:R-:W-:Y:S02]  /*1a10*/  LOP3.LUT R24, R24, 0x38, R86.reuse, 0xf8, !PT ;  /* 0x0000003818187812 */ /* 0x100fe400078ef856 */
[----:B------:R-:W-:Y:S02]  /*1a20*/  SHF.R.S32.HI R13, RZ, 0x3, R25 ;  /* 0x00000003ff0d7819 */ /* 0x000fe40000011419 */
[----:B------:R-:W-:-:S02]  /*1a30*/  LOP3.LUT R12, R12, 0x38, R86, 0xf8, !PT ;  /* 0x000000380c0c7812 */ /* 0x000fc400078ef856 */
[-C--:B------:R-:W-:Y:S01]  /*1a40*/  LOP3.LUT R21, R17, R27.reuse, RZ, 0x3c, !PT ;  /* 0x0000001b11157212 */ /* 0x080fe200078e3cff */
[----:B------:R-:W-:Y:S01]  /*1a50*/  IMAD R17, R15, 0xc00, R14 ;  /* 0x00000c000f117824 */ /* 0x000fe200078e020e */
[----:B------:R-:W-:Y:S01]  /*1a60*/  LOP3.LUT R24, R24, R38, RZ, 0x3c, !PT ;  /* 0x0000002618187212 */ /* 0x000fe200078e3cff */
[C---:B------:R-:W-:Y:S01]  /*1a70*/  IMAD R15, R13.reuse, 0xc00, R30 ;  /* 0x00000c000d0f7824 */ /* 0x040fe200078e021e */
[----:B------:R-:W-:Y:S01]  /*1a80*/  LOP3.LUT R12, R12, R27, RZ, 0x3c, !PT ;  /* 0x0000001b0c0c7212 */ /* 0x000fe200078e3cff */
[C---:B------:R-:W-:Y:S01]  /*1a90*/  IMAD R16, R13.reuse, 0xc00, R16 ;  /* 0x00000c000d107824 */ /* 0x040fe200078e0210 */
[----:B------:R-:W-:Y:S01]  /*1aa0*/  IADD3 R111, P1, P0, R84, R152, R34 ;  /* 0x00000098546f7210 */ /* 0x000fe2000783e022 */
[----:B------:R-:W-:Y:S01]  /*1ab0*/  IMAD R13, R13, 0xc00, R14 ;  /* 0x00000c000d0d7824 */ /* 0x000fe200078e020e */
[----:B------:R-:W-:Y:S01]  /*1ac0*/  SHF.R.S32.HI R14, RZ, 0x1f, R135 ;  /* 0x0000001fff0e7819 */ /* 0x000fe20000011487 */
[----:B------:R-:W-:Y:S01]  /*1ad0*/  IMAD.IADD R24, R15, 0x1, R24 ;  /* 0x000000010f187824 */ /* 0x000fe200078e0218 */
[----:B------:R-:W-:Y:S01]  /*1ae0*/  IADD3 R16, R16, R26, RZ ;  /* 0x0000001a10107210 */ /* 0x000fe20007ffe0ff */
[----:B------:R-:W-:Y:S01]  /*1af0*/  IMAD.IADD R15, R13, 0x1, R12 ;  /* 0x000000010d0f7824 */ /* 0x000fe200078e020c */
[----:B------:R-:W-:Y:S01]  /*1b00*/  IADD3 R30, R28, 0x20, RZ ;  /* 0x000000201c1e7810 */ /* 0x000fe20007ffe0ff */
[C---:B------:R-:W-:Y:S01]  /*1b10*/  IMAD R13, R33.reuse, c[0x0][0x1f0], RZ ;  /* 0x00007c00210d7a24 */ /* 0x040fe200078e02ff */
[----:B------:R-:W-:Y:S01]  /*1b20*/  SHF.R.S32.HI R105, RZ, 0x1f, R86 ;  /* 0x0000001fff697819 */ /* 0x000fe20000011456 */
[----:B------:R-:W-:Y:S01]  /*1b30*/  IMAD R12, R33, c[0x0][0x218], RZ ;  /* 0x00008600210c7a24 */ /* 0x000fe200078e02ff */
[----:B------:R-:W-:Y:S01]  /*1b40*/  SHF.L.U32 R122, R32, 0x1, RZ ;  /* 0x00000001207a7819 */ /* 0x000fe200000006ff */
[----:B------:R-:W-:Y:S01]  /*1b50*/  IMAD R13, R90, c[0x0][0x1f4], R13 ;  /* 0x00007d005a0d7a24 */ /* 0x000fe200078e020d */
[----:B------:R-:W-:Y:S01]  /*1b60*/  SHF.L.U32 R120, R24, 0x1, RZ ;  /* 0x0000000118787819 */ /* 0x000fe200000006ff */
[C---:B------:R-:W-:Y:S01]  /*1b70*/  IMAD R89, R90.reuse, c[0x0][0x21c], R12 ;  /* 0x000087005a597a24 */ /* 0x040fe200078e020c */
[----:B------:R-:W-:Y:S01]  /*1b80*/  SHF.L.U32 R118, R15, 0x1, RZ ;  /* 0x000000010f767819 */ /* 0x000fe200000006ff */
[----:B------:R-:W-:Y:S01]  /*1b90*/  IMAD.WIDE.U32 R90, R90, c[0x0][0x218], R2 ;  /* 0x000086005a5a7a25 */ /* 0x000fe200078e0002 */
[----:B------:R-:W-:-:S02]  /*1ba0*/  SHF.R.S32.HI R2, RZ, 0x1f, R137 ;  /* 0x0000001fff027819 */ /* 0x000fc40000011489 */
[----:B------:R-:W-:Y:S01]  /*1bb0*/  IADD3 R87, R85, R13, RZ ;  /* 0x0000000d55577210 */ /* 0x000fe20007ffe0ff */
[----:B------:R-:W-:Y:S01]  /*1bc0*/  IMAD.IADD R17, R17, 0x1, R21 ;  /* 0x0000000111117824 */ /* 0x000fe200078e0215 */
[----:B------:R-:W-:Y:S01]  /*1bd0*/  SHF.R.S32.HI R13, RZ, 0x1f, R136 ;  /* 0x0000001fff0d7819 */ /* 0x000fe20000011488 */
[C---:B------:R-:W-:Y:S01]  /*1be0*/  IMAD R3, R2.reuse, c[0x0][0x280], RZ ;  /* 0x0000a00002037a24 */ /* 0x040fe200078e02ff */
[----:B------:R-:W-:Y:S01]  /*1bf0*/  IADD3 R89, R91, R89, RZ ;  /* 0x000000595b597210 */ /* 0x000fe20007ffe0ff */
[----:B------:R-:W-:Y:S02]  /*1c00*/  IMAD R12, R2, c[0x0][0x290], RZ ;  /* 0x0000a400020c7a24 */ /* 0x000fe400078e02ff */
[----:B------:R-:W-:Y:S02]  /*1c10*/  IMAD R2, R39, c[0x0][0x1e0], RZ ;  /* 0x0000780027027a24 */ /* 0x000fe400078e02ff */
[----:B------:R-:W-:Y:S02]  /*1c20*/  IMAD R13, R13, c[0x0][0x1e0], RZ ;  /* 0x000078000d0d7a24 */ /* 0x000fe400078e02ff */
[----:B------:R-:W-:-:S02]  /*1c30*/  IMAD R2, R83, c[0x0][0x1e4], R2 ;  /* 0x0000790053027a24 */ /* 0x000fc400078e0202 */
[----:B------:R-:W-:Y:S02]  /*1c40*/  IMAD R3, R137, c[0x0][0x284], R3 ;  /* 0x0000a10089037a24 */ /* 0x000fe400078e0203 */
[----:B------:R-:W-:Y:S02]  /*1c50*/  IMAD.IADD R117, R153, 0x1, R2 ;  /* 0x0000000199757824 */ /* 0x000fe400078e0202 */
[----:B------:R-:W-:Y:S01]  /*1c60*/  IMAD R2, R137, c[0x0][0x294], R12 ;  /* 0x0000a50089027a24 */ /* 0x000fe200078e020c */
[----:B------:R-:W-:Y:S01]  /*1c70*/  IADD3 R109, R101, R3, RZ ;  /* 0x00000003656d7210 */ /* 0x000fe20007ffe0ff */
[----:B------:R-:W-:Y:S01]  /*1c80*/  IMAD R12, R14, c[0x0][0x1e0], RZ ;  /* 0x000078000e0c7a24 */ /* 0x000fe200078e02ff */
[----:B------:R-:W-:Y:S01]  /*1c90*/  IADD3.X R110, R87, R117, R35, P1, P0 ;  /* 0x00000075576e7210 */ /* 0x000fe20000fe0423 */
[----:B------:R-:W-:Y:S01]  /*1ca0*/  IMAD R13, R136, c[0x0][0x1e4], R13 ;  /* 0x00007900880d7a24 */ /* 0x000fe200078e020d */
[----:B------:R-:W-:Y:S01]  /*1cb0*/  ISETP.NE.AND P0, PT, RZ, UR4, PT ;  /* 0x00000004ff007c0c */ /* 0x000fe2000bf05270 */
[----:B------:R-:W-:Y:S01]  /*1cc0*/  IMAD R12, R135, c[0x0][0x1e4], R12 ;  /* 0x00007900870c7a24 */ /* 0x000fe200078e020c */
[----:B------:R-:W-:Y:S01]  /*1cd0*/  IADD3 R108, R97, R2, RZ ;  /* 0x00000002616c7210 */ /* 0x000fe20007ffe0ff */
[----:B------:R-:W-:Y:S01]  /*1ce0*/  IMAD.IADD R125, R161, 0x1, R13 ;  /* 0x00000001a17d7824 */ /* 0x000fe200078e020d */
[----:B------:R-:W-:Y:S01]  /*1cf0*/  P2R R126, PR, RZ, 0x1 ;  /* 0x00000001ff7e7803 */ /* 0x000fe20000000000 */
[----:B------:R-:W-:Y:S01]  /*1d00*/  IMAD.IADD R107, R3, 0x1, R99 ;  /* 0x00000001036b7824 */ /* 0x000fe200078e0263 */
[----:B------:R-:W-:Y:S01]  /*1d10*/  IADD3 R124, R157, R12, RZ ;  /* 0x0000000c9d7c7210 */ /* 0x000fe20007ffe0ff */
[----:B------:R-:W-:-:S02]  /*1d20*/  IMAD.IADD R104, R2, 0x1, R95 ;  /* 0x0000000102687824 */ /* 0x000fc400078e025f */
[----:B------:R-:W-:Y:S02]  /*1d30*/  IMAD.SHL.U32 R121, R17, 0x2, RZ ;  /* 0x0000000211797824 */ /* 0x000fe400078e00ff */
[----:B------:R-:W-:Y:S01]  /*1d40*/  IMAD.SHL.U32 R119, R16, 0x2, RZ ;  /* 0x0000000210777824 */ /* 0x000fe200078e00ff */
[----:B--2---:R-:W-:Y:S06]  /*1d50*/  BAR.SYNC.DEFER_BLOCKING 0x0 ;  /* 0x0000000000007b1d */ /* 0x004fec0000010000 */
.L_x_1153:
[----:B------:R-:W-:Y:S01]  /*1d60*/  SHF.R.S32.HI R88, RZ, 0x1f, R36 ;  /* 0x0000001fff587819 */ /* 0x000fe20000011424 */
[-C--:B-1----:R-:W-:Y:S01]  /*1d70*/  IMAD R2, R158, R36.reuse, RZ ;  /* 0x000000249e027224 */ /* 0x082fe200078e02ff */
[----:B------:R-:W-:Y:S01]  /*1d80*/  ISETP.GE.AND P2, PT, R175, 0x1, PT ;  /* 0x00000001af00780c */ /* 0x000fe20003f46270 */
[----:B------:R-:W-:Y:S01]  /*1d90*/  IMAD.WIDE.U32 R68, R140, R36, RZ ;  /* 0x000000248c447225 */ /* 0x000fe200078e00ff */
[----:B------:R-:W-:Y:S04]  /*1da0*/  DEPBAR.LE SB0, 0x0 ;  /* 0x000080000000791a */ /* 0x000fe80000000000 */
[----:B------:R-:W-:Y:S01]  /*1db0*/  BAR.SYNC.DEFER_BLOCKING 0x0 ;  /* 0x0000000000007b1d */ /* 0x000fe20000010000 */
[----:B------:R-:W-:Y:S01]  /*1dc0*/  IADD3 R3, P1, P0, R111, R68, R174 ;  /* 0x000000446f037210 */ /* 0x000fe2000783e0ae */
[----:B------:R-:W-:Y:S04]  /*1dd0*/  IMAD R2, R88, R140, R2 ;  /* 0x0000008c58027224 */ /* 0x000fe800078e0202 */
[----:B------:R-:W-:Y:S05]  /*1de0*/  IMAD.IADD R71, R69, 0x1, R2 ;  /* 0x0000000145477824 */ /* 0x000fea00078e0202 */
[CC--:B------:R-:W-:Y:S02]  /*1df0*/  IADD3.X R6, R110.reuse, R71.reuse, R165, P1, P0 ;  /* 0x000000476e067210 */ /* 0x0c0fe40000fe04a5 */
[CC--:B------:R-:W-:Y:S04]  /*1e00*/  IADD3 R4, P1, P0, R111.reuse, R68.reuse, R173 ;  /* 0x000000446f047210 */ /* 0x0c0fe8000783e0ad */
[----:B------:R-:W-:Y:S02]  /*1e10*/  IADD3.X R7, R110, R71, R164, P1, P0 ;  /* 0x000000476e077210 */ /* 0x000fe40000fe04a4 */
        /* <DEDUP_REMOVED lines=9> */
[----:B------:R-:W-:-:S05]  /*1eb0*/  @!P2 BRA `(.L_x_1120) ;  /* 0x000038000000a947 */ /* 0x000fca0003800000 */
        /* <DEDUP_REMOVED lines=40> */
.L_x_1123:
[----:B------:R-:W-:Y:S05]  /*2140*/  BSYNC B0 ;  /* 0x0000000000007941 */ /* 0x000fea0003800000 */
.L_x_1122:
[----:B------:R-:W-:Y:S01]  /*2150*/  ISETP.GE.AND P3, PT, R136, R70, PT ;  /* 0x000000468800720c */ /* 0x000fe20003f66270 */
[----:B-1---5:R-:W-:Y:S01]  /*2160*/  IMAD.MOV.U32 R7, RZ, RZ, R40 ;  /* 0x000000ffff077224 */ /* 0x022fe200078e0028 */
[----:B------:R-:W-:Y:S01]  /*2170*/  MOV R5, R32 ;  /* 0x0000002000057202 */ /* 0x000fe20000000f00 */
        /* <DEDUP_REMOVED lines=35> */
.L_x_1125:
[----:B------:R-:W-:Y:S05]  /*23b0*/  BSYNC B0 ;  /* 0x0000000000007941 */ /* 0x000fea0003800000 */
.L_x_1124:
        /* <DEDUP_REMOVED lines=16> */
[----:B------:R-:W-:Y:S02]  /*24c0*/  PRMT R25, R7, 0x5410, R6 ;  /* 0x0000541007197816 */ /* 0x000fe40000000006 */
[----:B------:R-:W-:Y:S01]  /*24d0*/  PRMT R24, R5, 0x5410, R4 ;  /* 0x0000541005187816 */ /* 0x000fe20000000004 */
[----:B------:R-:W-:-:S05]  /*24e0*/  @P2 BRA `(.L_x_1127) ;  /* 0x0000012000002947 */ /* 0x000fca0003800000 */
[----:B------:R-:W-:Y:S01]  /*24f0*/  IADD3 R10, P1, P0, R100, R172, R10 ;  /* 0x000000ac640a7210 */ /* 0x000fe2000783e00a */
[----:B------:R-:W-:Y:S01]  /*2500*/  CS2R R48, SRZ ;  /* 0x0000000000307805 */ /* 0x000fe2000001ff00 */
[----:B------:R-:W-:Y:S02]  /*2510*/  CS2R R22, SRZ ;  /* 0x0000000000167805 */ /* 0x000fe4000001ff00 */
[----:B------:R-:W-:Y:S02]  /*2520*/  IADD3.X R31, R109, R150, R31, P1, P0 ;  /* 0x000000966d1f7210 */ /* 0x000fe40000fe041f */
        /* <DEDUP_REMOVED lines=14> */
.L_x_1127:
[----:B------:R-:W-:Y:S05]  /*2610*/  BSYNC B0 ;  /* 0x0000000000007941 */ /* 0x000fea0003800000 */
.L_x_1126:
        /* <DEDUP_REMOVED lines=19> */
[----:B------:R-:W-:Y:S01]  /*2750*/  @!P0 SHF.R.U64 R6, R2, 0x10, R3 ;  /* 0x0000001002068819 */ /* 0x000fe20000001203 */
[----:B------:R-:W-:Y:S01]  /*2760*/  @!P0 HADD2.F32 R2, -RZ, R18.H0_H0 ;  /* 0x20000012ff028230 */ /* 0x000fe20000004100 */
[----:B------:R-:W-:Y:S01]  /*2770*/  @!P0 SHF.R.U64 R37, R32, 0x10, R33 ;  /* 0x0000001020258819 */ /* 0x000fe20000001221 */
[----:B------:R-:W-:Y:S01]  /*2780*/  @!P0 HADD2.F32 R32, -RZ, R38.H0_H0 ;  /* 0x20000026ff208230 */ /* 0x000fe20000004100 */
[----:B------:R-:W-:Y:S02]  /*2790*/  @!P0 SHF.R.U32.HI R7, RZ, 0x10, R3 ;  /* 0x00000010ff078819 */ /* 0x000fe40000011603 */
[----:B------:R-:W-:Y:S01]  /*27a0*/  @!P0 SHF.R.U32.HI R39, RZ, 0x10, R33 ;  /* 0x00000010ff278819 */ /* 0x000fe20000011621 */
[----:B------:R-:W-:Y:S04]  /*27b0*/  @!P0 HADD2.F32 R37, -RZ, R37.H0_H0 ;  /* 0x20000025ff258230 */ /* 0x000fe80000004100 */
        /* <DEDUP_REMOVED lines=8> */
[C---:B------:R-:W-:Y:S01]  /*2840*/  @!P0 FMUL.FTZ R2, R3.reuse, R2 ;  /* 0x0000000203028220 */ /* 0x040fe20000410000 */
[----:B------:R-:W-:Y:S01]  /*2850*/  @!P0 HADD2.F32 R4, -RZ, R4.H0_H0 ;  /* 0x20000004ff048230 */ /* 0x000fe20000004100 */
[----:B------:R-:W-:Y:S01]  /*2860*/  @!P0 FFMA.FTZ R59, R3, R32, -R55 ;  /* 0x00000020033b8223 */ /* 0x000fe20000010837 */
[----:B------:R-:W-:Y:S01]  /*2870*/  @!P0 MOV R6, R10 ;  /* 0x0000000a00068202 */ /* 0x000fe20000000f00 */
        /* <DEDUP_REMOVED lines=8> */
[----:B------:R-:W-:Y:S01]  /*2900*/  @!P0 F2FP.PACK_AB R2, R2, R59 ;  /* 0x0000003b0202823e */ /* 0x000fe200000000ff */
[----:B------:R-:W-:Y:S02]  /*2910*/  @!P0 HADD2.F32 R18, -RZ, R7.H0_H0 ;  /* 0x20000007ff128230 */ /* 0x000fe40000004100 */
[----:B------:R-:W-:Y:S01]  /*2920*/  @!P0 HADD2.F32 R7, -RZ, R6.H0_H0 ;  /* 0x20000006ff078230 */ /* 0x000fe20000004100 */
[----:B------:R-:W-:Y:S01]  /*2930*/  @!P0 F2FP.PACK_AB R3, R3, R58 ;  /* 0x0000003a0303823e */ /* 0x000fe200000000ff */
[----:B------:R-:W-:Y:S01]  /*2940*/  @!P0 HADD2.F32 R32, -RZ, R38.H1_H1 ;  /* 0x30000026ff208230 */ /* 0x000fe20000004100 */
[----:B------:R-:W-:Y:S01]  /*2950*/  @!P0 MOV R8, R2 ;  /* 0x0000000200088202 */ /* 0x000fe20000000f00 */
[--C-:B------:R-:W-:Y:S01]  /*2960*/  @!P0 HADD2.F32 R38, -RZ, R5.reuse.H1_H1 ;  /* 0x30000005ff268230 */ /* 0x100fe20000004100 */
[----:B------:R-:W-:Y:S01]  /*2970*/  @!P0 MOV R9, R3 ;  /* 0x0000000300098202 */ /* 0x000fe20000000f00 */
[----:B------:R-:W-:Y:S01]  /*2980*/  @!P0 HADD2.F32 R6, -RZ, R5.H0_H0 ;  /* 0x20000005ff068230 */ /* 0x000fe20000004100 */
[-C--:B------:R-:W-:Y:S02]  /*2990*/  @!P0 FMUL.FTZ R5, R31, R4.reuse ;  /* 0x000000041f058220 */ /* 0x080fe40000410000 */
[C---:B------:R-:W-:Y:S02]  /*29a0*/  @!P0 FMUL.FTZ R4, R7.reuse, R4 ;  /* 0x0000000407048220 */ /* 0x040fe40000410000 */
[----:B------:R-:W-:Y:S02]  /*29b0*/  @!P0 FMUL.FTZ R55, R38, R18 ;  /* 0x0000001226378220 */ /* 0x000fe40000410000 */
[----:B------:R-:W-:Y:S02]  /*29c0*/  @!P0 FFMA.FTZ R7, R7, R32, -R5 ;  /* 0x0000002007078223 */ /* 0x000fe40000010805 */
[C---:B------:R-:W-:Y:S02]  /*29d0*/  @!P0 FMUL.FTZ R5, R6.reuse, R18 ;  /* 0x0000001206058220 */ /* 0x040fe40000410000 */
[----:B------:R-:W-:Y:S02]  /*29e0*/  @!P0 FFMA.FTZ R4, R31, R32, R4 ;  /* 0x000000201f048223 */ /* 0x000fe40000010004 */
[-C--:B------:R-:W-:Y:S02]  /*29f0*/  @!P0 FFMA.FTZ R55, R6, R39.reuse, -R55 ;  /* 0x0000002706378223 */ /* 0x080fe40000010837 */
[----:B------:R-:W-:Y:S01]  /*2a00*/  @!P0 FFMA.FTZ R5, R38, R39, R5 ;  /* 0x0000002726058223 */ /* 0x000fe20000010005 */
[----:B------:R-:W-:Y:S04]  /*2a10*/  @!P0 F2FP.PACK_AB R4, R4, R7 ;  /* 0x000000070404823e */ /* 0x000fe800000000ff */
[----:B------:R-:W-:Y:S02]  /*2a20*/  @!P0 F2FP.PACK_AB R5, R5, R55 ;  /* 0x000000370505823e */ /* 0x000fe400000000ff */
[----:B------:R-:W-:Y:S02]  /*2a30*/  @!P0 MOV R10, R4 ;  /* 0x00000004000a8202 */ /* 0x000fe40000000f00 */
[----:B------:R-:W-:Y:S05]  /*2a40*/  @!P0 MOV R11, R5 ;  /* 0x00000005000b8202 */ /* 0x000fea0000000f00 */
[----:B------:R1:W-:Y:S02]  /*2a50*/  STG.E.128 [R56.64], R8 ;  /* 0x0000000838007986 */ /* 0x0003e4000c101d0e */
.L_x_1131:
[----:B------:R-:W-:Y:S05]  /*2a60*/  BSYNC B0 ;  /* 0x0000000000007941 */ /* 0x000fea0003800000 */
.L_x_1130:
[----:B------:R-:W-:Y:S11]  /*2a70*/  ISETP.GE.AND P0, PT, R82, c[0x0][0x1d4], PT ;  /* 0x0000750052007a0c */ /* 0x000ff60003f06270 */
[----:B------:R-:W-:Y:S02]  /*2a80*/  @!UPT UIADD3 URZ, URZ, URZ, URZ ;  /* 0x0000003f3f3ff290 */ /* 0x000fe4000fffe03f */
[----:B------:R-:W-:-:S05]  /*2a90*/  @P0 BRA `(.L_x_1129) ;  /* 0x0000034000000947 */ /* 0x000fca0003800000 */
[----:B------:R-:W-:Y:S01]  /*2aa0*/  ISETP.GE.AND P0, PT, R30, c[0x0][0x27c], PT ;  /* 0x00009f001e007a0c */ /* 0x000fe20003f06270 */
[----:B-1----:R-:W1:Y:S11]  /*2ab0*/  LDS.128 R8, [R67+0x6880] ;  /* 0x0068800043087984 */ /* 0x002e760000000c00 */
[----:B------:R-:W-:Y:S01]  /*2ac0*/  @!UPT UIADD3 URZ, URZ, URZ, URZ ;  /* 0x0000003f3f3ff290 */ /* 0x000fe2000fffe03f */
[----:B------:R-:W-:Y:S01]  /*2ad0*/  @!P0 HADD2.F32 R2, -RZ, R19.H0_H0 ;  /* 0x20000013ff028230 */ /* 0x000fe20000004100 */
[----:B------:R-:W-:Y:S01]  /*2ae0*/  @!P0 SHF.R.U64 R5, R12, 0x10, R13 ;  /* 0x000000100c058819 */ /* 0x000fe2000000120d */
[----:B------:R-:W-:Y:S01]  /*2af0*/  @!P0 HADD2.F32 R7, -RZ, R50.H0_H0 ;  /* 0x20000032ff078230 */ /* 0x000fe20000004100 */
[----:B------:R-:W-:Y:S02]  /*2b00*/  @!P0 SHF.R.U64 R18, R40, 0x10, R41 ;  /* 0x0000001028128819 */ /* 0x000fe40000001229 */
        /* <DEDUP_REMOVED lines=15> */
[----:B------:R-:W-:Y:S01]  /*2c00*/  @!P0 FFMA.FTZ R2, R6, R7, R2 ;  /* 0x0000000706028223 */ /* 0x000fe20000010002 */
[----:B------:R-:W-:Y:S01]  /*2c10*/  @!P0 MOV R6, R10 ;  /* 0x0000000a00068202 */ /* 0x000fe20000000f00 */
[CC--:B------:R-:W-:Y:S02]  /*2c20*/  @!P0 FMUL.FTZ R31, R13.reuse, R5.reuse ;  /* 0x000000050d1f8220 */ /* 0x0c0fe40000410000 */
[C---:B------:R-:W-:Y:S01]  /*2c30*/  @!P0 FMUL.FTZ R3, R4.reuse, R5 ;  /* 0x0000000504038220 */ /* 0x040fe20000410000 */
[----:B------:R-:W-:Y:S01]  /*2c40*/  @!P0 MOV R5, R11 ;  /* 0x0000000b00058202 */ /* 0x000fe20000000f00 */
[-C--:B------:R-:W-:Y:S01]  /*2c50*/  @!P0 FFMA.FTZ R38, R4, R18.reuse, -R31 ;  /* 0x0000001204268223 */ /* 0x080fe2000001081f */
[----:B------:R-:W-:Y:S01]  /*2c60*/  @!P0 HADD2.F32 R4, -RZ, R19.H1_H1 ;  /* 0x30000013ff048230 */ /* 0x000fe20000004100 */
[----:B------:R-:W-:Y:S01]  /*2c70*/  @!P0 FFMA.FTZ R3, R13, R18, R3 ;  /* 0x000000120d038223 */ /* 0x000fe20000010003 */
[----:B------:R-:W-:Y:S01]  /*2c80*/  @!P0 F2FP.PACK_AB R2, R2, R39 ;  /* 0x000000270202823e */ /* 0x000fe200000000ff */
[--C-:B------:R-:W-:Y:S02]  /*2c90*/  @!P0 HADD2.F32 R19, -RZ, R6.reuse.H1_H1 ;  /* 0x30000006ff138230 */ /* 0x100fe40000004100 */
        /* <DEDUP_REMOVED lines=19> */
[----:B------:R1:W-:Y:S02]  /*2dd0*/  STG.E.128 [R56.64+0x80], R8 ;  /* 0x0000800838007986 */ /* 0x0003e4000c101d0e */
.L_x_1129:
[----:B------:R-:W-:Y:S05]  /*2de0*/  BSYNC B1 ;  /* 0x0000000000017941 */ /* 0x000fea0003800000 */
.L_x_1128:
[----:B------:R-:W-:Y:S01]  /*2df0*/  BSSY B1, `(.L_x_1132) ;  /* 0x0000070000017945 */ /* 0x000fe20003800000 */
[----:B------:R-:W-:-:S05]  /*2e00*/  @P3 BRA `(.L_x_1133) ;  /* 0x000006e000003947 */ /* 0x000fca0003800000 */
[----:B------:R-:W-:Y:S01]  /*2e10*/  BSSY B0, `(.L_x_1134) ;  /* 0x0000036000007945 */ /* 0x000fe20003800000 */
[----:B------:R-:W-:-:S05]  /*2e20*/  @P4 BRA `(.L_x_1135) ;  /* 0x0000034000004947 */ /* 0x000fca0003800000 */
[----:B------:R-:W-:Y:S01]  /*2e30*/  ISETP.GE.AND P0, PT, R28, c[0x0][0x27c], PT ;  /* 0x00009f001c007a0c */ /* 0x000fe20003f06270 */
[----:B-1----:R-:W1:Y:S11]  /*2e40*/  LDS.128 R8, [R67+0x5880] ;  /* 0x0058800043087984 */ /* 0x002e760000000c00 */
[----:B------:R-:W-:Y:S01]  /*2e50*/  @!UPT UIADD3 URZ, URZ, URZ, URZ ;  /* 0x0000003f3f3ff290 */ /* 0x000fe2000fffe03f */
[----:B------:R-:W-:Y:S01]  /*2e60*/  @!P0 HADD2.F32 R2, -RZ, R24.H0_H0 ;  /* 0x20000018ff028230 */ /* 0x000fe20000004100 */
[----:B------:R-:W-:Y:S01]  /*2e70*/  @!P0 SHF.R.U64 R5, R14, 0x10, R15 ;  /* 0x000000100e058819 */ /* 0x000fe2000000120f */
[--C-:B------:R-:W-:Y:S01]  /*2e80*/  @!P0 HADD2.F32 R7, -RZ, R51.reuse.H0_H0 ;  /* 0x20000033ff078230 */ /* 0x100fe20000004100 */
[----:B------:R-:W-:Y:S01]  /*2e90*/  @!P0 SHF.R.U64 R14, R42, 0x10, R43 ;  /* 0x000000102a0e8819 */ /* 0x000fe2000000122b */
[----:B------:R-:W-:Y:S01]  /*2ea0*/  @!P0 HADD2.F32 R18, -RZ, R51.H1_H1 ;  /* 0x30000033ff128230 */ /* 0x000fe20000004100 */
[----:B------:R-:W-:Y:S01]  /*2eb0*/  @!P0 SHF.R.U32.HI R12, RZ, 0x10, R15 ;  /* 0x00000010ff0c8819 */ /* 0x000fe2000001160f */
[----:B------:R-:W-:Y:S01]  /*2ec0*/  @!P0 HADD2.F32 R5, -RZ, R5.H0_H0 ;  /* 0x20000005ff058230 */ /* 0x000fe20000004100 */
[----:B------:R-:W-:Y:S01]  /*2ed0*/  @!P0 SHF.R.U32.HI R42, RZ, 0x10, R43 ;  /* 0x00000010ff2a8819 */ /* 0x000fe2000001162b */
        /* <DEDUP_REMOVED lines=20> */
[----:B------:R-:W-:Y:S02]  /*3020*/  @!P0 HADD2.F32 R4, -RZ, R24.H1_H1 ;  /* 0x30000018ff048230 */ /* 0x000fe40000004100 */
[----:B------:R-:W-:Y:S01]  /*3030*/  @!P0 HADD2.F32 R7, -RZ, R6.H0_H0 ;  /* 0x20000006ff078230 */ /* 0x000fe20000004100 */
[----:B------:R-:W-:Y:S01]  /*3040*/  @!P0 F2FP.PACK_AB R3, R3, R32 ;  /* 0x000000200303823e */ /* 0x000fe200000000ff */
[--C-:B------:R-:W-:Y:S01]  /*3050*/  @!P0 HADD2.F32 R19, -RZ, R5.reuse.H1_H1 ;  /* 0x30000005ff138230 */ /* 0x100fe20000004100 */
[----:B------:R-:W-:Y:S01]  /*3060*/  @!P0 MOV R8, R2 ;  /* 0x0000000200088202 */ /* 0x000fe20000000f00 */
[----:B------:R-:W-:Y:S01]  /*3070*/  @!P0 HADD2.F32 R6, -RZ, R5.H0_H0 ;  /* 0x20000005ff068230 */ /* 0x000fe20000004100 */
[-C--:B------:R-:W-:Y:S01]  /*3080*/  @!P0 FMUL.FTZ R5, R15, R4.reuse ;  /* 0x000000040f058220 */ /* 0x080fe20000410000 */
[----:B------:R-:W-:Y:S01]  /*3090*/  @!P0 MOV R9, R3 ;  /* 0x0000000300098202 */ /* 0x000fe20000000f00 */
[----:B------:R-:W-:Y:S01]  /*30a0*/  @!P0 FMUL.FTZ R4, R7, R4 ;  /* 0x0000000407048220 */ /* 0x000fe20000410000 */
[----:B------:R-:W-:Y:S01]  /*30b0*/  @!P0 HADD2.F32 R24, -RZ, R42.H0_H0 ;  /* 0x2000002aff188230 */ /* 0x000fe20000004100 */
        /* <DEDUP_REMOVED lines=11> */
.L_x_1135:
[----:B------:R-:W-:Y:S05]  /*3170*/  BSYNC B0 ;  /* 0x0000000000007941 */ /* 0x000fea0003800000 */
.L_x_1134:
        /* <DEDUP_REMOVED lines=32> */
[--C-:B------:R-:W-:Y:S01]  /*3380*/  @!P0 HADD2.F32 R15, -RZ, R6.reuse.H1_H1 ;  /* 0x30000006ff0f8230 */ /* 0x100fe20000004100 */
        /* <DEDUP_REMOVED lines=10> */
[----:B------:R-:W-:Y:S02]  /*3430*/  @!P0 FMUL.FTZ R4, R7, R4 ;  /* 0x0000000407048220 */ /* 0x000fe40000410000 */
        /* <DEDUP_REMOVED lines=11> */
.L_x_1133:
[----:B------:R-:W-:Y:S05]  /*34f0*/  BSYNC B1 ;  /* 0x0000000000017941 */ /* 0x000fea0003800000 */
.L_x_1132:
        /* <DEDUP_REMOVED lines=55> */
.L_x_1138:
[----:B------:R-:W-:Y:S05]  /*3870*/  BSYNC B0 ;  /* 0x0000000000007941 */ /* 0x000fea0003800000 */
.L_x_1137:
        /* <DEDUP_REMOVED lines=54> */
[----:B------:R1:W-:Y:S01]  /*3be0*/  STG.E.128 [R62.64+0x80], R8 ;  /* 0x000080083e007986 */ /* 0x0003e2000c101d0e */
[----:B------:R-:W-:-:S05]  /*3bf0*/  BRA `(.L_x_1136) ;  /* 0x00001cd000007947 */ /* 0x000fca0003800000 */
.L_x_1121:
        /* <DEDUP_REMOVED lines=12> */
[----:B------:R-:W-:Y:S05]  /*3cc0*/  BSSY B0, `(.L_x_1139) ;  /* 0x00000b7000007945 */ /* 0x000fea0003800000 */
        /* <DEDUP_REMOVED lines=21> */
[----:B------:R-:W-:Y:S01]  /*3e20*/  ISETP.GE.AND P0, PT, R83, R70, PT ;  /* 0x000000465300720c */ /* 0x000fe20003f06270 */
[----:B------:R1:W4:Y:S03]  /*3e30*/  @!P1 LDG.E.128 R60, [R8.64] ;  /* 0x0000000e083c9981 */ /* 0x000326000c1e1d00 */
[----:B------:R-:W-:Y:S05]  /*3e40*/  ISETP.GE.OR P0, PT, R34, c[0x0][0x27c], P0 ;  /* 0x00009f0022007a0c */ /* 0x000fea0000706670 */
[----:B------:R1:W4:Y:S08]  /*3e50*/  @!P1 LDG.E.128 R24, [R6.64] ;  /* 0x0000000e06189981 */ /* 0x000330000c1e1d00 */
[----:B---3--:R-:W-:Y:S05]  /*3e60*/  @!P0 IADD3 R2, P1, R98, R10, RZ ;  /* 0x0000000a62028210 */ /* 0x008fea0007f3e0ff */
[----:B------:R-:W-:Y:S01]  /*3e70*/  @!P0 IMAD.X R3, R31, 0x1, R107, P1 ;  /* 0x000000011f038824 */ /* 0x000fe200008e066b */
[C---:B-1----:R-:W-:Y:S04]  /*3e80*/  @!P0 LEA R8, P1, R2.reuse, c[0x0][0x270], 0x1 ;  /* 0x00009c0002088a11 */ /* 0x042fe800078208ff */
[----:B------:R-:W-:Y:S02]  /*3e90*/  @!P0 LEA.HI.X R9, R2, c[0x0][0x274], R3, 0x1, P1 ;  /* 0x00009d0002098a11 */ /* 0x000fe400008f0c03 */
[----:B------:R-:W-:Y:S01]  /*3ea0*/  @!P0 IADD3 R3, P1, R94, R54, RZ ;  /* 0x000000365e038210 */ /* 0x000fe20007f3e0ff */
[----:B------:R-:W-:Y:S02]  /*3eb0*/  CS2R R6, SRZ ;  /* 0x0000000000067805 */ /* 0x000fe4000001ff00 */
[----:B------:R2:W5:Y:S02]  /*3ec0*/  @!P0 LDG.E.128 R40, [R8.64] ;  /* 0x0000000e08288981 */ /* 0x000564000c1e1d00 */
[----:B------:R-:W-:Y:S01]  /*3ed0*/  @!P0 IMAD.X R4, R37, 0x1, R104, P1 ;  /* 0x0000000125048824 */ /* 0x000fe200008e0668 */
[C---:B------:R-:W-:Y:S04]  /*3ee0*/  @!P0 LEA R2, P1, R3.reuse, c[0x0][0x288], 0x1 ;  /* 0x0000a20003028a11 */ /* 0x040fe800078208ff */
[----:B------:R-:W-:Y:S02]  /*3ef0*/  @!P0 LEA.HI.X R3, R3, c[0x0][0x28c], R4, 0x1, P1 ;  /* 0x0000a30003038a11 */ /* 0x000fe400008f0c04 */
[----:B------:R-:W-:Y:S01]  /*3f00*/  CS2R R4, SRZ ;  /* 0x0000000000047805 */ /* 0x000fe2000001ff00 */
[----:B------:R-:W-:Y:S05]  /*3f10*/  ISETP.GE.AND P1, PT, R34, c[0x0][0x27c], PT ;  /* 0x00009f0022007a0c */ /* 0x000fea0003f26270 */
[----:B------:R1:W5:Y:S01]  /*3f20*/  @!P0 LDG.E.128 R4, [R2.64] ;  /* 0x0000000e02048981 */ /* 0x000362000c1e1d00 */
[----:B------:R-:W-:Y:S01]  /*3f30*/  ISETP.GE.OR P0, PT, R83, R70, P4 ;  /* 0x000000465300720c */ /* 0x000fe20002706670 */
[----:B--2---:R-:W-:Y:S02]  /*3f40*/  IMAD.MOV.U32 R9, RZ, RZ, R58 ;  /* 0x000000ffff097224 */ /* 0x004fe400078e003a */
[----:B------:R-:W-:Y:S02]  /*3f50*/  IMAD.MOV.U32 R8, RZ, RZ, R59 ;  /* 0x000000ffff087224 */ /* 0x000fe400078e003b */
[----:B-1----:R-:W-:Y:S02]  /*3f60*/  IMAD.MOV.U32 R3, RZ, RZ, R56 ;  /* 0x000000ffff037224 */ /* 0x002fe400078e0038 */
        /* <DEDUP_REMOVED lines=22> */
[--C-:B-----5:R-:W-:Y:S01]  /*40d0*/  IMAD.MOV.U32 R49, RZ, RZ, R43.reuse ;  /* 0x000000ffff317224 */ /* 0x120fe200078e002b */
[----:B------:R-:W-:Y:S01]  /*40e0*/  IADD3 R2, P0, R152, R68, RZ ;  /* 0x0000004498027210 */ /* 0x000fe20007f1e0ff */
[----:B------:R-:W-:Y:S01]  /*40f0*/  LDS.128 R52, [R120+0x5080] ;  /* 0x0050800078347984 */ /* 0x000fe20000000c00 */
[----:B------:R-:W-:Y:S01]  /*4100*/  @!P1 SHF.R.U64 R47, R42, 0x10, R43 ;  /* 0x000000102a2f9819 */ /* 0x000fe2000000122b */
[----:B------:R-:W-:Y:S01]  /*4110*/  IMAD.MOV.U32 R37, RZ, RZ, R40 ;  /* 0x000000ffff257224 */ /* 0x000fe200078e0028 */
[----:B------:R-:W-:Y:S01]  /*4120*/  IADD3.X R3, R117, R71, RZ, P0, !PT ;  /* 0x0000004775037210 */ /* 0x000fe200007fe4ff */
[----:B------:R-:W-:Y:S01]  /*4130*/  IMAD.MOV.U32 R13, RZ, RZ, R7 ;  /* 0x000000ffff0d7224 */ /* 0x000fe200078e0007 */
[-C--:B------:R-:W-:Y:S02]  /*4140*/  IADD3 R8, P2, P0, R84, R2.reuse, R103 ;  /* 0x0000000254087210 */ /* 0x080fe4000785e067 */
[----:B------:R-:W-:Y:S01]  /*4150*/  @!P1 SHF.R.U32.HI R50, RZ, 0x10, R43 ;  /* 0x00000010ff329819 */ /* 0x000fe2000001162b */
[----:B------:R-:W1:Y:S01]  /*4160*/  LDS.128 R16, [R123+0x5080] ;  /* 0x005080007b107984 */ /* 0x000e620000000c00 */
[C---:B------:R-:W-:Y:S01]  /*4170*/  IADD3.X R9, R87.reuse, R3, R106, P2, P0 ;  /* 0x0000000357097210 */ /* 0x040fe200017e046a */
[----:B------:R-:W-:Y:S01]  /*4180*/  @!P1 HADD2.F32 R37, -RZ, R37.H0_H0 ;  /* 0x20000025ff259230 */ /* 0x000fe20000004100 */
[----:B------:R-:W-:Y:S02]  /*4190*/  ISETP.GE.AND P0, PT, R86, c[0x0][0x1d4], PT ;  /* 0x0000750056007a0c */ /* 0x000fe40003f06270 */
[----:B------:R-:W-:Y:S02]  /*41a0*/  MOV R44, R41 ;  /* 0x00000029002c7202 */ /* 0x000fe40000000f00 */
[--C-:B------:R-:W-:Y:S02]  /*41b0*/  @!P1 SHF.R.U32.HI R14, RZ, 0x10, R7.reuse ;  /* 0x00000010ff0e9819 */ /* 0x100fe40000011607 */
[----:B------:R-:W-:Y:S01]  /*41c0*/  @!P1 SHF.R.U64 R12, R6, 0x10, R7 ;  /* 0x00000010060c9819 */ /* 0x000fe20000001207 */
[----:B------:R-:W-:Y:S01]  /*41d0*/  @!P1 HADD2.F32 R6, -RZ, R6.H0_H0 ;  /* 0x20000006ff069230 */ /* 0x000fe20000004100 */
[--C-:B------:R-:W-:Y:S02]  /*41e0*/  @!P1 SHF.R.U32.HI R11, RZ, 0x10, R5.reuse ;  /* 0x00000010ff0b9819 */ /* 0x100fe40000011605 */
[----:B------:R-:W-:Y:S02]  /*41f0*/  @!P1 SHF.R.U64 R10, R4, 0x10, R5 ;  /* 0x00000010040a9819 */ /* 0x000fe40000001205 */
[--C-:B------:R-:W-:Y:S01]  /*4200*/  @!P1 SHF.R.U64 R46, R40, 0x10, R41.reuse ;  /* 0x00000010282e9819 */ /* 0x100fe20000001229 */
[----:B------:R-:W-:Y:S01]  /*4210*/  @!P1 HADD2.F32 R40, -RZ, R44.H0_H0 ;  /* 0x2000002cff289230 */ /* 0x000fe20000004100 */
[----:B------:R-:W-:Y:S02]  /*4220*/  @!P0 IADD3 R2, P3, P2, R84, R2, R86 ;  /* 0x0000000254028210 */ /* 0x000fe40007a7e056 */
[----:B------:R-:W-:Y:S02]  /*4230*/  @!P1 SHF.R.U32.HI R45, RZ, 0x10, R41 ;  /* 0x00000010ff2d9819 */ /* 0x000fe40000011629 */
[----:B------:R-:W-:Y:S02]  /*4240*/  @!P0 IADD3.X R3, R87, R3, R105, P3, P2 ;  /* 0x0000000357038210 */ /* 0x000fe40001fe4469 */
[C---:B------:R-:W-:Y:S02]  /*4250*/  LEA R74, P2, R8.reuse, c[0x0][0x1c8], 0x1 ;  /* 0x00007200084a7a11 */ /* 0x040fe400078408ff */
[----:B------:R-:W-:Y:S02]  /*4260*/  MOV R48, R42 ;  /* 0x0000002a00307202 */ /* 0x000fe40000000f00 */
[----:B------:R-:W-:Y:S02]  /*4270*/  LEA.HI.X R75, R8, c[0x0][0x1cc], R9, 0x1, P2 ;  /* 0x00007300084b7a11 */ /* 0x000fe400010f0c09 */
[C---:B------:R-:W-:Y:S01]  /*4280*/  @!P0 LEA R72, P2, R2.reuse, c[0x0][0x1c8], 0x1 ;  /* 0x0000720002488a11 */ /* 0x040fe200078408ff */
[----:B------:R-:W-:Y:S02]  /*4290*/  @!P1 HADD2.F32 R44, -RZ, R48.H0_H0 ;  /* 0x20000030ff2c9230 */ /* 0x000fe40000004100 */
[----:B------:R-:W-:Y:S01]  /*42a0*/  @!P1 HADD2.F32 R48, -RZ, R50.H0_H0 ;  /* 0x20000032ff309230 */ /* 0x000fe20000004100 */
[----:B------:R-:W-:Y:S01]  /*42b0*/  @!P0 LEA.HI.X R73, R2, c[0x0][0x1cc], R3, 0x1, P2 ;  /* 0x0000730002498a11 */ /* 0x000fe200010f0c03 */
[----:B------:R-:W-:Y:S01]  /*42c0*/  IMAD.MOV.U32 R2, RZ, RZ, R4 ;  /* 0x000000ffff027224 */ /* 0x000fe200078e0004 */
[----:B------:R-:W-:Y:S04]  /*42d0*/  MOV R3, R5 ;  /* 0x0000000500037202 */ /* 0x000fe80000000f00 */
[----:B------:R-:W-:Y:S01]  /*42e0*/  @!P1 HADD2.F32 R2, -RZ, R2.H0_H0 ;  /* 0x20000002ff029230 */ /* 0x000fe20000004100 */
[----:B-1----:R-:W-:Y:S01]  /*42f0*/  @!P1 IMAD.MOV.U32 R9, RZ, RZ, R16 ;  /* 0x000000ffff099224 */ /* 0x002fe200078e0010 */
[----:B------:R-:W-:Y:S01]  /*4300*/  @!P1 MOV R43, R52 ;  /* 0x00000034002b9202 */ /* 0x000fe20000000f00 */
[----:B------:R-:W-:Y:S01]  /*4310*/  @!P1 HADD2.F32 R3, -RZ, R3.H0_H0 ;  /* 0x20000003ff039230 */ /* 0x000fe20000004100 */
[----:B------:R-:W-:Y:S02]  /*4320*/  @!P1 MOV R38, R53 ;  /* 0x0000003500269202 */ /* 0x000fe40000000f00 */
        /* <DEDUP_REMOVED lines=8> */
[C---:B------:R-:W-:Y:S01]  /*43b0*/  @!P1 FMUL.FTZ R2, R4.reuse, R2 ;  /* 0x0000000204029220 */ /* 0x040fe20000410000 */
[----:B------:R-:W-:Y:S01]  /*43c0*/  @!P1 HADD2.F32 R9, -RZ, R9.H1_H1 ;  /* 0x30000009ff099230 */ /* 0x000fe20000004100 */
[----:B------:R-:W-:Y:S01]  /*43d0*/  @!P1 FFMA.FTZ R81, R4, R37, -R42 ;  /* 0x0000002504519223 */ /* 0x000fe2000001082a */
[----:B------:R-:W-:Y:S01]  /*43e0*/  @!P1 HADD2.F32 R42, -RZ, R45.H0_H0 ;  /* 0x2000002dff2a9230 */ /* 0x000fe20000004100 */
[C---:B------:R-:W-:Y:S01]  /*43f0*/  @!P1 FMUL.FTZ R4, R5.reuse, R3 ;  /* 0x0000000305049220 */ /* 0x040fe20000410000 */
[----:B------:R-:W-:Y:S01]  /*4400*/  @!P1 HADD2.F32 R3, -RZ, R11.H0_H0 ;  /* 0x2000000bff039230 */ /* 0x000fe20000004100 */
[----:B------:R-:W-:Y:S01]  /*4410*/  @!P1 FFMA.FTZ R80, R5, R40, -R41 ;  /* 0x0000002805509223 */ /* 0x000fe20000010829 */
[----:B------:R-:W-:Y:S01]  /*4420*/  @!P1 HADD2.F32 R41, -RZ, R38.H1_H1 ;  /* 0x30000026ff299230 */ /* 0x000fe20000004100 */
[----:B------:R-:W-:Y:S01]  /*4430*/  @!P1 FFMA.FTZ R2, R7, R37, R2 ;  /* 0x0000002507029223 */ /* 0x000fe20000010002 */
[----:B------:R-:W-:Y:S01]  /*4440*/  @!P1 HADD2.F32 R7, -RZ, R10.H0_H0 ;  /* 0x2000000aff079230 */ /* 0x000fe20000004100 */
[CC--:B------:R-:W-:Y:S01]  /*4450*/  @!P1 FMUL.FTZ R5, R8.reuse, R3.reuse ;  /* 0x0000000308059220 */ /* 0x0c0fe20000410000 */
[----:B------:R-:W-:Y:S01]  /*4460*/  @!P1 HADD2.F32 R37, -RZ, R43.H1_H1 ;  /* 0x3000002bff259230 */ /* 0x000fe20000004100 */
[----:B------:R-:W-:Y:S01]  /*4470*/  @!P1 FMUL.FTZ R10, R41, R3 ;  /* 0x00000003290a9220 */ /* 0x000fe20000410000 */
[----:B------:R-:W-:Y:S01]  /*4480*/  @!P1 HADD2.F32 R38, -RZ, R46.H0_H0 ;  /* 0x2000002eff269230 */ /* 0x000fe20000004100 */
[-C--:B------:R-:W-:Y:S01]  /*4490*/  @!P1 FMUL.FTZ R3, R9, R7.reuse ;  /* 0x0000000709039220 */ /* 0x080fe20000410000 */
[----:B------:R-:W-:Y:S01]  /*44a0*/  @!P1 HADD2.F32 R46, -RZ, R47.H0_H0 ;  /* 0x2000002fff2e9230 */ /* 0x000fe20000004100 */
[----:B------:R-:W-:Y:S01]  /*44b0*/  @!P1 FFMA.FTZ R79, R8, R42, -R10 ;  /* 0x0000002a084f9223 */ /* 0x000fe2000001080a */
[----:B------:R-:W-:Y:S01]  /*44c0*/  @!P1 MOV R8, R18 ;  /* 0x0000001200089202 */ /* 0x000fe20000000f00 */
[----:B------:R-:W-:Y:S02]  /*44d0*/  @!P1 IMAD.MOV.U32 R10, RZ, RZ, R54 ;  /* 0x000000ffff0a9224 */ /* 0x000fe400078e0036 */
[C---:B------:R-:W-:Y:S01]  /*44e0*/  @!P1 FMUL.FTZ R11, R37.reuse, R7 ;  /* 0x00000007250b9220 */ /* 0x040fe20000410000 */
[----:B------:R-:W-:Y:S01]  /*44f0*/  @!P1 HADD2.F32 R7, -RZ, R12.H0_H0 ;  /* 0x2000000cff079230 */ /* 0x000fe20000004100 */
[-C--:B------:R-:W-:Y:S01]  /*4500*/  @!P1 FFMA.FTZ R3, R37, R38.reuse, R3 ;  /* 0x0000002625039223 */ /* 0x080fe20000010003 */
[--C-:B------:R-:W-:Y:S01]  /*4510*/  @!P1 HADD2.F32 R45, -RZ, R10.reuse.H1_H1 ;  /* 0x3000000aff2d9230 */ /* 0x100fe20000004100 */
[----:B------:R-:W-:Y:S01]  /*4520*/  @!P1 FFMA.FTZ R78, R9, R38, -R11 ;  /* 0x00000026094e9223 */ /* 0x000fe2000001080b */
[----:B------:R-:W-:Y:S01]  /*4530*/  @!P1 HADD2.F32 R43, -RZ, R10.H0_H0 ;  /* 0x2000000aff2b9230 */ /* 0x000fe20000004100 */
[----:B------:R-:W-:Y:S01]  /*4540*/  @!P1 FFMA.FTZ R4, R39, R40, R4 ;  /* 0x0000002827049223 */ /* 0x000fe20000010004 */
[--C-:B------:R-:W-:Y:S01]  /*4550*/  @!P1 HADD2.F32 R9, -RZ, R8.reuse.H1_H1 ;  /* 0x30000008ff099230 */ /* 0x100fe20000004100 */
[----:B------:R-:W-:Y:S01]  /*4560*/  @!P1 FMUL.FTZ R10, R45, R7 ;  /* 0x000000072d0a9220 */ /* 0x000fe20000410000 */
[----:B------:R-:W-:Y:S01]  /*4570*/  @!P1 MOV R11, R55 ;  /* 0x00000037000b9202 */ /* 0x000fe20000000f00 */
[----:B------:R-:W-:Y:S01]  /*4580*/  @!P1 FMUL.FTZ R12, R43, R6 ;  /* 0x000000062b0c9220 */ /* 0x000fe20000410000 */
[----:B------:R-:W-:Y:S01]  /*4590*/  @!P1 HADD2.F32 R8, -RZ, R8.H0_H0 ;  /* 0x20000008ff089230 */ /* 0x000fe20000004100 */
[----:B------:R-:W-:Y:S01]  /*45a0*/  @!P1 FMUL.FTZ R7, R9, R7 ;  /* 0x0000000709079220 */ /* 0x000fe20000410000 */
[----:B------:R-:W-:Y:S01]  /*45b0*/  @!P1 F2FP.PACK_AB R2, R3, R2 ;  /* 0x000000020302923e */ /* 0x000fe200000000ff */
[----:B------:R-:W-:Y:S01]  /*45c0*/  @!P1 FFMA.FTZ R77, R9, R46, -R10 ;  /* 0x0000002e094d9223 */ /* 0x000fe2000001080a */
[----:B------:R-:W-:Y:S01]  /*45d0*/  @!P1 HADD2.F32 R10, -RZ, R14.H0_H0 ;  /* 0x2000000eff0a9230 */ /* 0x000fe20000004100 */
[----:B------:R-:W-:Y:S01]  /*45e0*/  @!P1 IMAD.MOV.U32 R9, RZ, RZ, R19 ;  /* 0x000000ffff099224 */ /* 0x000fe200078e0013 */
[----:B------:R-:W-:Y:S01]  /*45f0*/  @!P1 MOV R52, R2 ;  /* 0x0000000200349202 */ /* 0x000fe20000000f00 */
[C---:B------:R-:W-:Y:S01]  /*4600*/  @!P1 FMUL.FTZ R6, R8.reuse, R6 ;  /* 0x0000000608069220 */ /* 0x040fe20000410000 */
[----:B------:R-:W-:Y:S01]  /*4610*/  @!P1 HADD2.F32 R47, -RZ, R11.H1_H1 ;  /* 0x3000000bff2f9230 */ /* 0x000fe20000004100 */
[----:B------:R-:W-:Y:S01]  /*4620*/  @!P1 FFMA.FTZ R76, R8, R44, -R12 ;  /* 0x0000002c084c9223 */ /* 0x000fe2000001080c */
[----:B------:R-:W-:Y:S01]  /*4630*/  @!P1 HADD2.F32 R8, -RZ, R13.H0_H0 ;  /* 0x2000000dff089230 */ /* 0x000fe20000004100 */
[----:B------:R-:W-:Y:S01]  /*4640*/  @!P1 FFMA.FTZ R5, R41, R42, R5 ;  /* 0x0000002a29059223 */ /* 0x000fe20000010005 */
[----:B------:R-:W-:Y:S01]  /*4650*/  @!P1 HADD2.F32 R13, -RZ, R11.H0_H0 ;  /* 0x2000000bff0d9230 */ /* 0x000fe20000004100 */
[----:B------:R-:W-:Y:S01]  /*4660*/  @!P1 FFMA.FTZ R6, R43, R44, R6 ;  /* 0x0000002c2b069223 */ /* 0x000fe20000010006 */
[--C-:B------:R-:W-:Y:S01]  /*4670*/  @!P1 HADD2.F32 R12, -RZ, R9.reuse.H0_H0 ;  /* 0x20000009ff0c9230 */ /* 0x100fe20000004100 */
[----:B------:R-:W-:Y:S01]  /*4680*/  @!P1 FFMA.FTZ R7, R45, R46, R7 ;  /* 0x0000002e2d079223 */ /* 0x000fe20000010007 */
[----:B------:R-:W-:Y:S01]  /*4690*/  @!P1 F2FP.PACK_AB R4, R5, R4 ;  /* 0x000000040504923e */ /* 0x000fe200000000ff */
[----:B------:R-:W-:Y:S01]  /*46a0*/  @!P1 HADD2.F32 R11, -RZ, R9.H1_H1 ;  /* 0x30000009ff0b9230 */ /* 0x000fe20000004100 */
[----:B------:R-:W-:Y:S01]  /*46b0*/  @!P1 FMUL.FTZ R9, R13, R8 ;  /* 0x000000080d099220 */ /* 0x000fe20000410000 */
[----:B------:R-:W-:Y:S01]  /*46c0*/  @!P1 HADD2.F32 R14, -RZ, R49.H0_H0 ;  /* 0x20000031ff0e9230 */ /* 0x000fe20000004100 */
[----:B------:R-:W-:Y:S01]  /*46d0*/  @!P1 F2FP.PACK_AB R6, R7, R6 ;  /* 0x000000060706923e */ /* 0x000fe200000000ff */
[----:B------:R-:W-:Y:S02]  /*46e0*/  @!P1 FMUL.FTZ R49, R47, R10 ;  /* 0x0000000a2f319220 */ /* 0x000fe40000410000 */
[C---:B------:R-:W-:Y:S01]  /*46f0*/  @!P1 FMUL.FTZ R8, R12.reuse, R8 ;  /* 0x000000080c089220 */ /* 0x040fe20000410000 */
[----:B------:R-:W-:Y:S01]  /*4700*/  @!P1 MOV R54, R6 ;  /* 0x0000000600369202 */ /* 0x000fe20000000f00 */
[----:B------:R-:W-:Y:S01]  /*4710*/  @!P1 FFMA.FTZ R50, R12, R14, -R9 ;  /* 0x0000000e0c329223 */ /* 0x000fe20000010809 */
[----:B------:R-:W-:Y:S01]  /*4720*/  @!P1 F2FP.PACK_AB R12, R77, R76 ;  /* 0x0000004c4d0c923e */ /* 0x000fe200000000ff */
[C---:B------:R-:W-:Y:S02]  /*4730*/  @!P1 FFMA.FTZ R49, R11.reuse, R48, -R49 ;  /* 0x000000300b319223 */ /* 0x040fe40000010831 */
        /* <DEDUP_REMOVED lines=15> */
.L_x_1140:
[----:B------:R-:W-:Y:S05]  /*4830*/  BSYNC B0 ;  /* 0x0000000000007941 */ /* 0x000fea0003800000 */
.L_x_1139:
[----:B------:R-:W-:Y:S01]  /*4840*/  ISETP.GE.OR P0, PT, R136, R70, P4 ;  /* 0x000000468800720c */ /* 0x000fe20002706670 */
[----:B------:R-:W-:Y:S01]  /*4850*/  @!UPT UIADD3 URZ, URZ, URZ, URZ ;  /* 0x0000003f3f3ff290 */ /* 0x000fe2000fffe03f */
[----:B------:R-:W-:Y:S11]  /*4860*/  BSSY B0, `(.L_x_1141) ;  /* 0x0000071000007945 */ /* 0x000ff60003800000 */
[----:B------:R-:W-:-:S05]  /*4870*/  @P0 BRA `(.L_x_1142) ;  /* 0x000006f000000947 */ /* 0x000fca0003800000 */
[----:B------:R-:W-:Y:S01]  /*4880*/  IADD3 R2, P0, R160, R68, RZ ;  /* 0x00000044a0027210 */ /* 0x000fe20007f1e0ff */
[----:B------:R-:W-:Y:S01]  /*4890*/  LDS.128 R44, [R119+0x5080] ;  /* 0x00508000772c7984 */ /* 0x000fe20000000c00 */
[----:B------:R-:W-:Y:S01]  /*48a0*/  @!P1 SHF.R.U32.HI R10, RZ, 0x10, R23 ;  /* 0x00000010ff0a9819 */ /* 0x000fe20000011617 */
[--C-:B------:R-:W-:Y:S01]  /*48b0*/  @!P1 HADD2.F32 R13, -RZ, R51.reuse.H0_H0 ;  /* 0x20000033ff0d9230 */ /* 0x100fe20000004100 */
[----:B------:R-:W-:Y:S01]  /*48c0*/  IADD3.X R3, R71, R125, RZ, P0, !PT ;  /* 0x0000007d47037210 */ /* 0x000fe200007fe4ff */
[----:B-----5:R-:W-:Y:S01]  /*48d0*/  @!P1 HADD2.F32 R40, -RZ, R64.H0_H0 ;  /* 0x20000040ff289230 */ /* 0x020fe20000004100 */
[-C--:B------:R-:W-:Y:S02]  /*48e0*/  IADD3 R4, P2, P0, R84, R2.reuse, R103 ;  /* 0x0000000254047210 */ /* 0x080fe4000785e067 */
[----:B------:R-:W-:Y:S01]  /*48f0*/  @!P1 SHF.R.U64 R11, R22, 0x10, R23 ;  /* 0x00000010160b9819 */ /* 0x000fe20000001217 */
[----:B-1----:R-:W1:Y:S01]  /*4900*/  LDS.128 R16, [R122+0x5080] ;  /* 0x005080007a107984 */ /* 0x002e620000000c00 */
[CC--:B------:R-:W-:Y:S02]  /*4910*/  IADD3.X R5, R87.reuse, R3.reuse, R106, P2, P0 ;  /* 0x0000000357057210 */ /* 0x0c0fe400017e046a */
[----:B------:R-:W-:Y:S02]  /*4920*/  ISETP.GE.AND P0, PT, R86, c[0x0][0x1d4], PT ;  /* 0x0000750056007a0c */ /* 0x000fe40003f06270 */
[--C-:B------:R-:W-:Y:S02]  /*4930*/  @!P1 SHF.R.U32.HI R37, RZ, 0x10, R57.reuse ;  /* 0x00000010ff259819 */ /* 0x100fe40000011639 */
[----:B------:R-:W-:Y:S02]  /*4940*/  @!P1 SHF.R.U64 R56, R56, 0x10, R57 ;  /* 0x0000001038389819 */ /* 0x000fe40000001239 */
[----:B------:R-:W-:Y:S02]  /*4950*/  @!P1 SHF.R.U64 R38, R58, 0x10, R59 ;  /* 0x000000103a269819 */ /* 0x000fe4000000123b */
[--C-:B------:R-:W-:Y:S02]  /*4960*/  @!P1 SHF.R.U32.HI R9, RZ, 0x10, R21.reuse ;  /* 0x00000010ff099819 */ /* 0x100fe40000011615 */
[----:B------:R-:W-:Y:S01]  /*4970*/  @!P1 SHF.R.U64 R6, R20, 0x10, R21 ;  /* 0x0000001014069819 */ /* 0x000fe20000001215 */
[----:B------:R-:W-:Y:S01]  /*4980*/  @!P1 HADD2.F32 R20, -RZ, R51.H1_H1 ;  /* 0x30000033ff149230 */ /* 0x000fe20000004100 */
[----:B------:R-:W-:Y:S01]  /*4990*/  @!P1 SHF.R.U32.HI R42, RZ, 0x10, R59 ;  /* 0x00000010ff2a9819 */ /* 0x000fe2000001163b */
[----:B------:R-:W-:Y:S01]  /*49a0*/  @!P1 HADD2.F32 R38, -RZ, R38.H0_H0 ;  /* 0x20000026ff269230 */ /* 0x000fe20000004100 */
[----:B------:R-:W-:Y:S01]  /*49b0*/  @!P0 IADD3 R2, P3, P2, R84, R2, R86 ;  /* 0x0000000254028210 */ /* 0x000fe20007a7e056 */
[----:B------:R-:W-:Y:S02]  /*49c0*/  @!P1 HADD2.F32 R6, -RZ, R6.H0_H0 ;  /* 0x20000006ff069230 */ /* 0x000fe40000004100 */
[----:B------:R-:W-:Y:S01]  /*49d0*/  @!P1 HADD2.F32 R42, -RZ, R42.H0_H0 ;  /* 0x2000002aff2a9230 */ /* 0x000fe20000004100 */
[----:B------:R-:W-:Y:S02]  /*49e0*/  @!P0 IADD3.X R3, R87, R3, R105, P3, P2 ;  /* 0x0000000357038210 */ /* 0x000fe40001fe4469 */
[C---:B------:R-:W-:Y:S04]  /*49f0*/  LEA R54, P2, R4.reuse, c[0x0][0x1c8], 0x1 ;  /* 0x0000720004367a11 */ /* 0x040fe800078408ff */
[----:B------:R-:W-:Y:S02]  /*4a00*/  LEA.HI.X R55, R4, c[0x0][0x1cc], R5, 0x1, P2 ;  /* 0x0000730004377a11 */ /* 0x000fe400010f0c05 */
[C---:B------:R-:W-:Y:S04]  /*4a10*/  @!P0 LEA R52, P2, R2.reuse, c[0x0][0x1c8], 0x1 ;  /* 0x0000720002348a11 */ /* 0x040fe800078408ff */
[----:B------:R-:W-:Y:S01]  /*4a20*/  @!P0 LEA.HI.X R53, R2, c[0x0][0x1cc], R3, 0x1, P2 ;  /* 0x0000730002358a11 */ /* 0x000fe200010f0c03 */
[--C-:B------:R-:W-:Y:S02]  /*4a30*/  @!P1 HADD2.F32 R2, -RZ, R15.reuse.H0_H0 ;  /* 0x2000000fff029230 */ /* 0x100fe40000004100 */
[----:B------:R-:W-:Y:S01]  /*4a40*/  @!P1 HADD2.F32 R3, -RZ, R15.H1_H1 ;  /* 0x3000000fff039230 */ /* 0x000fe20000004100 */
[----:B-1----:R-:W-:Y:S01]  /*4a50*/  @!P1 IMAD.MOV.U32 R8, RZ, RZ, R16 ;  /* 0x000000ffff089224 */ /* 0x002fe200078e0010 */
[----:B------:R-:W-:Y:S02]  /*4a60*/  @!P1 MOV R23, R44 ;  /* 0x0000002c00179202 */ /* 0x000fe40000000f00 */
        /* <DEDUP_REMOVED lines=18> */
[----:B------:R-:W-:Y:S01]  /*4b90*/  @!P1 HADD2.F32 R13, -RZ, R23.H1_H1 ;  /* 0x30000017ff0d9230 */ /* 0x000fe20000004100 */
[----:B------:R-:W-:Y:S01]  /*4ba0*/  @!P1 IMAD.MOV.U32 R12, RZ, RZ, R47 ;  /* 0x000000ffff0c9224 */ /* 0x000fe200078e002f */
[----:B------:R-:W-:Y:S01]  /*4bb0*/  @!P1 HADD2.F32 R14, -RZ, R56.H0_H0 ;  /* 0x20000038ff0e9230 */ /* 0x000fe20000004100 */
[-C--:B------:R-:W-:Y:S02]  /*4bc0*/  @!P1 FMUL.FTZ R9, R21, R3.reuse ;  /* 0x0000000315099220 */ /* 0x080fe40000410000 */
[C---:B------:R-:W-:Y:S01]  /*4bd0*/  @!P1 FMUL.FTZ R5, R7.reuse, R3 ;  /* 0x0000000307059220 */ /* 0x040fe20000410000 */
[----:B------:R-:W-:Y:S01]  /*4be0*/  @!P1 HADD2.F32 R39, -RZ, R12.H0_H0 ;  /* 0x2000000cff279230 */ /* 0x000fe20000004100 */
[----:B------:R-:W-:Y:S01]  /*4bf0*/  @!P1 FFMA.FTZ R56, R7, R22, -R9 ;  /* 0x0000001607389223 */ /* 0x000fe20000010809 */
[----:B------:R-:W-:Y:S01]  /*4c00*/  @!P1 MOV R7, R19 ;  /* 0x0000001300079202 */ /* 0x000fe20000000f00 */
[CC--:B------:R-:W-:Y:S01]  /*4c10*/  @!P1 FMUL.FTZ R23, R13.reuse, R6.reuse ;  /* 0x000000060d179220 */ /* 0x0c0fe20000410000 */
[----:B------:R-:W-:Y:S01]  /*4c20*/  @!P1 HADD2.F32 R9, -RZ, R10.H0_H0 ;  /* 0x2000000aff099230 */ /* 0x000fe20000004100 */
[C---:B------:R-:W-:Y:S01]  /*4c30*/  @!P1 FMUL.FTZ R3, R8.reuse, R6 ;  /* 0x0000000608039220 */ /* 0x040fe20000410000 */
[----:B------:R-:W-:Y:S01]  /*4c40*/  @!P1 HADD2.F32 R6, -RZ, R31.H0_H0 ;  /* 0x2000001fff069230 */ /* 0x000fe20000004100 */
[-C--:B------:R-:W-:Y:S01]  /*4c50*/  @!P1 FFMA.FTZ R51, R8, R14.reuse, -R23 ;  /* 0x0000000e08339223 */ /* 0x080fe20000010817 */
[--C-:B------:R-:W-:Y:S01]  /*4c60*/  @!P1 HADD2.F32 R10, -RZ, R7.reuse.H0_H0 ;  /* 0x20000007ff0a9230 */ /* 0x100fe20000004100 */
[----:B------:R-:W-:Y:S01]  /*4c70*/  @!P1 FFMA.FTZ R3, R13, R14, R3 ;  /* 0x0000000e0d039223 */ /* 0x000fe20000010003 */
[----:B------:R-:W-:Y:S01]  /*4c80*/  @!P1 HADD2.F32 R41, -RZ, R12.H1_H1 ;  /* 0x3000000cff299230 */ /* 0x000fe20000004100 */
[-C--:B------:R-:W-:Y:S01]  /*4c90*/  @!P1 FMUL.FTZ R12, R39, R6.reuse ;  /* 0x00000006270c9220 */ /* 0x080fe20000410000 */
[----:B------:R-:W-:Y:S01]  /*4ca0*/  @!P1 HADD2.F32 R7, -RZ, R7.H1_H1 ;  /* 0x30000007ff079230 */ /* 0x000fe20000004100 */
[C---:B------:R-:W-:Y:S01]  /*4cb0*/  @!P1 FMUL.FTZ R8, R10.reuse, R6 ;  /* 0x000000060a089220 */ /* 0x040fe20000410000 */
[----:B------:R-:W-:Y:S01]  /*4cc0*/  @!P1 F2FP.PACK_AB R2, R3, R2 ;  /* 0x000000020302923e */ /* 0x000fe200000000ff */
[-C--:B------:R-:W-:Y:S02]  /*4cd0*/  @!P1 FMUL.FTZ R6, R41, R9.reuse ;  /* 0x0000000929069220 */ /* 0x080fe40000410000 */
[----:B------:R-:W-:Y:S01]  /*4ce0*/  @!P1 FFMA.FTZ R50, R10, R40, -R12 ;  /* 0x000000280a329223 */ /* 0x000fe2000001080c */
[----:B------:R-:W-:Y:S01]  /*4cf0*/  @!P1 MOV R12, R46 ;  /* 0x0000002e000c9202 */ /* 0x000fe20000000f00 */
[C---:B------:R-:W-:Y:S01]  /*4d00*/  @!P1 FMUL.FTZ R9, R7.reuse, R9 ;  /* 0x0000000907099220 */ /* 0x040fe20000410000 */
[----:B------:R-:W-:Y:S01]  /*4d10*/  @!P1 MOV R44, R2 ;  /* 0x00000002002c9202 */ /* 0x000fe20000000f00 */
[----:B------:R-:W-:Y:S01]  /*4d20*/  @!P1 FFMA.FTZ R49, R7, R42, -R6 ;  /* 0x0000002a07319223 */ /* 0x000fe20000010806 */
[----:B------:R-:W-:Y:S01]  /*4d30*/  @!P1 HADD2.F32 R10, -RZ, R11.H0_H0 ;  /* 0x2000000bff0a9230 */ /* 0x000fe20000004100 */
[----:B------:R-:W-:Y:S01]  /*4d40*/  @!P1 IMAD.MOV.U32 R7, RZ, RZ, R18 ;  /* 0x000000ffff079224 */ /* 0x000fe200078e0012 */
[--C-:B------:R-:W-:Y:S01]  /*4d50*/  @!P1 HADD2.F32 R23, -RZ, R12.reuse.H0_H0 ;  /* 0x2000000cff179230 */ /* 0x100fe20000004100 */
[----:B------:R-:W-:Y:S01]  /*4d60*/  @!P1 FFMA.FTZ R4, R15, R20, R4 ;  /* 0x000000140f049223 */ /* 0x000fe20000010004 */
[----:B------:R-:W-:Y:S01]  /*4d70*/  @!P1 HADD2.F32 R37, -RZ, R12.H1_H1 ;  /* 0x3000000cff259230 */ /* 0x000fe20000004100 */
[----:B------:R-:W-:Y:S01]  /*4d80*/  @!P1 FFMA.FTZ R5, R21, R22, R5 ;  /* 0x0000001615059223 */ /* 0x000fe20000010005 */
[----:B------:R-:W-:Y:S01]  /*4d90*/  @!P1 F2FP.PACK_AB R13, R49, R50 ;  /* 0x00000032310d923e */ /* 0x000fe200000000ff */
[----:B------:R-:W-:Y:S02]  /*4da0*/  @!P1 HADD2.F32 R6, -RZ, R31.H1_H1 ;  /* 0x3000001fff069230 */ /* 0x000fe40000004100 */
[----:B------:R-:W-:Y:S01]  /*4db0*/  @!P1 FMUL.FTZ R43, R37, R10 ;  /* 0x0000000a252b9220 */ /* 0x000fe20000410000 */
[----:B------:R-:W-:Y:S01]  /*4dc0*/  @!P1 MOV R19, R13 ;  /* 0x0000000d00139202 */ /* 0x000fe20000000f00 */
[--C-:B------:R-:W-:Y:S01]  /*4dd0*/  @!P1 HADD2.F32 R12, -RZ, R7.reuse.H0_H0 ;  /* 0x20000007ff0c9230 */ /* 0x100fe20000004100 */
[----:B------:R-:W-:Y:S01]  /*4de0*/  @!P1 F2FP.PACK_AB R4, R5, R4 ;  /* 0x000000040504923e */ /* 0x000fe200000000ff */
[----:B------:R-:W-:Y:S01]  /*4df0*/  @!P1 HADD2.F32 R11, -RZ, R7.H1_H1 ;  /* 0x30000007ff0b9230 */ /* 0x000fe20000004100 */
[-C--:B------:R-:W-:Y:S01]  /*4e00*/  @!P1 FMUL.FTZ R7, R23, R6.reuse ;  /* 0x0000000617079220 */ /* 0x080fe20000410000 */
[----:B------:R-:W-:Y:S01]  /*4e10*/  @!P1 HADD2.F32 R31, -RZ, R64.H1_H1 ;  /* 0x30000040ff1f9230 */ /* 0x000fe20000004100 */
[C---:B------:R-:W-:Y:S02]  /*4e20*/  @!P1 FMUL.FTZ R6, R12.reuse, R6 ;  /* 0x000000060c069220 */ /* 0x040fe40000410000 */
[----:B------:R-:W-:Y:S02]  /*4e30*/  @!P1 IMAD.MOV.U32 R45, RZ, RZ, R4 ;  /* 0x000000ffff2d9224 */ /* 0x000fe400078e0004 */
        /* <DEDUP_REMOVED lines=13> */
[----:B------:R-:W-:Y:S02]  /*4f10*/  @!P1 F2FP.PACK_AB R6, R7, R6 ;  /* 0x000000060706923e */ /* 0x000fe400000000ff */
[----:B------:R-:W-:Y:S02]  /*4f20*/  @!P1 F2FP.PACK_AB R8, R9, R8 ;  /* 0x000000080908923e */ /* 0x000fe400000000ff */
[----:B------:R1:W-:Y:S01]  /*4f30*/  STG.E.128 [R54.64], R16 ;  /* 0x0000001036007986 */ /* 0x0003e2000c101d0e */
[----:B------:R-:W-:Y:S02]  /*4f40*/  @!P1 MOV R46, R6 ;  /* 0x00000006002e9202 */ /* 0x000fe40000000f00 */
[----:B------:R-:W-:Y:S05]  /*4f50*/  @!P1 MOV R47, R8 ;  /* 0x00000008002f9202 */ /* 0x000fea0000000f00 */
[----:B------:R1:W-:Y:S02]  /*4f60*/  @!P0 STG.E.128 [R52.64], R44 ;  /* 0x0000002c34008986 */ /* 0x0003e4000c101d0e */
.L_x_1142:
[----:B------:R-:W-:Y:S05]  /*4f70*/  BSYNC B0 ;  /* 0x0000000000007941 */ /* 0x000fea0003800000 */
.L_x_1141:
[----:B------:R-:W-:Y:S05]  /*4f80*/  IADD3 R68, P0, R156, R68, RZ ;  /* 0x000000449c447210 */ /* 0x000fea0007f1e0ff */
[----:B------:R-:W-:Y:S01]  /*4f90*/  IMAD.X R49, R71, 0x1, R124, P0 ;  /* 0x0000000147317824 */ /* 0x000fe200000e067c */
[----:B------:R-:W-:Y:S11]  /*4fa0*/  ISETP.GE.OR P0, PT, R135, R70, P4 ;  /* 0x000000468700720c */ /* 0x000ff60002706670 */
[----:B------:R-:W-:Y:S02]  /*4fb0*/  @!UPT UIADD3 URZ, URZ, URZ, URZ ;  /* 0x0000003f3f3ff290 */ /* 0x000fe4000fffe03f */
[----:B------:R-:W-:-:S05]  /*4fc0*/  @P0 BRA `(.L_x_1136) ;  /* 0x0000090000000947 */ /* 0x000fca0003800000 */
[----:B------:R-:W-:Y:S01]  /*4fd0*/  IADD3 R2, P2, P0, R84, R68, R103 ;  /* 0x0000004454027210 */ /* 0x000fe2000785e067 */
[----:B-----5:R-:W-:Y:S01]  /*4fe0*/  LDS.128 R40, [R118+0x5080] ;  /* 0x0050800076287984 */ /* 0x020fe20000000c00 */
[--C-:B------:R-:W-:Y:S01]  /*4ff0*/  @!P1 SHF.R.U32.HI R6, RZ, 0x10, R25.reuse ;  /* 0x00000010ff069819 */ /* 0x100fe20000011619 */
[--C-:B------:R-:W-:Y:S01]  /*5000*/  @!P1 HADD2.F32 R13, -RZ, R65.reuse.H0_H0 ;  /* 0x20000041ff0d9230 */ /* 0x100fe20000004100 */
[----:B------:R-:W-:Y:S01]  /*5010*/  IADD3.X R3, R87, R49, R106, P2, P0 ;  /* 0x0000003157037210 */ /* 0x000fe200017e046a */
[----:B------:R-:W-:Y:S01]  /*5020*/  @!P1 HADD2.F32 R20, -RZ, R65.H1_H1 ;  /* 0x30000041ff149230 */ /* 0x000fe20000004100 */
[----:B-1----:R-:W-:Y:S01]  /*5030*/  LEA R46, P0, R2, c[0x0][0x1c8], 0x1 ;  /* 0x00007200022e7a11 */ /* 0x002fe200078008ff */
[----:B------:R-:W-:Y:S01]  /*5040*/  @!P1 HADD2.F32 R31, -RZ, R66.H0_H0 ;  /* 0x20000042ff1f9230 */ /* 0x000fe20000004100 */
[----:B------:R-:W-:Y:S01]  /*5050*/  @!P1 SHF.R.U64 R9, R24, 0x10, R25 ;  /* 0x0000001018099819 */ /* 0x000fe20000001219 */
[----:B------:R-:W1:Y:S01]  /*5060*/  LDS.128 R16, [R121+0x5080] ;  /* 0x0050800079107984 */ /* 0x000e620000000c00 */
[----:B------:R-:W-:Y:S01]  /*5070*/  LEA.HI.X R47, R2, c[0x0][0x1cc], R3, 0x1, P0 ;  /* 0x00007300022f7a11 */ /* 0x000fe200000f0c03 */
[--C-:B------:R-:W-:Y:S01]  /*5080*/  @!P1 HADD2.F32 R2, -RZ, R32.reuse.H0_H0 ;  /* 0x20000020ff029230 */ /* 0x100fe20000004100 */
[----:B------:R-:W-:Y:S01]  /*5090*/  @!P1 SHF.R.U32.HI R22, RZ, 0x10, R61 ;  /* 0x00000010ff169819 */ /* 0x000fe2000001163d */
[----:B------:R-:W-:Y:S01]  /*50a0*/  @!P1 HADD2.F32 R3, -RZ, R32.H1_H1 ;  /* 0x30000020ff039230 */ /* 0x000fe20000004100 */
[----:B------:R-:W-:Y:S02]  /*50b0*/  @!P1 SHF.R.U64 R11, R26, 0x10, R27 ;  /* 0x000000101a0b9819 */ /* 0x000fe4000000121b */
[----:B------:R-:W-:Y:S01]  /*50c0*/  @!P1 SHF.R.U64 R24, R60, 0x10, R61 ;  /* 0x000000103c189819 */ /* 0x000fe2000000123d */
[----:B------:R-:W-:Y:S01]  /*50d0*/  @!P1 HADD2.F32 R22, -RZ, R22.H0_H0 ;  /* 0x20000016ff169230 */ /* 0x000fe20000004100 */
[----:B------:R-:W-:Y:S02]  /*50e0*/  @!P1 SHF.R.U32.HI R10, RZ, 0x10, R27 ;  /* 0x00000010ff0a9819 */ /* 0x000fe4000001161b */
[--C-:B------:R-:W-:Y:S02]  /*50f0*/  @!P1 SHF.R.U32.HI R37, RZ, 0x10, R63.reuse ;  /* 0x00000010ff259819 */ /* 0x100fe4000001163f */
[----:B------:R-:W-:Y:S02]  /*5100*/  @!P1 SHF.R.U64 R26, R62, 0x10, R63 ;  /* 0x000000103e1a9819 */ /* 0x000fe4000000123f */
[----:B------:R-:W-:Y:S01]  /*5110*/  ISETP.GE.AND P0, PT, R86, c[0x0][0x1d4], PT ;  /* 0x0000750056007a0c */ /* 0x000fe20003f06270 */
[----:B------:R-:W-:Y:S02]  /*5120*/  @!P1 HADD2.F32 R37, -RZ, R37.H0_H0 ;  /* 0x20000025ff259230 */ /* 0x000fe40000004100 */
[----:B------:R-:W-:Y:S01]  /*5130*/  @!P1 HADD2.F32 R26, -RZ, R26.H0_H0 ;  /* 0x2000001aff1a9230 */ /* 0x000fe20000004100 */
[----:B-1----:R-:W-:Y:S02]  /*5140*/  @!P1 MOV R8, R16 ;  /* 0x0000001000089202 */ /* 0x002fe40000000f00 */
[----:B------:R-:W-:Y:S02]  /*5150*/  @!P1 MOV R23, R40 ;  /* 0x0000002800179202 */ /* 0x000fe40000000f00 */
[----:B------:R-:W-:Y:S01]  /*5160*/  @!P1 MOV R14, R41 ;  /* 0x00000029000e9202 */ /* 0x000fe20000000f00 */
[----:B------:R-:W-:Y:S01]  /*5170*/  @!P1 HADD2.F32 R4, -RZ, R8.H0_H0 ;  /* 0x20000008ff049230 */ /* 0x000fe20000004100 */
[----:B------:R-:W-:Y:S01]  /*5180*/  @!P1 MOV R7, R17 ;  /* 0x0000001100079202 */ /* 0x000fe20000000f00 */
[----:B------:R-:W-:Y:S02]  /*5190*/  @!P1 HADD2.F32 R12, -RZ, R23.H0_H0 ;  /* 0x20000017ff0c9230 */ /* 0x000fe40000004100 */
[----:B------:R-:W-:Y:S02]  /*51a0*/  @!P1 HADD2.F32 R15, -RZ, R14.H0_H0 ;  /* 0x2000000eff0f9230 */ /* 0x000fe40000004100 */
[--C-:B------:R-:W-:Y:S01]  /*51b0*/  @!P1 HADD2.F32 R5, -RZ, R7.reuse.H0_H0 ;  /* 0x20000007ff059230 */ /* 0x100fe20000004100 */
[-C--:B------:R-:W-:Y:S01]  /*51c0*/  @!P1 FMUL.FTZ R25, R12, R2.reuse ;  /* 0x000000020c199220 */ /* 0x080fe20000410000 */
[----:B------:R-:W-:Y:S01]  /*51d0*/  @!P1 HADD2.F32 R7, -RZ, R7.H1_H1 ;  /* 0x30000007ff079230 */ /* 0x000fe20000004100 */
[----:B------:R-:W-:Y:S01]  /*51e0*/  @!P1 FMUL.FTZ R21, R15, R3 ;  /* 0x000000030f159220 */ /* 0x000fe20000410000 */
[----:B------:R-:W-:Y:S01]  /*51f0*/  @!P1 HADD2.F32 R8, -RZ, R8.H1_H1 ;  /* 0x30000008ff089230 */ /* 0x000fe20000004100 */
[C---:B------:R-:W-:Y:S02]  /*5200*/  @!P1 FMUL.FTZ R2, R4.reuse, R2 ;  /* 0x0000000204029220 */ /* 0x040fe40000410000 */
[----:B------:R-:W-:Y:S02]  /*5210*/  @!P1 FFMA.FTZ R51, R4, R13, -R25 ;  /* 0x0000000d04339223 */ /* 0x000fe40000010819 */
[C---:B------:R-:W-:Y:S01]  /*5220*/  @!P1 FMUL.FTZ R4, R5.reuse, R3 ;  /* 0x0000000305049220 */ /* 0x040fe20000410000 */
[----:B------:R-:W-:Y:S01]  /*5230*/  @!P1 HADD2.F32 R3, -RZ, R6.H0_H0 ;  /* 0x20000006ff039230 */ /* 0x000fe20000004100 */
[----:B------:R-:W-:Y:S01]  /*5240*/  @!P1 FFMA.FTZ R50, R5, R20, -R21 ;  /* 0x0000001405329223 */ /* 0x000fe20000010815 */
[----:B------:R-:W-:Y:S01]  /*5250*/  @!P1 HADD2.F32 R21, -RZ, R14.H1_H1 ;  /* 0x3000000eff159230 */ /* 0x000fe20000004100 */
[----:B------:R-:W-:Y:S01]  /*5260*/  @!P1 FFMA.FTZ R2, R12, R13, R2 ;  /* 0x0000000d0c029223 */ /* 0x000fe20000010002 */
[----:B------:R-:W-:Y:S01]  /*5270*/  @!P1 HADD2.F32 R13, -RZ, R23.H1_H1 ;  /* 0x30000017ff0d9230 */ /* 0x000fe20000004100 */
[-C--:B------:R-:W-:Y:S01]  /*5280*/  @!P1 FMUL.FTZ R5, R7, R3.reuse ;  /* 0x0000000307059220 */ /* 0x080fe20000410000 */
[----:B------:R-:W-:Y:S01]  /*5290*/  @!P1 HADD2.F32 R6, -RZ, R9.H0_H0 ;  /* 0x20000009ff069230 */ /* 0x000fe20000004100 */
[----:B------:R-:W-:Y:S01]  /*52a0*/  @!P1 FMUL.FTZ R9, R21, R3 ;  /* 0x0000000315099220 */ /* 0x000fe20000410000 */
[----:B------:R-:W-:Y:S01]  /*52b0*/  @!P1 MOV R12, R43 ;  /* 0x0000002b000c9202 */ /* 0x000fe20000000f00 */
[----:B------:R-:W-:Y:S02]  /*52c0*/  @!P1 HADD2.F32 R14, -RZ, R24.H0_H0 ;  /* 0x20000018ff0e9230 */ /* 0x000fe40000004100 */
        /* <DEDUP_REMOVED lines=9> */
[--C-:B------:R-:W-:Y:S01]  /*5360*/  @!P1 HADD2.F32 R10, -RZ, R7.reuse.H0_H0 ;  /* 0x20000007ff0a9230 */ /* 0x100fe20000004100 */
[----:B------:R-:W-:Y:S01]  /*5370*/  @!P1 FFMA.FTZ R4, R15, R20, R4 ;  /* 0x000000140f049223 */ /* 0x000fe20000010004 */
[----:B------:R-:W-:Y:S01]  /*5380*/  @!P1 HADD2.F32 R32, -RZ, R12.H1_H1 ;  /* 0x3000000cff209230 */ /* 0x000fe20000004100 */
[-C--:B------:R-:W-:Y:S01]  /*5390*/  @!P1 FMUL.FTZ R12, R27, R6.reuse ;  /* 0x000000061b0c9220 */ /* 0x080fe20000410000 */
[----:B------:R-:W-:Y:S01]  /*53a0*/  @!P1 HADD2.F32 R7, -RZ, R7.H1_H1 ;  /* 0x30000007ff079230 */ /* 0x000fe20000004100 */
[----:B------:R-:W-:Y:S01]  /*53b0*/  @!P1 FMUL.FTZ R8, R10, R6 ;  /* 0x000000060a089220 */ /* 0x000fe20000410000 */
[----:B------:R-:W-:Y:S01]  /*53c0*/  @!P1 F2FP.PACK_AB R13, R48, R50 ;  /* 0x00000032300d923e */ /* 0x000fe200000000ff */
[----:B------:R-:W-:Y:S01]  /*53d0*/  @!P1 FMUL.FTZ R6, R32, R9 ;  /* 0x0000000920069220 */ /* 0x000fe20000410000 */
[----:B------:R-:W-:Y:S01]  /*53e0*/  @!P1 HADD2.F32 R24, -RZ, R66.H1_H1 ;  /* 0x30000042ff189230 */ /* 0x000fe20000004100 */
[----:B------:R-:W-:Y:S01]  /*53f0*/  @!P1 FFMA.FTZ R44, R10, R31, -R12 ;  /* 0x0000001f0a2c9223 */ /* 0x000fe2000001080c */
[----:B------:R-:W-:Y:S01]  /*5400*/  @!P1 MOV R12, R42 ;  /* 0x0000002a000c9202 */ /* 0x000fe20000000f00 */
[C---:B------:R-:W-:Y:S01]  /*5410*/  @!P1 FMUL.FTZ R9, R7.reuse, R9 ;  /* 0x0000000907099220 */ /* 0x040fe20000410000 */
[----:B------:R-:W-:Y:S01]  /*5420*/  @!P1 MOV R17, R13 ;  /* 0x0000000d00119202 */ /* 0x000fe20000000f00 */
[----:B------:R-:W-:Y:S01]  /*5430*/  @!P1 FFMA.FTZ R39, R7, R37, -R6 ;  /* 0x0000002507279223 */ /* 0x000fe20000010806 */
[----:B------:R-:W-:Y:S01]  /*5440*/  @!P1 F2FP.PACK_AB R2, R3, R2 ;  /* 0x000000020302923e */ /* 0x000fe200000000ff */
[----:B------:R-:W-:Y:S01]  /*5450*/  @!P1 IMAD.MOV.U32 R7, RZ, RZ, R18 ;  /* 0x000000ffff079224 */ /* 0x000fe200078e0012 */
[----:B------:R-:W-:Y:S01]  /*5460*/  @!P1 HADD2.F32 R10, -RZ, R11.H0_H0 ;  /* 0x2000000bff0a9230 */ /* 0x000fe20000004100 */
[----:B------:R-:W-:Y:S01]  /*5470*/  @!P1 FFMA.FTZ R5, R21, R22, R5 ;  /* 0x0000001615059223 */ /* 0x000fe20000010005 */
[----:B------:R-:W-:Y:S01]  /*5480*/  @!P1 MOV R40, R2 ;  /* 0x0000000200289202 */ /* 0x000fe20000000f00 */
[----:B------:R-:W-:Y:S02]  /*5490*/  @!P1 HADD2.F32 R6, -RZ, R33.H1_H1 ;  /* 0x30000021ff069230 */ /* 0x000fe40000004100 */
[--C-:B------:R-:W-:Y:S01]  /*54a0*/  @!P1 HADD2.F32 R23, -RZ, R12.reuse.H0_H0 ;  /* 0x2000000cff179230 */ /* 0x100fe20000004100 */
[----:B------:R-:W-:Y:S01]  /*54b0*/  @!P1 F2FP.PACK_AB R4, R5, R4 ;  /* 0x000000040504923e */ /* 0x000fe200000000ff */
[----:B------:R-:W-:Y:S02]  /*54c0*/  @!P1 HADD2.F32 R25, -RZ, R12.H1_H1 ;  /* 0x3000000cff199230 */ /* 0x000fe40000004100 */
[--C-:B------:R-:W-:Y:S01]  /*54d0*/  @!P1 HADD2.F32 R12, -RZ, R7.reuse.H0_H0 ;  /* 0x20000007ff0c9230 */ /* 0x100fe20000004100 */
[----:B------:R-:W-:Y:S01]  /*54e0*/  @!P1 MOV R41, R4 ;  /* 0x0000000400299202 */ /* 0x000fe20000000f00 */
[----:B------:R-:W-:Y:S01]  /*54f0*/  @!P1 HADD2.F32 R11, -RZ, R7.H1_H1 ;  /* 0x30000007ff0b9230 */ /* 0x000fe20000004100 */
[----:B------:R-:W-:Y:S02]  /*5500*/  @!P1 FMUL.FTZ R7, R23, R6 ;  /* 0x0000000617079220 */ /* 0x000fe40000410000 */
[----:B------:R-:W-:Y:S02]  /*5510*/  @!P1 FMUL.FTZ R33, R25, R10 ;  /* 0x0000000a19219220 */ /* 0x000fe40000410000 */
[C---:B------:R-:W-:Y:S02]  /*5520*/  @!P1 FFMA.FTZ R38, R12.reuse, R24, -R7 ;  /* 0x000000180c269223 */ /* 0x040fe40000010807 */
[C---:B------:R-:W-:Y:S02]  /*5530*/  @!P1 FFMA.FTZ R33, R11.reuse, R26, -R33 ;  /* 0x0000001a0b219223 */ /* 0x040fe40000010821 */
[----:B------:R-:W-:Y:S01]  /*5540*/  @!P1 FMUL.FTZ R7, R11, R10 ;  /* 0x0000000a0b079220 */ /* 0x000fe20000410000 */
[----:B------:R-:W-:Y:S01]  /*5550*/  @!P1 F2FP.PACK_AB R11, R39, R44 ;  /* 0x0000002c270b923e */ /* 0x000fe200000000ff */
[----:B------:R-:W-:Y:S01]  /*5560*/  @!P1 FMUL.FTZ R6, R12, R6 ;  /* 0x000000060c069220 */ /* 0x000fe20000410000 */
[----:B------:R-:W-:Y:S02]  /*5570*/  @!P1 F2FP.PACK_AB R12, R45, R51 ;  /* 0x000000332d0c923e */ /* 0x000fe400000000ff */
[----:B------:R-:W-:Y:S01]  /*5580*/  @!P1 F2FP.PACK_AB R10, R33, R38 ;  /* 0x00000026210a923e */ /* 0x000fe200000000ff */
[----:B------:R-:W-:Y:S01]  /*5590*/  @!P1 IMAD.MOV.U32 R19, RZ, RZ, R11 ;  /* 0x000000ffff139224 */ /* 0x000fe200078e000b */
[----:B------:R-:W-:Y:S01]  /*55a0*/  @!P1 MOV R16, R12 ;  /* 0x0000000c00109202 */ /* 0x000fe20000000f00 */
[----:B------:R-:W-:Y:S01]  /*55b0*/  @!P1 FFMA.FTZ R6, R23, R24, R6 ;  /* 0x0000001817069223 */ /* 0x000fe20000010006 */
[----:B------:R-:W-:Y:S01]  /*55c0*/  @!P1 MOV R18, R10 ;  /* 0x0000000a00129202 */ /* 0x000fe20000000f00 */
[----:B------:R-:W-:Y:S02]  /*55d0*/  @!P1 FFMA.FTZ R7, R25, R26, R7 ;  /* 0x0000001a19079223 */ /* 0x000fe40000010007 */
[----:B------:R-:W-:Y:S02]  /*55e0*/  @!P1 FFMA.FTZ R8, R27, R31, R8 ;  /* 0x0000001f1b089223 */ /* 0x000fe40000010008 */
[----:B------:R1:W-:Y:S01]  /*55f0*/  STG.E.128 [R46.64], R16 ;  /* 0x000000102e007986 */ /* 0x0003e2000c101d0e */
[----:B------:R-:W-:Y:S01]  /*5600*/  @!P1 F2FP.PACK_AB R6, R7, R6 ;  /* 0x000000060706923e */ /* 0x000fe200000000ff */
[----:B------:R-:W-:Y:S03]  /*5610*/  @!P1 FFMA.FTZ R9, R32, R37, R9 ;  /* 0x0000002520099223 */ /* 0x000fe60000010009 */
[----:B------:R-:W-:Y:S02]  /*5620*/  @!P1 MOV R42, R6 ;  /* 0x00000006002a9202 */ /* 0x000fe40000000f00 */
        /* <DEDUP_REMOVED lines=9> */
.L_x_1120:
[----:B------:R-:W-:Y:S01]  /*56c0*/  IMAD R2, R36, -0x30, R0 ;  /* 0xffffffd024027824 */ /* 0x000fe200078e0200 */
[----:B------:R-:W-:Y:S04]  /*56d0*/  BSSY B0, `(.L_x_1143) ;  /* 0x000000b000007945 */ /* 0x000fe80003800000 */
[----:B------:R-:W-:Y:S04]  /*56e0*/  IMNMX R2, R2, 0x30, PT ;  /* 0x0000003002027817 */ /* 0x000fe80003800200 */
[----:B------:R-:W-:Y:S11]  /*56f0*/  ISETP.GE.AND P0, PT, R83, R2, PT ;  /* 0x000000025300720c */ /* 0x000ff60003f06270 */
[----:B------:R-:W-:Y:S02]  /*5700*/  @!UPT UIADD3 URZ, URZ, URZ, URZ ;  /* 0x0000003f3f3ff290 */ /* 0x000fe4000fffe03f */
[----:B------:R-:W-:-:S05]  /*5710*/  @P0 BRA `(.L_x_1144) ;  /* 0x0000006000000947 */ /* 0x000fca0003800000 */
[----:B------:R-:W-:Y:S11]  /*5720*/  ISETP.GE.AND P0, PT, R82, c[0x0][0x1d4], PT ;  /* 0x0000750052007a0c */ /* 0x000ff60003f06270 */
[----:B------:R-:W-:Y:S02]  /*5730*/  @!UPT UIADD3 URZ, URZ, URZ, URZ ;  /* 0x0000003f3f3ff290 */ /* 0x000fe4000fffe03f */
[----:B------:R-:W1:Y:S04]  /*5740*/  @!P0 LDS.128 R4, [R67+0x6880] ;  /* 0x0068800043048984 */ /* 0x000e680000000c00 */
[----:B-1----:R-:W-:Y:S04]  /*5750*/  @!P0 STG.E.128 [R56.64+0x80], R4 ;  /* 0x0000800438008986 */ /* 0x002fe8000c101d0e */
[----:B------:R-:W1:Y:S04]  /*5760*/  @!P4 LDS.128 R4, [R67+0x5080] ;  /* 0x005080004304c984 */ /* 0x000e680000000c00 */
[----:B-1----:R1:W-:Y:S02]  /*5770*/  @!P4 STG.E.128 [R56.64], R4 ;  /* 0x000000043800c986 */ /* 0x0023e4000c101d0e */
.L_x_1144:
[----:B------:R-:W-:Y:S05]  /*5780*/  BSYNC B0 ;  /* 0x0000000000007941 */ /* 0x000fea0003800000 */
.L_x_1143:
[----:B------:R-:W-:Y:S01]  /*5790*/  ISETP.GE.AND P0, PT, R136, R2, PT ;  /* 0x000000028800720c */ /* 0x000fe20003f06270 */
[----:B------:R-:W-:Y:S01]  /*57a0*/  @!UPT UIADD3 URZ, URZ, URZ, URZ ;  /* 0x0000003f3f3ff290 */ /* 0x000fe2000fffe03f */
[----:B------:R-:W-:Y:S11]  /*57b0*/  BSSY B0, `(.L_x_1145) ;  /* 0x0000008000007945 */ /* 0x000ff60003800000 */
[----:B------:R-:W-:-:S05]  /*57c0*/  @P0 BRA `(.L_x_1146) ;  /* 0x0000006000000947 */ /* 0x000fca0003800000 */
[----:B------:R-:W-:Y:S11]  /*57d0*/  ISETP.GE.AND P0, PT, R82, c[0x0][0x1d4], PT ;  /* 0x0000750052007a0c */ /* 0x000ff60003f06270 */
[----:B------:R-:W-:Y:S02]  /*57e0*/  @!UPT UIADD3 URZ, URZ, URZ, URZ ;  /* 0x0000003f3f3ff290 */ /* 0x000fe4000fffe03f */
[----:B-1----:R-:W1:Y:S04]  /*57f0*/  @!P0 LDS.128 R4, [R67+0x7080] ;  /* 0x0070800043048984 */ /* 0x002e680000000c00 */
[----:B-1----:R-:W-:Y:S04]  /*5800*/  @!P0 STG.E.128 [R60.64+0x80], R4 ;  /* 0x000080043c008986 */ /* 0x002fe8000c101d0e */
[----:B------:R-:W1:Y:S04]  /*5810*/  @!P4 LDS.128 R4, [R67+0x5880] ;  /* 0x005880004304c984 */ /* 0x000e680000000c00 */
[----:B-1----:R1:W-:Y:S02]  /*5820*/  @!P4 STG.E.128 [R60.64], R4 ;  /* 0x000000043c00c986 */ /* 0x0023e4000c101d0e */
.L_x_1146:
[----:B------:R-:W-:Y:S05]  /*5830*/  BSYNC B0 ;  /* 0x0000000000007941 */ /* 0x000fea0003800000 */
.L_x_1145:
[----:B------:R-:W-:Y:S11]  /*5840*/  ISETP.GE.AND P0, PT, R135, R2, PT ;  /* 0x000000028700720c */ /* 0x000ff60003f06270 */
[----:B------:R-:W-:Y:S02]  /*5850*/  @!UPT UIADD3 URZ, URZ, URZ, URZ ;  /* 0x0000003f3f3ff290 */ /* 0x000fe4000fffe03f */
[----:B------:R-:W-:-:S05]  /*5860*/  @P0 BRA `(.L_x_1136) ;  /* 0x0000006000000947 */ /* 0x000fca0003800000 */
[----:B------:R-:W-:Y:S11]  /*5870*/  ISETP.GE.AND P0, PT, R82, c[0x0][0x1d4], PT ;  /* 0x0000750052007a0c */ /* 0x000ff60003f06270 */
[----:B------:R-:W-:Y:S02]  /*5880*/  @!UPT UIADD3 URZ, URZ, URZ, URZ ;  /* 0x0000003f3f3ff290 */ /* 0x000fe4000fffe03f */
[----:B-1----:R-:W1:Y:S04]  /*5890*/  @!P0 LDS.128 R4, [R67+0x7880] ;  /* 0x0078800043048984 */ /* 0x002e680000000c00 */
[----:B-1----:R-:W-:Y:S04]  /*58a0*/  @!P0 STG.E.128 [R62.64+0x80], R4 ;  /* 0x000080043e008986 */ /* 0x002fe8000c101d0e */
[----:B------:R-:W1:Y:S04]  /*58b0*/  @!P4 LDS.128 R4, [R67+0x6080] ;  /* 0x006080004304c984 */ /* 0x000e680000000c00 */
[----:B-1----:R1:W-:Y:S02]  /*58c0*/  @!P4 STG.E.128 [R62.64], R4 ;  /* 0x000000043e00c986 */ /* 0x0023e4000c101d0e */
.L_x_1136:
[----:B------:R-:W-:Y:S05]  /*58d0*/  BSYNC B2 ;  /* 0x0000000000027941 */ /* 0x000fea0003800000 */
.L_x_1119:
[----:B------:R-:W-:Y:S01]  /*58e0*/  IMAD R12, R36, -0x30, RZ ;  /* 0xffffffd0240c7824 */ /* 0x000fe200078e02ff */
[----:B------:R-:W-:Y:S01]  /*58f0*/  ISETP.NE.AND P5, PT, R134, RZ, PT ;  /* 0x000000ff8600720c */ /* 0x000fe20003fa5270 */
[----:B-1----:R-:W-:Y:S01]  /*5900*/  IMAD.WIDE.U32 R10, R36, 0x30, RZ ;  /* 0x00000030240a7825 */ /* 0x002fe200078e00ff */
[----:B------:R-:W-:Y:S02]  /*5910*/  BSSY B0, `(.L_x_1147) ;  /* 0x0000047000007945 */ /* 0x000fe40003800000 */
[----:B--2---:R-:W-:Y:S01]  /*5920*/  IADD3 R3, R116, R12, RZ ;  /* 0x0000000c74037210 */ /* 0x004fe20007ffe0ff */
[----:B------:R-:W-:Y:S01]  /*5930*/  IMAD R2, R88, 0x30, RZ ;  /* 0x0000003058027824 */ /* 0x000fe200078e02ff */
[----:B-----5:R-:W-:Y:S02]  /*5940*/  IADD3 R4, P0, R130, R10, RZ ;  /* 0x0000000a82047210 */ /* 0x020fe40007f1e0ff */
[----:B------:R-:W-:Y:S01]  /*5950*/  ISETP.GE.AND P1, PT, R3, 0x11, PT ;  /* 0x000000110300780c */ /* 0x000fe20003f26270 */
[----:B------:R-:W-:Y:S04]  /*5960*/  IMAD.IADD R14, R11, 0x1, R2 ;  /* 0x000000010b0e7824 */ /* 0x000fe800078e0202 */
[----:B------:R-:W-:Y:S08]  /*5970*/  IMAD.X R2, R14, 0x1, R132, P0 ;  /* 0x000000010e027824 */ /* 0x000ff000000e0684 */
[C---:B------:R-:W-:Y:S05]  /*5980*/  @P1 IADD3 R6, P0, R4.reuse, 0x10, RZ ;  /* 0x0000001004061810 */ /* 0x040fea0007f1e0ff */
[--C-:B------:R-:W-:Y:S01]  /*5990*/  @P1 IMAD.X R7, RZ, RZ, R2.reuse, P0 ;  /* 0x000000ffff071224 */ /* 0x100fe200000e0602 */
[C---:B------:R-:W-:Y:S11]  /*59a0*/  ISETP.GE.AND P0, PT, R3.reuse, 0x21, PT ;  /* 0x000000210300780c */ /* 0x040ff60003f06270 */
[----:B------:R-:W-:Y:S02]  /*59b0*/  @!UPT UIADD3 URZ, URZ, URZ, URZ ;  /* 0x0000003f3f3ff290 */ /* 0x000fe4000fffe03f */
[----:B------:R-:W-:Y:S05]  /*59c0*/  @P0 IADD3 R11, P2, R4, 0x20, RZ ;  /* 0x00000020040b0810 */ /* 0x000fea0007f5e0ff */
[----:B------:R-:W-:Y:S01]  /*59d0*/  @P0 IMAD.X R13, RZ, RZ, R2, P2 ;  /* 0x000000ffff0d0224 */ /* 0x000fe200010e0602 */
[----:B------:R-:W-:Y:S11]  /*59e0*/  ISETP.GE.AND P2, PT, R3, 0x1, PT ;  /* 0x000000010300780c */ /* 0x000ff60003f46270 */
[----:B------:R-:W-:Y:S02]  /*59f0*/  @!UPT UIADD3 URZ, URZ, URZ, URZ ;  /* 0x0000003f3f3ff290 */ /* 0x000fe4000fffe03f */
[----:B------:R-:W-:Y:S01]  /*5a00*/  @P2 IMAD R5, R2, c[0x0][0x258], RZ ;  /* 0x0000960002052a24 */ /* 0x000fe200078e02ff */
[----:B------:R-:W-:Y:S01]  /*5a10*/  @P2 MOV R2, R92 ;  /* 0x0000005c00022202 */ /* 0x000fe20000000f00 */
[----:B------:R-:W-:Y:S04]  /*5a20*/  @P2 IMAD.MOV.U32 R3, RZ, RZ, R102 ;  /* 0x000000ffff032224 */ /* 0x000fe800078e0066 */
[C---:B------:R-:W-:Y:S04]  /*5a30*/  @P2 IMAD.WIDE.U32 R2, R4.reuse, c[0x0][0x258], R2 ;  /* 0x0000960004022a25 */ /* 0x040fe800078e0002 */
[----:B------:R-:W-:Y:S01]  /*5a40*/  @P2 IMAD R4, R4, c[0x0][0x25c], R5 ;  /* 0x0000970004042a24 */ /* 0x000fe200078e0205 */
[C---:B------:R-:W-:Y:S04]  /*5a50*/  @P2 LEA R8, P3, R2.reuse, c[0x0][0x250], 0x1 ;  /* 0x0000940002082a11 */ /* 0x040fe800078608ff */
[----:B------:R-:W-:Y:S02]  /*5a60*/  @P2 IADD3 R4, R3, R4, RZ ;  /* 0x0000000403042210 */ /* 0x000fe40007ffe0ff */
[----:B------:R-:W-:Y:S02]  /*5a70*/  @P1 MOV R3, R102 ;  /* 0x0000006600031202 */ /* 0x000fe40000000f00 */
[----:B------:R-:W-:Y:S01]  /*5a80*/  @P2 LEA.HI.X R9, R2, c[0x0][0x254], R4, 0x1, P3 ;  /* 0x0000950002092a11 */ /* 0x000fe200018f0c04 */
[----:B------:R-:W-:Y:S02]  /*5a90*/  @P1 IMAD R4, R7, c[0x0][0x258], RZ ;  /* 0x0000960007041a24 */ /* 0x000fe400078e02ff */
[----:B------:R-:W-:Y:S02]  /*5aa0*/  @P1 IMAD.MOV.U32 R2, RZ, RZ, R92 ;  /* 0x000000ffff021224 */ /* 0x000fe400078e005c */
[----:B------:R-:W-:Y:S01]  /*5ab0*/  @!PT LDS RZ, [RZ] ;  /* 0x00000000fffff984 */ /* 0x000fe20000000800 */
[----:B------:R-:W-:Y:S01]  /*5ac0*/  @!PT LDS RZ, [RZ] ;  /* 0x00000000fffff984 */ /* 0x000fe20000000800 */
[----:B------:R-:W-:Y:S01]  /*5ad0*/  @!PT LDS RZ, [RZ] ;  /* 0x00000000fffff984 */ /* 0x000fe20000000800 */
[----:B------:R1:W-:Y:S01]  /*5ae0*/  @P2 LDGSTS.E.BYPASS.LTC128B.128 [R67+0x2080], [R8.64], !P5 ;  /* 0x0208000008432fae */ /* 0x0003e2000e901d4e */
[C---:B------:R-:W-:Y:S02]  /*5af0*/  @P1 IMAD R4, R6.reuse, c[0x0][0x25c], R4 ;  /* 0x0000970006041a24 */ /* 0x040fe400078e0204 */
[----:B------:R-:W-:Y:S02]  /*5b00*/  @P1 IMAD.WIDE.U32 R2, R6, c[0x0][0x258], R2 ;  /* 0x0000960006021a25 */ /* 0x000fe400078e0002 */
[----:B------:R1:W-:Y:S02]  /*5b10*/  @P2 LDGSTS.E.BYPASS.LTC128B.128 [R67+0x3880], [R8.64+0x80], !P6 ;  /* 0x0388008008432fae */ /* 0x0003e4000f101d4e */
[----:B------:R-:W-:Y:S01]  /*5b20*/  @P1 IMAD.IADD R4, R3, 0x1, R4 ;  /* 0x0000000103041824 */ /* 0x000fe200078e0204 */
[C---:B------:R-:W-:Y:S01]  /*5b30*/  @P1 LEA R6, P3, R2.reuse, c[0x0][0x250], 0x1 ;  /* 0x0000940002061a11 */ /* 0x040fe200078608ff */
[----:B------:R-:W-:Y:S03]  /*5b40*/  @P0 IMAD.MOV.U32 R3, RZ, RZ, R102 ;  /* 0x000000ffff030224 */ /* 0x000fe600078e0066 */
[----:B------:R-:W-:Y:S01]  /*5b50*/  @P1 LEA.HI.X R7, R2, c[0x0][0x254], R4, 0x1, P3 ;  /* 0x0000950002071a11 */ /* 0x000fe200018f0c04 */
[----:B------:R-:W-:Y:S01]  /*5b60*/  @P0 IMAD R4, R13, c[0x0][0x258], RZ ;  /* 0x000096000d040a24 */ /* 0x000fe200078e02ff */
[----:B------:R-:W-:Y:S03]  /*5b70*/  @P0 MOV R2, R92 ;  /* 0x0000005c00020202 */ /* 0x000fe60000000f00 */
[----:B------:R2:W-:Y:S01]  /*5b80*/  @P1 LDGSTS.E.BYPASS.LTC128B.128 [R67+0x2880], [R6.64], !P5 ;  /* 0x0288000006431fae */ /* 0x0005e2000e901d4e */
[C---:B------:R-:W-:Y:S02]  /*5b90*/  @P0 IMAD R4, R11.reuse, c[0x0][0x25c], R4 ;  /* 0x000097000b040a24 */ /* 0x040fe400078e0204 */
[----:B------:R-:W-:Y:S02]  /*5ba0*/  @P0 IMAD.WIDE.U32 R2, R11, c[0x0][0x258], R2 ;  /* 0x000096000b020a25 */ /* 0x000fe400078e0002 */
[----:B------:R2:W-:Y:S03]  /*5bb0*/  @P1 LDGSTS.E.BYPASS.LTC128B.128 [R67+0x4080], [R6.64+0x80], !P6 ;  /* 0x0408008006431fae */ /* 0x0005e6000f101d4e */
[----:B------:R-:W-:Y:S02]  /*5bc0*/  @P0 IADD3 R3, R3, R4, RZ ;  /* 0x0000000403030210 */ /* 0x000fe40007ffe0ff */
[C---:B------:R-:W-:Y:S04]  /*5bd0*/  @P0 LEA R4, P3, R2.reuse, c[0x0][0x250], 0x1 ;  /* 0x0000940002040a11 */ /* 0x040fe800078608ff */
[----:B------:R-:W-:Y:S02]  /*5be0*/  @P0 LEA.HI.X R5, R2, c[0x0][0x254], R3, 0x1, P3 ;  /* 0x0000950002050a11 */ /* 0x000fe400018f0c03 */
[----:B------:R-:W-:Y:S02]  /*5bf0*/  IADD3 R2, R12, R0, RZ ;  /* 0x000000000c027210 */ /* 0x000fe40007ffe0ff */
[----:B-1----:R-:W-:Y:S01]  /*5c00*/  IADD3 R8, P2, R129, R10, RZ ;  /* 0x0000000a81087210 */ /* 0x002fe20007f5e0ff */
[----:B------:R2:W-:Y:S01]  /*5c10*/  @P0 LDGSTS.E.BYPASS.LTC128B.128 [R67+0x3080], [R4.64], !P5 ;  /* 0x0308000004430fae */ /* 0x0005e2000e901d4e */
[----:B------:R-:W-:Y:S03]  /*5c20*/  IMNMX R9, R2, 0x30, PT ;  /* 0x0000003002097817 */ /* 0x000fe60003800200 */
[----:B------:R-:W-:Y:S01]  /*5c30*/  IMAD.X R10, R14, 0x1, R128, P2 ;  /* 0x000000010e0a7824 */ /* 0x000fe200010e0680 */
[----:B------:R2:W-:Y:S01]  /*5c40*/  @P0 LDGSTS.E.BYPASS.LTC128B.128 [R67+0x4880], [R4.64+0x80], !P6 ;  /* 0x0488008004430fae */ /* 0x0005e2000f101d4e */
[----:B------:R-:W-:Y:S04]  /*5c50*/  ISETP.GE.AND P0, PT, R83, R9, PT ;  /* 0x000000095300720c */ /* 0x000fe80003f06270 */
[----:B------:R-:W0:Y:S01]  /*5c60*/  LDGDEPBAR ;  /* 0x00000000000079af */ /* 0x000e220000000000 */
[----:B------:R-:W-:Y:S04]  /*5c70*/  DEPBAR.LE SB0, 0x0 ;  /* 0x000080000000791a */ /* 0x000fe80000000000 */
[----:B------:R-:W-:Y:S06]  /*5c80*/  BAR.SYNC.DEFER_BLOCKING 0x0 ;  /* 0x0000000000007b1d */ /* 0x000fec0000010000 */
[----:B------:R-:W-:-:S05]  /*5c90*/  @P0 BRA `(.L_x_1148) ;  /* 0x000000e000000947 */ /* 0x000fca0003800000 */
[----:B--2---:R-:W-:Y:S01]  /*5ca0*/  MOV R4, R90 ;  /* 0x0000005a00047202 */ /* 0x004fe20000000f00 */
[----:B------:R-:W-:Y:S01]  /*5cb0*/  IMAD R2, R10, c[0x0][0x208], RZ ;  /* 0x000082000a027a24 */ /* 0x000fe200078e02ff */
[----:B------:R-:W-:Y:S03]  /*5cc0*/  MOV R5, R89 ;  /* 0x0000005900057202 */ /* 0x000fe60000000f00 */
[C---:B------:R-:W-:Y:S02]  /*5cd0*/  IMAD R2, R8.reuse, c[0x0][0x20c], R2 ;  /* 0x0000830008027a24 */ /* 0x040fe400078e0202 */
[----:B------:R-:W-:Y:S05]  /*5ce0*/  IMAD.WIDE.U32 R4, R8, c[0x0][0x208], R4 ;  /* 0x0000820008047a25 */ /* 0x000fea00078e0004 */
[----:B------:R-:W-:Y:S02]  /*5cf0*/  IADD3 R3, R5, R2, RZ ;  /* 0x0000000205037210 */ /* 0x000fe40007ffe0ff */
[C---:B------:R-:W-:Y:S04]  /*5d00*/  LEA R2, P0, R4.reuse, c[0x0][0x1f8], 0x1 ;  /* 0x00007e0004027a11 */ /* 0x040fe800078008ff */
[----:B------:R-:W-:Y:S02]  /*5d10*/  LEA.HI.X R3, R4, c[0x0][0x1fc], R3, 0x1, P0 ;  /* 0x00007f0004037a11 */ /* 0x000fe400000f0c03 */
[----:B------:R-:W-:Y:S11]  /*5d20*/  ISETP.GE.AND P0, PT, R82, c[0x0][0x1d4], PT ;  /* 0x0000750052007a0c */ /* 0x000ff60003f06270 */
[----:B------:R-:W-:Y:S02]  /*5d30*/  @!UPT UIADD3 URZ, URZ, URZ, URZ ;  /* 0x0000003f3f3ff290 */ /* 0x000fe4000fffe03f */
[----:B------:R-:W1:Y:S04]  /*5d40*/  @!P0 LDS.128 R4, [R67+0x3880] ;  /* 0x0038800043048984 */ /* 0x000e680000000c00 */
[----:B-1----:R-:W-:Y:S04]  /*5d50*/  @!P0 STG.E.128 [R2.64+0x80], R4 ;  /* 0x0000800402008986 */ /* 0x002fe8000c101d0e */
[----:B------:R-:W1:Y:S04]  /*5d60*/  @!P4 LDS.128 R4, [R67+0x2080] ;  /* 0x002080004304c984 */ /* 0x000e680000000c00 */
[----:B-1----:R1:W-:Y:S02]  /*5d70*/  @!P4 STG.E.128 [R2.64], R4 ;  /* 0x000000040200c986 */ /* 0x0023e4000c101d0e */
.L_x_1148:
[----:B--2---:R-:W-:Y:S05]  /*5d80*/  BSYNC B0 ;  /* 0x0000000000007941 */ /* 0x004fea0003800000 */
.L_x_1147:
[----:B------:R-:W-:Y:S01]  /*5d90*/  ISETP.GE.AND P0, PT, R136, R9, PT ;  /* 0x000000098800720c */ /* 0x000fe20003f06270 */
[----:B------:R-:W-:Y:S01]  /*5da0*/  @!UPT UIADD3 URZ, URZ, URZ, URZ ;  /* 0x0000003f3f3ff290 */ /* 0x000fe2000fffe03f */
[----:B------:R-:W-:Y:S11]  /*5db0*/  BSSY B0, `(.L_x_1149) ;  /* 0x0000012000007945 */ /* 0x000ff60003800000 */
[----:B------:R-:W-:-:S05]  /*5dc0*/  @P0 BRA `(.L_x_1150) ;  /* 0x0000010000000947 */ /* 0x000fca0003800000 */
[----:B-1----:R-:W-:Y:S01]  /*5dd0*/  IADD3 R2, P0, R8, 0x10, RZ ;  /* 0x0000001008027810 */ /* 0x002fe20007f1e0ff */
[----:B------:R-:W-:Y:S01]  /*5de0*/  IMAD.MOV.U32 R4, RZ, RZ, R90 ;  /* 0x000000ffff047224 */ /* 0x000fe200078e005a */
[----:B------:R-:W-:Y:S03]  /*5df0*/  MOV R5, R89 ;  /* 0x0000005900057202 */ /* 0x000fe60000000f00 */
[----:B------:R-:W-:Y:S02]  /*5e00*/  IMAD.X R3, RZ, RZ, R10, P0 ;  /* 0x000000ffff037224 */ /* 0x000fe400000e060a */
[C---:B------:R-:W-:Y:S04]  /*5e10*/  IMAD.WIDE.U32 R4, R2.reuse, c[0x0][0x208], R4 ;  /* 0x0000820002047a25 */ /* 0x040fe800078e0004 */
[----:B------:R-:W-:Y:S04]  /*5e20*/  IMAD R3, R3, c[0x0][0x208], RZ ;  /* 0x0000820003037a24 */ /* 0x000fe800078e02ff */
[----:B------:R-:W-:Y:S01]  /*5e30*/  IMAD R3, R2, c[0x0][0x20c], R3 ;  /* 0x0000830002037a24 */ /* 0x000fe200078e0203 */
[C---:B------:R-:W-:Y:S04]  /*5e40*/  LEA R2, P0, R4.reuse, c[0x0][0x1f8], 0x1 ;  /* 0x00007e0004027a11 */ /* 0x040fe800078008ff */
[----:B------:R-:W-:Y:S04]  /*5e50*/  IADD3 R3, R5, R3, RZ ;  /* 0x0000000305037210 */ /* 0x000fe80007ffe0ff */
[----:B------:R-:W-:Y:S02]  /*5e60*/  LEA.HI.X R3, R4, c[0x0][0x1fc], R3, 0x1, P0 ;  /* 0x00007f0004037a11 */ /* 0x000fe400000f0c03 */
[----:B------:R-:W-:Y:S11]  /*5e70*/  ISETP.GE.AND P0, PT, R82, c[0x0][0x1d4], PT ;  /* 0x0000750052007a0c */ /* 0x000ff60003f06270 */
[----:B------:R-:W-:Y:S02]  /*5e80*/  @!UPT UIADD3 URZ, URZ, URZ, URZ ;  /* 0x0000003f3f3ff290 */ /* 0x000fe4000fffe03f */
[----:B------:R-:W1:Y:S04]  /*5e90*/  @!P0 LDS.128 R4, [R67+0x4080] ;  /* 0x0040800043048984 */ /* 0x000e680000000c00 */
[----:B-1----:R-:W-:Y:S04]  /*5ea0*/  @!P0 STG.E.128 [R2.64+0x80], R4 ;  /* 0x0000800402008986 */ /* 0x002fe8000c101d0e */
[----:B------:R-:W1:Y:S04]  /*5eb0*/  @!P4 LDS.128 R4, [R67+0x2880] ;  /* 0x002880004304c984 */ /* 0x000e680000000c00 */
[----:B-1----:R1:W-:Y:S02]  /*5ec0*/  @!P4 STG.E.128 [R2.64], R4 ;  /* 0x000000040200c986 */ /* 0x0023e4000c101d0e */
.L_x_1150:
[----:B------:R-:W-:Y:S05]  /*5ed0*/  BSYNC B0 ;  /* 0x0000000000007941 */ /* 0x000fea0003800000 */
.L_x_1149:
        /* <DEDUP_REMOVED lines=20> */
.L_x_1152:
[----:B------:R-:W-:Y:S05]  /*6020*/  BSYNC B0 ;  /* 0x0000000000007941 */ /* 0x000fea0003800000 */
.L_x_1151:
        /* <DEDUP_REMOVED lines=26> */
[----:B------:R1:W-:Y:S04]  /*61d0*/  @P0 LDGSTS.E.BYPASS.LTC128B.128 [R67+0x6080], [R8.64], !P5 ;  /* 0x0608000008430fae */ /* 0x0003e8000e901d4e */
[----:B------:R1:W-:Y:S04]  /*61e0*/  @P0 LDGSTS.E.BYPASS.LTC128B.128 [R67+0x7880], [R6.64], !P6 ;  /* 0x0788000006430fae */ /* 0x0003e8000f101d4e */
[----:B------:R-:W0:Y:S01]  /*61f0*/  LDGDEPBAR ;  /* 0x00000000000079af */ /* 0x000e220000000000 */
[----:B------:R-:W-:-:S05]  /*6200*/  @P0 BRA `(.L_x_1153) ;  /* 0xffffbb5000000947 */ /* 0x000fca000383ffff */
[----:B------:R-:W-:Y:S06]  /*6210*/  BAR.SYNC.DEFER_BLOCKING 0x0 ;  /* 0x0000000000007b1d */ /* 0x000fec0000010000 */
.L_x_1118:
[----:B------:R-:W2:Y:S01]  /*6220*/  LDL R204, [R1+0x4] ;  /* 0x0000040001cc7983 */ /* 0x000ea20000100800 */
[----:B------:R-:W-:-:S05]  /*6230*/  IMAD.MOV.U32 R169, RZ, RZ, c[0x0][0x2c4] ;  /* 0x0000b100ffa97624 */ /* 0x000fca00078e00ff */
[----:B------:R-:W-:Y:S01]  /*6240*/  ISETP.NE.AND P2, PT, R169, 0x1, PT ;  /* 0x00000001a900780c */ /* 0x000fe20003f45270 */
[----:B------:R-:W-:-:S05]  /*6250*/  IMAD.MOV.U32 R165, RZ, RZ, c[0x0][0x32c] ;  /* 0x0000cb00ffa57624 */ /* 0x000fca00078e00ff */
[----:B------:R-:W-:Y:S01]  /*6260*/  ISETP.GE.AND P1, PT, R165, 0x1, PT ;  /* 0x00000001a500780c */ /* 0x000fe20003f26270 */
[----:B-1----:R-:W-:Y:S01]  /*6270*/  IMAD.IADD R7, R151, 0x1, R154 ;  /* 0x0000000197077824 */ /* 0x002fe200078e029a */
[----:B--2---:R-:W-:-:S05]  /*6280*/  IADD3 R0, R204, 0x7f, RZ ;  /* 0x0000007fcc007810 */ /* 0x004fca0007ffe0ff */
        /* <DEDUP_REMOVED lines=15> */
.L_x_1155:
[----:B------:R-:W-:-:S13]  /*6380*/  ISETP.NE.AND P0, PT, R3, 0x1, PT ;  /* 0x000000010300780c */ /* 0x000fda0003f05270 */
[----:B------:R-:W-:-:S05]  /*6390*/  @P0 IMAD.HI.U32 R0, R2, c[0x0][0x330], RZ ;  /* 0x0000cc0002000a27 */ /* 0x000fca00078e00ff */
[----:B------:R-:W-:-:S05]  /*63a0*/  @P0 SHF.R.U32.HI R2, RZ, c[0x0][0x334], R0 ;  /* 0x0000cd00ff020a19 */ /* 0x000fca0000011600 */
.L_x_1156:
[----:B------:R-:W-:-:S05]  /*63b0*/  IMAD R2, R2, R3, c[0x0][0x32c] ;  /* 0x0000cb0002027624 */ /* 0x000fca00078e0203 */
[----:B------:R-:W-:Y:S02]  /*63c0*/  IMNMX R4, R4, R2, PT ;  /* 0x0000000204047217 */ /* 0x000fe40003800200 */
.L_x_1154:
[----:B------:R-:W2:Y:S01]  /*63d0*/  LDL R197, [R1+0x5c] ;  /* 0x00005c0001c57983 */ /* 0x000ea20000100800 */
[----:B------:R-:W-:-:S04]  /*63e0*/  @P2 IMAD.HI.U32 R2, R204, c[0x0][0x2c8], RZ ;  /* 0x0000b200cc022a27 */ /* 0x000fc800078e00ff */
[----:B------:R-:W-:Y:S01]  /*63f0*/  IMAD.MOV.U32 R0, RZ, RZ, R204 ;  /* 0x000000ffff007224 */ /* 0x000fe200078e00cc */
[----:B------:R-:W-:Y:S02]  /*6400*/  @P2 SHF.R.U32.HI R0, RZ, c[0x0][0x2cc], R2 ;  /* 0x0000b300ff002a19 */ /* 0x000fe40000011602 */
[----:B------:R-:W-:-:S03]  /*6410*/  IADD3 R2, R4, 0x2f, RZ ;  /* 0x0000002f04027810 */ /* 0x000fc60007ffe0ff */
[----:B--2---:R-:W-:-:S05]  /*6420*/  IMAD.IADD R3, R197, 0x1, R0 ;  /* 0x00000001c5037824 */ /* 0x004fca00078e0200 */
[----:B------:R-:W-:-:S04]  /*6430*/  IADD3 R0, R3, -c[0x0][0x324], RZ ;  /* 0x8000c90003007a10 */ /* 0x000fc80007ffe0ff */
[----:B------:R1:W2:Y:S02]  /*6440*/  R2UR UR6, R0 ;  /* 0x00000000000673c2 */ /* 0x0002a400000e0000 */
[----:B-1----:R-:W-:-:S05]  /*6450*/  IMAD.HI R0, R2, 0x2aaaaaab, RZ ;  /* 0x2aaaaaab02007827 */ /* 0x002fca00078e02ff */
[----:B------:R-:W-:-:S04]  /*6460*/  SHF.R.U32.HI R2, RZ, 0x1f, R0 ;  /* 0x0000001fff027819 */ /* 0x000fc80000011600 */
[----:B------:R-:W-:-:S04]  /*6470*/  LEA.HI.SX32 R0, R0, R2, 0x1d ;  /* 0x0000000200007211 */ /* 0x000fc800078feaff */
[----:B------:R-:W-:Y:S01]  /*6480*/  IMNMX R192, R0, R167, PT ;  /* 0x000000a700c07217 */ /* 0x000fe20003800200 */
[----:B--2---:R-:W-:Y:S05]  /*6490*/  @!P1 BRA `(.L_x_1157) ;  /* 0x0000015000009947 */ /* 0x004fea0003800000 */
[----:B------:R-:W1:Y:S02]  /*64a0*/  R2UR UR7, R3 ;  /* 0x00000000030773c2 */ /* 0x000e6400000e0000 */
[----:B-1----:R-:W-:-:S06]  /*64b0*/  UISETP.GT.AND UP0, UPT, UR7, -0x1, UPT ;  /* 0xffffffff0700788c */ /* 0x002fcc000bf04270 */
        /* <DEDUP_REMOVED lines=10> */
.L_x_1158:
[----:B------:R-:W-:Y:S02]  /*6560*/  ULDC UR4, c[0x0][0x32c] ;  /* 0x0000cb0000047ab9 */ /* 0x000fe40000000800 */
[----:B------:R-:W-:-:S03]  /*6570*/  UISETP.NE.AND UP0, UPT, UR4, 0x1, UPT ;  /* 0x000000010400788c */ /* 0x000fc6000bf05270 */
[----:B------:R-:W-:Y:S02]  /*6580*/  ULDC.64 UR4, c[0x0][0x330] ;  /* 0x0000cc0000047ab9 */ /* 0x000fe40000000a00 */
[----:B------:R-:W-:-:S06]  /*6590*/  UIMAD.WIDE.U32 UR8, UR7, UR4, URZ ;  /* 0x00000004070872a5 */ /* 0x000fcc000f8e003f */
[----:B------:R-:W-:Y:S02]  /*65a0*/  @UP0 USHF.R.U32.HI UR7, URZ, UR5, UR9 ;  /* 0x000000053f070299 */ /* 0x000fe40008011609 */
.L_x_1159:
[----:B------:R-:W-:Y:S02]  /*65b0*/  ULDC UR4, c[0x0][0x32c] ;  /* 0x0000cb0000047ab9 */ /* 0x000fe40000000800 */
[----:B------:R-:W-:-:S04]  /*65c0*/  UIMAD UR4, UR7, UR4, URZ ;  /* 0x00000004070472a4 */ /* 0x000fc8000f8e023f */
[----:B------:R-:W-:-:S04]  /*65d0*/  UISETP.LT.AND UP0, UPT, UR6, UR4, UPT ;  /* 0x000000040600728c */ /* 0x000fc8000bf01270 */
[----:B------:R-:W-:-:S04]  /*65e0*/  USEL UR6, UR6, UR4, !UP0 ;  /* 0x0000000406067287 */ /* 0x000fc8000c000000 */
.L_x_1157:
        /* <DEDUP_REMOVED lines=20> */
[----:B------:R-:W-:Y:S01]  /*6730*/  CS2R R112, SRZ ;  /* 0x0000000000707805 */ /* 0x000fe2000001ff00 */
[----:B------:R-:W-:Y:S01]  /*6740*/  CS2R R20, SRZ ;  /* 0x0000000000147805 */ /* 0x000fe2000001ff00 */
[----:B------:R-:W-:Y:S01]  /*6750*/  ISETP.GT.AND P0, PT, R192, UR7, PT ;  /* 0x00000007c0007c0c */ /* 0x000fe2000bf04270 */
        /* <DEDUP_REMOVED lines=67> */
[----:B------:R-:W2:Y:S01]  /*6b90*/  LDL R52, [R1+0x58] ;  /* 0x0000580001347983 */ /* 0x000ea20000100800 */
[----:B------:R-:W-:-:S03]  /*6ba0*/  ISETP.NE.U32.AND P0, PT, RZ, c[0x0][0x340], PT ;  /* 0x0000d000ff007a0c */ /* 0x000fc60003f05070 */
[----:B------:R-:W3:Y:S01]  /*6bb0*/  LDL.LU R181, [R1+0x24] ;  /* 0x0000240001b57983 */ /* 0x000ee20000300800 */
[----:B------:R-:W-:-:S03]  /*6bc0*/  ISETP.NE.AND.EX P1, PT, RZ, c[0x0][0x344], PT, P0 ;  /* 0x0000d100ff007a0c */ /* 0x000fc60003f25300 */
[----:B------:R-:W4:Y:S10]  /*6bd0*/  LDL R163, [R1+0x20] ;  /* 0x0000200001a37983 */ /* 0x000f340000100800 */
[----:B------:R-:W-:Y:S01]  /*6be0*/  @P1 IMAD.MOV.U32 R2, RZ, RZ, 0x4 ;  /* 0x00000004ff021424 */ /* 0x000fe200078e00ff */
[----:B------:R-:W-:Y:S01]  /*6bf0*/  SHF.R.S32.HI R143, RZ, 0x1f, R177 ;  /* 0x0000001fff8f7819 */ /* 0x000fe200000114b1 */
[----:B------:R-:W1:Y:S03]  /*6c00*/  S2R R56, SR_CTAID.Y ;  /* 0x0000000000387919 */ /* 0x000e660000002600 */
[----:B------:R-:W-:-:S02]  /*6c10*/  LEA.HI R4, R143, R177, RZ, 0x3 ;  /* 0x000000b18f047211 */ /* 0x000fc400078f18ff */
[----:B------:R-:W-:-:S05]  /*6c20*/  SHF.R.S32.HI R0, RZ, 0x1f, R159 ;  /* 0x0000001fff007819 */ /* 0x000fca000001149f */
[----:B------:R-:W-:-:S04]  /*6c30*/  IMAD R0, R0, c[0x0][0x178], RZ ;  /* 0x00005e0000007a24 */ /* 0x000fc800078e02ff */
[----:B------:R-:W-:Y:S01]  /*6c40*/  IMAD R0, R159, c[0x0][0x17c], R0 ;  /* 0x00005f009f007a24 */ /* 0x000fe200078e0200 */
[----:B------:R-:W-:Y:S02]  /*6c50*/  SHF.R.S32.HI R65, RZ, 0x3, R4 ;  /* 0x00000003ff417819 */ /* 0x000fe40000011404 */
[----:B------:R-:W-:Y:S01]  /*6c60*/  ISETP.NE.U32.AND P0, PT, RZ, c[0x0][0x348], PT ;  /* 0x0000d200ff007a0c */ /* 0x000fe20003f05070 */
[----:B------:R-:W-:-:S03]  /*6c70*/  IMAD R5, R179, c[0x0][0x1b8], RZ ;  /* 0x00006e00b3057a24 */ /* 0x000fc600078e02ff */
[----:B------:R-:W-:Y:S01]  /*6c80*/  ISETP.NE.AND.EX P0, PT, RZ, c[0x0][0x34c], PT, P0 ;  /* 0x0000d300ff007a0c */ /* 0x000fe20003f05300 */
[----:B-1----:R-:W-:Y:S02]  /*6c90*/  IMAD R5, R56, c[0x0][0x1bc], R5 ;  /* 0x00006f0038057a24 */ /* 0x002fe400078e0205 */
[----:B--2---:R-:W-:-:S05]  /*6ca0*/  @P1 IMAD.WIDE R2, R52, R2, c[0x0][0x340] ;  /* 0x0000d00034021625 */ /* 0x004fca00078e0202 */
[----:B------:R1:W2:Y:S01]  /*6cb0*/  @P1 LDG.E R16, [R2.64] ;  /* 0x0000000e02101981 */ /* 0x0002a2000c1e1900 */
[----:B------:R-:W-:Y:S01]  /*6cc0*/  SHF.R.S32.HI R15, RZ, 0x1f, R52 ;  /* 0x0000001fff0f7819 */ /* 0x000fe20000011434 */
[----:B------:R-:W-:Y:S01]  /*6cd0*/  BSSY B0, `(.L_x_1161) ;  /* 0x000007b000007945 */ /* 0x000fe20003800000 */
[----:B------:R-:W-:Y:S01]  /*6ce0*/  SHF.R.S32.HI R9, RZ, 0x1f, R7 ;  /* 0x0000001fff097819 */ /* 0x000fe20000011407 */
[----:B----4-:R-:W-:Y:S01]  /*6cf0*/  IMAD R18, R163, c[0x0][0x2c4], RZ ;  /* 0x0000b100a3127a24 */ /* 0x010fe200078e02ff */
[----:B------:R-:W-:Y:S02]  /*6d00*/  SEL R6, R15, RZ, !P0 ;  /* 0x000000ff0f067207 */ /* 0x000fe40004000000 */
[----:B------:R-:W-:Y:S02]  /*6d10*/  LEA.HI R140, R143, R177, RZ, 0x4 ;  /* 0x000000b18f8c7211 */ /* 0x000fe400078f20ff */
[----:B---3--:R-:W-:Y:S02]  /*6d20*/  LOP3.LUT R181, R181, 0xffffff7f, RZ, 0xc0, !PT ;  /* 0xffffff7fb5b57812 */ /* 0x008fe400078ec0ff */
[----:B------:R-:W-:-:S02]  /*6d30*/  LOP3.LUT R12, R140, 0xfffffff0, RZ, 0xc0, !PT ;  /* 0xfffffff08c0c7812 */ /* 0x000fc400078ec0ff */
[----:B------:R-:W-:Y:S02]  /*6d40*/  MOV R20, 0x20 ;  /* 0x0000002000147802 */ /* 0x000fe40000000f00 */
[----:B-1----:R-:W-:-:S05]  /*6d50*/  LOP3.LUT R2, R4, 0xfffffff8, RZ, 0xc0, !PT ;  /* 0xfffffff804027812 */ /* 0x002fca00078ec0ff */
[----:B------:R-:W-:Y:S02]  /*6d60*/  IMAD.IADD R64, R177, 0x1, -R2 ;  /* 0x00000001b1407824 */ /* 0x000fe400078e0a02 */
[----:B------:R-:W-:-:S04]  /*6d70*/  IMAD.WIDE.U32 R2, R159, c[0x0][0x178], RZ ;  /* 0x00005e009f027a25 */ /* 0x000fc800078e00ff */
[C---:B------:R-:W-:Y:S01]  /*6d80*/  IMAD.SHL.U32 R38, R64.reuse, 0x8, RZ ;  /* 0x0000000840267824 */ /* 0x040fe200078e00ff */
[----:B------:R-:W-:Y:S01]  /*6d90*/  IADD3 R3, R3, R0, RZ ;  /* 0x0000000003037210 */ /* 0x000fe20007ffe0ff */
[----:B------:R-:W-:-:S03]  /*6da0*/  IMAD.SHL.U32 R17, R64, 0x8, RZ ;  /* 0x0000000840117824 */ /* 0x000fc600078e00ff */
[----:B------:R-:W-:Y:S01]  /*6db0*/  IADD3 R0, R38, 0x40, RZ ;  /* 0x0000004026007810 */ /* 0x000fe20007ffe0ff */
[----:B------:R-:W-:Y:S01]  /*6dc0*/  IMAD.WIDE.U32 R2, R56, c[0x0][0x1b8], R2 ;  /* 0x00006e0038027a25 */ /* 0x000fe200078e0002 */
[----:B------:R-:W-:Y:S02]  /*6dd0*/  SHF.R.S32.HI R39, RZ, 0x1f, R38 ;  /* 0x0000001fff277819 */ /* 0x000fe40000011426 */
[----:B------:R-:W-:Y:S01]  /*6de0*/  ISETP.GE.AND P3, PT, R0, c[0x0][0x1d4], PT ;  /* 0x0000750000007a0c */ /* 0x000fe20003f66270 */
[----:B------:R-:W-:Y:S01]  /*6df0*/  IMAD R0, R64, 0x10, R65 ;  /* 0x0000001040007824 */ /* 0x000fe200078e0241 */
[----:B------:R-:W-:Y:S01]  /*6e00*/  IADD3 R3, R3, R5, RZ ;  /* 0x0000000503037210 */ /* 0x000fe20007ffe0ff */
[----:B------:R-:W-:Y:S02]  /*6e10*/  IMAD R5, R6, c[0x0][0x1c0], RZ ;  /* 0x0000700006057a24 */ /* 0x000fe400078e02ff */
[----:B------:R-:W-:Y:S01]  /*6e20*/  IMAD.IADD R10, R204, 0x1, R0 ;  /* 0x00000001cc0a7824 */ /* 0x000fe200078e0200 */
[----:B------:R-:W-:-:S02]  /*6e30*/  SEL R0, R52, RZ, !P0 ;  /* 0x000000ff34007207 */ /* 0x000fc40004000000 */
[----:B------:R-:W-:Y:S01]  /*6e40*/  IADD3 R4, P0, R65, R7, RZ ;  /* 0x0000000741047210 */ /* 0x000fe20007f1e0ff */
[----:B------:R-:W-:-:S03]  /*6e50*/  @P2 IMAD.HI.U32 R7, R10, c[0x0][0x2c8], RZ ;  /* 0x0000b2000a072a27 */ /* 0x000fc600078e00ff */
[----:B------:R-:W-:Y:S01]  /*6e60*/  LEA.HI.X.SX32 R9, R65, R9, 0x1, P0 ;  /* 0x0000000941097211 */ /* 0x000fe200000f0eff */
[C---:B------:R-:W-:Y:S01]  /*6e70*/  IMAD R6, R0.reuse, c[0x0][0x1c4], R5 ;  /* 0x0000710000067a24 */ /* 0x040fe200078e0205 */
[----:B------:R-:W-:Y:S01]  /*6e80*/  @P3 LOP3.LUT R181, R181, 0x80, RZ, 0xfc, !PT ;  /* 0x00000080b5b53812 */ /* 0x000fe200078efcff */
[----:B------:R-:W-:-:S03]  /*6e90*/  IMAD.WIDE.U32 R2, R0, c[0x0][0x1c0], R2 ;  /* 0x0000700000027a25 */ /* 0x000fc600078e0002 */
[----:B------:R-:W-:Y:S01]  /*6ea0*/  LOP3.LUT R181, R181, 0xffffffbf, RZ, 0xc0, !PT ;  /* 0xffffffbfb5b57812 */ /* 0x000fe200078ec0ff */
[----:B------:R-:W-:Y:S01]  /*6eb0*/  IMAD.MOV.U32 R8, RZ, RZ, R10 ;  /* 0x000000ffff087224 */ /* 0x000fe200078e000a */
[----:B------:R-:W-:Y:S01]  /*6ec0*/  @P2 SHF.R.U32.HI R8, RZ, c[0x0][0x2cc], R7 ;  /* 0x0000b300ff082a19 */ /* 0x000fe20000011607 */
[C---:B------:R-:W-:Y:S01]  /*6ed0*/  IMAD R0, R9.reuse, c[0x0][0x208], RZ ;  /* 0x0000820009007a24 */ /* 0x040fe200078e02ff */
[----:B------:R-:W-:Y:S01]  /*6ee0*/  ISETP.NE.U32.AND P2, PT, RZ, c[0x0][0x350], PT ;  /* 0x0000d400ff007a0c */ /* 0x000fe20003f45070 */
[----:B------:R-:W-:Y:S01]  /*6ef0*/  IMAD R5, R9, c[0x0][0x1e0], RZ ;  /* 0x0000780009057a24 */ /* 0x000fe200078e02ff */
[----:B------:R-:W-:Y:S01]  /*6f00*/  IADD3 R9, -R8, RZ, RZ ;  /* 0x000000ff08097210 */ /* 0x000fe20007ffe1ff */
[C---:B------:R-:W-:Y:S01]  /*6f10*/  IMAD R13, R4.reuse, c[0x0][0x20c], R0 ;  /* 0x00008300040d7a24 */ /* 0x040fe200078e0200 */
[----:B------:R-:W-:Y:S01]  /*6f20*/  SHF.R.S32.HI R0, RZ, 0x1f, R8 ;  /* 0x0000001fff007819 */ /* 0x000fe20000011408 */
[----:B------:R-:W-:Y:S02]  /*6f30*/  IMAD.IADD R3, R3, 0x1, R6 ;  /* 0x0000000103037824 */ /* 0x000fe400078e0206 */
[----:B------:R-:W-:-:S02]  /*6f40*/  IMAD R11, R4, c[0x0][0x1e4], R5 ;  /* 0x00007900040b7a24 */ /* 0x000fc400078e0205 */
[----:B------:R-:W-:-:S04]  /*6f50*/  IMAD.WIDE.U32 R6, R4, c[0x0][0x1e0], R38 ;  /* 0x0000780004067a25 */ /* 0x000fc800078e0026 */
[----:B------:R-:W-:Y:S02]  /*6f60*/  IMAD R0, R0, c[0x0][0x1b0], RZ ;  /* 0x00006c0000007a24 */ /* 0x000fe400078e02ff */
[----:B------:R-:W-:Y:S02]  /*6f70*/  IMAD.IADD R7, R7, 0x1, R11 ;  /* 0x0000000107077824 */ /* 0x000fe400078e020b */
[----:B------:R-:W-:Y:S01]  /*6f80*/  IMAD R11, R8, c[0x0][0x1b4], R0 ;  /* 0x00006d00080b7a24 */ /* 0x000fe200078e0200 */
[----:B------:R-:W-:Y:S01]  /*6f90*/  IADD3 R0, -R12, R177, RZ ;  /* 0x000000b10c007210 */ /* 0x000fe20007ffe1ff */
[----:B------:R-:W-:-:S04]  /*6fa0*/  IMAD.WIDE.U32 R2, R8, c[0x0][0x1b0], R2 ;  /* 0x00006c0008027a25 */ /* 0x000fc800078e0002 */
[----:B------:R-:W-:Y:S01]  /*6fb0*/  IMAD R8, R9, c[0x0][0x2c4], R10 ;  /* 0x0000b10009087a24 */ /* 0x000fe200078e020a */
[----:B------:R-:W-:Y:S01]  /*6fc0*/  SHF.R.S32.HI R10, RZ, 0x1f, R0 ;  /* 0x0000001fff0a7819 */ /* 0x000fe20000011400 */
[----:B------:R-:W-:-:S03]  /*6fd0*/  IMAD.WIDE.U32 R4, R4, c[0x0][0x208], R38 ;  /* 0x0000820004047a25 */ /* 0x000fc600078e0026 */
[----:B------:R-:W-:Y:S01]  /*6fe0*/  SHF.R.S32.HI R9, RZ, 0x1f, R8 ;  /* 0x0000001fff097819 */ /* 0x000fe20000011408 */
[----:B------:R-:W-:Y:S01]  /*6ff0*/  IMAD.IADD R3, R3, 0x1, R11 ;  /* 0x0000000103037824 */ /* 0x000fe200078e020b */
[----:B------:R-:W-:Y:S01]  /*7000*/  LEA.HI R139, R10, R0, RZ, 0x3 ;  /* 0x000000000a8b7211 */ /* 0x000fe200078f18ff */
[----:B------:R-:W-:Y:S02]  /*7010*/  IMAD R12, R179, c[0x0][0x1e8], RZ ;  /* 0x00007a00b30c7a24 */ /* 0x000fe400078e02ff */
[----:B------:R-:W-:Y:S01]  /*7020*/  IMAD R9, R9, c[0x0][0x1a8], RZ ;  /* 0x00006a0009097a24 */ /* 0x000fe200078e02ff */
[----:B------:R-:W-:Y:S01]  /*7030*/  LOP3.LUT R11, R139, 0xfffffff8, RZ, 0xc0, !PT ;  /* 0xfffffff88b0b7812 */ /* 0x000fe200078ec0ff */
[----:B------:R-:W-:Y:S02]  /*7040*/  IMAD.IADD R5, R5, 0x1, R13 ;  /* 0x0000000105057824 */ /* 0x000fe400078e020d */
[----:B------:R-:W-:Y:S02]  /*7050*/  IMAD R13, R179, c[0x0][0x210], RZ ;  /* 0x00008400b30d7a24 */ /* 0x000fe400078e02ff */
[----:B------:R-:W-:-:S02]  /*7060*/  IMAD R10, R8, c[0x0][0x1ac], R9 ;  /* 0x00006b00080a7a24 */ /* 0x000fc400078e0209 */
[----:B------:R-:W-:-:S04]  /*7070*/  IMAD.WIDE.U32 R2, R8, c[0x0][0x1a8], R2 ;  /* 0x00006a0008027a25 */ /* 0x000fc800078e0002 */
[----:B------:R-:W-:Y:S01]  /*7080*/  IMAD R12, R56, c[0x0][0x1ec], R12 ;  /* 0x00007b00380c7a24 */ /* 0x000fe200078e020c */
[----:B------:R-:W-:Y:S01]  /*7090*/  LEA R14, P0, R2, c[0x0][0x160], 0x1 ;  /* 0x00005800020e7a11 */ /* 0x000fe200078008ff */
[----:B------:R-:W-:-:S04]  /*70a0*/  IMAD.WIDE.U32 R6, R56, c[0x0][0x1e8], R6 ;  /* 0x00007a0038067a25 */ /* 0x000fc800078e0006 */
[----:B------:R-:W-:Y:S01]  /*70b0*/  IMAD.IADD R138, R0, 0x1, -R11 ;  /* 0x00000001008a7824 */ /* 0x000fe200078e0a0b */
[----:B------:R-:W-:Y:S01]  /*70c0*/  IADD3 R9, R12, R7, RZ ;  /* 0x000000070c097210 */ /* 0x000fe20007ffe0ff */
[C---:B------:R-:W-:Y:S01]  /*70d0*/  IMAD R13, R56.reuse, c[0x0][0x214], R13 ;  /* 0x00008500380d7a24 */ /* 0x040fe200078e020d */
[----:B------:R-:W-:Y:S01]  /*70e0*/  MOV R8, R6 ;  /* 0x0000000600087202 */ /* 0x000fe20000000f00 */
[----:B------:R-:W-:-:S04]  /*70f0*/  IMAD.WIDE.U32 R4, R56, c[0x0][0x210], R4 ;  /* 0x0000840038047a25 */ /* 0x000fc800078e0004 */
[----:B------:R-:W-:Y:S02]  /*7100*/  IMAD.IADD R0, R3, 0x1, R10 ;  /* 0x0000000103007824 */ /* 0x000fe400078e020a */
[----:B------:R-:W-:Y:S02]  /*7110*/  IMAD.IADD R7, R13, 0x1, R5 ;  /* 0x000000010d077824 */ /* 0x000fe400078e0205 */
[----:B------:R-:W-:Y:S01]  /*7120*/  IMAD.MOV.U32 R6, RZ, RZ, R4 ;  /* 0x000000ffff067224 */ /* 0x000fe200078e0004 */
[----:B------:R-:W-:Y:S01]  /*7130*/  LEA.HI.X R13, R2, c[0x0][0x164], R0, 0x1, P0 ;  /* 0x00005900020d7a11 */ /* 0x000fe200000f0c00 */
[----:B------:R-:W-:Y:S01]  /*7140*/  IMAD.MOV.U32 R4, RZ, RZ, 0x10 ;  /* 0x00000010ff047424 */ /* 0x000fe200078e00ff */
[----:B------:R-:W-:Y:S02]  /*7150*/  ISETP.NE.AND.EX P0, PT, RZ, c[0x0][0x354], PT, P2 ;  /* 0x0000d500ff007a0c */ /* 0x000fe40003f05320 */
[----:B------:R-:W-:Y:S01]  /*7160*/  LEA.HI R0, R143, R177, RZ, 0x6 ;  /* 0x000000b18f007211 */ /* 0x000fe200078f30ff */
[----:B------:R1:W3:Y:S04]  /*7170*/  SHFL.IDX PT, R5, R13, RZ, 0x181f ;  /* 0x00181fff0d057589 */ /* 0x0002e800000e0000 */
[----:B------:R-:W-:-:S05]  /*7180*/  IMAD.SHL.U32 R0, R0, 0x8, RZ ;  /* 0x0000000800007824 */ /* 0x000fca00078e00ff */
[----:B------:R-:W-:Y:S02]  /*7190*/  LOP3.LUT R29, R0, 0xfffffe00, RZ, 0xc0, !PT ;  /* 0xfffffe00001d7812 */ /* 0x000fe400078ec0ff */
[--C-:B--2---:R-:W-:Y:S01]  /*71a0*/  @P1 SHF.R.S32.HI R3, RZ, 0x1f, R16.reuse ;  /* 0x0000001fff031819 */ /* 0x104fe20000011410 */
[----:B------:R-:W-:Y:S01]  /*71b0*/  @P1 IMAD.MOV.U32 R2, RZ, RZ, R16 ;  /* 0x000000ffff021224 */ /* 0x000fe200078e0010 */
[----:B------:R-:W-:Y:S01]  /*71c0*/  @!P1 MOV R2, R52 ;  /* 0x0000003400029202 */ /* 0x000fe20000000f00 */
[----:B------:R-:W-:Y:S01]  /*71d0*/  @!P1 IMAD.MOV.U32 R3, RZ, RZ, R15 ;  /* 0x000000ffff039224 */ /* 0x000fe200078e000f */
[----:B------:R-:W-:Y:S02]  /*71e0*/  R2P PR, R138, 0x6 ;  /* 0x000000068a007804 */ /* 0x000fe40000000000 */
[----:B------:R-:W-:Y:S02]  /*71f0*/  SEL R10, R2, RZ, !P0 ;  /* 0x000000ff020a7207 */ /* 0x000fe40004000000 */
[----:B------:R-:W-:Y:S01]  /*7200*/  SEL R2, R3, RZ, !P0 ;  /* 0x000000ff03027207 */ /* 0x000fe20004000000 */
[----:B------:R-:W-:Y:S01]  /*7210*/  IMAD.SHL.U32 R3, R65, 0x40, RZ ;  /* 0x0000004041037824 */ /* 0x000fe200078e00ff */
[----:B------:R-:W-:Y:S01]  /*7220*/  ISETP.GE.AND P0, PT, R38, c[0x0][0x1d4], PT ;  /* 0x0000750026007a0c */ /* 0x000fe20003f06270 */
[----:B------:R-:W-:Y:S01]  /*7230*/  IMAD.WIDE.U32 R150, R10, c[0x0][0x218], R6 ;  /* 0x000086000a967a25 */ /* 0x000fe200078e0006 */
[----:B------:R-:W-:-:S02]  /*7240*/  IADD3 R15, R204, R65, RZ ;  /* 0x00000041cc0f7210 */ /* 0x000fc40007ffe0ff */
[----:B------:R-:W-:Y:S01]  /*7250*/  LOP3.LUT R19, R3, 0x1c0, RZ, 0xc0, !PT ;  /* 0x000001c003137812 */ /* 0x000fe200078ec0ff */
[C---:B------:R-:W-:Y:S01]  /*7260*/  IMAD R0, R2.reuse, c[0x0][0x218], RZ ;  /* 0x0000860002007a24 */ /* 0x040fe200078e02ff */
[----:B------:R-:W-:Y:S01]  /*7270*/  ISETP.GE.AND P5, PT, R15, R18, PT ;  /* 0x000000120f00720c */ /* 0x000fe20003fa6270 */
[----:B------:R-:W-:Y:S01]  /*7280*/  IMAD R11, R2, c[0x0][0x1f0], RZ ;  /* 0x00007c00020b7a24 */ /* 0x000fe200078e02ff */
[----:B------:R-:W-:Y:S01]  /*7290*/  SEL R3, R4, 0xfffffff0, !P1 ;  /* 0xfffffff004037807 */ /* 0x000fe20004800000 */
[C---:B------:R-:W-:Y:S01]  /*72a0*/  IMAD R0, R10.reuse, c[0x0][0x21c], R0 ;  /* 0x000087000a007a24 */ /* 0x040fe200078e0200 */
[----:B------:R-:W-:Y:S01]  /*72b0*/  LOP3.LUT R12, R19, 0x38, R38, 0xf8, !PT ;  /* 0x00000038130c7812 */ /* 0x000fe200078ef826 */
[C---:B------:R-:W-:Y:S01]  /*72c0*/  IMAD R11, R10.reuse, c[0x0][0x1f4], R11 ;  /* 0x00007d000a0b7a24 */ /* 0x040fe200078e020b */
[----:B------:R-:W-:Y:S01]  /*72d0*/  SHF.R.U32.HI R30, RZ, 0x3, R19 ;  /* 0x00000003ff1e7819 */ /* 0x000fe20000011613 */
[----:B------:R-:W-:Y:S01]  /*72e0*/  IMAD.WIDE.U32 R22, R10, c[0x0][0x1f0], R8 ;  /* 0x00007c000a167a25 */ /* 0x000fe200078e0008 */
[----:B------:R-:W-:Y:S01]  /*72f0*/  @P0 LOP3.LUT R181, R181, 0x40, RZ, 0xfc, !PT ;  /* 0x00000040b5b50812 */ /* 0x000fe200078efcff */
[----:B------:R1:W2:Y:S01]  /*7300*/  SHFL.IDX PT, R4, R14, RZ, 0x181f ;  /* 0x00181fff0e047589 */ /* 0x0002a200000e0000 */
[----:B------:R-:W-:Y:S01]  /*7310*/  IADD3 R153, R151, R0, RZ ;  /* 0x0000000097997210 */ /* 0x000fe20007ffe0ff */
[----:B------:R-:W-:Y:S01]  /*7320*/  IMAD.IADD R25, R23, 0x1, R11 ;  /* 0x0000000117197824 */ /* 0x000fe200078e020b */
[C---:B------:R-:W-:Y:S01]  /*7330*/  IADD3 R16, R17.reuse, 0x40, RZ ;  /* 0x0000004011107810 */ /* 0x040fe20007ffe0ff */
[----:B------:R1:W-:Y:S01]  /*7340*/  STL [R1+0x24], R181 ;  /* 0x000024b501007387 */ /* 0x0003e20000100800 */
[----:B------:R-:W-:-:S02]  /*7350*/  ISETP.GE.AND P3, PT, R17, c[0x0][0x198], PT ;  /* 0x0000660011007a0c */ /* 0x000fc40003f66270 */
[----:B------:R-:W-:Y:S01]  /*7360*/  SEL R2, R20, 0xffffffe0, !P2 ;  /* 0xffffffe014027807 */ /* 0x000fe20005000000 */
[----:B------:R1:W-:Y:S01]  /*7370*/  STL.64 [R1+0x48], R22 ;  /* 0x0000481601007387 */ /* 0x0003e20000100a00 */
[----:B------:R-:W-:Y:S02]  /*7380*/  ISETP.GE.AND P1, PT, R16, c[0x0][0x198], PT ;  /* 0x0000660010007a0c */ /* 0x000fe40003f26270 */
[----:B------:R-:W-:Y:S01]  /*7390*/  LOP3.LUT R239, R29, R12, R30, 0xf6, !PT ;  /* 0x0000000c1def7212 */ /* 0x000fe200078ef61e */
[----:B------:R1:W-:Y:S04]  /*73a0*/  STL.64 [R1+0x50], R150 ;  /* 0x0000509601007387 */ /* 0x0003e80000100a00 */
[----:B------:R1:W-:Y:S04]  /*73b0*/  STL [R1+0x3c], R153 ;  /* 0x00003c9901007387 */ /* 0x0003e80000100800 */
[----:B------:R1:W-:Y:S01]  /*73c0*/  STL [R1+0x44], R25 ;  /* 0x0000441901007387 */ /* 0x0003e20000100800 */
[----:B------:R-:W-:Y:S05]  /*73d0*/  @P5 BRA `(.L_x_1162) ;  /* 0x000000a000005947 */ /* 0x000fea0003800000 */
[----:B---3--:R-:W-:Y:S02]  /*73e0*/  SHF.R.S32.HI R0, RZ, 0x1f, R16 ;  /* 0x0000001fff007819 */ /* 0x008fe40000011410 */
[----:B--2---:R-:W-:-:S02]  /*73f0*/  LEA R6, P0, R17, R4, 0x1 ;  /* 0x0000000411067211 */ /* 0x004fc400078008ff */
        /* <DEDUP_REMOVED lines=8> */
.L_x_1162:
[----:B---3--:R-:W-:Y:S05]  /*7480*/  BSYNC B0 ;  /* 0x0000000000007941 */ /* 0x008fea0003800000 */
.L_x_1161:
[----:B--2---:R-:W-:Y:S01]  /*7490*/  IADD3 R0, R15, 0x10, RZ ;  /* 0x000000100f007810 */ /* 0x004fe20007ffe0ff */
[----:B------:R2:W3:Y:S01]  /*74a0*/  SHFL.IDX PT, R5, R13, 0x1, 0x181f ;  /* 0x00381f000d057f89 */ /* 0x0004e200000e0000 */
[----:B------:R-:W-:Y:S02]  /*74b0*/  BSSY B0, `(.L_x_1163) ;  /* 0x000000e000007945 */ /* 0x000fe40003800000 */
[----:B------:R-:W-:Y:S01]  /*74c0*/  ISETP.GE.AND P6, PT, R0, R18, PT ;  /* 0x000000120000720c */ /* 0x000fe20003fc6270 */
        /* <DEDUP_REMOVED lines=12> */
.L_x_1164:
[----:B------:R-:W-:Y:S05]  /*7590*/  BSYNC B0 ;  /* 0x0000000000007941 */ /* 0x000fea0003800000 */
.L_x_1163:
[----:B---3--:R-:W-:Y:S01]  /*75a0*/  IADD3 R0, R15, 0x20, RZ ;  /* 0x000000200f007810 */ /* 0x008fe20007ffe0ff */
[----:B------:R3:W1:Y:S01]  /*75b0*/  SHFL.IDX PT, R5, R13, 0x2, 0x181f ;  /* 0x00581f000d057f89 */ /* 0x00066200000e0000 */
[----:B------:R-:W-:Y:S02]  /*75c0*/  BSSY B0, `(.L_x_1165) ;  /* 0x000000f000007945 */ /* 0x000fe40003800000 */
[----:B------:R-:W-:Y:S01]  /*75d0*/  ISETP.GE.AND P0, PT, R0, R18, PT ;  /* 0x000000120000720c */ /* 0x000fe20003f06270 */
[----:B----4-:R3:W4:Y:S03]  /*75e0*/  SHFL.IDX PT, R4, R14, 0x2, 0x181f ;  /* 0x00581f000e047f89 */ /* 0x01072600000e0000 */
[----:B------:R-:W-:-:S09]  /*75f0*/  P2R R37, PR, RZ, 0x1 ;  /* 0x00000001ff257803 */ /* 0x000fd20000000000 */
        /* <DEDUP_REMOVED lines=11> */
.L_x_1166:
[----:B------:R-:W-:Y:S05]  /*76b0*/  BSYNC B0 ;  /* 0x0000000000007941 */ /* 0x000fea0003800000 */
.L_x_1165:
[----:B-1----:R-:W-:Y:S01]  /*76c0*/  IADD3 R0, R15, 0x30, RZ ;  /* 0x000000300f007810 */ /* 0x002fe20007ffe0ff */
[----:B------:R1:W2:Y:S01]  /*76d0*/  SHFL.IDX PT, R5, R13, 0x3, 0x181f ;  /* 0x00781f000d057f89 */ /* 0x0002a200000e0000 */
        /* <DEDUP_REMOVED lines=15> */
.L_x_1168:
[----:B------:R-:W-:Y:S05]  /*77d0*/  BSYNC B0 ;  /* 0x0000000000007941 */ /* 0x000fea0003800000 */
.L_x_1167:
[----:B--2---:R-:W-:Y:S01]  /*77e0*/  IADD3 R0, R15, 0x40, RZ ;  /* 0x000000400f007810 */ /* 0x004fe20007ffe0ff */
        /* <DEDUP_REMOVED lines=16> */
.L_x_1170:
[----:B------:R-:W-:Y:S05]  /*78f0*/  BSYNC B0 ;  /* 0x0000000000007941 */ /* 0x000fea0003800000 */
.L_x_1169:
        /* <DEDUP_REMOVED lines=17> */
.L_x_1172:
[----:B------:R-:W-:Y:S05]  /*7a10*/  BSYNC B0 ;  /* 0x0000000000007941 */ /* 0x000fea0003800000 */
.L_x_1171:
        /* <DEDUP_REMOVED lines=17> */
.L_x_1174:
[----:B------:R-:W-:Y:S05]  /*7b30*/  BSYNC B0 ;  /* 0x0000000000007941 */ /* 0x000fea0003800000 */
.L_x_1173:
[----:B--2---:R-:W2:Y:S01]  /*7b40*/  LDL R145, [R1+0x1c] ;  /* 0x00001c0001917983 */ /* 0x004ea20000100800 */
[----:B-1----:R-:W-:Y:S01]  /*7b50*/  IADD3 R0, R15, 0x70, RZ ;  /* 0x000000700f007810 */ /* 0x002fe20007ffe0ff */
[----:B------:R-:W-:Y:S02]  /*7b60*/  IMAD.MOV.U32 R148, RZ, RZ, R24 ;  /* 0x000000ffff947224 */ /* 0x000fe400078e0018 */
[----:B----4-:R-:W1:Y:S01]  /*7b70*/  SHFL.IDX PT, R4, R14, 0x7, 0x181f ;  /* 0x00f81f000e047f89 */ /* 0x010e6200000e0000 */
[----:B------:R-:W-:Y:S01]  /*7b80*/  ISETP.GE.AND P4, PT, R0, R18, PT ;  /* 0x000000120000720c */ /* 0x000fe20003f86270 */
[----:B------:R-:W-:-:S02]  /*7b90*/  IMAD.MOV.U32 R149, RZ, RZ, R25 ;  /* 0x000000ffff957224 */ /* 0x000fc400078e0019 */
[----:B------:R-:W4:Y:S10]  /*7ba0*/  SHFL.IDX PT, R5, R13, 0x7, 0x181f ;  /* 0x00f81f000d057f89 */ /* 0x000f3400000e0000 */
[----:B------:R-:W-:-:S04]  /*7bb0*/  @!P4 SHF.R.S32.HI R0, RZ, 0x1f, R16 ;  /* 0x0000001fff00c819 */ /* 0x000fc80000011410 */
[----:B------:R-:W-:Y:S01]  /*7bc0*/  @!P4 LEA.HI R0, R0, R16, RZ, 0x3 ;  /* 0x000000100000c211 */ /* 0x000fe200078f18ff */
[----:B------:R-:W-:-:S03]  /*7bd0*/  IMAD.MOV.U32 R116, RZ, RZ, 0x30 ;  /* 0x00000030ff747424 */ /* 0x000fc600078e00ff */
[----:B------:R-:W-:Y:S02]  /*7be0*/  @!P4 LOP3.LUT R0, R0, 0xfffffff8, RZ, 0xc0, !PT ;  /* 0xfffffff80000c812 */ /* 0x000fe400078ec0ff */
[----:B-1----:R-:W-:Y:S01]  /*7bf0*/  @!P4 LEA R6, P0, R17, R4, 0x1 ;  /* 0x000000041106c211 */ /* 0x002fe200078008ff */
[----:B------:R-:W-:-:S03]  /*7c00*/  IMAD.WIDE.U32 R146, R116, c[0x0][0x1e0], RZ ;  /* 0x0000780074927a25 */ /* 0x000fc600078e00ff */
[----:B----4-:R-:W-:Y:S01]  /*7c10*/  @!P4 LEA.HI.X R7, R17, R5, R39, 0x1, P0 ;  /* 0x000000051107c211 */ /* 0x010fe200000f0c27 */
[----:B------:R-:W-:-:S04]  /*7c20*/  @!P4 IMAD.WIDE R4, R0, 0x2, R4 ;  /* 0x000000020004c825 */ /* 0x000fc800078e0204 */
[----:B------:R-:W-:Y:S02]  /*7c30*/  IMAD R0, R116, c[0x0][0x1e4], RZ ;  /* 0x0000790074007a24 */ /* 0x000fe400078e02ff */
[C---:B------:R-:W-:Y:S01]  /*7c40*/  IMAD R116, R192.reuse, -0x30, R116 ;  /* 0xffffffd0c0747824 */ /* 0x040fe200078e0274 */
[----:B------:R-:W-:Y:S01]  /*7c50*/  IADD3 R125, R192, -0x1, RZ ;  /* 0xffffffffc07d7810 */ /* 0x000fe20007ffe0ff */
[----:B------:R-:W-:Y:S02]  /*7c60*/  IMAD.IADD R144, R0, 0x1, R147 ;  /* 0x0000000100907824 */ /* 0x000fe400078e0293 */
[----:B------:R-:W-:Y:S01]  /*7c70*/  @!P4 IMAD.SHL.U32 R8, R239, 0x2, RZ ;  /* 0x00000002ef08c824 */ /* 0x000fe200078e00ff */
[----:B------:R-:W-:Y:S01]  /*7c80*/  SHF.R.S32.HI R136, RZ, 0x1f, R125 ;  /* 0x0000001fff887819 */ /* 0x000fe2000001147d */
[----:B------:R-:W-:Y:S02]  /*7c90*/  IMAD R0, R144, R125, RZ ;  /* 0x0000007d90007224 */ /* 0x000fe400078e02ff */
[----:B------:R-:W-:Y:S01]  /*7ca0*/  IMAD.MOV.U32 R148, RZ, RZ, R22 ;  /* 0x000000ffff947224 */ /* 0x000fe200078e0016 */
[----:B------:R-:W-:Y:S01]  /*7cb0*/  @!PT LDS RZ, [RZ] ;  /* 0x00000000fffff984 */ /* 0x000fe20000000800 */
[----:B------:R1:W-:Y:S01]  /*7cc0*/  @!P4 LDGSTS.E.BYPASS.LTC128B.128 [R8+0xb880], [R6.64], !P3 ;  /* 0x0b8800000608cfae */ /* 0x0003e2000d901d4e */
[----:B------:R-:W-:-:S03]  /*7cd0*/  IMAD R0, R136, R146, R0 ;  /* 0x0000009288007224 */ /* 0x000fc600078e0200 */
[----:B------:R4:W-:Y:S01]  /*7ce0*/  @!P4 LDGSTS.E.BYPASS.LTC128B.128 [R8+0xf880], [R4.64], !P1 ;  /* 0x0f8800000408cfae */ /* 0x0009e2000c901d4e */
[----:B------:R-:W-:-:S03]  /*7cf0*/  IMAD.MOV.U32 R11, RZ, RZ, c[0x0][0x1e4] ;  /* 0x00007900ff0b7624 */ /* 0x000fc600078e00ff */
[----:B------:R-:W0:Y:S01]  /*7d00*/  LDGDEPBAR ;  /* 0x00000000000079af */ /* 0x000e220000000000 */
[----:B-1----:R-:W-:Y:S02]  /*7d10*/  IMAD.MOV.U32 R7, RZ, RZ, c[0x0][0x1e0] ;  /* 0x00007800ff077624 */ /* 0x002fe400078e00ff */
[----:B----4-:R-:W-:-:S04]  /*7d20*/  IMAD.WIDE.U32 R4, R125, R146, R148 ;  /* 0x000000927d047225 */ /* 0x010fc800078e0094 */
[----:B------:R-:W-:Y:S01]  /*7d30*/  IMAD.IADD R10, R5, 0x1, R0 ;  /* 0x00000001050a7824 */ /* 0x000fe200078e0200 */
[----:B------:R-:W-:Y:S01]  /*7d40*/  BAR.SYNC.DEFER_BLOCKING 0x0 ;  /* 0x0000000000007b1d */ /* 0x000fe20000010000 */
[----:B------:R-:W-:-:S05]  /*7d50*/  LOP3.LUT P3, RZ, R181, 0x80, RZ, 0xc0, !PT ;  /* 0x00000080b5ff7812 */ /* 0x000fca000786c0ff */
[----:B------:R1:W-:Y:S01]  /*7d60*/  STL.64 [R1+0x40], R148 ;  /* 0x0000409401007387 */ /* 0x0003e20000100a00 */
[----:B------:R-:W-:Y:S02]  /*7d70*/  ULDC UR10, c[0x0][0x1e0] ;  /* 0x00007800000a7ab9 */ /* 0x000fe40000000800 */
[----:B------:R-:W-:Y:S01]  /*7d80*/  UIMAD.WIDE.U32 UR4, UR10, 0x20, URZ ;  /* 0x000000200a0478a5 */ /* 0x000fe2000f8e003f */
[----:B------:R-:W-:Y:S01]  /*7d90*/  BSSY B0, `(.L_x_1175) ;  /* 0x000001f000007945 */ /* 0x000fe20003800000 */
[----:B--2---:R-:W-:-:S04]  /*7da0*/  IADD3 R119, R116, R145, -R65 ;  /* 0x0000009174777210 */ /* 0x004fc80007ffe841 */
[----:B------:R-:W-:-:S13]  /*7db0*/  ISETP.GE.AND P0, PT, R119, 0x11, PT ;  /* 0x000000117700780c */ /* 0x000fda0003f06270 */
[----:B------:R-:W-:-:S04]  /*7dc0*/  @P0 LEA R0, P1, R7, R4, 0x4 ;  /* 0x0000000407000211 */ /* 0x000fc800078220ff */
[----:B------:R-:W-:Y:S02]  /*7dd0*/  @P0 LEA.HI.X R7, R7, R10, R11, 0x4, P1 ;  /* 0x0000000a07070211 */ /* 0x000fe400008f240b */
[----:B------:R-:W-:-:S13]  /*7de0*/  ISETP.GE.AND P1, PT, R119, 0x1, PT ;  /* 0x000000017700780c */ /* 0x000fda0003f26270 */
[----:B------:R-:W-:-:S04]  /*7df0*/  @P1 LEA R8, P2, R4, c[0x0][0x1c8], 0x1 ;  /* 0x0000720004081a11 */ /* 0x000fc800078408ff */
[----:B------:R-:W-:Y:S02]  /*7e00*/  @P1 LEA.HI.X R9, R4, c[0x0][0x1cc], R10, 0x1, P2 ;  /* 0x0000730004091a11 */ /* 0x000fe400010f0c0a */
[----:B------:R-:W-:-:S04]  /*7e10*/  @P0 LEA R6, P2, R0, c[0x0][0x1c8], 0x1 ;  /* 0x0000720000060a11 */ /* 0x000fc800078408ff */
[----:B------:R-:W-:Y:S02]  /*7e20*/  @P0 LEA.HI.X R7, R0, c[0x0][0x1cc], R7, 0x1, P2 ;  /* 0x0000730000070a11 */ /* 0x000fe400010f0c07 */
[----:B------:R-:W-:Y:S01]  /*7e30*/  LOP3.LUT P2, RZ, R181, 0x40, RZ, 0xc0, !PT ;  /* 0x00000040b5ff7812 */ /* 0x000fe2000784c0ff */
[----:B------:R-:W-:-:S12]  /*7e40*/  @P1 IMAD.SHL.U32 R0, R239, 0x2, RZ ;  /* 0x00000002ef001824 */ /* 0x000fd800078e00ff */
[----:B------:R-:W-:Y:S01]  /*7e50*/  @!PT LDS RZ, [RZ] ;  /* 0x00000000fffff984 */ /* 0x000fe20000000800 */
[----:B------:R-:W-:Y:S01]  /*7e60*/  @!PT LDS RZ, [RZ] ;  /* 0x00000000fffff984 */ /* 0x000fe20000000800 */
[----:B------:R-:W-:Y:S01]  /*7e70*/  @!PT LDS RZ, [RZ] ;  /* 0x00000000fffff984 */ /* 0x000fe20000000800 */
[----:B------:R2:W-:Y:S04]  /*7e80*/  @P1 LDGSTS.E.BYPASS.LTC128B.128 [R0+0x5080], [R8.64], !P2 ;  /* 0x0508000008001fae */ /* 0x0005e8000d101d4e */
[----:B------:R2:W-:Y:S02]  /*7e90*/  @P1 LDGSTS.E.BYPASS.LTC128B.128 [R0+0x6880], [R8.64+0x80], !P3 ;  /* 0x0688008008001fae */ /* 0x0005e4000d901d4e */
[----:B--2---:R-:W-:-:S05]  /*7ea0*/  @P0 IMAD.SHL.U32 R0, R239, 0x2, RZ ;  /* 0x00000002ef000824 */ /* 0x004fca00078e00ff */
[----:B------:R2:W-:Y:S04]  /*7eb0*/  @P0 LDGSTS.E.BYPASS.LTC128B.128 [R0+0x5880], [R6.64], !P2 ;  /* 0x0588000006000fae */ /* 0x0005e8000d101d4e */
[----:B------:R2:W-:Y:S01]  /*7ec0*/  @P0 LDGSTS.E.BYPASS.LTC128B.128 [R0+0x7080], [R6.64+0x80], !P3 ;  /* 0x0708008006000fae */ /* 0x0005e2000d901d4e */
[----:B------:R-:W-:Y:S01]  /*7ed0*/  ISETP.GE.AND P0, PT, R119, 0x21, PT ;  /* 0x000000217700780c */ /* 0x000fe20003f06270 */
[----:B--2---:R-:W-:-:S05]  /*7ee0*/  IMAD.SHL.U32 R0, R11, 0x20, RZ ;  /* 0x000000200b007824 */ /* 0x004fca00078e00ff */
[----:B------:R-:W-:-:S07]  /*7ef0*/  IADD3 R0, R0, UR5, RZ ;  /* 0x0000000500007c10 */ /* 0x000fce000fffe0ff */
[----:B------:R-:W-:Y:S05]  /*7f00*/  @!P0 BRA `(.L_x_1176) ;  /* 0x0000007000008947 */ /* 0x000fea0003800000 */
[----:B-1----:R-:W-:-:S05]  /*7f10*/  IADD3 R5, P0, R4, UR4, RZ ;  /* 0x0000000404057c10 */ /* 0x002fca000ff1e0ff */
[----:B------:R-:W-:Y:S01]  /*7f20*/  IMAD.X R0, R0, 0x1, R10, P0 ;  /* 0x0000000100007824 */ /* 0x000fe200000e060a */
[----:B------:R-:W-:-:S04]  /*7f30*/  LEA R4, P0, R5, c[0x0][0x1c8], 0x1 ;  /* 0x0000720005047a11 */ /* 0x000fc800078008ff */
[----:B------:R-:W-:Y:S01]  /*7f40*/  LEA.HI.X R5, R5, c[0x0][0x1cc], R0, 0x1, P0 ;  /* 0x0000730005057a11 */ /* 0x000fe200000f0c00 */
[----:B------:R-:W-:-:S05]  /*7f50*/  IMAD.SHL.U32 R0, R239, 0x2, RZ ;  /* 0x00000002ef007824 */ /* 0x000fca00078e00ff */
[----:B------:R1:W-:Y:S04]  /*7f60*/  LDGSTS.E.BYPASS.LTC128B.128 [R0+0x6080], [R4.64], !P2 ;  /* 0x0608000004007fae */ /* 0x0003e8000d101d4e */
[----:B------:R1:W-:Y:S02]  /*7f70*/  LDGSTS.E.BYPASS.LTC128B.128 [R0+0x7880], [R4.64+0x80], !P3 ;  /* 0x0788008004007fae */ /* 0x0003e4000d901d4e */
.L_x_1176:
[----:B-1----:R-:W-:Y:S05]  /*7f80*/  BSYNC B0 ;  /* 0x0000000000007941 */ /* 0x002fea0003800000 */
.L_x_1175:
[----:B------:R-:W-:Y:S01]  /*7f90*/  ISETP.LT.AND P0, PT, RZ, c[0x0][0x27c], PT ;  /* 0x00009f00ff007a0c */ /* 0x000fe20003f01270 */
[----:B------:R-:W0:Y:S01]  /*7fa0*/  LDGDEPBAR ;  /* 0x00000000000079af */ /* 0x000e220000000000 */
[----:B------:R-:W-:-:S04]  /*7fb0*/  LEA.HI R141, R143, R177, RZ, 0x5 ;  /* 0x000000b18f8d7211 */ /* 0x000fc800078f28ff */
[----:B------:R-:W-:-:S07]  /*7fc0*/  SHF.R.S32.HI R142, RZ, 0x5, R141 ;  /* 0x00000005ff8e7819 */ /* 0x000fce000001148d */
[----:B------:R-:W-:Y:S05]  /*7fd0*/  @P0 BRA `(.L_x_1177) ;  /* 0x0000002000000947 */ /* 0x000fea0003800000 */
[----:B------:R-:W-:-:S04]  /*7fe0*/  DEPBAR.LE SB0, 0x1 ;  /* 0x000080400000791a */ /* 0x000fc80000000000 */
[----:B------:R-:W-:Y:S05]  /*7ff0*/  BRA `(.L_x_1178) ;  /* 0x000092b000007947 */ /* 0x000fea0003800000 */
.L_x_1177:
        /* <DEDUP_REMOVED lines=9> */
[C---:B------:R-:W-:Y:S01]  /*8090*/  IMAD R5, R137.reuse, c[0x0][0x294], R0 ;  /* 0x0000a50089057a24 */ /* 0x040fe200078e0200 */
[----:B------:R-:W-:Y:S01]  /*80a0*/  LEA R0, R64, R15, 0x4 ;  /* 0x0000000f40007211 */ /* 0x000fe200078e20ff */
[----:B------:R-:W-:Y:S01]  /*80b0*/  IMAD.WIDE.U32 R10, R137, c[0x0][0x290], RZ ;  /* 0x0000a400890a7a25 */ /* 0x000fe200078e00ff */
[----:B------:R-:W-:-:S04]  /*80c0*/  IADD3 R7, R4, R9, RZ ;  /* 0x0000000904077210 */ /* 0x000fc80007ffe0ff */
[----:B------:R-:W-:Y:S01]  /*80d0*/  IADD3 R5, R5, R11, RZ ;  /* 0x0000000b05057210 */ /* 0x000fe20007ffe0ff */
[----:B------:R-:W-:Y:S05]  /*80e0*/  @!P0 BRA `(.L_x_1179) ;  /* 0x000047f000008947 */ /* 0x000fea0003800000 */
[----:B------:R-:W-:Y:S01]  /*80f0*/  ISETP.NE.AND P1, PT, R169, 0x1, PT ;  /* 0x00000001a900780c */ /* 0x000fe20003f25270 */
[----:B------:R-:W-:Y:S01]  /*8100*/  IMAD.SHL.U32 R68, R64, 0x4, RZ ;  /* 0x0000000440447824 */ /* 0x000fe200078e00ff */
[----:B------:R-:W-:Y:S01]  /*8110*/  BSSY B0, `(.L_x_1180) ;  /* 0x0000035000007945 */ /* 0x000fe20003800000 */
[----:B------:R-:W-:Y:S01]  /*8120*/  IMAD.MOV.U32 R6, RZ, RZ, R8 ;  /* 0x000000ffff067224 */ /* 0x000fe200078e0008 */
[----:B------:R-:W-:Y:S01]  /*8130*/  CS2R R34, SRZ ;  /* 0x0000000000227805 */ /* 0x000fe2000001ff00 */
[----:B------:R-:W-:Y:S01]  /*8140*/  CS2R R24, SRZ ;  /* 0x0000000000187805 */ /* 0x000fe2000001ff00 */
[C---:B------:R-:W-:Y:S01]  /*8150*/  ISETP.GE.AND P0, PT, R68.reuse, c[0x0][0x27c], PT ;  /* 0x00009f0044007a0c */ /* 0x040fe20003f06270 */
[----:B------:R-:W-:Y:S01]  /*8160*/  CS2R R20, SRZ ;  /* 0x0000000000147805 */ /* 0x000fe2000001ff00 */
[----:B------:R-:W-:Y:S01]  /*8170*/  IADD3 R91, R68, 0x20, RZ ;  /* 0x00000020445b7810 */ /* 0x000fe20007ffe0ff */
[----:B------:R-:W-:Y:S01]  /*8180*/  CS2R R26, SRZ ;  /* 0x00000000001a7805 */ /* 0x000fe2000001ff00 */
[----:B------:R-:W-:Y:S01]  /*8190*/  SEL R12, RZ, 0x1, P0 ;  /* 0x00000001ff0c7807 */ /* 0x000fe20000000000 */
[----:B------:R-:W-:-:S02]  /*81a0*/  CS2R R22, SRZ ;  /* 0x0000000000167805 */ /* 0x000fc4000001ff00 */
        /* <DEDUP_REMOVED lines=9> */
[----:B------:R-:W-:Y:S02]  /*8240*/  IMAD R6, R4, c[0x0][0x290], RZ ;  /* 0x0000a40004067a24 */ /* 0x000fe400078e02ff */
[----:B------:R-:W-:Y:S02]  /*8250*/  IMAD.MOV.U32 R4, RZ, RZ, R10 ;  /* 0x000000ffff047224 */ /* 0x000fe400078e000a */
[----:B------:R1:W2:Y:S02]  /*8260*/  SHFL.IDX PT, R7, R15, RZ, 0x181f ;  /* 0x00181fff0f077589 */ /* 0x0002a400000e0000 */
[----:B------:R-:W-:-:S04]  /*8270*/  IMAD.WIDE.U32 R4, R0, c[0x0][0x290], R4 ;  /* 0x0000a40000047a25 */ /* 0x000fc800078e0004 */
[----:B------:R-:W-:Y:S01]  /*8280*/  IMAD R0, R0, c[0x0][0x294], R6 ;  /* 0x0000a50000007a24 */ /* 0x000fe200078e0206 */
[----:B---3--:R-:W-:Y:S01]  /*8290*/  LEA R14, P0, R4, c[0x0][0x288], 0x1 ;  /* 0x0000a200040e7a11 */ /* 0x008fe200078008ff */
[----:B------:R1:W3:Y:S02]  /*82a0*/  SHFL.IDX PT, R6, R16, RZ, 0x181f ;  /* 0x00181fff10067589 */ /* 0x0002e400000e0000 */
[----:B------:R-:W-:-:S05]  /*82b0*/  IMAD.IADD R0, R5, 0x1, R0 ;  /* 0x0000000105007824 */ /* 0x000fca00078e0200 */
[----:B------:R-:W-:Y:S02]  /*82c0*/  LEA.HI.X R13, R4, c[0x0][0x28c], R0, 0x1, P0 ;  /* 0x0000a300040d7a11 */ /* 0x000fe400000f0c00 */
[----:B------:R-:W-:Y:S01]  /*82d0*/  ISETP.GE.AND P0, PT, R91, c[0x0][0x27c], PT ;  /* 0x00009f005b007a0c */ /* 0x000fe20003f06270 */
[----:B------:R1:W4:Y:S03]  /*82e0*/  SHFL.IDX PT, R4, R14, RZ, 0x181f ;  /* 0x00181fff0e047589 */ /* 0x00032600000e0000 */
[----:B------:R-:W-:Y:S01]  /*82f0*/  SEL R0, RZ, 0xffffffff, P0 ;  /* 0xffffffffff007807 */ /* 0x000fe20000000000 */
[----:B------:R1:W1:Y:S04]  /*8300*/  SHFL.IDX PT, R5, R13, RZ, 0x181f ;  /* 0x00181fff0d057589 */ /* 0x00026800000e0000 */
[----:B------:R-:W-:-:S05]  /*8310*/  IMAD.SHL.U32 R0, R0, 0x2, RZ ;  /* 0x0000000200007824 */ /* 0x000fca00078e00ff */
[----:B------:R-:W-:Y:S01]  /*8320*/  LOP3.LUT R12, R0, 0x2, R12, 0xe2, !PT ;  /* 0x00000002000c7812 */ /* 0x000fe200078ee20c */
[----:B------:R-:W-:Y:S05]  /*8330*/  @P5 BRA `(.L_x_1181) ;  /* 0x0000012000005947 */ /* 0x000fea0003800000 */
[----:B--23--:R-:W-:Y:S01]  /*8340*/  LOP3.LUT R0, R12, 0x1, RZ, 0xc0, !PT ;  /* 0x000000010c007812 */ /* 0x00cfe200078ec0ff */
[----:B------:R-:W-:Y:S01]  /*8350*/  CS2R R20, SRZ ;  /* 0x0000000000147805 */ /* 0x000fe2000001ff00 */
[----:B------:R-:W-:Y:S02]  /*8360*/  CS2R R22, SRZ ;  /* 0x0000000000167805 */ /* 0x000fe4000001ff00 */
[----:B------:R-:W-:-:S13]  /*8370*/  ISETP.NE.U32.AND P0, PT, R0, 0x1, PT ;  /* 0x000000010000780c */ /* 0x000fda0003f05070 */
[----:B------:R-:W-:-:S04]  /*8380*/  @!P0 IMAD.WIDE R10, R68, 0x2, R6 ;  /* 0x00000002440a8825 */ /* 0x000fc800078e0206 */
[----:B-1--4-:R-:W-:Y:S01]  /*8390*/  @!P0 IMAD.WIDE R8, R68, 0x2, R4 ;  /* 0x0000000244088825 */ /* 0x012fe200078e0204 */
[----:B------:R1:W5:Y:S04]  /*83a0*/  @!P0 LD.E.64 R20, [R10.64] ;  /* 0x0000000e0a148980 */ /* 0x000368000c101b00 */
[----:B------:R1:W5:Y:S01]  /*83b0*/  @!P0 LD.E.64 R22, [R8.64] ;  /* 0x0000000e08168980 */ /* 0x000362000c101b00 */
[----:B------:R-:W-:Y:S01]  /*83c0*/  LOP3.LUT P0, RZ, R12, 0x2, RZ, 0xc0, !PT ;  /* 0x000000020cff7812 */ /* 0x000fe2000780c0ff */
[----:B------:R-:W-:Y:S01]  /*83d0*/  CS2R R24, SRZ ;  /* 0x0000000000187805 */ /* 0x000fe2000001ff00 */
[----:B------:R-:W-:-:S11]  /*83e0*/  CS2R R26, SRZ ;  /* 0x00000000001a7805 */ /* 0x000fd6000001ff00 */
[----:B------:R-:W-:-:S04]  /*83f0*/  @P0 SHF.R.S32.HI R0, RZ, 0x1f, R91 ;  /* 0x0000001fff000819 */ /* 0x000fc8000001145b */
[----:B------:R-:W-:-:S04]  /*8400*/  @P0 LEA.HI R0, R0, R91, RZ, 0x2 ;  /* 0x0000005b00000211 */ /* 0x000fc800078f10ff */
[----:B------:R-:W-:-:S05]  /*8410*/  @P0 LOP3.LUT R0, R0, 0xfffffffc, RZ, 0xc0, !PT ;  /* 0xfffffffc00000812 */ /* 0x000fca00078ec0ff */
[----:B------:R-:W-:-:S04]  /*8420*/  @P0 IMAD.WIDE R6, R0, 0x2, R6 ;  /* 0x0000000200060825 */ /* 0x000fc800078e0206 */
[----:B------:R-:W-:Y:S01]  /*8430*/  @P0 IMAD.WIDE R4, R0, 0x2, R4 ;  /* 0x0000000200040825 */ /* 0x000fe200078e0204 */
[----:B------:R1:W5:Y:S04]  /*8440*/  @P0 LD.E.64 R24, [R6.64] ;  /* 0x0000000e06180980 */ /* 0x000368000c101b00 */
[----:B------:R1:W5:Y:S02]  /*8450*/  @P0 LD.E.64 R26, [R4.64] ;  /* 0x0000000e041a0980 */ /* 0x000364000c101b00 */
.L_x_1181:
[----:B--23--:R-:W-:Y:S05]  /*8460*/  BSYNC B0 ;  /* 0x0000000000007941 */ /* 0x00cfea0003800000 */
.L_x_1180:
[----:B-1---5:R-:W-:Y:S01]  /*8470*/  IMAD.MOV.U32 R10, RZ, RZ, R24 ;  /* 0x000000ffff0a7224 */ /* 0x022fe200078e0018 */
[----:B------:R1:W2:Y:S01]  /*8480*/  SHFL.IDX PT, R7, R15, 0x1, 0x181f ;  /* 0x00381f000f077f89 */ /* 0x0002a200000e0000 */
        /* <DEDUP_REMOVED lines=15> */
[----:B------:R1:W4:Y:S01]  /*8580*/  SHFL.IDX PT, R5, R13, 0x1, 0x181f ;  /* 0x00381f000d057f89 */ /* 0x00032200000e0000 */
[----:B------:R-:W-:Y:S01]  /*8590*/  PRMT R94, R9, 0x7610, R94 ;  /* 0x00007610095e7816 */ /* 0x000fe2000000005e */
[----:B------:R-:W-:Y:S01]  /*85a0*/  CS2R R32, SRZ ;  /* 0x0000000000207805 */ /* 0x000fe2000001ff00 */
[----:B------:R-:W-:Y:S01]  /*85b0*/  PRMT R69, R8, 0x7610, R69 ;  /* 0x0000761008457816 */ /* 0x000fe20000000045 */
[----:B----4-:R1:W4:Y:S01]  /*85c0*/  SHFL.IDX PT, R4, R14, 0x1, 0x181f ;  /* 0x00381f000e047f89 */ /* 0x01032200000e0000 */
[----:B------:R-:W-:Y:S01]  /*85d0*/  PRMT R90, R0, 0x7610, R90 ;  /* 0x00007610005a7816 */ /* 0x000fe2000000005a */
[----:B------:R-:W-:Y:S01]  /*85e0*/  CS2R R30, SRZ ;  /* 0x00000000001e7805 */ /* 0x000fe2000001ff00 */
[----:B------:R-:W-:Y:S05]  /*85f0*/  @P6 BRA `(.L_x_1183) ;  /* 0x0000012000006947 */ /* 0x000fea0003800000 */
[----:B------:R-:W-:Y:S01]  /*8600*/  LOP3.LUT R0, R12, 0x1, RZ, 0xc0, !PT ;  /* 0x000000010c007812 */ /* 0x000fe200078ec0ff */
[----:B------:R-:W-:Y:S01]  /*8610*/  CS2R R28, SRZ ;  /* 0x00000000001c7805 */ /* 0x000fe2000001ff00 */
[----:B------:R-:W-:-:S02]  /*8620*/  CS2R R30, SRZ ;  /* 0x00000000001e7805 */ /* 0x000fc4000001ff00 */
[----:B------:R-:W-:-:S13]  /*8630*/  ISETP.NE.U32.AND P0, PT, R0, 0x1, PT ;  /* 0x000000010000780c */ /* 0x000fda0003f05070 */
[----:B--23--:R-:W-:-:S04]  /*8640*/  @!P0 IMAD.WIDE R10, R68, 0x2, R6 ;  /* 0x00000002440a8825 */ /* 0x00cfc800078e0206 */
[----:B----4-:R-:W-:Y:S01]  /*8650*/  @!P0 IMAD.WIDE R8, R68, 0x2, R4 ;  /* 0x0000000244088825 */ /* 0x010fe200078e0204 */
        /* <DEDUP_REMOVED lines=12> */
.L_x_1183:
[----:B------:R-:W-:Y:S05]  /*8720*/  BSYNC B0 ;  /* 0x0000000000007941 */ /* 0x000fea0003800000 */
.L_x_1182:
[----:B------:R-:W-:Y:S01]  /*8730*/  ISETP.NE.AND P0, PT, R37, RZ, PT ;  /* 0x000000ff2500720c */ /* 0x000fe20003f05270 */
[----:B--2--5:R-:W-:Y:S01]  /*8740*/  IMAD.MOV.U32 R10, RZ, RZ, R34 ;  /* 0x000000ffff0a7224 */ /* 0x024fe200078e0022 */
[----:B------:R2:W1:Y:S01]  /*8750*/  SHFL.IDX PT, R7, R15, 0x2, 0x181f ;  /* 0x00581f000f077f89 */ /* 0x00046200000e0000 */
        /* <DEDUP_REMOVED lines=22> */
[----:B------:R-:W-:Y:S01]  /*88c0*/  CS2R R44, SRZ ;  /* 0x00000000002c7805 */ /* 0x000fe2000001ff00 */
[----:B------:R-:W-:Y:S01]  /*88d0*/  CS2R R40, SRZ ;  /* 0x0000000000287805 */ /* 0x000fe2000001ff00 */
[----:B------:R-:W-:Y:S05]  /*88e0*/  @P0 BRA `(.L_x_1185) ;  /* 0x0000012000000947 */ /* 0x000fea0003800000 */
[----:B-1----:R-:W-:Y:S01]  /*88f0*/  LOP3.LUT R0, R12, 0x1, RZ, 0xc0, !PT ;  /* 0x000000010c007812 */ /* 0x002fe200078ec0ff */
[----:B------:R-:W-:Y:S01]  /*8900*/  CS2R R38, SRZ ;  /* 0x0000000000267805 */ /* 0x000fe2000001ff00 */
[----:B------:R-:W-:-:S02]  /*8910*/  CS2R R40, SRZ ;  /* 0x0000000000287805 */ /* 0x000fc4000001ff00 */
[----:B------:R-:W-:-:S13]  /*8920*/  ISETP.NE.U32.AND P0, PT, R0, 0x1, PT ;  /* 0x000000010000780c */ /* 0x000fda0003f05070 */
[----:B---3--:R-:W-:-:S04]  /*8930*/  @!P0 IMAD.WIDE R10, R68, 0x2, R6 ;  /* 0x00000002440a8825 */ /* 0x008fc800078e0206 */
        /* <DEDUP_REMOVED lines=13> */
.L_x_1185:
[----:B-1----:R-:W-:Y:S05]  /*8a10*/  BSYNC B0 ;  /* 0x0000000000007941 */ /* 0x002fea0003800000 */
.L_x_1184:
[----:B------:R-:W-:Y:S01]  /*8a20*/  ISETP.NE.AND P0, PT, R48, RZ, PT ;  /* 0x000000ff3000720c */ /* 0x000fe20003f05270 */
[----:B-----5:R-:W-:Y:S01]  /*8a30*/  IMAD.MOV.U32 R10, RZ, RZ, R42 ;  /* 0x000000ffff0a7224 */ /* 0x020fe200078e002a */
        /* <DEDUP_REMOVED lines=42> */
.L_x_1187:
[----:B------:R-:W-:Y:S05]  /*8ce0*/  BSYNC B0 ;  /* 0x0000000000007941 */ /* 0x000fea0003800000 */
.L_x_1186:
        /* <DEDUP_REMOVED lines=46> */
.L_x_1189:
[----:B-1----:R-:W-:Y:S05]  /*8fd0*/  BSYNC B0 ;  /* 0x0000000000007941 */ /* 0x002fea0003800000 */
.L_x_1188:
        /* <DEDUP_REMOVED lines=44> */
.L_x_1191:
[----:B------:R-:W-:Y:S05]  /*92a0*/  BSYNC B0 ;  /* 0x0000000000007941 */ /* 0x000fea0003800000 */
.L_x_1190:
        /* <DEDUP_REMOVED lines=28> */
[C---:B-1----:R-:W-:Y:S01]  /*9470*/  LOP3.LUT P0, RZ, R12.reuse, 0x2, RZ, 0xc0, !PT ;  /* 0x000000020cff7812 */ /* 0x042fe2000780c0ff */
[----:B------:R-:W-:Y:S01]  /*9480*/  CS2R R74, SRZ ;  /* 0x00000000004a7805 */ /* 0x000fe2000001ff00 */
[----:B------:R-:W-:Y:S01]  /*9490*/  LOP3.LUT R0, R12, 0x1, RZ, 0xc0, !PT ;  /* 0x000000010c007812 */ /* 0x000fe200078ec0ff */
[----:B------:R-:W-:Y:S01]  /*94a0*/  CS2R R76, SRZ ;  /* 0x00000000004c7805 */ /* 0x000fe2000001ff00 */
[----:B------:R-:W-:Y:S01]  /*94b0*/  CS2R R78, SRZ ;  /* 0x00000000004e7805 */ /* 0x000fe2000001ff00 */
[----:B------:R-:W-:Y:S01]  /*94c0*/  CS2R R80, SRZ ;  /* 0x0000000000507805 */ /* 0x000fe2000001ff00 */
[----:B------:R-:W-:-:S07]  /*94d0*/  ISETP.NE.U32.AND P1, PT, R0, 0x1, PT ;  /* 0x000000010000780c */ /* 0x000fce0003f25070 */
[----:B------:R-:W-:-:S04]  /*94e0*/  @P0 SHF.R.S32.HI R0, RZ, 0x1f, R91 ;  /* 0x0000001fff000819 */ /* 0x000fc8000001145b */
[----:B------:R-:W-:Y:S02]  /*94f0*/  @P0 LEA.HI R0, R0, R91, RZ, 0x2 ;  /* 0x0000005b00000211 */ /* 0x000fe400078f10ff */
[----:B---3--:R-:W-:Y:S02]  /*9500*/  @!P1 IMAD.WIDE R10, R68, 0x2, R6 ;  /* 0x00000002440a9825 */ /* 0x008fe400078e0206 */
[----:B------:R-:W-:-:S03]  /*9510*/  @P0 LOP3.LUT R0, R0, 0xfffffffc, RZ, 0xc0, !PT ;  /* 0xfffffffc00000812 */ /* 0x000fc600078ec0ff */
[----:B------:R1:W5:Y:S02]  /*9520*/  @!P1 LD.E.64 R74, [R10.64] ;  /* 0x0000000e0a4a9980 */ /* 0x000364000c101b00 */
[----:B------:R-:W-:-:S04]  /*9530*/  @P0 IMAD.WIDE R8, R0, 0x2, R6 ;  /* 0x0000000200080825 */ /* 0x000fc800078e0206 */
[--C-:B----4-:R-:W-:Y:S01]  /*9540*/  @P0 IMAD.WIDE R6, R0, 0x2, R4.reuse ;  /* 0x0000000200060825 */ /* 0x110fe200078e0204 */
[----:B------:R1:W5:Y:S03]  /*9550*/  @P0 LD.E.64 R78, [R8.64] ;  /* 0x0000000e084e0980 */ /* 0x000366000c101b00 */
[----:B------:R-:W-:Y:S01]  /*9560*/  @!P1 IMAD.WIDE R4, R68, 0x2, R4 ;  /* 0x0000000244049825 */ /* 0x000fe200078e0204 */
[----:B------:R1:W5:Y:S04]  /*9570*/  @P0 LD.E.64 R80, [R6.64] ;  /* 0x0000000e06500980 */ /* 0x000368000c101b00 */
[----:B------:R1:W5:Y:S02]  /*9580*/  @!P1 LD.E.64 R76, [R4.64] ;  /* 0x0000000e044c9980 */ /* 0x000364000c101b00 */
.L_x_1193:
[----:B-1----:R-:W-:Y:S05]  /*9590*/  BSYNC B0 ;  /* 0x0000000000007941 */ /* 0x002fea0003800000 */
.L_x_1192:
        /* <DEDUP_REMOVED lines=25> */
[C---:B------:R-:W-:Y:S01]  /*9730*/  LOP3.LUT P0, RZ, R12.reuse, 0x2, RZ, 0xc0, !PT ;  /* 0x000000020cff7812 */ /* 0x040fe2000780c0ff */
        /* <DEDUP_REMOVED lines=8> */
[----:B--23--:R-:W-:Y:S02]  /*97c0*/  @!P1 IMAD.WIDE R10, R68, 0x2, R6 ;  /* 0x00000002440a9825 */ /* 0x00cfe400078e0206 */
        /* <DEDUP_REMOVED lines=8> */
.L_x_1195:
[----:B------:R-:W-:Y:S05]  /*9850*/  BSYNC B0 ;  /* 0x0000000000007941 */ /* 0x000fea0003800000 */
.L_x_1194:
[----:B--2---:R-:W-:Y:S01]  /*9860*/  IMAD.IADD R5, R18, 0x1, -R204 ;  /* 0x0000000112057824 */ /* 0x004fe200078e0acc */
[----:B------:R-:W-:-:S04]  /*9870*/  DEPBAR.LE SB0, 0x1 ;  /* 0x000080400000791a */ /* 0x000fc80000000000 */
[----:B------:R-:W-:Y:S01]  /*9880*/  IMNMX R37, R5, 0x80, PT ;  /* 0x0000008005257817 */ /* 0x000fe20003800200 */
[----:B-----5:R-:W-:Y:S01]  /*9890*/  IMAD.MOV.U32 R0, RZ, RZ, R88 ;  /* 0x000000ffff007224 */ /* 0x020fe200078e0058 */
[----:B------:R-:W-:Y:S01]  /*98a0*/  BSSY B1, `(.L_x_1196) ;  /* 0x000006b000017945 */ /* 0x000fe20003800000 */
[----:B---3--:R-:W-:Y:S01]  /*98b0*/  IMAD.MOV.U32 R6, RZ, RZ, R89 ;  /* 0x000000ffff067224 */ /* 0x008fe200078e0059 */
[----:B------:R-:W-:Y:S01]  /*98c0*/  BAR.SYNC.DEFER_BLOCKING 0x0 ;  /* 0x0000000000007b1d */ /* 0x000fe20000010000 */
[----:B------:R-:W-:Y:S01]  /*98d0*/  ISETP.GE.AND P0, PT, R65, R37, PT ;  /* 0x000000254100720c */ /* 0x000fe20003f06270 */
[----:B----4-:R-:W-:Y:S02]  /*98e0*/  IMAD.MOV.U32 R4, RZ, RZ, R82 ;  /* 0x000000ffff047224 */ /* 0x010fe400078e0052 */
        /* <DEDUP_REMOVED lines=15> */
[----:B------:R-:W2:Y:S01]  /*99e0*/  LDS.128 R4, [R36+0x8080] ;  /* 0x0080800024047984 */ /* 0x000ea20000000c00 */
[----:B------:R-:W-:Y:S02]  /*99f0*/  SHF.R.U32.HI R0, RZ, 0x10, R23 ;  /* 0x00000010ff007819 */ /* 0x000fe40000011617 */
[----:B------:R-:W-:Y:S02]  /*9a00*/  SHF.R.U32.HI R11, RZ, 0x10, R21 ;  /* 0x00000010ff0b7819 */ /* 0x000fe40000011615 */
[----:B------:R-:W-:Y:S02]  /*9a10*/  SHF.R.U64 R17, R22, 0x10, R23 ;  /* 0x0000001016117819 */ /* 0x000fe40000001217 */
[----:B------:R-:W-:Y:S01]  /*9a20*/  SHF.R.U64 R19, R20, 0x10, R21 ;  /* 0x0000001014137819 */ /* 0x000fe20000001215 */
[----:B-1----:R-:W-:-:S04]  /*9a30*/  HADD2.F32 R16, -RZ, R11.H0_H0 ;  /* 0x2000000bff107230 */ /* 0x002fc80000004100 */
[----:B------:R-:W-:Y:S02]  /*9a40*/  HADD2.F32 R19, -RZ, R19.H0_H0 ;  /* 0x20000013ff137230 */ /* 0x000fe40000004100 */
[--C-:B--2---:R-:W-:Y:S02]  /*9a50*/  HADD2.F32 R8, -RZ, R7.reuse.H0_H0 ;  /* 0x20000007ff087230 */ /* 0x104fe40000004100 */
[--C-:B------:R-:W-:Y:S02]  /*9a60*/  HADD2.F32 R13, -RZ, R6.reuse.H0_H0 ;  /* 0x20000006ff0d7230 */ /* 0x100fe40000004100 */
[----:B------:R-:W-:Y:S02]  /*9a70*/  HADD2.F32 R12, -RZ, R6.H1_H1 ;  /* 0x30000006ff0c7230 */ /* 0x000fe40000004100 */
[----:B------:R-:W-:Y:S02]  /*9a80*/  HADD2.F32 R7, -RZ, R7.H1_H1 ;  /* 0x30000007ff077230 */ /* 0x000fe40000004100 */
[----:B------:R-:W-:-:S02]  /*9a90*/  HADD2.F32 R6, -RZ, R0.H0_H0 ;  /* 0x20000000ff067230 */ /* 0x000fc40000004100 */
[--C-:B------:R-:W-:Y:S02]  /*9aa0*/  HADD2.F32 R15, -RZ, R5.reuse.H0_H0 ;  /* 0x20000005ff0f7230 */ /* 0x100fe40000004100 */
[----:B------:R-:W-:Y:S01]  /*9ab0*/  HADD2.F32 R14, -RZ, R5.H1_H1 ;  /* 0x30000005ff0e7230 */ /* 0x000fe20000004100 */
[CC--:B------:R-:W-:Y:S01]  /*9ac0*/  FMUL.FTZ R5, R7.reuse, R6.reuse ;  /* 0x0000000607057220 */ /* 0x0c0fe20000410000 */
[--C-:B------:R-:W-:Y:S01]  /*9ad0*/  HADD2.F32 R10, -RZ, R4.reuse.H0_H0 ;  /* 0x20000004ff0a7230 */ /* 0x100fe20000004100 */
[C---:B------:R-:W-:Y:S01]  /*9ae0*/  FMUL.FTZ R6, R8.reuse, R6 ;  /* 0x0000000608067220 */ /* 0x040fe20000410000 */
[----:B------:R-:W-:Y:S01]  /*9af0*/  HADD2.F32 R9, -RZ, R4.H1_H1 ;  /* 0x30000004ff097230 */ /* 0x000fe20000004100 */
[-C--:B------:R-:W-:Y:S01]  /*9b00*/  FFMA.FTZ R18, R8, R16.reuse, -R5 ;  /* 0x0000001008127223 */ /* 0x080fe20000010805 */
[--C-:B------:R-:W-:Y:S01]  /*9b10*/  HADD2.F32 R0, -RZ, R69.reuse.H0_H0 ;  /* 0x20000045ff007230 */ /* 0x100fe20000004100 */
[----:B------:R-:W-:Y:S01]  /*9b20*/  FFMA.FTZ R16, R7, R16, R6 ;  /* 0x0000001007107223 */ /* 0x000fe20000010006 */
[----:B------:R-:W-:-:S02]  /*9b30*/  HADD2.F32 R4, -RZ, R69.H1_H1 ;  /* 0x30000045ff047230 */ /* 0x000fc40000004100 */
[----:B------:R-:W-:Y:S01]  /*9b40*/  HADD2.F32 R6, -RZ, R17.H0_H0 ;  /* 0x20000011ff067230 */ /* 0x000fe20000004100 */
[CC--:B------:R-:W-:Y:S02]  /*9b50*/  FMUL.FTZ R11, R9.reuse, R0.reuse ;  /* 0x00000000090b7220 */ /* 0x0c0fe40000410000 */
[C---:B------:R-:W-:Y:S01]  /*9b60*/  FMUL.FTZ R5, R10.reuse, R0 ;  /* 0x000000000a057220 */ /* 0x040fe20000410000 */
[--C-:B------:R-:W-:Y:S01]  /*9b70*/  HADD2.F32 R0, -RZ, R90.reuse.H0_H0 ;  /* 0x2000005aff007230 */ /* 0x100fe20000004100 */
[-C--:B------:R-:W-:Y:S02]  /*9b80*/  FFMA.FTZ R11, R10, R4.reuse, -R11 ;  /* 0x000000040a0b7223 */ /* 0x080fe4000001080b */
[----:B------:R-:W-:Y:S01]  /*9b90*/  FFMA.FTZ R9, R9, R4, R5 ;  /* 0x0000000409097223 */ /* 0x000fe20000010005 */
[----:B------:R-:W-:Y:S01]  /*9ba0*/  HADD2.F32 R4, -RZ, R90.H1_H1 ;  /* 0x3000005aff047230 */ /* 0x000fe20000004100 */
[-C--:B------:R-:W-:Y:S02]  /*9bb0*/  FMUL.FTZ R5, R12, R0.reuse ;  /* 0x000000000c057220 */ /* 0x080fe40000410000 */
[----:B------:R-:W-:-:S02]  /*9bc0*/  FMUL.FTZ R0, R13, R0 ;  /* 0x000000000d007220 */ /* 0x000fc40000410000 */
[-C--:B------:R-:W-:Y:S02]  /*9bd0*/  FMUL.FTZ R7, R14, R6.reuse ;  /* 0x000000060e077220 */ /* 0x080fe40000410000 */
[----:B------:R-:W-:Y:S02]  /*9be0*/  FMUL.FTZ R6, R15, R6 ;  /* 0x000000060f067220 */ /* 0x000fe40000410000 */
[-C--:B------:R-:W-:Y:S02]  /*9bf0*/  FFMA.FTZ R8, R13, R4.reuse, -R5 ;  /* 0x000000040d087223 */ /* 0x080fe40000010805 */
[----:B------:R-:W-:Y:S02]  /*9c00*/  FFMA.FTZ R4, R12, R4, R0 ;  /* 0x000000040c047223 */ /* 0x000fe40000010000 */
[-C--:B------:R-:W-:Y:S01]  /*9c10*/  FFMA.FTZ R0, R15, R19.reuse, -R7 ;  /* 0x000000130f007223 */ /* 0x080fe20000010807 */
[----:B------:R-:W-:Y:S01]  /*9c20*/  F2FP.PACK_AB R7, R16, R18 ;  /* 0x000000121007723e */ /* 0x000fe200000000ff */
[----:B------:R-:W-:Y:S01]  /*9c30*/  FFMA.FTZ R5, R14, R19, R6 ;  /* 0x000000130e057223 */ /* 0x000fe20000010006 */
[----:B------:R-:W-:-:S02]  /*9c40*/  F2FP.PACK_AB R6, R4, R8 ;  /* 0x000000080406723e */ /* 0x000fc400000000ff */
[----:B------:R-:W-:Y:S02]  /*9c50*/  F2FP.PACK_AB R4, R9, R11 ;  /* 0x0000000b0904723e */ /* 0x000fe400000000ff */
[----:B------:R-:W-:-:S05]  /*9c60*/  F2FP.PACK_AB R5, R5, R0 ;  /* 0x000000000505723e */ /* 0x000fca00000000ff */
[----:B------:R1:W-:Y:S02]  /*9c70*/  STS.128 [R36+0x8080], R4 ;  /* 0x0080800424007388 */ /* 0x0003e40000000c00 */
.L_x_1199:
[----:B------:R-:W-:Y:S05]  /*9c80*/  BSYNC B0 ;  /* 0x0000000000007941 */ /* 0x000fea0003800000 */
.L_x_1198:
[----:B------:R-:W-:-:S13]  /*9c90*/  ISETP.GE.AND P0, PT, R91, c[0x0][0x27c], PT ;  /* 0x00009f005b007a0c */ /* 0x000fda0003f06270 */
[----:B------:R-:W-:Y:S05]  /*9ca0*/  @P0 BRA `(.L_x_1197) ;  /* 0x000002a000000947 */ /* 0x000fea0003800000 */
[----:B-1----:R-:W1:Y:S01]  /*9cb0*/  LDS.128 R4, [R36+0xc080] ;  /* 0x00c0800024047984 */ /* 0x002e620000000c00 */
[----:B------:R-:W-:Y:S02]  /*9cc0*/  SHF.R.U32.HI R0, RZ, 0x10, R27 ;  /* 0x00000010ff007819 */ /* 0x000fe4000001161b */
[----:B------:R-:W-:Y:S02]  /*9cd0*/  SHF.R.U32.HI R11, RZ, 0x10, R25 ;  /* 0x00000010ff0b7819 */ /* 0x000fe40000011619 */
[----:B------:R-:W-:Y:S02]  /*9ce0*/  SHF.R.U64 R17, R26, 0x10, R27 ;  /* 0x000000101a117819 */ /* 0x000fe4000000121b */
[----:B------:R-:W-:Y:S01]  /*9cf0*/  SHF.R.U64 R19, R24, 0x10, R25 ;  /* 0x0000001018137819 */ /* 0x000fe20000001219 */
[----:B------:R-:W-:-:S04]  /*9d00*/  HADD2.F32 R16, -RZ, R11.H0_H0 ;  /* 0x2000000bff107230 */ /* 0x000fc80000004100 */
[----:B------:R-:W-:Y:S02]  /*9d10*/  HADD2.F32 R19, -RZ, R19.H0_H0 ;  /* 0x20000013ff137230 */ /* 0x000fe40000004100 */
[--C-:B-1----:R-:W-:Y:S02]  /*9d20*/  HADD2.F32 R8, -RZ, R7.reuse.H0_H0 ;  /* 0x20000007ff087230 */ /* 0x102fe40000004100 */
        /* <DEDUP_REMOVED lines=34> */
.L_x_1197:
[----:B------:R-:W-:Y:S05]  /*9f50*/  BSYNC B1 ;  /* 0x0000000000017941 */ /* 0x000fea0003800000 */
.L_x_1196:
        /* <DEDUP_REMOVED lines=49> */
.L_x_1203:
[----:B------:R-:W-:Y:S05]  /*a270*/  BSYNC B0 ;  /* 0x0000000000007941 */ /* 0x000fea0003800000 */
.L_x_1202:
        /* <DEDUP_REMOVED lines=44> */
.L_x_1201:
[----:B------:R-:W-:Y:S05]  /*a540*/  BSYNC B1 ;  /* 0x0000000000017941 */ /* 0x000fea0003800000 */
.L_x_1200:
        /* <DEDUP_REMOVED lines=49> */
.L_x_1207:
[----:B------:R-:W-:Y:S05]  /*a860*/  BSYNC B0 ;  /* 0x0000000000007941 */ /* 0x000fea0003800000 */
.L_x_1206:
        /* <DEDUP_REMOVED lines=44> */
.L_x_1205:
[----:B------:R-:W-:Y:S05]  /*ab30*/  BSYNC B1 ;  /* 0x0000000000017941 */ /* 0x000fea0003800000 */
.L_x_1204:
        /* <DEDUP_REMOVED lines=49> */
.L_x_1211:
[----:B------:R-:W-:Y:S05]  /*ae50*/  BSYNC B0 ;  /* 0x0000000000007941 */ /* 0x000fea0003800000 */
.L_x_1210:
        /* <DEDUP_REMOVED lines=44> */
.L_x_1209:
[----:B------:R-:W-:Y:S05]  /*b120*/  BSYNC B1 ;  /* 0x0000000000017941 */ /* 0x000fea0003800000 */
.L_x_1208:
        /* <DEDUP_REMOVED lines=49> */
.L_x_1215:
[----:B------:R-:W-:Y:S05]  /*b440*/  BSYNC B0 ;  /* 0x0000000000007941 */ /* 0x000fea0003800000 */
.L_x_1214:
        /* <DEDUP_REMOVED lines=44> */
.L_x_1213:
[----:B------:R-:W-:Y:S05]  /*b710*/  BSYNC B1 ;  /* 0x0000000000017941 */ /* 0x000fea0003800000 */
.L_x_1212:
        /* <DEDUP_REMOVED lines=49> */
.L_x_1219:
[----:B------:R-:W-:Y:S05]  /*ba30*/  BSYNC B0 ;  /* 0x0000000000007941 */ /* 0x000fea0003800000 */
.L_x_1218:
        /* <DEDUP_REMOVED lines=27> */
[----:B------:R-:W-:Y:S01]  /*bbf0*/  HADD2.F32 R0, -RZ, R113.H0_H0 ;  /* 0x20000071ff007230 */ /* 0x000fe20000004100 */
[-C--:B------:R-:W-:Y:S02]  /*bc00*/  FFMA.FTZ R11, R10, R4.reuse, -R11 ;  /* 0x000000040a0b7223 */ /* 0x080fe4000001080b */
[----:B------:R-:W-:Y:S01]  /*bc10*/  FFMA.FTZ R9, R9, R4, R5 ;  /* 0x0000000409097223 */ /* 0x000fe20000010005 */
[----:B------:R-:W-:Y:S01]  /*bc20*/  HADD2.F32 R4, -RZ, R114.H0_H0 ;  /* 0x20000072ff047230 */ /* 0x000fe20000004100 */
        /* <DEDUP_REMOVED lines=13> */
.L_x_1217:
[----:B------:R-:W-:Y:S05]  /*bd00*/  BSYNC B1 ;  /* 0x0000000000017941 */ /* 0x000fea0003800000 */
.L_x_1216:
        /* <DEDUP_REMOVED lines=26> */
[----:B------:R-:W-:Y:S01]  /*beb0*/  HADD2.F32 R0, -RZ, R113.H1_H1 ;  /* 0x30000071ff007230 */ /* 0x000fe20000004100 */
        /* <DEDUP_REMOVED lines=22> */
.L_x_1223:
[----:B------:R-:W-:Y:S05]  /*c020*/  BSYNC B0 ;  /* 0x0000000000007941 */ /* 0x000fea0003800000 */
.L_x_1222:
        /* <DEDUP_REMOVED lines=44> */
.L_x_1221:
[----:B------:R-:W-:Y:S05]  /*c2f0*/  BSYNC B1 ;  /* 0x0000000000017941 */ /* 0x000fea0003800000 */
.L_x_1220:
[----:B------:R-:W-:-:S04]  /*c300*/  IADD3 R0, R65, 0x70, RZ ;  /* 0x0000007041007810 */ /* 0x000fc80007ffe0ff */
        /* <DEDUP_REMOVED lines=47> */
.L_x_1226:
[----:B------:R-:W-:Y:S05]  /*c600*/  BSYNC B0 ;  /* 0x0000000000007941 */ /* 0x000fea0003800000 */
.L_x_1225:
        /* <DEDUP_REMOVED lines=21> */
[----:B------:R-:W-:Y:S01]  /*c760*/  HADD2.F32 R0, -RZ, R122.H0_H0 ;  /* 0x2000007aff007230 */ /* 0x000fe20000004100 */
[----:B------:R-:W-:Y:S01]  /*c770*/  FFMA.FTZ R16, R7, R16, R6 ;  /* 0x0000001007107223 */ /* 0x000fe20000010006 */
[----:B------:R-:W-:-:S02]  /*c780*/  HADD2.F32 R4, -RZ, R123.H0_H0 ;  /* 0x2000007bff047230 */ /* 0x000fc40000004100 */
[----:B------:R-:W-:Y:S01]  /*c790*/  HADD2.F32 R6, -RZ, R17.H0_H0 ;  /* 0x20000011ff067230 */ /* 0x000fe20000004100 */
[CC--:B------:R-:W-:Y:S02]  /*c7a0*/  FMUL.FTZ R11, R9.reuse, R0.reuse ;  /* 0x00000000090b7220 */ /* 0x0c0fe40000410000 */
[C---:B------:R-:W-:Y:S01]  /*c7b0*/  FMUL.FTZ R5, R10.reuse, R0 ;  /* 0x000000000a057220 */ /* 0x040fe20000410000 */
[----:B------:R-:W-:Y:S01]  /*c7c0*/  HADD2.F32 R0, -RZ, R122.H1_H1 ;  /* 0x3000007aff007230 */ /* 0x000fe20000004100 */
        /* <DEDUP_REMOVED lines=15> */
[----:B------:R1:W-:Y:S01]  /*c8c0*/  STS.128 [R36+0xf880], R4 ;  /* 0x00f8800424007388 */ /* 0x0003e20000000c00 */
[----:B------:R-:W-:Y:S05]  /*c8d0*/  BRA `(.L_x_1224) ;  /* 0x000049c000007947 */ /* 0x000fea0003800000 */
.L_x_1179:
        /* <DEDUP_REMOVED lines=8> */
[C---:B------:R-:W-:Y:S01]  /*c960*/  IMAD R4, R9.reuse, c[0x0][0x280], RZ ;  /* 0x0000a00009047a24 */ /* 0x040fe200078e02ff */
[----:B---3--:R-:W-:Y:S01]  /*c970*/  LEA R14, P0, R6, c[0x0][0x270], 0x1 ;  /* 0x00009c00060e7a11 */ /* 0x008fe200078008ff */
[----:B------:R-:W-:Y:S02]  /*c980*/  IMAD R9, R9, c[0x0][0x290], RZ ;  /* 0x0000a40009097a24 */ /* 0x000fe400078e02ff */
[----:B------:R-:W-:-:S04]  /*c990*/  IMAD R4, R0, c[0x0][0x284], R4 ;  /* 0x0000a10000047a24 */ /* 0x000fc800078e0204 */
[----:B------:R-:W-:-:S05]  /*c9a0*/  IMAD.IADD R4, R7, 0x1, R4 ;  /* 0x0000000107047824 */ /* 0x000fca00078e0204 */
[----:B------:R-:W-:Y:S01]  /*c9b0*/  LEA.HI.X R13, R6, c[0x0][0x274], R4, 0x1, P0 ;  /* 0x00009d00060d7a11 */ /* 0x000fe200000f0c04 */
[----:B------:R-:W-:Y:S01]  /*c9c0*/  IMAD.MOV.U32 R4, RZ, RZ, R10 ;  /* 0x000000ffff047224 */ /* 0x000fe200078e000a */
[----:B------:R-:W1:Y:S03]  /*c9d0*/  SHFL.IDX PT, R6, R14, RZ, 0x181f ;  /* 0x00181fff0e067589 */ /* 0x000e6600000e0000 */
[----:B------:R-:W-:-:S04]  /*c9e0*/  IMAD.WIDE.U32 R4, R0, c[0x0][0x290], R4 ;  /* 0x0000a40000047a25 */ /* 0x000fc800078e0004 */
[----:B------:R-:W-:Y:S01]  /*c9f0*/  IMAD R0, R0, c[0x0][0x294], R9 ;  /* 0x0000a50000007a24 */ /* 0x000fe200078e0209 */
[----:B------:R-:W-:-:S03]  /*ca00*/  LEA R12, P0, R4, c[0x0][0x288], 0x1 ;  /* 0x0000a200040c7a11 */ /* 0x000fc600078008ff */
[----:B------:R-:W-:Y:S02]  /*ca10*/  IMAD.IADD R0, R5, 0x1, R0 ;  /* 0x0000000105007824 */ /* 0x000fe400078e0200 */
[----:B------:R-:W2:Y:S03]  /*ca20*/  SHFL.IDX PT, R5, R13, RZ, 0x181f ;  /* 0x00181fff0d057589 */ /* 0x000ea600000e0000 */
[----:B------:R-:W-:Y:S02]  /*ca30*/  LEA.HI.X R11, R4, c[0x0][0x28c], R0, 0x1, P0 ;  /* 0x0000a300040b7a11 */ /* 0x000fe400000f0c00 */
[----:B------:R-:W-:-:S03]  /*ca40*/  ISETP.GE.OR P0, PT, R17, c[0x0][0x27c], P5 ;  /* 0x00009f0011007a0c */ /* 0x000fc60002f06670 */
[----:B------:R-:W-:Y:S10]  /*ca50*/  SHFL.IDX PT, R8, R11, RZ, 0x181f ;  /* 0x00181fff0b087589 */ /* 0x000ff400000e0000 */
[C---:B------:R-:W-:Y:S01]  /*ca60*/  @!P0 IMAD.SHL.U32 R4, R17.reuse, 0x2, RZ ;  /* 0x0000000211048824 */ /* 0x040fe200078e00ff */
[----:B------:R-:W-:-:S04]  /*ca70*/  @!P0 SHF.L.U64.HI R0, R17, 0x1, R39 ;  /* 0x0000000111008819 */ /* 0x000fc80000010227 */
[----:B-1----:R-:W-:-:S05]  /*ca80*/  @!P0 IADD3 R6, P1, R6, R4, RZ ;  /* 0x0000000406068210 */ /* 0x002fca0007f3e0ff */
[----:B--2---:R-:W-:Y:S02]  /*ca90*/  @!P0 IMAD.X R7, R5, 0x1, R0, P1 ;  /* 0x0000000105078824 */ /* 0x004fe400008e0600 */
[----:B------:R-:W1:Y:S01]  /*caa0*/  SHFL.IDX PT, R5, R12, RZ, 0x181f ;  /* 0x00181fff0c057589 */ /* 0x000e6200000e0000 */
[----:B------:R-:W-:Y:S01]  /*cab0*/  CS2R R22, SRZ ;  /* 0x0000000000167805 */ /* 0x000fe2000001ff00 */
[----:B------:R-:W-:Y:S02]  /*cac0*/  CS2R R20, SRZ ;  /* 0x0000000000147805 */ /* 0x000fe4000001ff00 */
[----:B------:R2:W3:Y:S01]  /*cad0*/  @!P0 LD.E.128 R24, [R6.64] ;  /* 0x0000000e06188980 */ /* 0x0004e2000c101d00 */
[----:B-1----:R-:W-:-:S05]  /*cae0*/  @!P0 IADD3 R4, P1, R5, R4, RZ ;  /* 0x0000000405048210 */ /* 0x002fca0007f3e0ff */
[----:B------:R-:W-:-:S05]  /*caf0*/  @!P0 IMAD.X R5, R8, 0x1, R0, P1 ;  /* 0x0000000108058824 */ /* 0x000fca00008e0600 */
[----:B------:R3:W4:Y:S01]  /*cb00*/  @!P0 LD.E.128 R20, [R4.64] ;  /* 0x0000000e04148980 */ /* 0x000722000c101d00 */
[----:B------:R-:W-:Y:S03]  /*cb10*/  BSSY B0, `(.L_x_1227) ;  /* 0x0000027000007945 */ /* 0x000fe60003800000 */
[----:B--2---:R1:W2:Y:S01]  /*cb20*/  SHFL.IDX PT, R7, R14, 0x1, 0x181f ;  /* 0x00381f000e077f89 */ /* 0x0042a200000e0000 */
[----:B------:R-:W-:-:S03]  /*cb30*/  CS2R R46, SRZ ;  /* 0x00000000002e7805 */ /* 0x000fc6000001ff00 */
[----:B------:R1:W1:Y:S01]  /*cb40*/  SHFL.IDX PT, R8, R12, 0x1, 0x181f ;  /* 0x00381f000c087f89 */ /* 0x00026200000e0000 */
[----:B------:R-:W-:-:S03]  /*cb50*/  CS2R R44, SRZ ;  /* 0x00000000002c7805 */ /* 0x000fc6000001ff00 */
[----:B------:R1:W1:Y:S01]  /*cb60*/  SHFL.IDX PT, R9, R13, 0x1, 0x181f ;  /* 0x00381f000d097f89 */ /* 0x00026200000e0000 */
[----:B------:R-:W-:-:S03]  /*cb70*/  CS2R R42, SRZ ;  /* 0x00000000002a7805 */ /* 0x000fc6000001ff00 */
[----:B------:R1:W1:Y:S01]  /*cb80*/  SHFL.IDX PT, R10, R11, 0x1, 0x181f ;  /* 0x00381f000b0a7f89 */ /* 0x00026200000e0000 */
[----:B------:R-:W-:Y:S01]  /*cb90*/  CS2R R40, SRZ ;  /* 0x0000000000287805 */ /* 0x000fe2000001ff00 */
[----:B------:R-:W-:Y:S01]  /*cba0*/  ISETP.GE.AND P2, PT, R17, c[0x0][0x27c], PT ;  /* 0x00009f0011007a0c */ /* 0x000fe20003f46270 */
[----:B---3--:R-:W-:Y:S01]  /*cbb0*/  IMAD.MOV.U32 R4, RZ, RZ, R24 ;  /* 0x000000ffff047224 */ /* 0x008fe200078e0018 */
[----:B------:R-:W-:Y:S01]  /*cbc0*/  MOV R6, R26 ;  /* 0x0000001a00067202 */ /* 0x000fe20000000f00 */
[----:B------:R-:W-:Y:S02]  /*cbd0*/  IMAD.MOV.U32 R0, RZ, RZ, R25 ;  /* 0x000000ffff007224 */ /* 0x000fe400078e0019 */
[----:B------:R-:W-:Y:S01]  /*cbe0*/  IMAD.MOV.U32 R5, RZ, RZ, R27 ;  /* 0x000000ffff057224 */ /* 0x000fe200078e001b */
[----:B------:R-:W-:Y:S02]  /*cbf0*/  PRMT R51, R6, 0x7610, R51 ;  /* 0x0000761006337816 */ /* 0x000fe40000000033 */
[----:B------:R-:W-:-:S02]  /*cc00*/  PRMT R31, R4, 0x7610, R31 ;  /* 0x00007610041f7816 */ /* 0x000fc4000000001f */
[----:B------:R-:W-:Y:S02]  /*cc10*/  PRMT R28, R28, 0x5410, R0 ;  /* 0x000054101c1c7816 */ /* 0x000fe40000000000 */
[----:B------:R-:W-:Y:S01]  /*cc20*/  PRMT R32, R32, 0x5410, R5 ;  /* 0x0000541020207816 */ /* 0x000fe20000000005 */
[----:B----4-:R-:W-:Y:S01]  /*cc30*/  IMAD.MOV.U32 R6, RZ, RZ, R22 ;  /* 0x000000ffff067224 */ /* 0x010fe200078e0016 */
[----:B------:R-:W-:Y:S01]  /*cc40*/  MOV R5, R23 ;  /* 0x0000001700057202 */ /* 0x000fe20000000f00 */
[----:B------:R-:W-:Y:S02]  /*cc50*/  IMAD.MOV.U32 R4, RZ, RZ, R20 ;  /* 0x000000ffff047224 */ /* 0x000fe400078e0014 */
[----:B------:R-:W-:Y:S01]  /*cc60*/  IMAD.MOV.U32 R0, RZ, RZ, R21 ;  /* 0x000000ffff007224 */ /* 0x000fe200078e0015 */
[----:B------:R-:W-:Y:S02]  /*cc70*/  PRMT R31, R31, 0x5410, R6 ;  /* 0x000054101f1f7816 */ /* 0x000fe40000000006 */
[----:B------:R-:W-:-:S02]  /*cc80*/  PRMT R32, R5, 0x7610, R32 ;  /* 0x0000761005207816 */ /* 0x000fc40000000020 */
[----:B------:R-:W-:Y:S02]  /*cc90*/  PRMT R28, R4, 0x7610, R28 ;  /* 0x00007610041c7816 */ /* 0x000fe4000000001c */
[----:B------:R-:W-:Y:S01]  /*cca0*/  PRMT R15, R0, 0x7610, R15 ;  /* 0x00007610000f7816 */ /* 0x000fe2000000000f */
[----:B------:R-:W-:Y:S05]  /*ccb0*/  @P6 BRA `(.L_x_1228) ;  /* 0x000000c000006947 */ /* 0x000fea0003800000 */
[----:B-12---:R-:W-:Y:S01]  /*ccc0*/  CS2R R44, SRZ ;  /* 0x00000000002c7805 */ /* 0x006fe2000001ff00 */
        /* <DEDUP_REMOVED lines=11> */
.L_x_1228:
[----:B-12---:R-:W-:Y:S05]  /*cd80*/  BSYNC B0 ;  /* 0x0000000000007941 */ /* 0x006fea0003800000 */
.L_x_1227:
[----:B------:R-:W1:Y:S01]  /*cd90*/  SHFL.IDX PT, R6, R14, 0x2, 0x181f ;  /* 0x00581f000e067f89 */ /* 0x000e6200000e0000 */
[----:B------:R-:W-:Y:S01]  /*cda0*/  ISETP.NE.AND P0, PT, R37, RZ, PT ;  /* 0x000000ff2500720c */ /* 0x000fe20003f05270 */
[----:B------:R-:W-:Y:S01]  /*cdb0*/  CS2R R58, SRZ ;  /* 0x00000000003a7805 */ /* 0x000fe2000001ff00 */
[----:B------:R-:W-:Y:S01]  /*cdc0*/  CS2R R56, SRZ ;  /* 0x0000000000387805 */ /* 0x000fe2000001ff00 */
[----:B------:R-:W2:Y:S01]  /*cdd0*/  SHFL.IDX PT, R4, R13, 0x2, 0x181f ;  /* 0x00581f000d047f89 */ /* 0x000ea200000e0000 */
[C---:B------:R-:W-:Y:S02]  /*cde0*/  ISETP.GE.OR P0, PT, R17.reuse, c[0x0][0x27c], P0 ;  /* 0x00009f0011007a0c */ /* 0x040fe40000706670 */
[----:B------:R-:W-:Y:S01]  /*cdf0*/  ISETP.NE.AND P3, PT, R48, RZ, PT ;  /* 0x000000ff3000720c */ /* 0x000fe20003f65270 */
[----:B------:R-:W-:Y:S10]  /*ce00*/  SHFL.IDX PT, R8, R11, 0x2, 0x181f ;  /* 0x00581f000b087f89 */ /* 0x000ff400000e0000 */
[C---:B------:R-:W-:Y:S01]  /*ce10*/  @!P0 IMAD.SHL.U32 R0, R17.reuse, 0x2, RZ ;  /* 0x0000000211008824 */ /* 0x040fe200078e00ff */
[----:B------:R-:W-:-:S04]  /*ce20*/  @!P0 SHF.L.U64.HI R5, R17, 0x1, R39 ;  /* 0x0000000111058819 */ /* 0x000fc80000010227 */
[----:B-1----:R-:W-:-:S05]  /*ce30*/  @!P0 IADD3 R6, P1, R6, R0, RZ ;  /* 0x0000000006068210 */ /* 0x002fca0007f3e0ff */
[----:B--2---:R-:W-:Y:S02]  /*ce40*/  @!P0 IMAD.X R7, R4, 0x1, R5, P1 ;  /* 0x0000000104078824 */ /* 0x004fe400008e0605 */
[----:B------:R-:W1:Y:S01]  /*ce50*/  SHFL.IDX PT, R4, R12, 0x2, 0x181f ;  /* 0x00581f000c047f89 */ /* 0x000e6200000e0000 */
[----:B------:R-:W-:Y:S01]  /*ce60*/  CS2R R62, SRZ ;  /* 0x00000000003e7805 */ /* 0x000fe2000001ff00 */
[----:B------:R-:W-:Y:S02]  /*ce70*/  CS2R R60, SRZ ;  /* 0x00000000003c7805 */ /* 0x000fe4000001ff00 */
[----:B------:R2:W3:Y:S01]  /*ce80*/  @!P0 LD.E.128 R56, [R6.64] ;  /* 0x0000000e06388980 */ /* 0x0004e2000c101d00 */
[----:B-1----:R-:W-:-:S05]  /*ce90*/  @!P0 IADD3 R4, P1, R4, R0, RZ ;  /* 0x0000000004048210 */ /* 0x002fca0007f3e0ff */
[----:B------:R-:W-:-:S05]  /*cea0*/  @!P0 IMAD.X R5, R8, 0x1, R5, P1 ;  /* 0x0000000108058824 */ /* 0x000fca00008e0605 */
[----:B------:R1:W4:Y:S01]  /*ceb0*/  @!P0 LD.E.128 R60, [R4.64] ;  /* 0x0000000e043c8980 */ /* 0x000322000c101d00 */
[----:B--2--5:R-:W-:Y:S02]  /*cec0*/  IMAD.MOV.U32 R6, RZ, RZ, R46 ;  /* 0x000000ffff067224 */ /* 0x024fe400078e002e */
[----:B------:R-:W-:-:S03]  /*ced0*/  IMAD.MOV.U32 R0, RZ, RZ, R45 ;  /* 0x000000ffff007224 */ /* 0x000fc600078e002d */
[----:B------:R-:W-:Y:S01]  /*cee0*/  PRMT R109, R109, 0x5410, R6 ;  /* 0x000054106d6d7816 */ /* 0x000fe20000000006 */
[----:B------:R-:W-:Y:S01]  /*cef0*/  IMAD.MOV.U32 R6, RZ, RZ, R42 ;  /* 0x000000ffff067224 */ /* 0x000fe200078e002a */
[----:B------:R-:W-:Y:S01]  /*cf00*/  PRMT R55, R55, 0x5410, R0 ;  /* 0x0000541037377816 */ /* 0x000fe20000000000 */
[----:B------:R-:W-:-:S03]  /*cf10*/  IMAD.MOV.U32 R0, RZ, RZ, R41 ;  /* 0x000000ffff007224 */ /* 0x000fc600078e0029 */
[----:B------:R-:W-:Y:S02]  /*cf20*/  PRMT R109, R6, 0x7610, R109 ;  /* 0x00007610066d7816 */ /* 0x000fe4000000006d */
[----:B------:R-:W-:Y:S01]  /*cf30*/  PRMT R55, R0, 0x7610, R55 ;  /* 0x0000761000377816 */ /* 0x000fe20000000037 */
[----:B-1----:R-:W-:Y:S02]  /*cf40*/  IMAD.MOV.U32 R5, RZ, RZ, R47 ;  /* 0x000000ffff057224 */ /* 0x002fe400078e002f */
[----:B------:R-:W-:-:S03]  /*cf50*/  IMAD.MOV.U32 R4, RZ, RZ, R44 ;  /* 0x000000ffff047224 */ /* 0x000fc600078e002c */
[----:B------:R-:W-:Y:S01]  /*cf60*/  PRMT R67, R67, 0x5410, R5 ;  /* 0x0000541043437816 */ /* 0x000fe20000000005 */
[----:B------:R-:W-:Y:S01]  /*cf70*/  IMAD.MOV.U32 R5, RZ, RZ, R43 ;  /* 0x000000ffff057224 */ /* 0x000fe200078e002b */
[----:B------:R-:W-:Y:S01]  /*cf80*/  PRMT R108, R108, 0x5410, R4 ;  /* 0x000054106c6c7816 */ /* 0x000fe20000000004 */
[----:B------:R-:W-:-:S03]  /*cf90*/  IMAD.MOV.U32 R4, RZ, RZ, R40 ;  /* 0x000000ffff047224 */ /* 0x000fc600078e0028 */
[----:B------:R-:W-:Y:S02]  /*cfa0*/  PRMT R67, R5, 0x7610, R67 ;  /* 0x0000761005437816 */ /* 0x000fe40000000043 */
[----:B------:R-:W-:Y:S01]  /*cfb0*/  PRMT R108, R4, 0x7610, R108 ;  /* 0x00007610046c7816 */ /* 0x000fe2000000006c */
[----:B------:R1:W2:Y:S01]  /*cfc0*/  SHFL.IDX PT, R9, R13, 0x3, 0x181f ;  /* 0x00781f000d097f89 */ /* 0x0002a200000e0000 */
[----:B------:R-:W-:Y:S03]  /*cfd0*/  BSSY B0, `(.L_x_1229) ;  /* 0x0000025000007945 */ /* 0x000fe60003800000 */
[----:B------:R1:W1:Y:S01]  /*cfe0*/  SHFL.IDX PT, R7, R14, 0x3, 0x181f ;  /* 0x00781f000e077f89 */ /* 0x00026200000e0000 */
[----:B------:R-:W-:-:S03]  /*cff0*/  CS2R R74, SRZ ;  /* 0x00000000004a7805 */ /* 0x000fc6000001ff00 */
[----:B------:R1:W1:Y:S01]  /*d000*/  SHFL.IDX PT, R10, R11, 0x3, 0x181f ;  /* 0x00781f000b0a7f89 */ /* 0x00026200000e0000 */
[----:B------:R-:W-:-:S03]  /*d010*/  CS2R R72, SRZ ;  /* 0x0000000000487805 */ /* 0x000fc6000001ff00 */
[----:B------:R1:W1:Y:S01]  /*d020*/  SHFL.IDX PT, R8, R12, 0x3, 0x181f ;  /* 0x00781f000c087f89 */ /* 0x00026200000e0000 */
[----:B------:R-:W-:Y:S01]  /*d030*/  CS2R R70, SRZ ;  /* 0x0000000000467805 */ /* 0x000fe2000001ff00 */
[----:B------:R-:W-:Y:S01]  /*d040*/  CS2R R68, SRZ ;  /* 0x0000000000447805 */ /* 0x000fe2000001ff00 */
[----:B---3--:R-:W-:Y:S02]  /*d050*/  IMAD.MOV.U32 R6, RZ, RZ, R58 ;  /* 0x000000ffff067224 */ /* 0x008fe400078e003a */
[----:B------:R-:W-:Y:S02]  /*d060*/  IMAD.MOV.U32 R5, RZ, RZ, R59 ;  /* 0x000000ffff057224 */ /* 0x000fe400078e003b */
[----:B------:R-:W-:Y:S02]  /*d070*/  IMAD.MOV.U32 R4, RZ, RZ, R56 ;  /* 0x000000ffff047224 */ /* 0x000fe400078e0038 */
[----:B------:R-:W-:Y:S01]  /*d080*/  IMAD.MOV.U32 R0, RZ, RZ, R57 ;  /* 0x000000ffff007224 */ /* 0x000fe200078e0039 */
[----:B------:R-:W-:-:S02]  /*d090*/  PRMT R113, R113, 0x5410, R6 ;  /* 0x0000541071717816 */ /* 0x000fc40000000006 */
[----:B------:R-:W-:Y:S02]  /*d0a0*/  PRMT R111, R111, 0x5410, R5 ;  /* 0x000054106f6f7816 */ /* 0x000fe40000000005 */
[----:B------:R-:W-:Y:S02]  /*d0b0*/  PRMT R112, R112, 0x5410, R4 ;  /* 0x0000541070707816 */ /* 0x000fe40000000004 */
[----:B------:R-:W-:Y:S01]  /*d0c0*/  PRMT R110, R110, 0x5410, R0 ;  /* 0x000054106e6e7816 */ /* 0x000fe20000000000 */
[----:B----4-:R-:W-:Y:S02]  /*d0d0*/  IMAD.MOV.U32 R6, RZ, RZ, R62 ;  /* 0x000000ffff067224 */ /* 0x010fe400078e003e */
[----:B------:R-:W-:Y:S02]  /*d0e0*/  IMAD.MOV.U32 R5, RZ, RZ, R63 ;  /* 0x000000ffff057224 */ /* 0x000fe400078e003f */
[----:B------:R-:W-:Y:S02]  /*d0f0*/  IMAD.MOV.U32 R4, RZ, RZ, R60 ;  /* 0x000000ffff047224 */ /* 0x000fe400078e003c */
[----:B------:R-:W-:Y:S01]  /*d100*/  IMAD.MOV.U32 R0, RZ, RZ, R61 ;  /* 0x000000ffff007224 */ /* 0x000fe200078e003d */
[----:B------:R-:W-:-:S02]  /*d110*/  PRMT R113, R6, 0x7610, R113 ;  /* 0x0000761006717816 */ /* 0x000fc40000000071 */
[----:B------:R-:W-:Y:S02]  /*d120*/  PRMT R111, R5, 0x7610, R111 ;  /* 0x00007610056f7816 */ /* 0x000fe4000000006f */
        /* <DEDUP_REMOVED lines=15> */
.L_x_1230:
[----:B-12---:R-:W-:Y:S05]  /*d220*/  BSYNC B0 ;  /* 0x0000000000007941 */ /* 0x006fea0003800000 */
.L_x_1229:
        /* <DEDUP_REMOVED lines=73> */
.L_x_1232:
[----:B-12---:R-:W-:Y:S05]  /*d6c0*/  BSYNC B0 ;  /* 0x0000000000007941 */ /* 0x006fea0003800000 */
.L_x_1231:
[----:B------:R-:W1:Y:S01]  /*d6d0*/  SHFL.IDX PT, R6, R14, 0x6, 0x181f ;  /* 0x00d81f000e067f89 */ /* 0x000e6200000e0000 */
[----:B------:R-:W-:Y:S01]  /*d6e0*/  ISETP.NE.AND P0, PT, R92, RZ, PT ;  /* 0x000000ff5c00720c */ /* 0x000fe20003f05270 */
[----:B------:R-:W-:Y:S01]  /*d6f0*/  CS2R R98, SRZ ;  /* 0x0000000000627805 */ /* 0x000fe2000001ff00 */
[----:B------:R-:W-:Y:S01]  /*d700*/  CS2R R96, SRZ ;  /* 0x0000000000607805 */ /* 0x000fe2000001ff00 */
[----:B------:R-:W2:Y:S01]  /*d710*/  SHFL.IDX PT, R4, R13, 0x6, 0x181f ;  /* 0x00d81f000d047f89 */ /* 0x000ea200000e0000 */
[----:B------:R-:W-:-:S03]  /*d720*/  ISETP.GE.OR P0, PT, R17, c[0x0][0x27c], P0 ;  /* 0x00009f0011007a0c */ /* 0x000fc60000706670 */
        /* <DEDUP_REMOVED lines=66> */
.L_x_1234:
[----:B-12---:R-:W-:Y:S05]  /*db50*/  BSYNC B0 ;  /* 0x0000000000007941 */ /* 0x006fea0003800000 */
.L_x_1233:
        /* <DEDUP_REMOVED lines=21> */
[----:B------:R-:W-:Y:S01]  /*dcb0*/  HADD2.F32 R14, -RZ, R28.H1_H1 ;  /* 0x3000001cff0e7230 */ /* 0x000fe20000004100 */
[--C-:B------:R-:W-:Y:S02]  /*dcc0*/  SHF.R.U64 R50, R24, 0x10, R25.reuse ;  /* 0x0000001018327819 */ /* 0x100fe40000001219 */
[----:B------:R-:W-:Y:S02]  /*dcd0*/  LEA.HI R0, R0, R64, RZ, 0x1d ;  /* 0x0000004000007211 */ /* 0x000fe400078fe8ff */
[----:B------:R-:W-:Y:S02]  /*dce0*/  SHF.R.U32.HI R17, RZ, 0x10, R25 ;  /* 0x00000010ff117819 */ /* 0x000fe40000011619 */
[----:B------:R-:W-:-:S02]  /*dcf0*/  SHF.R.S32.HI R5, RZ, 0x1f, R0 ;  /* 0x0000001fff057819 */ /* 0x000fc40000011400 */
[----:B------:R-:W-:Y:S01]  /*dd00*/  SHF.L.U32 R4, R0, 0x3, RZ ;  /* 0x0000000300047819 */ /* 0x000fe200000006ff */
[----:B------:R-:W-:Y:S01]  /*dd10*/  HADD2.F32 R53, -RZ, R17.H0_H0 ;  /* 0x20000011ff357230 */ /* 0x000fe20000004100 */
[----:B------:R-:W-:Y:S02]  /*dd20*/  LEA.HI R0, R5, R0, RZ, 0x3 ;  /* 0x0000000005007211 */ /* 0x000fe400078f18ff */
[----:B------:R-:W-:Y:S02]  /*dd30*/  LOP3.LUT R4, R19, 0x38, R4, 0xf8, !PT ;  /* 0x0000003813047812 */ /* 0x000fe400078ef804 */
[----:B------:R-:W-:Y:S02]  /*dd40*/  SHF.L.U32 R0, R0, 0xa, RZ ;  /* 0x0000000a00007819 */ /* 0x000fe400000006ff */
[----:B------:R-:W-:Y:S02]  /*dd50*/  LOP3.LUT R8, R4, R30, RZ, 0x3c, !PT ;  /* 0x0000001e04087212 */ /* 0x000fe400078e3cff */
[----:B------:R-:W-:Y:S01]  /*dd60*/  LOP3.LUT R0, R0, 0x7fffe000, RZ, 0xc0, !PT ;  /* 0x7fffe00000007812 */ /* 0x000fe200078ec0ff */
[----:B------:R-:W1:Y:S01]  /*dd70*/  LDS.128 R4, [R36+0x8080] ;  /* 0x0080800024047984 */ /* 0x000e620000000c00 */
[----:B------:R-:W-:-:S02]  /*dd80*/  SHF.R.U32.HI R13, RZ, 0x10, R21 ;  /* 0x00000010ff0d7819 */ /* 0x000fc40000011615 */
[----:B------:R-:W-:Y:S02]  /*dd90*/  IADD3 R0, R8, R0, R29 ;  /* 0x0000000008007210 */ /* 0x000fe40007ffe01d */
[----:B------:R-:W-:Y:S02]  /*dda0*/  SHF.R.U64 R37, R20, 0x10, R21 ;  /* 0x0000001014257819 */ /* 0x000fe40000001215 */
[----:B------:R-:W-:Y:S01]  /*ddb0*/  SHF.L.U32 R35, R0, 0x1, RZ ;  /* 0x0000000100237819 */ /* 0x000fe200000006ff */
[----:B------:R-:W-:Y:S01]  /*ddc0*/  HADD2.F32 R0, -RZ, R15.H0_H0 ;  /* 0x2000000fff007230 */ /* 0x000fe20000004100 */
[--C-:B------:R-:W-:Y:S02]  /*ddd0*/  SHF.R.U64 R49, R26, 0x10, R27.reuse ;  /* 0x000000101a317819 */ /* 0x100fe4000000121b */
[----:B------:R-:W-:Y:S01]  /*dde0*/  SHF.R.U32.HI R25, RZ, 0x10, R27 ;  /* 0x00000010ff197819 */ /* 0x000fe2000001161b */
[----:B------:R-:W2:Y:S01]  /*ddf0*/  LDS.128 R8, [R35+0x8080] ;  /* 0x0080800023087984 */ /* 0x000ea20000000c00 */
[----:B------:R-:W-:-:S02]  /*de00*/  SHF.R.U64 R33, R22, 0x10, R23 ;  /* 0x0000001016217819 */ /* 0x000fc40000001217 */
[----:B------:R-:W-:Y:S01]  /*de10*/  SHF.R.U32.HI R18, RZ, 0x10, R23 ;  /* 0x00000010ff127819 */ /* 0x000fe20000011617 */
[----:B------:R-:W-:Y:S02]  /*de20*/  HADD2.F32 R52, -RZ, R25.H0_H0 ;  /* 0x20000019ff347230 */ /* 0x000fe40000004100 */
[--C-:B-1----:R-:W-:Y:S02]  /*de30*/  HADD2.F32 R20, -RZ, R5.reuse.H0_H0 ;  /* 0x20000005ff147230 */ /* 0x102fe40000004100 */
[----:B------:R-:W-:Y:S02]  /*de40*/  HADD2.F32 R19, -RZ, R5.H1_H1 ;  /* 0x30000005ff137230 */ /* 0x000fe40000004100 */
[--C-:B------:R-:W-:Y:S02]  /*de50*/  HADD2.F32 R24, -RZ, R4.reuse.H0_H0 ;  /* 0x20000004ff187230 */ /* 0x100fe40000004100 */
[----:B------:R-:W-:Y:S02]  /*de60*/  HADD2.F32 R27, -RZ, R4.H1_H1 ;  /* 0x30000004ff1b7230 */ /* 0x000fe40000004100 */
[----:B------:R-:W-:-:S02]  /*de70*/  HADD2.F32 R22, -RZ, R7.H0_H0 ;  /* 0x20000007ff167230 */ /* 0x000fc40000004100 */
[----:B------:R-:W-:Y:S01]  /*de80*/  HADD2.F32 R21, -RZ, R7.H1_H1 ;  /* 0x30000007ff157230 */ /* 0x000fe20000004100 */
[-C--:B------:R-:W-:Y:S01]  /*de90*/  FMUL.FTZ R7, R20, R0.reuse ;  /* 0x0000000014077220 */ /* 0x080fe20000410000 */
[--C-:B--2---:R-:W-:Y:S02]  /*dea0*/  HADD2.F32 R4, -RZ, R9.reuse.H0_H0 ;  /* 0x20000009ff047230 */ /* 0x104fe40000004100 */
[----:B------:R-:W-:Y:S02]  /*deb0*/  HADD2.F32 R5, -RZ, R9.H1_H1 ;  /* 0x30000009ff057230 */ /* 0x000fe40000004100 */
[--C-:B------:R-:W-:Y:S01]  /*dec0*/  HADD2.F32 R9, -RZ, R8.reuse.H0_H0 ;  /* 0x20000008ff097230 */ /* 0x100fe20000004100 */
[C---:B------:R-:W-:Y:S01]  /*ded0*/  FMUL.FTZ R30, R4.reuse, R0 ;  /* 0x00000000041e7220 */ /* 0x040fe20000410000 */
[----:B------:R-:W-:Y:S01]  /*dee0*/  HADD2.F32 R16, -RZ, R8.H1_H1 ;  /* 0x30000008ff107230 */ /* 0x000fe20000004100 */
[----:B------:R-:W-:Y:S01]  /*def0*/  FFMA.FTZ R48, R4, R14, R7 ;  /* 0x0000000e04307223 */ /* 0x000fe20000010007 */
[----:B------:R-:W-:-:S02]  /*df00*/  HADD2.F32 R8, -RZ, R13.H0_H0 ;  /* 0x2000000dff087230 */ /* 0x000fc40000004100 */
[--C-:B------:R-:W-:Y:S02]  /*df10*/  HADD2.F32 R23, -RZ, R6.reuse.H0_H0 ;  /* 0x20000006ff177230 */ /* 0x100fe40000004100 */
[----:B------:R-:W-:Y:S01]  /*df20*/  HADD2.F32 R26, -RZ, R6.H1_H1 ;  /* 0x30000006ff1a7230 */ /* 0x000fe20000004100 */
[-C--:B------:R-:W-:Y:S01]  /*df30*/  FMUL.FTZ R0, R19, R8.reuse ;  /* 0x0000000813007220 */ /* 0x080fe20000410000 */
[----:B------:R-:W-:Y:S01]  /*df40*/  HADD2.F32 R6, -RZ, R28.H0_H0 ;  /* 0x2000001cff067230 */ /* 0x000fe20000004100 */
[C---:B------:R-:W-:Y:S01]  /*df50*/  FMUL.FTZ R29, R5.reuse, R8 ;  /* 0x00000008051d7220 */ /* 0x040fe20000410000 */
[--C-:B------:R-:W-:Y:S01]  /*df60*/  HADD2.F32 R4, -RZ, R31.reuse.H1_H1 ;  /* 0x3000001fff047230 */ /* 0x100fe20000004100 */
[----:B------:R-:W-:Y:S01]  /*df70*/  FFMA.FTZ R34, R5, R53, R0 ;  /* 0x0000003505227223 */ /* 0x000fe20000010000 */
[----:B------:R-:W-:Y:S01]  /*df80*/  HADD2.F32 R13, -RZ, R31.H0_H0 ;  /* 0x2000001fff0d7230 */ /* 0x000fe20000004100 */
[-C--:B------:R-:W-:Y:S01]  /*df90*/  FMUL.FTZ R7, R24, R6.reuse ;  /* 0x0000000618077220 */ /* 0x080fe20000410000 */
[----:B------:R-:W-:Y:S01]  /*dfa0*/  HADD2.F32 R0, -RZ, R32.H0_H0 ;  /* 0x20000020ff007230 */ /* 0x000fe20000004100 */
[----:B------:R-:W-:Y:S01]  /*dfb0*/  FMUL.FTZ R28, R9, R6 ;  /* 0x00000006091c7220 */ /* 0x000fe20000410000 */
[--C-:B------:R-:W-:Y:S01]  /*dfc0*/  HADD2.F32 R12, -RZ, R10.reuse.H0_H0 ;  /* 0x2000000aff0c7230 */ /* 0x100fe20000004100 */
[----:B------:R-:W-:Y:S01]  /*dfd0*/  FMUL.FTZ R6, R23, R4 ;  /* 0x0000000417067220 */ /* 0x000fe20000410000 */
[----:B------:R-:W-:Y:S01]  /*dfe0*/  HADD2.F32 R8, -RZ, R51.H0_H0 ;  /* 0x20000033ff087230 */ /* 0x000fe20000004100 */
[-C--:B------:R-:W-:Y:S01]  /*dff0*/  FFMA.FTZ R31, R9, R13.reuse, R7 ;  /* 0x0000000d091f7223 */ /* 0x080fe20000010007 */
[----:B------:R-:W-:Y:S01]  /*e000*/  HADD2.F32 R15, -RZ, R10.H1_H1 ;  /* 0x3000000aff0f7230 */ /* 0x000fe20000004100 */
[----:B------:R-:W-:Y:S01]  /*e010*/  FMUL.FTZ R5, R22, R0 ;  /* 0x0000000016057220 */ /* 0x000fe20000410000 */
[----:B------:R-:W-:Y:S01]  /*e020*/  HADD2.F32 R10, -RZ, R11.H0_H0 ;  /* 0x2000000bff0a7230 */ /* 0x000fe20000004100 */
[----:B------:R-:W-:Y:S01]  /*e030*/  FFMA.FTZ R13, R24, R13, -R28 ;  /* 0x0000000d180d7223 */ /* 0x000fe2000001081c */
[----:B------:R-:W-:Y:S01]  /*e040*/  HADD2.F32 R7, -RZ, R32.H1_H1 ;  /* 0x30000020ff077230 */ /* 0x000fe20000004100 */
[----:B------:R-:W-:Y:S01]  /*e050*/  FFMA.FTZ R32, R12, R8, R6 ;  /* 0x000000080c207223 */ /* 0x000fe20000010006 */
[----:B------:R-:W-:Y:S01]  /*e060*/  HADD2.F32 R51, -RZ, R18.H0_H0 ;  /* 0x20000012ff337230 */ /* 0x000fe20000004100 */
[C---:B------:R-:W-:Y:S01]  /*e070*/  FMUL.FTZ R9, R10.reuse, R0 ;  /* 0x000000000a097220 */ /* 0x040fe20000410000 */
[----:B------:R-:W-:Y:S01]  /*e080*/  HADD2.F32 R6, -RZ, R37.H0_H0 ;  /* 0x20000025ff067230 */ /* 0x000fe20000004100 */
[----:B------:R-:W-:Y:S01]  /*e090*/  FFMA.FTZ R17, R10, R7, R5 ;  /* 0x000000070a117223 */ /* 0x000fe20000010005 */
[----:B------:R-:W-:Y:S01]  /*e0a0*/  HADD2.F32 R11, -RZ, R11.H1_H1 ;  /* 0x3000000bff0b7230 */ /* 0x000fe20000004100 */
[-C--:B------:R-:W-:Y:S01]  /*e0b0*/  FMUL.FTZ R0, R21, R51.reuse ;  /* 0x0000003315007220 */ /* 0x080fe20000410000 */
[----:B------:R-:W-:Y:S01]  /*e0c0*/  HADD2.F32 R10, -RZ, R33.H0_H0 ;  /* 0x20000021ff0a7230 */ /* 0x000fe20000004100 */
[----:B------:R-:W-:Y:S01]  /*e0d0*/  FMUL.FTZ R18, R12, R4 ;  /* 0x000000040c127220 */ /* 0x000fe20000410000 */
[----:B------:R-:W-:Y:S01]  /*e0e0*/  HADD2.F32 R37, -RZ, R50.H0_H0 ;  /* 0x20000032ff257230 */ /* 0x000fe20000004100 */
[----:B------:R-:W-:Y:S01]  /*e0f0*/  FMUL.FTZ R4, R27, R6 ;  /* 0x000000061b047220 */ /* 0x000fe20000410000 */
[----:B------:R-:W-:Y:S01]  /*e100*/  HADD2.F32 R33, -RZ, R49.H0_H0 ;  /* 0x20000031ff217230 */ /* 0x000fe20000004100 */
[----:B------:R-:W-:-:S02]  /*e110*/  FMUL.FTZ R5, R11, R51 ;  /* 0x000000330b057220 */ /* 0x000fc40000410000 */
[----:B------:R-:W-:Y:S02]  /*e120*/  FFMA.FTZ R11, R11, R52, R0 ;  /* 0x000000340b0b7223 */ /* 0x000fe40000010000 */
[----:B------:R-:W-:Y:S02]  /*e130*/  FMUL.FTZ R0, R26, R10 ;  /* 0x0000000a1a007220 */ /* 0x000fe40000410000 */
[C---:B------:R-:W-:Y:S01]  /*e140*/  FMUL.FTZ R6, R16.reuse, R6 ;  /* 0x0000000610067220 */ /* 0x040fe20000410000 */
[----:B------:R-:W-:Y:S01]  /*e150*/  F2FP.PACK_AB R11, R11, R17 ;  /* 0x000000110b0b723e */ /* 0x000fe200000000ff */
[----:B------:R-:W-:Y:S02]  /*e160*/  FFMA.FTZ R16, R16, R37, R4 ;  /* 0x0000002510107223 */ /* 0x000fe40000010004 */
[C---:B------:R-:W-:Y:S02]  /*e170*/  FMUL.FTZ R4, R15.reuse, R10 ;  /* 0x0000000a0f047220 */ /* 0x040fe40000410000 */
[----:B------:R-:W-:-:S02]  /*e180*/  FFMA.FTZ R25, R15, R33, R0 ;  /* 0x000000210f197223 */ /* 0x000fc40000010000 */
        /* <DEDUP_REMOVED lines=12> */
[----:B------:R-:W-:Y:S02]  /*e250*/  F2FP.PACK_AB R6, R6, R12 ;  /* 0x0000000c0606723e */ /* 0x000fe400000000ff */
[----:B------:R-:W-:-:S03]  /*e260*/  F2FP.PACK_AB R10, R25, R32 ;  /* 0x00000020190a723e */ /* 0x000fc600000000ff */
[----:B------:R1:W-:Y:S04]  /*e270*/  STS.128 [R36+0x8080], R4 ;  /* 0x0080800424007388 */ /* 0x0003e80000000c00 */
[----:B------:R1:W-:Y:S02]  /*e280*/  STS.128 [R35+0x8080], R8 ;  /* 0x0080800823007388 */ /* 0x0003e40000000c00 */
.L_x_1236:
[----:B------:R-:W-:Y:S05]  /*e290*/  BSYNC B0 ;  /* 0x0000000000007941 */ /* 0x000fea0003800000 */
.L_x_1235:
[----:B------:R-:W-:Y:S01]  /*e2a0*/  IADD3 R0, R65, 0x10, RZ ;  /* 0x0000001041007810 */ /* 0x000fe20007ffe0ff */
[----:B------:R-:W-:Y:S03]  /*e2b0*/  BSSY B0, `(.L_x_1237) ;  /* 0x000006c000007945 */ /* 0x000fe60003800000 */
[----:B------:R-:W-:-:S13]  /*e2c0*/  ISETP.GE.OR P0, PT, R0, R54, P2 ;  /* 0x000000360000720c */ /* 0x000fda0001706670 */
[----:B------:R-:W-:Y:S05]  /*e2d0*/  @P0 BRA `(.L_x_1238) ;  /* 0x0000069000000947 */ /* 0x000fea0003800000 */
[----:B-1----:R-:W-:Y:S02]  /*e2e0*/  MOV R6, c[0x0][0x27c] ;  /* 0x00009f0000067a02 */ /* 0x002fe40000000f00 */
[----:B------:R-:W-:Y:S02]  /*e2f0*/  SHF.R.S32.HI R4, RZ, 0x1f, R0 ;  /* 0x0000001fff047819 */ /* 0x000fe40000011400 */
[----:B------:R-:W-:Y:S02]  /*e300*/  LEA.HI R6, R6, R64, RZ, 0x1d ;  /* 0x0000004006067211 */ /* 0x000fe400078fe8ff */
[----:B------:R-:W-:Y:S02]  /*e310*/  SHF.L.U32 R5, R0, 0x6, RZ ;  /* 0x0000000600057819 */ /* 0x000fe400000006ff */
[----:B------:R-:W-:Y:S02]  /*e320*/  LEA.HI R4, R4, R0, RZ, 0x3 ;  /* 0x0000000004047211 */ /* 0x000fe400078f18ff */
[----:B------:R-:W-:-:S02]  /*e330*/  SHF.R.S32.HI R9, RZ, 0x1f, R6 ;  /* 0x0000001fff097819 */ /* 0x000fc40000011406 */
        /* <DEDUP_REMOVED lines=9> */
[----:B------:R-:W-:Y:S02]  /*e3d0*/  SHF.R.U64 R30, R40, 0x10, R41 ;  /* 0x00000010281e7819 */ /* 0x000fe40000001229 */
[----:B------:R-:W-:Y:S02]  /*e3e0*/  LOP3.LUT R8, R5, R8, R4, 0xf6, !PT ;  /* 0x0000000805087212 */ /* 0x000fe400078ef604 */
[----:B------:R-:W-:Y:S02]  /*e3f0*/  LOP3.LUT R4, R7, R4, RZ, 0x3c, !PT ;  /* 0x0000000407047212 */ /* 0x000fe400078e3cff */
[----:B------:R-:W-:Y:S02]  /*e400*/  LOP3.LUT R0, R0, 0x7fffe000, RZ, 0xc0, !PT ;  /* 0x7fffe00000007812 */ /* 0x000fe400078ec0ff */
[----:B------:R-:W-:Y:S02]  /*e410*/  SHF.L.U32 R36, R8, 0x1, RZ ;  /* 0x0000000108247819 */ /* 0x000fe400000006ff */
[----:B------:R-:W-:-:S02]  /*e420*/  IADD3 R0, R4, R0, R5 ;  /* 0x0000000004007210 */ /* 0x000fc40007ffe005 */
[----:B------:R-:W-:Y:S01]  /*e430*/  SHF.R.U32.HI R15, RZ, 0x10, R45 ;  /* 0x00000010ff0f7819 */ /* 0x000fe2000001162d */
[----:B------:R-:W1:Y:S01]  /*e440*/  LDS.128 R4, [R36+0x8080] ;  /* 0x0080800024047984 */ /* 0x000e620000000c00 */
[----:B------:R-:W-:Y:S02]  /*e450*/  SHF.L.U32 R33, R0, 0x1, RZ ;  /* 0x0000000100217819 */ /* 0x000fe400000006ff */
[----:B------:R-:W-:Y:S02]  /*e460*/  SHF.R.U32.HI R0, RZ, 0x10, R41 ;  /* 0x00000010ff007819 */ /* 0x000fe40000011629 */
[----:B------:R-:W-:Y:S01]  /*e470*/  SHF.R.U64 R44, R44, 0x10, R45 ;  /* 0x000000102c2c7819 */ /* 0x000fe2000000122d */
[----:B------:R-:W2:Y:S01]  /*e480*/  LDS.128 R8, [R33+0x8080] ;  /* 0x0080800021087984 */ /* 0x000ea20000000c00 */
[----:B------:R-:W-:Y:S01]  /*e490*/  HADD2.F32 R45, -RZ, R15.H0_H0 ;  /* 0x2000000fff2d7230 */ /* 0x000fe20000004100 */
[----:B------:R-:W-:Y:S01]  /*e4a0*/  SHF.R.U32.HI R16, RZ, 0x10, R43 ;  /* 0x00000010ff107819 */ /* 0x000fe2000001162b */
[----:B------:R-:W-:Y:S01]  /*e4b0*/  HADD2.F32 R18, -RZ, R0.H0_H0 ;  /* 0x20000000ff127230 */ /* 0x000fe20000004100 */
[----:B------:R-:W-:Y:S01]  /*e4c0*/  SHF.R.U32.HI R17, RZ, 0x10, R47 ;  /* 0x00000010ff117819 */ /* 0x000fe2000001162f */
[----:B------:R-:W-:Y:S01]  /*e4d0*/  HADD2.F32 R0, -RZ, R67.H0_H0 ;  /* 0x20000043ff007230 */ /* 0x000fe20000004100 */
[----:B------:R-:W-:Y:S01]  /*e4e0*/  SHF.R.U64 R35, R42, 0x10, R43 ;  /* 0x000000102a237819 */ /* 0x000fe2000000122b */
[----:B------:R-:W-:Y:S01]  /*e4f0*/  HADD2.F32 R15, -RZ, R16.H0_H0 ;  /* 0x20000010ff0f7230 */ /* 0x000fe20000004100 */
[----:B------:R-:W-:Y:S01]  /*e500*/  SHF.R.U64 R40, R46, 0x10, R47 ;  /* 0x000000102e287819 */ /* 0x000fe2000000122f */
[----:B------:R-:W-:-:S02]  /*e510*/  HADD2.F32 R43, -RZ, R17.H0_H0 ;  /* 0x20000011ff2b7230 */ /* 0x000fc40000004100 */
[----:B------:R-:W-:Y:S02]  /*e520*/  HADD2.F32 R42, -RZ, R44.H0_H0 ;  /* 0x2000002cff2a7230 */ /* 0x000fe40000004100 */
[--C-:B-1----:R-:W-:Y:S02]  /*e530*/  HADD2.F32 R24, -RZ, R4.reuse.H0_H0 ;  /* 0x20000004ff187230 */ /* 0x102fe40000004100 */
[----:B------:R-:W-:Y:S02]  /*e540*/  HADD2.F32 R26, -RZ, R4.H1_H1 ;  /* 0x30000004ff1a7230 */ /* 0x000fe40000004100 */
[----:B------:R-:W-:Y:S02]  /*e550*/  HADD2.F32 R20, -RZ, R5.H0_H0 ;  /* 0x20000005ff147230 */ /* 0x000fe40000004100 */
[----:B------:R-:W-:Y:S02]  /*e560*/  HADD2.F32 R4, -RZ, R55.H0_H0 ;  /* 0x20000037ff047230 */ /* 0x000fe40000004100 */
[----:B------:R-:W-:-:S02]  /*e570*/  HADD2.F32 R22, -RZ, R7.H0_H0 ;  /* 0x20000007ff167230 */ /* 0x000fc40000004100 */
[----:B------:R-:W-:Y:S02]  /*e580*/  HADD2.F32 R21, -RZ, R7.H1_H1 ;  /* 0x30000007ff157230 */ /* 0x000fe40000004100 */
[--C-:B------:R-:W-:Y:S02]  /*e590*/  HADD2.F32 R23, -RZ, R6.reuse.H0_H0 ;  /* 0x20000006ff177230 */ /* 0x100fe40000004100 */
[----:B------:R-:W-:Y:S02]  /*e5a0*/  HADD2.F32 R25, -RZ, R6.H1_H1 ;  /* 0x30000006ff197230 */ /* 0x000fe40000004100 */
[--C-:B--2---:R-:W-:Y:S02]  /*e5b0*/  HADD2.F32 R7, -RZ, R9.reuse.H0_H0 ;  /* 0x20000009ff077230 */ /* 0x104fe40000004100 */
[----:B------:R-:W-:Y:S02]  /*e5c0*/  HADD2.F32 R6, -RZ, R9.H1_H1 ;  /* 0x30000009ff067230 */ /* 0x000fe40000004100 */
[--C-:B------:R-:W-:Y:S01]  /*e5d0*/  HADD2.F32 R12, -RZ, R10.reuse.H0_H0 ;  /* 0x2000000aff0c7230 */ /* 0x100fe20000004100 */
[----:B------:R-:W-:Y:S01]  /*e5e0*/  FMUL.FTZ R34, R7, R4 ;  /* 0x0000000407227220 */ /* 0x000fe20000410000 */
[----:B------:R-:W-:Y:S01]  /*e5f0*/  HADD2.F32 R13, -RZ, R10.H1_H1 ;  /* 0x3000000aff0d7230 */ /* 0x000fe20000004100 */
[----:B------:R-:W-:Y:S01]  /*e600*/  FMUL.FTZ R31, R6, R18 ;  /* 0x00000012061f7220 */ /* 0x000fe20000410000 */
[----:B------:R-:W-:-:S02]  /*e610*/  HADD2.F32 R9, -RZ, R8.H0_H0 ;  /* 0x20000008ff097230 */ /* 0x000fc40000004100 */
[----:B------:R-:W-:Y:S01]  /*e620*/  HADD2.F32 R14, -RZ, R8.H1_H1 ;  /* 0x30000008ff0e7230 */ /* 0x000fe20000004100 */
[----:B------:R-:W-:Y:S01]  /*e630*/  FMUL.FTZ R8, R20, R4 ;  /* 0x0000000414087220 */ /* 0x000fe20000410000 */
[----:B------:R-:W-:Y:S01]  /*e640*/  HADD2.F32 R10, -RZ, R55.H1_H1 ;  /* 0x30000037ff0a7230 */ /* 0x000fe20000004100 */
[----:B------:R-:W-:Y:S01]  /*e650*/  FMUL.FTZ R4, R22, R0 ;  /* 0x0000000016047220 */ /* 0x000fe20000410000 */
[----:B------:R-:W-:Y:S02]  /*e660*/  HADD2.F32 R19, -RZ, R5.H1_H1 ;  /* 0x30000005ff137230 */ /* 0x000fe40000004100 */
[----:B------:R-:W-:Y:S01]  /*e670*/  HADD2.F32 R5, -RZ, R11.H0_H0 ;  /* 0x2000000bff057230 */ /* 0x000fe20000004100 */
[----:B------:R-:W-:Y:S01]  /*e680*/  FFMA.FTZ R41, R7, R10, R8 ;  /* 0x0000000a07297223 */ /* 0x000fe20000010008 */
[----:B------:R-:W-:Y:S01]  /*e690*/  HADD2.F32 R8, -RZ, R67.H1_H1 ;  /* 0x30000043ff087230 */ /* 0x000fe20000004100 */
[----:B------:R-:W-:Y:S01]  /*e6a0*/  FMUL.FTZ R7, R19, R18 ;  /* 0x0000001213077220 */ /* 0x000fe20000410000 */
[----:B------:R-:W-:Y:S01]  /*e6b0*/  HADD2.F32 R11, -RZ, R11.H1_H1 ;  /* 0x3000000bff0b7230 */ /* 0x000fe20000004100 */
[C---:B------:R-:W-:Y:S01]  /*e6c0*/  FMUL.FTZ R27, R5.reuse, R0 ;  /* 0x00000000051b7220 */ /* 0x040fe20000410000 */
[----:B------:R-:W-:Y:S01]  /*e6d0*/  HADD2.F32 R0, -RZ, R109.H0_H0 ;  /* 0x2000006dff007230 */ /* 0x000fe20000004100 */
[----:B------:R-:W-:Y:S01]  /*e6e0*/  FFMA.FTZ R32, R5, R8, R4 ;  /* 0x0000000805207223 */ /* 0x000fe20000010004 */
[--C-:B------:R-:W-:Y:S01]  /*e6f0*/  HADD2.F32 R4, -RZ, R108.reuse.H0_H0 ;  /* 0x2000006cff047230 */ /* 0x100fe20000004100 */
[----:B------:R-:W-:Y:S01]  /*e700*/  FFMA.FTZ R37, R6, R45, R7 ;  /* 0x0000002d06257223 */ /* 0x000fe20000010007 */
[----:B------:R-:W-:Y:S01]  /*e710*/  HADD2.F32 R7, -RZ, R108.H1_H1 ;  /* 0x3000006cff077230 */ /* 0x000fe20000004100 */
[----:B------:R-:W-:-:S02]  /*e720*/  FMUL.FTZ R5, R21, R15 ;  /* 0x0000000f15057220 */ /* 0x000fc40000410000 */
[-C--:B------:R-:W-:Y:S02]  /*e730*/  FMUL.FTZ R6, R24, R4.reuse ;  /* 0x0000000418067220 */ /* 0x080fe40000410000 */
[C---:B------:R-:W-:Y:S01]  /*e740*/  FMUL.FTZ R16, R9.reuse, R4 ;  /* 0x0000000409107220 */ /* 0x040fe20000410000 */
[----:B------:R-:W-:Y:S01]  /*e750*/  HADD2.F32 R4, -RZ, R109.H1_H1 ;  /* 0x3000006dff047230 */ /* 0x000fe20000004100 */
[----:B------:R-:W-:Y:S01]  /*e760*/  FFMA.FTZ R28, R9, R7, R6 ;  /* 0x00000007091c7223 */ /* 0x000fe20000010006 */
[----:B------:R-:W-:Y:S01]  /*e770*/  HADD2.F32 R6, -RZ, R30.H0_H0 ;  /* 0x2000001eff067230 */ /* 0x000fe20000004100 */
[C---:B------:R-:W-:Y:S01]  /*e780*/  FMUL.FTZ R17, R11.reuse, R15 ;  /* 0x0000000f0b117220 */ /* 0x040fe20000410000 */
[----:B------:R-:W-:Y:S01]  /*e790*/  HADD2.F32 R9, -RZ, R35.H0_H0 ;  /* 0x20000023ff097230 */ /* 0x000fe20000004100 */
[----:B------:R-:W-:Y:S01]  /*e7a0*/  FFMA.FTZ R29, R11, R43, R5 ;  /* 0x0000002b0b1d7223 */ /* 0x000fe20000010005 */
[----:B------:R-:W-:Y:S01]  /*e7b0*/  HADD2.F32 R35, -RZ, R40.H0_H0 ;  /* 0x20000028ff237230 */ /* 0x000fe20000004100 */
[----:B------:R-:W-:-:S02]  /*e7c0*/  FMUL.FTZ R5, R23, R0 ;  /* 0x0000000017057220 */ /* 0x000fc40000410000 */
[----:B------:R-:W-:Y:S02]  /*e7d0*/  FMUL.FTZ R15, R12, R0 ;  /* 0x000000000c0f7220 */ /* 0x000fe40000410000 */
[----:B------:R-:W-:Y:S02]  /*e7e0*/  FMUL.FTZ R0, R26, R6 ;  /* 0x000000061a007220 */ /* 0x000fe40000410000 */
[----:B------:R-:W-:Y:S02]  /*e7f0*/  FFMA.FTZ R30, R12, R4, R5 ;  /* 0x000000040c1e7223 */ /* 0x000fe40000010005 */
[C---:B------:R-:W-:Y:S02]  /*e800*/  FMUL.FTZ R6, R14.reuse, R6 ;  /* 0x000000060e067220 */ /* 0x040fe40000410000 */
[----:B------:R-:W-:Y:S02]  /*e810*/  FMUL.FTZ R5, R25, R9 ;  /* 0x0000000919057220 */ /* 0x000fe40000410000 */
[----:B------:R-:W-:-:S02]  /*e820*/  FFMA.FTZ R14, R14, R42, R0 ;  /* 0x0000002a0e0e7223 */ /* 0x000fc40000010000 */
[C---:B------:R-:W-:Y:S02]  /*e830*/  FMUL.FTZ R0, R13.reuse, R9 ;  /* 0x000000090d007220 */ /* 0x040fe40000410000 */
[----:B------:R-:W-:Y:S01]  /*e840*/  FFMA.FTZ R18, R13, R35, R5 ;  /* 0x000000230d127223 */ /* 0x000fe20000010005 */
[----:B------:R-:W-:Y:S01]  /*e850*/  F2FP.PACK_AB R5, R37, R41 ;  /* 0x000000292505723e */ /* 0x000fe200000000ff */
[----:B------:R-:W-:Y:S02]  /*e860*/  FFMA.FTZ R12, R20, R10, -R34 ;  /* 0x0000000a140c7223 */ /* 0x000fe40000010822 */
[----:B------:R-:W-:Y:S02]  /*e870*/  FFMA.FTZ R8, R22, R8, -R27 ;  /* 0x0000000816087223 */ /* 0x000fe4000001081b */
[----:B------:R-:W-:Y:S02]  /*e880*/  FFMA.FTZ R11, R21, R43, -R17 ;  /* 0x0000002b150b7223 */ /* 0x000fe40000010811 */
[----:B------:R-:W-:-:S02]  /*e890*/  FFMA.FTZ R9, R19, R45, -R31 ;  /* 0x0000002d13097223 */ /* 0x000fc4000001081f */
[----:B------:R-:W-:Y:S01]  /*e8a0*/  FFMA.FTZ R13, R24, R7, -R16 ;  /* 0x00000007180d7223 */ /* 0x000fe20000010810 */
[----:B------:R-:W-:Y:S01]  /*e8b0*/  F2FP.PACK_AB R11, R11, R8 ;  /* 0x000000080b0b723e */ /* 0x000fe200000000ff */
[----:B------:R-:W-:Y:S01]  /*e8c0*/  FFMA.FTZ R10, R23, R4, -R15 ;  /* 0x00000004170a7223 */ /* 0x000fe2000001080f */
[----:B------:R-:W-:Y:S01]  /*e8d0*/  F2FP.PACK_AB R9, R9, R12 ;  /* 0x0000000c0909723e */ /* 0x000fe200000000ff */
[----:B------:R-:W-:Y:S01]  /*e8e0*/  FFMA.FTZ R6, R26, R42, -R6 ;  /* 0x0000002a1a067223 */ /* 0x000fe20000010806 */
[----:B------:R-:W-:Y:S01]  /*e8f0*/  F2FP.PACK_AB R7, R29, R32 ;  /* 0x000000201d07723e */ /* 0x000fe200000000ff */
[----:B------:R-:W-:Y:S01]  /*e900*/  FFMA.FTZ R0, R25, R35, -R0 ;  /* 0x0000002319007223 */ /* 0x000fe20000010800 */
[----:B------:R-:W-:Y:S02]  /*e910*/  F2FP.PACK_AB R4, R14, R28 ;  /* 0x0000001c0e04723e */ /* 0x000fe400000000ff */
[----:B------:R-:W-:Y:S02]  /*e920*/  F2FP.PACK_AB R8, R6, R13 ;  /* 0x0000000d0608723e */ /* 0x000fe400000000ff */
[----:B------:R-:W-:-:S02]  /*e930*/  F2FP.PACK_AB R10, R0, R10 ;  /* 0x0000000a000a723e */ /* 0x000fc400000000ff */
[----:B------:R-:W-:-:S03]  /*e940*/  F2FP.PACK_AB R6, R18, R30 ;  /* 0x0000001e1206723e */ /* 0x000fc600000000ff */
[----:B------:R1:W-:Y:S04]  /*e950*/  STS.128 [R36+0x8080], R8 ;  /* 0x0080800824007388 */ /* 0x0003e80000000c00 */
[----:B------:R1:W-:Y:S02]  /*e960*/  STS.128 [R33+0x8080], R4 ;  /* 0x0080800421007388 */ /* 0x0003e40000000c00 */
.L_x_1238:
[----:B------:R-:W-:Y:S05]  /*e970*/  BSYNC B0 ;  /* 0x0000000000007941 */ /* 0x000fea0003800000 */
.L_x_1237:
        /* <DEDUP_REMOVED lines=28> */
[----:B------:R-:W-:Y:S02]  /*eb40*/  SHF.L.U32 R33, R0, 0x1, RZ ;  /* 0x0000000100217819 */ /* 0x000fe400000006ff */
        /* <DEDUP_REMOVED lines=10> */
[----:B------:R-:W-:Y:S01]  /*ebf0*/  SHF.R.U64 R41, R58, 0x10, R59 ;  /* 0x000000103a297819 */ /* 0x000fe2000000123b */
[----:B------:R-:W-:-:S02]  /*ec00*/  HADD2.F32 R40, -RZ, R40.H0_H0 ;  /* 0x20000028ff287230 */ /* 0x000fc40000004100 */
[--C-:B-1----:R-:W-:Y:S02]  /*ec10*/  HADD2.F32 R24, -RZ, R4.reuse.H0_H0 ;  /* 0x20000004ff187230 */ /* 0x102fe40000004100 */
[----:B------:R-:W-:Y:S02]  /*ec20*/  HADD2.F32 R26, -RZ, R4.H1_H1 ;  /* 0x30000004ff1a7230 */ /* 0x000fe40000004100 */
[----:B------:R-:W-:Y:S02]  /*ec30*/  HADD2.F32 R20, -RZ, R5.H0_H0 ;  /* 0x20000005ff147230 */ /* 0x000fe40000004100 */
[----:B------:R-:W-:Y:S02]  /*ec40*/  HADD2.F32 R4, -RZ, R110.H0_H0 ;  /* 0x2000006eff047230 */ /* 0x000fe40000004100 */
[--C-:B------:R-:W-:Y:S02]  /*ec50*/  HADD2.F32 R22, -RZ, R7.reuse.H0_H0 ;  /* 0x20000007ff167230 */ /* 0x100fe40000004100 */
[----:B------:R-:W-:-:S02]  /*ec60*/  HADD2.F32 R21, -RZ, R7.H1_H1 ;  /* 0x30000007ff157230 */ /* 0x000fc40000004100 */
        /* <DEDUP_REMOVED lines=62> */
.L_x_1240:
[----:B------:R-:W-:Y:S05]  /*f050*/  BSYNC B0 ;  /* 0x0000000000007941 */ /* 0x000fea0003800000 */
.L_x_1239:
[----:B------:R-:W-:Y:S01]  /*f060*/  IADD3 R0, R65, 0x30, RZ ;  /* 0x0000003041007810 */ /* 0x000fe20007ffe0ff */
[----:B------:R-:W-:Y:S03]  /*f070*/  BSSY B0, `(.L_x_1241) ;  /* 0x000006c000007945 */ /* 0x000fe60003800000 */
[----:B------:R-:W-:-:S13]  /*f080*/  ISETP.GE.OR P0, PT, R0, R54, P2 ;  /* 0x000000360000720c */ /* 0x000fda0001706670 */
[----:B------:R-:W-:Y:S05]  /*f090*/  @P0 BRA `(.L_x_1242) ;  /* 0x0000069000000947 */ /* 0x000fea0003800000 */
[----:B-1----:R-:W-:Y:S02]  /*f0a0*/  SHF.R.S32.HI R4, RZ, 0x1f, R0 ;  /* 0x0000001fff047819 */ /* 0x002fe40000011400 */
[----:B------:R-:W-:Y:S02]  /*f0b0*/  MOV R9, c[0x0][0x27c] ;  /* 0x00009f0000097a02 */ /* 0x000fe40000000f00 */
[----:B------:R-:W-:Y:S02]  /*f0c0*/  SHF.L.U32 R5, R0, 0x6, RZ ;  /* 0x0000000600057819 */ /* 0x000fe400000006ff */
[----:B------:R-:W-:Y:S02]  /*f0d0*/  LEA.HI R4, R4, R0, RZ, 0x3 ;  /* 0x0000000004047211 */ /* 0x000fe400078f18ff */
[----:B------:R-:W-:Y:S02]  /*f0e0*/  LEA.HI R9, R9, R64, RZ, 0x1d ;  /* 0x0000004009097211 */ /* 0x000fe400078fe8ff */
[----:B------:R-:W-:Y:S01]  /*f0f0*/  LOP3.LUT R0, R5, 0x1c0, RZ, 0xc0, !PT ;  /* 0x000001c005007812 */ /* 0x000fe200078ec0ff */
[----:B------:R-:W-:Y:S01]  /*f100*/  IMAD.SHL.U32 R5, R4, 0x40, RZ ;  /* 0x0000004004057824 */ /* 0x000fe200078e00ff */
[----:B------:R-:W-:-:S02]  /*f110*/  SHF.R.S32.HI R10, RZ, 0x1f, R9 ;  /* 0x0000001fff0a7819 */ /* 0x000fc40000011409 */
[----:B------:R-:W-:Y:S02]  /*f120*/  SHF.L.U32 R7, R9, 0x3, RZ ;  /* 0x0000000309077819 */ /* 0x000fe400000006ff */
[----:B------:R-:W-:Y:S02]  /*f130*/  LOP3.LUT R6, R5, 0xfffffe00, RZ, 0xc0, !PT ;  /* 0xfffffe0005067812 */ /* 0x000fe400078ec0ff */
[----:B------:R-:W-:Y:S02]  /*f140*/  LEA.HI R5, R10, R9, RZ, 0x3 ;  /* 0x000000090a057211 */ /* 0x000fe400078f18ff */
[C---:B------:R-:W-:Y:S02]  /*f150*/  LOP3.LUT R8, R0.reuse, 0x38, R38, 0xf8, !PT ;  /* 0x0000003800087812 */ /* 0x040fe400078ef826 */
[----:B------:R-:W-:Y:S02]  /*f160*/  SHF.R.U32.HI R4, RZ, 0x3, R0 ;  /* 0x00000003ff047819 */ /* 0x000fe40000011600 */
[----:B------:R-:W-:Y:S01]  /*f170*/  LOP3.LUT R7, R0, 0x38, R7, 0xf8, !PT ;  /* 0x0000003800077812 */ /* 0x000fe200078ef807 */
[----:B------:R-:W-:Y:S01]  /*f180*/  IMAD.SHL.U32 R0, R5, 0x400, RZ ;  /* 0x0000040005007824 */ /* 0x000fe200078e00ff */
[----:B------:R-:W-:-:S02]  /*f190*/  LOP3.LUT R8, R6, R8, R4, 0xf6, !PT ;  /* 0x0000000806087212 */ /* 0x000fc400078ef604 */
[----:B------:R-:W-:Y:S02]  /*f1a0*/  LOP3.LUT R4, R7, R4, RZ, 0x3c, !PT ;  /* 0x0000000407047212 */ /* 0x000fe400078e3cff */
[----:B------:R-:W-:Y:S02]  /*f1b0*/  LOP3.LUT R0, R0, 0x7fffe000, RZ, 0xc0, !PT ;  /* 0x7fffe00000007812 */ /* 0x000fe400078ec0ff */
[----:B------:R-:W-:Y:S02]  /*f1c0*/  SHF.L.U32 R36, R8, 0x1, RZ ;  /* 0x0000000108247819 */ /* 0x000fe400000006ff */
[----:B------:R-:W-:Y:S02]  /*f1d0*/  IADD3 R0, R4, R0, R6 ;  /* 0x0000000004007210 */ /* 0x000fe40007ffe006 */
[----:B------:R-:W-:Y:S01]  /*f1e0*/  SHF.R.U32.HI R15, RZ, 0x10, R73 ;  /* 0x00000010ff0f7819 */ /* 0x000fe20000011649 */
[----:B------:R-:W1:Y:S01]  /*f1f0*/  LDS.128 R4, [R36+0x8080] ;  /* 0x0080800024047984 */ /* 0x000e620000000c00 */
[----:B------:R-:W-:-:S02]  /*f200*/  SHF.L.U32 R33, R0, 0x1, RZ ;  /* 0x0000000100217819 */ /* 0x000fc400000006ff */
[----:B------:R-:W-:Y:S01]  /*f210*/  SHF.R.U32.HI R0, RZ, 0x10, R69 ;  /* 0x00000010ff007819 */ /* 0x000fe20000011645 */
[----:B------:R-:W-:Y:S01]  /*f220*/  HADD2.F32 R44, -RZ, R15.H0_H0 ;  /* 0x2000000fff2c7230 */ /* 0x000fe20000004100 */
[----:B------:R-:W-:Y:S01]  /*f230*/  SHF.R.U32.HI R16, RZ, 0x10, R71 ;  /* 0x00000010ff107819 */ /* 0x000fe20000011647 */
[----:B------:R-:W2:Y:S01]  /*f240*/  LDS.128 R8, [R33+0x8080] ;  /* 0x0080800021087984 */ /* 0x000ea20000000c00 */
[----:B------:R-:W-:Y:S01]  /*f250*/  SHF.R.U32.HI R17, RZ, 0x10, R75 ;  /* 0x00000010ff117819 */ /* 0x000fe2000001164b */
[----:B------:R-:W-:Y:S01]  /*f260*/  HADD2.F32 R18, -RZ, R0.H0_H0 ;  /* 0x20000000ff127230 */ /* 0x000fe20000004100 */
        /* <DEDUP_REMOVED lines=28> */
[--C-:B------:R-:W-:Y:S01]  /*f430*/  HADD2.F32 R5, -RZ, R11.reuse.H0_H0 ;  /* 0x2000000bff057230 */ /* 0x100fe20000004100 */
        /* <DEDUP_REMOVED lines=47> */
.L_x_1242:
[----:B------:R-:W-:Y:S05]  /*f730*/  BSYNC B0 ;  /* 0x0000000000007941 */ /* 0x000fea0003800000 */
.L_x_1241:
        /* <DEDUP_REMOVED lines=109> */
.L_x_1244:
[----:B------:R-:W-:Y:S05]  /*fe10*/  BSYNC B0 ;  /* 0x0000000000007941 */ /* 0x000fea0003800000 */
.L_x_1243:
        /* <DEDUP_REMOVED lines=109> */
.L_x_1246:
[----:B------:R-:W-:Y:S05]  /*104f0*/  BSYNC B0 ;  /* 0x0000000000007941 */ /* 0x000fea0003800000 */
.L_x_1245:
        /* <DEDUP_REMOVED lines=109> */
.L_x_1248:
[----:B------:R-:W-:Y:S05]  /*10bd0*/  BSYNC B0 ;  /* 0x0000000000007941 */ /* 0x000fea0003800000 */
.L_x_1247:
[----:B-1----:R-:W-:-:S04]  /*10be0*/  IADD3 R4, R65, 0x70, RZ ;  /* 0x0000007041047810 */ /* 0x002fc80007ffe0ff */
[----:B------:R-:W-:-:S13]  /*10bf0*/  ISETP.GE.OR P0, PT, R4, R54, P2 ;  /* 0x000000360400720c */ /* 0x000fda0001706670 */
[----:B------:R-:W-:Y:S05]  /*10c00*/  @P0 BRA `(.L_x_1224) ;  /* 0x0000069000000947 */ /* 0x000fea0003800000 */
[----:B------:R-:W-:Y:S01]  /*10c10*/  SHF.R.S32.HI R5, RZ, 0x1f, R4 ;  /* 0x0000001fff057819 */ /* 0x000fe20000011404 */
[----:B------:R-:W-:Y:S01]  /*10c20*/  HADD2.F32 R13, -RZ, R133.H0_H0 ;  /* 0x20000085ff0d7230 */ /* 0x000fe20000004100 */
[----:B------:R-:W-:Y:S02]  /*10c30*/  SHF.L.U32 R0, R4, 0x6, RZ ;  /* 0x0000000604007819 */ /* 0x000fe400000006ff */
[----:B------:R-:W-:Y:S02]  /*10c40*/  MOV R9, c[0x0][0x27c] ;  /* 0x00009f0000097a02 */ /* 0x000fe40000000f00 */
        /* <DEDUP_REMOVED lines=31> */
[----:B------:R-:W-:-:S02]  /*10e40*/  SHF.R.U64 R35, R94, 0x10, R95 ;  /* 0x000000105e237819 */ /* 0x000fc4000000125f */
[----:B------:R-:W-:Y:S01]  /*10e50*/  SHF.R.U64 R39, R106, 0x10, R107 ;  /* 0x000000106a277819 */ /* 0x000fe2000000126b */
[----:B------:R-:W-:-:S04]  /*10e60*/  HADD2.F32 R38, -RZ, R38.H0_H0 ;  /* 0x20000026ff267230 */ /* 0x000fc80000004100 */
[----:B------:R-:W-:Y:S02]  /*10e70*/  HADD2.F32 R39, -RZ, R39.H0_H0 ;  /* 0x20000027ff277230 */ /* 0x000fe40000004100 */
[----:B-1----:R-:W-:Y:S02]  /*10e80*/  HADD2.F32 R20, -RZ, R7.H0_H0 ;  /* 0x20000007ff147230 */ /* 0x002fe40000004100 */
[--C-:B------:R-:W-:Y:S02]  /*10e90*/  HADD2.F32 R22, -RZ, R5.reuse.H0_H0 ;  /* 0x20000005ff167230 */ /* 0x100fe40000004100 */
[----:B------:R-:W-:Y:S02]  /*10ea0*/  HADD2.F32 R21, -RZ, R5.H1_H1 ;  /* 0x30000005ff157230 */ /* 0x000fe40000004100 */
[--C-:B------:R-:W-:Y:S02]  /*10eb0*/  HADD2.F32 R23, -RZ, R6.reuse.H0_H0 ;  /* 0x20000006ff177230 */ /* 0x100fe40000004100 */
[----:B------:R-:W-:-:S02]  /*10ec0*/  HADD2.F32 R25, -RZ, R6.H1_H1 ;  /* 0x30000006ff197230 */ /* 0x000fc40000004100 */
[--C-:B--2---:R-:W-:Y:S02]  /*10ed0*/  HADD2.F32 R6, -RZ, R11.reuse.H0_H0 ;  /* 0x2000000bff067230 */ /* 0x104fe40000004100 */
[----:B------:R-:W-:Y:S02]  /*10ee0*/  HADD2.F32 R5, -RZ, R11.H1_H1 ;  /* 0x3000000bff057230 */ /* 0x000fe40000004100 */
[----:B------:R-:W-:Y:S01]  /*10ef0*/  HADD2.F32 R19, -RZ, R7.H1_H1 ;  /* 0x30000007ff137230 */ /* 0x000fe20000004100 */
[----:B------:R-:W-:Y:S01]  /*10f00*/  FMUL.FTZ R34, R6, R0 ;  /* 0x0000000006227220 */ /* 0x000fe20000410000 */
[--C-:B------:R-:W-:Y:S01]  /*10f10*/  HADD2.F32 R24, -RZ, R4.reuse.H0_H0 ;  /* 0x20000004ff187230 */ /* 0x100fe20000004100 */
[----:B------:R-:W-:Y:S01]  /*10f20*/  FMUL.FTZ R31, R5, R16 ;  /* 0x00000010051f7220 */ /* 0x000fe20000410000 */
[----:B------:R-:W-:Y:S02]  /*10f30*/  HADD2.F32 R26, -RZ, R4.H1_H1 ;  /* 0x30000004ff1a7230 */ /* 0x000fe40000004100 */
[----:B------:R-:W-:-:S02]  /*10f40*/  HADD2.F32 R11, -RZ, R8.H0_H0 ;  /* 0x20000008ff0b7230 */ /* 0x000fc40000004100 */
[----:B------:R-:W-:Y:S01]  /*10f50*/  HADD2.F32 R15, -RZ, R8.H1_H1 ;  /* 0x30000008ff0f7230 */ /* 0x000fe20000004100 */
[----:B------:R-:W-:Y:S01]  /*10f60*/  FMUL.FTZ R8, R20, R0 ;  /* 0x0000000014087220 */ /* 0x000fe20000410000 */
[----:B------:R-:W-:Y:S01]  /*10f70*/  HADD2.F32 R7, -RZ, R9.H0_H0 ;  /* 0x20000009ff077230 */ /* 0x000fe20000004100 */
[----:B------:R-:W-:Y:S01]  /*10f80*/  FMUL.FTZ R0, R19, R16 ;  /* 0x0000001013007220 */ /* 0x000fe20000410000 */
[----:B------:R-:W-:Y:S01]  /*10f90*/  HADD2.F32 R4, -RZ, R132.H1_H1 ;  /* 0x30000084ff047230 */ /* 0x000fe20000004100 */
[----:B------:R-:W-:Y:S01]  /*10fa0*/  FFMA.FTZ R40, R6, R13, R8 ;  /* 0x0000000d06287223 */ /* 0x000fe20000010008 */
[--C-:B------:R-:W-:Y:S01]  /*10fb0*/  HADD2.F32 R12, -RZ, R10.reuse.H0_H0 ;  /* 0x2000000aff0c7230 */ /* 0x100fe20000004100 */
[----:B------:R-:W-:Y:S01]  /*10fc0*/  FFMA.FTZ R37, R5, R42, R0 ;  /* 0x0000002a05257223 */ /* 0x000fe20000010000 */
[----:B------:R-:W-:Y:S01]  /*10fd0*/  HADD2.F32 R14, -RZ, R10.H1_H1 ;  /* 0x3000000aff0e7230 */ /* 0x000fe20000004100 */
[-C--:B------:R-:W-:Y:S01]  /*10fe0*/  FMUL.FTZ R6, R22, R4.reuse ;  /* 0x0000000416067220 */ /* 0x080fe20000410000 */
[----:B------:R-:W-:Y:S01]  /*10ff0*/  HADD2.F32 R10, -RZ, R133.H1_H1 ;  /* 0x30000085ff0a7230 */ /* 0x000fe20000004100 */
[----:B------:R-:W-:Y:S01]  /*11000*/  FMUL.FTZ R27, R7, R4 ;  /* 0x00000004071b7220 */ /* 0x000fe20000410000 */
[--C-:B------:R-:W-:Y:S01]  /*11010*/  HADD2.F32 R4, -RZ, R134.reuse.H0_H0 ;  /* 0x20000086ff047230 */ /* 0x100fe20000004100 */
[----:B------:R-:W-:Y:S01]  /*11020*/  FMUL.FTZ R5, R21, R18 ;  /* 0x0000001215057220 */ /* 0x000fe20000410000 */
[----:B------:R-:W-:Y:S01]  /*11030*/  HADD2.F32 R9, -RZ, R9.H1_H1 ;  /* 0x30000009ff097230 */ /* 0x000fe20000004100 */
[----:B------:R-:W-:Y:S01]  /*11040*/  FFMA.FTZ R32, R7, R10, R6 ;  /* 0x0000000a07207223 */ /* 0x000fe20000010006 */
[----:B------:R-:W-:Y:S01]  /*11050*/  HADD2.F32 R7, -RZ, R135.H0_H0 ;  /* 0x20000087ff077230 */ /* 0x000fe20000004100 */
[-C--:B------:R-:W-:Y:S01]  /*11060*/  FMUL.FTZ R6, R24, R4.reuse ;  /* 0x0000000418067220 */ /* 0x080fe20000410000 */
[----:B------:R-:W-:Y:S01]  /*11070*/  HADD2.F32 R0, -RZ, R134.H1_H1 ;  /* 0x30000086ff007230 */ /* 0x000fe20000004100 */
[----:B------:R-:W-:Y:S01]  /*11080*/  FFMA.FTZ R30, R9, R41, R5 ;  /* 0x00000029091e7223 */ /* 0x000fe20000010005 */
[----:B------:R-:W-:Y:S01]  /*11090*/  HADD2.F32 R8, -RZ, R35.H0_H0 ;  /* 0x20000023ff087230 */ /* 0x000fe20000004100 */
[C---:B------:R-:W-:Y:S01]  /*110a0*/  FFMA.FTZ R28, R11.reuse, R7, R6 ;  /* 0x000000070b1c7223 */ /* 0x040fe20000010006 */
[----:B------:R-:W-:Y:S01]  /*110b0*/  HADD2.F32 R6, -RZ, R29.H0_H0 ;  /* 0x2000001dff067230 */ /* 0x000fe20000004100 */
[----:B------:R-:W-:Y:S01]  /*110c0*/  FMUL.FTZ R17, R11, R4 ;  /* 0x000000040b117220 */ /* 0x000fe20000410000 */
[----:B------:R-:W-:Y:S01]  /*110d0*/  HADD2.F32 R4, -RZ, R135.H1_H1 ;  /* 0x30000087ff047230 */ /* 0x000fe20000004100 */
[----:B------:R-:W-:-:S02]  /*110e0*/  FMUL.FTZ R5, R23, R0 ;  /* 0x0000000017057220 */ /* 0x000fc40000410000 */
[----:B------:R-:W-:Y:S02]  /*110f0*/  FMUL.FTZ R16, R12, R0 ;  /* 0x000000000c107220 */ /* 0x000fe40000410000 */
[-C--:B------:R-:W-:Y:S02]  /*11100*/  FMUL.FTZ R0, R26, R6.reuse ;  /* 0x000000061a007220 */ /* 0x080fe40000410000 */
[C---:B------:R-:W-:Y:S02]  /*11110*/  FMUL.FTZ R6, R15.reuse, R6 ;  /* 0x000000060f067220 */ /* 0x040fe40000410000 */
[----:B------:R-:W-:Y:S02]  /*11120*/  FFMA.FTZ R15, R15, R38, R0 ;  /* 0x000000260f0f7223 */ /* 0x000fe40000010000 */
[----:B------:R-:W-:Y:S02]  /*11130*/  FMUL.FTZ R18, R9, R18 ;  /* 0x0000001209127220 */ /* 0x000fe40000410000 */
[----:B------:R-:W-:-:S02]  /*11140*/  FFMA.FTZ R29, R12, R4, R5 ;  /* 0x000000040c1d7223 */ /* 0x000fc40000010005 */
[-C--:B------:R-:W-:Y:S02]  /*11150*/  FMUL.FTZ R0, R14, R8.reuse ;  /* 0x000000080e007220 */ /* 0x080fe40000410000 */
[----:B------:R-:W-:Y:S02]  /*11160*/  FMUL.FTZ R5, R25, R8 ;  /* 0x0000000819057220 */ /* 0x000fe40000410000 */
        /* <DEDUP_REMOVED lines=11> */
[----:B------:R-:W-:-:S02]  /*11220*/  FFMA.FTZ R0, R25, R39, -R0 ;  /* 0x0000002719007223 */ /* 0x000fc40000010800 */
[----:B------:R-:W-:Y:S01]  /*11230*/  FFMA.FTZ R14, R14, R39, R5 ;  /* 0x000000270e0e7223 */ /* 0x000fe20000010005 */
[----:B------:R-:W-:Y:S02]  /*11240*/  F2FP.PACK_AB R8, R6, R13 ;  /* 0x0000000d0608723e */ /* 0x000fe400000000ff */
[----:B------:R-:W-:Y:S02]  /*11250*/  F2FP.PACK_AB R10, R0, R10 ;  /* 0x0000000a000a723e */ /* 0x000fe400000000ff */
[----:B------:R-:W-:Y:S02]  /*11260*/  F2FP.PACK_AB R5, R30, R32 ;  /* 0x000000201e05723e */ /* 0x000fe400000000ff */
[----:B------:R-:W-:Y:S01]  /*11270*/  F2FP.PACK_AB R6, R14, R29 ;  /* 0x0000001d0e06723e */ /* 0x000fe200000000ff */
[----:B------:R1:W-:Y:S04]  /*11280*/  STS.128 [R36+0x8080], R8 ;  /* 0x0080800824007388 */ /* 0x0003e80000000c00 */
[----:B------:R1:W-:Y:S02]  /*11290*/  STS.128 [R33+0x8080], R4 ;  /* 0x0080800421007388 */ /* 0x0003e40000000c00 */
.L_x_1224:
[----:B------:R-:W-:Y:S05]  /*112a0*/  BSYNC B2 ;  /* 0x0000000000027941 */ /* 0x000fea0003800000 */
.L_x_1178:
[----:B-1----:R-:W-:Y:S01]  /*112b0*/  SHF.R.S32.HI R7, RZ, 0x4, R140 ;  /* 0x00000004ff077819 */ /* 0x002fe2000001148c */
[----:B------:R-:W-:Y:S01]  /*112c0*/  IMAD.SHL.U32 R6, R64, 0x40, RZ ;  /* 0x0000004040067824 */ /* 0x000fe200078e00ff */
[----:B------:R-:W-:-:S04]  /*112d0*/  DEPBAR.LE SB0, 0x0 ;  /* 0x000080000000791a */ /* 0x000fc80000000000 */
[----:B------:R-:W-:Y:S01]  /*112e0*/  LEA.HI R0, R140, R7, RZ, 0x1 ;  /* 0x000000078c007211 */ /* 0x000fe200078f08ff */
[----:B------:R-:W-:Y:S01]  /*112f0*/  IMAD.SHL.U32 R4, R138, 0x40, RZ ;  /* 0x000000408a047824 */ /* 0x000fe200078e00ff */
[----:B------:R-:W-:Y:S01]  /*11300*/  LOP3.LUT P0, RZ, R64, 0x2, RZ, 0xc0, !PT ;  /* 0x0000000240ff7812 */ /* 0x000fe2000780c0ff */
[----:B------:R-:W-:Y:S01]  /*11310*/  IMAD.SHL.U32 R5, R139, 0x40, RZ ;  /* 0x000000408b057824 */ /* 0x000fe200078e00ff */
[----:B------:R-:W-:Y:S01]  /*11320*/  LOP3.LUT R0, R0, 0xfffffffe, RZ, 0xc0, !PT ;  /* 0xfffffffe00007812 */ /* 0x000fe200078ec0ff */
[----:B------:R-:W-:Y:S01]  /*11330*/  IMAD.SHL.U32 R8, R65, 0x8, RZ ;  /* 0x0000000841087824 */ /* 0x000fe200078e00ff */
[----:B------:R-:W-:Y:S01]  /*11340*/  LOP3.LUT R4, R4, 0x1c0, RZ, 0xc0, !PT ;  /* 0x000001c004047812 */ /* 0x000fe200078ec0ff */
[----:B------:R-:W-:Y:S01]  /*11350*/  IMAD.MOV.U32 R24, RZ, RZ, R152 ;  /* 0x000000ffff187224 */ /* 0x000fe200078e0098 */
[----:B------:R-:W-:Y:S01]  /*11360*/  LOP3.LUT R118, R5, 0xfffffe00, RZ, 0xc0, !PT ;  /* 0xfffffe0005767812 */ /* 0x000fe200078ec0ff */
[----:B------:R-:W-:Y:S01]  /*11370*/  IMAD.IADD R7, R7, 0x1, -R0 ;  /* 0x0000000107077824 */ /* 0x000fe200078e0a00 */
[----:B------:R-:W-:Y:S01]  /*11380*/  LOP3.LUT R0, R6, 0x1c0, RZ, 0xc0, !PT ;  /* 0x000001c006007812 */ /* 0x000fe200078ec0ff */
[----:B------:R-:W-:Y:S01]  /*11390*/  IMAD.MOV.U32 R25, RZ, RZ, R153 ;  /* 0x000000ffff197224 */ /* 0x000fe200078e0099 */
[----:B------:R-:W-:Y:S01]  /*113a0*/  ULDC.64 UR4, c[0x0][0x208] ;  /* 0x0000820000047ab9 */ /* 0x000fe20000000a00 */
[----:B------:R-:W-:Y:S01]  /*113b0*/  IMAD.SHL.U32 R6, R7, 0x8, RZ ;  /* 0x0000000807067824 */ /* 0x000fe200078e00ff */
[----:B------:R-:W-:Y:S01]  /*113c0*/  LOP3.LUT R5, R0, 0x8, R8, 0xf8, !PT ;  /* 0x0000000800057812 */ /* 0x000fe200078ef808 */
[----:B------:R-:W-:Y:S01]  /*113d0*/  IMAD.MOV.U32 R24, RZ, RZ, R150 ;  /* 0x000000ffff187224 */ /* 0x000fe200078e0096 */
[----:B------:R-:W-:Y:S01]  /*113e0*/  SHF.R.U32.HI R0, RZ, 0x3, R0 ;  /* 0x00000003ff007819 */ /* 0x000fe20000011600 */
[----:B------:R-:W-:Y:S01]  /*113f0*/  USHF.L.U32 UR9, UR4, 0x5, URZ ;  /* 0x0000000504097899 */ /* 0x000fe2000800063f */
[----:B------:R-:W-:Y:S01]  /*11400*/  LOP3.LUT R8, R4, 0x8, R6, 0xf8, !PT ;  /* 0x0000000804087812 */ /* 0x000fe200078ef806 */
[----:B------:R-:W-:Y:S01]  /*11410*/  UMOV UR6, 0x5 ;  /* 0x0000000500067882 */ /* 0x000fe20000000000 */
[----:B------:R-:W-:Y:S01]  /*11420*/  SHF.R.U32.HI R6, RZ, 0x3, R4 ;  /* 0x00000003ff067819 */ /* 0x000fe20000011604 */
[----:B------:R-:W-:Y:S01]  /*11430*/  IMAD R4, R142, 0x400, R118 ;  /* 0x000004008e047824 */ /* 0x000fe200078e0276 */
[----:B------:R-:W-:Y:S01]  /*11440*/  LOP3.LUT R0, R5, R0, RZ, 0x3c, !PT ;  /* 0x0000000005007212 */ /* 0x000fe200078e3cff */
[----:B------:R-:W-:Y:S01]  /*11450*/  USHF.L.U64.HI UR8, UR4, UR6, UR5 ;  /* 0x0000000604087299 */ /* 0x000fe20008010205 */
[----:B------:R-:W-:Y:S01]  /*11460*/  LOP3.LUT R117, R8, R6, RZ, 0x3c, !PT ;  /* 0x0000000608757212 */ /* 0x000fe200078e3cff */
[----:B------:R-:W-:Y:S04]  /*11470*/  STL.64 [R1+0x38], R24 ;  /* 0x0000381801007387 */ /* 0x000fe80000100a00 */
[----:B------:R-:W-:Y:S01]  /*11480*/  BAR.SYNC.DEFER_BLOCKING 0x0 ;  /* 0x0000000000007b1d */ /* 0x000fe20000010000 */
[----:B------:R-:W-:Y:S01]  /*11490*/  IMAD R0, R7, 0x200, R0 ;  /* 0x0000020007007824 */ /* 0x000fe200078e0200 */
[----:B------:R-:W-:Y:S01]  /*114a0*/  LOP3.LUT P5, RZ, R181, 0x40, RZ, 0xc0, !PT ;  /* 0x00000040b5ff7812 */ /* 0x000fe200078ac0ff */
[----:B------:R-:W-:Y:S01]  /*114b0*/  IMAD.IADD R4, R117, 0x1, R4 ;  /* 0x0000000175047824 */ /* 0x000fe200078e0204 */
[----:B------:R-:W-:Y:S01]  /*114c0*/  LOP3.LUT P4, RZ, R181, 0x80, RZ, 0xc0, !PT ;  /* 0x00000080b5ff7812 */ /* 0x000fe2000788c0ff */
[----:B------:R-:W-:Y:S01]  /*114d0*/  IMAD.SHL.U32 R220, R0, 0x2, RZ ;  /* 0x0000000200dc7824 */ /* 0x000fe200078e00ff */
[C---:B------:R-:W-:Y:S01]  /*114e0*/  ISETP.LT.OR P2, PT, R119.reuse, 0x1, P5 ;  /* 0x000000017700780c */ /* 0x040fe20002f41670 */
[----:B------:R-:W-:Y:S01]  /*114f0*/  IMAD.SHL.U32 R227, R4, 0x2, RZ ;  /* 0x0000000204e37824 */ /* 0x000fe200078e00ff */
[----:B------:R-:W-:Y:S01]  /*11500*/  ISETP.LT.OR P3, PT, R119, 0x11, P4 ;  /* 0x000000117700780c */ /* 0x000fe20002761670 */
[----:B------:R-:W-:Y:S01]  /*11510*/  IMAD.SHL.U32 R239, R239, 0x2, RZ ;  /* 0x00000002efef7824 */ /* 0x000fe200078e00ff */
[C---:B------:R-:W-:Y:S01]  /*11520*/  IADD3 R0, R220.reuse, 0x5080, RZ ;  /* 0x00005080dc007810 */ /* 0x040fe20007ffe0ff */
[--C-:B------:R-:W-:Y:S01]  /*11530*/  IMAD R229, R3, 0x2, R227.reuse ;  /* 0x0000000203e57824 */ /* 0x100fe200078e02e3 */
[----:B------:R-:W-:Y:S01]  /*11540*/  IADD3 R231, R220, 0x50a0, RZ ;  /* 0x000050a0dce77810 */ /* 0x000fe20007ffe0ff */
[----:B------:R-:W-:Y:S01]  /*11550*/  IMAD R228, R2, 0x2, R227 ;  /* 0x0000000202e47824 */ /* 0x000fe200078e02e3 */
[----:B------:R-:W-:Y:S01]  /*11560*/  @P0 IADD3 R231, R0, -0x20, RZ ;  /* 0xffffffe000e70810 */ /* 0x000fe20007ffe0ff */
[----:B------:R-:W-:-:S02]  /*11570*/  IMAD R0, R136, c[0x0][0x208], RZ ;  /* 0x0000820088007a24 */ /* 0x000fc400078e02ff */
[----:B------:R-:W-:Y:S01]  /*11580*/  IMAD R230, R2, 0x2, R229 ;  /* 0x0000000202e67824 */ /* 0x000fe200078e02e5 */
[----:B------:R-:W-:Y:S01]  /*11590*/  IADD3 R237, R231, 0x800, RZ ;  /* 0x00000800e7ed7810 */ /* 0x000fe20007ffe0ff */
[----:B------:R-:W-:Y:S01]  /*115a0*/  IMAD R0, R125, c[0x0][0x20c], R0 ;  /* 0x000083007d007a24 */ /* 0x000fe200078e0200 */
[----:B------:R-:W-:Y:S01]  /*115b0*/  IADD3 R236, R231, 0x1000, RZ ;  /* 0x00001000e7ec7810 */ /* 0x000fe20007ffe0ff */
[----:B------:R-:W-:Y:S01]  /*115c0*/  IMAD R232, R3, 0x2, R228 ;  /* 0x0000000203e87824 */ /* 0x000fe200078e02e4 */
[C---:B------:R-:W-:Y:S01]  /*115d0*/  IADD3 R235, R231.reuse, 0x1800, RZ ;  /* 0x00001800e7eb7810 */ /* 0x040fe20007ffe0ff */
[----:B------:R-:W-:Y:S01]  /*115e0*/  LDSM.16.M88.4 R4, [R220+0x5080] ;  /* 0x00508000dc04783b */ /* 0x000fe20000000200 */
[C---:B------:R-:W-:Y:S02]  /*115f0*/  IADD3 R234, R231.reuse, 0x2000, RZ ;  /* 0x00002000e7ea7810 */ /* 0x040fe40007ffe0ff */
[----:B------:R-:W-:Y:S01]  /*11600*/  IADD3 R233, R231, 0x2800, RZ ;  /* 0x00002800e7e97810 */ /* 0x000fe20007ffe0ff */
[----:B---3--:R-:W1:Y:S04]  /*11610*/  LDSM.16.M88.4 R12, [R227+0x8080] ;  /* 0x00808000e30c783b */ /* 0x008e680000000200 */
[----:B------:R-:W2:Y:S04]  /*11620*/  LDSM.16.M88.4 R8, [R227+0xa080] ;  /* 0x00a08000e308783b */ /* 0x000ea80000000200 */
[----:B------:R-:W3:Y:S04]  /*11630*/  LDSM.16.M88.4 R16, [R220+0x5880] ;  /* 0x00588000dc10783b */ /* 0x000ee80000000200 */
[----:B------:R-:W4:Y:S04]  /*11640*/  LDSM.16.M88.4 R20, [R220+0x6080] ;  /* 0x00608000dc14783b */ /* 0x000f280000000200 */
[----:B------:R-:W-:Y:S04]  /*11650*/  LDSM.16.M88.4 R44, [R231+0x1000] ;  /* 0x00100000e72c783b */ /* 0x000fe80000000200 */
[----:B------:R-:W-:Y:S04]  /*11660*/  LDSM.16.M88.4 R36, [R231+0x800] ;  /* 0x00080000e724783b */ /* 0x000fe80000000200 */
[----:B------:R-:W-:Y:S01]  /*11670*/  LDSM.16.M88.4 R40, [R231] ;  /* 0x00000000e728783b */ /* 0x000fe20000000200 */
[-C--:B-1----:R-:W-:Y:S08]  /*11680*/  HMMA.16816.F32 R104, R12, R6.reuse, RZ ;  /* 0x000000060c68723c */ /* 0x082ff000000018ff */
[----:B--2---:R-:W-:Y:S07]  /*11690*/  HMMA.16816.F32 R60, R8, R6, RZ ;  /* 0x00000006083c723c */ /* 0x004fee00000018ff */
[----:B------:R-:W-:Y:S01]  /*116a0*/  IMAD.WIDE.U32 R6, R125, c[0x0][0x208], RZ ;  /* 0x000082007d067a25 */ /* 0x000fe200078e00ff */
[----:B------:R-:W-:Y:S03]  /*116b0*/  HMMA.16816.F32 R92, R12, R4, RZ ;  /* 0x000000040c5c723c */ /* 0x000fe600000018ff */
[----:B------:R-:W-:-:S02]  /*116c0*/  IMAD.IADD R0, R7, 0x1, R0 ;  /* 0x0000000107007824 */ /* 0x000fc400078e0200 */
[----:B------:R-:W-:-:S03]  /*116d0*/  IMAD.WIDE.U32 R6, R6, 0x30, R24 ;  /* 0x0000003006067825 */ /* 0x000fc600078e0018 */
[----:B------:R-:W-:Y:S01]  /*116e0*/  HMMA.16816.F32 R52, R8, R4, RZ ;  /* 0x000000040834723c */ /* 0x000fe200000018ff */
[----:B------:R-:W-:-:S04]  /*116f0*/  IMAD R0, R0, 0x30, RZ ;  /* 0x0000003000007824 */ /* 0x000fc800078e02ff */
[----:B------:R-:W-:Y:S02]  /*11700*/  IMAD.IADD R0, R7, 0x1, R0 ;  /* 0x0000000107007824 */ /* 0x000fe400078e0200 */
[C---:B------:R-:W-:Y:S01]  /*11710*/  LEA R4, P0, R6.reuse, c[0x0][0x1f8], 0x1 ;  /* 0x00007e0006047a11 */ /* 0x040fe200078008ff */
[----:B------:R-:W-:Y:S01]  /*11720*/  IMAD.U32 R7, RZ, RZ, UR9 ;  /* 0x00000009ff077e24 */ /* 0x000fe2000f8e00ff */
[----:B---3--:R-:W-:Y:S02]  /*11730*/  HMMA.16816.F32 R88, R12, R16, RZ ;  /* 0x000000100c58723c */ /* 0x008fe400000018ff */
[----:B------:R-:W-:Y:S01]  /*11740*/  LEA.HI.X R5, R6, c[0x0][0x1fc], R0, 0x1, P0 ;  /* 0x00007f0006057a11 */ /* 0x000fe200000f0c00 */
[----:B------:R-:W-:Y:S01]  /*11750*/  IMAD.MOV.U32 R0, RZ, RZ, 0x40 ;  /* 0x00000040ff007424 */ /* 0x000fe200078e00ff */
[----:B------:R-:W-:-:S04]  /*11760*/  IADD3 R24, P1, P0, R7, 0x80, R4 ;  /* 0x0000008007187810 */ /* 0x000fc8000783e004 */
[C---:B------:R-:W-:Y:S01]  /*11770*/  HMMA.16816.F32 R32, R8.reuse, R16, RZ ;  /* 0x000000100820723c */ /* 0x040fe200000018ff */
[----:B------:R-:W-:Y:S02]  /*11780*/  IADD3.X R25, RZ, UR8, R5, P1, P0 ;  /* 0x00000008ff197c10 */ /* 0x000fe40008fe0405 */
[----:B------:R-:W-:Y:S02]  /*11790*/  IADD3 R6, P0, R4, UR9, RZ ;  /* 0x0000000904067c10 */ /* 0x000fe4000ff1e0ff */
[----:B------:R-:W-:Y:S02]  /*117a0*/  ISETP.LT.OR P1, PT, R119, 0x1, P4 ;  /* 0x000000017700780c */ /* 0x000fe40002721670 */
[----:B------:R-:W-:Y:S01]  /*117b0*/  IADD3.X R7, R5, UR8, RZ, P0, !PT ;  /* 0x0000000805077c10 */ /* 0x000fe200087fe4ff */
[----:B------:R-:W-:Y:S01]  /*117c0*/  HMMA.16816.F32 R56, R8, R18, RZ ;  /* 0x000000120838723c */ /* 0x000fe200000018ff */
[----:B------:R-:W-:-:S07]  /*117d0*/  ISETP.LT.OR P0, PT, R119, 0x11, P5 ;  /* 0x000000117700780c */ /* 0x000fce0002f01670 */
[----:B------:R-:W-:Y:S01]  /*117e0*/  HMMA.16816.F32 R100, R12, R18, RZ ;  /* 0x000000120c64723c */ /* 0x000fe200000018ff */
[----:B------:R-:W1:Y:S07]  /*117f0*/  LDSM.16.M88.4 R16, [R229+0xa080] ;  /* 0x00a08000e510783b */ /* 0x000e6e0000000200 */
[-C--:B----4-:R-:W-:Y:S08]  /*11800*/  HMMA.16816.F32 R28, R8, R20.reuse, RZ ;  /* 0x00000014081c723c */ /* 0x090ff000000018ff */
[----:B------:R-:W-:Y:S08]  /*11810*/  HMMA.16816.F32 R80, R12, R20, RZ ;  /* 0x000000140c50723c */ /* 0x000ff000000018ff */
[-C--:B------:R-:W-:Y:S08]  /*11820*/  HMMA.16816.F32 R48, R8, R22.reuse, RZ ;  /* 0x000000160830723c */ /* 0x080ff000000018ff */
[----:B------:R-:W-:Y:S01]  /*11830*/  HMMA.16816.F32 R96, R12, R22, RZ ;  /* 0x000000160c60723c */ /* 0x000fe200000018ff */
[----:B------:R-:W2:Y:S04]  /*11840*/  LDSM.16.M88.4 R20, [R229+0x8080] ;  /* 0x00808000e514783b */ /* 0x000ea80000000200 */
[----:B------:R-:W-:Y:S01]  /*11850*/  @!PT LDS RZ, [RZ] ;  /* 0x00000000fffff984 */ /* 0x000fe20000000800 */
[----:B------:R-:W-:Y:S01]  /*11860*/  @!PT LDS RZ, [RZ] ;  /* 0x00000000fffff984 */ /* 0x000fe20000000800 */
[----:B------:R-:W-:Y:S01]  /*11870*/  @!PT LDS RZ, [RZ] ;  /* 0x00000000fffff984 */ /* 0x000fe20000000800 */
[----:B------:R3:W-:Y:S01]  /*11880*/  LDGSTS.E.BYPASS.LTC128B.128 [R239+0x2080], [R4.64], !P2 ;  /* 0x0208000004ef7fae */ /* 0x0007e2000d101d4e */
[----:B------:R-:W-:-:S03]  /*11890*/  LOP3.LUT P2, RZ, R64, 0x4, RZ, 0xc0, !PT ;  /* 0x0000000440ff7812 */ /* 0x000fc6000784c0ff */
[----:B------:R3:W-:Y:S01]  /*118a0*/  LDGSTS.E.BYPASS.LTC128B.128 [R239+0x3880], [R4.64+0x80], !P1 ;  /* 0x0388008004ef7fae */ /* 0x0007e2000c901d4e */
[----:B------:R-:W-:Y:S01]  /*118b0*/  ISETP.LT.OR P1, PT, R119, 0x21, P5 ;  /* 0x000000217700780c */ /* 0x000fe20002f21670 */
[C---:B-1----:R-:W-:Y:S01]  /*118c0*/  HMMA.16816.F32 R84, R16.reuse, R44, R28 ;  /* 0x0000002c1054723c */ /* 0x042fe2000000181c */
[----:B------:R-:W-:Y:S01]  /*118d0*/  SEL R0, R0, 0xffffffc0, !P2 ;  /* 0xffffffc000007807 */ /* 0x000fe20005000000 */
[----:B------:R1:W-:Y:S04]  /*118e0*/  LDGSTS.E.BYPASS.LTC128B.128 [R239+0x2880], [R6.64], !P0 ;  /* 0x0288000006ef7fae */ /* 0x0003e8000c101d4e */
[----:B------:R-:W-:Y:S01]  /*118f0*/  IMAD.IADD R226, R220, 0x1, R0 ;  /* 0x00000001dce27824 */ /* 0x000fe200078e0200 */
[----:B------:R4:W-:Y:S01]  /*11900*/  LDGSTS.E.BYPASS.LTC128B.128 [R239+0x4080], [R24.64], !P3 ;  /* 0x0408000018ef7fae */ /* 0x0009e2000d901d4e */
[----:B------:R-:W-:Y:S01]  /*11910*/  HMMA.16816.F32 R108, R16, R36, R32 ;  /* 0x00000024106c723c */ /* 0x000fe20000001820 */
[----:B------:R-:W-:Y:S01]  /*11920*/  IMAD.IADD R225, R0, 0x1, R231 ;  /* 0x0000000100e17824 */ /* 0x000fe200078e02e7 */
[----:B------:R-:W-:-:S06]  /*11930*/  LOP3.LUT R0, R117, R118, RZ, 0xfc, !PT ;  /* 0x0000007675007212 */ /* 0x000fcc00078efcff */
[C---:B------:R-:W-:Y:S08]  /*11940*/  HMMA.16816.F32 R112, R16.reuse, R40, R52 ;  /* 0x000000281070723c */ /* 0x040ff00000001834 */
[----:B------:R-:W-:Y:S01]  /*11950*/  HMMA.16816.F32 R76, R16, R42, R60 ;  /* 0x0000002a104c723c */ /* 0x000fe2000000183c */
[----:B---3--:R-:W-:-:S04]  /*11960*/  IADD3 R4, P0, R6, UR9, RZ ;  /* 0x0000000906047c10 */ /* 0x008fc8000ff1e0ff */
[----:B------:R-:W-:Y:S02]  /*11970*/  IADD3.X R5, R7, UR8, RZ, P0, !PT ;  /* 0x0000000807057c10 */ /* 0x000fe400087fe4ff */
[----:B------:R-:W-:Y:S01]  /*11980*/  ISETP.LT.OR P0, PT, R119, 0x21, P4 ;  /* 0x000000217700780c */ /* 0x000fe20002701670 */
[C---:B------:R-:W-:Y:S02]  /*11990*/  HMMA.16816.F32 R72, R16.reuse, R38, R56 ;  /* 0x000000261048723c */ /* 0x040fe40000001838 */
[----:B------:R1:W-:Y:S06]  /*119a0*/  LDGSTS.E.BYPASS.LTC128B.128 [R239+0x3080], [R4.64], !P1 ;  /* 0x0308000004ef7fae */ /* 0x0003ec000c901d4e */
[----:B------:R-:W-:Y:S04]  /*119b0*/  HMMA.16816.F32 R68, R16, R46, R48 ;  /* 0x0000002e1044723c */ /* 0x000fe80000001830 */
[----:B------:R1:W-:Y:S01]  /*119c0*/  LDGSTS.E.BYPASS.LTC128B.128 [R239+0x4880], [R4.64+0x80], !P0 ;  /* 0x0488008004ef7fae */ /* 0x0003e2000c101d4e */
[----:B------:R-:W-:-:S03]  /*119d0*/  ISETP.GT.AND P0, PT, R125, UR7, PT ;  /* 0x000000077d007c0c */ /* 0x000fc6000bf04270 */
[----:B------:R-:W-:Y:S01]  /*119e0*/  LDSM.16.M88.4 R8, [R228+0xa080] ;  /* 0x00a08000e408783b */ /* 0x000fe20000000200 */
[C---:B--2---:R-:W-:Y:S03]  /*119f0*/  HMMA.16816.F32 R64, R20.reuse, R40, R92 ;  /* 0x000000281440723c */ /* 0x044fe6000000185c */
[----:B------:R-:W2:Y:S04]  /*11a00*/  LDSM.16.M88.4 R28, [R226+0x5080] ;  /* 0x00508000e21c783b */ /* 0x000ea80000000200 */
[----:B----4-:R-:W3:Y:S01]  /*11a10*/  LDSM.16.M88.4 R24, [R226+0x5880] ;  /* 0x00588000e218783b */ /* 0x010ee20000000200 */
[C---:B------:R-:W-:Y:S03]  /*11a20*/  HMMA.16816.F32 R52, R20.reuse, R36, R88 ;  /* 0x000000241434723c */ /* 0x040fe60000001858 */
[----:B------:R-:W4:Y:S04]  /*11a30*/  LDSM.16.M88.4 R32, [R226+0x6080] ;  /* 0x00608000e220783b */ /* 0x000f280000000200 */
[----:B------:R-:W3:Y:S01]  /*11a40*/  LDSM.16.M88.4 R12, [R228+0x8080] ;  /* 0x00808000e40c783b */ /* 0x000ee20000000200 */
[C---:B------:R-:W-:Y:S03]  /*11a50*/  HMMA.16816.F32 R40, R20.reuse, R42, R104 ;  /* 0x0000002a1428723c */ /* 0x040fe60000001868 */
[----:B------:R-:W-:Y:S04]  /*11a60*/  LDSM.16.M88.4 R60, [R225+0x800] ;  /* 0x00080000e13c783b */ /* 0x000fe80000000200 */
[----:B-1----:R-:W-:Y:S01]  /*11a70*/  LDSM.16.M88.4 R4, [R230+0xa080] ;  /* 0x00a08000e604783b */ /* 0x002fe20000000200 */
[C---:B------:R-:W-:Y:S03]  /*11a80*/  HMMA.16816.F32 R16, R20.reuse, R38, R100 ;  /* 0x000000261410723c */ /* 0x040fe60000001864 */
[----:B------:R-:W1:Y:S04]  /*11a90*/  LDSM.16.M88.4 R36, [R225] ;  /* 0x00000000e124783b */ /* 0x000e680000000200 */
[----:B------:R-:W1:Y:S01]  /*11aa0*/  LDSM.16.M88.4 R56, [R225+0x1000] ;  /* 0x00100000e138783b */ /* 0x000e620000000200 */
[C---:B------:R-:W-:Y:S03]  /*11ab0*/  HMMA.16816.F32 R48, R20.reuse, R44, R80 ;  /* 0x0000002c1430723c */ /* 0x040fe60000001850 */
[----:B------:R-:W0:Y:S05]  /*11ac0*/  LDGDEPBAR ;  /* 0x00000000000079af */ /* 0x000e2a0000000000 */
[----:B------:R-:W-:Y:S01]  /*11ad0*/  HMMA.16816.F32 R44, R20, R46, R96 ;  /* 0x0000002e142c723c */ /* 0x000fe20000001860 */
[----:B------:R-:W1:Y:S07]  /*11ae0*/  LDSM.16.M88.4 R20, [R230+0x8080] ;  /* 0x00808000e614783b */ /* 0x000e6e0000000200 */
[C---:B--2---:R-:W-:Y:S08]  /*11af0*/  HMMA.16816.F32 R88, R8.reuse, R28, R112 ;  /* 0x0000001c0858723c */ /* 0x044ff00000001870 */
[C---:B---3--:R-:W-:Y:S08]  /*11b00*/  HMMA.16816.F32 R92, R8.reuse, R24, R108 ;  /* 0x00000018085c723c */ /* 0x048ff0000000186c */
[C---:B------:R-:W-:Y:S08]  /*11b10*/  HMMA.16816.F32 R80, R8.reuse, R30, R76 ;  /* 0x0000001e0850723c */ /* 0x040ff0000000184c */
[C---:B------:R-:W-:Y:S08]  /*11b20*/  HMMA.16816.F32 R72, R8.reuse, R26, R72 ;  /* 0x0000001a0848723c */ /* 0x040ff00000001848 */
[C---:B----4-:R-:W-:Y:S08]  /*11b30*/  HMMA.16816.F32 R84, R8.reuse, R32, R84 ;  /* 0x000000200854723c */ /* 0x050ff00000001854 */
[----:B------:R-:W-:Y:S08]  /*11b40*/  HMMA.16816.F32 R76, R8, R34, R68 ;  /* 0x00000022084c723c */ /* 0x000ff00000001844 */
[C---:B------:R-:W-:Y:S08]  /*11b50*/  HMMA.16816.F32 R8, R12.reuse, R28, R64 ;  /* 0x0000001c0c08723c */ /* 0x040ff00000001840 */
[C---:B------:R-:W-:Y:S01]  /*11b60*/  HMMA.16816.F32 R68, R12.reuse, R30, R40 ;  /* 0x0000001e0c44723c */ /* 0x040fe20000001828 */
[----:B------:R-:W-:Y:S07]  /*11b70*/  LDSM.16.M88.4 R28, [R220+0x6880] ;  /* 0x00688000dc1c783b */ /* 0x000fee0000000200 */
[C---:B------:R-:W-:Y:S01]  /*11b80*/  HMMA.16816.F32 R112, R12.reuse, R26, R16 ;  /* 0x0000001a0c70723c */ /* 0x040fe20000001810 */
[----:B------:R-:W2:Y:S07]  /*11b90*/  LDSM.16.M88.4 R16, [R227+0xe080] ;  /* 0x00e08000e310783b */ /* 0x000eae0000000200 */
[C---:B------:R-:W-:Y:S01]  /*11ba0*/  HMMA.16816.F32 R104, R12.reuse, R24, R52 ;  /* 0x000000180c68723c */ /* 0x040fe20000001834 */
[----:B------:R-:W3:Y:S04]  /*11bb0*/  LDSM.16.M88.4 R24, [R220+0x7080] ;  /* 0x00708000dc18783b */ /* 0x000ee80000000200 */
[----:B------:R-:W-:Y:S03]  /*11bc0*/  LDSM.16.M88.4 R52, [R231+0x1800] ;  /* 0x00180000e734783b */ /* 0x000fe60000000200 */
[C---:B------:R-:W-:Y:S01]  /*11bd0*/  HMMA.16816.F32 R108, R12.reuse, R32, R48 ;  /* 0x000000200c6c723c */ /* 0x040fe20000001830 */
[----:B------:R-:W-:Y:S07]  /*11be0*/  LDSM.16.M88.4 R48, [R231+0x2000] ;  /* 0x00200000e730783b */ /* 0x000fee0000000200 */
[----:B------:R-:W-:Y:S01]  /*11bf0*/  HMMA.16816.F32 R44, R12, R34, R44 ;  /* 0x000000220c2c723c */ /* 0x000fe2000000182c */
[----:B------:R-:W4:Y:S07]  /*11c00*/  LDSM.16.M88.4 R12, [R220+0x7880] ;  /* 0x00788000dc0c783b */ /* 0x000f2e0000000200 */
[C---:B-1----:R-:W-:Y:S08]  /*11c10*/  HMMA.16816.F32 R40, R4.reuse, R36, R88 ;  /* 0x000000240428723c */ /* 0x042ff00000001858 */
[C---:B------:R-:W-:Y:S08]  /*11c20*/  HMMA.16816.F32 R64, R4.reuse, R60, R92 ;  /* 0x0000003c0440723c */ /* 0x040ff0000000185c */
[C---:B------:R-:W-:Y:S08]  /*11c30*/  HMMA.16816.F32 R32, R4.reuse, R38, R80 ;  /* 0x000000260420723c */ /* 0x040ff00000001850 */
[C---:B------:R-:W-:Y:S08]  /*11c40*/  HMMA.16816.F32 R72, R4.reuse, R62, R72 ;  /* 0x0000003e0448723c */ /* 0x040ff00000001848 */
[----:B------:R-:W-:Y:S08]  /*11c50*/  HMMA.16816.F32 R100, R4, R56, R84 ;  /* 0x000000380464723c */ /* 0x000ff00000001854 */
[----:B------:R-:W-:Y:S01]  /*11c60*/  HMMA.16816.F32 R92, R20, R36, R8 ;  /* 0x00000024145c723c */ /* 0x000fe20000001808 */
[----:B------:R-:W1:Y:S07]  /*11c70*/  LDSM.16.M88.4 R8, [R227+0xc080] ;  /* 0x00c08000e308783b */ /* 0x000e6e0000000200 */
[----:B------:R-:W-:Y:S01]  /*11c80*/  HMMA.16816.F32 R96, R4, R58, R76 ;  /* 0x0000003a0460723c */ /* 0x000fe2000000184c */
[----:B------:R-:W1:Y:S07]  /*11c90*/  LDSM.16.M88.4 R4, [R229+0xe080] ;  /* 0x00e08000e504783b */ /* 0x000e6e0000000200 */
[C---:B------:R-:W-:Y:S01]  /*11ca0*/  HMMA.16816.F32 R84, R20.reuse, R38, R68 ;  /* 0x000000261454723c */ /* 0x040fe20000001844 */
[----:B------:R-:W1:Y:S07]  /*11cb0*/  LDSM.16.M88.4 R68, [R231+0x2800] ;  /* 0x00280000e744783b */ /* 0x000e6e0000000200 */
[C---:B------:R-:W-:Y:S08]  /*11cc0*/  HMMA.16816.F32 R88, R20.reuse, R60, R104 ;  /* 0x0000003c1458723c */ /* 0x040ff00000001868 */
[C---:B------:R-:W-:Y:S08]  /*11cd0*/  HMMA.16816.F32 R104, R20.reuse, R62, R112 ;  /* 0x0000003e1468723c */ /* 0x040ff00000001870 */
[----:B------:R-:W-:Y:S08]  /*11ce0*/  HMMA.16816.F32 R108, R20, R56, R108 ;  /* 0x00000038146c723c */ /* 0x000ff0000000186c */
[----:B--2---:R-:W-:Y:S08]  /*11cf0*/  HMMA.16816.F32 R76, R16, R28, R40 ;  /* 0x0000001c104c723c */ /* 0x004ff00000001828 */
[----:B------:R-:W-:Y:S01]  /*11d00*/  HMMA.16816.F32 R80, R20, R58, R44 ;  /* 0x0000003a1450723c */ /* 0x000fe2000000182c */
[----:B------:R-:W2:Y:S07]  /*11d10*/  LDSM.16.M88.4 R20, [R229+0xc080] ;  /* 0x00c08000e514783b */ /* 0x000eae0000000200 */
[C---:B---3--:R-:W-:Y:S08]  /*11d20*/  HMMA.16816.F32 R40, R16.reuse, R24, R64 ;  /* 0x000000181028723c */ /* 0x048ff00000001840 */
[C---:B------:R-:W-:Y:S08]  /*11d30*/  HMMA.16816.F32 R44, R16.reuse, R30, R32 ;  /* 0x0000001e102c723c */ /* 0x040ff00000001820 */
[C---:B------:R-:W-:Y:S08]  /*11d40*/  HMMA.16816.F32 R36, R16.reuse, R26, R72 ;  /* 0x0000001a1024723c */ /* 0x040ff00000001848 */
[C---:B----4-:R-:W-:Y:S08]  /*11d50*/  HMMA.16816.F32 R32, R16.reuse, R12, R100 ;  /* 0x0000000c1020723c */ /* 0x050ff00000001864 */
[----:B------:R-:W-:Y:S01]  /*11d60*/  HMMA.16816.F32 R60, R16, R14, R96 ;  /* 0x0000000e103c723c */ /* 0x000fe20000001860 */
[----:B------:R-:W-:Y:S07]  /*11d70*/  LDSM.16.M88.4 R16, [R228+0xe080] ;  /* 0x00e08000e410783b */ /* 0x000fee0000000200 */
[C---:B-1----:R-:W-:Y:S08]  /*11d80*/  HMMA.16816.F32 R72, R8.reuse, R28, R92 ;  /* 0x0000001c0848723c */ /* 0x042ff0000000185c */
[C---:B------:R-:W-:Y:S08]  /*11d90*/  HMMA.16816.F32 R64, R8.reuse, R30, R84 ;  /* 0x0000001e0840723c */ /* 0x040ff00000001854 */
        /* <DEDUP_REMOVED lines=9> */
[----:B------:R-:W3:Y:S07]  /*11e30*/  LDSM.16.M88.4 R36, [R226+0x7080] ;  /* 0x00708000e224783b */ /* 0x000eee0000000200 */
[C---:B------:R-:W-:Y:S01]  /*11e40*/  HMMA.16816.F32 R100, R4.reuse, R68, R32 ;  /* 0x000000440464723c */ /* 0x040fe20000001820 */
[----:B------:R-:W4:Y:S07]  /*11e50*/  LDSM.16.M88.4 R32, [R226+0x7880] ;  /* 0x00788000e220783b */ /* 0x000f2e0000000200 */
[C---:B------:R-:W-:Y:S08]  /*11e60*/  HMMA.16816.F32 R112, R4.reuse, R52, R76 ;  /* 0x000000340470723c */ /* 0x040ff0000000184c */
[C---:B------:R-:W-:Y:S08]  /*11e70*/  HMMA.16816.F32 R76, R4.reuse, R54, R44 ;  /* 0x00000036044c723c */ /* 0x040ff0000000182c */
[----:B------:R-:W-:Y:S01]  /*11e80*/  HMMA.16816.F32 R96, R4, R70, R60 ;  /* 0x000000460460723c */ /* 0x000fe2000000183c */
[----:B------:R-:W-:Y:S07]  /*11e90*/  LDSM.16.M88.4 R4, [R232+0xe080] ;  /* 0x00e08000e804783b */ /* 0x000fee0000000200 */
[C---:B--2---:R-:W-:Y:S08]  /*11ea0*/  HMMA.16816.F32 R92, R20.reuse, R52, R72 ;  /* 0x00000034145c723c */ /* 0x044ff00000001848 */
[C---:B------:R-:W-:Y:S08]  /*11eb0*/  HMMA.16816.F32 R44, R20.reuse, R54, R64 ;  /* 0x00000036142c723c */ /* 0x040ff00000001840 */
[C---:B------:R-:W-:Y:S08]  /*11ec0*/  HMMA.16816.F32 R88, R20.reuse, R48, R56 ;  /* 0x000000301458723c */ /* 0x040ff00000001838 */
[C---:B------:R-:W-:Y:S01]  /*11ed0*/  HMMA.16816.F32 R84, R20.reuse, R50, R28 ;  /* 0x000000321454723c */ /* 0x040fe2000000181c */
[----:B------:R-:W2:Y:S07]  /*11ee0*/  LDSM.16.M88.4 R28, [R225+0x1800] ;  /* 0x00180000e11c783b */ /* 0x000eae0000000200 */
[C---:B------:R-:W-:Y:S01]  /*11ef0*/  HMMA.16816.F32 R60, R20.reuse, R68, R24 ;  /* 0x00000044143c723c */ /* 0x040fe20000001818 */
[----:B------:R-:W2:Y:S07]  /*11f00*/  LDSM.16.M88.4 R24, [R225+0x2000] ;  /* 0x00200000e118783b */ /* 0x000eae0000000200 */
[----:B------:R-:W-:Y:S01]  /*11f10*/  HMMA.16816.F32 R56, R20, R70, R80 ;  /* 0x000000461438723c */ /* 0x000fe20000001850 */
[----:B------:R-:W2:Y:S01]  /*11f20*/  LDSM.16.M88.4 R20, [R225+0x2800] ;  /* 0x00280000e114783b */ /* 0x000ea20000000200 */
[----:B------:R-:W-:-:S06]  /*11f30*/  DEPBAR.LE SB0, 0x0 ;  /* 0x000080000000791a */ /* 0x000fcc0000000000 */
[C---:B-1----:R-:W-:Y:S08]  /*11f40*/  HMMA.16816.F32 R76, R16.reuse, R42, R76 ;  /* 0x0000002a104c723c */ /* 0x042ff0000000184c */
[C---:B---3--:R-:W-:Y:S08]  /*11f50*/  HMMA.16816.F32 R72, R16.reuse, R36, R108 ;  /* 0x000000241048723c */ /* 0x048ff0000000186c */
[----:B----4-:R-:W-:Y:S08]  /*11f60*/  HMMA.16816.F32 R52, R16, R34, R96 ;  /* 0x000000221034723c */ /* 0x010ff00000001860 */
[-C--:B------:R-:W-:Y:S08]  /*11f70*/  HMMA.16816.F32 R48, R12, R40.reuse, R92 ;  /* 0x000000280c30723c */ /* 0x080ff0000000185c */
[----:B------:R-:W-:Y:S08]  /*11f80*/  HMMA.16816.F32 R80, R16, R40, R112 ;  /* 0x000000281050723c */ /* 0x000ff00000001870 */
[----:B------:R-:W-:Y:S08]  /*11f90*/  HMMA.16816.F32 R44, R12, R42, R44 ;  /* 0x0000002a0c2c723c */ /* 0x000ff0000000182c */
[C---:B------:R-:W-:Y:S08]  /*11fa0*/  HMMA.16816.F32 R68, R16.reuse, R38, R104 ;  /* 0x000000261044723c */ /* 0x040ff00000001868 */
[----:B------:R-:W-:Y:S08]  /*11fb0*/  HMMA.16816.F32 R64, R16, R32, R100 ;  /* 0x000000201040723c */ /* 0x000ff00000001864 */
[C---:B------:R-:W-:Y:S08]  /*11fc0*/  HMMA.16816.F32 R40, R12.reuse, R36, R88 ;  /* 0x000000240c28723c */ /* 0x040ff00000001858 */
[C---:B------:R-:W-:Y:S08]  /*11fd0*/  HMMA.16816.F32 R36, R12.reuse, R38, R84 ;  /* 0x000000260c24723c */ /* 0x040ff00000001854 */
[C---:B------:R-:W-:Y:S08]  /*11fe0*/  HMMA.16816.F32 R16, R12.reuse, R32, R60 ;  /* 0x000000200c10723c */ /* 0x040ff0000000183c */
[----:B------:R-:W-:Y:S08]  /*11ff0*/  HMMA.16816.F32 R12, R12, R34, R56 ;  /* 0x000000220c0c723c */ /* 0x000ff00000001838 */
[C---:B--2---:R-:W-:Y:S08]  /*12000*/  HMMA.16816.F32 R88, R4.reuse, R30, R76 ;  /* 0x0000001e0458723c */ /* 0x044ff0000000184c */
[C---:B------:R-:W-:Y:S08]  /*12010*/  HMMA.16816.F32 R76, R4.reuse, R24, R72 ;  /* 0x00000018044c723c */ /* 0x040ff00000001848 */
[----:B------:R-:W-:Y:S08]  /*12020*/  HMMA.16816.F32 R72, R4, R22, R52 ;  /* 0x000000160448723c */ /* 0x000ff00000001834 */
[C---:B------:R-:W-:Y:S08]  /*12030*/  HMMA.16816.F32 R52, R8.reuse, R28, R48 ;  /* 0x0000001c0834723c */ /* 0x040ff00000001830 */
[C---:B------:R-:W-:Y:S08]  /*12040*/  HMMA.16816.F32 R48, R8.reuse, R30, R44 ;  /* 0x0000001e0830723c */ /* 0x040ff0000000182c */
[----:B------:R-:W-:Y:S08]  /*12050*/  HMMA.16816.F32 R44, R8, R24, R40 ;  /* 0x00000018082c723c */ /* 0x000ff00000001828 */
[----:B------:R-:W-:Y:S08]  /*12060*/  HMMA.16816.F32 R92, R4, R28, R80 ;  /* 0x0000001c045c723c */ /* 0x000ff00000001850 */
[-C--:B------:R-:W-:Y:S08]  /*12070*/  HMMA.16816.F32 R40, R8, R26.reuse, R36 ;  /* 0x0000001a0828723c */ /* 0x080ff00000001824 */
[C---:B------:R-:W-:Y:S08]  /*12080*/  HMMA.16816.F32 R84, R4.reuse, R26, R68 ;  /* 0x0000001a0454723c */ /* 0x040ff00000001844 */
[-C--:B------:R-:W-:Y:S08]  /*12090*/  HMMA.16816.F32 R80, R4, R20.reuse, R64 ;  /* 0x000000140450723c */ /* 0x080ff00000001840 */
[C---:B------:R-:W-:Y:S08]  /*120a0*/  HMMA.16816.F32 R36, R8.reuse, R20, R16 ;  /* 0x000000140824723c */ /* 0x040ff00000001810 */
        /* <DEDUP_REMOVED lines=11> */
[----:B------:R-:W-:-:S03]  /*12160*/  LEA R4, P0, R6, c[0x0][0x1c8], 0x1 ;  /* 0x0000720006047a11 */ /* 0x000fc600078008ff */
[----:B------:R-:W-:Y:S02]  /*12170*/  IMAD.IADD R5, R7, 0x1, R5 ;  /* 0x0000000107057824 */ /* 0x000fe400078e0205 */
[----:B------:R-:W-:-:S03]  /*12180*/  IMAD.U32 R7, RZ, RZ, UR5 ;  /* 0x00000005ff077e24 */ /* 0x000fc6000f8e00ff */
        /* <DEDUP_REMOVED lines=8> */
[----:B------:R-:W-:Y:S01]  /*12210*/  IADD3 R8, P0, R6, UR5, RZ ;  /* 0x0000000506087c10 */ /* 0x000fe2000ff1e0ff */
[----:B------:R1:W-:Y:S01]  /*12220*/  LDGSTS.E.BYPASS.LTC128B.128 [R239+0x6880], [R4.64+0x80], !P4 ;  /* 0x0688008004ef7fae */ /* 0x0003e2000e101d4e */
[----:B------:R-:W-:-:S02]  /*12230*/  IADD3.X R11, RZ, UR4, R5, P2, P1 ;  /* 0x00000004ff0b7c10 */ /* 0x000fc400097e2405 */
[----:B------:R-:W-:Y:S01]  /*12240*/  IADD3.X R9, R7, UR4, RZ, P0, !PT ;  /* 0x0000000407097c10 */ /* 0x000fe200087fe4ff */
[----:B------:R1:W-:Y:S04]  /*12250*/  LDGSTS.E.BYPASS.LTC128B.128 [R239+0x5880], [R6.64], !P5 ;  /* 0x0588000006ef7fae */ /* 0x0003e8000e901d4e */
[----:B------:R1:W-:Y:S04]  /*12260*/  LDGSTS.E.BYPASS.LTC128B.128 [R239+0x7080], [R10.64], !P4 ;  /* 0x070800000aef7fae */ /* 0x0003e8000e101d4e */
[----:B------:R1:W-:Y:S04]  /*12270*/  LDGSTS.E.BYPASS.LTC128B.128 [R239+0x6080], [R8.64], !P5 ;  /* 0x0608000008ef7fae */ /* 0x0003e8000e901d4e */
[----:B------:R1:W-:Y:S02]  /*12280*/  LDGSTS.E.BYPASS.LTC128B.128 [R239+0x7880], [R8.64+0x80], !P4 ;  /* 0x0788008008ef7fae */ /* 0x0003e4000e101d4e */
.L_x_1249:
[----:B-1----:R-:W-:Y:S01]  /*12290*/  FMUL.FTZ R4, R49, c[0x0][0x320] ;  /* 0x0000c80031047a20 */ /* 0x002fe20000410000 */
[----:B------:R-:W-:Y:S01]  /*122a0*/  LEA.HI R6, R143, R177, RZ, 0x2 ;  /* 0x000000b18f067211 */ /* 0x000fe200078f10ff */
[----:B------:R-:W-:Y:S01]  /*122b0*/  FMUL.FTZ R5, R40, c[0x0][0x320] ;  /* 0x0000c80028057a20 */ /* 0x000fe20000410000 */
[----:B------:R-:W-:Y:S01]  /*122c0*/  SHF.R.S32.HI R7, RZ, 0x1f, R142 ;  /* 0x0000001fff077819 */ /* 0x000fe2000001148e */
[----:B------:R1:W2:Y:S01]  /*122d0*/  MUFU.TANH R24, R4 ;  /* 0x0000000400187308 */ /* 0x0002a20000002400 */
[----:B------:R-:W-:Y:S01]  /*122e0*/  LOP3.LUT R6, R6, 0xfffffffc, RZ, 0xc0, !PT ;  /* 0xfffffffc06067812 */ /* 0x000fe200078ec0ff */
[----:B------:R-:W-:Y:S01]  /*122f0*/  ULDC UR11, c[0x0][0x324] ;  /* 0x0000c900000b7ab9 */ /* 0x000fe20000000800 */
[----:B------:R-:W-:Y:S01]  /*12300*/  LEA.HI R7, R7, R142, RZ, 0x2 ;  /* 0x0000008e07077211 */ /* 0x000fe200078f10ff */
[----:B------:R-:W-:Y:S01]  /*12310*/  ULOP3.LUT UR11, URZ, UR11, URZ, 0x33, !UPT ;  /* 0x0000000b3f0b7292 */ /* 0x000fe2000f8e333f */
[----:B------:R-:W-:Y:S01]  /*12320*/  ISETP.NE.AND P0, PT, R169, 0x1, PT ;  /* 0x00000001a900780c */ /* 0x000fe20003f05270 */
[----:B------:R-:W-:Y:S01]  /*12330*/  IMAD.IADD R6, R177, 0x1, -R6 ;  /* 0x00000001b1067824 */ /* 0x000fe200078e0a06 */
[----:B------:R-:W-:Y:S01]  /*12340*/  LOP3.LUT R8, R7, 0xffffffc, RZ, 0xc0, !PT ;  /* 0x0ffffffc07087812 */ /* 0x000fe200078ec0ff */
[----:B------:R3:W4:Y:S01]  /*12350*/  MUFU.TANH R20, R5 ;  /* 0x0000000500147308 */ /* 0x0007220000002400 */
[----:B------:R-:W0:Y:S03]  /*12360*/  LDGDEPBAR ;  /* 0x00000000000079af */ /* 0x000e260000000000 */
[----:B------:R-:W-:-:S02]  /*12370*/  IMAD.IADD R11, R142, 0x1, -R8 ;  /* 0x000000018e0b7824 */ /* 0x000fc400078e0a08 */
[----:B-1----:R-:W-:-:S04]  /*12380*/  FMUL.FTZ R4, R44, c[0x0][0x320] ;  /* 0x0000c8002c047a20 */ /* 0x002fc80000410000 */
[----:B------:R1:W1:Y:S01]  /*12390*/  MUFU.TANH R23, R4 ;  /* 0x0000000400177308 */ /* 0x0002620000002400 */
[----:B---3--:R-:W-:-:S07]  /*123a0*/  FMUL.FTZ R5, R41, c[0x0][0x320] ;  /* 0x0000c80029057a20 */ /* 0x008fce0000410000 */
[----:B------:R3:W2:Y:S01]  /*123b0*/  MUFU.TANH R19, R5 ;  /* 0x0000000500137308 */ /* 0x0006a20000002400 */
[----:B-1----:R-:W-:-:S07]  /*123c0*/  FMUL.FTZ R4, R45, c[0x0][0x320] ;  /* 0x0000c8002d047a20 */ /* 0x002fce0000410000 */
[----:B------:R1:W1:Y:S01]  /*123d0*/  MUFU.TANH R21, R4 ;  /* 0x0000000400157308 */ /* 0x0002620000002400 */
[----:B---3--:R-:W-:-:S04]  /*123e0*/  LEA.HI R5, R6, R6, RZ, 0x1 ;  /* 0x0000000606057211 */ /* 0x008fc800078f08ff */
[C---:B------:R-:W-:Y:S02]  /*123f0*/  SHF.L.U32 R10, R5.reuse, 0x5, RZ ;  /* 0x00000005050a7819 */ /* 0x040fe400000006ff */
[----:B------:R-:W-:Y:S02]  /*12400*/  LOP3.LUT R5, R5, 0x1ffffffe, RZ, 0xc0, !PT ;  /* 0x1ffffffe05057812 */ /* 0x000fe400078ec0ff */
[----:B-1----:R-:W-:-:S05]  /*12410*/  LOP3.LUT R4, R141, 0xffffffe0, RZ, 0xc0, !PT ;  /* 0xffffffe08d047812 */ /* 0x002fca00078ec0ff */
[----:B------:R-:W-:-:S05]  /*12420*/  IMAD.IADD R4, R177, 0x1, -R4 ;  /* 0x00000001b1047824 */ /* 0x000fca00078e0a04 */
[----:B------:R-:W-:-:S04]  /*12430*/  SHF.R.S32.HI R9, RZ, 0x1f, R4 ;  /* 0x0000001fff097819 */ /* 0x000fc80000011404 */
[----:B------:R-:W-:Y:S01]  /*12440*/  LEA.HI R7, R9, R4, RZ, 0x2 ;  /* 0x0000000409077211 */ /* 0x000fe200078f10ff */
[----:B------:R-:W-:-:S03]  /*12450*/  FMUL.FTZ R9, R36, c[0x0][0x320] ;  /* 0x0000c80024097a20 */ /* 0x000fc60000410000 */
[C---:B------:R-:W-:Y:S01]  /*12460*/  LEA.HI.SX32 R8, R7.reuse, R204, 0x1e ;  /* 0x000000cc07087211 */ /* 0x040fe200078ff2ff */
[----:B------:R1:W3:Y:S01]  /*12470*/  MUFU.TANH R15, R9 ;  /* 0x00000009000f7308 */ /* 0x0002e20000002400 */
[----:B------:R-:W-:-:S03]  /*12480*/  LOP3.LUT R7, R7, 0x7ffffffc, RZ, 0xc0, !PT ;  /* 0x7ffffffc07077812 */ /* 0x000fc600078ec0ff */
[----:B------:R-:W-:Y:S01]  /*12490*/  IMAD R11, R11, 0x10, R8 ;  /* 0x000000100b0b7824 */ /* 0x000fe200078e0208 */
[----:B------:R-:W-:Y:S01]  /*124a0*/  IADD3 R4, R4, -R7, RZ ;  /* 0x8000000704047210 */ /* 0x000fe20007ffe0ff */
[----:B------:R-:W-:Y:S01]  /*124b0*/  IMAD.IADD R8, R6, 0x1, -R5 ;  /* 0x0000000106087824 */ /* 0x000fe200078e0a05 */
[----:B------:R-:W-:Y:S01]  /*124c0*/  IADD3 R7, R145, 0x1, R116 ;  /* 0x0000000191077810 */ /* 0x000fe20007ffe074 */
[----:B------:R-:W-:Y:S02]  /*124d0*/  FMUL.FTZ R5, R37, c[0x0][0x320] ;  /* 0x0000c80025057a20 */ /* 0x000fe40000410000 */
[----:B------:R-:W-:Y:S02]  /*124e0*/  IMAD.SHL.U32 R22, R4, 0x2, RZ ;  /* 0x0000000204167824 */ /* 0x000fe400078e00ff */
[----:B------:R2:W2:Y:S03]  /*124f0*/  MUFU.TANH R14, R5 ;  /* 0x00000005000e7308 */ /* 0x0004a60000002400 */
[----:B------:R-:W-:-:S02]  /*12500*/  IADD3 R4, -R163, R7, -R22 ;  /* 0x00000007a3047210 */ /* 0x000fc40007ffe916 */
[----:B-1----:R-:W-:Y:S02]  /*12510*/  LOP3.LUT R9, R10, 0xffffffc0, RZ, 0xc0, !PT ;  /* 0xffffffc00a097812 */ /* 0x002fe400078ec0ff */
[C---:B------:R-:W-:Y:S02]  /*12520*/  IADD3 R16, R4.reuse, c[0x0][0x328], RZ ;  /* 0x0000ca0004107a10 */ /* 0x040fe40007ffe0ff */
[----:B------:R-:W-:Y:S02]  /*12530*/  IADD3 R6, R9, R11, RZ ;  /* 0x0000000b09067210 */ /* 0x000fe40007ffe0ff */
[----:B------:R-:W-:Y:S02]  /*12540*/  IADD3 R18, R4, UR11, RZ ;  /* 0x0000000b04127c10 */ /* 0x000fe4000fffe0ff */
[----:B------:R-:W-:Y:S01]  /*12550*/  IADD3 R17, -R22, R145, R116 ;  /* 0x0000009116117210 */ /* 0x000fe20007ffe174 */
[----:B------:R-:W-:Y:S02]  /*12560*/  IMAD R8, R8, 0x8, R6 ;  /* 0x0000000808087824 */ /* 0x000fe400078e0206 */
[----:B--2---:R-:W-:-:S02]  /*12570*/  FMUL.FTZ R5, R32, c[0x0][0x320] ;  /* 0x0000c80020057a20 */ /* 0x004fc40000410000 */
[----:B------:R-:W-:Y:S01]  /*12580*/  @P0 IMAD.HI.U32 R6, R8, c[0x0][0x2c8], RZ ;  /* 0x0000b20008060a27 */ /* 0x000fe200078e00ff */
[----:B------:R-:W-:Y:S01]  /*12590*/  STL [R1+0x28], R8 ;  /* 0x0000280801007387 */ /* 0x000fe20000100800 */
[----:B------:R1:W2:Y:S02]  /*125a0*/  MUFU.TANH R13, R5 ;  /* 0x00000005000d7308 */ /* 0x0002a40000002400 */
[----:B------:R-:W-:Y:S01]  /*125b0*/  IMAD.MOV.U32 R10, RZ, RZ, R8 ;  /* 0x000000ffff0a7224 */ /* 0x000fe200078e0008 */
[----:B------:R-:W-:Y:S01]  /*125c0*/  @P0 SHF.R.U32.HI R10, RZ, c[0x0][0x2cc], R6 ;  /* 0x0000b300ff0a0a19 */ /* 0x000fe20000011606 */
[----:B------:R2:W-:Y:S01]  /*125d0*/  STL [R1+0x8], R22 ;  /* 0x0000081601007387 */ /* 0x0005e20000100800 */
[----:B------:R-:W-:-:S03]  /*125e0*/  ISETP.GE.AND P0, PT, R165, 0x1, PT ;  /* 0x00000001a500780c */ /* 0x000fc60003f06270 */
[----:B------:R-:W3:Y:S01]  /*125f0*/  SHFL.IDX PT, R6, R10, RZ, 0x1c1f ;  /* 0x001c1fff0a067589 */ /* 0x000ee200000e0000 */
[----:B-1----:R-:W-:-:S04]  /*12600*/  FMUL.FTZ R5, R33, c[0x0][0x320] ;  /* 0x0000c80021057a20 */ /* 0x002fc80000410000 */
[----:B------:R1:W1:Y:S01]  /*12610*/  MUFU.TANH R12, R5 ;  /* 0x00000005000c7308 */ /* 0x0002620000002400 */
[----:B--2---:R-:W-:Y:S01]  /*12620*/  IADD3 R22, R116, -R22, RZ ;  /* 0x8000001674167210 */ /* 0x004fe20007ffe0ff */
[----:B---3--:R-:W-:Y:S02]  /*12630*/  IMAD.IADD R4, R18, 0x1, R6 ;  /* 0x0000000112047824 */ /* 0x008fe400078e0206 */
[----:B-1----:R-:W-:-:S04]  /*12640*/  FMUL.FTZ R5, R52, c[0x0][0x320] ;  /* 0x0000c80034057a20 */ /* 0x002fc80000410000 */
[----:B------:R1:W2:Y:S02]  /*12650*/  MUFU.TANH R11, R5 ;  /* 0x00000005000b7308 */ /* 0x0002a40000002400 */
[----:B-1----:R-:W-:-:S06]  /*12660*/  FMUL.FTZ R5, R53, c[0x0][0x320] ;  /* 0x0000c80035057a20 */ /* 0x002fcc0000410000 */
[----:B------:R1:W3:Y:S02]  /*12670*/  MUFU.TANH R9, R5 ;  /* 0x0000000500097308 */ /* 0x0002e40000002400 */
[----:B-1----:R-:W-:-:S06]  /*12680*/  FMUL.FTZ R5, R48, c[0x0][0x320] ;  /* 0x0000c80030057a20 */ /* 0x002fcc0000410000 */
[----:B------:R1:W1:Y:S02]  /*12690*/  MUFU.TANH R8, R5 ;  /* 0x0000000500087308 */ /* 0x0002640000002400 */
[----:B-1----:R-:W-:-:S05]  /*126a0*/  IMAD.IADD R5, R16, 0x1, R6 ;  /* 0x0000000110057824 */ /* 0x002fca00078e0206 */
[----:B------:R-:W-:Y:S01]  /*126b0*/  IMNMX R5, R5, R17, PT ;  /* 0x0000001105057217 */ /* 0x000fe20003800200 */
        /* <DEDUP_REMOVED lines=12> */
.L_x_1252:
[----:B------:R-:W-:-:S04]  /*12780*/  MOV R7, c[0x0][0x32c] ;  /* 0x0000cb0000077a02 */ /* 0x000fc80000000f00 */
[----:B------:R-:W-:-:S13]  /*12790*/  ISETP.NE.AND P0, PT, R7, 0x1, PT ;  /* 0x000000010700780c */ /* 0x000fda0003f05270 */
[----:B------:R-:W-:-:S05]  /*127a0*/  @P0 IMAD.HI.U32 R7, R6, c[0x0][0x330], RZ ;  /* 0x0000cc0006070a27 */ /* 0x000fca00078e00ff */
[----:B------:R-:W-:Y:S02]  /*127b0*/  @P0 SHF.R.U32.HI R6, RZ, c[0x0][0x334], R7 ;  /* 0x0000cd00ff060a19 */ /* 0x000fe40000011607 */
.L_x_1253:
[----:B------:R-:W-:Y:S05]  /*127c0*/  BSYNC B0 ;  /* 0x0000000000007941 */ /* 0x000fea0003800000 */
.L_x_1251:
[----:B------:R-:W-:-:S05]  /*127d0*/  IMAD R6, R6, c[0x0][0x32c], R22 ;  /* 0x0000cb0006067a24 */ /* 0x000fca00078e0216 */
[----:B------:R-:W-:Y:S02]  /*127e0*/  IADD3 R7, R6, c[0x0][0x32c], RZ ;  /* 0x0000cb0006077a10 */ /* 0x000fe40007ffe0ff */
[----:B------:R-:W-:Y:S02]  /*127f0*/  IMNMX R4, R4, R6, !PT ;  /* 0x0000000604047217 */ /* 0x000fe40007800200 */
[----:B------:R-:W-:Y:S02]  /*12800*/  IMNMX R5, R5, R7, PT ;  /* 0x0000000705057217 */ /* 0x000fe40003800200 */
.L_x_1250:
[C---:B--234-:R-:W-:Y:S01]  /*12810*/  ISETP.GE.AND P0, PT, R116.reuse, 0x2, PT ;  /* 0x000000027400780c */ /* 0x05cfe20003f06270 */
[----:B------:R-:W1:Y:S01]  /*12820*/  SHFL.IDX PT, R6, R10, 0x1, 0x1c1f ;  /* 0x003c1f000a067f89 */ /* 0x000e6200000e0000 */
[----:B------:R-:W-:Y:S02]  /*12830*/  ISETP.GE.AND P1, PT, R116, 0x9, PT ;  /* 0x000000097400780c */ /* 0x000fe40003f26270 */
[----:B------:R-:W-:Y:S02]  /*12840*/  P2R R30, PR, RZ, 0x1 ;  /* 0x00000001ff1e7803 */ /* 0x000fe40000000000 */
[----:B------:R-:W-:-:S02]  /*12850*/  ISETP.GT.AND P0, PT, R4, 0x1, !P0 ;  /* 0x000000010400780c */ /* 0x000fc40004704270 */
[----:B------:R-:W-:Y:S02]  /*12860*/  P2R R29, PR, RZ, 0x2 ;  /* 0x00000002ff1d7803 */ /* 0x000fe40000000000 */
[----:B------:R-:W-:Y:S02]  /*12870*/  ISETP.LT.OR P0, PT, R5, 0x2, P0 ;  /* 0x000000020500780c */ /* 0x000fe40000701670 */
[----:B------:R-:W-:Y:S02]  /*12880*/  ISETP.GE.AND P6, PT, R116, 0x11, PT ;  /* 0x000000117400780c */ /* 0x000fe40003fc6270 */
[----:B------:R-:W-:Y:S02]  /*12890*/  FSEL R44, R9, -INF , !P0 ;  /* 0xff800000092c7808 */ /* 0x000fe40004000000 */
[----:B------:R-:W-:Y:S02]  /*128a0*/  ISETP.GT.AND P0, PT, R4, 0x8, !P1 ;  /* 0x000000080400780c */ /* 0x000fe40004f04270 */
[----:B------:R-:W-:-:S02]  /*128b0*/  ISETP.GE.AND P1, PT, R116, 0xa, PT ;  /* 0x0000000a7400780c */ /* 0x000fc40003f26270 */
[C---:B------:R-:W-:Y:S02]  /*128c0*/  ISETP.LT.OR P0, PT, R5.reuse, 0x9, P0 ;  /* 0x000000090500780c */ /* 0x040fe40000701670 */
[----:B------:R-:W-:Y:S02]  /*128d0*/  ISETP.GE.AND P5, PT, R116, 0x12, PT ;  /* 0x000000127400780c */ /* 0x000fe40003fa6270 */
[----:B------:R-:W-:Y:S02]  /*128e0*/  FSEL R45, R8, -INF , !P0 ;  /* 0xff800000082d7808 */ /* 0x000fe40004000000 */
[----:B------:R-:W-:Y:S02]  /*128f0*/  ISETP.GT.AND P0, PT, R4, 0x9, !P1 ;  /* 0x000000090400780c */ /* 0x000fe40004f04270 */
[----:B------:R-:W-:Y:S02]  /*12900*/  ISETP.GE.AND P4, PT, R116, 0x19, PT ;  /* 0x000000197400780c */ /* 0x000fe40003f86270 */
[----:B------:R-:W-:-:S02]  /*12910*/  ISETP.LT.OR P0, PT, R5, 0xa, P0 ;  /* 0x0000000a0500780c */ /* 0x000fc40000701670 */
[----:B------:R-:W-:Y:S02]  /*12920*/  ISETP.GE.AND P3, PT, R116, 0x1a, PT ;  /* 0x0000001a7400780c */ /* 0x000fe40003f66270 */
[----:B------:R-:W-:Y:S02]  /*12930*/  FSEL R48, R24, -INF , !P0 ;  /* 0xff80000018307808 */ /* 0x000fe40004000000 */
[----:B------:R-:W-:Y:S02]  /*12940*/  ISETP.GT.AND P0, PT, R4, 0x10, !P6 ;  /* 0x000000100400780c */ /* 0x000fe40007704270 */
[----:B------:R-:W-:Y:S02]  /*12950*/  ISETP.GE.AND P2, PT, R116, 0x21, PT ;  /* 0x000000217400780c */ /* 0x000fe40003f46270 */
[----:B------:R-:W-:Y:S02]  /*12960*/  ISETP.LT.OR P0, PT, R5, 0x11, P0 ;  /* 0x000000110500780c */ /* 0x000fe40000701670 */
[----:B------:R-:W-:-:S02]  /*12970*/  P2R R28, PR, RZ, 0x2 ;  /* 0x00000002ff1c7803 */ /* 0x000fc40000000000 */
[----:B------:R-:W-:Y:S02]  /*12980*/  FSEL R64, R23, -INF , !P0 ;  /* 0xff80000017407808 */ /* 0x000fe40004000000 */
[----:B------:R-:W-:Y:S02]  /*12990*/  ISETP.GT.AND P0, PT, R4, 0x11, !P5 ;  /* 0x000000110400780c */ /* 0x000fe40006f04270 */
[----:B------:R-:W-:Y:S02]  /*129a0*/  ISETP.GE.AND P1, PT, R116, 0x22, PT ;  /* 0x000000227400780c */ /* 0x000fe40003f26270 */
[----:B------:R-:W-:Y:S02]  /*129b0*/  ISETP.LT.OR P0, PT, R5, 0x12, P0 ;  /* 0x000000120500780c */ /* 0x000fe40000701670 */
[----:B------:R-:W-:Y:S02]  /*129c0*/  P2R R27, PR, RZ, 0x2 ;  /* 0x00000002ff1b7803 */ /* 0x000fe40000000000 */
[----:B------:R-:W-:-:S02]  /*129d0*/  FSEL R66, R21, -INF , !P0 ;  /* 0xff80000015427808 */ /* 0x000fc40004000000 */
        /* <DEDUP_REMOVED lines=21> */
[----:B------:R-:W-:-:S04]  /*12b30*/  ISETP.GE.AND P0, PT, R116, 0x2a, PT ;  /* 0x0000002a7400780c */ /* 0x000fc80003f06270 */
[----:B------:R-:W-:Y:S02]  /*12b40*/  P2R R25, PR, RZ, 0x1 ;  /* 0x00000001ff197803 */ /* 0x000fe40000000000 */
[----:B------:R-:W-:Y:S01]  /*12b50*/  ISETP.GT.AND P0, PT, R4, 0x29, !P0 ;  /* 0x000000290400780c */ /* 0x000fe20004704270 */
[----:B------:R-:W-:-:S03]  /*12b60*/  FMUL.FTZ R4, R39, c[0x0][0x320] ;  /* 0x0000c80027047a20 */ /* 0x000fc60000410000 */
[----:B------:R-:W-:Y:S01]  /*12b70*/  ISETP.LT.OR P0, PT, R5, 0x2a, P0 ;  /* 0x0000002a0500780c */ /* 0x000fe20000701670 */
[----:B------:R2:W3:Y:S01]  /*12b80*/  MUFU.TANH R24, R4 ;  /* 0x0000000400187308 */ /* 0x0004e20000002400 */
[----:B-1----:R-:W-:Y:S02]  /*12b90*/  IMAD.IADD R5, R16, 0x1, R6 ;  /* 0x0000000110057824 */ /* 0x002fe400078e0206 */
[----:B------:R-:W-:Y:S02]  /*12ba0*/  FSEL R247, R12, -INF , !P0 ;  /* 0xff8000000cf77808 */ /* 0x000fe40004000000 */
[----:B------:R-:W-:Y:S02]  /*12bb0*/  ISETP.GE.AND P0, PT, R165, 0x1, PT ;  /* 0x00000001a500780c */ /* 0x000fe40003f06270 */
[----:B------:R-:W-:Y:S01]  /*12bc0*/  IMNMX R5, R5, R17, PT ;  /* 0x0000001105057217 */ /* 0x000fe20003800200 */
[----:B--2---:R-:W-:-:S04]  /*12bd0*/  FMUL.FTZ R4, R50, c[0x0][0x320] ;  /* 0x0000c80032047a20 */ /* 0x004fc80000410000 */
[----:B------:R1:W2:Y:S02]  /*12be0*/  MUFU.TANH R23, R4 ;  /* 0x0000000400177308 */ /* 0x0002a40000002400 */
[----:B-1----:R-:W-:-:S06]  /*12bf0*/  FMUL.FTZ R4, R51, c[0x0][0x320] ;  /* 0x0000c80033047a20 */ /* 0x002fcc0000410000 */
[----:B------:R1:W4:Y:S02]  /*12c00*/  MUFU.TANH R21, R4 ;  /* 0x0000000400157308 */ /* 0x0003240000002400 */
        /* <DEDUP_REMOVED lines=31> */
.L_x_1256:
[----:B------:R-:W-:-:S04]  /*12e00*/  MOV R7, c[0x0][0x32c] ;  /* 0x0000cb0000077a02 */ /* 0x000fc80000000f00 */
[----:B------:R-:W-:-:S13]  /*12e10*/  ISETP.NE.AND P0, PT, R7, 0x1, PT ;  /* 0x000000010700780c */ /* 0x000fda0003f05270 */
[----:B------:R-:W-:-:S05]  /*12e20*/  @P0 IMAD.HI.U32 R7, R6, c[0x0][0x330], RZ ;  /* 0x0000cc0006070a27 */ /* 0x000fca00078e00ff */
[----:B------:R-:W-:Y:S02]  /*12e30*/  @P0 SHF.R.U32.HI R6, RZ, c[0x0][0x334], R7 ;  /* 0x0000cd00ff060a19 */ /* 0x000fe40000011607 */
.L_x_1257:
[----:B------:R-:W-:Y:S05]  /*12e40*/  BSYNC B0 ;  /* 0x0000000000007941 */ /* 0x000fea0003800000 */
.L_x_1255:
[----:B------:R-:W-:-:S05]  /*12e50*/  IMAD R6, R6, c[0x0][0x32c], R22 ;  /* 0x0000cb0006067a24 */ /* 0x000fca00078e0216 */
[----:B------:R-:W-:Y:S02]  /*12e60*/  IADD3 R7, R6, c[0x0][0x32c], RZ ;  /* 0x0000cb0006077a10 */ /* 0x000fe40007ffe0ff */
[----:B------:R-:W-:Y:S02]  /*12e70*/  IMNMX R4, R4, R6, !PT ;  /* 0x0000000604047217 */ /* 0x000fe40007800200 */
[----:B------:R-:W-:Y:S02]  /*12e80*/  IMNMX R5, R5, R7, PT ;  /* 0x0000000705057217 */ /* 0x000fe40003800200 */
.L_x_1254:
        /* <DEDUP_REMOVED lines=36> */
[----:B------:R-:W-:-:S04]  /*130d0*/  ISETP.GT.AND P0, PT, R4, RZ, !P1 ;  /* 0x000000ff0400720c */ /* 0x000fc80004f04270 */
[----:B------:R-:W-:-:S04]  /*130e0*/  ISETP.LT.OR P0, PT, R5, 0x1, P0 ;  /* 0x000000010500780c */ /* 0x000fc80000701670 */
[----:B------:R-:W-:Y:S02]  /*130f0*/  FSEL R31, R13, -INF , !P0 ;  /* 0xff8000000d1f7808 */ /* 0x000fe40004000000 */
[----:B------:R-:W-:-:S04]  /*13100*/  ISETP.NE.AND P0, PT, R25, RZ, PT ;  /* 0x000000ff1900720c */ /* 0x000fc80003f05270 */
        /* <DEDUP_REMOVED lines=43> */
.L_x_1260:
[----:B------:R-:W-:-:S04]  /*133c0*/  MOV R7, c[0x0][0x32c] ;  /* 0x0000cb0000077a02 */ /* 0x000fc80000000f00 */
[----:B------:R-:W-:-:S13]  /*133d0*/  ISETP.NE.AND P0, PT, R7, 0x1, PT ;  /* 0x000000010700780c */ /* 0x000fda0003f05270 */
[----:B------:R-:W-:-:S05]  /*133e0*/  @P0 IMAD.HI.U32 R7, R6, c[0x0][0x330], RZ ;  /* 0x0000cc0006070a27 */ /* 0x000fca00078e00ff */
[----:B------:R-:W-:Y:S02]  /*133f0*/  @P0 SHF.R.U32.HI R6, RZ, c[0x0][0x334], R7 ;  /* 0x0000cd00ff060a19 */ /* 0x000fe40000011607 */
.L_x_1261:
[----:B------:R-:W-:Y:S05]  /*13400*/  BSYNC B0 ;  /* 0x0000000000007941 */ /* 0x000fea0003800000 */
.L_x_1259:
[----:B------:R-:W-:-:S05]  /*13410*/  IMAD R6, R6, c[0x0][0x32c], R22 ;  /* 0x0000cb0006067a24 */ /* 0x000fca00078e0216 */
[----:B------:R-:W-:Y:S02]  /*13420*/  IADD3 R7, R6, c[0x0][0x32c], RZ ;  /* 0x0000cb0006077a10 */ /* 0x000fe40007ffe0ff */
[----:B------:R-:W-:Y:S02]  /*13430*/  IMNMX R4, R4, R6, !PT ;  /* 0x0000000604047217 */ /* 0x000fe40007800200 */
[----:B------:R-:W-:Y:S02]  /*13440*/  IMNMX R5, R5, R7, PT ;  /* 0x0000000705057217 */ /* 0x000fe40003800200 */
.L_x_1258:
        /* <DEDUP_REMOVED lines=83> */
.L_x_1264:
[----:B------:R-:W-:-:S04]  /*13980*/  MOV R7, c[0x0][0x32c] ;  /* 0x0000cb0000077a02 */ /* 0x000fc80000000f00 */
[----:B------:R-:W-:-:S13]  /*13990*/  ISETP.NE.AND P0, PT, R7, 0x1, PT ;  /* 0x000000010700780c */ /* 0x000fda0003f05270 */
[----:B------:R-:W-:-:S05]  /*139a0*/  @P0 IMAD.HI.U32 R7, R6, c[0x0][0x330], RZ ;  /* 0x0000cc0006070a27 */ /* 0x000fca00078e00ff */
[----:B------:R-:W-:Y:S02]  /*139b0*/  @P0 SHF.R.U32.HI R6, RZ, c[0x0][0x334], R7 ;  /* 0x0000cd00ff060a19 */ /* 0x000fe40000011607 */
.L_x_1265:
[----:B------:R-:W-:Y:S05]  /*139c0*/  BSYNC B0 ;  /* 0x0000000000007941 */ /* 0x000fea0003800000 */
.L_x_1263:
[----:B------:R-:W-:-:S05]  /*139d0*/  IMAD R6, R6, c[0x0][0x32c], R22 ;  /* 0x0000cb0006067a24 */ /* 0x000fca00078e0216 */
[----:B------:R-:W-:Y:S02]  /*139e0*/  IADD3 R7, R6, c[0x0][0x32c], RZ ;  /* 0x0000cb0006077a10 */ /* 0x000fe40007ffe0ff */
[----:B------:R-:W-:Y:S02]  /*139f0*/  IMNMX R4, R4, R6, !PT ;  /* 0x0000000604047217 */ /* 0x000fe40007800200 */
[----:B------:R-:W-:Y:S02]  /*13a00*/  IMNMX R5, R5, R7, PT ;  /* 0x0000000705057217 */ /* 0x000fe40003800200 */
.L_x_1262:
[----:B--2345:R-:W-:Y:S01]  /*13a10*/  FMNMX.FTZ R137, R33, R44, !PT ;  /* 0x0000002c21897209 */ /* 0x03cfe20007810000 */
[----:B------:R-:W-:Y:S01]  /*13a20*/  STL [R1+0x94], R237 ;  /* 0x000094ed01007387 */ /* 0x000fe20000100800 */
[----:B------:R-:W-:Y:S01]  /*13a30*/  FMNMX.FTZ R136, R31, R32, !PT ;  /* 0x000000201f887209 */ /* 0x000fe20007810000 */
        /* <DEDUP_REMOVED lines=15> */
[----:B------:R-:W-:Y:S01]  /*13b30*/  FMNMX.FTZ R137, R65, R137, !PT ;  /* 0x0000008941897209 */ /* 0x000fe20007810000 */
[----:B------:R-:W-:Y:S01]  /*13b40*/  STL [R1+0x80], R232 ;  /* 0x000080e801007387 */ /* 0x000fe20000100800 */
[----:B------:R-:W-:Y:S02]  /*13b50*/  FMNMX.FTZ R136, R61, R136, !PT ;  /* 0x000000883d887209 */ /* 0x000fe40007810000 */
[----:B------:R-:W-:Y:S01]  /*13b60*/  FMNMX.FTZ R137, R68, R137, !PT ;  /* 0x0000008944897209 */ /* 0x000fe20007810000 */
[----:B------:R-:W-:Y:S01]  /*13b70*/  STL [R1+0x7c], R231 ;  /* 0x00007ce701007387 */ /* 0x000fe20000100800 */
[----:B------:R-:W-:-:S02]  /*13b80*/  ISETP.NE.AND P0, PT, R30, RZ, PT ;  /* 0x000000ff1e00720c */ /* 0x000fc40003f05270 */
[----:B------:R-:W-:Y:S01]  /*13b90*/  FMNMX.FTZ R137, R190, R137, !PT ;  /* 0x00000089be897209 */ /* 0x000fe20007810000 */
[----:B------:R-:W-:Y:S01]  /*13ba0*/  STL [R1+0x78], R230 ;  /* 0x000078e601007387 */ /* 0x000fe20000100800 */
[----:B------:R-:W-:Y:S02]  /*13bb0*/  FMNMX.FTZ R136, R63, R136, !PT ;  /* 0x000000883f887209 */ /* 0x000fe40007810000 */
[----:B------:R-:W-:Y:S01]  /*13bc0*/  FMNMX.FTZ R137, R189, R137, !PT ;  /* 0x00000089bd897209 */ /* 0x000fe20007810000 */
[----:B------:R-:W-:Y:S01]  /*13bd0*/  STL [R1+0x74], R229 ;  /* 0x000074e501007387 */ /* 0x000fe20000100800 */
[----:B------:R-:W-:Y:S02]  /*13be0*/  ISETP.GT.AND P0, PT, R4, 0x1, !P0 ;  /* 0x000000010400780c */ /* 0x000fe40004704270 */
[----:B------:R-:W-:Y:S01]  /*13bf0*/  FMNMX.FTZ R137, R252, R137, !PT ;  /* 0x00000089fc897209 */ /* 0x000fe20007810000 */
[----:B------:R-:W-:Y:S01]  /*13c00*/  STL [R1+0x70], R228 ;  /* 0x000070e401007387 */ /* 0x000fe20000100800 */
[----:B------:R-:W-:-:S02]  /*13c10*/  FMNMX.FTZ R136, R244, R136, !PT ;  /* 0x00000088f4887209 */ /* 0x000fc40007810000 */
[----:B------:R-:W-:Y:S01]  /*13c20*/  FMNMX.FTZ R137, R247, R137, !PT ;  /* 0x00000089f7897209 */ /* 0x000fe20007810000 */
[----:B------:R-:W-:Y:S01]  /*13c30*/  STL [R1+0x6c], R227 ;  /* 0x00006ce301007387 */ /* 0x000fe20000100800 */
[----:B------:R-:W-:Y:S02]  /*13c40*/  ISETP.LT.OR P0, PT, R5, 0x2, P0 ;  /* 0x000000020500780c */ /* 0x000fe40000701670 */
[----:B------:R-:W-:Y:S01]  /*13c50*/  FMNMX.FTZ R136, R238, R136, !PT ;  /* 0x00000088ee887209 */ /* 0x000fe20007810000 */
[----:B------:R-:W1:Y:S01]  /*13c60*/  SHFL.BFLY PT, R6, R137, 0x2, 0x1f ;  /* 0x0c401f0089067f89 */ /* 0x000e6200000e0000 */
[----:B------:R-:W-:Y:S02]  /*13c70*/  FSEL R40, R10, -INF , !P0 ;  /* 0xff8000000a287808 */ /* 0x000fe40004000000 */
[----:B------:R-:W-:Y:S01]  /*13c80*/  ISETP.NE.AND P0, PT, R29, RZ, PT ;  /* 0x000000ff1d00720c */ /* 0x000fe20003f05270 */
[----:B------:R-:W-:Y:S01]  /*13c90*/  STL [R1+0x68], R226 ;  /* 0x000068e201007387 */ /* 0x000fe20000100800 */
[----:B------:R-:W-:-:S02]  /*13ca0*/  FMNMX.FTZ R136, R203, R136, !PT ;  /* 0x00000088cb887209 */ /* 0x000fc40007810000 */
[----:B------:R-:W-:Y:S01]  /*13cb0*/  ISETP.GT.AND P0, PT, R4, 0x8, !P0 ;  /* 0x000000080400780c */ /* 0x000fe20004704270 */
[----:B------:R-:W-:Y:S01]  /*13cc0*/  STL [R1+0x64], R225 ;  /* 0x000064e101007387 */ /* 0x000fe20000100800 */
[----:B------:R-:W-:Y:S02]  /*13cd0*/  FMNMX.FTZ R136, R202, R136, !PT ;  /* 0x00000088ca887209 */ /* 0x000fe40007810000 */
[----:B------:R-:W-:Y:S01]  /*13ce0*/  ISETP.LT.OR P0, PT, R5, 0x9, P0 ;  /* 0x000000090500780c */ /* 0x000fe20000701670 */
[----:B------:R-:W-:Y:S01]  /*13cf0*/  STL [R1+0x60], R220 ;  /* 0x000060dc01007387 */ /* 0x000fe20000100800 */
[----:B------:R-:W-:Y:S02]  /*13d00*/  LEA R224, R2, R221, 0x1 ;  /* 0x000000dd02e07211 */ /* 0x000fe400078e08ff */
[----:B------:R-:W-:Y:S02]  /*13d10*/  FSEL R42, R14, -INF , !P0 ;  /* 0xff8000000e2a7808 */ /* 0x000fe40004000000 */
[----:B------:R-:W-:-:S04]  /*13d20*/  ISETP.NE.AND P0, PT, R28, RZ, PT ;  /* 0x000000ff1c00720c */ /* 0x000fc80003f05270 */
[----:B------:R-:W-:Y:S02]  /*13d30*/  ISETP.GT.AND P0, PT, R4, 0x9, !P0 ;  /* 0x000000090400780c */ /* 0x000fe40004704270 */
[----:B-1----:R-:W-:Y:S02]  /*13d40*/  FMNMX.FTZ R137, R137, R6, !PT ;  /* 0x0000000689897209 */ /* 0x002fe40007810000 */
[----:B------:R-:W-:-:S03]  /*13d50*/  ISETP.LT.OR P0, PT, R5, 0xa, P0 ;  /* 0x0000000a0500780c */ /* 0x000fc60000701670 */
[----:B------:R-:W1:Y:S01]  /*13d60*/  SHFL.BFLY PT, R6, R137, 0x1, 0x1f ;  /* 0x0c201f0089067f89 */ /* 0x000e6200000e0000 */
[----:B------:R-:W-:Y:S02]  /*13d70*/  FSEL R41, R13, -INF , !P0 ;  /* 0xff8000000d297808 */ /* 0x000fe40004000000 */
[----:B------:R-:W-:Y:S02]  /*13d80*/  ISETP.GT.AND P0, PT, R4, 0x10, !P6 ;  /* 0x000000100400780c */ /* 0x000fe40007704270 */
[----:B------:R-:W-:Y:S02]  /*13d90*/  ISETP.NE.AND P6, PT, R25, RZ, PT ;  /* 0x000000ff1900720c */ /* 0x000fe40003fc5270 */
[----:B------:R-:W-:-:S04]  /*13da0*/  ISETP.LT.OR P0, PT, R5, 0x11, P0 ;  /* 0x000000110500780c */ /* 0x000fc80000701670 */
[----:B------:R-:W-:Y:S02]  /*13db0*/  FSEL R55, R19, -INF , !P0 ;  /* 0xff80000013377808 */ /* 0x000fe40004000000 */
[----:B------:R-:W-:Y:S01]  /*13dc0*/  ISETP.GT.AND P0, PT, R4, 0x11, !P5 ;  /* 0x000000110400780c */ /* 0x000fe20006f04270 */
[----:B------:R-:W-:Y:S01]  /*13dd0*/  LDSM.16.MT88.4 R16, [R224+0x2080] ;  /* 0x00208000e010783b */ /* 0x000fe20000004200 */
[----:B------:R-:W-:Y:S02]  /*13de0*/  ISETP.NE.AND P5, PT, R26, RZ, PT ;  /* 0x000000ff1a00720c */ /* 0x000fe40003fa5270 */
[----:B------:R-:W-:-:S04]  /*13df0*/  ISETP.LT.OR P0, PT, R5, 0x12, P0 ;  /* 0x000000120500780c */ /* 0x000fc80000701670 */
[----:B------:R-:W-:Y:S02]  /*13e00*/  FSEL R15, R15, -INF , !P0 ;  /* 0xff8000000f0f7808 */ /* 0x000fe40004000000 */
[----:B------:R-:W-:Y:S02]  /*13e10*/  ISETP.GT.AND P0, PT, R4, 0x18, !P4 ;  /* 0x000000180400780c */ /* 0x000fe40006704270 */
[----:B-1----:R-:W-:Y:S02]  /*13e20*/  FMNMX.FTZ R137, R137, R6, !PT ;  /* 0x0000000689897209 */ /* 0x002fe40007810000 */
[----:B------:R-:W1:Y:S01]  /*13e30*/  SHFL.BFLY PT, R6, R136, 0x2, 0x1f ;  /* 0x0c401f0088067f89 */ /* 0x000e6200000e0000 */
[----:B------:R-:W-:Y:S02]  /*13e40*/  ISETP.LT.OR P0, PT, R5, 0x19, P0 ;  /* 0x000000190500780c */ /* 0x000fe40000701670 */
[----:B------:R-:W-:Y:S01]  /*13e50*/  FMUL.FTZ R13, R137, c[0x0][0x2d0] ;  /* 0x0000b400890d7a20 */ /* 0x000fe20000410000 */
[----:B------:R-:W-:-:S02]  /*13e60*/  ISETP.NE.AND P4, PT, R27, RZ, PT ;  /* 0x000000ff1b00720c */ /* 0x000fc40003f85270 */
[----:B------:R-:W-:Y:S01]  /*13e70*/  FSEL R80, R9, -INF , !P0 ;  /* 0xff80000009507808 */ /* 0x000fe20004000000 */
[----:B------:R-:W-:Y:S01]  /*13e80*/  LDSM.16.MT88.4 R24, [R221+0x3880] ;  /* 0x00388000dd18783b */ /* 0x000fe20000004200 */
[----:B------:R-:W-:-:S04]  /*13e90*/  ISETP.GT.AND P0, PT, R4, 0x19, !P3 ;  /* 0x000000190400780c */ /* 0x000fc80005f04270 */
[----:B------:R-:W-:-:S04]  /*13ea0*/  ISETP.LT.OR P0, PT, R5, 0x1a, P0 ;  /* 0x0000001a0500780c */ /* 0x000fc80000701670 */
[----:B------:R-:W-:Y:S02]  /*13eb0*/  FSEL R81, R8, -INF , !P0 ;  /* 0xff80000008517808 */ /* 0x000fe40004000000 */
[C---:B------:R-:W-:Y:S02]  /*13ec0*/  ISETP.GT.AND P0, PT, R4.reuse, 0x20, !P2 ;  /* 0x000000200400780c */ /* 0x040fe40005704270 */
[----:B------:R-:W-:Y:S02]  /*13ed0*/  ISETP.GT.AND P2, PT, R4, 0x29, !P6 ;  /* 0x000000290400780c */ /* 0x000fe40007744270 */
[----:B------:R-:W-:Y:S02]  /*13ee0*/  ISETP.LT.OR P0, PT, R5, 0x21, P0 ;  /* 0x000000210500780c */ /* 0x000fe40000701670 */
[----:B-1----:R-:W-:Y:S02]  /*13ef0*/  FMNMX.FTZ R136, R136, R6, !PT ;  /* 0x0000000688887209 */ /* 0x002fe40007810000 */
[----:B------:R-:W-:-:S02]  /*13f00*/  FSEL R89, R11, -INF , !P0 ;  /* 0xff8000000b597808 */ /* 0x000fc40004000000 */
[C---:B------:R-:W-:Y:S01]  /*13f10*/  ISETP.GT.AND P0, PT, R4.reuse, RZ, !P1 ;  /* 0x000000ff0400720c */ /* 0x040fe20004f04270 */
[----:B------:R-:W1:Y:S01]  /*13f20*/  SHFL.BFLY PT, R6, R136, 0x1, 0x1f ;  /* 0x0c201f0088067f89 */ /* 0x000e6200000e0000 */
[----:B------:R-:W-:Y:S02]  /*13f30*/  ISETP.GT.AND P1, PT, R4, 0x21, !P4 ;  /* 0x000000210400780c */ /* 0x000fe40006724270 */
[C---:B------:R-:W-:Y:S02]  /*13f40*/  ISETP.LT.OR P0, PT, R5.reuse, 0x1, P0 ;  /* 0x000000010500780c */ /* 0x040fe40000701670 */
[----:B------:R-:W-:Y:S02]  /*13f50*/  ISETP.LT.OR P3, PT, R5, 0x22, P1 ;  /* 0x000000220500780c */ /* 0x000fe40000f61670 */
[----:B------:R-:W-:Y:S02]  /*13f60*/  FSEL R14, R12, -INF , !P0 ;  /* 0xff8000000c0e7808 */ /* 0x000fe40004000000 */
[----:B------:R-:W-:-:S02]  /*13f70*/  FSETP.NEU.FTZ.AND P0, PT, R137, -INF , PT ;  /* 0xff8000008900780b */ /* 0x000fc40003f1d000 */
[----:B------:R-:W-:Y:S02]  /*13f80*/  FMNMX.FTZ R8, R14, R40, !PT ;  /* 0x000000280e087209 */ /* 0x000fe40007810000 */
[----:B------:R-:W-:Y:S02]  /*13f90*/  FSEL R13, R13, RZ, P0 ;  /* 0x000000ff0d0d7208 */ /* 0x000fe40000000000 */
[----:B------:R-:W-:Y:S02]  /*13fa0*/  FMNMX.FTZ R8, R42, R8, !PT ;  /* 0x000000082a087209 */ /* 0x000fe40007810000 */
[----:B------:R-:W-:Y:S01]  /*13fb0*/  FSEL R83, R20, -INF , !P3 ;  /* 0xff80000014537808 */ /* 0x000fe20005800000 */
[----:B------:R-:W-:Y:S01]  /*13fc0*/  FFMA.FTZ R7, R33, c[0x0][0x2d0], -R13 ;  /* 0x0000b40021077a23 */ /* 0x000fe2000001080d */
[----:B------:R-:W-:-:S03]  /*13fd0*/  FMNMX.FTZ R8, R41, R8, !PT ;  /* 0x0000000829087209 */ /* 0x000fc60007810000 */
[----:B------:R2:W-:Y:S01]  /*13fe0*/  MUFU.EX2 R232, R7 ;  /* 0x0000000700e87308 */ /* 0x0005e20000000800 */
[----:B------:R-:W-:Y:S02]  /*13ff0*/  FMNMX.FTZ R8, R55, R8, !PT ;  /* 0x0000000837087209 */ /* 0x000fe40007810000 */
[----:B-1----:R-:W-:Y:S02]  /*14000*/  FMNMX.FTZ R136, R136, R6, !PT ;  /* 0x0000000688887209 */ /* 0x002fe40007810000 */
[----:B------:R-:W-:Y:S02]  /*14010*/  FMNMX.FTZ R6, R43, R52, !PT ;  /* 0x000000342b067209 */ /* 0x000fe40007810000 */
[C---:B------:R-:W-:Y:S01]  /*14020*/  FSETP.NEU.FTZ.AND P0, PT, R136.reuse, -INF , PT ;  /* 0xff8000008800780b */ /* 0x040fe20003f1d000 */
[----:B------:R-:W-:Y:S01]  /*14030*/  FMUL.FTZ R12, R136, c[0x0][0x2d0] ;  /* 0x0000b400880c7a20 */ /* 0x000fe20000410000 */
[----:B------:R-:W-:-:S04]  /*14040*/  FMNMX.FTZ R6, R53, R6, !PT ;  /* 0x0000000635067209 */ /* 0x000fc80007810000 */
[----:B------:R-:W-:Y:S02]  /*14050*/  FMNMX.FTZ R6, R54, R6, !PT ;  /* 0x0000000636067209 */ /* 0x000fe40007810000 */
[----:B------:R-:W-:Y:S01]  /*14060*/  FSEL R12, R12, RZ, P0 ;  /* 0x000000ff0c0c7208 */ /* 0x000fe20000000000 */
[----:B--2---:R-:W-:Y:S01]  /*14070*/  FFMA.FTZ R7, R44, c[0x0][0x2d0], -R13 ;  /* 0x0000b4002c077a23 */ /* 0x004fe2000001080d */
[----:B------:R-:W-:Y:S02]  /*14080*/  FMNMX.FTZ R6, R56, R6, !PT ;  /* 0x0000000638067209 */ /* 0x000fe40007810000 */
[----:B------:R-:W-:Y:S01]  /*14090*/  ISETP.GT.AND P0, PT, R4, 0x28, !P5 ;  /* 0x000000280400780c */ /* 0x000fe20006f04270 */
[----:B------:R1:W2:Y:S01]  /*140a0*/  MUFU.EX2 R205, R7 ;  /* 0x0000000700cd7308 */ /* 0x0002a20000000800 */
[----:B------:R-:W-:Y:S01]  /*140b0*/  FMNMX.FTZ R6, R58, R6, !PT ;  /* 0x000000063a067209 */ /* 0x000fe20007810000 */
[--C-:B------:R-:W-:Y:S01]  /*140c0*/  FFMA.FTZ R0, R31, c[0x0][0x2d0], -R12.reuse ;  /* 0x0000b4001f007a23 */ /* 0x100fe2000001080c */
[----:B------:R-:W-:Y:S01]  /*140d0*/  FMNMX.FTZ R4, R15, R8, !PT ;  /* 0x000000080f047209 */ /* 0x000fe20007810000 */
[----:B------:R-:W-:Y:S01]  /*140e0*/  FFMA.FTZ R2, R37, c[0x0][0x2d0], -R12 ;  /* 0x0000b40025027a23 */ /* 0x000fe2000001080c */
[----:B------:R-:W-:Y:S01]  /*140f0*/  FMNMX.FTZ R6, R57, R6, !PT ;  /* 0x0000000639067209 */ /* 0x000fe20007810000 */
[----:B------:R-:W-:Y:S01]  /*14100*/  LDSM.16.MT88.4 R28, [R222+0x2080] ;  /* 0x00208000de1c783b */ /* 0x000fe20000004200 */
[----:B------:R-:W-:Y:S01]  /*14110*/  FMNMX.FTZ R4, R80, R4, !PT ;  /* 0x0000000450047209 */ /* 0x000fe20007810000 */
[----:B------:R3:W-:Y:S01]  /*14120*/  MUFU.EX2 R230, R0 ;  /* 0x0000000000e67308 */ /* 0x0007e20000000800 */
[----:B------:R-:W-:-:S02]  /*14130*/  FMNMX.FTZ R6, R59, R6, !PT ;  /* 0x000000063b067209 */ /* 0x000fc40007810000 */
[----:B------:R-:W-:Y:S02]  /*14140*/  FMNMX.FTZ R4, R81, R4, !PT ;  /* 0x0000000451047209 */ /* 0x000fe40007810000 */
[----:B------:R-:W-:Y:S02]  /*14150*/  FMNMX.FTZ R6, R133, R6, !PT ;  /* 0x0000000685067209 */ /* 0x000fe40007810000 */
[----:B------:R-:W-:Y:S01]  /*14160*/  ISETP.LT.OR P1, PT, R5, 0x29, P0 ;  /* 0x000000290500780c */ /* 0x000fe20000721670 */
[----:B-1----:R-:W-:Y:S01]  /*14170*/  FFMA.FTZ R7, R45, c[0x0][0x2d0], -R13 ;  /* 0x0000b4002d077a23 */ /* 0x002fe2000001080d */
[----:B------:R-:W-:Y:S01]  /*14180*/  FMNMX.FTZ R6, R132, R6, !PT ;  /* 0x0000000684067209 */ /* 0x000fe20007810000 */
[----:B------:R-:W-:Y:S01]  /*14190*/  LDSM.16.MT88.4 R44, [R224+0x3880] ;  /* 0x00388000e02c783b */ /* 0x000fe20000004200 */
[----:B------:R-:W-:Y:S01]  /*141a0*/  FMNMX.FTZ R3, R89, R4, !PT ;  /* 0x0000000459037209 */ /* 0x000fe20007810000 */
[----:B------:R1:W-:Y:S01]  /*141b0*/  MUFU.EX2 R194, R7 ;  /* 0x0000000700c27308 */ /* 0x0003e20000000800 */
[----:B------:R-:W-:-:S02]  /*141c0*/  FMNMX.FTZ R6, R134, R6, !PT ;  /* 0x0000000686067209 */ /* 0x000fc40007810000 */
[----:B------:R-:W-:Y:S01]  /*141d0*/  ISETP.LT.OR P0, PT, R5, 0x2a, P2 ;  /* 0x0000002a0500780c */ /* 0x000fe20001701670 */
[----:B---3--:R-:W-:Y:S01]  /*141e0*/  FFMA.FTZ R0, R32, c[0x0][0x2d0], -R12 ;  /* 0x0000b40020007a23 */ /* 0x008fe2000001080c */
[----:B------:R-:W-:Y:S01]  /*141f0*/  FMNMX.FTZ R6, R138, R6, !PT ;  /* 0x000000068a067209 */ /* 0x000fe20007810000 */
[----:B------:R-:W3:Y:S01]  /*14200*/  LDSM.16.MT88.4 R32, [R221+0x2080] ;  /* 0x00208000dd20783b */ /* 0x000ee20000004200 */
[----:B------:R-:W-:Y:S01]  /*14210*/  FSEL R88, R23, -INF , !P1 ;  /* 0xff80000017587808 */ /* 0x000fe20004800000 */
[----:B------:R4:W4:Y:S01]  /*14220*/  MUFU.EX2 R231, R0 ;  /* 0x0000000000e77308 */ /* 0x0009220000000800 */
[----:B------:R-:W-:Y:S02]  /*14230*/  FSEL R82, R21, -INF , !P0 ;  /* 0xff80000015527808 */ /* 0x000fe40004000000 */
[----:B------:R-:W-:Y:S01]  /*14240*/  LDSM.16.MT88.4 R20, [R223+0x2080] ;  /* 0x00208000df14783b */ /* 0x000fe20000004200 */
[----:B--2---:R-:W-:Y:S01]  /*14250*/  F2FP.PACK_AB R8, R205, R232 ;  /* 0x000000e8cd08723e */ /* 0x004fe200000000ff */
[----:B-1----:R-:W-:-:S03]  /*14260*/  FFMA.FTZ R7, R48, c[0x0][0x2d0], -R13 ;  /* 0x0000b40030077a23 */ /* 0x002fc6000001080d */
[----:B------:R-:W-:Y:S01]  /*14270*/  MUFU.EX2 R207, R2 ;  /* 0x0000000200cf7308 */ /* 0x000fe20000000800 */
[----:B------:R-:W-:Y:S01]  /*14280*/  LDSM.16.MT88.4 R48, [R223+0x3880] ;  /* 0x00388000df30783b */ /* 0x000fe20000004200 */
[----:B----4-:R-:W-:-:S06]  /*14290*/  FMNMX.FTZ R0, R83, R3, !PT ;  /* 0x0000000353007209 */ /* 0x010fcc0007810000 */
[----:B------:R1:W2:Y:S01]  /*142a0*/  MUFU.EX2 R191, R7 ;  /* 0x0000000700bf7308 */ /* 0x0002a20000000800 */
[----:B------:R-:W-:Y:S01]  /*142b0*/  FFMA.FTZ R3, R36, c[0x0][0x2d0], -R12 ;  /* 0x0000b40024037a23 */ /* 0x000fe2000001080c */
[----:B------:R-:W-:Y:S01]  /*142c0*/  F2FP.PACK_AB R9, R231, R230 ;  /* 0x000000e6e709723e */ /* 0x000fe200000000ff */
[----:B------:R-:W-:Y:S01]  /*142d0*/  LDSM.16.MT88.4 R36, [R222+0x3880] ;  /* 0x00388000de24783b */ /* 0x000fe20000004200 */
[----:B------:R-:W-:-:S04]  /*142e0*/  FMNMX.FTZ R0, R88, R0, !PT ;  /* 0x0000000058007209 */ /* 0x000fc80007810000 */
[----:B------:R4:W3:Y:S01]  /*142f0*/  MUFU.EX2 R234, R3 ;  /* 0x0000000300ea7308 */ /* 0x0008e20000000800 */
[----:B-1----:R-:W1:Y:S01]  /*14300*/  SHFL.BFLY PT, R7, R6, 0x2, 0x1f ;  /* 0x0c401f0006077f89 */ /* 0x002e6200000e0000 */
[----:B--2---:R-:W-:Y:S02]  /*14310*/  F2FP.PACK_AB R10, R191, R194 ;  /* 0x000000c2bf0a723e */ /* 0x004fe400000000ff */
[----:B----4-:R-:W-:Y:S02]  /*14320*/  FMNMX.FTZ R3, R82, R0, !PT ;  /* 0x0000000052037209 */ /* 0x010fe40007810000 */
[----:B---3--:R-:W-:-:S03]  /*14330*/  F2FP.PACK_AB R11, R207, R234 ;  /* 0x000000eacf0b723e */ /* 0x008fc600000000ff */
[----:B------:R-:W2:Y:S04]  /*14340*/  SHFL.BFLY PT, R4, R3, 0x2, 0x1f ;  /* 0x0c401f0003047f89 */ /* 0x000ea800000e0000 */
[----:B------:R-:W-:Y:S01]  /*14350*/  HMMA.16816.F32 R144, R8, R32, RZ ;  /* 0x000000200890723c */ /* 0x000fe200000018ff */
[----:B-1----:R-:W-:-:S07]  /*14360*/  FMNMX.FTZ R0, R6, R7, !PT ;  /* 0x0000000706007209 */ /* 0x002fce0007810000 */
[C---:B------:R-:W-:Y:S01]  /*14370*/  HMMA.16816.F32 R160, R8.reuse, R28, RZ ;  /* 0x0000001c08a0723c */ /* 0x040fe200000018ff */
[----:B------:R-:W1:Y:S07]  /*14380*/  SHFL.BFLY PT, R5, R0, 0x1, 0x1f ;  /* 0x0c201f0000057f89 */ /* 0x000e6e00000e0000 */
[----:B------:R-:W-:Y:S01]  /*14390*/  HMMA.16816.F32 R112, R8, R16, RZ ;  /* 0x000000100870723c */ /* 0x000fe200000018ff */
[----:B--2---:R-:W-:-:S07]  /*143a0*/  FMNMX.FTZ R3, R3, R4, !PT ;  /* 0x0000000403037209 */ /* 0x004fce0007810000 */
[C---:B------:R-:W-:Y:S01]  /*143b0*/  HMMA.16816.F32 R184, R8.reuse, R20, RZ ;  /* 0x0000001408b8723c */ /* 0x040fe200000018ff */
[----:B------:R-:W2:Y:S07]  /*143c0*/  SHFL.BFLY PT, R4, R3, 0x1, 0x1f ;  /* 0x0c201f0003047f89 */ /* 0x000eae00000e0000 */
[----:B------:R-:W-:Y:S01]  /*143d0*/  HMMA.16816.F32 R180, R8, R24, RZ ;  /* 0x0000001808b4723c */ /* 0x000fe200000018ff */
[----:B-1----:R-:W-:-:S04]  /*143e0*/  FMNMX.FTZ R135, R0, R5, !PT ;  /* 0x0000000500877209 */ /* 0x002fc80007810000 */
[C---:B------:R-:W-:Y:S01]  /*143f0*/  FSETP.NEU.FTZ.AND P0, PT, R135.reuse, -INF , PT ;  /* 0xff8000008700780b */ /* 0x040fe20003f1d000 */
[----:B------:R-:W-:Y:S02]  /*14400*/  FMUL.FTZ R2, R135, c[0x0][0x2d0] ;  /* 0x0000b40087027a20 */ /* 0x000fe40000410000 */
[----:B------:R-:W-:Y:S03]  /*14410*/  HMMA.16816.F32 R176, R8, R36, RZ ;  /* 0x0000002408b0723c */ /* 0x000fe600000018ff */
[----:B------:R-:W-:Y:S02]  /*14420*/  FSEL R2, R2, RZ, P0 ;  /* 0x000000ff02027208 */ /* 0x000fe40000000000 */
[----:B--2---:R-:W-:-:S03]  /*14430*/  FMNMX.FTZ R3, R3, R4, !PT ;  /* 0x0000000403037209 */ /* 0x004fc60007810000 */
[C---:B------:R-:W-:Y:S01]  /*14440*/  HMMA.16816.F32 R172, R8.reuse, R44, RZ ;  /* 0x0000002c08ac723c */ /* 0x040fe200000018ff */
[--C-:B------:R-:W-:Y:S01]  /*14450*/  FFMA.FTZ R0, R43, c[0x0][0x2d0], -R2.reuse ;  /* 0x0000b4002b007a23 */ /* 0x100fe20000010802 */
[----:B------:R-:W-:Y:S01]  /*14460*/  FSETP.NEU.FTZ.AND P0, PT, R3, -INF , PT ;  /* 0xff8000000300780b */ /* 0x000fe20003f1d000 */
[--C-:B------:R-:W-:Y:S02]  /*14470*/  FFMA.FTZ R4, R54, c[0x0][0x2d0], -R2.reuse ;  /* 0x0000b40036047a23 */ /* 0x100fe40000010802 */
[----:B------:R1:W-:Y:S03]  /*14480*/  MUFU.EX2 R91, R0 ;  /* 0x00000000005b7308 */ /* 0x0003e60000000800 */
[C---:B------:R-:W-:Y:S05]  /*14490*/  HMMA.16816.F32 R164, R8.reuse, R48, RZ ;  /* 0x0000003008a4723c */ /* 0x040fea00000018ff */
[----:B------:R-:W-:Y:S03]  /*144a0*/  MUFU.EX2 R228, R4 ;  /* 0x0000000400e47308 */ /* 0x000fe60000000800 */
[----:B------:R-:W-:Y:S01]  /*144b0*/  HMMA.16816.F32 R156, R8, R34, RZ ;  /* 0x00000022089c723c */ /* 0x000fe200000018ff */
[----:B-1----:R-:W-:-:S07]  /*144c0*/  FFMA.FTZ R0, R52, c[0x0][0x2d0], -R2 ;  /* 0x0000b40034007a23 */ /* 0x002fce0000010802 */
[C---:B------:R-:W-:Y:S01]  /*144d0*/  HMMA.16816.F32 R168, R8.reuse, R30, RZ ;  /* 0x0000001e08a8723c */ /* 0x040fe200000018ff */
[----:B------:R1:W-:Y:S07]  /*144e0*/  MUFU.EX2 R196, R0 ;  /* 0x0000000000c47308 */ /* 0x0003ee0000000800 */
[C---:B------:R-:W-:Y:S08]  /*144f0*/  HMMA.16816.F32 R152, R8.reuse, R18, RZ ;  /* 0x000000120898723c */ /* 0x040ff000000018ff */
[----:B------:R-:W-:Y:S01]  /*14500*/  HMMA.16816.F32 R148, R8, R22, RZ ;  /* 0x000000160894723c */ /* 0x000fe200000018ff */
[----:B-1----:R-:W-:-:S04]  /*14510*/  FFMA.FTZ R0, R53, c[0x0][0x2d0], -R2 ;  /* 0x0000b40035007a23 */ /* 0x002fc80000010802 */
[----:B------:R1:W2:Y:S03]  /*14520*/  MUFU.EX2 R235, R0 ;  /* 0x0000000000eb7308 */ /* 0x0002a60000000800 */
[C---:B------:R-:W-:Y:S08]  /*14530*/  HMMA.16816.F32 R140, R8.reuse, R26, RZ ;  /* 0x0000001a088c723c */ /* 0x040ff000000018ff */
[----:B------:R-:W-:Y:S01]  /*14540*/  HMMA.16816.F32 R128, R8, R38, RZ ;  /* 0x000000260880723c */ /* 0x000fe200000018ff */
[----:B-1----:R-:W-:Y:S01]  /*14550*/  FMUL.FTZ R0, R3, c[0x0][0x2d0] ;  /* 0x0000b40003007a20 */ /* 0x002fe20000410000 */
[----:B--2---:R-:W-:-:S06]  /*14560*/  F2FP.PACK_AB R6, R228, R235 ;  /* 0x000000ebe406723e */ /* 0x004fcc00000000ff */
[----:B------:R-:W-:Y:S01]  /*14570*/  HMMA.16816.F32 R124, R8, R46, RZ ;  /* 0x0000002e087c723c */ /* 0x000fe200000018ff */
[----:B------:R-:W-:-:S05]  /*14580*/  FSEL R0, R0, RZ, P0 ;  /* 0x000000ff00007208 */ /* 0x000fca0000000000 */
[----:B------:R-:W-:Y:S02]  /*14590*/  FFMA.FTZ R4, R14, c[0x0][0x2d0], -R0 ;  /* 0x0000b4000e047a23 */ /* 0x000fe40000010800 */
[----:B------:R-:W-:Y:S02]  /*145a0*/  HMMA.16816.F32 R116, R8, R50, RZ ;  /* 0x000000320874723c */ /* 0x000fe400000018ff */
[----:B------:R1:W-:Y:S05]  /*145b0*/  MUFU.EX2 R245, R4 ;  /* 0x0000000400f57308 */ /* 0x0003ea0000000800 */
[----:B------:R-:W-:-:S04]  /*145c0*/  FFMA.FTZ R8, R64, c[0x0][0x2d0], -R13 ;  /* 0x0000b40040087a23 */ /* 0x000fc8000001080d */
[----:B------:R2:W-:Y:S01]  /*145d0*/  MUFU.EX2 R227, R8 ;  /* 0x0000000800e37308 */ /* 0x0005e20000000800 */
[----:B-1----:R-:W-:-:S07]  /*145e0*/  FFMA.FTZ R4, R40, c[0x0][0x2d0], -R0 ;  /* 0x0000b40028047a23 */ /* 0x002fce0000010800 */
[----:B------:R1:W3:Y:S01]  /*145f0*/  MUFU.EX2 R188, R4 ;  /* 0x0000000400bc7308 */ /* 0x0002e20000000800 */
[----:B--2---:R-:W-:-:S07]  /*14600*/  FFMA.FTZ R8, R66, c[0x0][0x2d0], -R13 ;  /* 0x0000b40042087a23 */ /* 0x004fce000001080d */
[----:B------:R2:W-:Y:S01]  /*14610*/  MUFU.EX2 R225, R8 ;  /* 0x0000000800e17308 */ /* 0x0005e20000000800 */
[----:B-1----:R-:W-:Y:S01]  /*14620*/  FFMA.FTZ R4, R42, c[0x0][0x2d0], -R0 ;  /* 0x0000b4002a047a23 */ /* 0x002fe20000010800 */
[----:B---3--:R-:W-:-:S06]  /*14630*/  F2FP.PACK_AB R5, R188, R245 ;  /* 0x000000f5bc05723e */ /* 0x008fcc00000000ff */
[----:B------:R1:W-:Y:S01]  /*14640*/  MUFU.EX2 R229, R4 ;  /* 0x0000000400e57308 */ /* 0x0003e20000000800 */
[----:B--2---:R-:W-:-:S07]  /*14650*/  FFMA.FTZ R8, R65, c[0x0][0x2d0], -R13 ;  /* 0x0000b40041087a23 */ /* 0x004fce000001080d */
[----:B------:R2:W-:Y:S01]  /*14660*/  MUFU.EX2 R206, R8 ;  /* 0x0000000800ce7308 */ /* 0x0005e20000000800 */
[----:B-1----:R-:W-:Y:S02]  /*14670*/  FFMA.FTZ R4, R41, c[0x0][0x2d0], -R0 ;  /* 0x0000b40029047a23 */ /* 0x002fe40000010800 */
[----:B------:R-:W-:Y:S05]  /*14680*/  LDSM.16.MT88.4 R40, [R221+0x2880] ;  /* 0x00288000dd28783b */ /* 0x000fea0000004200 */
[----:B------:R1:W3:Y:S01]  /*14690*/  MUFU.EX2 R246, R4 ;  /* 0x0000000400f67308 */ /* 0x0002e20000000800 */
[----:B--2---:R-:W-:-:S07]  /*146a0*/  FFMA.FTZ R8, R68, c[0x0][0x2d0], -R13 ;  /* 0x0000b40044087a23 */ /* 0x004fce000001080d */
[----:B------:R2:W4:Y:S01]  /*146b0*/  MUFU.EX2 R193, R8 ;  /* 0x0000000800c17308 */ /* 0x0005220000000800 */
[----:B-1----:R-:W-:Y:S02]  /*146c0*/  F2FP.PACK_AB R4, R196, R91 ;  /* 0x0000005bc404723e */ /* 0x002fe400000000ff */
[----:B---3--:R-:W-:Y:S01]  /*146d0*/  F2FP.PACK_AB R7, R246, R229 ;  /* 0x000000e5f607723e */ /* 0x008fe200000000ff */
[----:B--2---:R-:W-:-:S06]  /*146e0*/  FFMA.FTZ R8, R60, c[0x0][0x2d0], -R12 ;  /* 0x0000b4003c087a23 */ /* 0x004fcc000001080c */
[C---:B------:R-:W-:Y:S01]  /*146f0*/  HMMA.16816.F32 R68, R4.reuse, R24, RZ ;  /* 0x000000180444723c */ /* 0x040fe200000018ff */
[----:B----4-:R-:W-:Y:S01]  /*14700*/  F2FP.PACK_AB R10, R193, R206 ;  /* 0x000000cec10a723e */ /* 0x010fe200000000ff */
[----:B------:R1:W-:Y:S06]  /*14710*/  MUFU.EX2 R226, R8 ;  /* 0x0000000800e27308 */ /* 0x0003ec0000000800 */
[C---:B------:R-:W-:Y:S01]  /*14720*/  HMMA.16816.F32 R96, R4.reuse, R26, RZ ;  /* 0x0000001a0460723c */ /* 0x040fe200000018ff */
[----:B------:R-:W2:Y:S07]  /*14730*/  LDSM.16.MT88.4 R24, [R224+0x2880] ;  /* 0x00288000e018783b */ /* 0x000eae0000004200 */
[----:B------:R-:W-:Y:S01]  /*14740*/  HMMA.16816.F32 R64, R4, R28, RZ ;  /* 0x0000001c0440723c */ /* 0x000fe200000018ff */
[----:B-1----:R-:W-:-:S04]  /*14750*/  FFMA.FTZ R8, R62, c[0x0][0x2d0], -R12 ;  /* 0x0000b4003e087a23 */ /* 0x002fc8000001080c */
[----:B------:R1:W3:Y:S03]  /*14760*/  MUFU.EX2 R90, R8 ;  /* 0x00000008005a7308 */ /* 0x0002e60000000800 */
[C---:B------:R-:W-:Y:S08]  /*14770*/  HMMA.16816.F32 R108, R4.reuse, R30, RZ ;  /* 0x0000001e046c723c */ /* 0x040ff000000018ff */
[----:B------:R-:W-:Y:S01]  /*14780*/  HMMA.16816.F32 R28, R4, R16, RZ ;  /* 0x00000010041c723c */ /* 0x000fe200000018ff */
[----:B-1----:R-:W-:-:S07]  /*14790*/  FFMA.FTZ R8, R61, c[0x0][0x2d0], -R12 ;  /* 0x0000b4003d087a23 */ /* 0x002fce000001080c */
[C---:B------:R-:W-:Y:S01]  /*147a0*/  HMMA.16816.F32 R72, R4.reuse, R32, RZ ;  /* 0x000000200448723c */ /* 0x040fe200000018ff */
[----:B---3--:R-:W-:Y:S01]  /*147b0*/  F2FP.PACK_AB R9, R90, R226 ;  /* 0x000000e25a09723e */ /* 0x008fe200000000ff */
[----:B------:R1:W-:Y:S06]  /*147c0*/  MUFU.EX2 R198, R8 ;  /* 0x0000000800c67308 */ /* 0x0003ec0000000800 */
[C---:B------:R-:W-:Y:S01]  /*147d0*/  HMMA.16816.F32 R120, R4.reuse, R34, RZ ;  /* 0x000000220478723c */ /* 0x040fe200000018ff */
[----:B------:R-:W3:Y:S07]  /*147e0*/  LDSM.16.MT88.4 R32, [R222+0x2880] ;  /* 0x00288000de20783b */ /* 0x000eee0000004200 */
[----:B------:R-:W-:Y:S01]  /*147f0*/  HMMA.16816.F32 R104, R4, R18, RZ ;  /* 0x000000120468723c */ /* 0x000fe200000018ff */
[----:B-1----:R-:W-:-:S04]  /*14800*/  FFMA.FTZ R8, R63, c[0x0][0x2d0], -R12 ;  /* 0x0000b4003f087a23 */ /* 0x002fc8000001080c */
[----:B------:R1:W4:Y:S03]  /*14810*/  MUFU.EX2 R233, R8 ;  /* 0x0000000800e97308 */ /* 0x0003260000000800 */
[C---:B------:R-:W-:Y:S08]  /*14820*/  HMMA.16816.F32 R76, R4.reuse, R20, RZ ;  /* 0x00000014044c723c */ /* 0x040ff000000018ff */
[----:B------:R-:W-:Y:S01]  /*14830*/  HMMA.16816.F32 R100, R4, R22, RZ ;  /* 0x000000160464723c */ /* 0x000fe200000018ff */
[----:B------:R-:W2:Y:S01]  /*14840*/  LDSM.16.MT88.4 R20, [R223+0x2880] ;  /* 0x00288000df14783b */ /* 0x000ea20000004200 */
[----:B-1----:R-:W-:-:S06]  /*14850*/  FFMA.FTZ R8, R56, c[0x0][0x2d0], -R2 ;  /* 0x0000b40038087a23 */ /* 0x002fcc0000010802 */
[C---:B------:R-:W-:Y:S01]  /*14860*/  HMMA.16816.F32 R60, R4.reuse, R36, RZ ;  /* 0x00000024043c723c */ /* 0x040fe200000018ff */
[----:B----4-:R-:W-:Y:S01]  /*14870*/  F2FP.PACK_AB R11, R233, R198 ;  /* 0x000000c6e90b723e */ /* 0x010fe200000000ff */
[----:B------:R1:W-:Y:S06]  /*14880*/  MUFU.EX2 R220, R8 ;  /* 0x0000000800dc7308 */ /* 0x0003ec0000000800 */
[C---:B------:R-:W-:Y:S01]  /*14890*/  HMMA.16816.F32 R92, R4.reuse, R38, RZ ;  /* 0x00000026045c723c */ /* 0x040fe200000018ff */
[----:B------:R-:W-:Y:S07]  /*148a0*/  LDSM.16.MT88.4 R36, [R224+0x4080] ;  /* 0x00408000e024783b */ /* 0x000fee0000004200 */
[----:B------:R-:W-:Y:S01]  /*148b0*/  HMMA.16816.F32 R84, R4, R46, RZ ;  /* 0x0000002e0454723c */ /* 0x000fe200000018ff */
[----:B-1----:R-:W-:-:S04]  /*148c0*/  FFMA.FTZ R8, R58, c[0x0][0x2d0], -R2 ;  /* 0x0000b4003a087a23 */ /* 0x002fc80000010802 */
[----:B------:R1:W4:Y:S02]  /*148d0*/  MUFU.EX2 R237, R8 ;  /* 0x0000000800ed7308 */ /* 0x0003240000000800 */
[----:B-1----:R-:W-:-:S06]  /*148e0*/  FFMA.FTZ R8, R57, c[0x0][0x2d0], -R2 ;  /* 0x0000b40039087a23 */ /* 0x002fcc0000010802 */
[----:B------:R1:W-:Y:S02]  /*148f0*/  MUFU.EX2 R199, R8 ;  /* 0x0000000800c77308 */ /* 0x0003e40000000800 */
[----:B-1----:R-:W-:Y:S02]  /*14900*/  FFMA.FTZ R8, R59, c[0x0][0x2d0], -R2 ;  /* 0x0000b4003b087a23 */ /* 0x002fe40000010802 */
[----:B------:R-:W-:Y:S01]  /*14910*/  HMMA.16816.F32 R56, R4, R44, RZ ;  /* 0x0000002c0438723c */ /* 0x000fe200000018ff */
[----:B------:R-:W-:Y:S03]  /*14920*/  LDSM.16.MT88.4 R44, [R223+0x4080] ;  /* 0x00408000df2c783b */ /* 0x000fe60000004200 */
[----:B------:R1:W1:Y:S02]  /*14930*/  MUFU.EX2 R195, R8 ;  /* 0x0000000800c37308 */ /* 0x0002640000000800 */
[----:B-1----:R-:W-:-:S02]  /*14940*/  FFMA.FTZ R8, R55, c[0x0][0x2d0], -R0 ;  /* 0x0000b40037087a23 */ /* 0x002fc40000010800 */
[C---:B------:R-:W-:Y:S04]  /*14950*/  HMMA.16816.F32 R52, R4.reuse, R48, RZ ;  /* 0x000000300434723c */ /* 0x040fe800000018ff */
[----:B------:R1:W-:Y:S04]  /*14960*/  MUFU.EX2 R139, R8 ;  /* 0x00000008008b7308 */ /* 0x0003e80000000800 */
[----:B------:R-:W-:Y:S07]  /*14970*/  HMMA.16816.F32 R48, R4, R50, RZ ;  /* 0x000000320430723c */ /* 0x000fee00000018ff */
[----:B----4-:R-:W-:-:S02]  /*14980*/  F2FP.PACK_AB R4, R237, R220 ;  /* 0x000000dced04723e */ /* 0x010fc400000000ff */
[----:B------:R-:W-:Y:S01]  /*14990*/  F2FP.PACK_AB R6, R195, R199 ;  /* 0x000000c7c306723e */ /* 0x000fe200000000ff */
[----:B-1----:R-:W-:-:S04]  /*149a0*/  FFMA.FTZ R8, R15, c[0x0][0x2d0], -R0 ;  /* 0x0000b4000f087a23 */ /* 0x002fc80000010800 */
[----:B------:R1:W4:Y:S02]  /*149b0*/  MUFU.EX2 R15, R8 ;  /* 0x00000008000f7308 */ /* 0x0003240000000800 */
[----:B-1----:R-:W-:Y:S01]  /*149c0*/  FFMA.FTZ R8, R80, c[0x0][0x2d0], -R0 ;  /* 0x0000b40050087a23 */ /* 0x002fe20000010800 */
[----:B----4-:R-:W-:-:S05]  /*149d0*/  F2FP.PACK_AB R5, R15, R139 ;  /* 0x0000008b0f05723e */ /* 0x010fca00000000ff */
[----:B------:R1:W-:Y:S02]  /*149e0*/  MUFU.EX2 R201, R8 ;  /* 0x0000000800c97308 */ /* 0x0003e40000000800 */
[----:B-1----:R-:W-:-:S06]  /*149f0*/  FFMA.FTZ R8, R81, c[0x0][0x2d0], -R0 ;  /* 0x0000b40051087a23 */ /* 0x002fcc0000010800 */
[----:B------:R-:W1:Y:S02]  /*14a00*/  MUFU.EX2 R200, R8 ;  /* 0x0000000800c87308 */ /* 0x000e640000000800 */
[----:B-1----:R-:W-:Y:S02]  /*14a10*/  F2FP.PACK_AB R7, R200, R201 ;  /* 0x000000c9c807723e */ /* 0x002fe400000000ff */
[----:B------:R-:W-:-:S05]  /*14a20*/  F2FP.PACK_AB R8, R225, R227 ;  /* 0x000000e3e108723e */ /* 0x000fca00000000ff */
[-C--:B--2---:R-:W-:Y:S01]  /*14a30*/  HMMA.16816.F32 R16, R4, R24.reuse, R28 ;  /* 0x000000180410723c */ /* 0x084fe2000000181c */
[----:B------:R-:W1:Y:S07]  /*14a40*/  LDSM.16.MT88.4 R28, [R222+0x4080] ;  /* 0x00408000de1c783b */ /* 0x000e6e0000004200 */
[C---:B------:R-:W-:Y:S08]  /*14a50*/  HMMA.16816.F32 R208, R8.reuse, R24, R112 ;  /* 0x0000001808d0723c */ /* 0x040ff00000001870 */
[-C--:B---3--:R-:W-:Y:S08]  /*14a60*/  HMMA.16816.F32 R160, R8, R32.reuse, R160 ;  /* 0x0000002008a0723c */ /* 0x088ff000000018a0 */
[----:B------:R-:W-:Y:S01]  /*14a70*/  MOV R25, R16 ;  /* 0x0000001000197202 */ /* 0x000fe20000000f00 */
[----:B------:R-:W-:Y:S01]  /*14a80*/  IMAD.MOV.U32 R24, RZ, RZ, R17 ;  /* 0x000000ffff187224 */ /* 0x000fe200078e0011 */
[----:B------:R-:W-:Y:S01]  /*14a90*/  MOV R80, R19 ;  /* 0x0000001300507202 */ /* 0x000fe20000000f00 */
[----:B------:R-:W-:Y:S01]  /*14aa0*/  IMAD.MOV.U32 R81, RZ, RZ, R18 ;  /* 0x000000ffff517224 */ /* 0x000fe200078e0012 */
[----:B------:R-:W-:Y:S01]  /*14ab0*/  HMMA.16816.F32 R64, R4, R32, R64 ;  /* 0x000000200440723c */ /* 0x000fe20000001840 */
[----:B------:R-:W2:Y:S03]  /*14ac0*/  LDSM.16.MT88.4 R16, [R221+0x4080] ;  /* 0x00408000dd10783b */ /* 0x000ea60000004200 */
[----:B------:R-:W-:Y:S01]  /*14ad0*/  IMAD.MOV.U32 R114, RZ, RZ, R209 ;  /* 0x000000ffff727224 */ /* 0x000fe200078e00d1 */
[----:B------:R-:W-:Y:S01]  /*14ae0*/  MOV R113, R210 ;  /* 0x000000d200717202 */ /* 0x000fe20000000f00 */
[----:B------:R-:W-:-:S02]  /*14af0*/  IMAD.MOV.U32 R112, RZ, RZ, R208 ;  /* 0x000000ffff707224 */ /* 0x000fc400078e00d0 */
[----:B------:R-:W-:Y:S01]  /*14b00*/  IMAD.MOV.U32 R14, RZ, RZ, R211 ;  /* 0x000000ffff0e7224 */ /* 0x000fe200078e00d3 */
[----:B------:R-:W-:Y:S01]  /*14b10*/  HMMA.16816.F32 R240, R8, R20, R184 ;  /* 0x0000001408f0723c */ /* 0x000fe200000018b8 */
[----:B------:R-:W-:Y:S02]  /*14b20*/  IMAD.MOV.U32 R33, RZ, RZ, R206 ;  /* 0x000000ffff217224 */ /* 0x000fe400078e00ce */
[----:B------:R-:W-:-:S04]  /*14b30*/  IMAD.MOV.U32 R32, RZ, RZ, R205 ;  /* 0x000000ffff207224 */ /* 0x000fc800078e00cd */
[----:B------:R-:W-:Y:S01]  /*14b40*/  MOV R184, R207 ;  /* 0x000000cf00b87202 */ /* 0x000fe20000000f00 */
[----:B-1----:R-:W-:Y:S01]  /*14b50*/  HMMA.16816.F32 R212, R8, R28, R176 ;  /* 0x0000001c08d4723c */ /* 0x002fe200000018b0 */
[----:B------:R-:W-:Y:S01]  /*14b60*/  MOV R186, R114 ;  /* 0x0000007200ba7202 */ /* 0x000fe20000000f00 */
[----:B------:R-:W-:Y:S02]  /*14b70*/  IMAD.MOV.U32 R187, RZ, RZ, R113 ;  /* 0x000000ffffbb7224 */ /* 0x000fe400078e0071 */
[----:B------:R-:W-:-:S03]  /*14b80*/  IMAD.MOV.U32 R185, RZ, RZ, R112 ;  /* 0x000000ffffb97224 */ /* 0x000fc600078e0070 */
[----:B------:R-:W-:Y:S01]  /*14b90*/  IMAD.MOV.U32 R178, RZ, RZ, R25 ;  /* 0x000000ffffb27224 */ /* 0x000fe200078e0019 */
[C---:B------:R-:W-:Y:S01]  /*14ba0*/  HMMA.16816.F32 R208, R8.reuse, R36, R172 ;  /* 0x0000002408d0723c */ /* 0x040fe200000018ac */
[----:B------:R-:W-:Y:S01]  /*14bb0*/  MOV R25, R204 ;  /* 0x000000cc00197202 */ /* 0x000fe20000000f00 */
[----:B------:R-:W-:Y:S01]  /*14bc0*/  IMAD.MOV.U32 R179, RZ, RZ, R24 ;  /* 0x000000ffffb37224 */ /* 0x000fe200078e0018 */
[----:B------:R-:W-:Y:S01]  /*14bd0*/  MOV R176, R197 ;  /* 0x000000c500b07202 */ /* 0x000fe20000000f00 */
[----:B------:R-:W-:Y:S02]  /*14be0*/  IMAD.MOV.U32 R24, RZ, RZ, R199 ;  /* 0x000000ffff187224 */ /* 0x000fe400078e00c7 */
[----:B------:R-:W-:Y:S02]  /*14bf0*/  IMAD.MOV.U32 R177, RZ, RZ, R198 ;  /* 0x000000ffffb17224 */ /* 0x000fe400078e00c6 */
[C---:B------:R-:W-:Y:S07]  /*14c00*/  HMMA.16816.F32 R172, R8.reuse, R34, R168 ;  /* 0x0000002208ac723c */ /* 0x040fee00000018a8 */
[----:B------:R-:W-:Y:S01]  /*14c10*/  IMAD.MOV.U32 R169, RZ, RZ, R190 ;  /* 0x000000ffffa97224 */ /* 0x000fe200078e00be */
[----:B------:R-:W-:Y:S01]  /*14c20*/  HMMA.16816.F32 R204, R8, R44, R164 ;  /* 0x0000002c08cc723c */ /* 0x000fe200000018a4 */
[----:B------:R-:W-:Y:S01]  /*14c30*/  IMAD.MOV.U32 R170, RZ, RZ, R189 ;  /* 0x000000ffffaa7224 */ /* 0x000fe200078e00bd */
[----:B------:R-:W-:-:S04]  /*14c40*/  MOV R171, R188 ;  /* 0x000000bc00ab7202 */ /* 0x000fc80000000f00 */
[----:B------:R-:W-:Y:S01]  /*14c50*/  MOV R168, R170 ;  /* 0x000000aa00a87202 */ /* 0x000fe20000000f00 */
[----:B------:R-:W-:Y:S01]  /*14c60*/  IMAD.MOV.U32 R165, RZ, RZ, R193 ;  /* 0x000000ffffa57224 */ /* 0x000fe200078e00c1 */
[----:B------:R-:W-:Y:S01]  /*14c70*/  MOV R167, R191 ;  /* 0x000000bf00a77202 */ /* 0x000fe20000000f00 */
[C---:B------:R-:W-:Y:S01]  /*14c80*/  HMMA.16816.F32 R144, R8.reuse, R40, R144 ;  /* 0x000000280890723c */ /* 0x040fe20000001890 */
[----:B------:R-:W-:Y:S01]  /*14c90*/  MOV R164, R194 ;  /* 0x000000c200a47202 */ /* 0x000fe20000000f00 */
[----:B------:R-:W-:Y:S02]  /*14ca0*/  IMAD.MOV.U32 R166, RZ, RZ, R192 ;  /* 0x000000ffffa67224 */ /* 0x000fe400078e00c0 */
[----:B------:R-:W-:Y:S01]  /*14cb0*/  IMAD.MOV.U32 R170, RZ, RZ, R165 ;  /* 0x000000ffffaa7224 */ /* 0x000fe200078e00a5 */
[----:B------:R-:W-:Y:S01]  /*14cc0*/  MOV R165, R167 ;  /* 0x000000a700a57202 */ /* 0x000fe20000000f00 */
[----:B------:R-:W-:Y:S02]  /*14cd0*/  IMAD.MOV.U32 R167, RZ, RZ, R90 ;  /* 0x000000ffffa77224 */ /* 0x000fe400078e005a */
[----:B------:R-:W-:Y:S07]  /*14ce0*/  HMMA.16816.F32 R188, R8, R26, R152 ;  /* 0x0000001a08bc723c */ /* 0x000fee0000001898 */
[----:B------:R-:W-:Y:S01]  /*14cf0*/  IMAD.MOV.U32 R155, RZ, RZ, R169 ;  /* 0x000000ffff9b7224 */ /* 0x000fe200078e00a9 */
[----:B------:R-:W-:Y:S01]  /*14d00*/  HMMA.16816.F32 R72, R4, R40, R72 ;  /* 0x000000280448723c */ /* 0x000fe20000001848 */
[----:B------:R-:W-:-:S02]  /*14d10*/  IMAD.MOV.U32 R169, RZ, RZ, R166 ;  /* 0x000000ffffa97224 */ /* 0x000fc400078e00a6 */
[----:B------:R-:W-:Y:S02]  /*14d20*/  IMAD.MOV.U32 R153, RZ, RZ, R167 ;  /* 0x000000ffff997224 */ /* 0x000fe400078e00a7 */
[----:B------:R-:W-:Y:S02]  /*14d30*/  IMAD.MOV.U32 R166, RZ, RZ, R91 ;  /* 0x000000ffffa67224 */ /* 0x000fe400078e005b */
[----:B------:R-:W-:Y:S01]  /*14d40*/  IMAD.MOV.U32 R40, RZ, RZ, R195 ;  /* 0x000000ffff287224 */ /* 0x000fe200078e00c3 */
[----:B--2---:R-:W-:Y:S01]  /*14d50*/  HMMA.16816.F32 R216, R8, R16, R180 ;  /* 0x0000001008d8723c */ /* 0x004fe200000018b4 */
[----:B------:R-:W-:Y:S02]  /*14d60*/  IMAD.MOV.U32 R41, RZ, RZ, R196 ;  /* 0x000000ffff297224 */ /* 0x000fe400078e00c4 */
[----:B------:R-:W-:Y:S02]  /*14d70*/  IMAD.MOV.U32 R154, RZ, RZ, R176 ;  /* 0x000000ffff9a7224 */ /* 0x000fe400078e00b0 */
[----:B------:R-:W-:-:S02]  /*14d80*/  IMAD.MOV.U32 R167, RZ, RZ, R24 ;  /* 0x000000ffffa77224 */ /* 0x000fc400078e0018 */
[----:B------:R-:W-:Y:S01]  /*14d90*/  IMAD.MOV.U32 R24, RZ, RZ, R233 ;  /* 0x000000ffff187224 */ /* 0x000fe200078e00e9 */
[----:B------:R-:W-:Y:S01]  /*14da0*/  HMMA.16816.F32 R192, R8, R18, R140 ;  /* 0x0000001208c0723c */ /* 0x000fe2000000188c */
[----:B------:R-:W-:Y:S02]  /*14db0*/  IMAD.MOV.U32 R152, RZ, RZ, R25 ;  /* 0x000000ffff987224 */ /* 0x000fe400078e0019 */
[----:B------:R-:W-:-:S05]  /*14dc0*/  IMAD.MOV.U32 R176, RZ, RZ, R230 ;  /* 0x000000ffffb07224 */ /* 0x000fca00078e00e6 */
[C---:B------:R-:W-:Y:S08]  /*14dd0*/  HMMA.16816.F32 R156, R8.reuse, R42, R156 ;  /* 0x0000002a089c723c */ /* 0x040ff0000000189c */
[C---:B------:R-:W-:Y:S07]  /*14de0*/  HMMA.16816.F32 R196, R8.reuse, R22, R148 ;  /* 0x0000001608c4723c */ /* 0x040fee0000001894 */
[----:B------:R-:W-:Y:S01]  /*14df0*/  IMAD.MOV.U32 R148, RZ, RZ, R153 ;  /* 0x000000ffff947224 */ /* 0x000fe200078e0099 */
[----:B------:R-:W-:Y:S01]  /*14e00*/  HMMA.16816.F32 R180, R8, R30, R128 ;  /* 0x0000001e08b4723c */ /* 0x000fe20000001880 */
[----:B------:R-:W-:Y:S01]  /*14e10*/  IMAD.MOV.U32 R149, RZ, RZ, R154 ;  /* 0x000000ffff957224 */ /* 0x000fe200078e009a */
[----:B------:R-:W-:Y:S01]  /*14e20*/  MOV R153, R40 ;  /* 0x0000002800997202 */ /* 0x000fe20000000f00 */
[----:B------:R-:W-:Y:S01]  /*14e30*/  IMAD.MOV.U32 R151, RZ, RZ, R24 ;  /* 0x000000ffff977224 */ /* 0x000fe200078e0018 */
[----:B------:R-:W-:Y:S01]  /*14e40*/  MOV R24, R32 ;  /* 0x0000002000187202 */ /* 0x000fe20000000f00 */
[----:B------:R-:W-:-:S03]  /*14e50*/  IMAD.MOV.U32 R154, RZ, RZ, R41 ;  /* 0x000000ffff9a7224 */ /* 0x000fc600078e0029 */
[C---:B------:R-:W-:Y:S08]  /*14e60*/  HMMA.16816.F32 R112, R8.reuse, R38, R124 ;  /* 0x000000260870723c */ /* 0x040ff0000000187c */
[----:B------:R-:W-:Y:S07]  /*14e70*/  HMMA.16816.F32 R140, R8, R46, R116 ;  /* 0x0000002e088c723c */ /* 0x000fee0000001874 */
[----:B------:R-:W-:Y:S01]  /*14e80*/  FFMA.FTZ R8, R155, c[0x0][0x2d0], -R13 ;  /* 0x0000b4009b087a23 */ /* 0x000fe2000001080d */
[C---:B------:R-:W-:Y:S01]  /*14e90*/  HMMA.16816.F32 R248, R4.reuse, R20, R76 ;  /* 0x0000001404f8723c */ /* 0x040fe2000000184c */
[----:B------:R-:W-:Y:S01]  /*14ea0*/  MOV R155, R166 ;  /* 0x000000a6009b7202 */ /* 0x000fe20000000f00 */
[----:B------:R-:W-:Y:S01]  /*14eb0*/  LDSM.16.MT88.4 R76, [R221+0x4880] ;  /* 0x00488000dd4c783b */ /* 0x000fe20000004200 */
[----:B------:R1:W-:Y:S01]  /*14ec0*/  MUFU.EX2 R10, R8 ;  /* 0x00000008000a7308 */ /* 0x0003e20000000800 */
[----:B------:R-:W-:Y:S01]  /*14ed0*/  MOV R166, R177 ;  /* 0x000000b100a67202 */ /* 0x000fe20000000f00 */
[----:B------:R-:W-:Y:S01]  /*14ee0*/  IMAD.MOV.U32 R118, RZ, RZ, R178 ;  /* 0x000000ffff767224 */ /* 0x000fe200078e00b2 */
[----:B------:R-:W-:Y:S01]  /*14ef0*/  MOV R177, R231 ;  /* 0x000000e700b17202 */ /* 0x000fe20000000f00 */
[----:B------:R-:W-:Y:S01]  /*14f00*/  IMAD.MOV.U32 R117, RZ, RZ, R184 ;  /* 0x000000ffff757224 */ /* 0x000fe200078e00b8 */
[----:B------:R-:W-:Y:S01]  /*14f10*/  HMMA.16816.F32 R68, R4, R16, R68 ;  /* 0x000000100444723c */ /* 0x000fe20000001844 */
[----:B------:R-:W-:Y:S01]  /*14f20*/  MOV R119, R179 ;  /* 0x000000b300777202 */ /* 0x000fe20000000f00 */
[----:B------:R-:W-:Y:S01]  /*14f30*/  IMAD.MOV.U32 R179, RZ, RZ, R14 ;  /* 0x000000ffffb37224 */ /* 0x000fe200078e000e */
[----:B------:R-:W-:-:S02]  /*14f40*/  MOV R178, R187 ;  /* 0x000000bb00b27202 */ /* 0x000fc40000000f00 */
[----:B------:R-:W-:-:S03]  /*14f50*/  MOV R116, R148 ;  /* 0x0000009400747202 */ /* 0x000fc60000000f00 */
[C---:B------:R-:W-:Y:S01]  /*14f60*/  HMMA.16816.F32 R52, R4.reuse, R44, R52 ;  /* 0x0000002c0434723c */ /* 0x040fe20000001834 */
[----:B-1----:R-:W-:Y:S02]  /*14f70*/  FFMA.FTZ R8, R168, c[0x0][0x2d0], -R13 ;  /* 0x0000b400a8087a23 */ /* 0x002fe4000001080d */
[----:B------:R-:W-:Y:S02]  /*14f80*/  IMAD.MOV.U32 R168, RZ, RZ, R165 ;  /* 0x000000ffffa87224 */ /* 0x000fe400078e00a5 */
[----:B------:R1:W-:Y:S03]  /*14f90*/  MUFU.EX2 R21, R8 ;  /* 0x0000000800157308 */ /* 0x0003e60000000800 */
[----:B------:R-:W-:Y:S01]  /*14fa0*/  HMMA.16816.F32 R60, R4, R28, R60 ;  /* 0x0000001c043c723c */ /* 0x000fe2000000183c */
[----:B------:R-:W-:-:S05]  /*14fb0*/  IMAD.MOV.U32 R165, RZ, RZ, R232 ;  /* 0x000000ffffa57224 */ /* 0x000fca00078e00e8 */
[----:B------:R-:W-:Y:S01]  /*14fc0*/  MOV R150, R165 ;  /* 0x000000a500967202 */ /* 0x000fe20000000f00 */
[----:B------:R-:W-:Y:S01]  /*14fd0*/  IMAD.MOV.U32 R165, RZ, RZ, R33 ;  /* 0x000000ffffa57224 */ /* 0x000fe200078e0021 */
[C---:B------:R-:W-:Y:S01]  /*14fe0*/  HMMA.16816.F32 R56, R4.reuse, R36, R56 ;  /* 0x000000240438723c */ /* 0x040fe20000001838 */
[----:B------:R-:W-:Y:S01]  /*14ff0*/  IMAD.MOV.U32 R16, RZ, RZ, R68 ;  /* 0x000000ffff107224 */ /* 0x000fe200078e0044 */
[----:B------:R-:W-:Y:S01]  /*15000*/  MOV R9, R69 ;  /* 0x0000004500097202 */ /* 0x000fe20000000f00 */
[----:B------:R-:W-:Y:S01]  /*15010*/  IMAD.MOV.U32 R68, RZ, RZ, R152 ;  /* 0x000000ffff447224 */ /* 0x000fe200078e0098 */
[----:B------:R-:W-:Y:S01]  /*15020*/  MOV R69, R151 ;  /* 0x0000009700457202 */ /* 0x000fe20000000f00 */
[----:B------:R-:W-:Y:S02]  /*15030*/  IMAD.MOV.U32 R17, RZ, RZ, R70 ;  /* 0x000000ffff117224 */ /* 0x000fe400078e0046 */
[----:B-1----:R-:W-:Y:S01]  /*15040*/  FFMA.FTZ R8, R252, c[0x0][0x2d0], -R13 ;  /* 0x0000b400fc087a23 */ /* 0x002fe2000001080d */
[----:B------:R-:W-:Y:S01]  /*15050*/  MOV R230, R55 ;  /* 0x0000003700e67202 */ /* 0x000fe20000000f00 */
[----:B------:R-:W-:Y:S01]  /*15060*/  IMAD.MOV.U32 R231, RZ, RZ, R54 ;  /* 0x000000ffffe77224 */ /* 0x000fe200078e0036 */
[----:B------:R-:W-:Y:S01]  /*15070*/  MOV R54, R154 ;  /* 0x0000009a00367202 */ /* 0x000fe20000000f00 */
[----:B------:R1:W-:Y:S01]  /*15080*/  MUFU.EX2 R252, R8 ;  /* 0x0000000800fc7308 */ /* 0x0003e20000000800 */
[----:B------:R-:W-:Y:S01]  /*15090*/  IMAD.MOV.U32 R55, RZ, RZ, R153 ;  /* 0x000000ffff377224 */ /* 0x000fe200078e0099 */
[C---:B------:R-:W-:Y:S01]  /*150a0*/  HMMA.16816.F32 R40, R4.reuse, R42, R120 ;  /* 0x0000002a0428723c */ /* 0x040fe20000001878 */
[----:B------:R-:W-:Y:S01]  /*150b0*/  IMAD.MOV.U32 R236, RZ, RZ, R71 ;  /* 0x000000ffffec7224 */ /* 0x000fe200078e0047 */
[----:B------:R-:W-:Y:S01]  /*150c0*/  MOV R233, R52 ;  /* 0x0000003400e97202 */ /* 0x000fe20000000f00 */
[----:B------:R-:W-:Y:S01]  /*150d0*/  IMAD.MOV.U32 R11, RZ, RZ, R61 ;  /* 0x000000ffff0b7224 */ /* 0x000fe200078e003d */
[----:B------:R-:W-:Y:S01]  /*150e0*/  MOV R20, R60 ;  /* 0x0000003c00147202 */ /* 0x000fe20000000f00 */
[----:B------:R-:W-:Y:S01]  /*150f0*/  IMAD.MOV.U32 R90, RZ, RZ, R62 ;  /* 0x000000ffff5a7224 */ /* 0x000fe200078e003e */
[----:B------:R-:W-:Y:S01]  /*15100*/  MOV R91, R63 ;  /* 0x0000003f005b7202 */ /* 0x000fe20000000f00 */
[----:B------:R-:W-:Y:S01]  /*15110*/  IMAD.MOV.U32 R71, RZ, RZ, R149 ;  /* 0x000000ffff477224 */ /* 0x000fe200078e0095 */
[C---:B------:R-:W-:Y:S01]  /*15120*/  HMMA.16816.F32 R104, R4.reuse, R26, R104 ;  /* 0x0000001a0468723c */ /* 0x040fe20000001868 */
[----:B------:R-:W-:Y:S01]  /*15130*/  LDSM.16.MT88.4 R60, [R223+0x3080] ;  /* 0x00308000df3c783b */ /* 0x000fe20000004200 */
[----:B------:R-:W-:Y:S01]  /*15140*/  IMAD.MOV.U32 R70, RZ, RZ, R150 ;  /* 0x000000ffff467224 */ /* 0x000fe200078e0096 */
[----:B------:R-:W-:Y:S01]  /*15150*/  MOV R28, R57 ;  /* 0x00000039001c7202 */ /* 0x000fe20000000f00 */
[----:B------:R-:W-:Y:S01]  /*15160*/  IMAD.MOV.U32 R29, RZ, RZ, R56 ;  /* 0x000000ffff1d7224 */ /* 0x000fe200078e0038 */
[----:B------:R-:W-:Y:S01]  /*15170*/  MOV R52, R169 ;  /* 0x000000a900347202 */ /* 0x000fe20000000f00 */
[----:B-1----:R-:W-:Y:S01]  /*15180*/  FFMA.FTZ R8, R247, c[0x0][0x2d0], -R13 ;  /* 0x0000b400f7087a23 */ /* 0x002fe2000001080d */
[----:B------:R-:W-:Y:S01]  /*15190*/  MOV R26, R165 ;  /* 0x000000a5001a7202 */ /* 0x000fe20000000f00 */
[----:B------:R-:W-:Y:S01]  /*151a0*/  IMAD.MOV.U32 R27, RZ, RZ, R11 ;  /* 0x000000ffff1b7224 */ /* 0x000fe200078e000b */
[C---:B------:R-:W-:Y:S01]  /*151b0*/  HMMA.16816.F32 R32, R4.reuse, R34, R108 ;  /* 0x000000220420723c */ /* 0x040fe2000000186c */
[----:B------:R-:W1:Y:S01]  /*151c0*/  MUFU.EX2 R247, R8 ;  /* 0x0000000800f77308 */ /* 0x000e620000000800 */
[----:B------:R-:W-:Y:S01]  /*151d0*/  IMAD.MOV.U32 R120, RZ, RZ, R28 ;  /* 0x000000ffff787224 */ /* 0x000fe200078e001c */
[----:B------:R-:W-:Y:S01]  /*151e0*/  LDSM.16.MT88.4 R108, [R224+0x4880] ;  /* 0x00488000e06c783b */ /* 0x000fe20000004200 */
        /* <DEDUP_REMOVED lines=10> */
[----:B------:R-:W-:-:S02]  /*15290*/  IMAD.MOV.U32 R232, RZ, RZ, R53 ;  /* 0x000000ffffe87224 */ /* 0x000fc400078e0035 */
[----:B------:R-:W-:Y:S01]  /*152a0*/  IMAD.MOV.U32 R53, RZ, RZ, R168 ;  /* 0x000000ffff357224 */ /* 0x000fe200078e00a8 */
[----:B-1----:R-:W-:Y:S01]  /*152b0*/  F2FP.PACK_AB R130, R247, R252 ;  /* 0x000000fcf782723e */ /* 0x002fe200000000ff */
[--C-:B------:R-:W-:Y:S01]  /*152c0*/  FFMA.FTZ R8, R244, c[0x0][0x2d0], -R12.reuse ;  /* 0x0000b400f4087a23 */ /* 0x100fe2000001080c */
[C---:B------:R-:W-:Y:S01]  /*152d0*/  HMMA.16816.F32 R16, R4.reuse, R18, R96 ;  /* 0x000000120410723c */ /* 0x040fe20000001860 */
[----:B------:R-:W-:Y:S02]  /*152e0*/  IMAD.MOV.U32 R122, RZ, RZ, R171 ;  /* 0x000000ffff7a7224 */ /* 0x000fe400078e00ab */
[----:B------:R1:W-:Y:S05]  /*152f0*/  MUFU.EX2 R244, R8 ;  /* 0x0000000800f47308 */ /* 0x0003ea0000000800 */
[----:B------:R-:W-:Y:S01]  /*15300*/  HMMA.16816.F32 R36, R4, R38, R84 ;  /* 0x000000260424723c */ /* 0x000fe20000001854 */
[----:B-1----:R-:W-:-:S04]  /*15310*/  FFMA.FTZ R8, R238, c[0x0][0x2d0], -R12 ;  /* 0x0000b400ee087a23 */ /* 0x002fc8000001080c */
[----:B------:R1:W2:Y:S02]  /*15320*/  MUFU.EX2 R238, R8 ;  /* 0x0000000800ee7308 */ /* 0x0002a40000000800 */
[----:B-1----:R-:W-:Y:S01]  /*15330*/  FFMA.FTZ R8, R203, c[0x0][0x2d0], -R12 ;  /* 0x0000b400cb087a23 */ /* 0x002fe2000001080c */
[----:B--2---:R-:W-:-:S05]  /*15340*/  F2FP.PACK_AB R129, R238, R244 ;  /* 0x000000f4ee81723e */ /* 0x004fca00000000ff */
[----:B------:R1:W-:Y:S02]  /*15350*/  MUFU.EX2 R203, R8 ;  /* 0x0000000800cb7308 */ /* 0x0003e40000000800 */
[----:B-1----:R-:W-:-:S06]  /*15360*/  FFMA.FTZ R8, R202, c[0x0][0x2d0], -R12 ;  /* 0x0000b400ca087a23 */ /* 0x002fcc000001080c */
[----:B------:R1:W2:Y:S02]  /*15370*/  MUFU.EX2 R202, R8 ;  /* 0x0000000800ca7308 */ /* 0x0002a40000000800 */
[----:B-1----:R-:W-:Y:S01]  /*15380*/  FFMA.FTZ R8, R133, c[0x0][0x2d0], -R2 ;  /* 0x0000b40085087a23 */ /* 0x002fe20000010802 */
[----:B--2---:R-:W-:Y:S01]  /*15390*/  F2FP.PACK_AB R131, R202, R203 ;  /* 0x000000cbca83723e */ /* 0x004fe200000000ff */
[----:B------:R-:W-:-:S04]  /*153a0*/  IMAD.MOV.U32 R133, RZ, RZ, R170 ;  /* 0x000000ffff857224 */ /* 0x000fc800078e00aa */
[----:B------:R1:W-:Y:S01]  /*153b0*/  MUFU.EX2 R45, R8 ;  /* 0x00000008002d7308 */ /* 0x0003e20000000800 */
[----:B------:R-:W2:Y:S01]  /*153c0*/  LDSM.16.MT88.4 R168, [R222+0x3080] ;  /* 0x00308000dea8783b */ /* 0x000ea20000004200 */
[----:B-1----:R-:W-:Y:S02]  /*153d0*/  FFMA.FTZ R8, R132, c[0x0][0x2d0], -R2 ;  /* 0x0000b40084087a23 */ /* 0x002fe40000010802 */
[----:B------:R-:W-:-:S04]  /*153e0*/  IMAD.MOV.U32 R132, RZ, RZ, R21 ;  /* 0x000000ffff847224 */ /* 0x000fc800078e0015 */
[----:B------:R1:W3:Y:S02]  /*153f0*/  MUFU.EX2 R25, R8 ;  /* 0x0000000800197308 */ /* 0x0002e40000000800 */
[--C-:B-1----:R-:W-:Y:S01]  /*15400*/  FFMA.FTZ R8, R134, c[0x0][0x2d0], -R2.reuse ;  /* 0x0000b40086087a23 */ /* 0x102fe20000010802 */
[----:B---3--:R-:W-:Y:S01]  /*15410*/  F2FP.PACK_AB R124, R25, R45 ;  /* 0x0000002d197c723e */ /* 0x008fe200000000ff */
[----:B------:R-:W-:Y:S02]  /*15420*/  FFMA.FTZ R2, R138, c[0x0][0x2d0], -R2 ;  /* 0x0000b4008a027a23 */ /* 0x000fe40000010802 */
[----:B------:R-:W-:Y:S02]  /*15430*/  IMAD.MOV.U32 R134, RZ, RZ, R10 ;  /* 0x000000ffff867224 */ /* 0x000fe400078e000a */
[----:B------:R1:W-:Y:S01]  /*15440*/  MUFU.EX2 R44, R8 ;  /* 0x00000008002c7308 */ /* 0x0003e20000000800 */
[----:B------:R-:W-:Y:S02]  /*15450*/  IMAD.MOV.U32 R10, RZ, RZ, R155 ;  /* 0x000000ffff0a7224 */ /* 0x000fe400078e009b */
[----:B------:R-:W-:Y:S01]  /*15460*/  IMAD.MOV.U32 R138, RZ, RZ, R24 ;  /* 0x000000ffff8a7224 */ /* 0x000fe200078e0018 */
[----:B------:R-:W3:Y:S01]  /*15470*/  LDSM.16.MT88.4 R152, [R221+0x3080] ;  /* 0x00308000dd98783b */ /* 0x000ee20000004200 */
[----:B------:R-:W-:-:S03]  /*15480*/  F2FP.PACK_AB R128, R132, R134 ;  /* 0x000000868480723e */ /* 0x000fc600000000ff */
[----:B------:R4:W4:Y:S01]  /*15490*/  MUFU.EX2 R24, R2 ;  /* 0x0000000200187308 */ /* 0x0009220000000800 */
[----:B------:R-:W-:Y:S02]  /*154a0*/  MOV R46, R138 ;  /* 0x0000008a002e7202 */ /* 0x000fe40000000f00 */
[----:B------:R-:W-:Y:S01]  /*154b0*/  MOV R138, R133 ;  /* 0x00000085008a7202 */ /* 0x000fe20000000f00 */
[----:B------:R-:W-:Y:S01]  /*154c0*/  IMAD.MOV.U32 R133, RZ, RZ, R52 ;  /* 0x000000ffff857224 */ /* 0x000fe200078e0034 */
[----:B--2---:R-:W-:Y:S01]  /*154d0*/  HMMA.16816.F32 R160, R128, R168, R160 ;  /* 0x000000a880a0723c */ /* 0x004fe200000018a0 */
[----:B-1----:R-:W-:-:S07]  /*154e0*/  IMAD.MOV.U32 R8, RZ, RZ, R20 ;  /* 0x000000ffff087224 */ /* 0x002fce00078e0014 */
[C---:B------:R-:W-:Y:S01]  /*154f0*/  HMMA.16816.F32 R20, R4.reuse, R22, R100 ;  /* 0x000000160414723c */ /* 0x040fe20000001864 */
[----:B----4-:R-:W-:Y:S01]  /*15500*/  FFMA.FTZ R2, R89, c[0x0][0x2d0], -R0 ;  /* 0x0000b40059027a23 */ /* 0x010fe20000010800 */
[----:B------:R-:W-:Y:S02]  /*15510*/  F2FP.PACK_AB R126, R24, R44 ;  /* 0x0000002c187e723e */ /* 0x000fe400000000ff */
[----:B------:R-:W-:Y:S01]  /*15520*/  MOV R89, R27 ;  /* 0x0000001b00597202 */ /* 0x000fe20000000f00 */
[----:B------:R1:W-:Y:S02]  /*15530*/  MUFU.EX2 R14, R2 ;  /* 0x00000002000e7308 */ /* 0x0003e40000000800 */
[----:B------:R-:W-:Y:S01]  /*15540*/  MOV R100, R29 ;  /* 0x0000001d00647202 */ /* 0x000fe20000000f00 */
[----:B------:R-:W-:Y:S01]  /*15550*/  IMAD.MOV.U32 R103, RZ, RZ, R166 ;  /* 0x000000ffff677224 */ /* 0x000fe200078e00a6 */
[----:B------:R-:W-:Y:S01]  /*15560*/  MOV R101, R177 ;  /* 0x000000b100657202 */ /* 0x000fe20000000f00 */
[----:B------:R-:W-:Y:S01]  /*15570*/  HMMA.16816.F32 R28, R4, R30, R92 ;  /* 0x0000001e041c723c */ /* 0x000fe2000000185c */
[----:B------:R-:W-:Y:S01]  /*15580*/  IMAD.MOV.U32 R177, RZ, RZ, R186 ;  /* 0x000000ffffb17224 */ /* 0x000fe200078e00ba */
[----:B------:R-:W2:Y:S01]  /*15590*/  LDSM.16.MT88.4 R92, [R222+0x4880] ;  /* 0x00488000de5c783b */ /* 0x000ea20000004200 */
[----:B------:R-:W-:Y:S01]  /*155a0*/  MOV R27, R55 ;  /* 0x00000037001b7202 */ /* 0x000fe20000000f00 */
[----:B------:R-:W-:Y:S01]  /*155b0*/  IMAD.MOV.U32 R47, RZ, RZ, R103 ;  /* 0x000000ffff2f7224 */ /* 0x000fe200078e0067 */
[----:B------:R-:W-:Y:S01]  /*155c0*/  MOV R102, R167 ;  /* 0x000000a700667202 */ /* 0x000fe20000000f00 */
[----:B------:R-:W4:Y:S04]  /*155d0*/  LDSM.16.MT88.4 R184, [R224+0x3080] ;  /* 0x00308000e0b8783b */ /* 0x000f280000004200 */
[----:B------:R-:W4:Y:S01]  /*155e0*/  LDSM.16.MT88.4 R4, [R223+0x4880] ;  /* 0x00488000df04783b */ /* 0x000f220000004200 */
[--C-:B-1----:R-:W-:Y:S01]  /*155f0*/  FFMA.FTZ R2, R83, c[0x0][0x2d0], -R0.reuse ;  /* 0x0000b40053027a23 */ /* 0x102fe20000010800 */
[C---:B---3--:R-:W-:Y:S03]  /*15600*/  HMMA.16816.F32 R144, R128.reuse, R152, R144 ;  /* 0x000000988090723c */ /* 0x048fe60000001890 */
[----:B------:R1:W3:Y:S05]  /*15610*/  MUFU.EX2 R13, R2 ;  /* 0x00000002000d7308 */ /* 0x0002ea0000000800 */
[----:B------:R-:W-:Y:S01]  /*15620*/  HMMA.16816.F32 R156, R128, R154, R156 ;  /* 0x0000009a809c723c */ /* 0x000fe2000000189c */
[--C-:B-1----:R-:W-:Y:S01]  /*15630*/  FFMA.FTZ R2, R88, c[0x0][0x2d0], -R0.reuse ;  /* 0x0000b40058027a23 */ /* 0x102fe20000010800 */
[----:B---3--:R-:W-:Y:S01]  /*15640*/  F2FP.PACK_AB R125, R13, R14 ;  /* 0x0000000e0d7d723e */ /* 0x008fe200000000ff */
[----:B------:R-:W-:-:S02]  /*15650*/  FFMA.FTZ R0, R82, c[0x0][0x2d0], -R0 ;  /* 0x0000b40052007a23 */ /* 0x000fc40000010800 */
[----:B------:R1:W-:Y:S01]  /*15660*/  MUFU.EX2 R12, R2 ;  /* 0x00000002000c7308 */ /* 0x0003e20000000800 */
[----:B------:R-:W-:Y:S02]  /*15670*/  IMAD.MOV.U32 R88, RZ, RZ, R8 ;  /* 0x000000ffff587224 */ /* 0x000fe400078e0008 */
[----:B------:R-:W-:-:S05]  /*15680*/  IMAD.MOV.U32 R8, RZ, RZ, R70 ;  /* 0x000000ffff087224 */ /* 0x000fca00078e0046 */
[----:B------:R-:W3:Y:S01]  /*15690*/  MUFU.EX2 R9, R0 ;  /* 0x0000000000097308 */ /* 0x000ee20000000800 */
[----:B--2---:R-:W-:Y:S01]  /*156a0*/  HMMA.16816.F32 R96, R128, R94, R180 ;  /* 0x0000005e8060723c */ /* 0x004fe200000018b4 */
[----:B-1----:R-:W-:-:S07]  /*156b0*/  MOV R2, R102 ;  /* 0x0000006600027202 */ /* 0x002fce0000000f00 */
[----:B------:R-:W-:Y:S01]  /*156c0*/  HMMA.16816.F32 R84, R128, R92, R212 ;  /* 0x0000005c8054723c */ /* 0x000fe200000018d4 */
[----:B---3--:R-:W-:-:S07]  /*156d0*/  F2FP.PACK_AB R127, R9, R12 ;  /* 0x0000000c097f723e */ /* 0x008fce00000000ff */
[----:B----4-:R-:W-:Y:S01]  /*156e0*/  HMMA.16816.F32 R176, R128, R184, R176 ;  /* 0x000000b880b0723c */ /* 0x010fe200000018b0 */
[----:B------:R-:W-:-:S07]  /*156f0*/  MOV R0, R100 ;  /* 0x0000006400007202 */ /* 0x000fce0000000f00 */
[C---:B------:R-:W-:Y:S07]  /*15700*/  HMMA.16816.F32 R148, R124.reuse, R152, R72 ;  /* 0x000000987c94723c */ /* 0x040fee0000001848 */
[----:B------:R-:W-:Y:S01]  /*15710*/  IMAD.MOV.U32 R74, RZ, RZ, R26 ;  /* 0x000000ffff4a7224 */ /* 0x000fe200078e001a */
[----:B------:R-:W-:Y:S01]  /*15720*/  HMMA.16816.F32 R152, R124, R154, R40 ;  /* 0x0000009a7c98723c */ /* 0x000fe20000001828 */
[----:B------:R-:W-:Y:S01]  /*15730*/  MOV R26, R69 ;  /* 0x00000045001a7202 */ /* 0x000fe20000000f00 */
[----:B------:R-:W-:Y:S01]  /*15740*/  IMAD.MOV.U32 R72, RZ, RZ, R116 ;  /* 0x000000ffff487224 */ /* 0x000fe200078e0074 */
[----:B------:R-:W-:Y:S01]  /*15750*/  MOV R73, R237 ;  /* 0x000000ed00497202 */ /* 0x000fe20000000f00 */
[----:B------:R-:W-:Y:S01]  /*15760*/  IMAD.MOV.U32 R75, RZ, RZ, R101 ;  /* 0x000000ffff4b7224 */ /* 0x000fe200078e0065 */
[----:B------:R1:W5:Y:S02]  /*15770*/  LDL.LU R237, [R1+0x94] ;  /* 0x0000940001ed7983 */ /* 0x0003640000300800 */
[----:B------:R-:W-:Y:S01]  /*15780*/  IMAD.MOV.U32 R42, RZ, RZ, R68 ;  /* 0x000000ffff2a7224 */ /* 0x000fe200078e0044 */
[----:B------:R-:W-:Y:S01]  /*15790*/  MOV R43, R71 ;  /* 0x00000047002b7202 */ /* 0x000fe20000000f00 */
[----:B------:R-:W-:Y:S01]  /*157a0*/  IMAD.MOV.U32 R41, RZ, RZ, R54 ;  /* 0x000000ffff297224 */ /* 0x000fe200078e0036 */
[----:B------:R-:W-:Y:S01]  /*157b0*/  HMMA.16816.F32 R68, R128, R76, R216 ;  /* 0x0000004c8044723c */ /* 0x000fe200000018d8 */
[----:B------:R-:W-:-:S06]  /*157c0*/  MOV R40, R53 ;  /* 0x0000003500287202 */ /* 0x000fcc0000000f00 */
[----:B------:R-:W-:Y:S01]  /*157d0*/  MOV R216, R118 ;  /* 0x0000007600d87202 */ /* 0x000fe20000000f00 */
[----:B------:R-:W-:Y:S01]  /*157e0*/  IMAD.MOV.U32 R217, RZ, RZ, R119 ;  /* 0x000000ffffd97224 */ /* 0x000fe200078e0077 */
[----:B------:R-:W-:Y:S01]  /*157f0*/  MOV R218, R81 ;  /* 0x0000005100da7202 */ /* 0x000fe20000000f00 */
[----:B------:R-:W-:Y:S01]  /*15800*/  IMAD.MOV.U32 R219, RZ, RZ, R80 ;  /* 0x000000ffffdb7224 */ /* 0x000fe200078e0050 */
[----:B------:R-:W-:Y:S07]  /*15810*/  HMMA.16816.F32 R52, R128, R60, R240 ;  /* 0x0000003c8034723c */ /* 0x000fee00000018f0 */
[----:B------:R-:W-:Y:S01]  /*15820*/  IMAD.MOV.U32 R243, RZ, RZ, R117 ;  /* 0x000000fffff37224 */ /* 0x000fe200078e0075 */
[----:B------:R-:W-:Y:S01]  /*15830*/  HMMA.16816.F32 R180, R124, R184, R216 ;  /* 0x000000b87cb4723c */ /* 0x000fe200000018d8 */
[----:B------:R-:W-:Y:S01]  /*15840*/  IMAD.MOV.U32 R240, RZ, RZ, R42 ;  /* 0x000000fffff07224 */ /* 0x000fe200078e002a */
[----:B------:R-:W-:-:S05]  /*15850*/  MOV R241, R43 ;  /* 0x0000002b00f17202 */ /* 0x000fca0000000f00 */
[----:B------:R-:W-:Y:S01]  /*15860*/  MOV R216, c[0x0][0x2c4] ;  /* 0x0000b10000d87a02 */ /* 0x000fe20000000f00 */
[----:B------:R-:W-:Y:S01]  /*15870*/  FADD.FTZ R8, R8, R46 ;  /* 0x0000002e08087221 */ /* 0x000fe20000010000 */
[----:B------:R-:W-:Y:S01]  /*15880*/  MOV R218, R243 ;  /* 0x000000f300da7202 */ /* 0x000fe20000000f00 */
[C---:B------:R-:W-:Y:S01]  /*15890*/  HMMA.16816.F32 R188, R128.reuse, R186, R188 ;  /* 0x000000ba80bc723c */ /* 0x040fe200000018bc */
[----:B------:R-:W-:Y:S01]  /*158a0*/  ISETP.NE.AND P6, PT, R216, 0x1, PT ;  /* 0x00000001d800780c */ /* 0x000fe20003fc5270 */
[----:B------:R-:W-:Y:S01]  /*158b0*/  IMAD.MOV.U32 R243, RZ, RZ, R0 ;  /* 0x000000fffff37224 */ /* 0x000fe200078e0000 */
[----:B------:R-:W-:Y:S01]  /*158c0*/  MOV R214, R240 ;  /* 0x000000f000d67202 */ /* 0x000fe20000000f00 */
[----:B------:R-:W-:Y:S02]  /*158d0*/  IMAD.MOV.U32 R0, RZ, RZ, R121 ;  /* 0x000000ffff007224 */ /* 0x000fe400078e0079 */
[----:B------:R-:W-:Y:S02]  /*158e0*/  IMAD.MOV.U32 R215, RZ, RZ, R241 ;  /* 0x000000ffffd77224 */ /* 0x000fe400078e00f1 */
[----:B------:R-:W-:Y:S01]  /*158f0*/  HMMA.16816.F32 R116, R128, R4, R204 ;  /* 0x000000048074723c */ /* 0x000fe200000018cc */
[----:B------:R-:W-:-:S02]  /*15900*/  IMAD.MOV.U32 R241, RZ, RZ, R0 ;  /* 0x000000fffff17224 */ /* 0x000fc400078e0000 */
[----:B------:R-:W-:-:S04]  /*15910*/  IMAD.MOV.U32 R0, RZ, RZ, R234 ;  /* 0x000000ffff007224 */ /* 0x000fc800078e00ea */
[----:B------:R-:W-:Y:S01]  /*15920*/  MOV R205, R214 ;  /* 0x000000d600cd7202 */ /* 0x000fe20000000f00 */
[----:B------:R-:W-:Y:S01]  /*15930*/  IMAD.MOV.U32 R214, RZ, RZ, R0 ;  /* 0x000000ffffd67224 */ /* 0x000fe200078e0000 */
[----:B------:R-:W-:Y:S03]  /*15940*/  HMMA.16816.F32 R164, R124, R168, R64 ;  /* 0x000000a87ca4723c */ /* 0x000fe60000001840 */
[----:B------:R-:W-:Y:S01]  /*15950*/  @P6 IMAD.HI.U32 R0, R205, c[0x0][0x2c8], RZ ;  /* 0x0000b200cd006a27 */ /* 0x000fe200078e00ff */
[----:B------:R-:W-:Y:S02]  /*15960*/  MOV R219, R41 ;  /* 0x0000002900db7202 */ /* 0x000fe40000000f00 */
[----:B------:R-:W-:Y:S01]  /*15970*/  MOV R242, R75 ;  /* 0x0000004b00f27202 */ /* 0x000fe20000000f00 */
[----:B------:R-:W-:Y:S01]  /*15980*/  IMAD.MOV.U32 R217, RZ, RZ, R40 ;  /* 0x000000ffffd97224 */ /* 0x000fe200078e0028 */
[----:B------:R-:W-:Y:S01]  /*15990*/  @P6 SHF.R.U32.HI R205, RZ, c[0x0][0x2cc], R0 ;  /* 0x0000b300ffcd6a19 */ /* 0x000fe20000011600 */
[----:B------:R-:W-:Y:S01]  /*159a0*/  IMAD.MOV.U32 R206, RZ, RZ, R215 ;  /* 0x000000ffffce7224 */ /* 0x000fe200078e00d7 */
[----:B------:R-:W-:Y:S01]  /*159b0*/  MOV R40, R120 ;  /* 0x0000007800287202 */ /* 0x000fe20000000f00 */
[----:B------:R-:W-:Y:S01]  /*159c0*/  IMAD.MOV.U32 R213, RZ, RZ, R219 ;  /* 0x000000ffffd57224 */ /* 0x000fe200078e00db */
[----:B------:R-:W-:Y:S01]  /*159d0*/  MOV R216, R242 ;  /* 0x000000f200d87202 */ /* 0x000fe20000000f00 */
[----:B------:R-:W-:Y:S01]  /*159e0*/  IMAD.IADD R0, R206, 0x1, R205 ;  /* 0x00000001ce007824 */ /* 0x000fe200078e02cd */
[----:B------:R-:W-:Y:S01]  /*159f0*/  MOV R121, R56 ;  /* 0x0000003800797202 */ /* 0x000fe20000000f00 */
[----:B------:R-:W-:Y:S01]  /*15a00*/  IMAD.MOV.U32 R219, RZ, RZ, R243 ;  /* 0x000000ffffdb7224 */ /* 0x000fe200078e00f3 */
[----:B------:R-:W-:Y:S01]  /*15a10*/  MOV R240, R40 ;  /* 0x0000002800f07202 */ /* 0x000fe20000000f00 */
[----:B------:R-:W-:Y:S01]  /*15a20*/  IMAD.MOV.U32 R243, RZ, RZ, R122 ;  /* 0x000000fffff37224 */ /* 0x000fe200078e007a */
[----:B------:R-:W-:Y:S01]  /*15a30*/  MOV R40, R123 ;  /* 0x0000007b00287202 */ /* 0x000fe20000000f00 */
[----:B------:R-:W-:Y:S01]  /*15a40*/  IMAD.MOV.U32 R120, RZ, RZ, R235 ;  /* 0x000000ffff787224 */ /* 0x000fe200078e00eb */
[----:B------:R-:W-:-:S02]  /*15a50*/  MOV R207, R216 ;  /* 0x000000d800cf7202 */ /* 0x000fc40000000f00 */
[----:B------:R-:W-:Y:S01]  /*15a60*/  MOV R46, R47 ;  /* 0x0000002f002e7202 */ /* 0x000fe20000000f00 */
[----:B------:R-:W-:Y:S01]  /*15a70*/  IMAD.MOV.U32 R47, RZ, RZ, R2 ;  /* 0x000000ffff2f7224 */ /* 0x000fe200078e0002 */
[----:B------:R-:W-:Y:S01]  /*15a80*/  MOV R242, R121 ;  /* 0x0000007900f27202 */ /* 0x000fe20000000f00 */
[----:B------:R-:W-:Y:S01]  /*15a90*/  IMAD.MOV.U32 R212, RZ, RZ, R213 ;  /* 0x000000ffffd47224 */ /* 0x000fe200078e00d5 */
[----:B------:R-:W-:Y:S01]  /*15aa0*/  IADD3 R2, R0, c[0x0][0x328], RZ ;  /* 0x0000ca0000027a10 */ /* 0x000fe20007ffe0ff */
[----:B------:R-:W-:Y:S01]  /*15ab0*/  IMAD.MOV.U32 R216, RZ, RZ, R243 ;  /* 0x000000ffffd87224 */ /* 0x000fe200078e00f3 */
[----:B------:R-:W-:Y:S01]  /*15ac0*/  MOV R121, R233 ;  /* 0x000000e900797202 */ /* 0x000fe20000000f00 */
[----:B------:R-:W-:Y:S01]  /*15ad0*/  IMAD.MOV.U32 R122, RZ, RZ, R232 ;  /* 0x000000ffff7a7224 */ /* 0x000fe200078e00e8 */
[----:B------:R-:W-:Y:S01]  /*15ae0*/  MOV R213, R40 ;  /* 0x0000002800d57202 */ /* 0x000fe20000000f00 */
[----:B------:R-:W-:Y:S01]  /*15af0*/  HMMA.16816.F32 R100, R128, R108, R208 ;  /* 0x0000006c8064723c */ /* 0x000fe200000018d0 */
[----:B------:R-:W-:Y:S01]  /*15b00*/  MOV R123, R231 ;  /* 0x000000e7007b7202 */ /* 0x000fe20000000f00 */
[----:B------:R-:W-:Y:S01]  /*15b10*/  FADD.FTZ R11, R11, R207 ;  /* 0x000000cf0b0b7221 */ /* 0x000fe20000010000 */
[----:B------:R-:W-:Y:S01]  /*15b20*/  MOV R215, R120 ;  /* 0x0000007800d77202 */ /* 0x000fe20000000f00 */
[----:B------:R-:W-:Y:S01]  /*15b30*/  FADD.FTZ R10, R10, R212 ;  /* 0x000000d40a0a7221 */ /* 0x000fe20000010000 */
[----:B------:R2:W3:Y:S02]  /*15b40*/  R2UR UR10, R2 ;  /* 0x00000000020a73c2 */ /* 0x0004e400000e0000 */
[----:B------:R-:W-:Y:S01]  /*15b50*/  IMAD.MOV.U32 R208, RZ, RZ, R219 ;  /* 0x000000ffffd07224 */ /* 0x000fe200078e00db */
[----:B------:R-:W-:Y:S01]  /*15b60*/  MOV R209, R240 ;  /* 0x000000f000d17202 */ /* 0x000fe20000000f00 */
[----:B------:R-:W-:Y:S01]  /*15b70*/  IMAD.MOV.U32 R219, RZ, RZ, R229 ;  /* 0x000000ffffdb7224 */ /* 0x000fe200078e00e5 */
[----:B------:R-:W-:Y:S01]  /*15b80*/  MOV R240, R228 ;  /* 0x000000e400f07202 */ /* 0x000fe20000000f00 */
[----:B------:R-:W-:Y:S01]  /*15b90*/  IMAD.MOV.U32 R120, RZ, RZ, R121 ;  /* 0x000000ffff787224 */ /* 0x000fe200078e0079 */
[----:B------:R-:W-:Y:S01]  /*15ba0*/  MOV R121, R122 ;  /* 0x0000007a00797202 */ /* 0x000fe20000000f00 */
[----:B------:R-:W-:-:S02]  /*15bb0*/  FADD.FTZ R8, R213, R8 ;  /* 0x00000008d5087221 */ /* 0x000fc40000010000 */
[----:B------:R-:W-:Y:S01]  /*15bc0*/  FADD.FTZ R11, R214, R11 ;  /* 0x0000000bd60b7221 */ /* 0x000fe20000010000 */
[----:B------:R-:W-:Y:S01]  /*15bd0*/  MOV R211, R242 ;  /* 0x000000f200d37202 */ /* 0x000fe20000000f00 */
[----:B------:R-:W-:Y:S01]  /*15be0*/  IMAD.MOV.U32 R122, RZ, RZ, R123 ;  /* 0x000000ffff7a7224 */ /* 0x000fe200078e007b */
[----:B------:R-:W-:Y:S01]  /*15bf0*/  MOV R123, R230 ;  /* 0x000000e6007b7202 */ /* 0x000fe20000000f00 */
[----:B------:R-:W-:Y:S01]  /*15c00*/  FADD.FTZ R10, R215, R10 ;  /* 0x0000000ad70a7221 */ /* 0x000fe20000010000 */
[----:B------:R-:W-:Y:S01]  /*15c10*/  MOV R242, R226 ;  /* 0x000000e200f27202 */ /* 0x000fe20000000f00 */
[----:B------:R-:W-:Y:S01]  /*15c20*/  IMAD.MOV.U32 R210, RZ, RZ, R241 ;  /* 0x000000ffffd27224 */ /* 0x000fe200078e00f1 */
[----:B------:R-:W-:Y:S01]  /*15c30*/  MOV R243, R220 ;  /* 0x000000dc00f37202 */ /* 0x000fe20000000f00 */
[----:B------:R-:W-:Y:S02]  /*15c40*/  IMAD.MOV.U32 R241, RZ, RZ, R227 ;  /* 0x000000fffff17224 */ /* 0x000fe400078e00e3 */
[----:B--2---:R-:W-:-:S02]  /*15c50*/  FADD.FTZ R2, R245, R216 ;  /* 0x000000d8f5027221 */ /* 0x004fc40000010000 */
[----:B------:R-:W-:Y:S02]  /*15c60*/  FADD.FTZ R8, R217, R8 ;  /* 0x00000008d9087221 */ /* 0x000fe40000010000 */
[----:B------:R-:W-:Y:S02]  /*15c70*/  FADD.FTZ R2, R219, R2 ;  /* 0x00000002db027221 */ /* 0x000fe40000010000 */
[----:B------:R-:W-:Y:S02]  /*15c80*/  FADD.FTZ R11, R218, R11 ;  /* 0x0000000bda0b7221 */ /* 0x000fe40000010000 */
[----:B------:R-:W-:Y:S02]  /*15c90*/  FADD.FTZ R10, R240, R10 ;  /* 0x0000000af00a7221 */ /* 0x000fe40000010000 */
[----:B------:R-:W-:Y:S01]  /*15ca0*/  FADD.FTZ R2, R246, R2 ;  /* 0x00000002f6027221 */ /* 0x000fe20000010000 */
[----:B------:R-:W-:Y:S01]  /*15cb0*/  MOV R42, R73 ;  /* 0x00000049002a7202 */ /* 0x000fe20000000f00 */
[----:B------:R-:W-:-:S02]  /*15cc0*/  IMAD.MOV.U32 R40, RZ, RZ, R225 ;  /* 0x000000ffff287224 */ /* 0x000fc400078e00e1 */
[----:B------:R-:W-:Y:S01]  /*15cd0*/  FADD.FTZ R8, R241, R8 ;  /* 0x00000008f1087221 */ /* 0x000fe20000010000 */
[C---:B------:R-:W-:Y:S01]  /*15ce0*/  HMMA.16816.F32 R120, R124.reuse, R4, R120 ;  /* 0x000000047c78723c */ /* 0x040fe20000001878 */
[----:B------:R-:W-:Y:S02]  /*15cf0*/  IMAD.MOV.U32 R41, RZ, RZ, R72 ;  /* 0x000000ffff297224 */ /* 0x000fe400078e0048 */
[----:B------:R-:W-:Y:S01]  /*15d00*/  FADD.FTZ R11, R242, R11 ;  /* 0x0000000bf20b7221 */ /* 0x000fe20000010000 */
[----:B------:R-:W-:Y:S01]  /*15d10*/  MOV R73, R58 ;  /* 0x0000003a00497202 */ /* 0x000fe20000000f00 */
[----:B------:R-:W-:Y:S01]  /*15d20*/  IMAD.MOV.U32 R43, RZ, RZ, R74 ;  /* 0x000000ffff2b7224 */ /* 0x000fe200078e004a */
[----:B------:R-:W-:Y:S01]  /*15d30*/  MOV R75, R236 ;  /* 0x000000ec004b7202 */ /* 0x000fe20000000f00 */
[----:B------:R-:W-:Y:S01]  /*15d40*/  FADD.FTZ R10, R243, R10 ;  /* 0x0000000af30a7221 */ /* 0x000fe20000010000 */
[----:B------:R-:W-:Y:S01]  /*15d50*/  HMMA.16816.F32 R184, R124, R186, R104 ;  /* 0x000000ba7cb8723c */ /* 0x000fe20000001868 */
[----:B------:R-:W-:Y:S01]  /*15d60*/  IMAD.MOV.U32 R72, RZ, RZ, R57 ;  /* 0x000000ffff487224 */ /* 0x000fe200078e0039 */
[----:B------:R1:W5:Y:S01]  /*15d70*/  LDL.LU R236, [R1+0x90] ;  /* 0x0000900001ec7983 */ /* 0x0003620000300800 */
[----:B------:R-:W-:-:S02]  /*15d80*/  IMAD.MOV.U32 R74, RZ, RZ, R59 ;  /* 0x000000ffff4a7224 */ /* 0x000fc400078e003b */
[----:B------:R-:W-:Y:S01]  /*15d90*/  FADD.FTZ R5, R139, R2 ;  /* 0x000000028b057221 */ /* 0x000fe20000010000 */
[----:B------:R1:W5:Y:S01]  /*15da0*/  LDL.LU R235, [R1+0x8c] ;  /* 0x00008c0001eb7983 */ /* 0x0003620000300800 */
[----:B------:R-:W-:Y:S02]  /*15db0*/  FADD.FTZ R8, R40, R8 ;  /* 0x0000000828087221 */ /* 0x000fe40000010000 */
[----:B------:R-:W-:Y:S01]  /*15dc0*/  FADD.FTZ R4, R41, R11 ;  /* 0x0000000b29047221 */ /* 0x000fe20000010000 */
[C---:B------:R-:W-:Y:S01]  /*15dd0*/  HMMA.16816.F32 R172, R128.reuse, R170, R172 ;  /* 0x000000aa80ac723c */ /* 0x040fe200000018ac */
[----:B------:R-:W-:Y:S01]  /*15de0*/  FADD.FTZ R2, R42, R10 ;  /* 0x0000000a2a027221 */ /* 0x000fe20000010000 */
[----:B------:R1:W5:Y:S01]  /*15df0*/  LDL.LU R234, [R1+0x88] ;  /* 0x0000880001ea7983 */ /* 0x0003620000300800 */
[----:B------:R-:W-:Y:S02]  /*15e00*/  FADD.FTZ R5, R15, R5 ;  /* 0x000000050f057221 */ /* 0x000fe40000010000 */
[----:B------:R-:W-:Y:S01]  /*15e10*/  FADD.FTZ R10, R43, R8 ;  /* 0x000000082b0a7221 */ /* 0x000fe20000010000 */
[----:B------:R1:W5:Y:S01]  /*15e20*/  LDL.LU R233, [R1+0x84] ;  /* 0x0000840001e97983 */ /* 0x0003620000300800 */
[----:B------:R-:W-:Y:S01]  /*15e30*/  FADD.FTZ R8, R46, R4 ;  /* 0x000000042e087221 */ /* 0x000fe20000010000 */
[----:B------:R-:W-:Y:S01]  /*15e40*/  HMMA.16816.F32 R64, R128, R62, R196 ;  /* 0x0000003e8040723c */ /* 0x000fe200000018c4 */
[----:B------:R-:W-:Y:S01]  /*15e50*/  FADD.FTZ R4, R47, R2 ;  /* 0x000000022f047221 */ /* 0x000fe20000010000 */
[----:B------:R1:W5:Y:S01]  /*15e60*/  LDL.LU R232, [R1+0x80] ;  /* 0x0000800001e87983 */ /* 0x0003620000300800 */
[----:B------:R-:W-:-:S02]  /*15e70*/  FADD.FTZ R2, R201, R5 ;  /* 0x00000005c9027221 */ /* 0x000fc40000010000 */
[----:B------:R-:W-:Y:S01]  /*15e80*/  FADD.FTZ R5, R138, R10 ;  /* 0x0000000a8a057221 */ /* 0x000fe20000010000 */
[----:B------:R1:W5:Y:S02]  /*15e90*/  LDL.LU R231, [R1+0x7c] ;  /* 0x00007c0001e77983 */ /* 0x0003640000300800 */
[C---:B------:R-:W-:Y:S01]  /*15ea0*/  HMMA.16816.F32 R80, R128.reuse, R78, R192 ;  /* 0x0000004e8050723c */ /* 0x040fe200000018c0 */
[----:B------:R-:W-:Y:S01]  /*15eb0*/  FADD.FTZ R2, R200, R2 ;  /* 0x00000002c8027221 */ /* 0x000fe20000010000 */
[----:B------:R1:W5:Y:S06]  /*15ec0*/  LDL.LU R230, [R1+0x78] ;  /* 0x0000780001e67983 */ /* 0x00036c0000300800 */
[----:B------:R-:W-:Y:S01]  /*15ed0*/  HMMA.16816.F32 R112, R128, R110, R112 ;  /* 0x0000006e8070723c */ /* 0x000fe20000001870 */
[----:B------:R-:W-:Y:S01]  /*15ee0*/  FADD.FTZ R5, R134, R5 ;  /* 0x0000000586057221 */ /* 0x000fe20000010000 */
[----:B------:R1:W5:Y:S04]  /*15ef0*/  LDL.LU R229, [R1+0x74] ;  /* 0x0000740001e57983 */ /* 0x0003680000300800 */
[----:B------:R1:W5:Y:S02]  /*15f00*/  LDL.LU R228, [R1+0x70] ;  /* 0x0000700001e47983 */ /* 0x0003640000300800 */
[C---:B------:R-:W-:Y:S02]  /*15f10*/  HMMA.16816.F32 R56, R124.reuse, R60, R248 ;  /* 0x0000003c7c38723c */ /* 0x040fe400000018f8 */
[----:B------:R1:W5:Y:S04]  /*15f20*/  LDL.LU R227, [R1+0x6c] ;  /* 0x00006c0001e37983 */ /* 0x0003680000300800 */
[----:B------:R1:W5:Y:S02]  /*15f30*/  LDL.LU R226, [R1+0x68] ;  /* 0x0000680001e27983 */ /* 0x0003640000300800 */
[C---:B------:R-:W-:Y:S02]  /*15f40*/  HMMA.16816.F32 R72, R124.reuse, R76, R72 ;  /* 0x0000004c7c48723c */ /* 0x040fe40000001848 */
[----:B------:R1:W5:Y:S04]  /*15f50*/  LDL.LU R225, [R1+0x64] ;  /* 0x0000640001e17983 */ /* 0x0003680000300800 */
[----:B------:R1:W5:Y:S02]  /*15f60*/  LDL.LU R220, [R1+0x60] ;  /* 0x0000600001dc7983 */ /* 0x0003640000300800 */
        /* <DEDUP_REMOVED lines=24> */
[----:B------:R-:W-:Y:S01]  /*160f0*/  STL [R1+0xc], R7 ;  /* 0x00000c0701007387 */ /* 0x000fe20000100800 */
[----:B------:R-:W-:-:S03]  /*16100*/  FADD.FTZ R4, R24, R6 ;  /* 0x0000000618047221 */ /* 0x000fc60000010000 */
[----:B------:R2:W-:Y:S01]  /*16110*/  STL [R1+0x10], R2 ;  /* 0x0000100201007387 */ /* 0x0005e20000100800 */
[----:B------:R-:W-:-:S03]  /*16120*/  MOV R132, c[0x0][0x32c] ;  /* 0x0000cb0000847a02 */ /* 0x000fc60000000f00 */
[----:B------:R1:W-:Y:S01]  /*16130*/  STL [R1+0x14], R4 ;  /* 0x0000140401007387 */ /* 0x0003e20000100800 */
[----:B------:R-:W-:Y:S01]  /*16140*/  ISETP.GE.AND P5, PT, R132, 0x1, PT ;  /* 0x000000018400780c */ /* 0x000fe20003fa6270 */
[----:B--2---:R-:W-:-:S05]  /*16150*/  FADD.FTZ R2, R9, R5 ;  /* 0x0000000509027221 */ /* 0x004fca0000010000 */
[----:B------:R1:W-:Y:S01]  /*16160*/  STL [R1+0x18], R2 ;  /* 0x0000180201007387 */ /* 0x0003e20000100800 */
[----:B------:R-:W-:-:S06]  /*16170*/  IADD3 R238, R133, -0x2, RZ ;  /* 0xfffffffe85ee7810 */ /* 0x000fcc0007ffe0ff */
[----:B---3--:R-:W-:Y:S05]  /*16180*/  @!P5 BRA `(.L_x_1266) ;  /* 0x000001700000d947 */ /* 0x008fea0003800000 */
[C---:B------:R-:W-:Y:S01]  /*16190*/  ISETP.GT.AND P0, PT, R0.reuse, RZ, PT ;  /* 0x000000ff0000720c */ /* 0x040fe20003f04270 */
[----:B------:R-:W-:Y:S01]  /*161a0*/  ULDC UR6, c[0x0][0x32c] ;  /* 0x0000cb0000067ab9 */ /* 0x000fe20000000800 */
[----:B-1----:R-:W-:-:S04]  /*161b0*/  IADD3 R2, R0, -0x1, RZ ;  /* 0xffffffff00027810 */ /* 0x002fc80007ffe0ff */
[----:B------:R1:W2:Y:S07]  /*161c0*/  R2UR UR12, R2 ;  /* 0x00000000020c73c2 */ /* 0x0002ae00000e0000 */
[----:B-12---:R-:W-:Y:S05]  /*161d0*/  @P0 BRA `(.L_x_1267) ;  /* 0x0000009000000947 */ /* 0x006fea0003800000 */
[----:B------:R-:W1:Y:S01]  /*161e0*/  R2UR UR12, R0 ;  /* 0x00000000000c73c2 */ /* 0x000e6200000e0000 */
[----:B------:R-:W-:Y:S02]  /*161f0*/  UISETP.NE.AND UP0, UPT, UR6, 0x1, UPT ;  /* 0x000000010600788c */ /* 0x000fe4000bf05270 */
[----:B------:R-:W-:-:S02]  /*16200*/  ULDC.64 UR4, c[0x0][0x330] ;  /* 0x0000cc0000047ab9 */ /* 0x000fc40000000a00 */
[----:B-1----:R-:W-:-:S04]  /*16210*/  UIADD3 UR12, -UR12, URZ, URZ ;  /* 0x0000003f0c0c7290 */ /* 0x002fc8000fffe13f */
[----:B------:R-:W-:-:S07]  /*16220*/  UIMAD.WIDE.U32 UR16, UR12, UR4, URZ ;  /* 0x000000040c1072a5 */ /* 0x000fce000f8e003f */
[----:B------:R-:W-:Y:S02]  /*16230*/  @UP0 UMOV UR13, UR17 ;  /* 0x00000011000d0c82 */ /* 0x000fe40008000000 */
[----:B------:R-:W-:-:S04]  /*16240*/  @UP0 USHF.R.U32.HI UR12, URZ, UR5, UR13 ;  /* 0x000000053f0c0299 */ /* 0x000fc8000801160d */
[----:B------:R-:W-:Y:S01]  /*16250*/  ULOP3.LUT UR12, URZ, UR12, URZ, 0x33, !UPT ;  /* 0x0000000c3f0c7292 */ /* 0x000fe2000f8e333f */
[----:B------:R-:W-:Y:S05]  /*16260*/  BRA `(.L_x_1268) ;  /* 0x0000005000007947 */ /* 0x000fea0003800000 */
.L_x_1267:
[----:B------:R-:W-:Y:S02]  /*16270*/  UISETP.NE.AND UP0, UPT, UR6, 0x1, UPT ;  /* 0x000000010600788c */ /* 0x000fe4000bf05270 */
[----:B------:R-:W-:Y:S02]  /*16280*/  ULDC.64 UR4, c[0x0][0x330] ;  /* 0x0000cc0000047ab9 */ /* 0x000fe40000000a00 */
[----:B------:R-:W-:-:S07]  /*16290*/  UIMAD.WIDE.U32 UR16, UR12, UR4, URZ ;  /* 0x000000040c1072a5 */ /* 0x000fce000f8e003f */
[----:B------:R-:W-:Y:S02]  /*162a0*/  @UP0 UMOV UR13, UR17 ;  /* 0x00000011000d0c82 */ /* 0x000fe40008000000 */
[----:B------:R-:W-:Y:S02]  /*162b0*/  @UP0 USHF.R.U32.HI UR12, URZ, UR5, UR13 ;  /* 0x000000053f0c0299 */ /* 0x000fe4000801160d */
.L_x_1268:
[----:B------:R-:W-:Y:S02]  /*162c0*/  ULDC UR4, c[0x0][0x32c] ;  /* 0x0000cb0000047ab9 */ /* 0x000fe40000000800 */
[----:B------:R-:W-:-:S04]  /*162d0*/  UIMAD UR4, UR12, UR6, UR4 ;  /* 0x000000060c0472a4 */ /* 0x000fc8000f8e0204 */
[----:B------:R-:W-:-:S04]  /*162e0*/  UISETP.LT.AND UP0, UPT, UR10, UR4, UPT ;  /* 0x000000040a00728c */ /* 0x000fc8000bf01270 */
[----:B------:R-:W-:-:S04]  /*162f0*/  USEL UR10, UR10, UR4, UP0 ;  /* 0x000000040a0a7287 */ /* 0x000fc80008000000 */
.L_x_1266:
[----:B------:R-:W-:-:S04]  /*16300*/  UIMAD.WIDE UR4, UR10, 0x2aaaaaab, URZ ;  /* 0x2aaaaaab0a0478a5 */ /* 0x000fc8000f8e023f */
[----:B------:R-:W-:-:S04]  /*16310*/  USHF.R.U32.HI UR4, URZ, 0x1f, UR5 ;  /* 0x0000001f3f047899 */ /* 0x000fc80008011605 */
[----:B------:R-:W-:-:S04]  /*16320*/  ULEA.HI.SX32 UR4, UR5, UR4, 0x1d ;  /* 0x0000000405047291 */ /* 0x000fc8000f8fea3f */
[----:B------:R-:W-:-:S04]  /*16330*/  UISETP.LT.AND UP0, UPT, UR7, UR4, UPT ;  /* 0x000000040700728c */ /* 0x000fc8000bf01270 */
[----:B------:R-:W-:-:S06]  /*16340*/  USEL UR4, UR7, UR4, !UP0 ;  /* 0x0000000407047287 */ /* 0x000fcc000c000000 */
[----:B------:R-:W-:-:S13]  /*16350*/  ISETP.GE.AND P0, PT, R238, UR4, PT ;  /* 0x00000004ee007c0c */ /* 0x000fda000bf06270 */
[----:B------:R-:W-:Y:S05]  /*16360*/  @!P0 BRA `(.L_x_1269) ;  /* 0x00004ab000008947 */ /* 0x000fea0003800000 */
[----:B------:R-:W2:Y:S01]  /*16370*/  LDL R0, [R1+0x28] ;  /* 0x0000280001007983 */ /* 0x000ea20000100800 */
[----:B------:R-:W-:Y:S01]  /*16380*/  IMAD.MOV.U32 R134, RZ, RZ, R136 ;  /* 0x000000ffff867224 */ /* 0x000fe200078e0088 */
[----:B------:R-:W-:Y:S01]  /*16390*/  MOV R139, R3 ;  /* 0x00000003008b7202 */ /* 0x000fe20000000f00 */
[----:B------:R-:W-:Y:S01]  /*163a0*/  IMAD.MOV.U32 R132, RZ, RZ, R137 ;  /* 0x000000ffff847224 */ /* 0x000fe200078e0089 */
[----:B------:R-:W-:Y:S01]  /*163b0*/  MOV R138, R135 ;  /* 0x00000087008a7202 */ /* 0x000fe20000000f00 */
[----:B--2---:R-:W-:-:S05]  /*163c0*/  @P6 IMAD.HI.U32 R0, R0, c[0x0][0x2c8], RZ ;  /* 0x0000b20000006a27 */ /* 0x004fca00078e00ff */
[----:B------:R-:W-:-:S05]  /*163d0*/  @P6 SHF.R.U32.HI R0, RZ, c[0x0][0x2cc], R0 ;  /* 0x0000b300ff006a19 */ /* 0x000fca0000011600 */
[----:B------:R2:W-:Y:S02]  /*163e0*/  @P6 STL [R1], R0 ;  /* 0x0000000001006387 */ /* 0x0005e40000100800 */
.L_x_1286:
[----:B-12---:R-:W2:Y:S01]  /*163f0*/  LDL R0, [R1+0x24] ;  /* 0x0000240001007983 */ /* 0x006ea20000100800 */
[----:B------:R-:W-:Y:S04]  /*16400*/  DEPBAR.LE SB0, 0x0 ;  /* 0x000080000000791a */ /* 0x000fe80000000000 */
[----:B------:R-:W3:Y:S06]  /*16410*/  LDL.64 R204, [R1+0x38] ;  /* 0x0000380001cc7983 */ /* 0x000eec0000100a00 */
[----:B------:R-:W-:Y:S01]  /*16420*/  BAR.SYNC.DEFER_BLOCKING 0x0 ;  /* 0x0000000000007b1d */ /* 0x000fe20000010000 */
[C---:B------:R-:W-:Y:S02]  /*16430*/  ISETP.LT.AND P0, PT, R238.reuse, UR7, PT ;  /* 0x00000007ee007c0c */ /* 0x040fe4000bf01270 */
[----:B------:R-:W-:Y:S11]  /*16440*/  MOV R243, c[0x0][0x1e0] ;  /* 0x0000780000f37a02 */ /* 0x000ff60000000f00 */
[----:B------:R-:W-:Y:S01]  /*16450*/  @!P0 IMAD.WIDE.U32 R136, R238, c[0x0][0x208], RZ ;  /* 0x00008200ee888a25 */ /* 0x000fe200078e00ff */
[----:B-----5:R-:W-:Y:S08]  /*16460*/  LDSM.16.M88.4 R48, [R227+0x8080] ;  /* 0x00808000e330783b */ /* 0x020ff00000000200 */
[----:B-1----:R-:W3:Y:S06]  /*16470*/  LDL.64 R2, [R1+0x50] ;  /* 0x0000500001027983 */ /* 0x002eec0000100a00 */
[----:B------:R-:W1:Y:S08]  /*16480*/  LDSM.16.M88.4 R16, [R220+0x5080] ;  /* 0x00508000dc10783b */ /* 0x000e700000000200 */
[----:B------:R-:W4:Y:S08]  /*16490*/  LDSM.16.M88.4 R44, [R227+0xa080] ;  /* 0x00a08000e32c783b */ /* 0x000f300000000200 */
[----:B------:R-:W4:Y:S08]  /*164a0*/  LDSM.16.M88.4 R32, [R220+0x5880] ;  /* 0x00588000dc20783b */ /* 0x000f300000000200 */
[----:B------:R-:W3:Y:S06]  /*164b0*/  LDL.64 R246, [R1+0x40] ;  /* 0x0000400001f67983 */ /* 0x000eec0000100a00 */
[----:B------:R-:W4:Y:S08]  /*164c0*/  LDSM.16.M88.4 R140, [R220+0x6080] ;  /* 0x00608000dc8c783b */ /* 0x000f300000000200 */
[----:B------:R-:W3:Y:S01]  /*164d0*/  LDL.64 R244, [R1+0x48] ;  /* 0x0000480001f47983 */ /* 0x000ee20000100a00 */
[-C--:B-1----:R-:W-:Y:S05]  /*164e0*/  HMMA.16816.F32 R4, R48, R16.reuse, RZ ;  /* 0x000000103004723c */ /* 0x082fea00000018ff */
[----:B------:R-:W-:Y:S03]  /*164f0*/  LDSM.16.M88.4 R192, [R229+0x8080] ;  /* 0x00808000e5c0783b */ /* 0x000fe60000000200 */
[C---:B----4-:R-:W-:Y:S05]  /*16500*/  HMMA.16816.F32 R8, R44.reuse, R16, RZ ;  /* 0x000000102c08723c */ /* 0x050fea00000018ff */
[----:B------:R-:W1:Y:S03]  /*16510*/  LDSM.16.M88.4 R196, [R231] ;  /* 0x00000000e7c4783b */ /* 0x000e660000000200 */
[-C--:B------:R-:W-:Y:S05]  /*16520*/  HMMA.16816.F32 R12, R44, R18.reuse, RZ ;  /* 0x000000122c0c723c */ /* 0x080fea00000018ff */
[----:B------:R-:W4:Y:S03]  /*16530*/  LDSM.16.M88.4 R200, [R229+0xa080] ;  /* 0x00a08000e5c8783b */ /* 0x000f260000000200 */
        /* <DEDUP_REMOVED lines=9> */
[----:B------:R-:W4:Y:S07]  /*165d0*/  LDSM.16.M88.4 R140, [R237] ;  /* 0x00000000ed8c783b */ /* 0x000f2e0000000200 */
[-C--:B-1----:R-:W-:Y:S08]  /*165e0*/  HMMA.16816.F32 R4, R192, R196.reuse, R4 ;  /* 0x000000c4c004723c */ /* 0x082ff00000001804 */
[C---:B----4-:R-:W-:Y:S08]  /*165f0*/  HMMA.16816.F32 R8, R200.reuse, R196, R8 ;  /* 0x000000c4c808723c */ /* 0x050ff00000001808 */
[-C--:B------:R-:W-:Y:S08]  /*16600*/  HMMA.16816.F32 R12, R200, R198.reuse, R12 ;  /* 0x000000c6c80c723c */ /* 0x080ff0000000180c */
[C---:B------:R-:W-:Y:S01]  /*16610*/  HMMA.16816.F32 R16, R192.reuse, R198, R16 ;  /* 0x000000c6c010723c */ /* 0x040fe20000001810 */
[----:B------:R-:W1:Y:S07]  /*16620*/  LDSM.16.M88.4 R196, [R236] ;  /* 0x00000000ecc4783b */ /* 0x000e6e0000000200 */
[-C--:B------:R-:W-:Y:S08]  /*16630*/  HMMA.16816.F32 R20, R192, R140.reuse, R20 ;  /* 0x0000008cc014723c */ /* 0x080ff00000001814 */
[C---:B------:R-:W-:Y:S08]  /*16640*/  HMMA.16816.F32 R24, R200.reuse, R140, R24 ;  /* 0x0000008cc818723c */ /* 0x040ff00000001818 */
[-C--:B------:R-:W-:Y:S08]  /*16650*/  HMMA.16816.F32 R28, R200, R142.reuse, R28 ;  /* 0x0000008ec81c723c */ /* 0x080ff0000000181c */
[C---:B------:R-:W-:Y:S08]  /*16660*/  HMMA.16816.F32 R32, R192.reuse, R142, R32 ;  /* 0x0000008ec020723c */ /* 0x040ff00000001820 */
[-C--:B-1----:R-:W-:Y:S08]  /*16670*/  HMMA.16816.F32 R36, R192, R196.reuse, R36 ;  /* 0x000000c4c024723c */ /* 0x082ff00000001824 */
[C---:B------:R-:W-:Y:S08]  /*16680*/  HMMA.16816.F32 R40, R200.reuse, R196, R40 ;  /* 0x000000c4c828723c */ /* 0x040ff00000001828 */
[-C--:B------:R-:W-:Y:S08]  /*16690*/  HMMA.16816.F32 R44, R200, R198.reuse, R44 ;  /* 0x000000c6c82c723c */ /* 0x080ff0000000182c */
[----:B------:R-:W-:Y:S04]  /*166a0*/  HMMA.16816.F32 R48, R192, R198, R48 ;  /* 0x000000c6c030723c */ /* 0x000fe80000001830 */
[C---:B--2---:R-:W-:Y:S02]  /*166b0*/  LOP3.LUT P4, RZ, R0.reuse, 0x40, RZ, 0xc0, !PT ;  /* 0x0000004000ff7812 */ /* 0x044fe4000788c0ff */
[----:B------:R-:W-:Y:S02]  /*166c0*/  LOP3.LUT P3, RZ, R0, 0x80, RZ, 0xc0, !PT ;  /* 0x0000008000ff7812 */ /* 0x000fe4000786c0ff */
[----:B------:R-:W-:Y:S05]  /*166d0*/  @!P0 SHF.R.S32.HI R0, RZ, 0x1f, R238 ;  /* 0x0000001fff008819 */ /* 0x000fea00000114ee */
[----:B------:R-:W-:Y:S04]  /*166e0*/  @!P0 IMAD R0, R0, c[0x0][0x208], RZ ;  /* 0x0000820000008a24 */ /* 0x000fe800078e02ff */
[----:B------:R-:W-:Y:S05]  /*166f0*/  @!P0 IMAD R0, R238, c[0x0][0x20c], R0 ;  /* 0x00008300ee008a24 */ /* 0x000fea00078e0200 */
[----:B------:R-:W-:Y:S05]  /*16700*/  @!P0 IADD3 R0, R137, R0, RZ ;  /* 0x0000000089008210 */ /* 0x000fea0007ffe0ff */
[----:B------:R-:W-:Y:S01]  /*16710*/  @!P0 IMAD R0, R0, 0x30, RZ ;  /* 0x0000003000008824 */ /* 0x000fe200078e02ff */
[----:B---3--:R-:W-:Y:S05]  /*16720*/  @!P0 MOV R3, R205 ;  /* 0x000000cd00038202 */ /* 0x008fea0000000f00 */
[----:B------:R-:W-:Y:S05]  /*16730*/  @!P0 IMAD.WIDE.U32 R2, R136, 0x30, R2 ;  /* 0x0000003088028825 */ /* 0x000fea00078e0002 */
[----:B------:R-:W-:Y:S02]  /*16740*/  @!P0 SHF.L.U32 R136, R2, 0x1, RZ ;  /* 0x0000000102888819 */ /* 0x000fe400000006ff */
[----:B------:R-:W-:Y:S02]  /*16750*/  @!P0 IADD3 R3, R3, R0, RZ ;  /* 0x0000000003038210 */ /* 0x000fe40007ffe0ff */
[----:B------:R-:W-:Y:S02]  /*16760*/  @!P0 IADD3 R206, P2, R136, 0x80, RZ ;  /* 0x0000008088ce8810 */ /* 0x000fe40007f5e0ff */
[----:B------:R-:W-:Y:S02]  /*16770*/  @!P0 SHF.L.U64.HI R3, R2, 0x1, R3 ;  /* 0x0000000102038819 */ /* 0x000fe40000010203 */
[----:B------:R-:W-:Y:S04]  /*16780*/  @!P0 IADD3 R206, P1, R206, c[0x0][0x1f8], RZ ;  /* 0x00007e00cece8a10 */ /* 0x000fe80007f3e0ff */
[----:B------:R-:W-:Y:S02]  /*16790*/  @!P0 IADD3.X R207, RZ, c[0x0][0x1fc], R3, P1, P2 ;  /* 0x00007f00ffcf8a10 */ /* 0x000fe40000fe4403 */
[----:B------:R-:W-:Y:S04]  /*167a0*/  @!P0 IADD3 R136, P1, R136, c[0x0][0x1f8], RZ ;  /* 0x00007e0088888a10 */ /* 0x000fe80007f3e0ff */
[----:B------:R-:W-:Y:S02]  /*167b0*/  @!P0 IADD3.X R137, R3, c[0x0][0x1fc], RZ, P1, !PT ;  /* 0x00007f0003898a10 */ /* 0x000fe40000ffe4ff */
[----:B------:R-:W-:Y:S03]  /*167c0*/  @!P0 IADD3 R2, P2, R136, UR9, RZ ;  /* 0x0000000988028c10 */ /* 0x000fe6000ff5e0ff */
[----:B------:R-:W-:Y:S01]  /*167d0*/  @!PT LDS RZ, [RZ] ;  /* 0x00000000fffff984 */ /* 0x000fe20000000800 */
[----:B------:R-:W-:Y:S01]  /*167e0*/  @!PT LDS RZ, [RZ] ;  /* 0x00000000fffff984 */ /* 0x000fe20000000800 */
[----:B------:R-:W-:Y:S01]  /*167f0*/  @!PT LDS RZ, [RZ] ;  /* 0x00000000fffff984 */ /* 0x000fe20000000800 */
[----:B------:R1:W-:Y:S01]  /*16800*/  @!P0 LDGSTS.E.BYPASS.LTC128B.128 [R239+0x2080], [R136.64], !P4 ;  /* 0x0208000088ef8fae */ /* 0x0003e2000e101d4e */
[----:B------:R-:W-:Y:S02]  /*16810*/  @!P0 IADD3.X R3, R137, UR8, RZ, P2, !PT ;  /* 0x0000000889038c10 */ /* 0x000fe400097fe4ff */
[----:B------:R-:W-:Y:S04]  /*16820*/  @!P0 IADD3 R204, P1, R2, UR9, RZ ;  /* 0x0000000902cc8c10 */ /* 0x000fe8000ff3e0ff */
[----:B------:R-:W-:Y:S01]  /*16830*/  @!P0 IADD3.X R205, R3, UR8, RZ, P1, !PT ;  /* 0x0000000803cd8c10 */ /* 0x000fe20008ffe4ff */
[----:B------:R2:W-:Y:S08]  /*16840*/  @!P0 LDGSTS.E.BYPASS.LTC128B.128 [R239+0x3880], [R206.64], !P3 ;  /* 0x03880000ceef8fae */ /* 0x0005f0000d901d4e */
[----:B------:R3:W-:Y:S08]  /*16850*/  @!P0 LDGSTS.E.BYPASS.LTC128B.128 [R239+0x2880], [R2.64], !P4 ;  /* 0x0288000002ef8fae */ /* 0x0007f0000e101d4e */
[----:B------:R3:W-:Y:S08]  /*16860*/  @!P0 LDGSTS.E.BYPASS.LTC128B.128 [R239+0x4080], [R2.64+0x80], !P3 ;  /* 0x0408008002ef8fae */ /* 0x0007f0000d901d4e */
[----:B------:R2:W-:Y:S08]  /*16870*/  @!P0 LDGSTS.E.BYPASS.LTC128B.128 [R239+0x3080], [R204.64], !P4 ;  /* 0x03080000ccef8fae */ /* 0x0005f0000e101d4e */
[----:B------:R2:W-:Y:S01]  /*16880*/  @!P0 LDGSTS.E.BYPASS.LTC128B.128 [R239+0x4880], [R204.64+0x80], !P3 ;  /* 0x04880080ccef8fae */ /* 0x0005e2000d901d4e */
[C---:B------:R-:W-:Y:S07]  /*16890*/  ISETP.GT.AND P0, PT, R238.reuse, UR7, PT ;  /* 0x00000007ee007c0c */ /* 0x040fee000bf04270 */
[----:B------:R-:W-:Y:S06]  /*168a0*/  LDSM.16.M88.4 R208, [R226+0x5080] ;  /* 0x00508000e2d0783b */ /* 0x000fec0000000200 */
[----:B------:R-:W-:Y:S02]  /*168b0*/  @P0 IADD3 R0, R238, -0x1, RZ ;  /* 0xffffffffee000810 */ /* 0x000fe40007ffe0ff */
[----:B------:R-:W-:Y:S01]  /*168c0*/  LDSM.16.M88.4 R212, [R228+0xa080] ;  /* 0x00a08000e4d4783b */ /* 0x000fe20000000200 */
[----:B---3--:R-:W-:Y:S02]  /*168d0*/  @P0 MOV R3, R247 ;  /* 0x000000f700030202 */ /* 0x008fe40000000f00 */
[----:B------:R-:W-:Y:S05]  /*168e0*/  @P0 SHF.R.S32.HI R2, RZ, 0x1f, R0 ;  /* 0x0000001fff020819 */ /* 0x000fea0000011400 */
[----:B------:R-:W-:Y:S01]  /*168f0*/  LDSM.16.M88.4 R216, [R226+0x5880] ;  /* 0x00588000e2d8783b */ /* 0x000fe20000000200 */
[----:B------:R-:W-:Y:S04]  /*16900*/  @P0 IMAD R2, R2, c[0x0][0x1e0], RZ ;  /* 0x0000780002020a24 */ /* 0x000fe800078e02ff */
[----:B------:R-:W-:Y:S03]  /*16910*/  @P0 IMAD R2, R0, c[0x0][0x1e4], R2 ;  /* 0x0000790000020a24 */ /* 0x000fe600078e0202 */
[----:B--2---:R-:W2:Y:S08]  /*16920*/  LDSM.16.M88.4 R204, [R228+0x8080] ;  /* 0x00808000e4cc783b */ /* 0x004eb00000000200 */
[----:B------:R-:W0:Y:S08]  /*16930*/  LDGDEPBAR ;  /* 0x00000000000079af */ /* 0x000e300000000000 */
[----:B------:R-:W3:Y:S08]  /*16940*/  LDSM.16.M88.4 R140, [R226+0x6080] ;  /* 0x00608000e28c783b */ /* 0x000ef00000000200 */
[----:B------:R-:W-:Y:S08]  /*16950*/  LDSM.16.M88.4 R192, [R230+0x8080] ;  /* 0x00808000e6c0783b */ /* 0x000ff00000000200 */
[----:B------:R-:W4:Y:S01]  /*16960*/  LDSM.16.M88.4 R196, [R225] ;  /* 0x00000000e1c4783b */ /* 0x000f220000000200 */
[-C--:B--2---:R-:W-:Y:S07]  /*16970*/  HMMA.16816.F32 R4, R204, R208.reuse, R4 ;  /* 0x000000d0cc04723c */ /* 0x084fee0000001804 */
[----:B------:R-:W2:Y:S01]  /*16980*/  LDSM.16.M88.4 R200, [R230+0xa080] ;  /* 0x00a08000e6c8783b */ /* 0x000ea20000000200 */
        /* <DEDUP_REMOVED lines=8> */
[----:B------:R-:W1:Y:S07]  /*16a10*/  LDSM.16.M88.4 R216, [R225+0x1000] ;  /* 0x00100000e1d8783b */ /* 0x000e6e0000000200 */
[-C--:B---3--:R-:W-:Y:S08]  /*16a20*/  HMMA.16816.F32 R36, R204, R140.reuse, R36 ;  /* 0x0000008ccc24723c */ /* 0x088ff00000001824 */
[C---:B------:R-:W-:Y:S08]  /*16a30*/  HMMA.16816.F32 R40, R212.reuse, R140, R40 ;  /* 0x0000008cd428723c */ /* 0x040ff00000001828 */
[-C--:B------:R-:W-:Y:S01]  /*16a40*/  HMMA.16816.F32 R44, R212, R142.reuse, R44 ;  /* 0x0000008ed42c723c */ /* 0x080fe2000000182c */
[----:B------:R-:W-:Y:S07]  /*16a50*/  LDSM.16.M88.4 R212, [R220+0x7080] ;  /* 0x00708000dcd4783b */ /* 0x000fee0000000200 */
[----:B------:R-:W-:Y:S01]  /*16a60*/  HMMA.16816.F32 R48, R204, R142, R48 ;  /* 0x0000008ecc30723c */ /* 0x000fe20000001830 */
[----:B------:R-:W-:Y:S07]  /*16a70*/  LDSM.16.M88.4 R140, [R227+0xc080] ;  /* 0x00c08000e38c783b */ /* 0x000fee0000000200 */
[-C--:B----4-:R-:W-:Y:S01]  /*16a80*/  HMMA.16816.F32 R4, R192, R196.reuse, R4 ;  /* 0x000000c4c004723c */ /* 0x090fe20000001804 */
[----:B------:R-:W-:Y:S07]  /*16a90*/  LDSM.16.M88.4 R204, [R227+0xe080] ;  /* 0x00e08000e3cc783b */ /* 0x000fee0000000200 */
[C---:B--2---:R-:W-:Y:S08]  /*16aa0*/  HMMA.16816.F32 R8, R200.reuse, R196, R8 ;  /* 0x000000c4c808723c */ /* 0x044ff00000001808 */
[-C--:B------:R-:W-:Y:S08]  /*16ab0*/  HMMA.16816.F32 R12, R200, R198.reuse, R12 ;  /* 0x000000c6c80c723c */ /* 0x080ff0000000180c */
[C---:B------:R-:W-:Y:S01]  /*16ac0*/  HMMA.16816.F32 R16, R192.reuse, R198, R16 ;  /* 0x000000c6c010723c */ /* 0x040fe20000001810 */
[----:B------:R-:W2:Y:S07]  /*16ad0*/  LDSM.16.M88.4 R196, [R220+0x6880] ;  /* 0x00688000dcc4783b */ /* 0x000eae0000000200 */
[-C--:B-1----:R-:W-:Y:S08]  /*16ae0*/  HMMA.16816.F32 R20, R192, R208.reuse, R20 ;  /* 0x000000d0c014723c */ /* 0x082ff00000001814 */
[C---:B------:R-:W-:Y:S08]  /*16af0*/  HMMA.16816.F32 R24, R200.reuse, R208, R24 ;  /* 0x000000d0c818723c */ /* 0x040ff00000001818 */
[-C--:B------:R-:W-:Y:S08]  /*16b00*/  HMMA.16816.F32 R28, R200, R210.reuse, R28 ;  /* 0x000000d2c81c723c */ /* 0x080ff0000000181c */
[C---:B------:R-:W-:Y:S01]  /*16b10*/  HMMA.16816.F32 R32, R192.reuse, R210, R32 ;  /* 0x000000d2c020723c */ /* 0x040fe20000001820 */
[----:B------:R-:W1:Y:S07]  /*16b20*/  LDSM.16.M88.4 R208, [R220+0x7880] ;  /* 0x00788000dcd0783b */ /* 0x000e6e0000000200 */
[-C--:B------:R-:W-:Y:S08]  /*16b30*/  HMMA.16816.F32 R36, R192, R216.reuse, R36 ;  /* 0x000000d8c024723c */ /* 0x080ff00000001824 */
[C---:B------:R-:W-:Y:S08]  /*16b40*/  HMMA.16816.F32 R40, R200.reuse, R216, R40 ;  /* 0x000000d8c828723c */ /* 0x040ff00000001828 */
[-C--:B------:R-:W-:Y:S01]  /*16b50*/  HMMA.16816.F32 R44, R200, R218.reuse, R44 ;  /* 0x000000dac82c723c */ /* 0x080fe2000000182c */
[----:B------:R-:W-:Y:S07]  /*16b60*/  LDSM.16.M88.4 R200, [R229+0xe080] ;  /* 0x00e08000e5c8783b */ /* 0x000fee0000000200 */
[----:B------:R-:W-:Y:S01]  /*16b70*/  HMMA.16816.F32 R48, R192, R218, R48 ;  /* 0x000000dac030723c */ /* 0x000fe20000001830 */
[----:B------:R-:W-:Y:S07]  /*16b80*/  LDSM.16.M88.4 R192, [R229+0xc080] ;  /* 0x00c08000e5c0783b */ /* 0x000fee0000000200 */
        /* <DEDUP_REMOVED lines=10> */
[----:B------:R-:W3:Y:S07]  /*16c30*/  LDSM.16.M88.4 R212, [R233] ;  /* 0x00000000e9d4783b */ /* 0x000eee0000000200 */
[-C--:B-1----:R-:W-:Y:S08]  /*16c40*/  HMMA.16816.F32 R36, R140, R208.reuse, R36 ;  /* 0x000000d08c24723c */ /* 0x082ff00000001824 */
[C---:B------:R-:W-:Y:S08]  /*16c50*/  HMMA.16816.F32 R40, R204.reuse, R208, R40 ;  /* 0x000000d0cc28723c */ /* 0x040ff00000001828 */
[-C--:B------:R-:W-:Y:S01]  /*16c60*/  HMMA.16816.F32 R44, R204, R210.reuse, R44 ;  /* 0x000000d2cc2c723c */ /* 0x080fe2000000182c */
[----:B------:R-:W-:Y:S07]  /*16c70*/  LDSM.16.M88.4 R204, [R228+0xe080] ;  /* 0x00e08000e4cc783b */ /* 0x000fee0000000200 */
[----:B------:R-:W-:Y:S01]  /*16c80*/  HMMA.16816.F32 R48, R140, R210, R48 ;  /* 0x000000d28c30723c */ /* 0x000fe20000001830 */
[----:B------:R-:W-:Y:S07]  /*16c90*/  LDSM.16.M88.4 R140, [R228+0xc080] ;  /* 0x00c08000e48c783b */ /* 0x000fee0000000200 */
[-C--:B--2---:R-:W-:Y:S01]  /*16ca0*/  HMMA.16816.F32 R4, R192, R196.reuse, R4 ;  /* 0x000000c4c004723c */ /* 0x084fe20000001804 */
[----:B------:R-:W-:Y:S07]  /*16cb0*/  LDSM.16.M88.4 R208, [R226+0x7880] ;  /* 0x00788000e2d0783b */ /* 0x000fee0000000200 */
        /* <DEDUP_REMOVED lines=12> */
[----:B------:R-:W2:Y:S07]  /*16d80*/  LDSM.16.M88.4 R200, [R226+0x7080] ;  /* 0x00708000e2c8783b */ /* 0x000eae0000000200 */
[----:B------:R-:W-:Y:S01]  /*16d90*/  HMMA.16816.F32 R48, R192, R214, R48 ;  /* 0x000000d6c030723c */ /* 0x000fe20000001830 */
[----:B------:R-:W-:Y:S07]  /*16da0*/  LDSM.16.M88.4 R192, [R230+0xc080] ;  /* 0x00c08000e6c0783b */ /* 0x000fee0000000200 */
[-C--:B-1----:R-:W-:Y:S01]  /*16db0*/  HMMA.16816.F32 R4, R140, R196.reuse, R4 ;  /* 0x000000c48c04723c */ /* 0x082fe20000001804 */
[----:B------:R-:W1:Y:S07]  /*16dc0*/  LDSM.16.M88.4 R212, [R225+0x1800] ;  /* 0x00180000e1d4783b */ /* 0x000e6e0000000200 */
        /* <DEDUP_REMOVED lines=11> */
[-C--:B-1----:R-:W-:Y:S08]  /*16e80*/  HMMA.16816.F32 R4, R192, R212.reuse, R4 ;  /* 0x000000d4c004723c */ /* 0x082ff00000001804 */
        /* <DEDUP_REMOVED lines=22> */
[----:B------:R-:W-:Y:S09]  /*16ff0*/  FMUL.FTZ R16, R16, c[0x0][0x320] ;  /* 0x0000c80010107a20 */ /* 0x000ff20000410000 */
[----:B------:R1:W1:Y:S10]  /*17000*/  MUFU.TANH R204, R7 ;  /* 0x0000000700cc7308 */ /* 0x0002740000002400 */
[----:B------:R-:W2:Y:S10]  /*17010*/  MUFU.TANH R240, R8 ;  /* 0x0000000800f07308 */ /* 0x000eb40000002400 */
[----:B------:R-:W2:Y:S01]  /*17020*/  MUFU.TANH R213, R9 ;  /* 0x0000000900d57308 */ /* 0x000ea20000002400 */
[----:B-1----:R-:W1:Y:S09]  /*17030*/  LDSM.16.M88.4 R4, [R225+0x2000] ;  /* 0x00200000e104783b */ /* 0x002e720000000200 */
[----:B------:R-:W1:Y:S10]  /*17040*/  MUFU.TANH R242, R10 ;  /* 0x0000000a00f27308 */ /* 0x000e740000002400 */
[----:B------:R1:W1:Y:S10]  /*17050*/  MUFU.TANH R241, R11 ;  /* 0x0000000b00f17308 */ /* 0x0002740000002400 */
[----:B------:R-:W2:Y:S10]  /*17060*/  MUFU.TANH R215, R14 ;  /* 0x0000000e00d77308 */ /* 0x000eb40000002400 */
[----:B------:R-:W2:Y:S01]  /*17070*/  MUFU.TANH R214, R15 ;  /* 0x0000000f00d67308 */ /* 0x000ea20000002400 */
[-C--:B-1----:R-:W-:Y:S01]  /*17080*/  HMMA.16816.F32 R20, R192, R4.reuse, R20 ;  /* 0x00000004c014723c */ /* 0x082fe20000001814 */
[----:B------:R-:W1:Y:S01]  /*17090*/  LDSM.16.M88.4 R8, [R225+0x2800] ;  /* 0x00280000e108783b */ /* 0x000e620000000200 */
[----:B------:R-:W-:Y:S07]  /*170a0*/  DEPBAR.LE SB0, 0x0 ;  /* 0x000080000000791a */ /* 0x000fee0000000000 */
[----:B------:R-:W1:Y:S01]  /*170b0*/  MUFU.TANH R136, R17 ;  /* 0x0000001100887308 */ /* 0x000e620000002400 */
[C---:B------:R-:W-:Y:S01]  /*170c0*/  HMMA.16816.F32 R24, R216.reuse, R4, R24 ;  /* 0x00000004d818723c */ /* 0x040fe20000001818 */
[----:B------:R-:W-:Y:S06]  /*170d0*/  BAR.SYNC.DEFER_BLOCKING 0x0 ;  /* 0x0000000000007b1d */ /* 0x000fec0000010000 */
[----:B------:R-:W-:Y:S02]  /*170e0*/  @P0 IMAD.WIDE.U32 R4, R0, c[0x0][0x1e0], RZ ;  /* 0x0000780000040a25 */ /* 0x000fe400078e00ff */
[----:B------:R-:W1:Y:S01]  /*170f0*/  MUFU.TANH R199, R18 ;  /* 0x0000001200c77308 */ /* 0x000e620000002400 */
[-C--:B------:R-:W-:Y:S03]  /*17100*/  HMMA.16816.F32 R28, R216, R6.reuse, R28 ;  /* 0x00000006d81c723c */ /* 0x080fe6000000181c */
[----:B------:R-:W-:Y:S02]  /*17110*/  @P0 IADD3 R0, R5, R2, RZ ;  /* 0x0000000205000210 */ /* 0x000fe40007ffe0ff */
[----:B------:R2:W2:Y:S01]  /*17120*/  LDL R5, [R1+0x28] ;  /* 0x0000280001057983 */ /* 0x0004a20000100800 */
[----:B------:R-:W-:Y:S01]  /*17130*/  @P0 MOV R2, R244 ;  /* 0x000000f400020202 */ /* 0x000fe20000000f00 */
[----:B------:R-:W-:Y:S01]  /*17140*/  FMUL.FTZ R20, R20, c[0x0][0x320] ;  /* 0x0000c80014147a20 */ /* 0x000fe20000410000 */
[C---:B------:R-:W-:Y:S01]  /*17150*/  HMMA.16816.F32 R32, R192.reuse, R6, R32 ;  /* 0x00000006c020723c */ /* 0x040fe20000001820 */
[----:B------:R-:W2:Y:S01]  /*17160*/  MUFU.TANH R211, R12 ;  /* 0x0000000c00d37308 */ /* 0x000ea20000002400 */
[----:B------:R-:W2:Y:S02]  /*17170*/  LDL R7, [R1] ;  /* 0x0000000001077983 */ /* 0x000ea40000100800 */
[----:B------:R-:W-:Y:S01]  /*17180*/  @P0 IMAD.WIDE.U32 R2, R4, 0x30, R2 ;  /* 0x0000003004020825 */ /* 0x000fe200078e0002 */
[----:B------:R-:W-:Y:S02]  /*17190*/  MOV R244, c[0x0][0x2c4] ;  /* 0x0000b10000f47a02 */ /* 0x000fe40000000f00 */
[----:B------:R-:W-:Y:S01]  /*171a0*/  @P0 SHF.L.U32 R6, R243, 0x5, RZ ;  /* 0x00000005f3060819 */ /* 0x000fe200000006ff */
[----:B------:R-:W-:Y:S01]  /*171b0*/  @P0 IMAD R0, R0, 0x30, RZ ;  /* 0x0000003000000824 */ /* 0x000fe200078e02ff */
[----:B------:R-:W-:Y:S02]  /*171c0*/  ISETP.NE.AND P5, PT, R244, 0x1, PT ;  /* 0x00000001f400780c */ /* 0x000fe40003fa5270 */
[----:B------:R3:W2:Y:S01]  /*171d0*/  MUFU.TANH R135, R20 ;  /* 0x0000001400877308 */ /* 0x0006a20000002400 */
[----:B------:R-:W-:Y:S01]  /*171e0*/  FMUL.FTZ R21, R21, c[0x0][0x320] ;  /* 0x0000c80015157a20 */ /* 0x000fe20000410000 */
[----:B------:R-:W-:Y:S01]  /*171f0*/  @P0 IADD3 R4, R3, R0, RZ ;  /* 0x0000000003040210 */ /* 0x000fe20007ffe0ff */
[----:B------:R-:W-:Y:S01]  /*17200*/  FMUL.FTZ R25, R25, c[0x0][0x320] ;  /* 0x0000c80019197a20 */ /* 0x000fe20000410000 */
[C---:B------:R-:W-:Y:S01]  /*17210*/  @P0 SHF.L.U32 R0, R2.reuse, 0x1, RZ ;  /* 0x0000000102000819 */ /* 0x040fe200000006ff */
[----:B------:R-:W-:Y:S01]  /*17220*/  FMUL.FTZ R31, R31, c[0x0][0x320] ;  /* 0x0000c8001f1f7a20 */ /* 0x000fe20000410000 */
[-C--:B-1----:R-:W-:Y:S03]  /*17230*/  HMMA.16816.F32 R36, R192, R8.reuse, R36 ;  /* 0x00000008c024723c */ /* 0x082fe60000001824 */
[----:B------:R-:W-:Y:S01]  /*17240*/  @P0 SHF.L.U64.HI R4, R2, 0x1, R4 ;  /* 0x0000000102040819 */ /* 0x000fe20000010204 */
[----:B------:R1:W1:Y:S01]  /*17250*/  MUFU.TANH R200, R31 ;  /* 0x0000001f00c87308 */ /* 0x0002620000002400 */
[----:B------:R-:W-:Y:S01]  /*17260*/  @P0 IADD3 R2, P1, R0, c[0x0][0x1c8], RZ ;  /* 0x0000720000020a10 */ /* 0x000fe20007f3e0ff */
[----:B------:R-:W-:Y:S01]  /*17270*/  FMUL.FTZ R26, R26, c[0x0][0x320] ;  /* 0x0000c8001a1a7a20 */ /* 0x000fe20000410000 */
[----:B------:R-:W-:Y:S01]  /*17280*/  @P0 IADD3 R0, P2, R0, 0x80, RZ ;  /* 0x0000008000000810 */ /* 0x000fe20007f5e0ff */
[C---:B------:R-:W-:Y:S04]  /*17290*/  HMMA.16816.F32 R40, R216.reuse, R8, R40 ;  /* 0x00000008d828723c */ /* 0x040fe80000001828 */
[----:B------:R-:W-:Y:S01]  /*172a0*/  @P0 IADD3.X R3, R4, c[0x0][0x1cc], RZ, P1, !PT ;  /* 0x0000730004030a10 */ /* 0x000fe20000ffe4ff */
[----:B------:R-:W-:Y:S01]  /*172b0*/  FMUL.FTZ R27, R27, c[0x0][0x320] ;  /* 0x0000c8001b1b7a20 */ /* 0x000fe20000410000 */
[----:B------:R4:W2:Y:S01]  /*172c0*/  MUFU.TANH R133, R21 ;  /* 0x0000001500857308 */ /* 0x0008a20000002400 */
[----:B------:R-:W-:Y:S01]  /*172d0*/  @P0 IADD3 R8, P1, R0, c[0x0][0x1c8], RZ ;  /* 0x0000720000080a10 */ /* 0x000fe20007f3e0ff */
[-C--:B------:R-:W-:Y:S01]  /*172e0*/  HMMA.16816.F32 R44, R216, R10.reuse, R44 ;  /* 0x0000000ad82c723c */ /* 0x080fe2000000182c */
[----:B------:R-:W-:Y:S01]  /*172f0*/  @!PT LDS RZ, [RZ] ;  /* 0x00000000fffff984 */ /* 0x000fe20000000800 */
[----:B------:R-:W-:Y:S01]  /*17300*/  @!PT LDS RZ, [RZ] ;  /* 0x00000000fffff984 */ /* 0x000fe20000000800 */
[----:B------:R-:W-:Y:S01]  /*17310*/  @!PT LDS RZ, [RZ] ;  /* 0x00000000fffff984 */ /* 0x000fe20000000800 */
[----:B------:R4:W-:Y:S03]  /*17320*/  @P0 LDGSTS.E.BYPASS.LTC128B.128 [R239+0x5080], [R2.64], !P4 ;  /* 0x0508000002ef0fae */ /* 0x0009e6000e101d4e */
[----:B------:R-:W-:Y:S01]  /*17330*/  @P0 IADD3.X R9, RZ, c[0x0][0x1cc], R4, P1, P2 ;  /* 0x00007300ff090a10 */ /* 0x000fe20000fe4404 */
[----:B------:R-:W-:Y:S02]  /*17340*/  FMUL.FTZ R28, R28, c[0x0][0x320] ;  /* 0x0000c8001c1c7a20 */ /* 0x000fe40000410000 */
[----:B------:R-:W-:Y:S01]  /*17350*/  FMUL.FTZ R29, R29, c[0x0][0x320] ;  /* 0x0000c8001d1d7a20 */ /* 0x000fe20000410000 */
[----:B------:R4:W2:Y:S01]  /*17360*/  MUFU.TANH R202, R25 ;  /* 0x0000001900ca7308 */ /* 0x0008a20000002400 */
[----:B---3--:R-:W-:Y:S01]  /*17370*/  FMUL.FTZ R20, R36, c[0x0][0x320] ;  /* 0x0000c80024147a20 */ /* 0x008fe20000410000 */
[----:B------:R3:W-:Y:S01]  /*17380*/  @P0 LDGSTS.E.BYPASS.LTC128B.128 [R239+0x6880], [R8.64], !P3 ;  /* 0x0688000008ef0fae */ /* 0x0007e2000d901d4e */
[----:B------:R-:W-:Y:S04]  /*17390*/  HMMA.16816.F32 R48, R192, R10, R48 ;  /* 0x0000000ac030723c */ /* 0x000fe80000001830 */
[----:B-1----:R-:W-:Y:S02]  /*173a0*/  FMUL.FTZ R31, R35, c[0x0][0x320] ;  /* 0x0000c800231f7a20 */ /* 0x002fe40000410000 */
[----:B------:R-:W-:Y:S01]  /*173b0*/  FMUL.FTZ R19, R37, c[0x0][0x320] ;  /* 0x0000c80025137a20 */ /* 0x000fe20000410000 */
[----:B------:R1:W1:Y:S01]  /*173c0*/  MUFU.TANH R209, R26 ;  /* 0x0000001a00d17308 */ /* 0x0002620000002400 */
[----:B------:R-:W3:Y:S01]  /*173d0*/  LDL R35, [R1+0x8] ;  /* 0x0000080001237983 */ /* 0x000ee20000100800 */
[----:B------:R-:W-:Y:S03]  /*173e0*/  MOV R10, 0x5 ;  /* 0x00000005000a7802 */ /* 0x000fe60000000f00 */
[----:B------:R-:W3:Y:S01]  /*173f0*/  LDL R37, [R1+0x1c] ;  /* 0x00001c0001257983 */ /* 0x000ee20000100800 */
[----:B------:R-:W-:Y:S01]  /*17400*/  @P0 SHF.L.U64.HI R0, R243, R10, c[0x0][0x1e4] ;  /* 0x00007900f3000619 */ /* 0x000fe2000001020a */
[----:B------:R-:W-:Y:S02]  /*17410*/  FMUL.FTZ R30, R30, c[0x0][0x320] ;  /* 0x0000c8001e1e7a20 */ /* 0x000fe40000410000 */
[----:B------:R-:W3:Y:S01]  /*17420*/  LDL R36, [R1+0x20] ;  /* 0x0000200001247983 */ /* 0x000ee20000100800 */
[----:B------:R1:W1:Y:S01]  /*17430*/  MUFU.TANH R208, R27 ;  /* 0x0000001b00d07308 */ /* 0x0002620000002400 */
[----:B----4-:R-:W-:Y:S01]  /*17440*/  @P0 IADD3 R2, P2, R2, R6, RZ ;  /* 0x0000000602020210 */ /* 0x010fe20007f5e0ff */
[----:B------:R-:W-:Y:S02]  /*17450*/  FMUL.FTZ R21, R33, c[0x0][0x320] ;  /* 0x0000c80021157a20 */ /* 0x000fe40000410000 */
[----:B------:R-:W-:Y:S01]  /*17460*/  FMUL.FTZ R25, R32, c[0x0][0x320] ;  /* 0x0000c80020197a20 */ /* 0x000fe20000410000 */
[----:B------:R-:W-:Y:S01]  /*17470*/  @P0 IADD3.X R3, R3, R0, RZ, P2, !PT ;  /* 0x0000000003030210 */ /* 0x000fe200017fe4ff */
[----:B------:R-:W-:Y:S01]  /*17480*/  FMUL.FTZ R32, R34, c[0x0][0x320] ;  /* 0x0000c80022207a20 */ /* 0x000fe20000410000 */
[----:B------:R-:W-:Y:S01]  /*17490*/  @P0 IADD3 R6, P1, R2, R6, RZ ;  /* 0x0000000602060210 */ /* 0x000fe20007f3e0ff */
[----:B------:R-:W-:Y:S02]  /*174a0*/  FMUL.FTZ R33, R40, c[0x0][0x320] ;  /* 0x0000c80028217a20 */ /* 0x000fe40000410000 */
[----:B------:R4:W2:Y:S01]  /*174b0*/  MUFU.TANH R140, R28 ;  /* 0x0000001c008c7308 */ /* 0x0008a20000002400 */
[----:B------:R2:W-:Y:S01]  /*174c0*/  @P0 LDGSTS.E.BYPASS.LTC128B.128 [R239+0x5880], [R2.64], !P4 ;  /* 0x0588000002ef0fae */ /* 0x0005e2000e101d4e */
[----:B------:R-:W-:Y:S02]  /*174d0*/  FMUL.FTZ R34, R42, c[0x0][0x320] ;  /* 0x0000c8002a227a20 */ /* 0x000fe40000410000 */
[----:B------:R-:W-:Y:S02]  /*174e0*/  FMUL.FTZ R43, R43, c[0x0][0x320] ;  /* 0x0000c8002b2b7a20 */ /* 0x000fe40000410000 */
[----:B-1----:R-:W-:Y:S02]  /*174f0*/  FMUL.FTZ R26, R45, c[0x0][0x320] ;  /* 0x0000c8002d1a7a20 */ /* 0x002fe40000410000 */
[----:B------:R-:W-:Y:S01]  /*17500*/  FMUL.FTZ R46, R46, c[0x0][0x320] ;  /* 0x0000c8002e2e7a20 */ /* 0x000fe20000410000 */
[----:B------:R1:W-:Y:S01]  /*17510*/  @P0 LDGSTS.E.BYPASS.LTC128B.128 [R239+0x7080], [R2.64+0x80], !P3 ;  /* 0x0708008002ef0fae */ /* 0x0003e2000d901d4e */
[----:B------:R1:W1:Y:S01]  /*17520*/  MUFU.TANH R137, R29 ;  /* 0x0000001d00897308 */ /* 0x0002620000002400 */
[----:B------:R-:W-:Y:S02]  /*17530*/  FMUL.FTZ R47, R47, c[0x0][0x320] ;  /* 0x0000c8002f2f7a20 */ /* 0x000fe40000410000 */
[----:B------:R-:W-:Y:S02]  /*17540*/  FMUL.FTZ R15, R48, c[0x0][0x320] ;  /* 0x0000c800300f7a20 */ /* 0x000fe40000410000 */
[----:B------:R-:W-:Y:S02]  /*17550*/  FMUL.FTZ R27, R44, c[0x0][0x320] ;  /* 0x0000c8002c1b7a20 */ /* 0x000fe40000410000 */
[----:B------:R-:W-:Y:S02]  /*17560*/  FMUL.FTZ R14, R49, c[0x0][0x320] ;  /* 0x0000c800310e7a20 */ /* 0x000fe40000410000 */
[----:B------:R-:W-:Y:S01]  /*17570*/  FMUL.FTZ R18, R50, c[0x0][0x320] ;  /* 0x0000c80032127a20 */ /* 0x000fe20000410000 */
[----:B------:R1:W1:Y:S01]  /*17580*/  MUFU.TANH R201, R30 ;  /* 0x0000001e00c97308 */ /* 0x0002620000002400 */
[----:B------:R-:W-:Y:S02]  /*17590*/  FMUL.FTZ R17, R51, c[0x0][0x320] ;  /* 0x0000c80033117a20 */ /* 0x000fe40000410000 */
[----:B------:R-:W-:Y:S02]  /*175a0*/  FMUL.FTZ R22, R22, c[0x0][0x320] ;  /* 0x0000c80016167a20 */ /* 0x000fe40000410000 */
[----:B----4-:R-:W-:Y:S02]  /*175b0*/  FMUL.FTZ R28, R39, c[0x0][0x320] ;  /* 0x0000c800271c7a20 */ /* 0x010fe40000410000 */
[----:B------:R-:W-:Y:S02]  /*175c0*/  FMUL.FTZ R23, R23, c[0x0][0x320] ;  /* 0x0000c80017177a20 */ /* 0x000fe40000410000 */
[----:B------:R-:W-:Y:S01]  /*175d0*/  FMUL.FTZ R24, R24, c[0x0][0x320] ;  /* 0x0000c80018187a20 */ /* 0x000fe20000410000 */
[----:B------:R4:W2:Y:S01]  /*175e0*/  MUFU.TANH R210, R13 ;  /* 0x0000000d00d27308 */ /* 0x0008a20000002400 */
[----:B-1----:R-:W-:Y:S01]  /*175f0*/  FMUL.FTZ R29, R38, c[0x0][0x320] ;  /* 0x0000c800261d7a20 */ /* 0x002fe20000410000 */
[----:B------:R-:W-:Y:S08]  /*17600*/  MOV R38, c[0x0][0x32c] ;  /* 0x0000cb0000267a02 */ /* 0x000ff00000000f00 */
[----:B------:R4:W1:Y:S01]  /*17610*/  MUFU.TANH R141, R16 ;  /* 0x00000010008d7308 */ /* 0x0008620000002400 */
[----:B------:R-:W-:Y:S09]  /*17620*/  FMUL.FTZ R30, R41, c[0x0][0x320] ;  /* 0x0000c800291e7a20 */ /* 0x000ff20000410000 */
        /* <DEDUP_REMOVED lines=20> */
[----:B------:R-:W-:Y:S01]  /*17770*/  @P0 IADD3.X R7, R3, R0, RZ, P1, !PT ;  /* 0x0000000003070210 */ /* 0x000fe20000ffe4ff */
[----:B------:R-:W-:Y:S02]  /*17780*/  IMAD R0, R238, -0x30, RZ ;  /* 0xffffffd0ee007824 */ /* 0x000fe400078e02ff */
[----:B------:R-:W2:Y:S04]  /*17790*/  SHFL.IDX PT, R4, R5, RZ, 0x1c1f ;  /* 0x001c1fff05047589 */ /* 0x000ea800000e0000 */
[----:B------:R-:W1:Y:S04]  /*177a0*/  MUFU.TANH R15, R15 ;  /* 0x0000000f000f7308 */ /* 0x000e680000002400 */
[----:B------:R3:W-:Y:S06]  /*177b0*/  @P0 LDGSTS.E.BYPASS.LTC128B.128 [R239+0x6080], [R6.64], !P4 ;  /* 0x0608000006ef0fae */ /* 0x0007ec000e101d4e */
[----:B------:R-:W1:Y:S02]  /*177c0*/  MUFU.TANH R14, R14 ;  /* 0x0000000e000e7308 */ /* 0x000e640000002400 */
[----:B------:R3:W-:Y:S01]  /*177d0*/  @P0 LDGSTS.E.BYPASS.LTC128B.128 [R239+0x7880], [R6.64+0x80], !P3 ;  /* 0x0788008006ef0fae */ /* 0x0007e2000d901d4e */
[----:B------:R-:W-:Y:S07]  /*177e0*/  ISETP.GE.AND P3, PT, R38, 0x1, PT ;  /* 0x000000012600780c */ /* 0x000fee0003f66270 */
[----:B------:R-:W1:Y:S01]  /*177f0*/  MUFU.TANH R18, R18 ;  /* 0x0000001200127308 */ /* 0x000e620000002400 */
[----:B------:R-:W0:Y:S09]  /*17800*/  LDGDEPBAR ;  /* 0x00000000000079af */ /* 0x000e320000000000 */
[----:B------:R-:W1:Y:S01]  /*17810*/  MUFU.TANH R17, R17 ;  /* 0x0000001100117308 */ /* 0x000e620000002400 */
[----:B---3--:R-:W-:Y:S04]  /*17820*/  IADD3 R7, -R35, 0x1, R0 ;  /* 0x0000000123077810 */ /* 0x008fe80007ffe100 */
[----:B------:R-:W-:Y:S04]  /*17830*/  IADD3 R7, -R36, R7, R37 ;  /* 0x0000000724077210 */ /* 0x000fe80007ffe125 */
[C---:B------:R-:W-:Y:S02]  /*17840*/  IADD3 R6, R7.reuse, c[0x0][0x328], RZ ;  /* 0x0000ca0007067a10 */ /* 0x040fe40007ffe0ff */
[----:B------:R-:W-:Y:S02]  /*17850*/  IADD3 R7, R7, UR11, RZ ;  /* 0x0000000b07077c10 */ /* 0x000fe4000fffe0ff */
[----:B--2---:R-:W-:Y:S02]  /*17860*/  IADD3 R3, R6, R4, RZ ;  /* 0x0000000406037210 */ /* 0x004fe40007ffe0ff */
[----:B------:R-:W-:Y:S01]  /*17870*/  IADD3 R2, R4, R7, RZ ;  /* 0x0000000704027210 */ /* 0x000fe20007ffe0ff */
[----:B------:R-:W-:-:S05]  /*17880*/  @!P3 BRA `(.L_x_1270) ;  /* 0x000001800000b947 */ /* 0x000fca0003800000 */
[----:B-1--4-:R-:W-:Y:S01]  /*17890*/  IADD3 R4, -R36, R37, R4 ;  /* 0x0000002524047210 */ /* 0x012fe20007ffe104 */
        /* <DEDUP_REMOVED lines=12> */
.L_x_1272:
[----:B------:R-:W-:Y:S04]  /*17960*/  MOV R8, c[0x0][0x32c] ;  /* 0x0000cb0000087a02 */ /* 0x000fe80000000f00 */
[----:B------:R-:W-:Y:S11]  /*17970*/  ISETP.NE.AND P0, PT, R8, 0x1, PT ;  /* 0x000000010800780c */ /* 0x000ff60003f05270 */
[----:B------:R-:W-:Y:S02]  /*17980*/  @!UPT UIADD3 URZ, URZ, URZ, URZ ;  /* 0x0000003f3f3ff290 */ /* 0x000fe4000fffe03f */
[----:B------:R-:W-:Y:S05]  /*17990*/  @P0 IMAD.HI.U32 R8, R4, c[0x0][0x330], RZ ;  /* 0x0000cc0004080a27 */ /* 0x000fea00078e00ff */
[----:B------:R-:W-:Y:S02]  /*179a0*/  @P0 SHF.R.U32.HI R4, RZ, c[0x0][0x334], R8 ;  /* 0x0000cd00ff040a19 */ /* 0x000fe40000011608 */
.L_x_1273:
[----:B------:R-:W-:Y:S05]  /*179b0*/  BSYNC B0 ;  /* 0x0000000000007941 */ /* 0x000fea0003800000 */
.L_x_1271:
[----:B------:R-:W-:Y:S04]  /*179c0*/  IMAD.IADD R8, R0, 0x1, -R35 ;  /* 0x0000000100087824 */ /* 0x000fe800078e0a23 */
[----:B------:R-:W-:Y:S05]  /*179d0*/  IMAD R4, R4, c[0x0][0x32c], R8 ;  /* 0x0000cb0004047a24 */ /* 0x000fea00078e0208 */
[----:B------:R-:W-:Y:S02]  /*179e0*/  IADD3 R8, R4, c[0x0][0x32c], RZ ;  /* 0x0000cb0004087a10 */ /* 0x000fe40007ffe0ff */
[----:B------:R-:W-:Y:S02]  /*179f0*/  IMNMX R2, R2, R4, !PT ;  /* 0x0000000402027217 */ /* 0x000fe40007800200 */
[----:B------:R-:W-:Y:S02]  /*17a00*/  IMNMX R3, R3, R8, PT ;  /* 0x0000000803037217 */ /* 0x000fe40003800200 */
.L_x_1270:
[C---:B-1--4-:R-:W-:Y:S01]  /*17a10*/  ISETP.GE.AND P0, PT, R0.reuse, 0x1, PT ;  /* 0x000000010000780c */ /* 0x052fe20003f06270 */
[----:B------:R-:W1:Y:S01]  /*17a20*/  SHFL.IDX PT, R4, R5, 0x1, 0x1c1f ;  /* 0x003c1f0005047f89 */ /* 0x000e6200000e0000 */
[----:B------:R-:W-:Y:S02]  /*17a30*/  ISETP.GE.AND P1, PT, R0, 0x2, PT ;  /* 0x000000020000780c */ /* 0x000fe40003f26270 */
[----:B------:R-:W-:Y:S02]  /*17a40*/  P2R R13, PR, RZ, 0x1 ;  /* 0x00000001ff0d7803 */ /* 0x000fe40000000000 */
[----:B------:R-:W-:Y:S02]  /*17a50*/  ISETP.GT.AND P0, PT, R2, RZ, !P0 ;  /* 0x000000ff0200720c */ /* 0x000fe40004704270 */
[----:B------:R-:W-:Y:S02]  /*17a60*/  P2R R12, PR, RZ, 0x2 ;  /* 0x00000002ff0c7803 */ /* 0x000fe40000000000 */
[C---:B------:R-:W-:Y:S02]  /*17a70*/  ISETP.LT.OR P0, PT, R3.reuse, 0x1, P0 ;  /* 0x000000010300780c */ /* 0x040fe40000701670 */
[----:B------:R-:W-:Y:S02]  /*17a80*/  ISETP.GE.AND P6, PT, R0, 0x11, PT ;  /* 0x000000110000780c */ /* 0x000fe40003fc6270 */
[----:B------:R-:W-:Y:S02]  /*17a90*/  FSEL R16, R198, -INF , !P0 ;  /* 0xff800000c6107808 */ /* 0x000fe40004000000 */
[----:B------:R-:W-:Y:S02]  /*17aa0*/  ISETP.GT.AND P0, PT, R2, 0x1, !P1 ;  /* 0x000000010200780c */ /* 0x000fe40004f04270 */
[----:B------:R-:W-:Y:S02]  /*17ab0*/  ISETP.GE.AND P1, PT, R0, 0x9, PT ;  /* 0x000000090000780c */ /* 0x000fe40003f26270 */
[C---:B------:R-:W-:Y:S02]  /*17ac0*/  ISETP.LT.OR P0, PT, R3.reuse, 0x2, P0 ;  /* 0x000000020300780c */ /* 0x040fe40000701670 */
[----:B------:R-:W-:Y:S02]  /*17ad0*/  P2R R11, PR, RZ, 0x2 ;  /* 0x00000002ff0b7803 */ /* 0x000fe40000000000 */
[----:B------:R-:W-:Y:S02]  /*17ae0*/  FSEL R22, R196, -INF , !P0 ;  /* 0xff800000c4167808 */ /* 0x000fe40004000000 */
[----:B------:R-:W-:Y:S02]  /*17af0*/  ISETP.GT.AND P0, PT, R2, 0x8, !P1 ;  /* 0x000000080200780c */ /* 0x000fe40004f04270 */
[C---:B------:R-:W-:Y:S02]  /*17b00*/  ISETP.GE.AND P1, PT, R0.reuse, 0xa, PT ;  /* 0x0000000a0000780c */ /* 0x040fe40003f26270 */
[----:B------:R-:W-:Y:S02]  /*17b10*/  ISETP.LT.OR P0, PT, R3, 0x9, P0 ;  /* 0x000000090300780c */ /* 0x000fe40000701670 */
[----:B------:R-:W-:Y:S02]  /*17b20*/  ISETP.GE.AND P5, PT, R0, 0x12, PT ;  /* 0x000000120000780c */ /* 0x000fe40003fa6270 */
[----:B------:R-:W-:Y:S02]  /*17b30*/  FSEL R24, R141, -INF , !P0 ;  /* 0xff8000008d187808 */ /* 0x000fe40004000000 */
[----:B------:R-:W-:Y:S02]  /*17b40*/  ISETP.GT.AND P0, PT, R2, 0x9, !P1 ;  /* 0x000000090200780c */ /* 0x000fe40004f04270 */
[C---:B------:R-:W-:Y:S02]  /*17b50*/  ISETP.GE.AND P4, PT, R0.reuse, 0x19, PT ;  /* 0x000000190000780c */ /* 0x040fe40003f86270 */
[C---:B------:R-:W-:Y:S02]  /*17b60*/  ISETP.LT.OR P0, PT, R3.reuse, 0xa, P0 ;  /* 0x0000000a0300780c */ /* 0x040fe40000701670 */
[----:B------:R-:W-:Y:S02]  /*17b70*/  ISETP.GE.AND P3, PT, R0, 0x1a, PT ;  /* 0x0000001a0000780c */ /* 0x000fe40003f66270 */
[----:B------:R-:W-:Y:S02]  /*17b80*/  FSEL R23, R136, -INF , !P0 ;  /* 0xff80000088177808 */ /* 0x000fe40004000000 */
[----:B------:R-:W-:Y:S02]  /*17b90*/  ISETP.GT.AND P0, PT, R2, 0x10, !P6 ;  /* 0x000000100200780c */ /* 0x000fe40007704270 */
[----:B------:R-:W-:Y:S02]  /*17ba0*/  ISETP.GE.AND P2, PT, R0, 0x21, PT ;  /* 0x000000210000780c */ /* 0x000fe40003f46270 */
[----:B------:R-:W-:Y:S02]  /*17bb0*/  ISETP.LT.OR P0, PT, R3, 0x11, P0 ;  /* 0x000000110300780c */ /* 0x000fe40000701670 */
[----:B------:R-:W-:Y:S02]  /*17bc0*/  P2R R10, PR, RZ, 0x2 ;  /* 0x00000002ff0a7803 */ /* 0x000fe40000000000 */
[----:B------:R-:W-:Y:S02]  /*17bd0*/  FSEL R196, R135, -INF , !P0 ;  /* 0xff80000087c47808 */ /* 0x000fe40004000000 */
[----:B------:R-:W-:Y:S02]  /*17be0*/  ISETP.GT.AND P0, PT, R2, 0x11, !P5 ;  /* 0x000000110200780c */ /* 0x000fe40006f04270 */
[----:B------:R-:W-:Y:S02]  /*17bf0*/  ISETP.GE.AND P1, PT, R0, 0x22, PT ;  /* 0x000000220000780c */ /* 0x000fe40003f26270 */
[----:B------:R-:W-:Y:S04]  /*17c00*/  ISETP.LT.OR P0, PT, R3, 0x12, P0 ;  /* 0x000000120300780c */ /* 0x000fe80000701670 */
[----:B------:R-:W-:Y:S02]  /*17c10*/  FSEL R198, R133, -INF , !P0 ;  /* 0xff80000085c67808 */ /* 0x000fe40004000000 */
        /* <DEDUP_REMOVED lines=12> */
[----:B------:R-:W-:Y:S04]  /*17ce0*/  ISETP.GE.AND P0, PT, R0, 0x29, PT ;  /* 0x000000290000780c */ /* 0x000fe80003f06270 */
[----:B------:R-:W-:Y:S02]  /*17cf0*/  P2R R9, PR, RZ, 0x1 ;  /* 0x00000001ff097803 */ /* 0x000fe40000000000 */
[----:B------:R-:W-:Y:S04]  /*17d00*/  ISETP.GT.AND P0, PT, R2, 0x28, !P0 ;  /* 0x000000280200780c */ /* 0x000fe80004704270 */
[----:B------:R-:W-:Y:S04]  /*17d10*/  ISETP.LT.OR P0, PT, R3, 0x29, P0 ;  /* 0x000000290300780c */ /* 0x000fe80000701670 */
[----:B------:R-:W-:Y:S02]  /*17d20*/  FSEL R249, R15, -INF , !P0 ;  /* 0xff8000000ff97808 */ /* 0x000fe40004000000 */
[----:B------:R-:W-:Y:S04]  /*17d30*/  ISETP.GE.AND P0, PT, R0, 0x2a, PT ;  /* 0x0000002a0000780c */ /* 0x000fe80003f06270 */
[----:B------:R-:W-:Y:S02]  /*17d40*/  P2R R8, PR, RZ, 0x1 ;  /* 0x00000001ff087803 */ /* 0x000fe40000000000 */
[----:B------:R-:W-:Y:S01]  /*17d50*/  ISETP.GT.AND P0, PT, R2, 0x29, !P0 ;  /* 0x000000290200780c */ /* 0x000fe20004704270 */
[--C-:B-1----:R-:W-:Y:S03]  /*17d60*/  IMAD.IADD R2, R7, 0x1, R4.reuse ;  /* 0x0000000107027824 */ /* 0x102fe600078e0204 */
[----:B------:R-:W-:Y:S01]  /*17d70*/  ISETP.LT.OR P0, PT, R3, 0x2a, P0 ;  /* 0x0000002a0300780c */ /* 0x000fe20000701670 */
[----:B------:R-:W-:Y:S03]  /*17d80*/  IMAD.IADD R3, R6, 0x1, R4 ;  /* 0x0000000106037824 */ /* 0x000fe600078e0204 */
        /* <DEDUP_REMOVED lines=17> */
.L_x_1276:
[----:B------:R-:W-:Y:S04]  /*17ea0*/  MOV R14, c[0x0][0x32c] ;  /* 0x0000cb00000e7a02 */ /* 0x000fe80000000f00 */
[----:B------:R-:W-:Y:S11]  /*17eb0*/  ISETP.NE.AND P0, PT, R14, 0x1, PT ;  /* 0x000000010e00780c */ /* 0x000ff60003f05270 */
[----:B------:R-:W-:Y:S02]  /*17ec0*/  @!UPT UIADD3 URZ, URZ, URZ, URZ ;  /* 0x0000003f3f3ff290 */ /* 0x000fe4000fffe03f */
[----:B------:R-:W-:Y:S05]  /*17ed0*/  @P0 IMAD.HI.U32 R14, R4, c[0x0][0x330], RZ ;  /* 0x0000cc00040e0a27 */ /* 0x000fea00078e00ff */
[----:B------:R-:W-:Y:S02]  /*17ee0*/  @P0 SHF.R.U32.HI R4, RZ, c[0x0][0x334], R14 ;  /* 0x0000cd00ff040a19 */ /* 0x000fe4000001160e */
.L_x_1277:
[----:B------:R-:W-:Y:S05]  /*17ef0*/  BSYNC B0 ;  /* 0x0000000000007941 */ /* 0x000fea0003800000 */
.L_x_1275:
[----:B------:R-:W-:Y:S04]  /*17f00*/  IMAD.IADD R14, R0, 0x1, -R35 ;  /* 0x00000001000e7824 */ /* 0x000fe800078e0a23 */
[----:B------:R-:W-:Y:S05]  /*17f10*/  IMAD R4, R4, c[0x0][0x32c], R14 ;  /* 0x0000cb0004047a24 */ /* 0x000fea00078e020e */
[----:B------:R-:W-:Y:S02]  /*17f20*/  IADD3 R14, R4, c[0x0][0x32c], RZ ;  /* 0x0000cb00040e7a10 */ /* 0x000fe40007ffe0ff */
[----:B------:R-:W-:Y:S02]  /*17f30*/  IMNMX R2, R2, R4, !PT ;  /* 0x0000000402027217 */ /* 0x000fe40007800200 */
[----:B------:R-:W-:Y:S02]  /*17f40*/  IMNMX R3, R3, R14, PT ;  /* 0x0000000e03037217 */ /* 0x000fe40003800200 */
.L_x_1274:
        /* <DEDUP_REMOVED lines=20> */
[C---:B------:R-:W-:Y:S04]  /*18090*/  ISETP.LT.OR P0, PT, R3.reuse, 0x19, P0 ;  /* 0x000000190300780c */ /* 0x040fe80000701670 */
        /* <DEDUP_REMOVED lines=15> */
[----:B------:R-:W-:Y:S04]  /*18190*/  ISETP.GT.AND P0, PT, R2, RZ, !P0 ;  /* 0x000000ff0200720c */ /* 0x000fe80004704270 */
[----:B------:R-:W-:Y:S04]  /*181a0*/  ISETP.LT.OR P0, PT, R3, 0x1, P0 ;  /* 0x000000010300780c */ /* 0x000fe80000701670 */
[----:B------:R-:W-:Y:S02]  /*181b0*/  FSEL R15, R212, -INF , !P0 ;  /* 0xff800000d40f7808 */ /* 0x000fe40004000000 */
[----:B------:R-:W-:Y:S04]  /*181c0*/  ISETP.NE.AND P0, PT, R8, RZ, PT ;  /* 0x000000ff0800720c */ /* 0x000fe80003f05270 */
        /* <DEDUP_REMOVED lines=21> */
.L_x_1280:
[----:B------:R-:W-:Y:S04]  /*18320*/  MOV R14, c[0x0][0x32c] ;  /* 0x0000cb00000e7a02 */ /* 0x000fe80000000f00 */
[----:B------:R-:W-:Y:S11]  /*18330*/  ISETP.NE.AND P0, PT, R14, 0x1, PT ;  /* 0x000000010e00780c */ /* 0x000ff60003f05270 */
[----:B------:R-:W-:Y:S02]  /*18340*/  @!UPT UIADD3 URZ, URZ, URZ, URZ ;  /* 0x0000003f3f3ff290 */ /* 0x000fe4000fffe03f */
[----:B------:R-:W-:Y:S05]  /*18350*/  @P0 IMAD.HI.U32 R14, R4, c[0x0][0x330], RZ ;  /* 0x0000cc00040e0a27 */ /* 0x000fea00078e00ff */
[----:B------:R-:W-:Y:S02]  /*18360*/  @P0 SHF.R.U32.HI R4, RZ, c[0x0][0x334], R14 ;  /* 0x0000cd00ff040a19 */ /* 0x000fe4000001160e */
.L_x_1281:
[----:B------:R-:W-:Y:S05]  /*18370*/  BSYNC B0 ;  /* 0x0000000000007941 */ /* 0x000fea0003800000 */
.L_x_1279:
[----:B------:R-:W-:Y:S04]  /*18380*/  IMAD.IADD R14, R0, 0x1, -R35 ;  /* 0x00000001000e7824 */ /* 0x000fe800078e0a23 */
[----:B------:R-:W-:Y:S05]  /*18390*/  IMAD R4, R4, c[0x0][0x32c], R14 ;  /* 0x0000cb0004047a24 */ /* 0x000fea00078e020e */
[----:B------:R-:W-:Y:S02]  /*183a0*/  IADD3 R14, R4, c[0x0][0x32c], RZ ;  /* 0x0000cb00040e7a10 */ /* 0x000fe40007ffe0ff */
[----:B------:R-:W-:Y:S02]  /*183b0*/  IMNMX R2, R2, R4, !PT ;  /* 0x0000000402027217 */ /* 0x000fe40007800200 */
[----:B------:R-:W-:Y:S02]  /*183c0*/  IMNMX R3, R3, R14, PT ;  /* 0x0000000e03037217 */ /* 0x000fe40003800200 */
.L_x_1278:
[----:B------:R-:W-:Y:S01]  /*183d0*/  ISETP.NE.AND P0, PT, R12, RZ, PT ;  /* 0x000000ff0c00720c */ /* 0x000fe20003f05270 */
[----:B------:R-:W1:Y:S03]  /*183e0*/  SHFL.IDX PT, R4, R5, 0x3, 0x1c1f ;  /* 0x007c1f0005047f89 */ /* 0x000e6600000e0000 */
        /* <DEDUP_REMOVED lines=30> */
[C---:B------:R-:W-:Y:S04]  /*185d0*/  ISETP.GT.AND P0, PT, R2.reuse, 0x28, !P0 ;  /* 0x000000280200780c */ /* 0x040fe80004704270 */
        /* <DEDUP_REMOVED lines=28> */
.L_x_1284:
[----:B------:R-:W-:Y:S04]  /*187a0*/  MOV R5, c[0x0][0x32c] ;  /* 0x0000cb0000057a02 */ /* 0x000fe80000000f00 */
[----:B------:R-:W-:Y:S11]  /*187b0*/  ISETP.NE.AND P0, PT, R5, 0x1, PT ;  /* 0x000000010500780c */ /* 0x000ff60003f05270 */
[----:B------:R-:W-:Y:S02]  /*187c0*/  @!UPT UIADD3 URZ, URZ, URZ, URZ ;  /* 0x0000003f3f3ff290 */ /* 0x000fe4000fffe03f */
[----:B------:R-:W-:Y:S05]  /*187d0*/  @P0 IMAD.HI.U32 R5, R4, c[0x0][0x330], RZ ;  /* 0x0000cc0004050a27 */ /* 0x000fea00078e00ff */
[----:B------:R-:W-:Y:S02]  /*187e0*/  @P0 SHF.R.U32.HI R4, RZ, c[0x0][0x334], R5 ;  /* 0x0000cd00ff040a19 */ /* 0x000fe40000011605 */
.L_x_1285:
[----:B------:R-:W-:Y:S05]  /*187f0*/  BSYNC B0 ;  /* 0x0000000000007941 */ /* 0x000fea0003800000 */
.L_x_1283:
[----:B------:R-:W-:Y:S04]  /*18800*/  IMAD.IADD R0, R0, 0x1, -R35 ;  /* 0x0000000100007824 */ /* 0x000fe800078e0a23 */
[----:B------:R-:W-:Y:S05]  /*18810*/  IMAD R4, R4, c[0x0][0x32c], R0 ;  /* 0x0000cb0004047a24 */ /* 0x000fea00078e0200 */
[----:B------:R-:W-:Y:S02]  /*18820*/  IADD3 R0, R4, c[0x0][0x32c], RZ ;  /* 0x0000cb0004007a10 */ /* 0x000fe40007ffe0ff */
[----:B------:R-:W-:Y:S02]  /*18830*/  IMNMX R2, R2, R4, !PT ;  /* 0x0000000402027217 */ /* 0x000fe40007800200 */
[----:B------:R-:W-:Y:S02]  /*18840*/  IMNMX R3, R3, R0, PT ;  /* 0x0000000003037217 */ /* 0x000fe40003800200 */
.L_x_1282:
        /* <DEDUP_REMOVED lines=12> */
[----:B------:R-:W-:Y:S02]  /*18910*/  ISETP.NE.AND P0, PT, R13, RZ, PT ;  /* 0x000000ff0d00720c */ /* 0x000fe40003f05270 */
[----:B------:R-:W-:Y:S02]  /*18920*/  FMNMX.FTZ R137, R203, R137, !PT ;  /* 0x00000089cb897209 */ /* 0x000fe40007810000 */
[----:B------:R-:W-:Y:S02]  /*18930*/  FMNMX.FTZ R0, R199, R0, !PT ;  /* 0x00000000c7007209 */ /* 0x000fe40007810000 */
[----:B------:R-:W-:Y:S02]  /*18940*/  FMNMX.FTZ R137, R206, R137, !PT ;  /* 0x00000089ce897209 */ /* 0x000fe40007810000 */
[----:B------:R-:W-:Y:S02]  /*18950*/  ISETP.GT.AND P0, PT, R2, RZ, !P0 ;  /* 0x000000ff0200720c */ /* 0x000fe40004704270 */
[----:B------:R-:W-:Y:S02]  /*18960*/  FMNMX.FTZ R137, R219, R137, !PT ;  /* 0x00000089db897209 */ /* 0x000fe40007810000 */
[----:B------:R-:W-:Y:S02]  /*18970*/  FMNMX.FTZ R0, R204, R0, !PT ;  /* 0x00000000cc007209 */ /* 0x000fe40007810000 */
[----:B------:R-:W-:Y:S02]  /*18980*/  FMNMX.FTZ R137, R244, R137, !PT ;  /* 0x00000089f4897209 */ /* 0x000fe40007810000 */
[----:B------:R-:W-:Y:S02]  /*18990*/  ISETP.LT.OR P0, PT, R3, 0x1, P0 ;  /* 0x000000010300780c */ /* 0x000fe40000701670 */
[----:B------:R-:W-:Y:S02]  /*189a0*/  FMNMX.FTZ R137, R249, R137, !PT ;  /* 0x00000089f9897209 */ /* 0x000fe40007810000 */
[----:B------:R-:W-:Y:S02]  /*189b0*/  FMNMX.FTZ R0, R207, R0, !PT ;  /* 0x00000000cf007209 */ /* 0x000fe40007810000 */
[----:B------:R-:W-:Y:S02]  /*189c0*/  FMNMX.FTZ R137, R250, R137, !PT ;  /* 0x00000089fa897209 */ /* 0x000fe40007810000 */
[----:B------:R-:W-:Y:S02]  /*189d0*/  FSEL R5, R242, -INF , !P0 ;  /* 0xff800000f2057808 */ /* 0x000fe40004000000 */
[----:B------:R-:W-:Y:S01]  /*189e0*/  ISETP.NE.AND P0, PT, R12, RZ, PT ;  /* 0x000000ff0c00720c */ /* 0x000fe20003f05270 */
[----:B------:R-:W1:Y:S01]  /*189f0*/  SHFL.BFLY PT, R6, R137, 0x2, 0x1f ;  /* 0x0c401f0089067f89 */ /* 0x000e6200000e0000 */
        /* <DEDUP_REMOVED lines=25> */
[----:B------:R-:W-:Y:S02]  /*18b90*/  ISETP.NE.AND P6, PT, R8, RZ, PT ;  /* 0x000000ff0800720c */ /* 0x000fe40003fc5270 */
[----:B-1----:R-:W-:Y:S01]  /*18ba0*/  FMNMX.FTZ R0, R0, R6, !PT ;  /* 0x0000000600007209 */ /* 0x002fe20007810000 */
[----:B------:R-:W-:Y:S01]  /*18bb0*/  SHFL.BFLY PT, R8, R137, 0x1, 0x1f ;  /* 0x0c201f0089087f89 */ /* 0x000fe200000e0000 */
[----:B------:R-:W-:Y:S02]  /*18bc0*/  FSEL R209, R209, -INF , !P0 ;  /* 0xff800000d1d17808 */ /* 0x000fe40004000000 */
[----:B------:R-:W-:Y:S02]  /*18bd0*/  ISETP.GT.AND P0, PT, R2, 0x11, !P5 ;  /* 0x000000110200780c */ /* 0x000fe40006f04270 */
[----:B------:R-:W-:Y:S02]  /*18be0*/  FMNMX.FTZ R6, R5, R139, !PT ;  /* 0x0000008b05067209 */ /* 0x000fe40007810000 */
[----:B------:R-:W-:Y:S01]  /*18bf0*/  ISETP.LT.OR P0, PT, R3, 0x12, P0 ;  /* 0x000000120300780c */ /* 0x000fe20000701670 */
[----:B------:R-:W1:Y:S01]  /*18c00*/  SHFL.BFLY PT, R136, R0, 0x1, 0x1f ;  /* 0x0c201f0000887f89 */ /* 0x000e6200000e0000 */
[----:B------:R-:W-:Y:S02]  /*18c10*/  FMNMX.FTZ R6, R7, R6, !PT ;  /* 0x0000000607067209 */ /* 0x000fe40007810000 */
[----:B------:R-:W-:Y:S02]  /*18c20*/  FSEL R208, R208, -INF , !P0 ;  /* 0xff800000d0d07808 */ /* 0x000fe40004000000 */
[C---:B------:R-:W-:Y:S02]  /*18c30*/  ISETP.GT.AND P0, PT, R2.reuse, 0x18, !P4 ;  /* 0x000000180200780c */ /* 0x040fe40006704270 */
[----:B------:R-:W-:Y:S02]  /*18c40*/  FMNMX.FTZ R6, R11, R6, !PT ;  /* 0x000000060b067209 */ /* 0x000fe40007810000 */
[----:B------:R-:W-:Y:S02]  /*18c50*/  ISETP.LT.OR P0, PT, R3, 0x19, P0 ;  /* 0x000000190300780c */ /* 0x000fe40000701670 */
[----:B------:R-:W-:Y:S02]  /*18c60*/  ISETP.NE.AND P5, PT, R9, RZ, PT ;  /* 0x000000ff0900720c */ /* 0x000fe40003fa5270 */
[----:B------:R-:W-:Y:S02]  /*18c70*/  FSEL R201, R201, -INF , !P0 ;  /* 0xff800000c9c97808 */ /* 0x000fe40004000000 */
[----:B------:R-:W-:Y:S02]  /*18c80*/  ISETP.GT.AND P0, PT, R2, 0x19, !P3 ;  /* 0x000000190200780c */ /* 0x000fe40005f04270 */
[----:B------:R-:W-:Y:S02]  /*18c90*/  FMNMX.FTZ R4, R210, R4, !PT ;  /* 0x00000004d2047209 */ /* 0x000fe40007810000 */
[----:B------:R-:W-:Y:S02]  /*18ca0*/  ISETP.LT.OR P0, PT, R3, 0x1a, P0 ;  /* 0x0000001a0300780c */ /* 0x000fe40000701670 */
[----:B------:R-:W-:Y:S02]  /*18cb0*/  FMNMX.FTZ R4, R211, R4, !PT ;  /* 0x00000004d3047209 */ /* 0x000fe40007810000 */
[----:B------:R-:W-:Y:S02]  /*18cc0*/  FSEL R212, R200, -INF , !P0 ;  /* 0xff800000c8d47808 */ /* 0x000fe40004000000 */
[----:B------:R-:W-:Y:S02]  /*18cd0*/  ISETP.GT.AND P0, PT, R2, 0x20, !P2 ;  /* 0x000000200200780c */ /* 0x000fe40005704270 */
[----:B-1----:R-:W-:Y:S02]  /*18ce0*/  FMNMX.FTZ R136, R0, R136, !PT ;  /* 0x0000008800887209 */ /* 0x002fe40007810000 */
[----:B------:R-:W-:Y:S02]  /*18cf0*/  FMNMX.FTZ R0, R10, R6, !PT ;  /* 0x000000060a007209 */ /* 0x000fe40007810000 */
[----:B------:R-:W-:Y:S01]  /*18d00*/  ISETP.LT.OR P0, PT, R3, 0x21, P0 ;  /* 0x000000210300780c */ /* 0x000fe20000701670 */
[----:B------:R-:W-:Y:S01]  /*18d10*/  FMUL.FTZ R142, R136, c[0x0][0x2d0] ;  /* 0x0000b400888e7a20 */ /* 0x000fe20000410000 */
[----:B------:R-:W-:Y:S02]  /*18d20*/  FMNMX.FTZ R0, R209, R0, !PT ;  /* 0x00000000d1007209 */ /* 0x000fe40007810000 */
[----:B------:R-:W-:Y:S02]  /*18d30*/  FSEL R217, R34, -INF , !P0 ;  /* 0xff80000022d97808 */ /* 0x000fe40004000000 */
        /* <DEDUP_REMOVED lines=12> */
[----:B------:R-:W-:Y:S02]  /*18e00*/  FMNMX.FTZ R0, R214, R0, !PT ;  /* 0x00000000d6007209 */ /* 0x000fe40007810000 */
[----:B------:R-:W-:Y:S02]  /*18e10*/  FSETP.NEU.FTZ.AND P1, PT, R136, -INF , PT ;  /* 0xff8000008800780b */ /* 0x000fe40003f3d000 */
[----:B------:R-:W-:Y:S02]  /*18e20*/  ISETP.LT.OR P0, PT, R3, 0x2a, P0 ;  /* 0x0000002a0300780c */ /* 0x000fe40000701670 */
[----:B------:R-:W-:Y:S02]  /*18e30*/  FMNMX.FTZ R4, R245, R4, !PT ;  /* 0x00000004f5047209 */ /* 0x000fe40007810000 */
[----:B------:R-:W-:Y:S02]  /*18e40*/  FMNMX.FTZ R0, R213, R0, !PT ;  /* 0x00000000d5007209 */ /* 0x000fe40007810000 */
[----:B------:R-:W-:Y:S02]  /*18e50*/  FSEL R142, R142, RZ, P1 ;  /* 0x000000ff8e8e7208 */ /* 0x000fe40000800000 */
[----:B------:R-:W-:Y:S02]  /*18e60*/  FSEL R140, R47, -INF , !P0 ;  /* 0xff8000002f8c7808 */ /* 0x000fe40004000000 */
[----:B------:R-:W-:Y:S01]  /*18e70*/  FMNMX.FTZ R4, R248, R4, !PT ;  /* 0x00000004f8047209 */ /* 0x000fe20007810000 */
[--C-:B------:R-:W-:Y:S01]  /*18e80*/  FFMA.FTZ R3, R25, c[0x0][0x2d0], -R142.reuse ;  /* 0x0000b40019037a23 */ /* 0x100fe2000001088e */
[----:B------:R-:W-:Y:S01]  /*18e90*/  FMNMX.FTZ R0, R140, R0, !PT ;  /* 0x000000008c007209 */ /* 0x000fe20007810000 */
[--C-:B------:R-:W-:Y:S01]  /*18ea0*/  FFMA.FTZ R21, R21, c[0x0][0x2d0], -R142.reuse ;  /* 0x0000b40015157a23 */ /* 0x100fe2000001088e */
[----:B------:R-:W-:Y:S01]  /*18eb0*/  FMNMX.FTZ R4, R240, R4, !PT ;  /* 0x00000004f0047209 */ /* 0x000fe20007810000 */
[----:B------:R1:W-:Y:S01]  /*18ec0*/  MUFU.EX2 R47, R3 ;  /* 0x00000003002f7308 */ /* 0x0003e20000000800 */
[----:B------:R-:W-:Y:S01]  /*18ed0*/  FMNMX.FTZ R137, R137, R8, !PT ;  /* 0x0000000889897209 */ /* 0x000fe20007810000 */
[----:B------:R-:W1:Y:S01]  /*18ee0*/  SHFL.BFLY PT, R2, R0, 0x2, 0x1f ;  /* 0x0c401f0000027f89 */ /* 0x000e6200000e0000 */
[--C-:B------:R-:W-:Y:S02]  /*18ef0*/  FFMA.FTZ R15, R15, c[0x0][0x2d0], -R142.reuse ;  /* 0x0000b4000f0f7a23 */ /* 0x100fe4000001088e */
[C---:B------:R-:W-:Y:S01]  /*18f00*/  FSETP.NEU.FTZ.AND P2, PT, R137.reuse, -INF , PT ;  /* 0xff8000008900780b */ /* 0x040fe20003f5d000 */
[----:B------:R-:W-:Y:S02]  /*18f10*/  FMUL.FTZ R141, R137, c[0x0][0x2d0] ;  /* 0x0000b400898d7a20 */ /* 0x000fe40000410000 */
[----:B------:R-:W-:Y:S02]  /*18f20*/  FFMA.FTZ R19, R19, c[0x0][0x2d0], -R142 ;  /* 0x0000b40013137a23 */ /* 0x000fe4000001088e */
[----:B------:R-:W2:Y:S01]  /*18f30*/  SHFL.BFLY PT, R8, R4, 0x2, 0x1f ;  /* 0x0c401f0004087f89 */ /* 0x000ea200000e0000 */
[----:B------:R-:W-:Y:S01]  /*18f40*/  FSEL R141, R141, RZ, P2 ;  /* 0x000000ff8d8d7208 */ /* 0x000fe20001000000 */
[----:B------:R-:W3:Y:S04]  /*18f50*/  MUFU.EX2 R51, R21 ;  /* 0x0000001500337308 */ /* 0x000ee80000000800 */
[--C-:B------:R-:W-:Y:S02]  /*18f60*/  FFMA.FTZ R22, R22, c[0x0][0x2d0], -R141.reuse ;  /* 0x0000b40016167a23 */ /* 0x100fe4000001088d */
[--C-:B------:R-:W-:Y:S02]  /*18f70*/  FFMA.FTZ R23, R23, c[0x0][0x2d0], -R141.reuse ;  /* 0x0000b40017177a23 */ /* 0x100fe4000001088d */
[--C-:B------:R-:W-:Y:S02]  /*18f80*/  FFMA.FTZ R16, R16, c[0x0][0x2d0], -R141.reuse ;  /* 0x0000b40010107a23 */ /* 0x100fe4000001088d */
[----:B------:R-:W-:Y:S01]  /*18f90*/  MUFU.EX2 R49, R22 ;  /* 0x0000001600317308 */ /* 0x000fe20000000800 */
[----:B------:R-:W-:Y:S01]  /*18fa0*/  FFMA.FTZ R24, R24, c[0x0][0x2d0], -R141 ;  /* 0x0000b40018187a23 */ /* 0x000fe2000001088d */
[----:B-1----:R-:W-:Y:S02]  /*18fb0*/  FMNMX.FTZ R3, R0, R2, !PT ;  /* 0x0000000200037209 */ /* 0x002fe40007810000 */
[----:B------:R-:W-:Y:S02]  /*18fc0*/  FSEL R0, R137, RZ, P2 ;  /* 0x000000ff89007208 */ /* 0x000fe40001000000 */
[----:B------:R-:W-:Y:S04]  /*18fd0*/  FSEL R2, R136, RZ, P1 ;  /* 0x000000ff88027208 */ /* 0x000fe80000800000 */
[----:B------:R-:W-:Y:S01]  /*18fe0*/  MUFU.EX2 R44, R23 ;  /* 0x00000017002c7308 */ /* 0x000fe20000000800 */
[----:B------:R-:W-:Y:S01]  /*18ff0*/  FADD.FTZ R0, -R0, R132 ;  /* 0x0000008400007221 */ /* 0x000fe20000010100 */
[----:B--2---:R-:W-:Y:S01]  /*19000*/  FMNMX.FTZ R4, R4, R8, !PT ;  /* 0x0000000804047209 */ /* 0x004fe20007810000 */
[----:B------:R-:W-:Y:S01]  /*19010*/  FADD.FTZ R2, -R2, R134 ;  /* 0x0000008602027221 */ /* 0x000fe20000010100 */
[----:B---3--:R-:W-:Y:S01]  /*19020*/  F2FP.PACK_AB R195, R47, R51 ;  /* 0x000000332fc3723e */ /* 0x008fe200000000ff */
[----:B------:R-:W-:Y:S02]  /*19030*/  FMUL.FTZ R0, R0, c[0x0][0x2d0] ;  /* 0x0000b40000007a20 */ /* 0x000fe40000410000 */
[----:B------:R-:W1:Y:S01]  /*19040*/  SHFL.BFLY PT, R135, R4, 0x1, 0x1f ;  /* 0x0c201f0004877f89 */ /* 0x000e6200000e0000 */
[----:B------:R-:W-:Y:S02]  /*19050*/  FMUL.FTZ R2, R2, c[0x0][0x2d0] ;  /* 0x0000b40002027a20 */ /* 0x000fe40000410000 */
[----:B------:R-:W2:Y:S10]  /*19060*/  MUFU.EX2 R133, R0 ;  /* 0x0000000000857308 */ /* 0x000eb40000000800 */
[----:B------:R-:W3:Y:S10]  /*19070*/  MUFU.EX2 R132, R2 ;  /* 0x0000000200847308 */ /* 0x000ef40000000800 */
[----:B------:R-:W-:Y:S01]  /*19080*/  MUFU.EX2 R26, R16 ;  /* 0x00000010001a7308 */ /* 0x000fe20000000800 */
[----:B-1----:R-:W-:Y:S02]  /*19090*/  FMNMX.FTZ R135, R4, R135, !PT ;  /* 0x0000008704877209 */ /* 0x002fe40007810000 */
[----:B------:R-:W1:Y:S01]  /*190a0*/  SHFL.BFLY PT, R4, R3, 0x1, 0x1f ;  /* 0x0c201f0003047f89 */ /* 0x000e6200000e0000 */
[----:B--2---:R-:W-:Y:S01]  /*190b0*/  FMUL.FTZ R32, R133, R172 ;  /* 0x000000ac85207220 */ /* 0x004fe20000410000 */
[C---:B------:R-:W-:Y:S01]  /*190c0*/  FSETP.NEU.FTZ.AND P0, PT, R135.reuse, -INF , PT ;  /* 0xff8000008700780b */ /* 0x040fe20003f1d000 */
[----:B------:R-:W-:Y:S02]  /*190d0*/  FMUL.FTZ R143, R135, c[0x0][0x2d0] ;  /* 0x0000b400878f7a20 */ /* 0x000fe40000410000 */
[----:B------:R-:W-:Y:S01]  /*190e0*/  FMUL.FTZ R33, R133, R173 ;  /* 0x000000ad85217220 */ /* 0x000fe20000410000 */
[----:B------:R-:W-:Y:S01]  /*190f0*/  FSEL R0, R135, RZ, P0 ;  /* 0x000000ff87007208 */ /* 0x000fe20000000000 */
[----:B------:R-:W2:Y:S01]  /*19100*/  MUFU.EX2 R251, R24 ;  /* 0x0000001800fb7308 */ /* 0x000ea20000000800 */
[----:B------:R-:W-:Y:S01]  /*19110*/  FSEL R143, R143, RZ, P0 ;  /* 0x000000ff8f8f7208 */ /* 0x000fe20000000000 */
[----:B------:R-:W-:Y:S02]  /*19120*/  FMUL.FTZ R52, R133, R52 ;  /* 0x0000003485347220 */ /* 0x000fe40000410000 */
[----:B------:R-:W-:Y:S02]  /*19130*/  FADD.FTZ R0, -R0, R138 ;  /* 0x0000008a00007221 */ /* 0x000fe40000010100 */
[--C-:B------:R-:W-:Y:S02]  /*19140*/  FFMA.FTZ R20, R20, c[0x0][0x2d0], -R143.reuse ;  /* 0x0000b40014147a23 */ /* 0x100fe4000001088f */
[----:B------:R-:W-:Y:S02]  /*19150*/  FMUL.FTZ R0, R0, c[0x0][0x2d0] ;  /* 0x0000b40000007a20 */ /* 0x000fe40000410000 */
[----:B------:R4:W-:Y:S01]  /*19160*/  MUFU.EX2 R200, R20 ;  /* 0x0000001400c87308 */ /* 0x0009e20000000800 */
[--C-:B------:R-:W-:Y:S02]  /*19170*/  FFMA.FTZ R14, R14, c[0x0][0x2d0], -R143.reuse ;  /* 0x0000b4000e0e7a23 */ /* 0x100fe4000001088f */
[--C-:B------:R-:W-:Y:S02]  /*19180*/  FFMA.FTZ R18, R18, c[0x0][0x2d0], -R143.reuse ;  /* 0x0000b40012127a23 */ /* 0x100fe4000001088f */
[----:B------:R-:W-:Y:S01]  /*19190*/  FFMA.FTZ R17, R17, c[0x0][0x2d0], -R143 ;  /* 0x0000b40011117a23 */ /* 0x000fe2000001088f */
[----:B-1----:R-:W-:Y:S01]  /*191a0*/  FMNMX.FTZ R3, R3, R4, !PT ;  /* 0x0000000403037209 */ /* 0x002fe20007810000 */
[----:B---3--:R-:W-:Y:S03]  /*191b0*/  FMUL.FTZ R6, R132, R146 ;  /* 0x0000009284067220 */ /* 0x008fe60000410000 */
[----:B------:R1:W3:Y:S01]  /*191c0*/  MUFU.EX2 R2, R0 ;  /* 0x0000000000027308 */ /* 0x0002e20000000800 */
[C---:B------:R-:W-:Y:S01]  /*191d0*/  FSETP.NEU.FTZ.AND P0, PT, R3.reuse, -INF , PT ;  /* 0xff8000000300780b */ /* 0x040fe20003f1d000 */
[----:B------:R-:W-:Y:S01]  /*191e0*/  FMUL.FTZ R134, R3, c[0x0][0x2d0] ;  /* 0x0000b40003867a20 */ /* 0x000fe20000410000 */
[----:B--2---:R-:W-:Y:S01]  /*191f0*/  F2FP.PACK_AB R194, R44, R251 ;  /* 0x000000fb2cc2723e */ /* 0x004fe200000000ff */
[----:B------:R-:W-:Y:S03]  /*19200*/  FFMA.FTZ R138, R196, c[0x0][0x2d0], -R141 ;  /* 0x0000b400c48a7a23 */ /* 0x000fe6000001088d */
[----:B------:R-:W-:Y:S01]  /*19210*/  FSEL R134, R134, RZ, P0 ;  /* 0x000000ff86867208 */ /* 0x000fe20000000000 */
[----:B------:R-:W-:Y:S02]  /*19220*/  FMUL.FTZ R16, R133, R156 ;  /* 0x0000009c85107220 */ /* 0x000fe40000410000 */
[----:B------:R-:W-:Y:S01]  /*19230*/  MUFU.EX2 R45, R15 ;  /* 0x0000000f002d7308 */ /* 0x000fe20000000800 */
[----:B------:R-:W-:Y:S02]  /*19240*/  FMUL.FTZ R34, R132, R174 ;  /* 0x000000ae84227220 */ /* 0x000fe40000410000 */
[--C-:B------:R-:W-:Y:S01]  /*19250*/  FFMA.FTZ R4, R10, c[0x0][0x2d0], -R134.reuse ;  /* 0x0000b4000a047a23 */ /* 0x100fe20000010886 */
[----:B----4-:R-:W2:Y:S01]  /*19260*/  LDSM.16.MT88.4 R20, [R221+0x2080] ;  /* 0x00208000dd14783b */ /* 0x010ea20000004200 */
[--C-:B------:R-:W-:Y:S02]  /*19270*/  FFMA.FTZ R5, R5, c[0x0][0x2d0], -R134.reuse ;  /* 0x0000b40005057a23 */ /* 0x100fe40000010886 */
[C---:B------:R-:W-:Y:S02]  /*19280*/  FMUL.FTZ R35, R132.reuse, R175 ;  /* 0x000000af84237220 */ /* 0x040fe40000410000 */
[----:B------:R-:W-:Y:S01]  /*19290*/  FMUL.FTZ R53, R133, R53 ;  /* 0x0000003585357220 */ /* 0x000fe20000410000 */
[----:B------:R-:W4:Y:S01]  /*192a0*/  MUFU.EX2 R241, R19 ;  /* 0x0000001300f17308 */ /* 0x000f220000000800 */
[C---:B------:R-:W-:Y:S01]  /*192b0*/  FMUL.FTZ R54, R132.reuse, R54 ;  /* 0x0000003684367220 */ /* 0x040fe20000410000 */
[----:B------:R-:W-:Y:S01]  /*192c0*/  LDSM.16.MT88.4 R172, [R222+0x3080] ;  /* 0x00308000deac783b */ /* 0x000fe20000004200 */
[C---:B------:R-:W-:Y:S02]  /*192d0*/  FMUL.FTZ R55, R132.reuse, R55 ;  /* 0x0000003784377220 */ /* 0x040fe40000410000 */
[--C-:B-1----:R-:W-:Y:S02]  /*192e0*/  FFMA.FTZ R0, R7, c[0x0][0x2d0], -R134.reuse ;  /* 0x0000b40007007a23 */ /* 0x102fe40000010886 */
[----:B------:R-:W-:Y:S02]  /*192f0*/  FMUL.FTZ R7, R132, R147 ;  /* 0x0000009384077220 */ /* 0x000fe40000410000 */
[C---:B---3--:R-:W-:Y:S01]  /*19300*/  FMUL.FTZ R8, R2.reuse, R148 ;  /* 0x0000009402087220 */ /* 0x048fe20000410000 */
[----:B------:R1:W-:Y:S01]  /*19310*/  MUFU.EX2 R46, R0 ;  /* 0x00000000002e7308 */ /* 0x0003e20000000800 */
[C---:B------:R-:W-:Y:S02]  /*19320*/  FMUL.FTZ R9, R2.reuse, R149 ;  /* 0x0000009502097220 */ /* 0x040fe40000410000 */
[C---:B------:R-:W-:Y:S02]  /*19330*/  FMUL.FTZ R12, R2.reuse, R152 ;  /* 0x00000098020c7220 */ /* 0x040fe40000410000 */
[C---:B------:R-:W-:Y:S02]  /*19340*/  FMUL.FTZ R13, R2.reuse, R153 ;  /* 0x00000099020d7220 */ /* 0x040fe40000410000 */
[C---:B------:R-:W-:Y:S02]  /*19350*/  FMUL.FTZ R24, R2.reuse, R164 ;  /* 0x000000a402187220 */ /* 0x040fe40000410000 */
[C---:B------:R-:W-:Y:S01]  /*19360*/  FMUL.FTZ R25, R2.reuse, R165 ;  /* 0x000000a502197220 */ /* 0x040fe20000410000 */
[----:B------:R3:W5:Y:S01]  /*19370*/  MUFU.EX2 R43, R5 ;  /* 0x00000005002b7308 */ /* 0x0007620000000800 */
[C---:B------:R-:W-:Y:S02]  /*19380*/  FMUL.FTZ R41, R2.reuse, R181 ;  /* 0x000000b502297220 */ /* 0x040fe40000410000 */
[----:B------:R-:W-:Y:S01]  /*19390*/  FMUL.FTZ R28, R2, R168 ;  /* 0x000000a8021c7220 */ /* 0x000fe20000410000 */
[----:B----4-:R-:W-:Y:S01]  /*193a0*/  F2FP.PACK_AB R193, R241, R45 ;  /* 0x0000002df1c1723e */ /* 0x010fe200000000ff */
[----:B------:R-:W-:Y:S02]  /*193b0*/  FMUL.FTZ R19, R132, R159 ;  /* 0x0000009f84137220 */ /* 0x000fe40000410000 */
[C---:B------:R-:W-:Y:S02]  /*193c0*/  FMUL.FTZ R29, R2.reuse, R169 ;  /* 0x000000a9021d7220 */ /* 0x040fe40000410000 */
[----:B------:R-:W-:Y:S01]  /*193d0*/  FMUL.FTZ R40, R2, R180 ;  /* 0x000000b402287220 */ /* 0x000fe20000410000 */
[----:B------:R4:W-:Y:S01]  /*193e0*/  MUFU.EX2 R215, R4 ;  /* 0x0000000400d77308 */ /* 0x0009e20000000800 */
[----:B------:R-:W-:Y:S01]  /*193f0*/  MOV R180, R51 ;  /* 0x0000003300b47202 */ /* 0x000fe20000000f00 */
[----:B------:R-:W-:Y:S02]  /*19400*/  FMUL.FTZ R51, R132, R191 ;  /* 0x000000bf84337220 */ /* 0x000fe40000410000 */
[----:B-1----:R-:W-:Y:S02]  /*19410*/  FFMA.FTZ R0, R11, c[0x0][0x2d0], -R134 ;  /* 0x0000b4000b007a23 */ /* 0x002fe40000010886 */
[C---:B------:R-:W-:Y:S02]  /*19420*/  FMUL.FTZ R56, R2.reuse, R56 ;  /* 0x0000003802387220 */ /* 0x040fe40000410000 */
[C---:B------:R-:W-:Y:S02]  /*19430*/  FMUL.FTZ R57, R2.reuse, R57 ;  /* 0x0000003902397220 */ /* 0x040fe40000410000 */
[----:B------:R1:W1:Y:S01]  /*19440*/  MUFU.EX2 R242, R0 ;  /* 0x0000000000f27308 */ /* 0x0002620000000800 */
[C---:B------:R-:W-:Y:S02]  /*19450*/  FMUL.FTZ R60, R2.reuse, R60 ;  /* 0x0000003c023c7220 */ /* 0x040fe40000410000 */
[----:B------:R-:W-:Y:S02]  /*19460*/  FMUL.FTZ R61, R2, R61 ;  /* 0x0000003d023d7220 */ /* 0x000fe40000410000 */
[C---:B---3--:R-:W-:Y:S01]  /*19470*/  FMUL.FTZ R5, R133.reuse, R145 ;  /* 0x0000009185057220 */ /* 0x048fe20000410000 */
[----:B-----5:R-:W-:Y:S01]  /*19480*/  F2FP.PACK_AB R145, R46, R43 ;  /* 0x0000002b2e91723e */ /* 0x020fe200000000ff */
[C---:B------:R-:W-:Y:S02]  /*19490*/  FMUL.FTZ R64, R133.reuse, R64 ;  /* 0x0000004085407220 */ /* 0x040fe40000410000 */
[C---:B------:R-:W-:Y:S01]  /*194a0*/  FMUL.FTZ R65, R133.reuse, R65 ;  /* 0x0000004185417220 */ /* 0x040fe20000410000 */
[----:B------:R-:W-:Y:S01]  /*194b0*/  MUFU.EX2 R48, R14 ;  /* 0x0000000e00307308 */ /* 0x000fe20000000800 */
[C---:B------:R-:W-:Y:S02]  /*194c0*/  FMUL.FTZ R66, R132.reuse, R66 ;  /* 0x0000004284427220 */ /* 0x040fe40000410000 */
[C---:B------:R-:W-:Y:S02]  /*194d0*/  FMUL.FTZ R67, R132.reuse, R67 ;  /* 0x0000004384437220 */ /* 0x040fe40000410000 */
[C---:B----4-:R-:W-:Y:S02]  /*194e0*/  FMUL.FTZ R4, R133.reuse, R144 ;  /* 0x0000009085047220 */ /* 0x050fe40000410000 */
[C---:B------:R-:W-:Y:S02]  /*194f0*/  FMUL.FTZ R68, R133.reuse, R68 ;  /* 0x0000004485447220 */ /* 0x040fe40000410000 */
[----:B------:R-:W-:Y:S01]  /*19500*/  FMUL.FTZ R69, R133, R69 ;  /* 0x0000004585457220 */ /* 0x000fe20000410000 */
[----:B------:R-:W3:Y:S01]  /*19510*/  MUFU.EX2 R252, R18 ;  /* 0x0000001200fc7308 */ /* 0x000ee20000000800 */
[C---:B------:R-:W-:Y:S02]  /*19520*/  FMUL.FTZ R70, R132.reuse, R70 ;  /* 0x0000004684467220 */ /* 0x040fe40000410000 */
[----:B------:R-:W-:Y:S01]  /*19530*/  FMUL.FTZ R71, R132, R71 ;  /* 0x0000004784477220 */ /* 0x000fe20000410000 */
[----:B-1----:R-:W-:Y:S01]  /*19540*/  FSEL R0, R3, RZ, P0 ;  /* 0x000000ff03007208 */ /* 0x002fe20000000000 */
[C---:B------:R-:W-:Y:S01]  /*19550*/  FMUL.FTZ R72, R2.reuse, R72 ;  /* 0x0000004802487220 */ /* 0x040fe20000410000 */
[----:B------:R-:W-:Y:S01]  /*19560*/  F2FP.PACK_AB R147, R215, R242 ;  /* 0x000000f2d793723e */ /* 0x000fe200000000ff */
[----:B------:R-:W-:Y:S01]  /*19570*/  FMUL.FTZ R73, R2, R73 ;  /* 0x0000004902497220 */ /* 0x000fe20000410000 */
[----:B------:R-:W-:Y:S01]  /*19580*/  ISETP.GT.AND P0, PT, R238, UR4, PT ;  /* 0x00000004ee007c0c */ /* 0x000fe2000bf04270 */
[----:B------:R-:W-:Y:S01]  /*19590*/  FADD.FTZ R0, -R0, R139 ;  /* 0x0000008b00007221 */ /* 0x000fe20000010100 */
[----:B------:R-:W1:Y:S01]  /*195a0*/  MUFU.EX2 R50, R17 ;  /* 0x0000001100327308 */ /* 0x000e620000000800 */
[----:B------:R-:W-:Y:S01]  /*195b0*/  MOV R139, R26 ;  /* 0x0000001a008b7202 */ /* 0x000fe20000000f00 */
[----:B------:R-:W-:Y:S01]  /*195c0*/  FMUL.FTZ R76, R2, R76 ;  /* 0x0000004c024c7220 */ /* 0x000fe20000410000 */
[----:B------:R-:W-:Y:S01]  /*195d0*/  IADD3 R238, R238, -0x1, RZ ;  /* 0xffffffffeeee7810 */ /* 0x000fe20007ffe0ff */
[----:B------:R-:W-:Y:S01]  /*195e0*/  FMUL.FTZ R0, R0, c[0x0][0x2d0] ;  /* 0x0000b40000007a20 */ /* 0x000fe20000410000 */
[----:B------:R-:W-:Y:S01]  /*195f0*/  F2FP.PACK_AB R192, R49, R139 ;  /* 0x0000008b31c0723e */ /* 0x000fe200000000ff */
[----:B------:R-:W-:Y:S02]  /*19600*/  FMUL.FTZ R77, R2, R77 ;  /* 0x0000004d024d7220 */ /* 0x000fe40000410000 */
[C---:B------:R-:W-:Y:S02]  /*19610*/  FMUL.FTZ R80, R133.reuse, R80 ;  /* 0x0000005085507220 */ /* 0x040fe40000410000 */
[----:B------:R-:W4:Y:S01]  /*19620*/  MUFU.EX2 R0, R0 ;  /* 0x0000000000007308 */ /* 0x000f220000000800 */
[C---:B------:R-:W-:Y:S01]  /*19630*/  FMUL.FTZ R81, R133.reuse, R81 ;  /* 0x0000005185517220 */ /* 0x040fe20000410000 */
[-C--:B--2---:R-:W-:Y:S05]  /*19640*/  HMMA.16816.F32 R4, R192, R20.reuse, R4 ;  /* 0x00000014c004723c */ /* 0x084fea0000001804 */
[----:B---3--:R-:W-:Y:S01]  /*19650*/  F2FP.PACK_AB R144, R252, R48 ;  /* 0x00000030fc90723e */ /* 0x008fe200000000ff */
[C---:B------:R-:W-:Y:S02]  /*19660*/  FMUL.FTZ R18, R132.reuse, R158 ;  /* 0x0000009e84127220 */ /* 0x040fe40000410000 */
[----:B------:R-:W-:Y:S01]  /*19670*/  FMUL.FTZ R82, R132, R82 ;  /* 0x0000005284527220 */ /* 0x000fe20000410000 */
[-C--:B-1----:R-:W-:Y:S03]  /*19680*/  F2FP.PACK_AB R146, R200, R50.reuse ;  /* 0x00000032c892723e */ /* 0x082fe600000000ff */
[C---:B------:R-:W-:Y:S01]  /*19690*/  FMUL.FTZ R17, R133.reuse, R157 ;  /* 0x0000009d85117220 */ /* 0x040fe20000410000 */
[----:B------:R-:W-:Y:S01]  /*196a0*/  MOV R181, R50 ;  /* 0x0000003200b57202 */ /* 0x000fe20000000f00 */
[C---:B------:R-:W-:Y:S01]  /*196b0*/  FMUL.FTZ R50, R132.reuse, R190 ;  /* 0x000000be84327220 */ /* 0x040fe20000410000 */
[----:B------:R-:W-:Y:S01]  /*196c0*/  LDSM.16.MT88.4 R156, [R222+0x2880] ;  /* 0x00288000de9c783b */ /* 0x000fe20000004200 */
[----:B------:R-:W-:Y:S02]  /*196d0*/  FMUL.FTZ R83, R132, R83 ;  /* 0x0000005384537220 */ /* 0x000fe40000410000 */
[C---:B------:R-:W-:Y:S02]  /*196e0*/  FMUL.FTZ R84, R133.reuse, R84 ;  /* 0x0000005485547220 */ /* 0x040fe40000410000 */
[C---:B------:R-:W-:Y:S02]  /*196f0*/  FMUL.FTZ R85, R133.reuse, R85 ;  /* 0x0000005585557220 */ /* 0x040fe40000410000 */
[C---:B----4-:R-:W-:Y:S02]  /*19700*/  FMUL.FTZ R10, R0.reuse, R150 ;  /* 0x00000096000a7220 */ /* 0x050fe40000410000 */
[C---:B------:R-:W-:Y:S02]  /*19710*/  FMUL.FTZ R11, R0.reuse, R151 ;  /* 0x00000097000b7220 */ /* 0x040fe40000410000 */
[----:B------:R-:W1:Y:S01]  /*19720*/  LDSM.16.MT88.4 R148, [R224+0x2080] ;  /* 0x00208000e094783b */ /* 0x000e620000004200 */
[C---:B------:R-:W-:Y:S02]  /*19730*/  FMUL.FTZ R14, R0.reuse, R154 ;  /* 0x0000009a000e7220 */ /* 0x040fe40000410000 */
[C---:B------:R-:W-:Y:S02]  /*19740*/  FMUL.FTZ R15, R0.reuse, R155 ;  /* 0x0000009b000f7220 */ /* 0x040fe40000410000 */
[C---:B------:R-:W-:Y:S03]  /*19750*/  HMMA.16816.F32 R8, R144.reuse, R20, R8 ;  /* 0x000000149008723c */ /* 0x040fe60000001808 */
[----:B------:R-:W2:Y:S01]  /*19760*/  LDSM.16.MT88.4 R152, [R223+0x2080] ;  /* 0x00208000df98783b */ /* 0x000ea20000004200 */
[C---:B------:R-:W-:Y:S01]  /*19770*/  FMUL.FTZ R42, R0.reuse, R182 ;  /* 0x000000b6002a7220 */ /* 0x040fe20000410000 */
[----:B------:R-:W-:Y:S01]  /*19780*/  MOV R182, R43 ;  /* 0x0000002b00b67202 */ /* 0x000fe20000000f00 */
[----:B------:R-:W-:Y:S01]  /*19790*/  FMUL.FTZ R43, R0, R183 ;  /* 0x000000b7002b7220 */ /* 0x000fe20000410000 */
[----:B------:R-:W-:Y:S01]  /*197a0*/  MOV R183, R44 ;  /* 0x0000002c00b77202 */ /* 0x000fe20000000f00 */
[-C--:B------:R-:W-:Y:S04]  /*197b0*/  HMMA.16816.F32 R12, R144, R22.reuse, R12 ;  /* 0x00000016900c723c */ /* 0x080fe8000000180c */
[----:B------:R-:W-:Y:S01]  /*197c0*/  FMUL.FTZ R44, R2, R184 ;  /* 0x000000b8022c7220 */ /* 0x000fe20000410000 */
[----:B------:R-:W-:Y:S01]  /*197d0*/  MOV R184, R47 ;  /* 0x0000002f00b87202 */ /* 0x000fe20000000f00 */
[----:B------:R-:W-:Y:S02]  /*197e0*/  FMUL.FTZ R47, R0, R187 ;  /* 0x000000bb002f7220 */ /* 0x000fe40000410000 */
[C---:B------:R-:W-:Y:S01]  /*197f0*/  HMMA.16816.F32 R16, R192.reuse, R22, R16 ;  /* 0x00000016c010723c */ /* 0x040fe20000001810 */
[----:B------:R3:W-:Y:S03]  /*19800*/  MUFU.EX2 R187, R138 ;  /* 0x0000008a00bb7308 */ /* 0x0007e60000000800 */
[C---:B------:R-:W-:Y:S02]  /*19810*/  FMUL.FTZ R20, R133.reuse, R160 ;  /* 0x000000a085147220 */ /* 0x040fe40000410000 */
[C---:B------:R-:W-:Y:S02]  /*19820*/  FMUL.FTZ R21, R133.reuse, R161 ;  /* 0x000000a185157220 */ /* 0x040fe40000410000 */
[C---:B------:R-:W-:Y:S04]  /*19830*/  FMUL.FTZ R22, R132.reuse, R162 ;  /* 0x000000a284167220 */ /* 0x040fe80000410000 */
[----:B------:R-:W-:Y:S02]  /*19840*/  FMUL.FTZ R23, R132, R163 ;  /* 0x000000a384177220 */ /* 0x000fe40000410000 */
[C---:B------:R-:W-:Y:S02]  /*19850*/  FMUL.FTZ R26, R0.reuse, R166 ;  /* 0x000000a6001a7220 */ /* 0x040fe40000410000 */
[C---:B------:R-:W-:Y:S02]  /*19860*/  FMUL.FTZ R27, R0.reuse, R167 ;  /* 0x000000a7001b7220 */ /* 0x040fe40000410000 */
[----:B------:R-:W-:Y:S01]  /*19870*/  LDSM.16.MT88.4 R164, [R223+0x2880] ;  /* 0x00288000dfa4783b */ /* 0x000fe20000004200 */
[-C--:B------:R-:W-:Y:S03]  /*19880*/  HMMA.16816.F32 R20, R192, R36.reuse, R20 ;  /* 0x00000024c014723c */ /* 0x080fe60000001814 */
[C---:B------:R-:W-:Y:S02]  /*19890*/  FMUL.FTZ R58, R0.reuse, R58 ;  /* 0x0000003a003a7220 */ /* 0x040fe40000410000 */
[----:B------:R-:W-:Y:S02]  /*198a0*/  FMUL.FTZ R59, R0, R59 ;  /* 0x0000003b003b7220 */ /* 0x000fe40000410000 */
[--C-:B---3--:R-:W-:Y:S01]  /*198b0*/  FFMA.FTZ R138, R198, c[0x0][0x2d0], -R141.reuse ;  /* 0x0000b400c68a7a23 */ /* 0x108fe2000001088d */
[C---:B------:R-:W-:Y:S03]  /*198c0*/  HMMA.16816.F32 R24, R144.reuse, R36, R24 ;  /* 0x000000249018723c */ /* 0x040fe60000001818 */
[----:B------:R3:W4:Y:S01]  /*198d0*/  MUFU.EX2 R190, R138 ;  /* 0x0000008a00be7308 */ /* 0x0007220000000800 */
[C---:B------:R-:W-:Y:S01]  /*198e0*/  FMUL.FTZ R30, R0.reuse, R170 ;  /* 0x000000aa001e7220 */ /* 0x040fe20000410000 */
[----:B------:R-:W-:Y:S01]  /*198f0*/  MOV R170, R252 ;  /* 0x000000fc00aa7202 */ /* 0x000fe20000000f00 */
[----:B------:R-:W-:Y:S01]  /*19900*/  FMUL.FTZ R31, R0, R171 ;  /* 0x000000ab001f7220 */ /* 0x000fe20000410000 */
[----:B------:R-:W-:Y:S01]  /*19910*/  MOV R171, R251 ;  /* 0x000000fb00ab7202 */ /* 0x000fe20000000f00 */
[C---:B------:R-:W-:Y:S01]  /*19920*/  FMUL.FTZ R36, R133.reuse, R176 ;  /* 0x000000b085247220 */ /* 0x040fe20000410000 */
[----:B------:R-:W-:Y:S03]  /*19930*/  MOV R176, R45 ;  /* 0x0000002d00b07202 */ /* 0x000fe60000000f00 */
[----:B------:R-:W-:Y:S01]  /*19940*/  FMUL.FTZ R37, R133, R177 ;  /* 0x000000b185257220 */ /* 0x000fe20000410000 */
[-C--:B------:R-:W-:Y:S03]  /*19950*/  HMMA.16816.F32 R28, R144, R38.reuse, R28 ;  /* 0x00000026901c723c */ /* 0x080fe6000000181c */
[----:B------:R-:W-:Y:S01]  /*19960*/  FMUL.FTZ R45, R2, R185 ;  /* 0x000000b9022d7220 */ /* 0x000fe20000410000 */
[----:B------:R-:W-:Y:S01]  /*19970*/  MOV R185, R46 ;  /* 0x0000002e00b97202 */ /* 0x000fe20000000f00 */
[C---:B------:R-:W-:Y:S01]  /*19980*/  FMUL.FTZ R46, R0.reuse, R186 ;  /* 0x000000ba002e7220 */ /* 0x040fe20000410000 */
[----:B------:R-:W-:Y:S01]  /*19990*/  MOV R177, R241 ;  /* 0x000000f100b17202 */ /* 0x000fe20000000f00 */
[C---:B------:R-:W-:Y:S01]  /*199a0*/  FMUL.FTZ R62, R0.reuse, R62 ;  /* 0x0000003e003e7220 */ /* 0x040fe20000410000 */
[C---:B------:R-:W-:Y:S04]  /*199b0*/  HMMA.16816.F32 R32, R192.reuse, R38, R32 ;  /* 0x00000026c020723c */ /* 0x040fe80000001820 */
[----:B------:R-:W-:Y:S01]  /*199c0*/  MOV R186, R200 ;  /* 0x000000c800ba7202 */ /* 0x000fe20000000f00 */
[----:B------:R-:W-:Y:S02]  /*199d0*/  FMUL.FTZ R63, R0, R63 ;  /* 0x0000003f003f7220 */ /* 0x000fe40000410000 */
[--C-:B---3--:R-:W-:Y:S02]  /*199e0*/  FFMA.FTZ R138, R197, c[0x0][0x2d0], -R142.reuse ;  /* 0x0000b400c58a7a23 */ /* 0x108fe4000001088e */
[C---:B------:R-:W-:Y:S03]  /*199f0*/  FMUL.FTZ R39, R132.reuse, R179 ;  /* 0x000000b384277220 */ /* 0x040fe60000410000 */
[----:B------:R-:W-:Y:S01]  /*19a00*/  MOV R179, R48 ;  /* 0x0000003000b37202 */ /* 0x000fe20000000f00 */
[C---:B------:R-:W-:Y:S02]  /*19a10*/  FMUL.FTZ R48, R133.reuse, R188 ;  /* 0x000000bc85307220 */ /* 0x040fe40000410000 */
[----:B------:R3:W-:Y:S01]  /*19a20*/  MUFU.EX2 R188, R138 ;  /* 0x0000008a00bc7308 */ /* 0x0007e20000000800 */
[----:B------:R-:W-:Y:S01]  /*19a30*/  FMUL.FTZ R38, R132, R178 ;  /* 0x000000b284267220 */ /* 0x000fe20000410000 */
[----:B------:R-:W-:Y:S01]  /*19a40*/  MOV R178, R49 ;  /* 0x0000003100b27202 */ /* 0x000fe20000000f00 */
[----:B------:R-:W-:Y:S01]  /*19a50*/  FMUL.FTZ R49, R133, R189 ;  /* 0x000000bd85317220 */ /* 0x000fe20000410000 */
[----:B------:R-:W-:Y:S01]  /*19a60*/  MOV R189, R242 ;  /* 0x000000f200bd7202 */ /* 0x000fe20000000f00 */
[C---:B------:R-:W-:Y:S02]  /*19a70*/  FMUL.FTZ R74, R0.reuse, R74 ;  /* 0x0000004a004a7220 */ /* 0x040fe40000410000 */
[C---:B------:R-:W-:Y:S01]  /*19a80*/  FMUL.FTZ R75, R0.reuse, R75 ;  /* 0x0000004b004b7220 */ /* 0x040fe20000410000 */
        /* <DEDUP_REMOVED lines=8> */
[--C-:B---3--:R-:W-:Y:S02]  /*19b10*/  FFMA.FTZ R138, R199, c[0x0][0x2d0], -R142.reuse ;  /* 0x0000b400c78a7a23 */ /* 0x108fe4000001088e */
[----:B------:R-:W-:Y:S02]  /*19b20*/  FMUL.FTZ R89, R2, R89 ;  /* 0x0000005902597220 */ /* 0x000fe40000410000 */
[C---:B------:R-:W-:Y:S01]  /*19b30*/  HMMA.16816.F32 R48, R192.reuse, R150, R48 ;  /* 0x00000096c030723c */ /* 0x040fe20000001830 */
[----:B------:R1:W3:Y:S01]  /*19b40*/  MUFU.EX2 R191, R138 ;  /* 0x0000008a00bf7308 */ /* 0x0002e20000000800 */
[----:B------:R-:W5:Y:S02]  /*19b50*/  LDSM.16.MT88.4 R148, [R221+0x3880] ;  /* 0x00388000dd94783b */ /* 0x000f640000004200 */
[C---:B------:R-:W-:Y:S02]  /*19b60*/  FMUL.FTZ R90, R0.reuse, R90 ;  /* 0x0000005a005a7220 */ /* 0x040fe40000410000 */
[----:B------:R-:W-:Y:S02]  /*19b70*/  FMUL.FTZ R91, R0, R91 ;  /* 0x0000005b005b7220 */ /* 0x000fe40000410000 */
[-C--:B--2---:R-:W-:Y:S04]  /*19b80*/  HMMA.16816.F32 R52, R192, R152.reuse, R52 ;  /* 0x00000098c034723c */ /* 0x084fe80000001834 */
        /* <DEDUP_REMOVED lines=10> */
[----:B------:R-:W2:Y:S02]  /*19c30*/  LDSM.16.MT88.4 R152, [R222+0x3880] ;  /* 0x00388000de98783b */ /* 0x000ea40000004200 */
[C---:B------:R-:W-:Y:S02]  /*19c40*/  FMUL.FTZ R97, R133.reuse, R97 ;  /* 0x0000006185617220 */ /* 0x040fe40000410000 */
[C---:B------:R-:W-:Y:S02]  /*19c50*/  FMUL.FTZ R98, R132.reuse, R98 ;  /* 0x0000006284627220 */ /* 0x040fe40000410000 */
[C---:B------:R-:W-:Y:S01]  /*19c60*/  FMUL.FTZ R99, R132.reuse, R99 ;  /* 0x0000006384637220 */ /* 0x040fe20000410000 */
[-C--:B-----5:R-:W-:Y:S03]  /*19c70*/  HMMA.16816.F32 R68, R192, R148.reuse, R68 ;  /* 0x00000094c044723c */ /* 0x0a0fe60000001844 */
[C---:B------:R-:W-:Y:S02]  /*19c80*/  FMUL.FTZ R100, R133.reuse, R100 ;  /* 0x0000006485647220 */ /* 0x040fe40000410000 */
[C---:B------:R-:W-:Y:S02]  /*19c90*/  FMUL.FTZ R101, R133.reuse, R101 ;  /* 0x0000006585657220 */ /* 0x040fe40000410000 */
[C---:B------:R-:W-:Y:S01]  /*19ca0*/  FMUL.FTZ R102, R132.reuse, R102 ;  /* 0x0000006684667220 */ /* 0x040fe20000410000 */
[C---:B------:R-:W-:Y:S04]  /*19cb0*/  HMMA.16816.F32 R72, R144.reuse, R148, R72 ;  /* 0x000000949048723c */ /* 0x040fe80000001848 */
[----:B------:R-:W-:Y:S02]  /*19cc0*/  FMUL.FTZ R103, R132, R103 ;  /* 0x0000006784677220 */ /* 0x000fe40000410000 */
[----:B------:R-:W-:Y:S02]  /*19cd0*/  FMUL.FTZ R104, R2, R104 ;  /* 0x0000006802687220 */ /* 0x000fe40000410000 */
[-C--:B------:R-:W-:Y:S04]  /*19ce0*/  HMMA.16816.F32 R76, R144, R150.reuse, R76 ;  /* 0x00000096904c723c */ /* 0x080fe8000000184c */
[----:B-1----:R-:W-:Y:S02]  /*19cf0*/  FFMA.FTZ R138, R206, c[0x0][0x2d0], -R141 ;  /* 0x0000b400ce8a7a23 */ /* 0x002fe4000001088d */
[----:B------:R-:W-:Y:S02]  /*19d00*/  FMUL.FTZ R105, R2, R105 ;  /* 0x0000006902697220 */ /* 0x000fe40000410000 */
[C---:B------:R-:W-:Y:S01]  /*19d10*/  HMMA.16816.F32 R80, R192.reuse, R150, R80 ;  /* 0x00000096c050723c */ /* 0x040fe20000001850 */
[----:B------:R1:W-:Y:S01]  /*19d20*/  MUFU.EX2 R169, R138 ;  /* 0x0000008a00a97308 */ /* 0x0003e20000000800 */
        /* <DEDUP_REMOVED lines=13> */
[----:B------:R1:W2:Y:S01]  /*19e00*/  MUFU.EX2 R161, R138 ;  /* 0x0000008a00a17308 */ /* 0x0002a20000000800 */
        /* <DEDUP_REMOVED lines=9> */
[C---:B------:R-:W-:Y:S02]  /*19ea0*/  FMUL.FTZ R119, R132.reuse, R119 ;  /* 0x0000007784777220 */ /* 0x040fe40000410000 */
[----:B------:R-:W-:Y:S02]  /*19eb0*/  FMUL.FTZ R128, R133, R128 ;  /* 0x0000008085807220 */ /* 0x000fe40000410000 */
[-C--:B------:R-:W-:Y:S04]  /*19ec0*/  HMMA.16816.F32 R108, R144, R150.reuse, R108 ;  /* 0x00000096906c723c */ /* 0x080fe8000000186c */
[----:B-1----:R-:W-:Y:S02]  /*19ed0*/  FFMA.FTZ R138, R207, c[0x0][0x2d0], -R142 ;  /* 0x0000b400cf8a7a23 */ /* 0x002fe4000001088e */
[----:B------:R-:W-:Y:S02]  /*19ee0*/  FMUL.FTZ R129, R133, R129 ;  /* 0x0000008185817220 */ /* 0x000fe40000410000 */
[C---:B------:R-:W-:Y:S01]  /*19ef0*/  HMMA.16816.F32 R112, R192.reuse, R150, R112 ;  /* 0x00000096c070723c */ /* 0x040fe20000001870 */
[----:B------:R1:W5:Y:S01]  /*19f00*/  MUFU.EX2 R168, R138 ;  /* 0x0000008a00a87308 */ /* 0x0003620000000800 */
[----:B------:R-:W3:Y:S02]  /*19f10*/  LDSM.16.MT88.4 R148, [R221+0x2880] ;  /* 0x00288000dd94783b */ /* 0x000ee40000004200 */
[C---:B------:R-:W-:Y:S02]  /*19f20*/  FMUL.FTZ R130, R132.reuse, R130 ;  /* 0x0000008284827220 */ /* 0x040fe40000410000 */
[----:B------:R-:W-:Y:S02]  /*19f30*/  FMUL.FTZ R131, R132, R131 ;  /* 0x0000008384837220 */ /* 0x000fe40000410000 */
[-C--:B--2---:R-:W-:Y:S04]  /*19f40*/  HMMA.16816.F32 R116, R192, R152.reuse, R116 ;  /* 0x00000098c074723c */ /* 0x084fe80000001874 */
[C---:B------:R-:W-:Y:S02]  /*19f50*/  FMUL.FTZ R120, R2.reuse, R120 ;  /* 0x0000007802787220 */ /* 0x040fe40000410000 */
[----:B------:R-:W-:Y:S02]  /*19f60*/  FMUL.FTZ R121, R2, R121 ;  /* 0x0000007902797220 */ /* 0x000fe40000410000 */
[C---:B------:R-:W-:Y:S04]  /*19f70*/  FMUL.FTZ R122, R0.reuse, R122 ;  /* 0x0000007a007a7220 */ /* 0x040fe80000410000 */
[----:B------:R-:W-:Y:S02]  /*19f80*/  FMUL.FTZ R123, R0, R123 ;  /* 0x0000007b007b7220 */ /* 0x000fe40000410000 */
[C---:B------:R-:W-:Y:S02]  /*19f90*/  FMUL.FTZ R124, R2.reuse, R124 ;  /* 0x0000007c027c7220 */ /* 0x040fe40000410000 */
[----:B------:R-:W-:Y:S02]  /*19fa0*/  FMUL.FTZ R125, R2, R125 ;  /* 0x0000007d027d7220 */ /* 0x000fe40000410000 */
[--C-:B-1----:R-:W-:Y:S01]  /*19fb0*/  FFMA.FTZ R138, R205, c[0x0][0x2d0], -R143.reuse ;  /* 0x0000b400cd8a7a23 */ /* 0x102fe2000001088f */
[C---:B------:R-:W-:Y:S03]  /*19fc0*/  HMMA.16816.F32 R120, R144.reuse, R152, R120 ;  /* 0x000000989078723c */ /* 0x040fe60000001878 */
[----:B------:R1:W-:Y:S01]  /*19fd0*/  MUFU.EX2 R252, R138 ;  /* 0x0000008a00fc7308 */ /* 0x0003e20000000800 */
[C---:B------:R-:W-:Y:S02]  /*19fe0*/  FMUL.FTZ R126, R0.reuse, R126 ;  /* 0x0000007e007e7220 */ /* 0x040fe40000410000 */
[----:B------:R-:W-:Y:S07]  /*19ff0*/  FMUL.FTZ R127, R0, R127 ;  /* 0x0000007f007f7220 */ /* 0x000fee0000410000 */
[-C--:B------:R-:W-:Y:S07]  /*1a000*/  HMMA.16816.F32 R124, R144, R154.reuse, R124 ;  /* 0x0000009a907c723c */ /* 0x080fee000000187c */
[----:B----4-:R-:W-:Y:S01]  /*1a010*/  F2FP.PACK_AB R144, R190, R187 ;  /* 0x000000bbbe90723e */ /* 0x010fe200000000ff */
[----:B------:R-:W-:Y:S01]  /*1a020*/  HMMA.16816.F32 R128, R192, R154, R128 ;  /* 0x0000009ac080723c */ /* 0x000fe20000001880 */
[----:B------:R-:W2:Y:S03]  /*1a030*/  LDL.LU R192, [R1+0xc] ;  /* 0x00000c0001c07983 */ /* 0x000ea60000300800 */
[----:B---3--:R-:W-:Y:S01]  /*1a040*/  F2FP.PACK_AB R145, R191, R188 ;  /* 0x000000bcbf91723e */ /* 0x008fe200000000ff */
[--C-:B-1----:R-:W-:Y:S02]  /*1a050*/  FFMA.FTZ R138, R202, c[0x0][0x2d0], -R143.reuse ;  /* 0x0000b400ca8a7a23 */ /* 0x102fe4000001088f */
[----:B------:R-:W-:Y:S02]  /*1a060*/  MOV R194, R161 ;  /* 0x000000a100c27202 */ /* 0x000fe40000000f00 */
[----:B------:R-:W-:Y:S01]  /*1a070*/  MOV R195, R160 ;  /* 0x000000a000c37202 */ /* 0x000fe20000000f00 */
[----:B------:R1:W3:Y:S01]  /*1a080*/  MUFU.EX2 R251, R138 ;  /* 0x0000008a00fb7308 */ /* 0x0002e20000000800 */
[----:B------:R-:W4:Y:S01]  /*1a090*/  LDSM.16.MT88.4 R160, [R224+0x2880] ;  /* 0x00288000e0a0783b */ /* 0x000f220000004200 */
[----:B-----5:R-:W-:Y:S02]  /*1a0a0*/  F2FP.PACK_AB R147, R168, R194 ;  /* 0x000000c2a893723e */ /* 0x020fe400000000ff */
[----:B------:R-:W-:Y:S02]  /*1a0b0*/  F2FP.PACK_AB R146, R169, R195 ;  /* 0x000000c3a992723e */ /* 0x000fe400000000ff */
[----:B------:R-:W-:Y:S05]  /*1a0c0*/  MOV R193, R139 ;  /* 0x0000008b00c17202 */ /* 0x000fea0000000f00 */
[-C--:B------:R-:W-:Y:S05]  /*1a0d0*/  HMMA.16816.F32 R4, R144, R148.reuse, R4 ;  /* 0x000000949004723c */ /* 0x080fea0000001804 */
[--C-:B-1----:R-:W-:Y:S01]  /*1a0e0*/  FFMA.FTZ R138, R210, c[0x0][0x2d0], -R143.reuse ;  /* 0x0000b400d28a7a23 */ /* 0x102fe2000001088f */
[----:B---3--:R-:W-:Y:S03]  /*1a0f0*/  F2FP.PACK_AB R152, R251, R252 ;  /* 0x000000fcfb98723e */ /* 0x008fe600000000ff */
[----:B------:R1:W-:Y:S03]  /*1a100*/  MUFU.EX2 R242, R138 ;  /* 0x0000008a00f27308 */ /* 0x0003e60000000800 */
[----:B-1----:R-:W-:Y:S07]  /*1a110*/  FFMA.FTZ R138, R211, c[0x0][0x2d0], -R143 ;  /* 0x0000b400d38a7a23 */ /* 0x002fee000001088f */
[----:B------:R1:W3:Y:S02]  /*1a120*/  MUFU.EX2 R241, R138 ;  /* 0x0000008a00f17308 */ /* 0x0002e40000000800 */
[--C-:B-1----:R-:W-:Y:S01]  /*1a130*/  FFMA.FTZ R138, R209, c[0x0][0x2d0], -R134.reuse ;  /* 0x0000b400d18a7a23 */ /* 0x102fe20000010886 */
[----:B---3--:R-:W-:Y:S07]  /*1a140*/  F2FP.PACK_AB R154, R241, R242 ;  /* 0x000000f2f19a723e */ /* 0x008fee00000000ff */
[----:B------:R1:W-:Y:S02]  /*1a150*/  MUFU.EX2 R200, R138 ;  /* 0x0000008a00c87308 */ /* 0x0003e40000000800 */
[--C-:B-1----:R-:W-:Y:S08]  /*1a160*/  FFMA.FTZ R138, R208, c[0x0][0x2d0], -R134.reuse ;  /* 0x0000b400d08a7a23 */ /* 0x102ff00000010886 */
[----:B------:R1:W3:Y:S02]  /*1a170*/  MUFU.EX2 R199, R138 ;  /* 0x0000008a00c77308 */ /* 0x0002e40000000800 */
[--C-:B-1----:R-:W-:Y:S01]  /*1a180*/  FFMA.FTZ R138, R201, c[0x0][0x2d0], -R134.reuse ;  /* 0x0000b400c98a7a23 */ /* 0x102fe20000010886 */
[----:B---3--:R-:W-:Y:S07]  /*1a190*/  F2FP.PACK_AB R153, R199, R200 ;  /* 0x000000c8c799723e */ /* 0x008fee00000000ff */
[----:B------:R1:W-:Y:S02]  /*1a1a0*/  MUFU.EX2 R197, R138 ;  /* 0x0000008a00c57308 */ /* 0x0003e40000000800 */
[----:B-1----:R-:W-:Y:S08]  /*1a1b0*/  FFMA.FTZ R138, R212, c[0x0][0x2d0], -R134 ;  /* 0x0000b400d48a7a23 */ /* 0x002ff00000010886 */
[----:B------:R1:W3:Y:S02]  /*1a1c0*/  MUFU.EX2 R198, R138 ;  /* 0x0000008a00c67308 */ /* 0x0002e40000000800 */
[--C-:B-1----:R-:W-:Y:S01]  /*1a1d0*/  FFMA.FTZ R138, R219, c[0x0][0x2d0], -R141.reuse ;  /* 0x0000b400db8a7a23 */ /* 0x102fe2000001088d */
[----:B---3--:R-:W-:Y:S02]  /*1a1e0*/  F2FP.PACK_AB R155, R198, R197 ;  /* 0x000000c5c69b723e */ /* 0x008fe400000000ff */
[----:B------:R-:W-:Y:S05]  /*1a1f0*/  MOV R219, R168 ;  /* 0x000000a800db7202 */ /* 0x000fea0000000f00 */
[----:B------:R1:W-:Y:S01]  /*1a200*/  MUFU.EX2 R211, R138 ;  /* 0x0000008a00d37308 */ /* 0x0003e20000000800 */
[C---:B------:R-:W-:Y:S08]  /*1a210*/  HMMA.16816.F32 R8, R152.reuse, R148, R8 ;  /* 0x000000949808723c */ /* 0x040ff00000001808 */
[-C--:B------:R-:W-:Y:S08]  /*1a220*/  HMMA.16816.F32 R12, R152, R150.reuse, R12 ;  /* 0x00000096980c723c */ /* 0x080ff0000000180c */
[C---:B------:R-:W-:Y:S01]  /*1a230*/  HMMA.16816.F32 R16, R144.reuse, R150, R16 ;  /* 0x000000969010723c */ /* 0x040fe20000001810 */
[----:B------:R-:W3:Y:S03]  /*1a240*/  LDSM.16.MT88.4 R148, [R221+0x4080] ;  /* 0x00408000dd94783b */ /* 0x000ee60000004200 */
[----:B-1----:R-:W-:Y:S01]  /*1a250*/  FFMA.FTZ R138, R244, c[0x0][0x2d0], -R141 ;  /* 0x0000b400f48a7a23 */ /* 0x002fe2000001088d */
[----:B------:R-:W-:Y:S03]  /*1a260*/  MOV R244, R169 ;  /* 0x000000a900f47202 */ /* 0x000fe60000000f00 */
[-C--:B------:R-:W-:Y:S01]  /*1a270*/  HMMA.16816.F32 R20, R144, R156.reuse, R20 ;  /* 0x0000009c9014723c */ /* 0x080fe20000001814 */
[----:B------:R1:W-:Y:S07]  /*1a280*/  MUFU.EX2 R212, R138 ;  /* 0x0000008a00d47308 */ /* 0x0003ee0000000800 */
[C---:B------:R-:W-:Y:S08]  /*1a290*/  HMMA.16816.F32 R24, R152.reuse, R156, R24 ;  /* 0x0000009c9818723c */ /* 0x040ff00000001818 */
[-C--:B------:R-:W-:Y:S08]  /*1a2a0*/  HMMA.16816.F32 R28, R152, R158.reuse, R28 ;  /* 0x0000009e981c723c */ /* 0x080ff0000000181c */
[C---:B------:R-:W-:Y:S01]  /*1a2b0*/  HMMA.16816.F32 R32, R144.reuse, R158, R32 ;  /* 0x0000009e9020723c */ /* 0x040fe20000001820 */
[----:B------:R-:W5:Y:S03]  /*1a2c0*/  LDSM.16.MT88.4 R156, [R222+0x4080] ;  /* 0x00408000de9c783b */ /* 0x000f660000004200 */
[--C-:B-1----:R-:W-:Y:S01]  /*1a2d0*/  FFMA.FTZ R138, R216, c[0x0][0x2d0], -R142.reuse ;  /* 0x0000b400d88a7a23 */ /* 0x102fe2000001088e */
[----:B------:R-:W-:Y:S03]  /*1a2e0*/  MOV R216, R194 ;  /* 0x000000c200d87202 */ /* 0x000fe60000000f00 */
[-C--:B----4-:R-:W-:Y:S01]  /*1a2f0*/  HMMA.16816.F32 R36, R144, R160.reuse, R36 ;  /* 0x000000a09024723c */ /* 0x090fe20000001824 */
        /* <DEDUP_REMOVED lines=8> */
[----:B------:R1:W1:Y:S03]  /*1a380*/  MUFU.EX2 R209, R138 ;  /* 0x0000008a00d17308 */ /* 0x0002660000000800 */
[----:B--2---:R-:W-:Y:S04]  /*1a390*/  FFMA.FTZ R133, R133, R192, R193 ;  /* 0x000000c085857223 */ /* 0x004fe800000100c1 */
[C---:B------:R-:W-:Y:S08]  /*1a3a0*/  HMMA.16816.F32 R56, R152.reuse, R164, R56 ;  /* 0x000000a49838723c */ /* 0x040ff00000001838 */
[-C--:B------:R-:W-:Y:S08]  /*1a3b0*/  HMMA.16816.F32 R60, R152, R166.reuse, R60 ;  /* 0x000000a6983c723c */ /* 0x080ff0000000183c */
[C---:B------:R-:W-:Y:S04]  /*1a3c0*/  HMMA.16816.F32 R64, R144.reuse, R166, R64 ;  /* 0x000000a69040723c */ /* 0x040fe80000001840 */
[--C-:B-1----:R-:W-:Y:S01]  /*1a3d0*/  FFMA.FTZ R138, R249, c[0x0][0x2d0], -R141.reuse ;  /* 0x0000b400f98a7a23 */ /* 0x102fe2000001088d */
[----:B------:R-:W-:Y:S01]  /*1a3e0*/  MOV R249, R191 ;  /* 0x000000bf00f97202 */ /* 0x000fe20000000f00 */
[----:B------:R-:W-:Y:S01]  /*1a3f0*/  FFMA.FTZ R141, R250, c[0x0][0x2d0], -R141 ;  /* 0x0000b400fa8d7a23 */ /* 0x000fe2000001088d */
[----:B------:R-:W-:Y:S01]  /*1a400*/  MOV R250, R190 ;  /* 0x000000be00fa7202 */ /* 0x000fe20000000f00 */
[-C--:B---3--:R-:W-:Y:S01]  /*1a410*/  HMMA.16816.F32 R68, R144, R148.reuse, R68 ;  /* 0x000000949044723c */ /* 0x088fe20000001844 */
[----:B------:R1:W-:Y:S07]  /*1a420*/  MUFU.EX2 R208, R138 ;  /* 0x0000008a00d07308 */ /* 0x0003ee0000000800 */
        /* <DEDUP_REMOVED lines=9> */
[-C--:B-----5:R-:W-:Y:S01]  /*1a4c0*/  HMMA.16816.F32 R84, R144, R156.reuse, R84 ;  /* 0x0000009c9054723c */ /* 0x0a0fe20000001854 */
[----:B------:R1:W-:Y:S01]  /*1a4d0*/  MUFU.EX2 R206, R138 ;  /* 0x0000008a00ce7308 */ /* 0x0003e20000000800 */
[----:B------:R-:W-:Y:S02]  /*1a4e0*/  LDSM.16.MT88.4 R188, [R224+0x3080] ;  /* 0x00308000e0bc783b */ /* 0x000fe40000004200 */
[----:B--2---:R-:W-:Y:S04]  /*1a4f0*/  F2FP.PACK_AB R141, R209, R210 ;  /* 0x000000d2d18d723e */ /* 0x004fe800000000ff */
[C---:B------:R-:W-:Y:S03]  /*1a500*/  HMMA.16816.F32 R88, R152.reuse, R156, R88 ;  /* 0x0000009c9858723c */ /* 0x040fe60000001858 */
[----:B------:R3:W-:Y:S05]  /*1a510*/  MUFU.EX2 R205, R142 ;  /* 0x0000008e00cd7308 */ /* 0x0007ea0000000800 */
[-C--:B------:R-:W-:Y:S08]  /*1a520*/  HMMA.16816.F32 R92, R152, R158.reuse, R92 ;  /* 0x0000009e985c723c */ /* 0x080ff0000000185c */
[C---:B------:R-:W-:Y:S01]  /*1a530*/  HMMA.16816.F32 R96, R144.reuse, R158, R96 ;  /* 0x0000009e9060723c */ /* 0x040fe20000001860 */
[----:B------:R-:W2:Y:S03]  /*1a540*/  LDSM.16.MT88.4 R156, [R221+0x3080] ;  /* 0x00308000dd9c783b */ /* 0x000ea60000004200 */
[--C-:B-1----:R-:W-:Y:S01]  /*1a550*/  FFMA.FTZ R138, R243, c[0x0][0x2d0], -R143.reuse ;  /* 0x0000b400f38a7a23 */ /* 0x102fe2000001088f */
[----:B------:R-:W-:Y:S03]  /*1a560*/  MOV R243, R187 ;  /* 0x000000bb00f37202 */ /* 0x000fe60000000f00 */
[-C--:B----4-:R-:W-:Y:S01]  /*1a570*/  HMMA.16816.F32 R100, R144, R160.reuse, R100 ;  /* 0x000000a09064723c */ /* 0x090fe20000001864 */
[----:B------:R1:W-:Y:S03]  /*1a580*/  MUFU.EX2 R204, R138 ;  /* 0x0000008a00cc7308 */ /* 0x0003e60000000800 */
[----:B---3--:R-:W-:Y:S04]  /*1a590*/  F2FP.PACK_AB R142, R207, R208 ;  /* 0x000000d0cf8e723e */ /* 0x008fe800000000ff */
[C---:B------:R-:W-:Y:S08]  /*1a5a0*/  HMMA.16816.F32 R104, R152.reuse, R160, R104 ;  /* 0x000000a09868723c */ /* 0x040ff00000001868 */
[-C--:B------:R-:W-:Y:S08]  /*1a5b0*/  HMMA.16816.F32 R108, R152, R162.reuse, R108 ;  /* 0x000000a2986c723c */ /* 0x080ff0000000186c */
[C---:B------:R-:W-:Y:S04]  /*1a5c0*/  HMMA.16816.F32 R112, R144.reuse, R162, R112 ;  /* 0x000000a29070723c */ /* 0x040fe80000001870 */
[--C-:B-1----:R-:W-:Y:S01]  /*1a5d0*/  FFMA.FTZ R138, R245, c[0x0][0x2d0], -R143.reuse ;  /* 0x0000b400f58a7a23 */ /* 0x102fe2000001088f */
[----:B------:R-:W-:Y:S03]  /*1a5e0*/  MOV R245, R186 ;  /* 0x000000ba00f57202 */ /* 0x000fe60000000f00 */
[-C--:B------:R-:W-:Y:S01]  /*1a5f0*/  HMMA.16816.F32 R116, R144, R148.reuse, R116 ;  /* 0x000000949074723c */ /* 0x080fe20000001874 */
[----:B------:R1:W3:Y:S07]  /*1a600*/  MUFU.EX2 R203, R138 ;  /* 0x0000008a00cb7308 */ /* 0x0002ee0000000800 */
[C---:B------:R-:W-:Y:S08]  /*1a610*/  HMMA.16816.F32 R120, R152.reuse, R148, R120 ;  /* 0x000000949878723c */ /* 0x040ff00000001878 */
[-C--:B------:R-:W-:Y:S08]  /*1a620*/  HMMA.16816.F32 R124, R152, R150.reuse, R124 ;  /* 0x00000096987c723c */ /* 0x080ff0000000187c */
[----:B------:R-:W-:Y:S04]  /*1a630*/  HMMA.16816.F32 R128, R144, R150, R128 ;  /* 0x000000969080723c */ /* 0x000fe80000001880 */
[--C-:B-1----:R-:W-:Y:S01]  /*1a640*/  FFMA.FTZ R138, R248, c[0x0][0x2d0], -R143.reuse ;  /* 0x0000b400f88a7a23 */ /* 0x102fe2000001088f */
[----:B---3--:R-:W-:Y:S01]  /*1a650*/  F2FP.PACK_AB R192, R203, R204 ;  /* 0x000000cccbc0723e */ /* 0x008fe200000000ff */
[----:B------:R-:W-:Y:S01]  /*1a660*/  FFMA.FTZ R143, R240, c[0x0][0x2d0], -R143 ;  /* 0x0000b400f08f7a23 */ /* 0x000fe2000001088f */
[----:B------:R-:W-:Y:S01]  /*1a670*/  MOV R240, R184 ;  /* 0x000000b800f07202 */ /* 0x000fe20000000f00 */
[----:B------:R1:W-:Y:S01]  /*1a680*/  MUFU.EX2 R202, R138 ;  /* 0x0000008a00ca7308 */ /* 0x0003e20000000800 */
[----:B------:R-:W-:Y:S09]  /*1a690*/  MOV R248, R185 ;  /* 0x000000b900f87202 */ /* 0x000ff20000000f00 */
[----:B------:R3:W4:Y:S01]  /*1a6a0*/  MUFU.EX2 R201, R143 ;  /* 0x0000008f00c97308 */ /* 0x0007220000000800 */
[--C-:B-1----:R-:W-:Y:S01]  /*1a6b0*/  FFMA.FTZ R138, R217, c[0x0][0x2d0], -R134.reuse ;  /* 0x0000b400d98a7a23 */ /* 0x102fe20000010886 */
[----:B------:R-:W-:Y:S08]  /*1a6c0*/  MOV R217, R183 ;  /* 0x000000b700d97202 */ /* 0x000ff00000000f00 */
[----:B------:R1:W-:Y:S01]  /*1a6d0*/  MUFU.EX2 R139, R138 ;  /* 0x0000008a008b7308 */ /* 0x0003e20000000800 */
[----:B---3--:R-:W-:Y:S02]  /*1a6e0*/  F2FP.PACK_AB R143, R205, R206 ;  /* 0x000000cecd8f723e */ /* 0x008fe400000000ff */
[----:B----4-:R-:W-:Y:S01]  /*1a6f0*/  F2FP.PACK_AB R194, R201, R202 ;  /* 0x000000cac9c2723e */ /* 0x010fe200000000ff */
[--C-:B-1----:R-:W-:Y:S01]  /*1a700*/  FFMA.FTZ R138, R214, c[0x0][0x2d0], -R134.reuse ;  /* 0x0000b400d68a7a23 */ /* 0x102fe20000010886 */
[----:B------:R-:W-:Y:S05]  /*1a710*/  MOV R214, R182 ;  /* 0x000000b600d67202 */ /* 0x000fea0000000f00 */
[----:B------:R1:W3:Y:S02]  /*1a720*/  MUFU.EX2 R196, R138 ;  /* 0x0000008a00c47308 */ /* 0x0002e40000000800 */
[--C-:B-1----:R-:W-:Y:S01]  /*1a730*/  FFMA.FTZ R138, R213, c[0x0][0x2d0], -R134.reuse ;  /* 0x0000b400d58a7a23 */ /* 0x102fe20000010886 */
[----:B---3--:R-:W-:Y:S01]  /*1a740*/  F2FP.PACK_AB R193, R196, R139 ;  /* 0x0000008bc4c1723e */ /* 0x008fe200000000ff */
[----:B------:R-:W-:Y:S01]  /*1a750*/  FFMA.FTZ R134, R140, c[0x0][0x2d0], -R134 ;  /* 0x0000b4008c867a23 */ /* 0x000fe20000010886 */
[----:B------:R-:W-:Y:S01]  /*1a760*/  F2FP.PACK_AB R140, R212, R211 ;  /* 0x000000d3d48c723e */ /* 0x000fe200000000ff */
[----:B------:R-:W3:Y:S04]  /*1a770*/  LDL.LU R213, [R1+0x18] ;  /* 0x0000180001d57983 */ /* 0x000ee80000300800 */
[----:B------:R-:W-:Y:S02]  /*1a780*/  MUFU.EX2 R138, R138 ;  /* 0x0000008a008a7308 */ /* 0x000fe40000000800 */
[-C--:B--2---:R-:W-:Y:S01]  /*1a790*/  HMMA.16816.F32 R144, R140, R156.reuse, R4 ;  /* 0x0000009c8c90723c */ /* 0x084fe20000001804 */
[----:B------:R-:W1:Y:S07]  /*1a7a0*/  LDSM.16.MT88.4 R4, [R223+0x3080] ;  /* 0x00308000df04783b */ /* 0x000e6e0000004200 */
[----:B------:R-:W2:Y:S04]  /*1a7b0*/  MUFU.EX2 R134, R134 ;  /* 0x0000008600867308 */ /* 0x000ea80000000800 */
[----:B--2---:R-:W-:Y:S07]  /*1a7c0*/  F2FP.PACK_AB R195, R134, R138 ;  /* 0x0000008a86c3723e */ /* 0x004fee00000000ff */
[C---:B------:R-:W-:Y:S01]  /*1a7d0*/  HMMA.16816.F32 R148, R192.reuse, R156, R8 ;  /* 0x0000009cc094723c */ /* 0x040fe20000001808 */
[----:B------:R-:W2:Y:S07]  /*1a7e0*/  LDSM.16.MT88.4 R8, [R221+0x4880] ;  /* 0x00488000dd08783b */ /* 0x000eae0000004200 */
[-C--:B------:R-:W-:Y:S01]  /*1a7f0*/  HMMA.16816.F32 R152, R192, R158.reuse, R12 ;  /* 0x0000009ec098723c */ /* 0x080fe2000000180c */
[----:B------:R-:W4:Y:S07]  /*1a800*/  LDSM.16.MT88.4 R12, [R222+0x4880] ;  /* 0x00488000de0c783b */ /* 0x000f2e0000004200 */
[C---:B------:R-:W-:Y:S01]  /*1a810*/  HMMA.16816.F32 R156, R140.reuse, R158, R16 ;  /* 0x0000009e8c9c723c */ /* 0x040fe20000001810 */
[----:B------:R-:W5:Y:S07]  /*1a820*/  LDSM.16.MT88.4 R16, [R224+0x4880] ;  /* 0x00488000e010783b */ /* 0x000f6e0000004200 */
[-C--:B------:R-:W-:Y:S01]  /*1a830*/  HMMA.16816.F32 R160, R140, R172.reuse, R20 ;  /* 0x000000ac8ca0723c */ /* 0x080fe20000001814 */
[----:B------:R-:W1:Y:S07]  /*1a840*/  LDSM.16.MT88.4 R20, [R223+0x4880] ;  /* 0x00488000df14783b */ /* 0x000e6e0000004200 */
[C---:B------:R-:W-:Y:S07]  /*1a850*/  HMMA.16816.F32 R164, R192.reuse, R172, R24 ;  /* 0x000000acc0a4723c */ /* 0x040fee0000001818 */
[----:B------:R-:W-:Y:S02]  /*1a860*/  MOV R25, R171 ;  /* 0x000000ab00197202 */ /* 0x000fe40000000f00 */
[----:B------:R-:W-:Y:S02]  /*1a870*/  MOV R24, R170 ;  /* 0x000000aa00187202 */ /* 0x000fe40000000f00 */
[-C--:B------:R-:W-:Y:S01]  /*1a880*/  HMMA.16816.F32 R168, R192, R174.reuse, R28 ;  /* 0x000000aec0a8723c */ /* 0x080fe2000000181c */
[----:B------:R-:W3:Y:S02]  /*1a890*/  LDL.LU R28, [R1+0x14] ;  /* 0x00001400011c7983 */ /* 0x000ee40000300800 */
[----:B------:R-:W-:Y:S02]  /*1a8a0*/  MOV R27, R181 ;  /* 0x000000b5001b7202 */ /* 0x000fe40000000f00 */
[----:B------:R-:W-:Y:S02]  /*1a8b0*/  MOV R26, R180 ;  /* 0x000000b4001a7202 */ /* 0x000fe40000000f00 */
[----:B------:R-:W-:Y:S01]  /*1a8c0*/  MOV R30, R178 ;  /* 0x000000b2001e7202 */ /* 0x000fe20000000f00 */
[C---:B------:R-:W-:Y:S01]  /*1a8d0*/  HMMA.16816.F32 R172, R140.reuse, R174, R32 ;  /* 0x000000ae8cac723c */ /* 0x040fe20000001820 */
[----:B------:R-:W3:Y:S03]  /*1a8e0*/  LDL.LU R35, [R1+0x10] ;  /* 0x0000100001237983 */ /* 0x000ee60000300800 */
[----:B------:R-:W-:Y:S02]  /*1a8f0*/  MOV R31, R177 ;  /* 0x000000b1001f7202 */ /* 0x000fe40000000f00 */
[----:B------:R-:W-:Y:S02]  /*1a900*/  MOV R29, R179 ;  /* 0x000000b3001d7202 */ /* 0x000fe40000000f00 */
[----:B------:R-:W-:Y:S02]  /*1a910*/  MOV R34, R176 ;  /* 0x000000b000227202 */ /* 0x000fe40000000f00 */
        /* <DEDUP_REMOVED lines=8> */
[-C--:B--2---:R-:W-:Y:S08]  /*1a9a0*/  HMMA.16816.F32 R68, R140, R8.reuse, R68 ;  /* 0x000000088c44723c */ /* 0x084ff00000001844 */
        /* <DEDUP_REMOVED lines=10> */
[C---:B------:R-:W-:Y:S08]  /*1aa50*/  HMMA.16816.F32 R112, R140.reuse, R18, R112 ;  /* 0x000000128c70723c */ /* 0x040ff00000001870 */
[-C--:B------:R-:W-:Y:S08]  /*1aa60*/  HMMA.16816.F32 R116, R140, R20.reuse, R116 ;  /* 0x000000148c74723c */ /* 0x080ff00000001874 */
[C---:B------:R-:W-:Y:S08]  /*1aa70*/  HMMA.16816.F32 R120, R192.reuse, R20, R120 ;  /* 0x00000014c078723c */ /* 0x040ff00000001878 */
[-C--:B------:R-:W-:Y:S08]  /*1aa80*/  HMMA.16816.F32 R124, R192, R22.reuse, R124 ;  /* 0x00000016c07c723c */ /* 0x080ff0000000187c */
[----:B------:R-:W-:Y:S04]  /*1aa90*/  HMMA.16816.F32 R128, R140, R22, R128 ;  /* 0x000000168c80723c */ /* 0x000fe80000001880 */
[----:B---3--:R-:W-:Y:S02]  /*1aaa0*/  FFMA.FTZ R4, R2, R28, R29 ;  /* 0x0000001c02047223 */ /* 0x008fe4000001001d */
[----:B------:R-:W-:Y:S02]  /*1aab0*/  FADD.FTZ R2, R30, R133 ;  /* 0x000000851e027221 */ /* 0x000fe40000010000 */
[----:B------:R-:W-:Y:S04]  /*1aac0*/  FADD.FTZ R4, R24, R4 ;  /* 0x0000000418047221 */ /* 0x000fe80000010000 */
[----:B------:R-:W-:Y:S02]  /*1aad0*/  FADD.FTZ R2, R25, R2 ;  /* 0x0000000219027221 */ /* 0x000fe40000010000 */
[----:B------:R-:W-:Y:S02]  /*1aae0*/  FFMA.FTZ R132, R132, R35, R34 ;  /* 0x0000002384847223 */ /* 0x000fe40000010022 */
        /* <DEDUP_REMOVED lines=51> */
.L_x_1269:
[----:B-1----:R-:W2:Y:S04]  /*1ae20*/  LDL R4, [R1+0x20] ;  /* 0x0000200001047983 */ /* 0x002ea80000100800 */
[----:B------:R-:W3:Y:S01]  /*1ae30*/  LDL R2, [R1+0x1c] ;  /* 0x00001c0001027983 */ /* 0x000ee20000100800 */
[----:B------:R-:W-:-:S02]  /*1ae40*/  IMAD.MOV.U32 R0, RZ, RZ, c[0x0][0x2c4] ;  /* 0x0000b100ff007624 */ /* 0x000fc400078e00ff */
[----:B------:R-:W-:-:S03]  /*1ae50*/  IMAD.MOV.U32 R5, RZ, RZ, c[0x0][0x32c] ;  /* 0x0000cb00ff057624 */ /* 0x000fc600078e00ff */
[----:B------:R-:W-:Y:S02]  /*1ae60*/  ISETP.NE.AND P0, PT, R0, 0x1, PT ;  /* 0x000000010000780c */ /* 0x000fe40003f05270 */
[----:B------:R-:W1:Y:S02]  /*1ae70*/  S2R R0, SR_CTAID.X ;  /* 0x0000000000007919 */ /* 0x000e640000002500 */
[----:B-1----:R-:W-:Y:S01]  /*1ae80*/  LEA R0, R0, 0x7f, 0x7 ;  /* 0x0000007f00007811 */ /* 0x002fe200078e38ff */
[----:B--2---:R-:W-:-:S08]  /*1ae90*/  IMAD.MOV.U32 R6, RZ, RZ, R4 ;  /* 0x000000ffff067224 */ /* 0x004fd000078e0004 */
[----:B------:R-:W-:Y:S01]  /*1aea0*/  @P0 IMAD.HI.U32 R4, R0, c[0x0][0x2c8], RZ ;  /* 0x0000b20000040a27 */ /* 0x000fe200078e00ff */
[----:B---3--:R-:W-:-:S04]  /*1aeb0*/  IADD3 R2, R2, 0x1, -R6 ;  /* 0x0000000102027810 */ /* 0x008fc80007ffe806 */
[----:B------:R-:W-:Y:S02]  /*1aec0*/  @P0 SHF.R.U32.HI R0, RZ, c[0x0][0x2cc], R4 ;  /* 0x0000b300ff000a19 */ /* 0x000fe40000011604 */
[----:B------:R-:W-:-:S03]  /*1aed0*/  ISETP.GE.AND P0, PT, R5, 0x1, PT ;  /* 0x000000010500780c */ /* 0x000fc60003f06270 */
[----:B------:R-:W-:-:S05]  /*1aee0*/  IMAD.IADD R0, R0, 0x1, R2 ;  /* 0x0000000100007824 */ /* 0x000fca00078e0202 */
[----:B------:R-:W-:-:S04]  /*1aef0*/  IADD3 R2, R0, -c[0x0][0x324], RZ ;  /* 0x8000c90000027a10 */ /* 0x000fc80007ffe0ff */
[----:B------:R1:W2:Y:S02]  /*1af00*/  R2UR UR6, R2 ;  /* 0x00000000020673c2 */ /* 0x0002a400000e0000 */
[----:B-12---:R-:W-:Y:S05]  /*1af10*/  @!P0 BRA `(.L_x_1287) ;  /* 0x0000017000008947 */ /* 0x006fea0003800000 */
        /* <DEDUP_REMOVED lines=13> */
.L_x_1288:
[----:B------:R-:W-:Y:S02]  /*1aff0*/  ULDC UR4, c[0x0][0x32c] ;  /* 0x0000cb0000047ab9 */ /* 0x000fe40000000800 */
[----:B------:R-:W-:-:S03]  /*1b000*/  UISETP.NE.AND UP0, UPT, UR4, 0x1, UPT ;  /* 0x000000010400788c */ /* 0x000fc6000bf05270 */
[----:B------:R-:W-:Y:S02]  /*1b010*/  ULDC.64 UR4, c[0x0][0x330] ;  /* 0x0000cc0000047ab9 */ /* 0x000fe40000000a00 */
[----:B------:R-:W-:-:S07]  /*1b020*/  UIMAD.WIDE.U32 UR12, UR10, UR4, URZ ;  /* 0x000000040a0c72a5 */ /* 0x000fce000f8e003f */
[----:B------:R-:W-:Y:S02]  /*1b030*/  @UP0 UMOV UR11, UR13 ;  /* 0x0000000d000b0c82 */ /* 0x000fe40008000000 */
[----:B------:R-:W-:Y:S02]  /*1b040*/  @UP0 USHF.R.U32.HI UR10, URZ, UR5, UR11 ;  /* 0x000000053f0a0299 */ /* 0x000fe4000801160b */
.L_x_1289:
[----:B------:R-:W-:Y:S02]  /*1b050*/  ULDC UR4, c[0x0][0x32c] ;  /* 0x0000cb0000047ab9 */ /* 0x000fe40000000800 */
[----:B------:R-:W-:-:S04]  /*1b060*/  UIMAD UR4, UR10, UR4, URZ ;  /* 0x000000040a0472a4 */ /* 0x000fc8000f8e023f */
[----:B------:R-:W-:-:S04]  /*1b070*/  UISETP.LT.AND UP0, UPT, UR6, UR4, UPT ;  /* 0x000000040600728c */ /* 0x000fc8000bf01270 */
[----:B------:R-:W-:-:S04]  /*1b080*/  USEL UR6, UR6, UR4, !UP0 ;  /* 0x0000000406067287 */ /* 0x000fc8000c000000 */
.L_x_1287:
        /* <DEDUP_REMOVED lines=10> */
[----:B------:R-:W-:Y:S01]  /*1b130*/  MOV R2, R137 ;  /* 0x0000008900027202 */ /* 0x000fe20000000f00 */
[----:B------:R-:W-:Y:S01]  /*1b140*/  IMAD.MOV.U32 R240, RZ, RZ, R238 ;  /* 0x000000fffff07224 */ /* 0x000fe200078e00ee */
[----:B------:R-:W-:Y:S02]  /*1b150*/  MOV R138, R135 ;  /* 0x00000087008a7202 */ /* 0x000fe40000000f00 */
.L_x_1291:
[----:B--2---:R-:W2:Y:S01]  /*1b160*/  LDL R0, [R1+0x24] ;  /* 0x0000240001007983 */ /* 0x004ea20000100800 */
[----:B------:R-:W-:Y:S04]  /*1b170*/  DEPBAR.LE SB0, 0x0 ;  /* 0x000080000000791a */ /* 0x000fe80000000000 */
[----:B------:R-:W3:Y:S06]  /*1b180*/  LDL.64 R204, [R1+0x38] ;  /* 0x0000380001cc7983 */ /* 0x000eec0000100a00 */
[----:B------:R-:W-:Y:S01]  /*1b190*/  BAR.SYNC.DEFER_BLOCKING 0x0 ;  /* 0x0000000000007b1d */ /* 0x000fe20000010000 */
[C---:B------:R-:W-:Y:S02]  /*1b1a0*/  ISETP.LT.AND P0, PT, R240.reuse, UR7, PT ;  /* 0x00000007f0007c0c */ /* 0x040fe4000bf01270 */
[C---:B------:R-:W-:Y:S11]  /*1b1b0*/  IADD3 R238, R240.reuse, -0x1, RZ ;  /* 0xfffffffff0ee7810 */ /* 0x040ff60007ffe0ff */
[----:B------:R-:W-:Y:S01]  /*1b1c0*/  @!P0 IMAD.WIDE.U32 R136, R240, c[0x0][0x208], RZ ;  /* 0x00008200f0888a25 */ /* 0x000fe200078e00ff */
[----:B-----5:R-:W-:Y:S08]  /*1b1d0*/  LDSM.16.M88.4 R48, [R227+0x8080] ;  /* 0x00808000e330783b */ /* 0x020ff00000000200 */
[----:B------:R-:W3:Y:S06]  /*1b1e0*/  LDL.64 R134, [R1+0x50] ;  /* 0x0000500001867983 */ /* 0x000eec0000100a00 */
[----:B------:R-:W1:Y:S08]  /*1b1f0*/  LDSM.16.M88.4 R16, [R220+0x5080] ;  /* 0x00508000dc10783b */ /* 0x000e700000000200 */
[----:B------:R-:W4:Y:S08]  /*1b200*/  LDSM.16.M88.4 R44, [R227+0xa080] ;  /* 0x00a08000e32c783b */ /* 0x000f300000000200 */
[----:B------:R-:W4:Y:S08]  /*1b210*/  LDSM.16.M88.4 R32, [R220+0x5880] ;  /* 0x00588000dc20783b */ /* 0x000f300000000200 */
[----:B------:R-:W4:Y:S08]  /*1b220*/  LDSM.16.M88.4 R140, [R220+0x6080] ;  /* 0x00608000dc8c783b */ /* 0x000f300000000200 */
[----:B------:R-:W-:Y:S01]  /*1b230*/  LDSM.16.M88.4 R192, [R229+0x8080] ;  /* 0x00808000e5c0783b */ /* 0x000fe20000000200 */
[-C--:B-1----:R-:W-:Y:S07]  /*1b240*/  HMMA.16816.F32 R4, R48, R16.reuse, RZ ;  /* 0x000000103004723c */ /* 0x082fee00000018ff */
[----:B------:R-:W1:Y:S01]  /*1b250*/  LDSM.16.M88.4 R196, [R231] ;  /* 0x00000000e7c4783b */ /* 0x000e620000000200 */
[C---:B----4-:R-:W-:Y:S07]  /*1b260*/  HMMA.16816.F32 R8, R44.reuse, R16, RZ ;  /* 0x000000102c08723c */ /* 0x050fee00000018ff */
[----:B------:R-:W4:Y:S01]  /*1b270*/  LDSM.16.M88.4 R200, [R229+0xa080] ;  /* 0x00a08000e5c8783b */ /* 0x000f220000000200 */
[-C--:B------:R-:W-:Y:S08]  /*1b280*/  HMMA.16816.F32 R12, R44, R18.reuse, RZ ;  /* 0x000000122c0c723c */ /* 0x080ff000000018ff */
        /* <DEDUP_REMOVED lines=53> */
[----:B------:R-:W-:Y:S07]  /*1b5e0*/  ISETP.GT.AND P0, PT, R240, UR7, PT ;  /* 0x00000007f0007c0c */ /* 0x000fee000bf04270 */
[----:B------:R-:W-:Y:S08]  /*1b5f0*/  LDSM.16.M88.4 R208, [R226+0x5080] ;  /* 0x00508000e2d0783b */ /* 0x000ff00000000200 */
[----:B------:R-:W-:Y:S08]  /*1b600*/  LDSM.16.M88.4 R212, [R228+0xa080] ;  /* 0x00a08000e4d4783b */ /* 0x000ff00000000200 */
[----:B------:R-:W-:Y:S08]  /*1b610*/  LDSM.16.M88.4 R216, [R226+0x5880] ;  /* 0x00588000e2d8783b */ /* 0x000ff00000000200 */
[----:B--2---:R-:W2:Y:S08]  /*1b620*/  LDSM.16.M88.4 R204, [R228+0x8080] ;  /* 0x00808000e4cc783b */ /* 0x004eb00000000200 */
[----:B------:R-:W0:Y:S08]  /*1b630*/  LDGDEPBAR ;  /* 0x00000000000079af */ /* 0x000e300000000000 */
[----:B------:R-:W4:Y:S08]  /*1b640*/  LDSM.16.M88.4 R140, [R226+0x6080] ;  /* 0x00608000e28c783b */ /* 0x000f300000000200 */
[----:B------:R-:W-:Y:S08]  /*1b650*/  LDSM.16.M88.4 R192, [R230+0x8080] ;  /* 0x00808000e6c0783b */ /* 0x000ff00000000200 */
[----:B------:R-:W1:Y:S01]  /*1b660*/  LDSM.16.M88.4 R196, [R225] ;  /* 0x00000000e1c4783b */ /* 0x000e620000000200 */
        /* <DEDUP_REMOVED lines=11> */
[-C--:B----4-:R-:W-:Y:S08]  /*1b720*/  HMMA.16816.F32 R36, R204, R140.reuse, R36 ;  /* 0x0000008ccc24723c */ /* 0x090ff00000001824 */
[C---:B------:R-:W-:Y:S08]  /*1b730*/  HMMA.16816.F32 R40, R212.reuse, R140, R40 ;  /* 0x0000008cd428723c */ /* 0x040ff00000001828 */
[-C--:B------:R-:W-:Y:S01]  /*1b740*/  HMMA.16816.F32 R44, R212, R142.reuse, R44 ;  /* 0x0000008ed42c723c */ /* 0x080fe2000000182c */
[----:B------:R-:W-:Y:S07]  /*1b750*/  LDSM.16.M88.4 R212, [R220+0x7080] ;  /* 0x00708000dcd4783b */ /* 0x000fee0000000200 */
[----:B------:R-:W-:Y:S01]  /*1b760*/  HMMA.16816.F32 R48, R204, R142, R48 ;  /* 0x0000008ecc30723c */ /* 0x000fe20000001830 */
[----:B------:R-:W-:Y:S07]  /*1b770*/  LDSM.16.M88.4 R140, [R227+0xc080] ;  /* 0x00c08000e38c783b */ /* 0x000fee0000000200 */
[-C--:B-1----:R-:W-:Y:S01]  /*1b780*/  HMMA.16816.F32 R4, R192, R196.reuse, R4 ;  /* 0x000000c4c004723c */ /* 0x082fe20000001804 */
[----:B------:R-:W-:Y:S07]  /*1b790*/  LDSM.16.M88.4 R204, [R227+0xe080] ;  /* 0x00e08000e3cc783b */ /* 0x000fee0000000200 */
[C---:B--2---:R-:W-:Y:S08]  /*1b7a0*/  HMMA.16816.F32 R8, R200.reuse, R196, R8 ;  /* 0x000000c4c808723c */ /* 0x044ff00000001808 */
        /* <DEDUP_REMOVED lines=13> */
[----:B------:R-:W-:Y:S07]  /*1b880*/  LDSM.16.M88.4 R192, [R229+0xc080] ;  /* 0x00c08000e5c0783b */ /* 0x000fee0000000200 */
[-C--:B-1----:R-:W-:Y:S01]  /*1b890*/  HMMA.16816.F32 R4, R140, R196.reuse, R4 ;  /* 0x000000c48c04723c */ /* 0x082fe20000001804 */
[----:B------:R-:W-:Y:S07]  /*1b8a0*/  LDSM.16.M88.4 R216, [R234] ;  /* 0x00000000ead8783b */ /* 0x000fee0000000200 */
        /* <DEDUP_REMOVED lines=9> */
[-C--:B--2---:R-:W-:Y:S08]  /*1b940*/  HMMA.16816.F32 R36, R140, R208.reuse, R36 ;  /* 0x000000d08c24723c */ /* 0x084ff00000001824 */
[C---:B------:R-:W-:Y:S08]  /*1b950*/  HMMA.16816.F32 R40, R204.reuse, R208, R40 ;  /* 0x000000d0cc28723c */ /* 0x040ff00000001828 */
[-C--:B------:R-:W-:Y:S01]  /*1b960*/  HMMA.16816.F32 R44, R204, R210.reuse, R44 ;  /* 0x000000d2cc2c723c */ /* 0x080fe2000000182c */
[----:B------:R-:W-:Y:S07]  /*1b970*/  LDSM.16.M88.4 R204, [R228+0xe080] ;  /* 0x00e08000e4cc783b */ /* 0x000fee0000000200 */
[----:B------:R-:W-:Y:S01]  /*1b980*/  HMMA.16816.F32 R48, R140, R210, R48 ;  /* 0x000000d28c30723c */ /* 0x000fe20000001830 */
[----:B------:R-:W-:Y:S07]  /*1b990*/  LDSM.16.M88.4 R140, [R228+0xc080] ;  /* 0x00c08000e48c783b */ /* 0x000fee0000000200 */
[-C--:B-1----:R-:W-:Y:S01]  /*1b9a0*/  HMMA.16816.F32 R4, R192, R196.reuse, R4 ;  /* 0x000000c4c004723c */ /* 0x082fe20000001804 */
        /* <DEDUP_REMOVED lines=27> */
[-C--:B------:R-:W-:Y:S01]  /*1bb60*/  HMMA.16816.F32 R44, R204, R210.reuse, R44 ;  /* 0x000000d2cc2c723c */ /* 0x080fe2000000182c */
[----:B------:R-:W2:Y:S07]  /*1bb70*/  LDL.64 R206, [R1+0x40] ;  /* 0x0000400001ce7983 */ /* 0x000eae0000100a00 */
        /* <DEDUP_REMOVED lines=24> */
[----:B------:R1:W-:Y:S01]  /*1bd00*/  MUFU.TANH R197, R7 ;  /* 0x0000000700c57308 */ /* 0x0003e20000002400 */
[----:B------:R-:W-:Y:S01]  /*1bd10*/  FMUL.FTZ R15, R15, c[0x0][0x320] ;  /* 0x0000c8000f0f7a20 */ /* 0x000fe20000410000 */
[----:B----4-:R-:W-:Y:S08]  /*1bd20*/  FMNMX.FTZ R137, R143, R137, !PT ;  /* 0x000000898f897209 */ /* 0x010ff00007810000 */
[----:B------:R-:W4:Y:S10]  /*1bd30*/  MUFU.TANH R200, R8 ;  /* 0x0000000800c87308 */ /* 0x000f340000002400 */
[----:B------:R-:W3:Y:S01]  /*1bd40*/  MUFU.TANH R199, R9 ;  /* 0x0000000900c77308 */ /* 0x000ee20000002400 */
[----:B-1----:R-:W1:Y:S09]  /*1bd50*/  LDSM.16.M88.4 R4, [R225+0x2000] ;  /* 0x00200000e104783b */ /* 0x002e720000000200 */
[----:B------:R-:W-:Y:S01]  /*1bd60*/  MUFU.TANH R201, R10 ;  /* 0x0000000a00c97308 */ /* 0x000fe20000002400 */
[----:B----4-:R-:W-:Y:S09]  /*1bd70*/  FMNMX.FTZ R0, R200, R138, !PT ;  /* 0x0000008ac8007209 */ /* 0x010ff20007810000 */
[----:B------:R4:W-:Y:S01]  /*1bd80*/  MUFU.TANH R202, R11 ;  /* 0x0000000b00ca7308 */ /* 0x0009e20000002400 */
[----:B---3--:R-:W-:Y:S09]  /*1bd90*/  FMNMX.FTZ R0, R199, R0, !PT ;  /* 0x00000000c7007209 */ /* 0x008ff20007810000 */
[----:B------:R-:W3:Y:S10]  /*1bda0*/  MUFU.TANH R16, R16 ;  /* 0x0000001000107308 */ /* 0x000ef40000002400 */
[----:B------:R-:W3:Y:S01]  /*1bdb0*/  MUFU.TANH R17, R17 ;  /* 0x0000001100117308 */ /* 0x000ee20000002400 */
[----:B----4-:R-:W4:Y:S01]  /*1bdc0*/  LDSM.16.M88.4 R8, [R225+0x2800] ;  /* 0x00280000e108783b */ /* 0x010f220000000200 */
        /* <DEDUP_REMOVED lines=8> */
[----:B------:R-:W-:Y:S05]  /*1be50*/  FMNMX.FTZ R137, R17, R137, !PT ;  /* 0x0000008911897209 */ /* 0x000fea0007810000 */
[C---:B------:R-:W-:Y:S01]  /*1be60*/  HMMA.16816.F32 R32, R192.reuse, R6, R32 ;  /* 0x00000006c020723c */ /* 0x040fe20000001820 */
[----:B------:R-:W-:Y:S03]  /*1be70*/  MUFU.TANH R18, R18 ;  /* 0x0000001200127308 */ /* 0x000fe60000002400 */
[----:B------:R-:W-:Y:S01]  /*1be80*/  FMUL.FTZ R20, R20, c[0x0][0x320] ;  /* 0x0000c80014147a20 */ /* 0x000fe20000410000 */
[----:B-1----:R-:W-:Y:S01]  /*1be90*/  FMNMX.FTZ R0, R12, R0, !PT ;  /* 0x000000000c007209 */ /* 0x002fe20007810000 */
[----:B------:R-:W-:Y:S02]  /*1bea0*/  FMUL.FTZ R21, R21, c[0x0][0x320] ;  /* 0x0000c80015157a20 */ /* 0x000fe40000410000 */
[----:B------:R-:W-:Y:S03]  /*1beb0*/  FMUL.FTZ R22, R22, c[0x0][0x320] ;  /* 0x0000c80016167a20 */ /* 0x000fe60000410000 */
[----:B------:R-:W1:Y:S01]  /*1bec0*/  MUFU.TANH R210, R20 ;  /* 0x0000001400d27308 */ /* 0x000e620000002400 */
[----:B------:R-:W-:Y:S02]  /*1bed0*/  FMUL.FTZ R23, R23, c[0x0][0x320] ;  /* 0x0000c80017177a20 */ /* 0x000fe40000410000 */
[----:B------:R-:W-:Y:S01]  /*1bee0*/  FMUL.FTZ R24, R24, c[0x0][0x320] ;  /* 0x0000c80018187a20 */ /* 0x000fe20000410000 */
[-C--:B----4-:R-:W-:Y:S03]  /*1bef0*/  HMMA.16816.F32 R36, R192, R8.reuse, R36 ;  /* 0x00000008c024723c */ /* 0x090fe60000001824 */
[----:B---3--:R-:W-:Y:S01]  /*1bf00*/  FMNMX.FTZ R0, R13, R0, !PT ;  /* 0x000000000d007209 */ /* 0x008fe20007810000 */
[----:B------:R-:W-:Y:S02]  /*1bf10*/  FMUL.FTZ R25, R25, c[0x0][0x320] ;  /* 0x0000c80019197a20 */ /* 0x000fe40000410000 */
[----:B------:R-:W3:Y:S01]  /*1bf20*/  MUFU.TANH R242, R24 ;  /* 0x0000001800f27308 */ /* 0x000ee20000002400 */
[----:B------:R-:W-:Y:S01]  /*1bf30*/  FMUL.FTZ R28, R28, c[0x0][0x320] ;  /* 0x0000c8001c1c7a20 */ /* 0x000fe20000410000 */
[C---:B------:R-:W-:Y:S01]  /*1bf40*/  HMMA.16816.F32 R40, R216.reuse, R8, R40 ;  /* 0x00000008d828723c */ /* 0x040fe20000001828 */
[----:B------:R-:W4:Y:S03]  /*1bf50*/  LDL.64 R8, [R1+0x48] ;  /* 0x0000480001087983 */ /* 0x000f260000100a00 */
[----:B------:R-:W-:Y:S02]  /*1bf60*/  FMUL.FTZ R33, R33, c[0x0][0x320] ;  /* 0x0000c80021217a20 */ /* 0x000fe40000410000 */
[----:B------:R-:W-:Y:S02]  /*1bf70*/  FMUL.FTZ R29, R29, c[0x0][0x320] ;  /* 0x0000c8001d1d7a20 */ /* 0x000fe40000410000 */
[----:B------:R-:W3:Y:S01]  /*1bf80*/  MUFU.TANH R205, R21 ;  /* 0x0000001500cd7308 */ /* 0x000ee20000002400 */
[-C--:B------:R-:W-:Y:S03]  /*1bf90*/  HMMA.16816.F32 R44, R216, R10.reuse, R44 ;  /* 0x0000000ad82c723c */ /* 0x080fe6000000182c */
[----:B------:R-:W-:Y:S01]  /*1bfa0*/  FMUL.FTZ R32, R32, c[0x0][0x320] ;  /* 0x0000c80020207a20 */ /* 0x000fe20000410000 */
[----:B-1----:R-:W-:Y:S01]  /*1bfb0*/  FMNMX.FTZ R137, R210, R137, !PT ;  /* 0x00000089d2897209 */ /* 0x002fe20007810000 */
[----:B------:R-:W-:Y:S02]  /*1bfc0*/  FMUL.FTZ R26, R26, c[0x0][0x320] ;  /* 0x0000c8001a1a7a20 */ /* 0x000fe40000410000 */
[----:B------:R-:W-:Y:S01]  /*1bfd0*/  FMUL.FTZ R38, R38, c[0x0][0x320] ;  /* 0x0000c80026267a20 */ /* 0x000fe20000410000 */
[----:B------:R-:W-:Y:S01]  /*1bfe0*/  HMMA.16816.F32 R48, R192, R10, R48 ;  /* 0x0000000ac030723c */ /* 0x000fe20000001830 */
[----:B------:R-:W1:Y:S03]  /*1bff0*/  MUFU.TANH R203, R32 ;  /* 0x0000002000cb7308 */ /* 0x000e660000002400 */
[----:B------:R-:W-:Y:S01]  /*1c000*/  FMUL.FTZ R36, R36, c[0x0][0x320] ;  /* 0x0000c80024247a20 */ /* 0x000fe20000410000 */
[----:B---3--:R-:W-:Y:S01]  /*1c010*/  FMNMX.FTZ R0, R242, R0, !PT ;  /* 0x00000000f2007209 */ /* 0x008fe20007810000 */
[----:B------:R-:W-:Y:S02]  /*1c020*/  FMUL.FTZ R39, R39, c[0x0][0x320] ;  /* 0x0000c80027277a20 */ /* 0x000fe40000410000 */
[----:B------:R-:W-:Y:S03]  /*1c030*/  FMUL.FTZ R37, R37, c[0x0][0x320] ;  /* 0x0000c80025257a20 */ /* 0x000fe60000410000 */
[----:B------:R-:W3:Y:S01]  /*1c040*/  MUFU.TANH R204, R33 ;  /* 0x0000002100cc7308 */ /* 0x000ee20000002400 */
[----:B------:R-:W-:Y:S02]  /*1c050*/  FMUL.FTZ R42, R42, c[0x0][0x320] ;  /* 0x0000c8002a2a7a20 */ /* 0x000fe40000410000 */
[----:B------:R-:W-:Y:S01]  /*1c060*/  FMUL.FTZ R40, R40, c[0x0][0x320] ;  /* 0x0000c80028287a20 */ /* 0x000fe20000410000 */
[----:B------:R-:W-:Y:S01]  /*1c070*/  FMNMX.FTZ R137, R205, R137, !PT ;  /* 0x00000089cd897209 */ /* 0x000fe20007810000 */
        /* <DEDUP_REMOVED lines=19> */
[----:B------:R-:W-:Y:S04]  /*1c1b0*/  MOV R218, R133 ;  /* 0x0000008500da7202 */ /* 0x000fe80000000f00 */
[----:B------:R-:W-:Y:S04]  /*1c1c0*/  FMNMX.FTZ R137, R218, R137, !PT ;  /* 0x00000089da897209 */ /* 0x000fe80007810000 */
[----:B------:R-:W3:Y:S01]  /*1c1d0*/  MUFU.TANH R247, R37 ;  /* 0x0000002500f77308 */ /* 0x000ee20000002400 */
[----:B-1----:R-:W-:Y:S09]  /*1c1e0*/  FMNMX.FTZ R0, R243, R0, !PT ;  /* 0x00000000f3007209 */ /* 0x002ff20007810000 */
[----:B------:R-:W1:Y:S01]  /*1c1f0*/  MUFU.TANH R244, R29 ;  /* 0x0000001d00f47308 */ /* 0x000e620000002400 */
[----:B---3--:R-:W-:Y:S02]  /*1c200*/  MOV R219, R3 ;  /* 0x0000000300db7202 */ /* 0x008fe40000000f00 */
[----:B------:R-:W-:Y:S02]  /*1c210*/  FMNMX.FTZ R3, R198, R132, !PT ;  /* 0x00000084c6037209 */ /* 0x000fe40007810000 */
[----:B------:R-:W-:Y:S05]  /*1c220*/  FMNMX.FTZ R0, R219, R0, !PT ;  /* 0x00000000db007209 */ /* 0x000fea0007810000 */
[----:B------:R-:W3:Y:S01]  /*1c230*/  MUFU.TANH R245, R48 ;  /* 0x0000003000f57308 */ /* 0x000ee20000002400 */
[----:B------:R-:W-:Y:S02]  /*1c240*/  FMNMX.FTZ R3, R197, R3, !PT ;  /* 0x00000003c5037209 */ /* 0x000fe40007810000 */
[----:B------:R-:W-:Y:S02]  /*1c250*/  FMNMX.FTZ R137, R247, R137, !PT ;  /* 0x00000089f7897209 */ /* 0x000fe40007810000 */
[----:B------:R-:W-:Y:S02]  /*1c260*/  FMNMX.FTZ R3, R18, R3, !PT ;  /* 0x0000000312037209 */ /* 0x000fe40007810000 */
[----:B------:R-:W-:Y:S03]  /*1c270*/  MOV R37, c[0x0][0x1e0] ;  /* 0x0000780000257a02 */ /* 0x000fe60000000f00 */
[----:B------:R-:W2:Y:S01]  /*1c280*/  MUFU.TANH R28, R40 ;  /* 0x00000028001c7308 */ /* 0x000ea20000002400 */
[----:B-1----:R-:W-:Y:S09]  /*1c290*/  FMNMX.FTZ R0, R244, R0, !PT ;  /* 0x00000000f4007209 */ /* 0x002ff20007810000 */
[----:B------:R-:W1:Y:S01]  /*1c2a0*/  MUFU.TANH R29, R49 ;  /* 0x00000031001d7308 */ /* 0x000e620000002400 */
[----:B---3--:R-:W-:Y:S02]  /*1c2b0*/  FMNMX.FTZ R137, R245, R137, !PT ;  /* 0x00000089f5897209 */ /* 0x008fe40007810000 */
[----:B--2---:R-:W-:Y:S07]  /*1c2c0*/  MOV R206, 0x5 ;  /* 0x0000000500ce7802 */ /* 0x004fee0000000f00 */
[----:B------:R-:W-:Y:S01]  /*1c2d0*/  MUFU.TANH R214, R35 ;  /* 0x0000002300d67308 */ /* 0x000fe20000002400 */
[----:B------:R-:W-:Y:S02]  /*1c2e0*/  @P0 SHF.L.U64.HI R10, R37, R206, c[0x0][0x1e4] ;  /* 0x00007900250a0619 */ /* 0x000fe400000102ce */
[----:B------:R-:W-:Y:S07]  /*1c2f0*/  FMNMX.FTZ R0, R28, R0, !PT ;  /* 0x000000001c007209 */ /* 0x000fee0007810000 */
[----:B------:R-:W2:Y:S01]  /*1c300*/  MUFU.TANH R35, R41 ;  /* 0x0000002900237308 */ /* 0x000ea20000002400 */
[----:B-1----:R-:W-:Y:S05]  /*1c310*/  FMNMX.FTZ R137, R29, R137, !PT ;  /* 0x000000891d897209 */ /* 0x002fea0007810000 */
[----:B------:R-:W1:Y:S04]  /*1c320*/  SHFL.BFLY PT, R4, R137, 0x2, 0x1f ;  /* 0x0c401f0089047f89 */ /* 0x000e6800000e0000 */
[----:B------:R-:W-:Y:S10]  /*1c330*/  MUFU.TANH R213, R34 ;  /* 0x0000002200d57308 */ /* 0x000ff40000002400 */
[----:B------:R-:W3:Y:S01]  /*1c340*/  MUFU.TANH R34, R44 ;  /* 0x0000002c00227308 */ /* 0x000ee20000002400 */
[----:B--2---:R-:W-:Y:S09]  /*1c350*/  FMNMX.FTZ R0, R35, R0, !PT ;  /* 0x0000000023007209 */ /* 0x004ff20007810000 */
[----:B------:R-:W2:Y:S01]  /*1c360*/  MUFU.TANH R19, R19 ;  /* 0x0000001300137308 */ /* 0x000ea20000002400 */
[----:B-1----:R-:W-:Y:S02]  /*1c370*/  FMNMX.FTZ R137, R137, R4, !PT ;  /* 0x0000000489897209 */ /* 0x002fe40007810000 */
[----:B------:R-:W-:Y:S03]  /*1c380*/  FMNMX.FTZ R4, R201, R139, !PT ;  /* 0x0000008bc9047209 */ /* 0x000fe60007810000 */
[----:B------:R-:W1:Y:S01]  /*1c390*/  SHFL.BFLY PT, R6, R137, 0x1, 0x1f ;  /* 0x0c201f0089067f89 */ /* 0x000e6200000e0000 */
[----:B------:R-:W-:Y:S03]  /*1c3a0*/  FMNMX.FTZ R4, R202, R4, !PT ;  /* 0x00000004ca047209 */ /* 0x000fe60007810000 */
[----:B------:R-:W1:Y:S01]  /*1c3b0*/  MUFU.TANH R32, R45 ;  /* 0x0000002d00207308 */ /* 0x000e620000002400 */
[----:B---3--:R-:W-:Y:S09]  /*1c3c0*/  FMNMX.FTZ R0, R34, R0, !PT ;  /* 0x0000000022007209 */ /* 0x008ff20007810000 */
[----:B------:R-:W3:Y:S01]  /*1c3d0*/  MUFU.TANH R241, R22 ;  /* 0x0000001600f17308 */ /* 0x000ee20000002400 */
[----:B--2---:R-:W-:Y:S09]  /*1c3e0*/  FMNMX.FTZ R3, R19, R3, !PT ;  /* 0x0000000313037209 */ /* 0x004ff20007810000 */
[----:B------:R-:W2:Y:S01]  /*1c3f0*/  MUFU.TANH R215, R23 ;  /* 0x0000001700d77308 */ /* 0x000ea20000002400 */
[----:B-1----:R-:W-:Y:S01]  /*1c400*/  FMNMX.FTZ R137, R137, R6, !PT ;  /* 0x0000000689897209 */ /* 0x002fe20007810000 */
[----:B------:R-:W-:Y:S01]  /*1c410*/  @P0 IMAD.WIDE.U32 R6, R238, c[0x0][0x1e0], RZ ;  /* 0x00007800ee060a25 */ /* 0x000fe200078e00ff */
[----:B------:R-:W-:Y:S03]  /*1c420*/  FMNMX.FTZ R0, R32, R0, !PT ;  /* 0x0000000020007209 */ /* 0x000fe60007810000 */
[----:B------:R-:W-:Y:S02]  /*1c430*/  FMUL.FTZ R142, R137, c[0x0][0x2d0] ;  /* 0x0000b400898e7a20 */ /* 0x000fe40000410000 */
[----:B------:R-:W1:Y:S02]  /*1c440*/  SHFL.BFLY PT, R135, R0, 0x2, 0x1f ;  /* 0x0c401f0000877f89 */ /* 0x000e6400000e0000 */
[----:B------:R-:W1:Y:S01]  /*1c450*/  MUFU.TANH R33, R38 ;  /* 0x0000002600217308 */ /* 0x000e620000002400 */
[----:B---3--:R-:W-:Y:S09]  /*1c460*/  FMNMX.FTZ R3, R241, R3, !PT ;  /* 0x00000003f1037209 */ /* 0x008ff20007810000 */
[----:B------:R-:W3:Y:S01]  /*1c470*/  MUFU.TANH R21, R39 ;  /* 0x0000002700157308 */ /* 0x000ee20000002400 */
[----:B--2---:R-:W-:Y:S04]  /*1c480*/  FMNMX.FTZ R3, R215, R3, !PT ;  /* 0x00000003d7037209 */ /* 0x004fe80007810000 */
[----:B------:R-:W-:Y:S05]  /*1c490*/  FMNMX.FTZ R3, R213, R3, !PT ;  /* 0x00000003d5037209 */ /* 0x000fea0007810000 */
[----:B------:R-:W2:Y:S01]  /*1c4a0*/  MUFU.TANH R14, R14 ;  /* 0x0000000e000e7308 */ /* 0x000ea20000002400 */
[----:B------:R-:W-:Y:S02]  /*1c4b0*/  FMNMX.FTZ R3, R214, R3, !PT ;  /* 0x00000003d6037209 */ /* 0x000fe40007810000 */
[----:B-1----:R-:W-:Y:S02]  /*1c4c0*/  FMNMX.FTZ R135, R0, R135, !PT ;  /* 0x0000008700877209 */ /* 0x002fe40007810000 */
[----:B------:R-:W-:Y:S05]  /*1c4d0*/  FMNMX.FTZ R3, R33, R3, !PT ;  /* 0x0000000321037209 */ /* 0x000fea0007810000 */
[----:B------:R-:W1:Y:S01]  /*1c4e0*/  MUFU.TANH R20, R50 ;  /* 0x0000003200147308 */ /* 0x000e620000002400 */
[----:B---3--:R-:W-:Y:S09]  /*1c4f0*/  FMNMX.FTZ R3, R21, R3, !PT ;  /* 0x0000000315037209 */ /* 0x008ff20007810000 */
[----:B------:R-:W3:Y:S01]  /*1c500*/  MUFU.TANH R15, R15 ;  /* 0x0000000f000f7308 */ /* 0x000ee20000002400 */
[----:B--2---:R-:W-:Y:S09]  /*1c510*/  FMNMX.FTZ R4, R14, R4, !PT ;  /* 0x000000040e047209 */ /* 0x004ff20007810000 */
[----:B------:R-:W2:Y:S01]  /*1c520*/  MUFU.TANH R246, R51 ;  /* 0x0000003300f67308 */ /* 0x000ea20000002400 */
[----:B-1----:R-:W-:Y:S09]  /*1c530*/  FMNMX.FTZ R3, R20, R3, !PT ;  /* 0x0000000314037209 */ /* 0x002ff20007810000 */
[----:B------:R-:W1:Y:S01]  /*1c540*/  MUFU.TANH R211, R26 ;  /* 0x0000001a00d37308 */ /* 0x000e620000002400 */
[----:B---3--:R-:W-:Y:S09]  /*1c550*/  FMNMX.FTZ R0, R15, R4, !PT ;  /* 0x000000040f007209 */ /* 0x008ff20007810000 */
[----:B------:R-:W3:Y:S01]  /*1c560*/  MUFU.TANH R195, R27 ;  /* 0x0000001b00c37308 */ /* 0x000ee20000002400 */
[----:B--2---:R-:W-:Y:S05]  /*1c570*/  FMNMX.FTZ R3, R246, R3, !PT ;  /* 0x00000003f6037209 */ /* 0x004fea0007810000 */
[----:B------:R-:W2:Y:S04]  /*1c580*/  SHFL.BFLY PT, R5, R3, 0x2, 0x1f ;  /* 0x0c401f0003057f89 */ /* 0x000ea800000e0000 */
[----:B------:R-:W4:Y:S01]  /*1c590*/  MUFU.TANH R212, R30 ;  /* 0x0000001e00d47308 */ /* 0x000f220000002400 */
[----:B-1----:R-:W-:Y:S01]  /*1c5a0*/  FMNMX.FTZ R4, R211, R0, !PT ;  /* 0x00000000d3047209 */ /* 0x002fe20007810000 */
[----:B------:R-:W-:Y:S08]  /*1c5b0*/  FMUL.FTZ R0, R47, c[0x0][0x320] ;  /* 0x0000c8002f007a20 */ /* 0x000ff00000410000 */
[----:B------:R1:W-:Y:S01]  /*1c5c0*/  MUFU.TANH R141, R0 ;  /* 0x00000000008d7308 */ /* 0x0003e20000002400 */
[----:B---3--:R-:W-:Y:S09]  /*1c5d0*/  FMNMX.FTZ R4, R195, R4, !PT ;  /* 0x00000004c3047209 */ /* 0x008ff20007810000 */
[----:B------:R-:W3:Y:S01]  /*1c5e0*/  MUFU.TANH R216, R31 ;  /* 0x0000001f00d87308 */ /* 0x000ee20000002400 */
[----:B--2---:R-:W-:Y:S02]  /*1c5f0*/  FMNMX.FTZ R3, R3, R5, !PT ;  /* 0x0000000503037209 */ /* 0x004fe40007810000 */
[----:B----4-:R-:W-:Y:S01]  /*1c600*/  FMNMX.FTZ R4, R212, R4, !PT ;  /* 0x00000004d4047209 */ /* 0x010fe20007810000 */
[----:B------:R-:W2:Y:S06]  /*1c610*/  SHFL.BFLY PT, R5, R135, 0x1, 0x1f ;  /* 0x0c201f0087057f89 */ /* 0x000eac00000e0000 */
[----:B------:R-:W4:Y:S01]  /*1c620*/  MUFU.TANH R22, R42 ;  /* 0x0000002a00167308 */ /* 0x000f220000002400 */
[----:B-1----:R-:W-:Y:S01]  /*1c630*/  FADD.FTZ R0, -R137, R2 ;  /* 0x0000000289007221 */ /* 0x002fe20000010100 */
[----:B------:R-:W1:Y:S03]  /*1c640*/  SHFL.BFLY PT, R136, R3, 0x1, 0x1f ;  /* 0x0c201f0003887f89 */ /* 0x000e6600000e0000 */
[----:B------:R-:W-:Y:S05]  /*1c650*/  FMUL.FTZ R0, R0, c[0x0][0x2d0] ;  /* 0x0000b40000007a20 */ /* 0x000fea0000410000 */
[----:B------:R-:W1:Y:S01]  /*1c660*/  MUFU.TANH R25, R43 ;  /* 0x0000002b00197308 */ /* 0x000e620000002400 */
[----:B---3--:R-:W-:Y:S01]  /*1c670*/  FMNMX.FTZ R2, R216, R4, !PT ;  /* 0x00000004d8027209 */ /* 0x008fe20007810000 */
[----:B------:R-:W-:Y:S08]  /*1c680*/  FFMA.FTZ R4, R196, c[0x0][0x2d0], -R142 ;  /* 0x0000b400c4047a23 */ /* 0x000ff0000001088e */
[----:B------:R3:W3:Y:S01]  /*1c690*/  MUFU.EX2 R134, R0 ;  /* 0x0000000000867308 */ /* 0x0006e20000000800 */
[----:B--2---:R-:W-:Y:S02]  /*1c6a0*/  FMNMX.FTZ R135, R135, R5, !PT ;  /* 0x0000000587877209 */ /* 0x004fe40007810000 */
[----:B------:R-:W-:Y:S02]  /*1c6b0*/  @P0 MOV R5, R207 ;  /* 0x000000cf00050202 */ /* 0x000fe40000000f00 */
[----:B----4-:R-:W-:Y:S01]  /*1c6c0*/  FMNMX.FTZ R2, R22, R2, !PT ;  /* 0x0000000216027209 */ /* 0x010fe20007810000 */
[----:B------:R-:W-:Y:S01]  /*1c6d0*/  FMUL.FTZ R192, R135, c[0x0][0x2d0] ;  /* 0x0000b40087c07a20 */ /* 0x000fe20000410000 */
[----:B------:R-:W-:Y:S02]  /*1c6e0*/  MOV R196, R22 ;  /* 0x0000001600c47202 */ /* 0x000fe40000000f00 */
[----:B-1----:R-:W-:Y:S01]  /*1c6f0*/  FMNMX.FTZ R136, R3, R136, !PT ;  /* 0x0000008803887209 */ /* 0x002fe20007810000 */
[----:B------:R-:W1:Y:S01]  /*1c700*/  MUFU.TANH R140, R46 ;  /* 0x0000002e008c7308 */ /* 0x000e620000002400 */
[----:B------:R-:W-:Y:S09]  /*1c710*/  FFMA.FTZ R11, R13, c[0x0][0x2d0], -R192 ;  /* 0x0000b4000d0b7a23 */ /* 0x000ff200000108c0 */
[----:B------:R2:W-:Y:S01]  /*1c720*/  MUFU.EX2 R194, R4 ;  /* 0x0000000400c27308 */ /* 0x0005e20000000800 */
[----:B---3--:R-:W-:Y:S01]  /*1c730*/  FMNMX.FTZ R0, R25, R2, !PT ;  /* 0x0000000219007209 */ /* 0x008fe20007810000 */
[----:B------:R-:W-:Y:S02]  /*1c740*/  FADD.FTZ R2, -R136, R132 ;  /* 0x0000008488027221 */ /* 0x000fe40000010100 */
[----:B------:R-:W-:Y:S02]  /*1c750*/  FMUL.FTZ R48, R134, R188 ;  /* 0x000000bc86307220 */ /* 0x000fe40000410000 */
[----:B------:R-:W-:Y:S04]  /*1c760*/  FMUL.FTZ R2, R2, c[0x0][0x2d0] ;  /* 0x0000b40002027a20 */ /* 0x000fe80000410000 */
[----:B------:R-:W-:Y:S01]  /*1c770*/  MUFU.EX2 R251, R11 ;  /* 0x0000000b00fb7308 */ /* 0x000fe20000000800 */
[C---:B------:R-:W-:Y:S02]  /*1c780*/  FMUL.FTZ R49, R134.reuse, R189 ;  /* 0x000000bd86317220 */ /* 0x040fe40000410000 */
[----:B------:R-:W-:Y:S01]  /*1c790*/  FMUL.FTZ R52, R134, R52 ;  /* 0x0000003486347220 */ /* 0x000fe20000410000 */
[----:B-1----:R-:W-:Y:S01]  /*1c7a0*/  FMNMX.FTZ R0, R140, R0, !PT ;  /* 0x000000008c007209 */ /* 0x002fe20007810000 */
[C---:B------:R-:W-:Y:S02]  /*1c7b0*/  FMUL.FTZ R53, R134.reuse, R53 ;  /* 0x0000003586357220 */ /* 0x040fe40000410000 */
[C---:B------:R-:W-:Y:S01]  /*1c7c0*/  FMUL.FTZ R64, R134.reuse, R64 ;  /* 0x0000004086407220 */ /* 0x040fe20000410000 */
[----:B------:R-:W-:Y:S01]  /*1c7d0*/  FMNMX.FTZ R0, R141, R0, !PT ;  /* 0x000000008d007209 */ /* 0x000fe20007810000 */
[C---:B------:R-:W-:Y:S01]  /*1c7e0*/  FMUL.FTZ R65, R134.reuse, R65 ;  /* 0x0000004186417220 */ /* 0x040fe20000410000 */
[----:B------:R1:W3:Y:S01]  /*1c7f0*/  MUFU.EX2 R133, R2 ;  /* 0x0000000200857308 */ /* 0x0002e20000000800 */
[C---:B------:R-:W-:Y:S02]  /*1c800*/  FMUL.FTZ R68, R134.reuse, R68 ;  /* 0x0000004486447220 */ /* 0x040fe40000410000 */
[----:B------:R-:W4:Y:S01]  /*1c810*/  SHFL.BFLY PT, R3, R0, 0x2, 0x1f ;  /* 0x0c401f0000037f89 */ /* 0x000f2200000e0000 */
[----:B--2---:R-:W-:Y:S01]  /*1c820*/  @P0 SHF.R.S32.HI R4, RZ, 0x1f, R238 ;  /* 0x0000001fff040819 */ /* 0x004fe200000114ee */
        /* <DEDUP_REMOVED lines=10> */
[----:B-1----:R-:W-:Y:S01]  /*1c8d0*/  FADD.FTZ R2, -R135, R138 ;  /* 0x0000008a87027221 */ /* 0x002fe20000010100 */
[----:B----4-:R-:W-:Y:S01]  /*1c8e0*/  FMNMX.FTZ R0, R0, R3, !PT ;  /* 0x0000000300007209 */ /* 0x010fe20007810000 */
[--C-:B------:R-:W-:Y:S02]  /*1c8f0*/  FFMA.FTZ R138, R210, c[0x0][0x2d0], -R142.reuse ;  /* 0x0000b400d28a7a23 */ /* 0x100fe4000001088e */
[----:B------:R-:W-:Y:S02]  /*1c900*/  FMUL.FTZ R2, R2, c[0x0][0x2d0] ;  /* 0x0000b40002027a20 */ /* 0x000fe40000410000 */
[----:B------:R1:W-:Y:S01]  /*1c910*/  MUFU.EX2 R250, R138 ;  /* 0x0000008a00fa7308 */ /* 0x0003e20000000800 */
[C---:B---3--:R-:W-:Y:S02]  /*1c920*/  FMUL.FTZ R50, R133.reuse, R190 ;  /* 0x000000be85327220 */ /* 0x048fe40000410000 */
[C---:B------:R-:W-:Y:S02]  /*1c930*/  FMUL.FTZ R51, R133.reuse, R191 ;  /* 0x000000bf85337220 */ /* 0x040fe40000410000 */
[C---:B------:R-:W-:Y:S02]  /*1c940*/  FMUL.FTZ R54, R133.reuse, R54 ;  /* 0x0000003685367220 */ /* 0x040fe40000410000 */
[C---:B------:R-:W-:Y:S02]  /*1c950*/  FMUL.FTZ R55, R133.reuse, R55 ;  /* 0x0000003785377220 */ /* 0x040fe40000410000 */
[C---:B------:R-:W-:Y:S01]  /*1c960*/  FMUL.FTZ R66, R133.reuse, R66 ;  /* 0x0000004285427220 */ /* 0x040fe20000410000 */
[----:B------:R2:W3:Y:S01]  /*1c970*/  MUFU.EX2 R132, R2 ;  /* 0x0000000200847308 */ /* 0x0004e20000000800 */
[C---:B------:R-:W-:Y:S02]  /*1c980*/  FMUL.FTZ R67, R133.reuse, R67 ;  /* 0x0000004385437220 */ /* 0x040fe40000410000 */
[C---:B------:R-:W-:Y:S02]  /*1c990*/  FMUL.FTZ R70, R133.reuse, R70 ;  /* 0x0000004685467220 */ /* 0x040fe40000410000 */
[C---:B------:R-:W-:Y:S02]  /*1c9a0*/  FMUL.FTZ R71, R133.reuse, R71 ;  /* 0x0000004785477220 */ /* 0x040fe40000410000 */
[C---:B------:R-:W-:Y:S02]  /*1c9b0*/  FMUL.FTZ R82, R133.reuse, R82 ;  /* 0x0000005285527220 */ /* 0x040fe40000410000 */
[C---:B------:R-:W-:Y:S02]  /*1c9c0*/  FMUL.FTZ R83, R133.reuse, R83 ;  /* 0x0000005385537220 */ /* 0x040fe40000410000 */
[C---:B------:R-:W-:Y:S02]  /*1c9d0*/  FMUL.FTZ R86, R133.reuse, R86 ;  /* 0x0000005685567220 */ /* 0x040fe40000410000 */
[----:B------:R-:W-:Y:S02]  /*1c9e0*/  FMUL.FTZ R87, R133, R87 ;  /* 0x0000005785577220 */ /* 0x000fe40000410000 */
[--C-:B-1----:R-:W-:Y:S02]  /*1c9f0*/  FFMA.FTZ R138, R205, c[0x0][0x2d0], -R142.reuse ;  /* 0x0000b400cd8a7a23 */ /* 0x102fe4000001088e */
[C---:B------:R-:W-:Y:S02]  /*1ca00*/  FMUL.FTZ R98, R133.reuse, R98 ;  /* 0x0000006285627220 */ /* 0x040fe40000410000 */
[----:B------:R1:W-:Y:S01]  /*1ca10*/  MUFU.EX2 R249, R138 ;  /* 0x0000008a00f97308 */ /* 0x0003e20000000800 */
[C---:B------:R-:W-:Y:S02]  /*1ca20*/  FMUL.FTZ R99, R133.reuse, R99 ;  /* 0x0000006385637220 */ /* 0x040fe40000410000 */
[----:B------:R-:W-:Y:S02]  /*1ca30*/  FMUL.FTZ R102, R133, R102 ;  /* 0x0000006685667220 */ /* 0x000fe40000410000 */
[--C-:B--2---:R-:W-:Y:S02]  /*1ca40*/  FFMA.FTZ R2, R143, c[0x0][0x2d0], -R142.reuse ;  /* 0x0000b4008f027a23 */ /* 0x104fe4000001088e */
[----:B------:R-:W-:Y:S02]  /*1ca50*/  FMUL.FTZ R143, R136, c[0x0][0x2d0] ;  /* 0x0000b400888f7a20 */ /* 0x000fe40000410000 */
[----:B---3--:R-:W-:Y:S01]  /*1ca60*/  FMUL.FTZ R13, R132, R153 ;  /* 0x00000099840d7220 */ /* 0x008fe20000410000 */
[----:B------:R2:W-:Y:S01]  /*1ca70*/  MUFU.EX2 R23, R2 ;  /* 0x0000000200177308 */ /* 0x0005e20000000800 */
[--C-:B------:R-:W-:Y:S02]  /*1ca80*/  FFMA.FTZ R3, R198, c[0x0][0x2d0], -R143.reuse ;  /* 0x0000b400c6037a23 */ /* 0x100fe4000001088f */
[C---:B------:R-:W-:Y:S01]  /*1ca90*/  FMUL.FTZ R40, R132.reuse, R180 ;  /* 0x000000b484287220 */ /* 0x040fe20000410000 */
[----:B------:R-:W-:Y:S01]  /*1caa0*/  MOV R180, R218 ;  /* 0x000000da00b47202 */ /* 0x000fe20000000f00 */
[C---:B------:R-:W-:Y:S02]  /*1cab0*/  FMUL.FTZ R41, R132.reuse, R181 ;  /* 0x000000b584297220 */ /* 0x040fe40000410000 */
[C---:B------:R-:W-:Y:S02]  /*1cac0*/  FMUL.FTZ R44, R132.reuse, R184 ;  /* 0x000000b8842c7220 */ /* 0x040fe40000410000 */
[C---:B------:R-:W-:Y:S01]  /*1cad0*/  FMUL.FTZ R45, R132.reuse, R185 ;  /* 0x000000b9842d7220 */ /* 0x040fe20000410000 */
[----:B------:R3:W-:Y:S01]  /*1cae0*/  MUFU.EX2 R193, R3 ;  /* 0x0000000300c17308 */ /* 0x0007e20000000800 */
[C---:B------:R-:W-:Y:S02]  /*1caf0*/  FMUL.FTZ R56, R132.reuse, R56 ;  /* 0x0000003884387220 */ /* 0x040fe40000410000 */
[C---:B------:R-:W-:Y:S02]  /*1cb00*/  FMUL.FTZ R57, R132.reuse, R57 ;  /* 0x0000003984397220 */ /* 0x040fe40000410000 */
[--C-:B-1----:R-:W-:Y:S02]  /*1cb10*/  FFMA.FTZ R138, R203, c[0x0][0x2d0], -R142.reuse ;  /* 0x0000b400cb8a7a23 */ /* 0x102fe4000001088e */
[C---:B------:R-:W-:Y:S02]  /*1cb20*/  FMUL.FTZ R60, R132.reuse, R60 ;  /* 0x0000003c843c7220 */ /* 0x040fe40000410000 */
[C---:B------:R-:W-:Y:S02]  /*1cb30*/  FMUL.FTZ R61, R132.reuse, R61 ;  /* 0x0000003d843d7220 */ /* 0x040fe40000410000 */
[C---:B------:R-:W-:Y:S02]  /*1cb40*/  FMUL.FTZ R72, R132.reuse, R72 ;  /* 0x0000004884487220 */ /* 0x040fe40000410000 */
[----:B------:R-:W-:Y:S02]  /*1cb50*/  FMUL.FTZ R73, R132, R73 ;  /* 0x0000004984497220 */ /* 0x000fe40000410000 */
[--C-:B--2---:R-:W-:Y:S02]  /*1cb60*/  FFMA.FTZ R2, R16, c[0x0][0x2d0], -R142.reuse ;  /* 0x0000b40010027a23 */ /* 0x104fe4000001088e */
[----:B------:R-:W-:Y:S02]  /*1cb70*/  FMUL.FTZ R16, R134, R156 ;  /* 0x0000009c86107220 */ /* 0x000fe40000410000 */
[----:B------:R1:W2:Y:S01]  /*1cb80*/  MUFU.EX2 R36, R2 ;  /* 0x0000000200247308 */ /* 0x0002a20000000800 */
[C---:B------:R-:W-:Y:S02]  /*1cb90*/  FMUL.FTZ R76, R132.reuse, R76 ;  /* 0x0000004c844c7220 */ /* 0x040fe40000410000 */
[C---:B------:R-:W-:Y:S02]  /*1cba0*/  FMUL.FTZ R77, R132.reuse, R77 ;  /* 0x0000004d844d7220 */ /* 0x040fe40000410000 */
[--C-:B---3--:R-:W-:Y:S02]  /*1cbb0*/  FFMA.FTZ R3, R197, c[0x0][0x2d0], -R143.reuse ;  /* 0x0000b400c5037a23 */ /* 0x108fe4000001088f */
        /* <DEDUP_REMOVED lines=9> */
[----:B------:R-:W-:Y:S02]  /*1cc50*/  FMUL.FTZ R109, R132, R109 ;  /* 0x0000006d846d7220 */ /* 0x000fe40000410000 */
[----:B-1----:R-:W-:Y:S02]  /*1cc60*/  FFMA.FTZ R2, R17, c[0x0][0x2d0], -R142 ;  /* 0x0000b40011027a23 */ /* 0x002fe4000001088e */
[C---:B------:R-:W-:Y:S02]  /*1cc70*/  FMUL.FTZ R17, R134.reuse, R157 ;  /* 0x0000009d86117220 */ /* 0x040fe40000410000 */
[----:B------:R1:W-:Y:S01]  /*1cc80*/  MUFU.EX2 R248, R2 ;  /* 0x0000000200f87308 */ /* 0x0003e20000000800 */
[----:B------:R-:W-:Y:S02]  /*1cc90*/  FMUL.FTZ R113, R134, R113 ;  /* 0x0000007186717220 */ /* 0x000fe40000410000 */
[C---:B------:R-:W-:Y:S02]  /*1cca0*/  FMUL.FTZ R114, R133.reuse, R114 ;  /* 0x0000007285727220 */ /* 0x040fe40000410000 */
[--C-:B---3--:R-:W-:Y:S02]  /*1ccb0*/  FFMA.FTZ R3, R18, c[0x0][0x2d0], -R143.reuse ;  /* 0x0000b40012037a23 */ /* 0x108fe4000001088f */
[C---:B------:R-:W-:Y:S02]  /*1ccc0*/  FMUL.FTZ R18, R133.reuse, R158 ;  /* 0x0000009e85127220 */ /* 0x040fe40000410000 */
[C---:B------:R-:W-:Y:S01]  /*1ccd0*/  FMUL.FTZ R115, R133.reuse, R115 ;  /* 0x0000007385737220 */ /* 0x040fe20000410000 */
[----:B------:R3:W-:Y:S01]  /*1cce0*/  MUFU.EX2 R198, R3 ;  /* 0x0000000300c67308 */ /* 0x0007e20000000800 */
[C---:B------:R-:W-:Y:S02]  /*1ccf0*/  FMUL.FTZ R116, R134.reuse, R116 ;  /* 0x0000007486747220 */ /* 0x040fe40000410000 */
[----:B------:R-:W-:Y:S02]  /*1cd00*/  FMUL.FTZ R117, R134, R117 ;  /* 0x0000007586757220 */ /* 0x000fe40000410000 */
[C---:B------:R-:W-:Y:S02]  /*1cd10*/  FMUL.FTZ R118, R133.reuse, R118 ;  /* 0x0000007685767220 */ /* 0x040fe40000410000 */
[C---:B------:R-:W-:Y:S02]  /*1cd20*/  FMUL.FTZ R119, R133.reuse, R119 ;  /* 0x0000007785777220 */ /* 0x040fe40000410000 */
[C---:B------:R-:W-:Y:S02]  /*1cd30*/  FMUL.FTZ R120, R132.reuse, R120 ;  /* 0x0000007884787220 */ /* 0x040fe40000410000 */
[C---:B------:R-:W-:Y:S02]  /*1cd40*/  FMUL.FTZ R121, R132.reuse, R121 ;  /* 0x0000007984797220 */ /* 0x040fe40000410000 */
[C---:B------:R-:W-:Y:S01]  /*1cd50*/  FMUL.FTZ R124, R132.reuse, R124 ;  /* 0x0000007c847c7220 */ /* 0x040fe20000410000 */
[----:B-1----:R-:W3:Y:S01]  /*1cd60*/  SHFL.BFLY PT, R2, R0, 0x1, 0x1f ;  /* 0x0c201f0000027f89 */ /* 0x002ee200000e0000 */
[----:B------:R-:W-:Y:S02]  /*1cd70*/  FMUL.FTZ R125, R132, R125 ;  /* 0x0000007d847d7220 */ /* 0x000fe40000410000 */
[C---:B------:R-:W-:Y:S02]  /*1cd80*/  FMUL.FTZ R128, R134.reuse, R128 ;  /* 0x0000008086807220 */ /* 0x040fe40000410000 */
[----:B------:R-:W-:Y:S02]  /*1cd90*/  FMUL.FTZ R129, R134, R129 ;  /* 0x0000008186817220 */ /* 0x000fe40000410000 */
[C---:B------:R-:W-:Y:S02]  /*1cda0*/  FMUL.FTZ R130, R133.reuse, R130 ;  /* 0x0000008285827220 */ /* 0x040fe40000410000 */
[----:B------:R-:W-:Y:S01]  /*1cdb0*/  FMUL.FTZ R131, R133, R131 ;  /* 0x0000008385837220 */ /* 0x000fe20000410000 */
[----:B---3--:R-:W-:Y:S01]  /*1cdc0*/  FMNMX.FTZ R3, R0, R2, !PT ;  /* 0x0000000200037209 */ /* 0x008fe20007810000 */
        /* <DEDUP_REMOVED lines=8> */
[----:B--2---:R-:W-:Y:S01]  /*1ce50*/  MOV R200, R36 ;  /* 0x0000002400c87202 */ /* 0x004fe20000000f00 */
[----:B------:R-:W-:Y:S02]  /*1ce60*/  FMUL.FTZ R19, R133, R159 ;  /* 0x0000009f85137220 */ /* 0x000fe40000410000 */
[----:B------:R-:W-:Y:S03]  /*1ce70*/  @P0 IMAD R2, R2, 0x30, RZ ;  /* 0x0000003002020824 */ /* 0x000fe600078e02ff */
[----:B------:R2:W-:Y:S02]  /*1ce80*/  MUFU.EX2 R24, R6 ;  /* 0x0000000600187308 */ /* 0x0005e40000000800 */
[----:B------:R-:W-:Y:S02]  /*1ce90*/  @P0 IADD3 R5, R5, R2, RZ ;  /* 0x0000000205050210 */ /* 0x000fe40007ffe0ff */
[C---:B------:R-:W-:Y:S02]  /*1cea0*/  @P0 SHF.L.U32 R2, R4.reuse, 0x1, RZ ;  /* 0x0000000104020819 */ /* 0x040fe400000006ff */
[----:B------:R-:W-:Y:S01]  /*1ceb0*/  @P0 SHF.L.U64.HI R4, R4, 0x1, R5 ;  /* 0x0000000104040819 */ /* 0x000fe20000010205 */
[----:B------:R-:W-:Y:S01]  /*1cec0*/  FFMA.FTZ R5, R199, c[0x0][0x2d0], -R192 ;  /* 0x0000b400c7057a23 */ /* 0x000fe200000108c0 */
[----:B------:R-:W-:Y:S03]  /*1ced0*/  MOV R199, R23 ;  /* 0x0000001700c77202 */ /* 0x000fe60000000f00 */
[----:B------:R3:W-:Y:S01]  /*1cee0*/  MUFU.EX2 R26, R5 ;  /* 0x00000005001a7308 */ /* 0x0007e20000000800 */
[----:B-1----:R-:W-:Y:S01]  /*1cef0*/  FADD.FTZ R0, -R3, R139 ;  /* 0x0000008b03007221 */ /* 0x002fe20000010100 */
[----:B------:R-:W-:Y:S03]  /*1cf00*/  MOV R139, R21 ;  /* 0x00000015008b7202 */ /* 0x000fe60000000f00 */
[----:B------:R-:W-:Y:S02]  /*1cf10*/  FMUL.FTZ R0, R0, c[0x0][0x2d0] ;  /* 0x0000b40000007a20 */ /* 0x000fe40000410000 */
[--C-:B------:R-:W-:Y:S01]  /*1cf20*/  FFMA.FTZ R139, R139, c[0x0][0x2d0], -R143.reuse ;  /* 0x0000b4008b8b7a23 */ /* 0x100fe2000001088f */
[C---:B--2---:R-:W-:Y:S03]  /*1cf30*/  @P0 IADD3 R6, P1, R2.reuse, c[0x0][0x1c8], RZ ;  /* 0x0000720002060a10 */ /* 0x044fe60007f3e0ff */
[----:B------:R-:W1:Y:S01]  /*1cf40*/  MUFU.EX2 R0, R0 ;  /* 0x0000000000007308 */ /* 0x000e620000000800 */
[----:B------:R-:W-:Y:S02]  /*1cf50*/  @P0 IADD3 R2, P2, R2, 0x80, RZ ;  /* 0x0000008002020810 */ /* 0x000fe40007f5e0ff */
[----:B------:R-:W-:Y:S02]  /*1cf60*/  @P0 IADD3.X R7, R4, c[0x0][0x1cc], RZ, P1, !PT ;  /* 0x0000730004070a10 */ /* 0x000fe40000ffe4ff */
[----:B------:R-:W-:Y:S02]  /*1cf70*/  @P0 IADD3 R8, P1, R2, c[0x0][0x1c8], RZ ;  /* 0x0000720002080a10 */ /* 0x000fe40007f3e0ff */
[----:B------:R-:W-:Y:S01]  /*1cf80*/  @P0 SHF.L.U32 R2, R37, 0x5, RZ ;  /* 0x0000000525020819 */ /* 0x000fe200000006ff */
[----:B------:R2:W-:Y:S01]  /*1cf90*/  @P0 LDGSTS.E.BYPASS.LTC128B.128 [R239+0x5080], [R6.64], !P4 ;  /* 0x0508000006ef0fae */ /* 0x0005e2000e101d4e */
[----:B------:R-:W-:Y:S01]  /*1cfa0*/  @P0 IADD3.X R9, RZ, c[0x0][0x1cc], R4, P1, P2 ;  /* 0x00007300ff090a10 */ /* 0x000fe20000fe4404 */
[----:B---3--:R-:W-:Y:S01]  /*1cfb0*/  FFMA.FTZ R5, R12, c[0x0][0x2d0], -R192 ;  /* 0x0000b4000c057a23 */ /* 0x008fe200000108c0 */
[----:B------:R-:W-:Y:S01]  /*1cfc0*/  @P0 IADD3 R4, P2, R6, R2, RZ ;  /* 0x0000000206040210 */ /* 0x000fe20007f5e0ff */
[----:B------:R-:W-:Y:S02]  /*1cfd0*/  FMUL.FTZ R12, R132, R152 ;  /* 0x00000098840c7220 */ /* 0x000fe40000410000 */
[----:B------:R3:W4:Y:S02]  /*1cfe0*/  MUFU.EX2 R252, R5 ;  /* 0x0000000500fc7308 */ /* 0x0007240000000800 */
[----:B------:R4:W-:Y:S01]  /*1cff0*/  @P0 LDGSTS.E.BYPASS.LTC128B.128 [R239+0x6880], [R8.64], !P3 ;  /* 0x0688000008ef0fae */ /* 0x0009e2000d901d4e */
[C---:B-1----:R-:W-:Y:S02]  /*1d000*/  FMUL.FTZ R11, R0.reuse, R151 ;  /* 0x00000097000b7220 */ /* 0x042fe40000410000 */
[----:B------:R-:W-:Y:S01]  /*1d010*/  FMUL.FTZ R31, R0, R171 ;  /* 0x000000ab001f7220 */ /* 0x000fe20000410000 */
[----:B------:R-:W-:Y:S01]  /*1d020*/  MOV R171, R33 ;  /* 0x0000002100ab7202 */ /* 0x000fe20000000f00 */
[----:B------:R-:W-:Y:S01]  /*1d030*/  FMUL.FTZ R33, R134, R173 ;  /* 0x000000ad86217220 */ /* 0x000fe20000410000 */
[----:B------:R-:W-:Y:S01]  /*1d040*/  MOV R173, R243 ;  /* 0x000000f300ad7202 */ /* 0x000fe20000000f00 */
[----:B------:R-:W-:Y:S01]  /*1d050*/  FMUL.FTZ R27, R0, R167 ;  /* 0x000000a7001b7220 */ /* 0x000fe20000410000 */
[----:B------:R-:W-:Y:S01]  /*1d060*/  MOV R167, R28 ;  /* 0x0000001c00a77202 */ /* 0x000fe20000000f00 */
[C---:B------:R-:W-:Y:S01]  /*1d070*/  FMUL.FTZ R28, R132.reuse, R168 ;  /* 0x000000a8841c7220 */ /* 0x040fe20000410000 */
[----:B------:R-:W-:Y:S01]  /*1d080*/  MOV R168, R29 ;  /* 0x0000001d00a87202 */ /* 0x000fe20000000f00 */
[----:B------:R-:W-:Y:S01]  /*1d090*/  FMUL.FTZ R29, R132, R169 ;  /* 0x000000a9841d7220 */ /* 0x000fe20000410000 */
[----:B--2---:R-:W-:Y:S01]  /*1d0a0*/  @P0 IADD3 R6, P1, R4, R2, RZ ;  /* 0x0000000204060210 */ /* 0x004fe20007f3e0ff */
[----:B------:R-:W-:Y:S01]  /*1d0b0*/  FMUL.FTZ R2, R3, c[0x0][0x2d0] ;  /* 0x0000b40003027a20 */ /* 0x000fe20000410000 */
[----:B------:R-:W-:Y:S01]  /*1d0c0*/  MOV R169, R35 ;  /* 0x0000002300a97202 */ /* 0x000fe20000000f00 */
[----:B------:R-:W-:Y:S01]  /*1d0d0*/  FMUL.FTZ R30, R0, R170 ;  /* 0x000000aa001e7220 */ /* 0x000fe20000410000 */
[----:B---3--:R-:W-:Y:S01]  /*1d0e0*/  @P0 IADD3.X R5, R7, R10, RZ, P2, !PT ;  /* 0x0000000a07050210 */ /* 0x008fe200017fe4ff */
[C---:B------:R-:W-:Y:S01]  /*1d0f0*/  FMUL.FTZ R35, R133.reuse, R175 ;  /* 0x000000af85237220 */ /* 0x040fe20000410000 */
[----:B------:R-:W-:Y:S01]  /*1d100*/  MOV R170, R34 ;  /* 0x0000002200aa7202 */ /* 0x000fe20000000f00 */
[----:B------:R-:W-:Y:S01]  /*1d110*/  FMUL.FTZ R34, R133, R174 ;  /* 0x000000ae85227220 */ /* 0x000fe20000410000 */
[----:B------:R-:W-:Y:S01]  /*1d120*/  @P0 IADD3.X R7, R5, R10, RZ, P1, !PT ;  /* 0x0000000a05070210 */ /* 0x000fe20000ffe4ff */
[----:B------:R1:W-:Y:S01]  /*1d130*/  @P0 LDGSTS.E.BYPASS.LTC128B.128 [R239+0x5880], [R4.64], !P4 ;  /* 0x0588000004ef0fae */ /* 0x0003e2000e101d4e */
[--C-:B----4-:R-:W-:Y:S01]  /*1d140*/  FFMA.FTZ R8, R201, c[0x0][0x2d0], -R2.reuse ;  /* 0x0000b400c9087a23 */ /* 0x110fe20000010802 */
[----:B------:R-:W-:Y:S01]  /*1d150*/  MOV R201, R20 ;  /* 0x0000001400c97202 */ /* 0x000fe20000000f00 */
[----:B------:R-:W-:Y:S01]  /*1d160*/  FMUL.FTZ R9, R132, R149 ;  /* 0x0000009584097220 */ /* 0x000fe20000410000 */
[----:B------:R-:W-:Y:S01]  /*1d170*/  MOV R181, R171 ;  /* 0x000000ab00b57202 */ /* 0x000fe20000000f00 */
[----:B------:R2:W-:Y:S01]  /*1d180*/  MUFU.EX2 R206, R8 ;  /* 0x0000000800ce7308 */ /* 0x0005e20000000800 */
[C---:B------:R-:W-:Y:S01]  /*1d190*/  FMUL.FTZ R10, R0.reuse, R150 ;  /* 0x00000096000a7220 */ /* 0x040fe20000410000 */
[----:B------:R-:W-:Y:S01]  /*1d1a0*/  F2FP.PACK_AB R150, R251, R252 ;  /* 0x000000fcfb96723e */ /* 0x000fe200000000ff */
[----:B------:R1:W-:Y:S01]  /*1d1b0*/  @P0 LDGSTS.E.BYPASS.LTC128B.128 [R239+0x7080], [R4.64+0x80], !P3 ;  /* 0x0708008004ef0fae */ /* 0x0003e2000d901d4e */
[C---:B------:R-:W-:Y:S01]  /*1d1c0*/  FMUL.FTZ R42, R0.reuse, R182 ;  /* 0x000000b6002a7220 */ /* 0x040fe20000410000 */
[----:B------:R-:W-:Y:S01]  /*1d1d0*/  MOV R175, R201 ;  /* 0x000000c900af7202 */ /* 0x000fe20000000f00 */
[C---:B------:R-:W-:Y:S01]  /*1d1e0*/  FMUL.FTZ R43, R0.reuse, R183 ;  /* 0x000000b7002b7220 */ /* 0x040fe20000410000 */
[----:B------:R-:W-:Y:S01]  /*1d1f0*/  MOV R182, R168 ;  /* 0x000000a800b67202 */ /* 0x000fe20000000f00 */
[C---:B------:R-:W-:Y:S01]  /*1d200*/  FMUL.FTZ R46, R0.reuse, R186 ;  /* 0x000000ba002e7220 */ /* 0x040fe20000410000 */
[----:B------:R-:W-:Y:S01]  /*1d210*/  MOV R168, R200 ;  /* 0x000000c800a87202 */ /* 0x000fe20000000f00 */
[C---:B------:R-:W-:Y:S01]  /*1d220*/  FMUL.FTZ R47, R0.reuse, R187 ;  /* 0x000000bb002f7220 */ /* 0x040fe20000410000 */
[----:B------:R3:W-:Y:S01]  /*1d230*/  @P0 LDGSTS.E.BYPASS.LTC128B.128 [R239+0x6080], [R6.64], !P4 ;  /* 0x0608000006ef0fae */ /* 0x0007e2000e101d4e */
[C---:B------:R-:W-:Y:S02]  /*1d240*/  FMUL.FTZ R58, R0.reuse, R58 ;  /* 0x0000003a003a7220 */ /* 0x040fe40000410000 */
[C---:B------:R-:W-:Y:S02]  /*1d250*/  FMUL.FTZ R59, R0.reuse, R59 ;  /* 0x0000003b003b7220 */ /* 0x040fe40000410000 */
[C---:B------:R-:W-:Y:S02]  /*1d260*/  FMUL.FTZ R62, R0.reuse, R62 ;  /* 0x0000003e003e7220 */ /* 0x040fe40000410000 */
[C---:B------:R-:W-:Y:S01]  /*1d270*/  FMUL.FTZ R63, R0.reuse, R63 ;  /* 0x0000003f003f7220 */ /* 0x040fe20000410000 */
[----:B------:R3:W-:Y:S01]  /*1d280*/  @P0 LDGSTS.E.BYPASS.LTC128B.128 [R239+0x7880], [R6.64+0x80], !P3 ;  /* 0x0788008006ef0fae */ /* 0x0007e2000d901d4e */
[----:B------:R-:W-:Y:S01]  /*1d290*/  FMUL.FTZ R74, R0, R74 ;  /* 0x0000004a004a7220 */ /* 0x000fe20000410000 */
[----:B------:R-:W-:Y:S01]  /*1d2a0*/  ISETP.GT.AND P0, PT, R240, UR4, PT ;  /* 0x00000004f0007c0c */ /* 0x000fe2000bf04270 */
[----:B------:R-:W-:Y:S01]  /*1d2b0*/  FMUL.FTZ R75, R0, R75 ;  /* 0x0000004b004b7220 */ /* 0x000fe20000410000 */
[----:B------:R-:W-:Y:S01]  /*1d2c0*/  MOV R240, R238 ;  /* 0x000000ee00f07202 */ /* 0x000fe20000000f00 */
[----:B--2---:R-:W-:Y:S01]  /*1d2d0*/  FMUL.FTZ R8, R132, R148 ;  /* 0x0000009484087220 */ /* 0x004fe20000410000 */
[----:B------:R-:W-:Y:S01]  /*1d2e0*/  F2FP.PACK_AB R148, R26, R24 ;  /* 0x000000181a94723e */ /* 0x000fe200000000ff */
[C---:B------:R-:W-:Y:S01]  /*1d2f0*/  FMUL.FTZ R78, R0.reuse, R78 ;  /* 0x0000004e004e7220 */ /* 0x040fe20000410000 */
[----:B------:R-:W2:Y:S01]  /*1d300*/  LDSM.16.MT88.4 R20, [R221+0x2080] ;  /* 0x00208000dd14783b */ /* 0x000ea20000004200 */
[----:B------:R-:W-:Y:S02]  /*1d310*/  FMUL.FTZ R79, R0, R79 ;  /* 0x0000004f004f7220 */ /* 0x000fe40000410000 */
[--C-:B-1----:R-:W-:Y:S01]  /*1d320*/  FFMA.FTZ R4, R202, c[0x0][0x2d0], -R2.reuse ;  /* 0x0000b400ca047a23 */ /* 0x102fe20000010802 */
[----:B------:R-:W-:Y:S01]  /*1d330*/  MOV R202, R32 ;  /* 0x0000002000ca7202 */ /* 0x000fe20000000f00 */
[C---:B------:R-:W-:Y:S01]  /*1d340*/  FMUL.FTZ R5, R134.reuse, R145 ;  /* 0x0000009186057220 */ /* 0x040fe20000410000 */
[----:B------:R-:W-:Y:S01]  /*1d350*/  F2FP.PACK_AB R145, R217, R193 ;  /* 0x000000c1d991723e */ /* 0x000fe200000000ff */
[----:B------:R1:W4:Y:S01]  /*1d360*/  MUFU.EX2 R207, R4 ;  /* 0x0000000400cf7308 */ /* 0x0003220000000800 */
[----:B------:R-:W-:Y:S01]  /*1d370*/  FMUL.FTZ R32, R134, R172 ;  /* 0x000000ac86207220 */ /* 0x000fe20000410000 */
[----:B------:R-:W-:Y:S01]  /*1d380*/  MOV R172, R244 ;  /* 0x000000f400ac7202 */ /* 0x000fe20000000f00 */
[----:B------:R-:W2:Y:S01]  /*1d390*/  LDSM.16.MT88.4 R36, [R222+0x2080] ;  /* 0x00208000de24783b */ /* 0x000ea20000004200 */
[C---:B------:R-:W-:Y:S02]  /*1d3a0*/  FMUL.FTZ R90, R0.reuse, R90 ;  /* 0x0000005a005a7220 */ /* 0x040fe40000410000 */
[C---:B------:R-:W-:Y:S02]  /*1d3b0*/  FMUL.FTZ R91, R0.reuse, R91 ;  /* 0x0000005b005b7220 */ /* 0x040fe40000410000 */
[C---:B------:R-:W-:Y:S02]  /*1d3c0*/  FMUL.FTZ R94, R0.reuse, R94 ;  /* 0x0000005e005e7220 */ /* 0x040fe40000410000 */
[----:B------:R-:W-:Y:S01]  /*1d3d0*/  FMUL.FTZ R95, R0, R95 ;  /* 0x0000005f005f7220 */ /* 0x000fe20000410000 */
[----:B------:R-:W-:Y:S01]  /*1d3e0*/  LDSM.16.MT88.4 R156, [R223+0x2080] ;  /* 0x00208000df9c783b */ /* 0x000fe20000004200 */
[C---:B---3--:R-:W-:Y:S01]  /*1d3f0*/  FMUL.FTZ R6, R133.reuse, R146 ;  /* 0x0000009285067220 */ /* 0x048fe20000410000 */
[----:B------:R-:W-:Y:S01]  /*1d400*/  F2FP.PACK_AB R146, R248, R200 ;  /* 0x000000c8f892723e */ /* 0x000fe200000000ff */
[----:B------:R-:W-:Y:S01]  /*1d410*/  FMUL.FTZ R7, R133, R147 ;  /* 0x0000009385077220 */ /* 0x000fe20000410000 */
[----:B------:R-:W-:Y:S01]  /*1d420*/  F2FP.PACK_AB R147, R197, R198 ;  /* 0x000000c6c593723e */ /* 0x000fe200000000ff */
[C---:B------:R-:W-:Y:S02]  /*1d430*/  FMUL.FTZ R106, R0.reuse, R106 ;  /* 0x0000006a006a7220 */ /* 0x040fe40000410000 */
[C---:B------:R-:W-:Y:S01]  /*1d440*/  FMUL.FTZ R107, R0.reuse, R107 ;  /* 0x0000006b006b7220 */ /* 0x040fe20000410000 */
[----:B------:R-:W-:Y:S01]  /*1d450*/  LDSM.16.MT88.4 R188, [R224+0x3080] ;  /* 0x00308000e0bc783b */ /* 0x000fe20000004200 */
[C---:B------:R-:W-:Y:S02]  /*1d460*/  FMUL.FTZ R110, R0.reuse, R110 ;  /* 0x0000006e006e7220 */ /* 0x040fe40000410000 */
[----:B------:R-:W-:Y:S02]  /*1d470*/  FMUL.FTZ R111, R0, R111 ;  /* 0x0000006f006f7220 */ /* 0x000fe40000410000 */
[--C-:B-1----:R-:W-:Y:S01]  /*1d480*/  FFMA.FTZ R4, R14, c[0x0][0x2d0], -R2.reuse ;  /* 0x0000b4000e047a23 */ /* 0x102fe20000010802 */
[----:B----4-:R-:W-:Y:S01]  /*1d490*/  F2FP.PACK_AB R149, R207, R206 ;  /* 0x000000cecf95723e */ /* 0x010fe200000000ff */
[C---:B------:R-:W-:Y:S01]  /*1d4a0*/  FMUL.FTZ R14, R0.reuse, R154 ;  /* 0x0000009a000e7220 */ /* 0x040fe20000410000 */
[----:B------:R-:W0:Y:S01]  /*1d4b0*/  LDGDEPBAR ;  /* 0x00000000000079af */ /* 0x000e220000000000 */
[----:B------:R1:W-:Y:S01]  /*1d4c0*/  MUFU.EX2 R208, R4 ;  /* 0x0000000400d07308 */ /* 0x0003e20000000800 */
        /* <DEDUP_REMOVED lines=18> */
[----:B------:R1:W-:Y:S01]  /*1d5f0*/  MUFU.EX2 R248, R138 ;  /* 0x0000008a00f87308 */ /* 0x0003e20000000800 */
[----:B------:R-:W-:Y:S01]  /*1d600*/  MOV R161, R26 ;  /* 0x0000001a00a17202 */ /* 0x000fe20000000f00 */
[C---:B------:R-:W-:Y:S04]  /*1d610*/  HMMA.16816.F32 R16, R144.reuse, R22, R16 ;  /* 0x000000169010723c */ /* 0x040fe80000001810 */
[----:B------:R-:W-:Y:S01]  /*1d620*/  FMUL.FTZ R26, R0, R166 ;  /* 0x000000a6001a7220 */ /* 0x000fe20000410000 */
[----:B------:R-:W-:Y:S02]  /*1d630*/  MOV R166, R245 ;  /* 0x000000f500a67202 */ /* 0x000fe40000000f00 */
[C---:B------:R-:W-:Y:S01]  /*1d640*/  FMUL.FTZ R23, R133.reuse, R163 ;  /* 0x000000a385177220 */ /* 0x040fe20000410000 */
[----:B------:R-:W-:Y:S01]  /*1d650*/  MOV R163, R24 ;  /* 0x0000001800a37202 */ /* 0x000fe20000000f00 */
[C---:B------:R-:W-:Y:S03]  /*1d660*/  FMUL.FTZ R24, R132.reuse, R164 ;  /* 0x000000a484187220 */ /* 0x040fe60000410000 */
[----:B------:R-:W-:Y:S01]  /*1d670*/  MOV R164, R247 ;  /* 0x000000f700a47202 */ /* 0x000fe20000000f00 */
[----:B------:R-:W-:Y:S01]  /*1d680*/  FMUL.FTZ R22, R133, R162 ;  /* 0x000000a285167220 */ /* 0x000fe20000410000 */
[----:B------:R-:W-:Y:S01]  /*1d690*/  MOV R162, R25 ;  /* 0x0000001900a27202 */ /* 0x000fe20000000f00 */
[----:B------:R-:W-:Y:S01]  /*1d6a0*/  FMUL.FTZ R25, R132, R165 ;  /* 0x000000a584197220 */ /* 0x000fe20000410000 */
[----:B------:R-:W-:Y:S02]  /*1d6b0*/  MOV R165, R246 ;  /* 0x000000f600a57202 */ /* 0x000fe40000000f00 */
[----:B------:R-:W-:Y:S02]  /*1d6c0*/  MOV R174, R162 ;  /* 0x000000a200ae7202 */ /* 0x000fe40000000f00 */
[-C--:B------:R-:W-:Y:S03]  /*1d6d0*/  HMMA.16816.F32 R20, R144, R36.reuse, R20 ;  /* 0x000000249014723c */ /* 0x080fe60000001814 */
[----:B-1----:R-:W-:Y:S01]  /*1d6e0*/  FFMA.FTZ R138, R204, c[0x0][0x2d0], -R142 ;  /* 0x0000b400cc8a7a23 */ /* 0x002fe2000001088e */
[----:B------:R-:W-:Y:S02]  /*1d6f0*/  MOV R171, R160 ;  /* 0x000000a000ab7202 */ /* 0x000fe40000000f00 */
[----:B------:R-:W-:Y:S01]  /*1d700*/  MOV R183, R166 ;  /* 0x000000a600b77202 */ /* 0x000fe20000000f00 */
[----:B------:R1:W-:Y:S01]  /*1d710*/  MUFU.EX2 R247, R138 ;  /* 0x0000008a00f77308 */ /* 0x0003e20000000800 */
[C---:B------:R-:W-:Y:S04]  /*1d720*/  HMMA.16816.F32 R24, R148.reuse, R36, R24 ;  /* 0x000000249418723c */ /* 0x040fe80000001818 */
[----:B------:R-:W-:Y:S03]  /*1d730*/  MOV R184, R164 ;  /* 0x000000a400b87202 */ /* 0x000fe60000000f00 */
[C---:B------:R-:W-:Y:S01]  /*1d740*/  FMUL.FTZ R36, R134.reuse, R176 ;  /* 0x000000b086247220 */ /* 0x040fe20000410000 */
[-C--:B------:R-:W-:Y:S04]  /*1d750*/  HMMA.16816.F32 R28, R148, R38.reuse, R28 ;  /* 0x00000026941c723c */ /* 0x080fe8000000181c */
[----:B------:R-:W-:Y:S01]  /*1d760*/  FMUL.FTZ R37, R134, R177 ;  /* 0x000000b186257220 */ /* 0x000fe20000410000 */
[----:B------:R-:W-:Y:S02]  /*1d770*/  MOV R177, R169 ;  /* 0x000000a900b17202 */ /* 0x000fe40000000f00 */
[----:B------:R-:W-:Y:S01]  /*1d780*/  MOV R169, R198 ;  /* 0x000000c600a97202 */ /* 0x000fe20000000f00 */
[C---:B------:R-:W-:Y:S04]  /*1d790*/  HMMA.16816.F32 R32, R144.reuse, R38, R32 ;  /* 0x000000269020723c */ /* 0x040fe80000001820 */
[----:B------:R-:W-:Y:S02]  /*1d7a0*/  MOV R176, R170 ;  /* 0x000000aa00b07202 */ /* 0x000fe40000000f00 */
[----:B------:R-:W-:Y:S01]  /*1d7b0*/  MOV R170, R161 ;  /* 0x000000a100aa7202 */ /* 0x000fe20000000f00 */
[--C-:B-1----:R-:W-:Y:S02]  /*1d7c0*/  FFMA.FTZ R138, R241, c[0x0][0x2d0], -R143.reuse ;  /* 0x0000b400f18a7a23 */ /* 0x102fe4000001088f */
[C---:B------:R-:W-:Y:S02]  /*1d7d0*/  FMUL.FTZ R38, R133.reuse, R178 ;  /* 0x000000b285267220 */ /* 0x040fe40000410000 */
[----:B------:R1:W-:Y:S01]  /*1d7e0*/  MUFU.EX2 R246, R138 ;  /* 0x0000008a00f67308 */ /* 0x0003e20000000800 */
[----:B------:R-:W-:Y:S01]  /*1d7f0*/  FMUL.FTZ R39, R133, R179 ;  /* 0x000000b385277220 */ /* 0x000fe20000410000 */
[----:B------:R-:W-:Y:S02]  /*1d800*/  MOV R178, R167 ;  /* 0x000000a700b27202 */ /* 0x000fe40000000f00 */
[----:B------:R-:W-:Y:S02]  /*1d810*/  MOV R179, R165 ;  /* 0x000000a500b37202 */ /* 0x000fe40000000f00 */
[----:B------:R-:W-:Y:S02]  /*1d820*/  LDSM.16.MT88.4 R164, [R224+0x2880] ;  /* 0x00288000e0a4783b */ /* 0x000fe40000004200 */
[-C--:B----4-:R-:W-:Y:S08]  /*1d830*/  HMMA.16816.F32 R36, R144, R152.reuse, R36 ;  /* 0x000000989024723c */ /* 0x090ff00000001824 */
[C---:B------:R-:W-:Y:S08]  /*1d840*/  HMMA.16816.F32 R40, R148.reuse, R152, R40 ;  /* 0x000000989428723c */ /* 0x040ff00000001828 */
[-C--:B------:R-:W-:Y:S04]  /*1d850*/  HMMA.16816.F32 R44, R148, R154.reuse, R44 ;  /* 0x0000009a942c723c */ /* 0x080fe8000000182c */
[--C-:B-1----:R-:W-:Y:S04]  /*1d860*/  FFMA.FTZ R138, R215, c[0x0][0x2d0], -R143.reuse ;  /* 0x0000b400d78a7a23 */ /* 0x102fe8000001088f */
[C---:B------:R-:W-:Y:S01]  /*1d870*/  HMMA.16816.F32 R48, R144.reuse, R154, R48 ;  /* 0x0000009a9030723c */ /* 0x040fe20000001830 */
[----:B------:R1:W-:Y:S01]  /*1d880*/  MUFU.EX2 R245, R138 ;  /* 0x0000008a00f57308 */ /* 0x0003e20000000800 */
[----:B------:R-:W2:Y:S06]  /*1d890*/  LDSM.16.MT88.4 R152, [R221+0x3880] ;  /* 0x00388000dd98783b */ /* 0x000eac0000004200 */
[-C--:B------:R-:W-:Y:S08]  /*1d8a0*/  HMMA.16816.F32 R52, R144, R156.reuse, R52 ;  /* 0x0000009c9034723c */ /* 0x080ff00000001834 */
[C---:B------:R-:W-:Y:S08]  /*1d8b0*/  HMMA.16816.F32 R56, R148.reuse, R156, R56 ;  /* 0x0000009c9438723c */ /* 0x040ff00000001838 */
[-C--:B------:R-:W-:Y:S04]  /*1d8c0*/  HMMA.16816.F32 R60, R148, R158.reuse, R60 ;  /* 0x0000009e943c723c */ /* 0x080fe8000000183c */
[--C-:B-1----:R-:W-:Y:S04]  /*1d8d0*/  FFMA.FTZ R138, R213, c[0x0][0x2d0], -R143.reuse ;  /* 0x0000b400d58a7a23 */ /* 0x102fe8000001088f */
[C---:B------:R-:W-:Y:S01]  /*1d8e0*/  HMMA.16816.F32 R64, R144.reuse, R158, R64 ;  /* 0x0000009e9040723c */ /* 0x040fe20000001840 */
[----:B------:R1:W-:Y:S01]  /*1d8f0*/  MUFU.EX2 R244, R138 ;  /* 0x0000008a00f47308 */ /* 0x0003e20000000800 */
[----:B------:R-:W3:Y:S06]  /*1d900*/  LDSM.16.MT88.4 R156, [R222+0x3880] ;  /* 0x00388000de9c783b */ /* 0x000eec0000004200 */
[-C--:B--2---:R-:W-:Y:S08]  /*1d910*/  HMMA.16816.F32 R68, R144, R152.reuse, R68 ;  /* 0x000000989044723c */ /* 0x084ff00000001844 */
[C---:B------:R-:W-:Y:S04]  /*1d920*/  HMMA.16816.F32 R72, R148.reuse, R152, R72 ;  /* 0x000000989448723c */ /* 0x040fe80000001848 */
[--C-:B-1----:R-:W-:Y:S04]  /*1d930*/  FFMA.FTZ R138, R214, c[0x0][0x2d0], -R143.reuse ;  /* 0x0000b400d68a7a23 */ /* 0x102fe8000001088f */
[-C--:B------:R-:W-:Y:S01]  /*1d940*/  HMMA.16816.F32 R76, R148, R154.reuse, R76 ;  /* 0x0000009a944c723c */ /* 0x080fe2000000184c */
[----:B------:R1:W-:Y:S07]  /*1d950*/  MUFU.EX2 R243, R138 ;  /* 0x0000008a00f37308 */ /* 0x0003ee0000000800 */
        /* <DEDUP_REMOVED lines=11> */
[--C-:B-1----:R-:W-:Y:S01]  /*1da10*/  FFMA.FTZ R138, R173, c[0x0][0x2d0], -R192.reuse ;  /* 0x0000b400ad8a7a23 */ /* 0x102fe200000108c0 */
[----:B------:R-:W-:Y:S02]  /*1da20*/  MOV R173, R163 ;  /* 0x000000a300ad7202 */ /* 0x000fe40000000f00 */
[----:B------:R-:W-:Y:S01]  /*1da30*/  LDSM.16.MT88.4 R160, [R222+0x2880] ;  /* 0x00288000dea0783b */ /* 0x000fe20000004200 */
[-C--:B------:R-:W-:Y:S01]  /*1da40*/  HMMA.16816.F32 R108, R148, R154.reuse, R108 ;  /* 0x0000009a946c723c */ /* 0x080fe2000000186c */
[----:B------:R1:W2:Y:S07]  /*1da50*/  MUFU.EX2 R241, R138 ;  /* 0x0000008a00f17308 */ /* 0x0002ae0000000800 */
[C---:B------:R-:W-:Y:S01]  /*1da60*/  HMMA.16816.F32 R112, R144.reuse, R154, R112 ;  /* 0x0000009a9070723c */ /* 0x040fe20000001870 */
[----:B------:R-:W4:Y:S07]  /*1da70*/  LDSM.16.MT88.4 R152, [R221+0x2880] ;  /* 0x00288000dd98783b */ /* 0x000f2e0000004200 */
[-C--:B---3--:R-:W-:Y:S08]  /*1da80*/  HMMA.16816.F32 R116, R144, R156.reuse, R116 ;  /* 0x0000009c9074723c */ /* 0x088ff00000001874 */
[C---:B------:R-:W-:Y:S04]  /*1da90*/  HMMA.16816.F32 R120, R148.reuse, R156, R120 ;  /* 0x0000009c9478723c */ /* 0x040fe80000001878 */
[--C-:B-1----:R-:W-:Y:S04]  /*1daa0*/  FFMA.FTZ R138, R219, c[0x0][0x2d0], -R192.reuse ;  /* 0x0000b400db8a7a23 */ /* 0x102fe800000108c0 */
[-C--:B------:R-:W-:Y:S01]  /*1dab0*/  HMMA.16816.F32 R124, R148, R158.reuse, R124 ;  /* 0x0000009e947c723c */ /* 0x080fe2000000187c */
[----:B------:R1:W-:Y:S06]  /*1dac0*/  MUFU.EX2 R219, R138 ;  /* 0x0000008a00db7308 */ /* 0x0003ec0000000800 */
[----:B--2---:R-:W-:Y:S01]  /*1dad0*/  F2FP.PACK_AB R148, R241, R242 ;  /* 0x000000f2f194723e */ /* 0x004fe200000000ff */
[----:B------:R-:W-:Y:S01]  /*1dae0*/  HMMA.16816.F32 R128, R144, R158, R128 ;  /* 0x0000009e9080723c */ /* 0x000fe20000001880 */
[----:B------:R-:W2:Y:S06]  /*1daf0*/  LDSM.16.MT88.4 R156, [R223+0x2880] ;  /* 0x00288000df9c783b */ /* 0x000eac0000004200 */
[----:B------:R-:W-:Y:S02]  /*1db00*/  F2FP.PACK_AB R144, R249, R250 ;  /* 0x000000faf990723e */ /* 0x000fe400000000ff */
[----:B------:R-:W-:Y:S03]  /*1db10*/  F2FP.PACK_AB R146, R247, R248 ;  /* 0x000000f8f792723e */ /* 0x000fe600000000ff */
[----:B------:R-:W-:Y:S02]  /*1db20*/  F2FP.PACK_AB R145, R245, R246 ;  /* 0x000000f6f591723e */ /* 0x000fe400000000ff */
[----:B------:R-:W-:Y:S01]  /*1db30*/  F2FP.PACK_AB R147, R243, R244 ;  /* 0x000000f4f393723e */ /* 0x000fe200000000ff */
[----:B-1----:R-:W-:Y:S01]  /*1db40*/  FFMA.FTZ R138, R172, c[0x0][0x2d0], -R192 ;  /* 0x0000b400ac8a7a23 */ /* 0x002fe200000108c0 */
[----:B------:R-:W-:Y:S05]  /*1db50*/  MOV R172, R199 ;  /* 0x000000c700ac7202 */ /* 0x000fea0000000f00 */
[-C--:B----4-:R-:W-:Y:S01]  /*1db60*/  HMMA.16816.F32 R4, R144, R152.reuse, R4 ;  /* 0x000000989004723c */ /* 0x090fe20000001804 */
[----:B------:R1:W3:Y:S02]  /*1db70*/  MUFU.EX2 R218, R138 ;  /* 0x0000008a00da7308 */ /* 0x0002e40000000800 */
[--C-:B-1----:R-:W-:Y:S01]  /*1db80*/  FFMA.FTZ R138, R211, c[0x0][0x2d0], -R2.reuse ;  /* 0x0000b400d38a7a23 */ /* 0x102fe20000010802 */
[----:B---3--:R-:W-:Y:S07]  /*1db90*/  F2FP.PACK_AB R150, R218, R219 ;  /* 0x000000dbda96723e */ /* 0x008fee00000000ff */
[----:B------:R-:W-:Y:S10]  /*1dba0*/  MUFU.EX2 R211, R139 ;  /* 0x0000008b00d37308 */ /* 0x000ff40000000800 */
[----:B------:R1:W-:Y:S10]  /*1dbb0*/  MUFU.EX2 R201, R138 ;  /* 0x0000008a00c97308 */ /* 0x0003f40000000800 */
[----:B------:R-:W-:Y:S01]  /*1dbc0*/  MUFU.EX2 R139, R140 ;  /* 0x0000008c008b7308 */ /* 0x000fe20000000800 */
[--C-:B-1----:R-:W-:Y:S09]  /*1dbd0*/  FFMA.FTZ R138, R195, c[0x0][0x2d0], -R2.reuse ;  /* 0x0000b400c38a7a23 */ /* 0x102ff20000010802 */
[----:B------:R1:W3:Y:S02]  /*1dbe0*/  MUFU.EX2 R200, R138 ;  /* 0x0000008a00c87308 */ /* 0x0002e40000000800 */
[--C-:B-1----:R-:W-:Y:S01]  /*1dbf0*/  FFMA.FTZ R138, R212, c[0x0][0x2d0], -R2.reuse ;  /* 0x0000b400d48a7a23 */ /* 0x102fe20000010802 */
[----:B---3--:R-:W-:Y:S07]  /*1dc00*/  F2FP.PACK_AB R149, R200, R201 ;  /* 0x000000c9c895723e */ /* 0x008fee00000000ff */
[----:B------:R1:W-:Y:S02]  /*1dc10*/  MUFU.EX2 R198, R138 ;  /* 0x0000008a00c67308 */ /* 0x0003e40000000800 */
[----:B-1----:R-:W-:Y:S08]  /*1dc20*/  FFMA.FTZ R138, R216, c[0x0][0x2d0], -R2 ;  /* 0x0000b400d88a7a23 */ /* 0x002ff00000010802 */
[----:B------:R-:W1:Y:S02]  /*1dc30*/  MUFU.EX2 R199, R138 ;  /* 0x0000008a00c77308 */ /* 0x000e640000000800 */
[----:B-1----:R-:W-:Y:S01]  /*1dc40*/  F2FP.PACK_AB R151, R199, R198 ;  /* 0x000000c6c797723e */ /* 0x002fe200000000ff */
[--C-:B------:R-:W-:Y:S01]  /*1dc50*/  FFMA.FTZ R138, R180, c[0x0][0x2d0], -R142.reuse ;  /* 0x0000b400b48a7a23 */ /* 0x100fe2000001088e */
[----:B------:R-:W-:Y:S02]  /*1dc60*/  MOV R180, R175 ;  /* 0x000000af00b47202 */ /* 0x000fe40000000f00 */
[----:B------:R-:W-:Y:S02]  /*1dc70*/  MOV R175, R174 ;  /* 0x000000ae00af7202 */ /* 0x000fe40000000f00 */
[----:B------:R-:W-:Y:S01]  /*1dc80*/  MOV R174, R173 ;  /* 0x000000ad00ae7202 */ /* 0x000fe20000000f00 */
[C---:B------:R-:W-:Y:S04]  /*1dc90*/  HMMA.16816.F32 R8, R148.reuse, R152, R8 ;  /* 0x000000989408723c */ /* 0x040fe80000001808 */
[----:B------:R-:W-:Y:S02]  /*1dca0*/  MOV R173, R217 ;  /* 0x000000d900ad7202 */ /* 0x000fe40000000f00 */
[----:B------:R1:W-:Y:S02]  /*1dcb0*/  MUFU.EX2 R217, R138 ;  /* 0x0000008a00d97308 */ /* 0x0003e40000000800 */
[-C--:B------:R-:W-:Y:S08]  /*1dcc0*/  HMMA.16816.F32 R12, R148, R154.reuse, R12 ;  /* 0x0000009a940c723c */ /* 0x080ff0000000180c */
[C---:B------:R-:W-:Y:S01]  /*1dcd0*/  HMMA.16816.F32 R16, R144.reuse, R154, R16 ;  /* 0x0000009a9010723c */ /* 0x040fe20000001810 */
[----:B------:R-:W3:Y:S07]  /*1dce0*/  LDSM.16.MT88.4 R152, [R221+0x4080] ;  /* 0x00408000dd98783b */ /* 0x000eee0000004200 */
[-C--:B------:R-:W-:Y:S04]  /*1dcf0*/  HMMA.16816.F32 R20, R144, R160.reuse, R20 ;  /* 0x000000a09014723c */ /* 0x080fe80000001814 */
[--C-:B-1----:R-:W-:Y:S04]  /*1dd00*/  FFMA.FTZ R138, R184, c[0x0][0x2d0], -R142.reuse ;  /* 0x0000b400b88a7a23 */ /* 0x102fe8000001088e */
[C---:B------:R-:W-:Y:S01]  /*1dd10*/  HMMA.16816.F32 R24, R148.reuse, R160, R24 ;  /* 0x000000a09418723c */ /* 0x040fe20000001818 */
[----:B------:R-:W1:Y:S07]  /*1dd20*/  MUFU.EX2 R215, R138 ;  /* 0x0000008a00d77308 */ /* 0x000e6e0000000800 */
[-C--:B------:R-:W-:Y:S08]  /*1dd30*/  HMMA.16816.F32 R28, R148, R162.reuse, R28 ;  /* 0x000000a2941c723c */ /* 0x080ff0000000181c */
[C---:B------:R-:W-:Y:S01]  /*1dd40*/  HMMA.16816.F32 R32, R144.reuse, R162, R32 ;  /* 0x000000a29020723c */ /* 0x040fe20000001820 */
[----:B------:R-:W4:Y:S07]  /*1dd50*/  LDSM.16.MT88.4 R160, [R222+0x4080] ;  /* 0x00408000dea0783b */ /* 0x000f2e0000004200 */
[-C--:B------:R-:W-:Y:S04]  /*1dd60*/  HMMA.16816.F32 R36, R144, R164.reuse, R36 ;  /* 0x000000a49024723c */ /* 0x080fe80000001824 */
[----:B-1----:R-:W-:Y:S01]  /*1dd70*/  F2FP.PACK_AB R140, R215, R217 ;  /* 0x000000d9d78c723e */ /* 0x002fe200000000ff */
[--C-:B------:R-:W-:Y:S03]  /*1dd80*/  FFMA.FTZ R138, R183, c[0x0][0x2d0], -R142.reuse ;  /* 0x0000b400b78a7a23 */ /* 0x100fe6000001088e */
[C---:B------:R-:W-:Y:S01]  /*1dd90*/  HMMA.16816.F32 R40, R148.reuse, R164, R40 ;  /* 0x000000a49428723c */ /* 0x040fe20000001828 */
[----:B------:R1:W-:Y:S07]  /*1dda0*/  MUFU.EX2 R216, R138 ;  /* 0x0000008a00d87308 */ /* 0x0003ee0000000800 */
[-C--:B------:R-:W-:Y:S08]  /*1ddb0*/  HMMA.16816.F32 R44, R148, R166.reuse, R44 ;  /* 0x000000a6942c723c */ /* 0x080ff0000000182c */
[C---:B------:R-:W-:Y:S01]  /*1ddc0*/  HMMA.16816.F32 R48, R144.reuse, R166, R48 ;  /* 0x000000a69030723c */ /* 0x040fe20000001830 */
[----:B------:R-:W-:Y:S07]  /*1ddd0*/  LDSM.16.MT88.4 R164, [R221+0x3080] ;  /* 0x00308000dda4783b */ /* 0x000fee0000004200 */
[-C--:B--2---:R-:W-:Y:S04]  /*1dde0*/  HMMA.16816.F32 R52, R144, R156.reuse, R52 ;  /* 0x0000009c9034723c */ /* 0x084fe80000001834 */
[----:B-1----:R-:W-:Y:S04]  /*1ddf0*/  FFMA.FTZ R138, R182, c[0x0][0x2d0], -R142 ;  /* 0x0000b400b68a7a23 */ /* 0x002fe8000001088e */
[C---:B------:R-:W-:Y:S01]  /*1de00*/  HMMA.16816.F32 R56, R148.reuse, R156, R56 ;  /* 0x0000009c9438723c */ /* 0x040fe20000001838 */
[----:B------:R-:W1:Y:S07]  /*1de10*/  MUFU.EX2 R214, R138 ;  /* 0x0000008a00d67308 */ /* 0x000e6e0000000800 */
[-C--:B------:R-:W-:Y:S08]  /*1de20*/  HMMA.16816.F32 R60, R148, R158.reuse, R60 ;  /* 0x0000009e943c723c */ /* 0x080ff0000000183c */
[C---:B------:R-:W-:Y:S01]  /*1de30*/  HMMA.16816.F32 R64, R144.reuse, R158, R64 ;  /* 0x0000009e9040723c */ /* 0x040fe20000001840 */
[----:B------:R-:W2:Y:S07]  /*1de40*/  LDSM.16.MT88.4 R156, [R224+0x4080] ;  /* 0x00408000e09c783b */ /* 0x000eae0000004200 */
[-C--:B---3--:R-:W-:Y:S04]  /*1de50*/  HMMA.16816.F32 R68, R144, R152.reuse, R68 ;  /* 0x000000989044723c */ /* 0x088fe80000001844 */
[----:B-1----:R-:W-:Y:S01]  /*1de60*/  F2FP.PACK_AB R142, R214, R216 ;  /* 0x000000d8d68e723e */ /* 0x002fe200000000ff */
[--C-:B------:R-:W-:Y:S03]  /*1de70*/  FFMA.FTZ R138, R181, c[0x0][0x2d0], -R143.reuse ;  /* 0x0000b400b58a7a23 */ /* 0x100fe6000001088f */
[C---:B------:R-:W-:Y:S01]  /*1de80*/  HMMA.16816.F32 R72, R148.reuse, R152, R72 ;  /* 0x000000989448723c */ /* 0x040fe20000001848 */
[----:B------:R1:W-:Y:S07]  /*1de90*/  MUFU.EX2 R213, R138 ;  /* 0x0000008a00d57308 */ /* 0x0003ee0000000800 */
[-C--:B------:R-:W-:Y:S08]  /*1dea0*/  HMMA.16816.F32 R76, R148, R154.reuse, R76 ;  /* 0x0000009a944c723c */ /* 0x080ff0000000184c */
[C---:B------:R-:W-:Y:S01]  /*1deb0*/  HMMA.16816.F32 R80, R144.reuse, R154, R80 ;  /* 0x0000009a9050723c */ /* 0x040fe20000001850 */
[----:B------:R-:W3:Y:S07]  /*1dec0*/  LDSM.16.MT88.4 R152, [R223+0x4080] ;  /* 0x00408000df98783b */ /* 0x000eee0000004200 */
[-C--:B----4-:R-:W-:Y:S04]  /*1ded0*/  HMMA.16816.F32 R84, R144, R160.reuse, R84 ;  /* 0x000000a09054723c */ /* 0x090fe80000001854 */
[--C-:B-1----:R-:W-:Y:S04]  /*1dee0*/  FFMA.FTZ R138, R180, c[0x0][0x2d0], -R143.reuse ;  /* 0x0000b400b48a7a23 */ /* 0x102fe8000001088f */
[C---:B------:R-:W-:Y:S01]  /*1def0*/  HMMA.16816.F32 R88, R148.reuse, R160, R88 ;  /* 0x000000a09458723c */ /* 0x040fe20000001858 */
[----:B------:R-:W4:Y:S01]  /*1df00*/  LDL.LU R161, [R1+0xc] ;  /* 0x00000c0001a17983 */ /* 0x000f220000300800 */
[----:B------:R1:W-:Y:S03]  /*1df10*/  MUFU.EX2 R212, R138 ;  /* 0x0000008a00d47308 */ /* 0x0003e60000000800 */
[----:B------:R-:W4:Y:S03]  /*1df20*/  LDL.LU R160, [R1+0x10] ;  /* 0x0000100001a07983 */ /* 0x000f260000300800 */
[-C--:B------:R-:W-:Y:S08]  /*1df30*/  HMMA.16816.F32 R92, R148, R162.reuse, R92 ;  /* 0x000000a2945c723c */ /* 0x080ff0000000185c */
[C---:B------:R-:W-:Y:S08]  /*1df40*/  HMMA.16816.F32 R96, R144.reuse, R162, R96 ;  /* 0x000000a29060723c */ /* 0x040ff00000001860 */
[-C--:B--2---:R-:W-:Y:S04]  /*1df50*/  HMMA.16816.F32 R100, R144, R156.reuse, R100 ;  /* 0x0000009c9064723c */ /* 0x084fe80000001864 */
[----:B-1----:R-:W-:Y:S01]  /*1df60*/  FFMA.FTZ R138, R179, c[0x0][0x2d0], -R143 ;  /* 0x0000b400b38a7a23 */ /* 0x002fe2000001088f */
[----:B------:R-:W-:Y:S03]  /*1df70*/  MOV R179, R197 ;  /* 0x000000c500b37202 */ /* 0x000fe60000000f00 */
[C---:B------:R-:W-:Y:S01]  /*1df80*/  HMMA.16816.F32 R104, R148.reuse, R156, R104 ;  /* 0x0000009c9468723c */ /* 0x040fe20000001868 */
[----:B------:R1:W2:Y:S07]  /*1df90*/  MUFU.EX2 R210, R138 ;  /* 0x0000008a00d27308 */ /* 0x0002ae0000000800 */
[-C--:B------:R-:W-:Y:S08]  /*1dfa0*/  HMMA.16816.F32 R108, R148, R158.reuse, R108 ;  /* 0x0000009e946c723c */ /* 0x080ff0000000186c */
[C---:B------:R-:W-:Y:S08]  /*1dfb0*/  HMMA.16816.F32 R112, R144.reuse, R158, R112 ;  /* 0x0000009e9070723c */ /* 0x040ff00000001870 */
[-C--:B---3--:R-:W-:Y:S04]  /*1dfc0*/  HMMA.16816.F32 R116, R144, R152.reuse, R116 ;  /* 0x000000989074723c */ /* 0x088fe80000001874 */
[--C-:B-1----:R-:W-:Y:S01]  /*1dfd0*/  FFMA.FTZ R138, R178, c[0x0][0x2d0], -R192.reuse ;  /* 0x0000b400b28a7a23 */ /* 0x102fe200000108c0 */
[----:B------:R-:W-:Y:S02]  /*1dfe0*/  MOV R178, R172 ;  /* 0x000000ac00b27202 */ /* 0x000fe40000000f00 */
[----:B--2---:R-:W-:Y:S01]  /*1dff0*/  F2FP.PACK_AB R143, R210, R212 ;  /* 0x000000d4d28f723e */ /* 0x004fe200000000ff */
[C---:B------:R-:W-:Y:S01]  /*1e000*/  HMMA.16816.F32 R120, R148.reuse, R152, R120 ;  /* 0x000000989478723c */ /* 0x040fe20000001878 */
[----:B------:R1:W-:Y:S07]  /*1e010*/  MUFU.EX2 R204, R138 ;  /* 0x0000008a00cc7308 */ /* 0x0003ee0000000800 */
[-C--:B------:R-:W-:Y:S08]  /*1e020*/  HMMA.16816.F32 R124, R148, R154.reuse, R124 ;  /* 0x0000009a947c723c */ /* 0x080ff0000000187c */
[----:B------:R-:W-:Y:S04]  /*1e030*/  HMMA.16816.F32 R128, R144, R154, R128 ;  /* 0x0000009a9080723c */ /* 0x000fe80000001880 */
[--C-:B-1----:R-:W-:Y:S01]  /*1e040*/  FFMA.FTZ R138, R177, c[0x0][0x2d0], -R192.reuse ;  /* 0x0000b400b18a7a23 */ /* 0x102fe200000108c0 */
[----:B------:R-:W-:Y:S03]  /*1e050*/  MOV R177, R173 ;  /* 0x000000ad00b17202 */ /* 0x000fe60000000f00 */
[----:B------:R1:W2:Y:S04]  /*1e060*/  MUFU.EX2 R205, R138 ;  /* 0x0000008a00cd7308 */ /* 0x0002a80000000800 */
[--C-:B-1----:R-:W-:Y:S01]  /*1e070*/  FFMA.FTZ R138, R176, c[0x0][0x2d0], -R192.reuse ;  /* 0x0000b400b08a7a23 */ /* 0x102fe200000108c0 */
[----:B------:R-:W-:Y:S05]  /*1e080*/  MOV R176, R174 ;  /* 0x000000ae00b07202 */ /* 0x000fea0000000f00 */
[----:B------:R1:W-:Y:S02]  /*1e090*/  MUFU.EX2 R203, R138 ;  /* 0x0000008a00cb7308 */ /* 0x0003e40000000800 */
[----:B-1----:R-:W-:Y:S01]  /*1e0a0*/  FFMA.FTZ R138, R202, c[0x0][0x2d0], -R192 ;  /* 0x0000b400ca8a7a23 */ /* 0x002fe200000108c0 */
[----:B--2---:R-:W-:Y:S07]  /*1e0b0*/  F2FP.PACK_AB R192, R205, R204 ;  /* 0x000000cccdc0723e */ /* 0x004fee00000000ff */
[----:B------:R1:W-:Y:S02]  /*1e0c0*/  MUFU.EX2 R202, R138 ;  /* 0x0000008a00ca7308 */ /* 0x0003e40000000800 */
[--C-:B-1----:R-:W-:Y:S08]  /*1e0d0*/  FFMA.FTZ R138, R196, c[0x0][0x2d0], -R2.reuse ;  /* 0x0000b400c48a7a23 */ /* 0x102ff00000010802 */
[----:B------:R1:W-:Y:S02]  /*1e0e0*/  MUFU.EX2 R196, R138 ;  /* 0x0000008a00c47308 */ /* 0x0003e40000000800 */
[--C-:B-1----:R-:W-:Y:S02]  /*1e0f0*/  FFMA.FTZ R138, R175, c[0x0][0x2d0], -R2.reuse ;  /* 0x0000b400af8a7a23 */ /* 0x102fe40000010802 */
[----:B------:R-:W-:Y:S01]  /*1e100*/  FFMA.FTZ R2, R141, c[0x0][0x2d0], -R2 ;  /* 0x0000b4008d027a23 */ /* 0x000fe20000010802 */
[----:B------:R-:W1:Y:S05]  /*1e110*/  LDSM.16.MT88.4 R172, [R222+0x3080] ;  /* 0x00308000deac783b */ /* 0x000e6a0000004200 */
[----:B------:R-:W-:Y:S01]  /*1e120*/  MUFU.EX2 R197, R138 ;  /* 0x0000008a00c57308 */ /* 0x000fe20000000800 */
[----:B------:R-:W-:Y:S07]  /*1e130*/  F2FP.PACK_AB R141, R211, R213 ;  /* 0x000000d5d38d723e */ /* 0x000fee00000000ff */
[-C--:B------:R-:W-:Y:S01]  /*1e140*/  HMMA.16816.F32 R144, R140, R164.reuse, R4 ;  /* 0x000000a48c90723c */ /* 0x080fe20000001804 */
[----:B------:R-:W2:Y:S01]  /*1e150*/  LDSM.16.MT88.4 R4, [R223+0x3080] ;  /* 0x00308000df04783b */ /* 0x000ea20000004200 */
[----:B------:R-:W3:Y:S03]  /*1e160*/  MUFU.EX2 R138, R2 ;  /* 0x00000002008a7308 */ /* 0x000ee60000000800 */
[----:B---3--:R-:W-:Y:S02]  /*1e170*/  F2FP.PACK_AB R195, R138, R139 ;  /* 0x0000008b8ac3723e */ /* 0x008fe400000000ff */
[----:B------:R-:W-:Y:S01]  /*1e180*/  MOV R2, R169 ;  /* 0x000000a900027202 */ /* 0x000fe20000000f00 */
[----:B----4-:R-:W-:Y:S01]  /*1e190*/  FFMA.FTZ R134, R134, R161, R194 ;  /* 0x000000a186867223 */ /* 0x010fe200000100c2 */
[----:B------:R-:W-:Y:S03]  /*1e1a0*/  F2FP.PACK_AB R194, R202, R203 ;  /* 0x000000cbcac2723e */ /* 0x000fe600000000ff */
[----:B------:R-:W-:Y:S01]  /*1e1b0*/  FFMA.FTZ R133, R133, R160, R193 ;  /* 0x000000a085857223 */ /* 0x000fe200000100c1 */
[----:B------:R-:W-:Y:S07]  /*1e1c0*/  F2FP.PACK_AB R193, R197, R196 ;  /* 0x000000c4c5c1723e */ /* 0x000fee00000000ff */
[C---:B------:R-:W-:Y:S01]  /*1e1d0*/  HMMA.16816.F32 R148, R192.reuse, R164, R8 ;  /* 0x000000a4c094723c */ /* 0x040fe20000001808 */
[----:B------:R-:W3:Y:S07]  /*1e1e0*/  LDSM.16.MT88.4 R8, [R221+0x4880] ;  /* 0x00488000dd08783b */ /* 0x000eee0000004200 */
[-C--:B------:R-:W-:Y:S01]  /*1e1f0*/  HMMA.16816.F32 R152, R192, R166.reuse, R12 ;  /* 0x000000a6c098723c */ /* 0x080fe2000000180c */
[----:B------:R-:W2:Y:S07]  /*1e200*/  LDSM.16.MT88.4 R12, [R222+0x4880] ;  /* 0x00488000de0c783b */ /* 0x000eae0000004200 */
[C---:B------:R-:W-:Y:S01]  /*1e210*/  HMMA.16816.F32 R156, R140.reuse, R166, R16 ;  /* 0x000000a68c9c723c */ /* 0x040fe20000001810 */
[----:B------:R-:W2:Y:S07]  /*1e220*/  LDSM.16.MT88.4 R16, [R224+0x4880] ;  /* 0x00488000e010783b */ /* 0x000eae0000004200 */
[-C--:B-1----:R-:W-:Y:S01]  /*1e230*/  HMMA.16816.F32 R160, R140, R172.reuse, R20 ;  /* 0x000000ac8ca0723c */ /* 0x082fe20000001814 */
[----:B------:R-:W1:Y:S07]  /*1e240*/  LDSM.16.MT88.4 R20, [R223+0x4880] ;  /* 0x00488000df14783b */ /* 0x000e6e0000004200 */
[C---:B------:R-:W-:Y:S07]  /*1e250*/  HMMA.16816.F32 R164, R192.reuse, R172, R24 ;  /* 0x000000acc0a4723c */ /* 0x040fee0000001818 */
[----:B------:R-:W-:Y:S02]  /*1e260*/  MOV R26, R171 ;  /* 0x000000ab001a7202 */ /* 0x000fe40000000f00 */
[----:B------:R-:W-:Y:S03]  /*1e270*/  MOV R24, R170 ;  /* 0x000000aa00187202 */ /* 0x000fe60000000f00 */
[----:B------:R-:W-:Y:S02]  /*1e280*/  MOV R25, R168 ;  /* 0x000000a800197202 */ /* 0x000fe40000000f00 */
[-C--:B------:R-:W-:Y:S01]  /*1e290*/  HMMA.16816.F32 R168, R192, R174.reuse, R28 ;  /* 0x000000aec0a8723c */ /* 0x080fe2000000181c */
[----:B------:R-:W4:Y:S02]  /*1e2a0*/  LDL.LU R29, [R1+0x14] ;  /* 0x00001400011d7983 */ /* 0x000f240000300800 */
[----:B------:R-:W-:Y:S02]  /*1e2b0*/  MOV R27, R179 ;  /* 0x000000b3001b7202 */ /* 0x000fe40000000f00 */
[----:B------:R-:W4:Y:S02]  /*1e2c0*/  LDL.LU R28, [R1+0x18] ;  /* 0x00001800011c7983 */ /* 0x000f240000300800 */
[----:B------:R-:W-:Y:S01]  /*1e2d0*/  MOV R30, R178 ;  /* 0x000000b2001e7202 */ /* 0x000fe20000000f00 */
[C---:B------:R-:W-:Y:S04]  /*1e2e0*/  HMMA.16816.F32 R172, R140.reuse, R174, R32 ;  /* 0x000000ae8cac723c */ /* 0x040fe80000001820 */
[----:B------:R-:W-:Y:S03]  /*1e2f0*/  MOV R31, R177 ;  /* 0x000000b1001f7202 */ /* 0x000fe60000000f00 */
[----:B------:R-:W-:Y:S02]  /*1e300*/  MOV R35, R176 ;  /* 0x000000b000237202 */ /* 0x000fe40000000f00 */
[-C--:B------:R-:W-:Y:S08]  /*1e310*/  HMMA.16816.F32 R176, R140, R188.reuse, R36 ;  /* 0x000000bc8cb0723c */ /* 0x080ff00000001824 */
[C---:B------:R-:W-:Y:S08]  /*1e320*/  HMMA.16816.F32 R180, R192.reuse, R188, R40 ;  /* 0x000000bcc0b4723c */ /* 0x040ff00000001828 */
[-C--:B------:R-:W-:Y:S08]  /*1e330*/  HMMA.16816.F32 R184, R192, R190.reuse, R44 ;  /* 0x000000bec0b8723c */ /* 0x080ff0000000182c */
[C---:B------:R-:W-:Y:S08]  /*1e340*/  HMMA.16816.F32 R188, R140.reuse, R190, R48 ;  /* 0x000000be8cbc723c */ /* 0x040ff00000001830 */
[-C--:B--2---:R-:W-:Y:S08]  /*1e350*/  HMMA.16816.F32 R52, R140, R4.reuse, R52 ;  /* 0x000000048c34723c */ /* 0x084ff00000001834 */
[C---:B------:R-:W-:Y:S07]  /*1e360*/  HMMA.16816.F32 R56, R192.reuse, R4, R56 ;  /* 0x00000004c038723c */ /* 0x040fee0000001838 */
[----:B------:R-:W-:Y:S01]  /*1e370*/  FADD.FTZ R5, R30, R134 ;  /* 0x000000861e057221 */ /* 0x000fe20000010000 */
[-C--:B------:R-:W-:Y:S04]  /*1e380*/  HMMA.16816.F32 R60, R192, R6.reuse, R60 ;  /* 0x00000006c03c723c */ /* 0x080fe8000000183c */
[----:B------:R-:W-:Y:S04]  /*1e390*/  FADD.FTZ R5, R25, R5 ;  /* 0x0000000519057221 */ /* 0x000fe80000010000 */
[C---:B------:R-:W-:Y:S08]  /*1e3a0*/  HMMA.16816.F32 R64, R140.reuse, R6, R64 ;  /* 0x000000068c40723c */ /* 0x040ff00000001840 */
[-C--:B---3--:R-:W-:Y:S08]  /*1e3b0*/  HMMA.16816.F32 R68, R140, R8.reuse, R68 ;  /* 0x000000088c44723c */ /* 0x088ff00000001844 */
[C---:B------:R-:W-:Y:S07]  /*1e3c0*/  HMMA.16816.F32 R72, R192.reuse, R8, R72 ;  /* 0x00000008c048723c */ /* 0x040fee0000001848 */
[----:B------:R-:W-:Y:S01]  /*1e3d0*/  FADD.FTZ R8, R31, R133 ;  /* 0x000000851f087221 */ /* 0x000fe20000010000 */
[-C--:B------:R-:W-:Y:S04]  /*1e3e0*/  HMMA.16816.F32 R76, R192, R10.reuse, R76 ;  /* 0x0000000ac04c723c */ /* 0x080fe8000000184c */
[----:B------:R-:W-:Y:S04]  /*1e3f0*/  FADD.FTZ R8, R2, R8 ;  /* 0x0000000802087221 */ /* 0x000fe80000010000 */
[C---:B------:R-:W-:Y:S04]  /*1e400*/  HMMA.16816.F32 R80, R140.reuse, R10, R80 ;  /* 0x0000000a8c50723c */ /* 0x040fe80000001850 */
[----:B------:R-:W-:Y:S04]  /*1e410*/  FADD.FTZ R8, R27, R8 ;  /* 0x000000081b087221 */ /* 0x000fe80000010000 */
        /* <DEDUP_REMOVED lines=12> */
[----:B----4-:R-:W-:Y:S02]  /*1e4e0*/  FFMA.FTZ R132, R132, R29, R35 ;  /* 0x0000001d84847223 */ /* 0x010fe40000010023 */
[----:B------:R-:W-:Y:S02]  /*1e4f0*/  FFMA.FTZ R0, R0, R28, R206 ;  /* 0x0000001c00007223 */ /* 0x000fe400000100ce */
[----:B------:R-:W-:Y:S01]  /*1e500*/  FADD.FTZ R4, R24, R132 ;  /* 0x0000008418047221 */ /* 0x000fe20000010000 */
[----:B------:R-:W-:Y:S03]  /*1e510*/  MOV R132, R136 ;  /* 0x0000008800847202 */ /* 0x000fe60000000f00 */
        /* <DEDUP_REMOVED lines=46> */
.L_x_1290:
[----:B------:R-:W-:-:S13]  /*1e800*/  ISETP.GE.AND P0, PT, R238, UR7, PT ;  /* 0x00000007ee007c0c */ /* 0x000fda000bf06270 */
[----:B------:R-:W-:Y:S05]  /*1e810*/  @!P0 BRA `(.L_x_1292) ;  /* 0x00004bf000008947 */ /* 0x000fea0003800000 */
[----:B------:R-:W3:Y:S01]  /*1e820*/  LDL.LU.64 R6, [R1+0x38] ;  /* 0x0000380001067983 */ /* 0x000ee20000300a00 */
[----:B------:R-:W-:Y:S02]  /*1e830*/  UMOV UR12, 0x5 ;  /* 0x00000005000c7882 */ /* 0x000fe40000000000 */
[----:B------:R-:W-:Y:S01]  /*1e840*/  ULDC.64 UR4, c[0x0][0x1e0] ;  /* 0x0000780000047ab9 */ /* 0x000fe20000000a00 */
[----:B------:R-:W4:Y:S04]  /*1e850*/  LDL.LU.64 R4, [R1+0x50] ;  /* 0x0000500001047983 */ /* 0x000f280000300a00 */
[----:B--2---:R-:W2:Y:S01]  /*1e860*/  LDL R0, [R1+0x28] ;  /* 0x0000280001007983 */ /* 0x004ea20000100800 */
[----:B------:R-:W-:Y:S01]  /*1e870*/  IMAD.MOV.U32 R8, RZ, RZ, c[0x0][0x2c4] ;  /* 0x0000b100ff087624 */ /* 0x000fe200078e00ff */
[----:B------:R-:W-:Y:S01]  /*1e880*/  UIMAD.WIDE.U32 UR10, UR4, 0x20, URZ ;  /* 0x00000020040a78a5 */ /* 0x000fe2000f8e003f */
[----:B------:R-:W-:Y:S01]  /*1e890*/  IMAD.MOV.U32 R139, RZ, RZ, R3 ;  /* 0x000000ffff8b7224 */ /* 0x000fe200078e0003 */
[----:B------:R-:W-:Y:S01]  /*1e8a0*/  USHF.L.U32 UR6, UR5, 0x5, URZ ;  /* 0x0000000505067899 */ /* 0x000fe2000800063f */
[----:B------:R-:W-:Y:S01]  /*1e8b0*/  IMAD.MOV.U32 R134, RZ, RZ, R136 ;  /* 0x000000ffff867224 */ /* 0x000fe200078e0088 */
[----:B------:R-:W-:Y:S01]  /*1e8c0*/  ISETP.NE.AND P1, PT, R8, 0x1, PT ;  /* 0x000000010800780c */ /* 0x000fe20003f25270 */
[----:B------:R-:W-:Y:S01]  /*1e8d0*/  USHF.L.U64.HI UR12, UR4, UR12, UR5 ;  /* 0x0000000c040c7299 */ /* 0x000fe20008010205 */
[----:B------:R-:W-:Y:S01]  /*1e8e0*/  MOV R132, R137 ;  /* 0x0000008900847202 */ /* 0x000fe20000000f00 */
[----:B------:R-:W-:Y:S01]  /*1e8f0*/  UMOV UR13, 0x30 ;  /* 0x00000030000d7882 */ /* 0x000fe20000000000 */
[----:B------:R-:W-:Y:S01]  /*1e900*/  MOV R138, R135 ;  /* 0x00000087008a7202 */ /* 0x000fe20000000f00 */
[----:B------:R-:W-:-:S02]  /*1e910*/  ULDC.64 UR4, c[0x0][0x208] ;  /* 0x0000820000047ab9 */ /* 0x000fc40000000a00 */
[----:B------:R-:W-:Y:S02]  /*1e920*/  UIADD3 UR16, UP0, UR9, 0x80, URZ ;  /* 0x0000008009107890 */ /* 0x000fe4000ff1e03f */
[----:B------:R-:W-:Y:S02]  /*1e930*/  ULDC UR17, c[0x0][0x208] ;  /* 0x0000820000117ab9 */ /* 0x000fe40000000800 */
[----:B------:R-:W-:Y:S02]  /*1e940*/  UIMAD.WIDE.U32 UR18, UR13, UR4, URZ ;  /* 0x000000040d1272a5 */ /* 0x000fe4000f8e003f */
[----:B------:R-:W-:Y:S02]  /*1e950*/  UIMAD UR18, UR13, UR5, URZ ;  /* 0x000000050d1272a4 */ /* 0x000fe4000f8e023f */
[----:B------:R-:W-:Y:S02]  /*1e960*/  UIMAD UR17, UR13, UR17, URZ ;  /* 0x000000110d1172a4 */ /* 0x000fe4000f8e023f */
[----:B------:R-:W-:-:S02]  /*1e970*/  UIADD3.X UR13, URZ, UR8, URZ, UP0, !UPT ;  /* 0x000000083f0d7290 */ /* 0x000fc400087fe43f */
[----:B------:R-:W-:Y:S02]  /*1e980*/  UIADD3 UR6, UR11, UR6, URZ ;  /* 0x000000060b067290 */ /* 0x000fe4000fffe03f */
[----:B------:R-:W-:Y:S02]  /*1e990*/  UIADD3 UR10, UP0, UR10, 0x80, URZ ;  /* 0x000000800a0a7890 */ /* 0x000fe4000ff1e03f */
[----:B------:R-:W-:Y:S02]  /*1e9a0*/  ULDC UR4, c[0x0][0x324] ;  /* 0x0000c90000047ab9 */ /* 0x000fe40000000800 */
[----:B------:R-:W-:Y:S02]  /*1e9b0*/  ULDC UR5, c[0x0][0x1e0] ;  /* 0x0000780000057ab9 */ /* 0x000fe40000000800 */
[----:B------:R-:W-:Y:S02]  /*1e9c0*/  ULOP3.LUT UR4, URZ, UR4, URZ, 0x33, !UPT ;  /* 0x000000043f047292 */ /* 0x000fe4000f8e333f */
[----:B------:R-:W-:-:S02]  /*1e9d0*/  USHF.L.U32 UR5, UR5, 0x5, URZ ;  /* 0x0000000505057899 */ /* 0x000fc4000800063f */
[----:B------:R-:W-:Y:S02]  /*1e9e0*/  UIADD3 UR18, UR19, UR18, URZ ;  /* 0x0000001213127290 */ /* 0x000fe4000fffe03f */
[----:B------:R-:W-:Y:S01]  /*1e9f0*/  UIADD3.X UR6, URZ, UR6, URZ, UP0, !UPT ;  /* 0x000000063f067290 */ /* 0x000fe200087fe43f */
[----:B---3--:R-:W-:Y:S02]  /*1ea00*/  MOV R3, R7 ;  /* 0x0000000700037202 */ /* 0x008fe40000000f00 */
[----:B----4-:R-:W-:Y:S02]  /*1ea10*/  IADD3 R8, P0, R4, 0x40, RZ ;  /* 0x0000004004087810 */ /* 0x010fe40007f1e0ff */
[----:B------:R-:W-:Y:S01]  /*1ea20*/  MOV R2, R4 ;  /* 0x0000000400027202 */ /* 0x000fe20000000f00 */
[----:B--2---:R-:W-:-:S04]  /*1ea30*/  @P1 IMAD.HI.U32 R0, R0, c[0x0][0x2c8], RZ ;  /* 0x0000b20000001a27 */ /* 0x004fc800078e00ff */
[----:B------:R-:W-:Y:S01]  /*1ea40*/  IMAD.X R9, RZ, RZ, R7, P0 ;  /* 0x000000ffff097224 */ /* 0x000fe200000e0607 */
[----:B------:R1:W-:Y:S04]  /*1ea50*/  @P1 STL [R1], R0 ;  /* 0x0000000001001387 */ /* 0x0003e80000100800 */
[----:B------:R1:W-:Y:S04]  /*1ea60*/  STL.64 [R1+0x38], R2 ;  /* 0x0000380201007387 */ /* 0x0003e80000100a00 */
[----:B------:R1:W-:Y:S02]  /*1ea70*/  STL.64 [R1+0x30], R8 ;  /* 0x0000300801007387 */ /* 0x0003e40000100a00 */
.L_x_1309:
[----:B-12---:R-:W2:Y:S01]  /*1ea80*/  LDL R0, [R1+0x24] ;  /* 0x0000240001007983 */ /* 0x006ea20000100800 */
[----:B------:R-:W-:Y:S04]  /*1ea90*/  DEPBAR.LE SB0, 0x0 ;  /* 0x000080000000791a */ /* 0x000fe80000000000 */
[----:B------:R-:W3:Y:S01]  /*1eaa0*/  LDL.64 R204, [R1+0x38] ;  /* 0x0000380001cc7983 */ /* 0x000ee20000100a00 */
[----:B------:R-:W-:Y:S02]  /*1eab0*/  SHF.R.S32.HI R2, RZ, 0x1f, R238 ;  /* 0x0000001fff027819 */ /* 0x000fe400000114ee */
[----:B------:R-:W-:Y:S03]  /*1eac0*/  MOV R243, c[0x0][0x2c4] ;  /* 0x0000b10000f37a02 */ /* 0x000fe60000000f00 */
[----:B------:R-:W4:Y:S06]  /*1ead0*/  LDL.64 R136, [R1+0x30] ;  /* 0x0000300001887983 */ /* 0x000f2c0000100a00 */
[----:B------:R-:W-:Y:S01]  /*1eae0*/  BAR.SYNC.DEFER_BLOCKING 0x0 ;  /* 0x0000000000007b1d */ /* 0x000fe20000010000 */
[----:B------:R-:W-:Y:S07]  /*1eaf0*/  ISETP.NE.AND P5, PT, R243, 0x1, PT ;  /* 0x00000001f300780c */ /* 0x000fee0003fa5270 */
[----:B-----5:R-:W-:Y:S08]  /*1eb00*/  LDSM.16.M88.4 R48, [R227+0x8080] ;  /* 0x00808000e330783b */ /* 0x020ff00000000200 */
[----:B------:R-:W1:Y:S08]  /*1eb10*/  LDSM.16.M88.4 R16, [R220+0x5080] ;  /* 0x00508000dc10783b */ /* 0x000e700000000200 */
[----:B------:R-:W1:Y:S08]  /*1eb20*/  LDSM.16.M88.4 R44, [R227+0xa080] ;  /* 0x00a08000e32c783b */ /* 0x000e700000000200 */
[----:B------:R-:W1:Y:S08]  /*1eb30*/  LDSM.16.M88.4 R32, [R220+0x5880] ;  /* 0x00588000dc20783b */ /* 0x000e700000000200 */
[----:B------:R-:W4:Y:S06]  /*1eb40*/  LDL.64 R246, [R1+0x40] ;  /* 0x0000400001f67983 */ /* 0x000f2c0000100a00 */
[----:B------:R-:W1:Y:S08]  /*1eb50*/  LDSM.16.M88.4 R140, [R220+0x6080] ;  /* 0x00608000dc8c783b */ /* 0x000e700000000200 */
[----:B------:R-:W4:Y:S01]  /*1eb60*/  LDL.64 R244, [R1+0x48] ;  /* 0x0000480001f47983 */ /* 0x000f220000100a00 */
[-C--:B-1----:R-:W-:Y:S05]  /*1eb70*/  HMMA.16816.F32 R4, R48, R16.reuse, RZ ;  /* 0x000000103004723c */ /* 0x082fea00000018ff */
[----:B------:R-:W-:Y:S03]  /*1eb80*/  LDSM.16.M88.4 R192, [R229+0x8080] ;  /* 0x00808000e5c0783b */ /* 0x000fe60000000200 */
[C---:B------:R-:W-:Y:S05]  /*1eb90*/  HMMA.16816.F32 R8, R44.reuse, R16, RZ ;  /* 0x000000102c08723c */ /* 0x040fea00000018ff */
[----:B------:R-:W1:Y:S03]  /*1eba0*/  LDSM.16.M88.4 R196, [R231] ;  /* 0x00000000e7c4783b */ /* 0x000e660000000200 */
[-C--:B------:R-:W-:Y:S05]  /*1ebb0*/  HMMA.16816.F32 R12, R44, R18.reuse, RZ ;  /* 0x000000122c0c723c */ /* 0x080fea00000018ff */
[----:B------:R-:W1:Y:S03]  /*1ebc0*/  LDSM.16.M88.4 R200, [R229+0xa080] ;  /* 0x00a08000e5c8783b */ /* 0x000e660000000200 */
        /* <DEDUP_REMOVED lines=13> */
[C---:B------:R-:W-:Y:S08]  /*1eca0*/  HMMA.16816.F32 R16, R192.reuse, R198, R16 ;  /* 0x000000c6c010723c */ /* 0x040ff00000001810 */
[-C--:B------:R-:W-:Y:S08]  /*1ecb0*/  HMMA.16816.F32 R20, R192, R140.reuse, R20 ;  /* 0x0000008cc014723c */ /* 0x080ff00000001814 */
[C---:B------:R-:W-:Y:S08]  /*1ecc0*/  HMMA.16816.F32 R24, R200.reuse, R140, R24 ;  /* 0x0000008cc818723c */ /* 0x040ff00000001818 */
[-C--:B------:R-:W-:Y:S08]  /*1ecd0*/  HMMA.16816.F32 R28, R200, R142.reuse, R28 ;  /* 0x0000008ec81c723c */ /* 0x080ff0000000181c */
[C---:B------:R-:W-:Y:S04]  /*1ece0*/  HMMA.16816.F32 R32, R192.reuse, R142, R32 ;  /* 0x0000008ec020723c */ /* 0x040fe80000001820 */
[C---:B--2---:R-:W-:Y:S02]  /*1ecf0*/  LOP3.LUT P4, RZ, R0.reuse, 0x40, RZ, 0xc0, !PT ;  /* 0x0000004000ff7812 */ /* 0x044fe4000788c0ff */
[----:B------:R-:W-:Y:S01]  /*1ed00*/  LOP3.LUT P3, RZ, R0, 0x80, RZ, 0xc0, !PT ;  /* 0x0000008000ff7812 */ /* 0x000fe2000786c0ff */
[C---:B------:R-:W-:Y:S02]  /*1ed10*/  IMAD R0, R238.reuse, UR18, RZ ;  /* 0x00000012ee007c24 */ /* 0x040fe4000f8e02ff */
[----:B---3--:R-:W-:Y:S04]  /*1ed20*/  IMAD.WIDE.U32 R204, R238, UR17, R204 ;  /* 0x00000011eecc7c25 */ /* 0x008fe8000f8e00cc */
[----:B------:R-:W-:Y:S02]  /*1ed30*/  IMAD R0, R2, UR17, R0 ;  /* 0x0000001102007c24 */ /* 0x000fe4000f8e0200 */
[----:B----4-:R-:W-:Y:S01]  /*1ed40*/  IMAD.WIDE.U32 R2, R238, UR17, R136 ;  /* 0x00000011ee027c25 */ /* 0x010fe2000f8e0088 */
[----:B------:R-:W-:Y:S02]  /*1ed50*/  LEA R136, P1, R204, c[0x0][0x1f8], 0x1 ;  /* 0x00007e00cc887a11 */ /* 0x000fe400078208ff */
[----:B------:R-:W-:Y:S02]  /*1ed60*/  IADD3 R133, R205, R0, RZ ;  /* 0x00000000cd857210 */ /* 0x000fe40007ffe0ff */
[----:B------:R-:W-:Y:S02]  /*1ed70*/  LEA R208, P0, R2, c[0x0][0x1f8], 0x1 ;  /* 0x00007e0002d07a11 */ /* 0x000fe400078008ff */
[----:B------:R-:W-:Y:S02]  /*1ed80*/  LEA.HI.X R137, R204, c[0x0][0x1fc], R133, 0x1, P1 ;  /* 0x00007f00cc897a11 */ /* 0x000fe400008f0c85 */
[----:B------:R-:W1:Y:S01]  /*1ed90*/  LDSM.16.M88.4 R204, [R236] ;  /* 0x00000000eccc783b */ /* 0x000e620000000200 */
[----:B------:R-:W-:Y:S04]  /*1eda0*/  IADD3 R0, R0, R3, RZ ;  /* 0x0000000300007210 */ /* 0x000fe80007ffe0ff */
[----:B------:R-:W-:Y:S02]  /*1edb0*/  LEA.HI.X R209, R2, c[0x0][0x1fc], R0, 0x1, P0 ;  /* 0x00007f0002d17a11 */ /* 0x000fe400000f0c00 */
[----:B------:R-:W-:Y:S01]  /*1edc0*/  IADD3 R2, P0, R136, UR9, RZ ;  /* 0x0000000988027c10 */ /* 0x000fe2000ff1e0ff */
[----:B------:R-:W-:Y:S01]  /*1edd0*/  @!PT LDS RZ, [RZ] ;  /* 0x00000000fffff984 */ /* 0x000fe20000000800 */
[----:B------:R-:W-:Y:S01]  /*1ede0*/  @!PT LDS RZ, [RZ] ;  /* 0x00000000fffff984 */ /* 0x000fe20000000800 */
[----:B------:R-:W-:Y:S01]  /*1edf0*/  @!PT LDS RZ, [RZ] ;  /* 0x00000000fffff984 */ /* 0x000fe20000000800 */
[----:B------:R2:W-:Y:S03]  /*1ee00*/  LDGSTS.E.BYPASS.LTC128B.128 [R239+0x2080], [R136.64], !P4 ;  /* 0x0208000088ef7fae */ /* 0x0005e6000e101d4e */
[----:B------:R-:W-:Y:S02]  /*1ee10*/  IADD3.X R3, R137, UR8, RZ, P0, !PT ;  /* 0x0000000889037c10 */ /* 0x000fe400087fe4ff */
[C---:B------:R-:W-:Y:S03]  /*1ee20*/  IADD3 R196, P1, R2.reuse, UR9, RZ ;  /* 0x0000000902c47c10 */ /* 0x040fe6000ff3e0ff */
[----:B------:R3:W-:Y:S01]  /*1ee30*/  LDGSTS.E.BYPASS.LTC128B.128 [R239+0x3880], [R208.64], !P3 ;  /* 0x03880000d0ef7fae */ /* 0x0007e2000d901d4e */
[C---:B------:R-:W-:Y:S07]  /*1ee40*/  IADD3.X R197, R3.reuse, UR8, RZ, P1, !PT ;  /* 0x0000000803c57c10 */ /* 0x040fee0008ffe4ff */
[----:B------:R4:W-:Y:S08]  /*1ee50*/  LDGSTS.E.BYPASS.LTC128B.128 [R239+0x2880], [R2.64], !P4 ;  /* 0x0288000002ef7fae */ /* 0x0009f0000e101d4e */
[----:B------:R4:W-:Y:S01]  /*1ee60*/  LDGSTS.E.BYPASS.LTC128B.128 [R239+0x4080], [R2.64+0x80], !P3 ;  /* 0x0408008002ef7fae */ /* 0x0009e2000d901d4e */
[----:B--2---:R-:W-:Y:S04]  /*1ee70*/  IADD3 R136, P0, R2, UR16, RZ ;  /* 0x0000001002887c10 */ /* 0x004fe8000ff1e0ff */
[----:B------:R-:W-:Y:S01]  /*1ee80*/  IADD3.X R137, R3, UR13, RZ, P0, !PT ;  /* 0x0000000d03897c10 */ /* 0x000fe200087fe4ff */
[-C--:B-1----:R-:W-:Y:S02]  /*1ee90*/  HMMA.16816.F32 R36, R192, R204.reuse, R36 ;  /* 0x000000ccc024723c */ /* 0x082fe40000001824 */
[----:B------:R1:W-:Y:S01]  /*1eea0*/  LDGSTS.E.BYPASS.LTC128B.128 [R239+0x3080], [R196.64], !P4 ;  /* 0x03080000c4ef7fae */ /* 0x0003e2000e101d4e */
[C---:B------:R-:W-:Y:S05]  /*1eeb0*/  ISETP.GT.AND P0, PT, R238.reuse, UR7, PT ;  /* 0x00000007ee007c0c */ /* 0x040fea000bf04270 */
[C---:B------:R-:W-:Y:S02]  /*1eec0*/  HMMA.16816.F32 R40, R200.reuse, R204, R40 ;  /* 0x000000ccc828723c */ /* 0x040fe40000001828 */
[----:B------:R2:W-:Y:S06]  /*1eed0*/  LDGSTS.E.BYPASS.LTC128B.128 [R239+0x4880], [R136.64], !P3 ;  /* 0x0488000088ef7fae */ /* 0x0005ec000d901d4e */
[-C--:B------:R-:W-:Y:S02]  /*1eee0*/  HMMA.16816.F32 R44, R200, R206.reuse, R44 ;  /* 0x000000cec82c723c */ /* 0x080fe4000000182c */
[----:B---3--:R-:W-:Y:S02]  /*1eef0*/  LDSM.16.M88.4 R208, [R226+0x5080] ;  /* 0x00508000e2d0783b */ /* 0x008fe40000000200 */
[----:B------:R-:W-:Y:S02]  /*1ef00*/  @P0 IADD3 R0, R238, -0x1, RZ ;  /* 0xffffffffee000810 */ /* 0x000fe40007ffe0ff */
[----:B----4-:R-:W-:Y:S02]  /*1ef10*/  @P0 MOV R3, R247 ;  /* 0x000000f700030202 */ /* 0x010fe40000000f00 */
[----:B------:R-:W-:Y:S02]  /*1ef20*/  HMMA.16816.F32 R48, R192, R206, R48 ;  /* 0x000000cec030723c */ /* 0x000fe40000001830 */
[----:B------:R-:W-:Y:S02]  /*1ef30*/  LDSM.16.M88.4 R212, [R228+0xa080] ;  /* 0x00a08000e4d4783b */ /* 0x000fe40000000200 */
[----:B------:R-:W-:Y:S06]  /*1ef40*/  @P0 SHF.R.S32.HI R2, RZ, 0x1f, R0 ;  /* 0x0000001fff020819 */ /* 0x000fec0000011400 */
[----:B-1----:R-:W1:Y:S02]  /*1ef50*/  LDSM.16.M88.4 R196, [R228+0x8080] ;  /* 0x00808000e4c4783b */ /* 0x002e640000000200 */
[----:B------:R-:W-:Y:S04]  /*1ef60*/  @P0 IMAD R2, R2, c[0x0][0x1e0], RZ ;  /* 0x0000780002020a24 */ /* 0x000fe800078e02ff */
[----:B------:R-:W-:Y:S02]  /*1ef70*/  @P0 IMAD R2, R0, c[0x0][0x1e4], R2 ;  /* 0x0000790000020a24 */ /* 0x000fe400078e0202 */
[----:B------:R-:W3:Y:S08]  /*1ef80*/  LDSM.16.M88.4 R216, [R226+0x5880] ;  /* 0x00588000e2d8783b */ /* 0x000ef00000000200 */
[----:B------:R-:W0:Y:S08]  /*1ef90*/  LDGDEPBAR ;  /* 0x00000000000079af */ /* 0x000e300000000000 */
[----:B------:R-:W4:Y:S08]  /*1efa0*/  LDSM.16.M88.4 R140, [R226+0x6080] ;  /* 0x00608000e28c783b */ /* 0x000f300000000200 */
[----:B------:R-:W-:Y:S01]  /*1efb0*/  LDSM.16.M88.4 R192, [R230+0x8080] ;  /* 0x00808000e6c0783b */ /* 0x000fe20000000200 */
[-C--:B-1----:R-:W-:Y:S07]  /*1efc0*/  HMMA.16816.F32 R4, R196, R208.reuse, R4 ;  /* 0x000000d0c404723c */ /* 0x082fee0000001804 */
[----:B------:R-:W1:Y:S01]  /*1efd0*/  LDSM.16.M88.4 R200, [R225] ;  /* 0x00000000e1c8783b */ /* 0x000e620000000200 */
[C---:B------:R-:W-:Y:S07]  /*1efe0*/  HMMA.16816.F32 R8, R212.reuse, R208, R8 ;  /* 0x000000d0d408723c */ /* 0x040fee0000001808 */
[----:B------:R-:W1:Y:S01]  /*1eff0*/  LDSM.16.M88.4 R204, [R230+0xa080] ;  /* 0x00a08000e6cc783b */ /* 0x000e620000000200 */
[-C--:B------:R-:W-:Y:S08]  /*1f000*/  HMMA.16816.F32 R12, R212, R210.reuse, R12 ;  /* 0x000000d2d40c723c */ /* 0x080ff0000000180c */
[C---:B------:R-:W-:Y:S01]  /*1f010*/  HMMA.16816.F32 R16, R196.reuse, R210, R16 ;  /* 0x000000d2c410723c */ /* 0x040fe20000001810 */
[----:B------:R-:W1:Y:S07]  /*1f020*/  LDSM.16.M88.4 R208, [R225+0x800] ;  /* 0x00080000e1d0783b */ /* 0x000e6e0000000200 */
[-C--:B---3--:R-:W-:Y:S08]  /*1f030*/  HMMA.16816.F32 R20, R196, R216.reuse, R20 ;  /* 0x000000d8c414723c */ /* 0x088ff00000001814 */
[C---:B------:R-:W-:Y:S08]  /*1f040*/  HMMA.16816.F32 R24, R212.reuse, R216, R24 ;  /* 0x000000d8d418723c */ /* 0x040ff00000001818 */
[-C--:B------:R-:W-:Y:S08]  /*1f050*/  HMMA.16816.F32 R28, R212, R218.reuse, R28 ;  /* 0x000000dad41c723c */ /* 0x080ff0000000181c */
[C---:B------:R-:W-:Y:S01]  /*1f060*/  HMMA.16816.F32 R32, R196.reuse, R218, R32 ;  /* 0x000000dac420723c */ /* 0x040fe20000001820 */
[----:B------:R-:W3:Y:S07]  /*1f070*/  LDSM.16.M88.4 R216, [R225+0x1000] ;  /* 0x00100000e1d8783b */ /* 0x000eee0000000200 */
[-C--:B----4-:R-:W-:Y:S08]  /*1f080*/  HMMA.16816.F32 R36, R196, R140.reuse, R36 ;  /* 0x0000008cc424723c */ /* 0x090ff00000001824 */
[C---:B------:R-:W-:Y:S08]  /*1f090*/  HMMA.16816.F32 R40, R212.reuse, R140, R40 ;  /* 0x0000008cd428723c */ /* 0x040ff00000001828 */
[-C--:B------:R-:W-:Y:S01]  /*1f0a0*/  HMMA.16816.F32 R44, R212, R142.reuse, R44 ;  /* 0x0000008ed42c723c */ /* 0x080fe2000000182c */
[----:B------:R-:W-:Y:S07]  /*1f0b0*/  LDSM.16.M88.4 R212, [R220+0x7080] ;  /* 0x00708000dcd4783b */ /* 0x000fee0000000200 */
[----:B------:R-:W-:Y:S01]  /*1f0c0*/  HMMA.16816.F32 R48, R196, R142, R48 ;  /* 0x0000008ec430723c */ /* 0x000fe20000001830 */
[----:B------:R-:W-:Y:S07]  /*1f0d0*/  LDSM.16.M88.4 R140, [R227+0xc080] ;  /* 0x00c08000e38c783b */ /* 0x000fee0000000200 */
[-C--:B-1----:R-:W-:Y:S01]  /*1f0e0*/  HMMA.16816.F32 R4, R192, R200.reuse, R4 ;  /* 0x000000c8c004723c */ /* 0x082fe20000001804 */
[----:B------:R-:W1:Y:S07]  /*1f0f0*/  LDSM.16.M88.4 R196, [R220+0x6880] ;  /* 0x00688000dcc4783b */ /* 0x000e6e0000000200 */
[C---:B------:R-:W-:Y:S08]  /*1f100*/  HMMA.16816.F32 R8, R204.reuse, R200, R8 ;  /* 0x000000c8cc08723c */ /* 0x040ff00000001808 */
[-C--:B------:R-:W-:Y:S08]  /*1f110*/  HMMA.16816.F32 R12, R204, R202.reuse, R12 ;  /* 0x000000cacc0c723c */ /* 0x080ff0000000180c */
[C---:B------:R-:W-:Y:S01]  /*1f120*/  HMMA.16816.F32 R16, R192.reuse, R202, R16 ;  /* 0x000000cac010723c */ /* 0x040fe20000001810 */
[----:B------:R-:W4:Y:S07]  /*1f130*/  LDSM.16.M88.4 R200, [R227+0xe080] ;  /* 0x00e08000e3c8783b */ /* 0x000f2e0000000200 */
[-C--:B------:R-:W-:Y:S08]  /*1f140*/  HMMA.16816.F32 R20, R192, R208.reuse, R20 ;  /* 0x000000d0c014723c */ /* 0x080ff00000001814 */
[C---:B------:R-:W-:Y:S08]  /*1f150*/  HMMA.16816.F32 R24, R204.reuse, R208, R24 ;  /* 0x000000d0cc18723c */ /* 0x040ff00000001818 */
[-C--:B------:R-:W-:Y:S08]  /*1f160*/  HMMA.16816.F32 R28, R204, R210.reuse, R28 ;  /* 0x000000d2cc1c723c */ /* 0x080ff0000000181c */
[C---:B------:R-:W-:Y:S01]  /*1f170*/  HMMA.16816.F32 R32, R192.reuse, R210, R32 ;  /* 0x000000d2c020723c */ /* 0x040fe20000001820 */
[----:B------:R-:W2:Y:S07]  /*1f180*/  LDSM.16.M88.4 R208, [R220+0x7880] ;  /* 0x00788000dcd0783b */ /* 0x000eae0000000200 */
[-C--:B---3--:R-:W-:Y:S08]  /*1f190*/  HMMA.16816.F32 R36, R192, R216.reuse, R36 ;  /* 0x000000d8c024723c */ /* 0x088ff00000001824 */
[C---:B------:R-:W-:Y:S08]  /*1f1a0*/  HMMA.16816.F32 R40, R204.reuse, R216, R40 ;  /* 0x000000d8cc28723c */ /* 0x040ff00000001828 */
[-C--:B------:R-:W-:Y:S01]  /*1f1b0*/  HMMA.16816.F32 R44, R204, R218.reuse, R44 ;  /* 0x000000dacc2c723c */ /* 0x080fe2000000182c */
[----:B------:R-:W-:Y:S07]  /*1f1c0*/  LDSM.16.M88.4 R204, [R229+0xe080] ;  /* 0x00e08000e5cc783b */ /* 0x000fee0000000200 */
[----:B------:R-:W-:Y:S01]  /*1f1d0*/  HMMA.16816.F32 R48, R192, R218, R48 ;  /* 0x000000dac030723c */ /* 0x000fe20000001830 */
[----:B------:R-:W-:Y:S07]  /*1f1e0*/  LDSM.16.M88.4 R192, [R229+0xc080] ;  /* 0x00c08000e5c0783b */ /* 0x000fee0000000200 */
[-C--:B-1----:R-:W-:Y:S01]  /*1f1f0*/  HMMA.16816.F32 R4, R140, R196.reuse, R4 ;  /* 0x000000c48c04723c */ /* 0x082fe20000001804 */
[----:B------:R-:W-:Y:S07]  /*1f200*/  LDSM.16.M88.4 R216, [R234] ;  /* 0x00000000ead8783b */ /* 0x000fee0000000200 */
[C---:B----4-:R-:W-:Y:S08]  /*1f210*/  HMMA.16816.F32 R8, R200.reuse, R196, R8 ;  /* 0x000000c4c808723c */ /* 0x050ff00000001808 */
[-C--:B------:R-:W-:Y:S08]  /*1f220*/  HMMA.16816.F32 R12, R200, R198.reuse, R12 ;  /* 0x000000c6c80c723c */ /* 0x080ff0000000180c */
[C---:B------:R-:W-:Y:S01]  /*1f230*/  HMMA.16816.F32 R16, R140.reuse, R198, R16 ;  /* 0x000000c68c10723c */ /* 0x040fe20000001810 */
[----:B------:R-:W1:Y:S07]  /*1f240*/  LDSM.16.M88.4 R196, [R235] ;  /* 0x00000000ebc4783b */ /* 0x000e6e0000000200 */
[-C--:B------:R-:W-:Y:S08]  /*1f250*/  HMMA.16816.F32 R20, R140, R212.reuse, R20 ;  /* 0x000000d48c14723c */ /* 0x080ff00000001814 */
[C---:B------:R-:W-:Y:S08]  /*1f260*/  HMMA.16816.F32 R24, R200.reuse, R212, R24 ;  /* 0x000000d4c818723c */ /* 0x040ff00000001818 */
[-C--:B------:R-:W-:Y:S08]  /*1f270*/  HMMA.16816.F32 R28, R200, R214.reuse, R28 ;  /* 0x000000d6c81c723c */ /* 0x080ff0000000181c */
[C---:B------:R-:W-:Y:S01]  /*1f280*/  HMMA.16816.F32 R32, R140.reuse, R214, R32 ;  /* 0x000000d68c20723c */ /* 0x040fe20000001820 */
[----:B------:R-:W3:Y:S07]  /*1f290*/  LDSM.16.M88.4 R212, [R233] ;  /* 0x00000000e9d4783b */ /* 0x000eee0000000200 */
        /* <DEDUP_REMOVED lines=65> */
[----:B------:R-:W1:Y:S10]  /*1f6b0*/  MUFU.TANH R242, R10 ;  /* 0x0000000a00f27308 */ /* 0x000e740000002400 */
[----:B------:R2:W2:Y:S10]  /*1f6c0*/  MUFU.TANH R241, R11 ;  /* 0x0000000b00f17308 */ /* 0x0004b40000002400 */
[----:B------:R-:W3:Y:S01]  /*1f6d0*/  MUFU.TANH R215, R14 ;  /* 0x0000000e00d77308 */ /* 0x000ee20000002400 */
[-C--:B-1----:R-:W-:Y:S09]  /*1f6e0*/  HMMA.16816.F32 R20, R192, R4.reuse, R20 ;  /* 0x00000004c014723c */ /* 0x082ff20000001814 */
[----:B------:R-:W1:Y:S01]  /*1f6f0*/  MUFU.TANH R214, R15 ;  /* 0x0000000f00d67308 */ /* 0x000e620000002400 */
[C---:B------:R-:W-:Y:S01]  /*1f700*/  HMMA.16816.F32 R24, R216.reuse, R4, R24 ;  /* 0x00000004d818723c */ /* 0x040fe20000001818 */
[----:B--2---:R-:W2:Y:S01]  /*1f710*/  LDSM.16.M88.4 R8, [R225+0x2800] ;  /* 0x00280000e108783b */ /* 0x004ea20000000200 */
[----:B------:R-:W-:Y:S05]  /*1f720*/  DEPBAR.LE SB0, 0x0 ;  /* 0x000080000000791a */ /* 0x000fea0000000000 */
[----:B------:R-:W-:Y:S02]  /*1f730*/  @P0 IMAD.WIDE.U32 R4, R0, c[0x0][0x1e0], RZ ;  /* 0x0000780000040a25 */ /* 0x000fe400078e00ff */
[----:B------:R-:W1:Y:S01]  /*1f740*/  MUFU.TANH R136, R17 ;  /* 0x0000001100887308 */ /* 0x000e620000002400 */
[-C--:B------:R-:W-:Y:S01]  /*1f750*/  HMMA.16816.F32 R28, R216, R6.reuse, R28 ;  /* 0x00000006d81c723c */ /* 0x080fe2000000181c */
[----:B------:R-:W-:Y:S04]  /*1f760*/  BAR.SYNC.DEFER_BLOCKING 0x0 ;  /* 0x0000000000007b1d */ /* 0x000fe80000010000 */
[----:B------:R-:W-:Y:S02]  /*1f770*/  @P0 IADD3 R0, R5, R2, RZ ;  /* 0x0000000205000210 */ /* 0x000fe40007ffe0ff */
[----:B------:R-:W-:Y:S01]  /*1f780*/  @P0 MOV R2, R244 ;  /* 0x000000f400020202 */ /* 0x000fe20000000f00 */
[C---:B------:R-:W-:Y:S01]  /*1f790*/  HMMA.16816.F32 R32, R192.reuse, R6, R32 ;  /* 0x00000006c020723c */ /* 0x040fe20000001820 */
[----:B------:R-:W1:Y:S01]  /*1f7a0*/  MUFU.TANH R199, R18 ;  /* 0x0000001200c77308 */ /* 0x000e620000002400 */
[----:B------:R1:W3:Y:S02]  /*1f7b0*/  LDL R5, [R1+0x28] ;  /* 0x0000280001057983 */ /* 0x0002e40000100800 */
[----:B------:R-:W-:Y:S04]  /*1f7c0*/  @P0 IMAD.WIDE.U32 R2, R4, 0x30, R2 ;  /* 0x0000003004020825 */ /* 0x000fe800078e0002 */
[----:B------:R-:W-:Y:S03]  /*1f7d0*/  @P0 IMAD R0, R0, 0x30, RZ ;  /* 0x0000003000000824 */ /* 0x000fe600078e02ff */
[----:B------:R-:W1:Y:S01]  /*1f7e0*/  MUFU.TANH R211, R12 ;  /* 0x0000000c00d37308 */ /* 0x000e620000002400 */
[----:B------:R-:W-:Y:S01]  /*1f7f0*/  FMUL.FTZ R20, R20, c[0x0][0x320] ;  /* 0x0000c80014147a20 */ /* 0x000fe20000410000 */
[----:B------:R-:W-:Y:S01]  /*1f800*/  @P0 IADD3 R0, R3, R0, RZ ;  /* 0x0000000003000210 */ /* 0x000fe20007ffe0ff */
[----:B------:R-:W-:Y:S01]  /*1f810*/  FMUL.FTZ R21, R21, c[0x0][0x320] ;  /* 0x0000c80015157a20 */ /* 0x000fe20000410000 */
[----:B------:R-:W-:Y:S01]  /*1f820*/  @P0 SHF.L.U32 R3, R2, 0x1, RZ ;  /* 0x0000000102030819 */ /* 0x000fe200000006ff */
[----:B------:R-:W-:Y:S01]  /*1f830*/  FMUL.FTZ R26, R26, c[0x0][0x320] ;  /* 0x0000c8001a1a7a20 */ /* 0x000fe20000410000 */
[----:B------:R-:W-:Y:S01]  /*1f840*/  @P0 SHF.L.U64.HI R0, R2, 0x1, R0 ;  /* 0x0000000102000819 */ /* 0x000fe20000010200 */
[----:B------:R-:W-:Y:S01]  /*1f850*/  FMUL.FTZ R27, R27, c[0x0][0x320] ;  /* 0x0000c8001b1b7a20 */ /* 0x000fe20000410000 */
[C---:B------:R-:W-:Y:S01]  /*1f860*/  @P0 IADD3 R2, P1, R3.reuse, c[0x0][0x1c8], RZ ;  /* 0x0000720003020a10 */ /* 0x040fe20007f3e0ff */
[----:B------:R-:W-:Y:S01]  /*1f870*/  FMUL.FTZ R28, R28, c[0x0][0x320] ;  /* 0x0000c8001c1c7a20 */ /* 0x000fe20000410000 */
[----:B------:R1:W1:Y:S01]  /*1f880*/  MUFU.TANH R135, R20 ;  /* 0x0000001400877308 */ /* 0x0002620000002400 */
[----:B------:R-:W-:Y:S01]  /*1f890*/  @P0 IADD3 R6, P2, R3, 0x80, RZ ;  /* 0x0000008003060810 */ /* 0x000fe20007f5e0ff */
[----:B------:R-:W-:Y:S01]  /*1f8a0*/  FMUL.FTZ R29, R29, c[0x0][0x320] ;  /* 0x0000c8001d1d7a20 */ /* 0x000fe20000410000 */
[----:B------:R-:W-:Y:S01]  /*1f8b0*/  @P0 IADD3.X R3, R0, c[0x0][0x1cc], RZ, P1, !PT ;  /* 0x0000730000030a10 */ /* 0x000fe20000ffe4ff */
[-C--:B--2---:R-:W-:Y:S03]  /*1f8c0*/  HMMA.16816.F32 R36, R192, R8.reuse, R36 ;  /* 0x00000008c024723c */ /* 0x084fe60000001824 */
[----:B------:R-:W-:Y:S01]  /*1f8d0*/  @P0 IADD3 R6, P1, R6, c[0x0][0x1c8], RZ ;  /* 0x0000720006060a10 */ /* 0x000fe20007f3e0ff */
[----:B------:R-:W-:Y:S01]  /*1f8e0*/  @!PT LDS RZ, [RZ] ;  /* 0x00000000fffff984 */ /* 0x000fe20000000800 */
[----:B------:R-:W-:Y:S01]  /*1f8f0*/  @!PT LDS RZ, [RZ] ;  /* 0x00000000fffff984 */ /* 0x000fe20000000800 */
[----:B------:R-:W-:Y:S01]  /*1f900*/  @!PT LDS RZ, [RZ] ;  /* 0x00000000fffff984 */ /* 0x000fe20000000800 */
[----:B------:R2:W-:Y:S01]  /*1f910*/  @P0 LDGSTS.E.BYPASS.LTC128B.128 [R239+0x5080], [R2.64], !P4 ;  /* 0x0508000002ef0fae */ /* 0x0005e2000e101d4e */
[----:B------:R-:W-:Y:S01]  /*1f920*/  FMUL.FTZ R30, R30, c[0x0][0x320] ;  /* 0x0000c8001e1e7a20 */ /* 0x000fe20000410000 */
[----:B------:R2:W2:Y:S01]  /*1f930*/  MUFU.TANH R133, R21 ;  /* 0x0000001500857308 */ /* 0x0004a20000002400 */
[----:B------:R-:W-:Y:S01]  /*1f940*/  @P0 IADD3.X R7, RZ, c[0x0][0x1cc], R0, P1, P2 ;  /* 0x00007300ff070a10 */ /* 0x000fe20000fe4400 */
[C---:B------:R-:W-:Y:S04]  /*1f950*/  HMMA.16816.F32 R40, R216.reuse, R8, R40 ;  /* 0x00000008d828723c */ /* 0x040fe80000001828 */
[----:B------:R-:W3:Y:S01]  /*1f960*/  LDL R8, [R1] ;  /* 0x0000000001087983 */ /* 0x000ee20000100800 */
[----:B------:R-:W-:Y:S02]  /*1f970*/  FMUL.FTZ R31, R31, c[0x0][0x320] ;  /* 0x0000c8001f1f7a20 */ /* 0x000fe40000410000 */
[----:B------:R-:W-:Y:S01]  /*1f980*/  FMUL.FTZ R22, R22, c[0x0][0x320] ;  /* 0x0000c80016167a20 */ /* 0x000fe20000410000 */
[----:B------:R-:W3:Y:S01]  /*1f990*/  MUFU.TANH R209, R26 ;  /* 0x0000001a00d17308 */ /* 0x000ee20000002400 */
[-C--:B------:R-:W-:Y:S01]  /*1f9a0*/  HMMA.16816.F32 R44, R216, R10.reuse, R44 ;  /* 0x0000000ad82c723c */ /* 0x080fe2000000182c */
[----:B------:R4:W-:Y:S02]  /*1f9b0*/  @P0 LDGSTS.E.BYPASS.LTC128B.128 [R239+0x6880], [R6.64], !P3 ;  /* 0x0688000006ef0fae */ /* 0x0009e4000d901d4e */
[----:B-1----:R-:W-:Y:S02]  /*1f9c0*/  FMUL.FTZ R20, R33, c[0x0][0x320] ;  /* 0x0000c80021147a20 */ /* 0x002fe40000410000 */
[----:B------:R-:W-:Y:S02]  /*1f9d0*/  FMUL.FTZ R23, R23, c[0x0][0x320] ;  /* 0x0000c80017177a20 */ /* 0x000fe40000410000 */
[----:B------:R-:W-:Y:S01]  /*1f9e0*/  FMUL.FTZ R19, R36, c[0x0][0x320] ;  /* 0x0000c80024137a20 */ /* 0x000fe20000410000 */
[----:B------:R-:W-:Y:S01]  /*1f9f0*/  HMMA.16816.F32 R48, R192, R10, R48 ;  /* 0x0000000ac030723c */ /* 0x000fe20000001830 */
[----:B------:R1:W1:Y:S01]  /*1fa00*/  MUFU.TANH R208, R27 ;  /* 0x0000001b00d07308 */ /* 0x0002620000002400 */
[----:B------:R-:W3:Y:S02]  /*1fa10*/  LDL R10, [R1+0x8] ;  /* 0x00000800010a7983 */ /* 0x000ee40000100800 */
[----:B------:R-:W-:Y:S02]  /*1fa20*/  FMUL.FTZ R16, R37, c[0x0][0x320] ;  /* 0x0000c80025107a20 */ /* 0x000fe40000410000 */
[----:B------:R-:W3:Y:S01]  /*1fa30*/  LDL R37, [R1+0x1c] ;  /* 0x00001c0001257983 */ /* 0x000ee20000100800 */
[----:B--2---:R-:W-:Y:S01]  /*1fa40*/  @P0 IADD3 R2, P1, R2, UR5, RZ ;  /* 0x0000000502020c10 */ /* 0x004fe2000ff3e0ff */
[----:B------:R-:W-:Y:S02]  /*1fa50*/  FMUL.FTZ R21, R32, c[0x0][0x320] ;  /* 0x0000c80020157a20 */ /* 0x000fe40000410000 */
[----:B------:R-:W2:Y:S01]  /*1fa60*/  LDL R36, [R1+0x20] ;  /* 0x0000200001247983 */ /* 0x000ea20000100800 */
[----:B------:R1:W1:Y:S01]  /*1fa70*/  MUFU.TANH R140, R28 ;  /* 0x0000001c008c7308 */ /* 0x0002620000002400 */
[----:B------:R-:W-:Y:S01]  /*1fa80*/  @P0 IADD3.X R3, R3, UR12, RZ, P1, !PT ;  /* 0x0000000c03030c10 */ /* 0x000fe20008ffe4ff */
[----:B------:R-:W-:Y:S02]  /*1fa90*/  FMUL.FTZ R32, R34, c[0x0][0x320] ;  /* 0x0000c80022207a20 */ /* 0x000fe40000410000 */
[----:B------:R-:W-:Y:S02]  /*1faa0*/  FMUL.FTZ R33, R40, c[0x0][0x320] ;  /* 0x0000c80028217a20 */ /* 0x000fe40000410000 */
[----:B------:R3:W-:Y:S01]  /*1fab0*/  @P0 LDGSTS.E.BYPASS.LTC128B.128 [R239+0x5880], [R2.64], !P4 ;  /* 0x0588000002ef0fae */ /* 0x0007e2000e101d4e */
[----:B------:R-:W-:Y:S01]  /*1fac0*/  FMUL.FTZ R34, R42, c[0x0][0x320] ;  /* 0x0000c8002a227a20 */ /* 0x000fe20000410000 */
[----:B----4-:R-:W-:Y:S02]  /*1fad0*/  @P0 IADD3 R6, P1, R2, UR10, RZ ;  /* 0x0000000a02060c10 */ /* 0x010fe4000ff3e0ff */
[----:B------:R4:W2:Y:S01]  /*1fae0*/  MUFU.TANH R137, R29 ;  /* 0x0000001d00897308 */ /* 0x0008a20000002400 */
[----:B------:R-:W-:Y:S01]  /*1faf0*/  FMUL.FTZ R43, R43, c[0x0][0x320] ;  /* 0x0000c8002b2b7a20 */ /* 0x000fe20000410000 */
[----:B------:R-:W-:Y:S02]  /*1fb00*/  @P0 IADD3.X R7, R3, UR6, RZ, P1, !PT ;  /* 0x0000000603070c10 */ /* 0x000fe40008ffe4ff */
[----:B------:R3:W-:Y:S01]  /*1fb10*/  @P0 LDGSTS.E.BYPASS.LTC128B.128 [R239+0x7080], [R2.64+0x80], !P3 ;  /* 0x0708008002ef0fae */ /* 0x0007e2000d901d4e */
[----:B-1----:R-:W-:Y:S02]  /*1fb20*/  FMUL.FTZ R27, R44, c[0x0][0x320] ;  /* 0x0000c8002c1b7a20 */ /* 0x002fe40000410000 */
[----:B------:R-:W-:Y:S02]  /*1fb30*/  FMUL.FTZ R26, R45, c[0x0][0x320] ;  /* 0x0000c8002d1a7a20 */ /* 0x000fe40000410000 */
[----:B------:R-:W-:Y:S01]  /*1fb40*/  FMUL.FTZ R47, R47, c[0x0][0x320] ;  /* 0x0000c8002f2f7a20 */ /* 0x000fe20000410000 */
        /* <DEDUP_REMOVED lines=9> */
[----:B----4-:R-:W-:Y:S01]  /*1fbe0*/  FMUL.FTZ R29, R38, c[0x0][0x320] ;  /* 0x0000c800261d7a20 */ /* 0x010fe20000410000 */
[----:B------:R-:W-:Y:S04]  /*1fbf0*/  MOV R38, c[0x0][0x32c] ;  /* 0x0000cb0000267a02 */ /* 0x000fe80000000f00 */
[----:B------:R4:W2:Y:S01]  /*1fc00*/  MUFU.TANH R210, R13 ;  /* 0x0000000d00d27308 */ /* 0x0008a20000002400 */
[----:B-1----:R-:W-:Y:S09]  /*1fc10*/  FMUL.FTZ R30, R41, c[0x0][0x320] ;  /* 0x0000c800291e7a20 */ /* 0x002ff20000410000 */
[----:B------:R4:W1:Y:S01]  /*1fc20*/  MUFU.TANH R143, R22 ;  /* 0x00000016008f7308 */ /* 0x0008620000002400 */
[----:B------:R-:W-:Y:S02]  /*1fc30*/  FMUL.FTZ R31, R35, c[0x0][0x320] ;  /* 0x0000c800231f7a20 */ /* 0x000fe40000410000 */
[----:B------:R-:W-:Y:S07]  /*1fc40*/  FMUL.FTZ R35, R46, c[0x0][0x320] ;  /* 0x0000c8002e237a20 */ /* 0x000fee0000410000 */
        /* <DEDUP_REMOVED lines=22> */
[----:B---3--:R-:W-:Y:S02]  /*1fdb0*/  @P5 SHF.R.U32.HI R5, RZ, c[0x0][0x2cc], R8 ;  /* 0x0000b300ff055a19 */ /* 0x008fe40000011608 */
[----:B------:R-:W-:Y:S01]  /*1fdc0*/  @P0 IADD3 R8, P2, R2, UR5, RZ ;  /* 0x0000000502080c10 */ /* 0x000fe2000ff5e0ff */
[----:B------:R-:W-:Y:S06]  /*1fdd0*/  IMAD R2, R238, -0x30, RZ ;  /* 0xffffffd0ee027824 */ /* 0x000fec00078e02ff */
[----:B------:R-:W3:Y:S01]  /*1fde0*/  MUFU.TANH R17, R17 ;  /* 0x0000001100117308 */ /* 0x000ee20000002400 */
[----:B------:R-:W1:Y:S01]  /*1fdf0*/  SHFL.IDX PT, R4, R5, RZ, 0x1c1f ;  /* 0x001c1fff05047589 */ /* 0x000e6200000e0000 */
[----:B------:R-:W-:Y:S07]  /*1fe00*/  @P0 IADD3.X R9, R3, UR12, RZ, P2, !PT ;  /* 0x0000000c03090c10 */ /* 0x000fee00097fe4ff */
[----:B------:R1:W-:Y:S08]  /*1fe10*/  @P0 LDGSTS.E.BYPASS.LTC128B.128 [R239+0x6080], [R8.64], !P4 ;  /* 0x0608000008ef0fae */ /* 0x0003f0000e101d4e */
[----:B------:R2:W-:Y:S01]  /*1fe20*/  @P0 LDGSTS.E.BYPASS.LTC128B.128 [R239+0x7880], [R6.64], !P3 ;  /* 0x0788000006ef0fae */ /* 0x0005e2000d901d4e */
[----:B------:R-:W-:Y:S07]  /*1fe30*/  ISETP.GE.AND P3, PT, R38, 0x1, PT ;  /* 0x000000012600780c */ /* 0x000fee0003f66270 */
[----:B------:R-:W0:Y:S01]  /*1fe40*/  LDGDEPBAR ;  /* 0x00000000000079af */ /* 0x000e220000000000 */
[C---:B-1----:R-:W-:Y:S02]  /*1fe50*/  IADD3 R8, -R10.reuse, R2, RZ ;  /* 0x000000020a087210 */ /* 0x042fe40007ffe1ff */
[----:B--2---:R-:W-:Y:S04]  /*1fe60*/  IADD3 R7, -R10, 0x1, R2 ;  /* 0x000000010a077810 */ /* 0x004fe80007ffe102 */
[----:B------:R-:W-:Y:S04]  /*1fe70*/  IADD3 R7, -R36, R7, R37 ;  /* 0x0000000724077210 */ /* 0x000fe80007ffe125 */
[C---:B------:R-:W-:Y:S02]  /*1fe80*/  IADD3 R6, R7.reuse, c[0x0][0x328], RZ ;  /* 0x0000ca0007067a10 */ /* 0x040fe40007ffe0ff */
[----:B------:R-:W-:Y:S02]  /*1fe90*/  IADD3 R7, R7, UR4, RZ ;  /* 0x0000000407077c10 */ /* 0x000fe4000fffe0ff */
[-C--:B------:R-:W-:Y:S02]  /*1fea0*/  IADD3 R3, R6, R4.reuse, RZ ;  /* 0x0000000406037210 */ /* 0x080fe40007ffe0ff */
[----:B------:R-:W-:Y:S01]  /*1feb0*/  IADD3 R0, R7, R4, RZ ;  /* 0x0000000407007210 */ /* 0x000fe20007ffe0ff */
[----:B------:R-:W-:-:S05]  /*1fec0*/  @!P3 BRA `(.L_x_1293) ;  /* 0x000001700000b947 */ /* 0x000fca0003800000 */
[----:B---34-:R-:W-:Y:S01]  /*1fed0*/  IADD3 R4, -R36, R37, R4 ;  /* 0x0000002524047210 */ /* 0x018fe20007ffe104 */
        /* <DEDUP_REMOVED lines=12> */
.L_x_1295:
[----:B------:R-:W-:Y:S04]  /*1ffa0*/  MOV R9, c[0x0][0x32c] ;  /* 0x0000cb0000097a02 */ /* 0x000fe80000000f00 */
[----:B------:R-:W-:Y:S11]  /*1ffb0*/  ISETP.NE.AND P0, PT, R9, 0x1, PT ;  /* 0x000000010900780c */ /* 0x000ff60003f05270 */
[----:B------:R-:W-:Y:S02]  /*1ffc0*/  @!UPT UIADD3 URZ, URZ, URZ, URZ ;  /* 0x0000003f3f3ff290 */ /* 0x000fe4000fffe03f */
[----:B------:R-:W-:Y:S05]  /*1ffd0*/  @P0 IMAD.HI.U32 R9, R4, c[0x0][0x330], RZ ;  /* 0x0000cc0004090a27 */ /* 0x000fea00078e00ff */
[----:B------:R-:W-:Y:S02]  /*1ffe0*/  @P0 SHF.R.U32.HI R4, RZ, c[0x0][0x334], R9 ;  /* 0x0000cd00ff040a19 */ /* 0x000fe40000011609 */
.L_x_1296:
[----:B------:R-:W-:Y:S05]  /*1fff0*/  BSYNC B0 ;  /* 0x0000000000007941 */ /* 0x000fea0003800000 */
.L_x_1294:
[----:B------:R-:W-:Y:S05]  /*20000*/  IMAD R4, R4, c[0x0][0x32c], R8 ;  /* 0x0000cb0004047a24 */ /* 0x000fea00078e0208 */
[----:B------:R-:W-:Y:S02]  /*20010*/  IADD3 R9, R4, c[0x0][0x32c], RZ ;  /* 0x0000cb0004097a10 */ /* 0x000fe40007ffe0ff */
[----:B------:R-:W-:Y:S02]  /*20020*/  IMNMX R0, R0, R4, !PT ;  /* 0x0000000400007217 */ /* 0x000fe40007800200 */
[----:B------:R-:W-:Y:S02]  /*20030*/  IMNMX R3, R3, R9, PT ;  /* 0x0000000903037217 */ /* 0x000fe40003800200 */
.L_x_1293:
[C---:B---34-:R-:W-:Y:S02]  /*20040*/  ISETP.GE.AND P0, PT, R2.reuse, 0x2, PT ;  /* 0x000000020200780c */ /* 0x058fe40003f06270 */
[----:B------:R-:W-:Y:S02]  /*20050*/  ISETP.GE.AND P1, PT, R2, 0x9, PT ;  /* 0x000000090200780c */ /* 0x000fe40003f26270 */
[----:B------:R-:W-:Y:S02]  /*20060*/  P2R R13, PR, RZ, 0x1 ;  /* 0x00000001ff0d7803 */ /* 0x000fe40000000000 */
[----:B------:R-:W-:Y:S02]  /*20070*/  ISETP.GT.AND P0, PT, R0, 0x1, !P0 ;  /* 0x000000010000780c */ /* 0x000fe40004704270 */
[----:B------:R-:W-:Y:S02]  /*20080*/  P2R R12, PR, RZ, 0x2 ;  /* 0x00000002ff0c7803 */ /* 0x000fe40000000000 */
        /* <DEDUP_REMOVED lines=9> */
[C---:B------:R-:W-:Y:S02]  /*20120*/  ISETP.GE.AND P1, PT, R2.reuse, 0x11, PT ;  /* 0x000000110200780c */ /* 0x040fe40003f26270 */
[C---:B------:R-:W-:Y:S02]  /*20130*/  ISETP.LT.OR P0, PT, R3.reuse, 0xa, P0 ;  /* 0x0000000a0300780c */ /* 0x040fe40000701670 */
[----:B------:R-:W-:Y:S02]  /*20140*/  ISETP.GE.AND P5, PT, R2, 0x19, PT ;  /* 0x000000190200780c */ /* 0x000fe40003fa6270 */
[----:B------:R-:W-:Y:S02]  /*20150*/  FSEL R24, R136, -INF , !P0 ;  /* 0xff80000088187808 */ /* 0x000fe40004000000 */
[----:B------:R-:W-:Y:S02]  /*20160*/  ISETP.GT.AND P0, PT, R0, 0x10, !P1 ;  /* 0x000000100000780c */ /* 0x000fe40004f04270 */
[C---:B------:R-:W-:Y:S02]  /*20170*/  ISETP.GE.AND P4, PT, R2.reuse, 0x1a, PT ;  /* 0x0000001a0200780c */ /* 0x040fe40003f86270 */
[----:B------:R-:W-:Y:S02]  /*20180*/  ISETP.LT.OR P0, PT, R3, 0x11, P0 ;  /* 0x000000110300780c */ /* 0x000fe40000701670 */
        /* <DEDUP_REMOVED lines=9> */
[----:B------:R-:W-:Y:S02]  /*20220*/  ISETP.LT.OR P0, PT, R3, 0x19, P0 ;  /* 0x000000190300780c */ /* 0x000fe40000701670 */
[----:B------:R-:W-:Y:S02]  /*20230*/  P2R R9, PR, RZ, 0x2 ;  /* 0x00000002ff097803 */ /* 0x000fe40000000000 */
[----:B------:R-:W-:Y:S02]  /*20240*/  FSEL R203, R21, -INF , !P0 ;  /* 0xff80000015cb7808 */ /* 0x000fe40004000000 */
        /* <DEDUP_REMOVED lines=9> */
[----:B------:R-:W-:Y:S02]  /*202e0*/  ISETP.GT.AND P0, PT, R0, 0x28, !P1 ;  /* 0x000000280000780c */ /* 0x000fe40004f04270 */
[----:B------:R-:W-:Y:S02]  /*202f0*/  ISETP.GE.AND P1, PT, R2, 0x1, PT ;  /* 0x000000010200780c */ /* 0x000fe40003f26270 */
[----:B------:R-:W-:Y:S04]  /*20300*/  ISETP.LT.OR P0, PT, R3, 0x29, P0 ;  /* 0x000000290300780c */ /* 0x000fe80000701670 */
[----:B------:R-:W-:Y:S02]  /*20310*/  FSEL R250, R15, -INF , !P0 ;  /* 0xff8000000ffa7808 */ /* 0x000fe40004000000 */
[----:B------:R-:W-:Y:S04]  /*20320*/  ISETP.GT.AND P0, PT, R0, RZ, !P1 ;  /* 0x000000ff0000720c */ /* 0x000fe80004f04270 */
[----:B------:R-:W-:Y:S04]  /*20330*/  ISETP.LT.OR P0, PT, R3, 0x1, P0 ;  /* 0x000000010300780c */ /* 0x000fe80000701670 */
[----:B------:R-:W-:Y:S02]  /*20340*/  FSEL R16, R205, -INF , !P0 ;  /* 0xff800000cd107808 */ /* 0x000fe40004000000 */
[----:B------:R-:W-:Y:S04]  /*20350*/  ISETP.GE.AND P0, PT, R2, 0x2a, PT ;  /* 0x0000002a0200780c */ /* 0x000fe80003f06270 */
[----:B------:R-:W-:Y:S02]  /*20360*/  P2R R4, PR, RZ, 0x1 ;  /* 0x00000001ff047803 */ /* 0x000fe40000000000 */
[----:B------:R-:W-:Y:S04]  /*20370*/  ISETP.GT.AND P0, PT, R0, 0x29, !P0 ;  /* 0x000000290000780c */ /* 0x000fe80004704270 */
[----:B------:R-:W-:Y:S02]  /*20380*/  ISETP.LT.OR P0, PT, R3, 0x2a, P0 ;  /* 0x0000002a0300780c */ /* 0x000fe40000701670 */
[----:B------:R-:W1:Y:S02]  /*20390*/  SHFL.IDX PT, R3, R5, 0x1, 0x1c1f ;  /* 0x003c1f0005037f89 */ /* 0x000e6400000e0000 */
[----:B------:R-:W-:Y:S02]  /*203a0*/  FSEL R251, R14, -INF , !P0 ;  /* 0xff8000000efb7808 */ /* 0x000fe40004000000 */
[----:B------:R-:W-:Y:S01]  /*203b0*/  ISETP.GE.AND P0, PT, R38, 0x1, PT ;  /* 0x000000012600780c */ /* 0x000fe20003f06270 */
[--C-:B-1----:R-:W-:Y:S02]  /*203c0*/  IMAD.IADD R2, R6, 0x1, R3.reuse ;  /* 0x0000000106027824 */ /* 0x102fe400078e0203 */
[----:B------:R-:W-:Y:S10]  /*203d0*/  IMAD.IADD R0, R7, 0x1, R3 ;  /* 0x0000000107007824 */ /* 0x000ff400078e0203 */
        /* <DEDUP_REMOVED lines=14> */
.L_x_1299:
[----:B------:R-:W-:Y:S04]  /*204c0*/  MOV R14, c[0x0][0x32c] ;  /* 0x0000cb00000e7a02 */ /* 0x000fe80000000f00 */
[----:B------:R-:W-:Y:S11]  /*204d0*/  ISETP.NE.AND P0, PT, R14, 0x1, PT ;  /* 0x000000010e00780c */ /* 0x000ff60003f05270 */
[----:B------:R-:W-:Y:S02]  /*204e0*/  @!UPT UIADD3 URZ, URZ, URZ, URZ ;  /* 0x0000003f3f3ff290 */ /* 0x000fe4000fffe03f */
[----:B------:R-:W-:Y:S05]  /*204f0*/  @P0 IMAD.HI.U32 R14, R3, c[0x0][0x330], RZ ;  /* 0x0000cc00030e0a27 */ /* 0x000fea00078e00ff */
[----:B------:R-:W-:Y:S02]  /*20500*/  @P0 SHF.R.U32.HI R3, RZ, c[0x0][0x334], R14 ;  /* 0x0000cd00ff030a19 */ /* 0x000fe4000001160e */
.L_x_1300:
[----:B------:R-:W-:Y:S05]  /*20510*/  BSYNC B0 ;  /* 0x0000000000007941 */ /* 0x000fea0003800000 */
.L_x_1298:
[----:B------:R-:W-:Y:S05]  /*20520*/  IMAD R3, R3, c[0x0][0x32c], R8 ;  /* 0x0000cb0003037a24 */ /* 0x000fea00078e0208 */
[----:B------:R-:W-:Y:S02]  /*20530*/  IADD3 R14, R3, c[0x0][0x32c], RZ ;  /* 0x0000cb00030e7a10 */ /* 0x000fe40007ffe0ff */
[----:B------:R-:W-:Y:S02]  /*20540*/  IMNMX R0, R0, R3, !PT ;  /* 0x0000000300007217 */ /* 0x000fe40007800200 */
[----:B------:R-:W-:Y:S02]  /*20550*/  IMNMX R2, R2, R14, PT ;  /* 0x0000000e02027217 */ /* 0x000fe40003800200 */
.L_x_1297:
        /* <DEDUP_REMOVED lines=61> */
.L_x_1303:
[----:B------:R-:W-:Y:S04]  /*20930*/  MOV R14, c[0x0][0x32c] ;  /* 0x0000cb00000e7a02 */ /* 0x000fe80000000f00 */
[----:B------:R-:W-:Y:S11]  /*20940*/  ISETP.NE.AND P0, PT, R14, 0x1, PT ;  /* 0x000000010e00780c */ /* 0x000ff60003f05270 */
[----:B------:R-:W-:Y:S02]  /*20950*/  @!UPT UIADD3 URZ, URZ, URZ, URZ ;  /* 0x0000003f3f3ff290 */ /* 0x000fe4000fffe03f */
[----:B------:R-:W-:Y:S05]  /*20960*/  @P0 IMAD.HI.U32 R14, R3, c[0x0][0x330], RZ ;  /* 0x0000cc00030e0a27 */ /* 0x000fea00078e00ff */
[----:B------:R-:W-:Y:S02]  /*20970*/  @P0 SHF.R.U32.HI R3, RZ, c[0x0][0x334], R14 ;  /* 0x0000cd00ff030a19 */ /* 0x000fe4000001160e */
.L_x_1304:
[----:B------:R-:W-:Y:S05]  /*20980*/  BSYNC B0 ;  /* 0x0000000000007941 */ /* 0x000fea0003800000 */
.L_x_1302:
[----:B------:R-:W-:Y:S05]  /*20990*/  IMAD R3, R3, c[0x0][0x32c], R8 ;  /* 0x0000cb0003037a24 */ /* 0x000fea00078e0208 */
[----:B------:R-:W-:Y:S02]  /*209a0*/  IADD3 R14, R3, c[0x0][0x32c], RZ ;  /* 0x0000cb00030e7a10 */ /* 0x000fe40007ffe0ff */
[----:B------:R-:W-:Y:S02]  /*209b0*/  IMNMX R0, R0, R3, !PT ;  /* 0x0000000300007217 */ /* 0x000fe40007800200 */
[----:B------:R-:W-:Y:S02]  /*209c0*/  IMNMX R2, R2, R14, PT ;  /* 0x0000000e02027217 */ /* 0x000fe40003800200 */
.L_x_1301:
        /* <DEDUP_REMOVED lines=61> */
.L_x_1307:
[----:B------:R-:W-:Y:S04]  /*20da0*/  MOV R5, c[0x0][0x32c] ;  /* 0x0000cb0000057a02 */ /* 0x000fe80000000f00 */
[----:B------:R-:W-:Y:S11]  /*20db0*/  ISETP.NE.AND P0, PT, R5, 0x1, PT ;  /* 0x000000010500780c */ /* 0x000ff60003f05270 */
[----:B------:R-:W-:Y:S02]  /*20dc0*/  @!UPT UIADD3 URZ, URZ, URZ, URZ ;  /* 0x0000003f3f3ff290 */ /* 0x000fe4000fffe03f */
[----:B------:R-:W-:Y:S05]  /*20dd0*/  @P0 IMAD.HI.U32 R5, R3, c[0x0][0x330], RZ ;  /* 0x0000cc0003050a27 */ /* 0x000fea00078e00ff */
[----:B------:R-:W-:Y:S02]  /*20de0*/  @P0 SHF.R.U32.HI R3, RZ, c[0x0][0x334], R5 ;  /* 0x0000cd00ff030a19 */ /* 0x000fe40000011605 */
.L_x_1308:
[----:B------:R-:W-:Y:S05]  /*20df0*/  BSYNC B0 ;  /* 0x0000000000007941 */ /* 0x000fea0003800000 */
.L_x_1306:
[----:B------:R-:W-:Y:S05]  /*20e00*/  IMAD R8, R3, c[0x0][0x32c], R8 ;  /* 0x0000cb0003087a24 */ /* 0x000fea00078e0208 */
[----:B------:R-:W-:Y:S02]  /*20e10*/  IADD3 R3, R8, c[0x0][0x32c], RZ ;  /* 0x0000cb0008037a10 */ /* 0x000fe40007ffe0ff */
[----:B------:R-:W-:Y:S02]  /*20e20*/  IMNMX R0, R0, R8, !PT ;  /* 0x0000000800007217 */ /* 0x000fe40007800200 */
[----:B------:R-:W-:Y:S02]  /*20e30*/  IMNMX R2, R2, R3, PT ;  /* 0x0000000302027217 */ /* 0x000fe40003800200 */
.L_x_1305:
        /* <DEDUP_REMOVED lines=25> */
[----:B------:R-:W-:Y:S01]  /*20fd0*/  FMNMX.FTZ R3, R217, R3, !PT ;  /* 0x00000003d9037209 */ /* 0x000fe20007810000 */
[----:B------:R-:W1:Y:S01]  /*20fe0*/  SHFL.BFLY PT, R6, R137, 0x2, 0x1f ;  /* 0x0c401f0089067f89 */ /* 0x000e6200000e0000 */
        /* <DEDUP_REMOVED lines=8> */
[----:B------:R-:W-:Y:S02]  /*21070*/  ISETP.NE.AND P1, PT, R10, RZ, PT ;  /* 0x000000ff0a00720c */ /* 0x000fe40003f25270 */
[----:B------:R-:W-:Y:S04]  /*21080*/  ISETP.LT.OR P0, PT, R2, 0x9, P0 ;  /* 0x000000090200780c */ /* 0x000fe80000701670 */
[----:B------:R-:W-:Y:S02]  /*21090*/  FSEL R8, R215, -INF , !P0 ;  /* 0xff800000d7087808 */ /* 0x000fe40004000000 */
[----:B-1----:R-:W-:Y:S02]  /*210a0*/  FMNMX.FTZ R137, R137, R6, !PT ;  /* 0x0000000689897209 */ /* 0x002fe40007810000 */
[----:B------:R-:W1:Y:S01]  /*210b0*/  SHFL.BFLY PT, R6, R3, 0x2, 0x1f ;  /* 0x0c401f0003067f89 */ /* 0x000e6200000e0000 */
[----:B------:R-:W-:Y:S04]  /*210c0*/  ISETP.NE.AND P0, PT, R11, RZ, PT ;  /* 0x000000ff0b00720c */ /* 0x000fe80003f05270 */
[----:B------:R-:W-:Y:S04]  /*210d0*/  ISETP.GT.AND P0, PT, R0, 0x9, !P0 ;  /* 0x000000090000780c */ /* 0x000fe80004704270 */
[----:B------:R-:W-:Y:S04]  /*210e0*/  ISETP.LT.OR P0, PT, R2, 0xa, P0 ;  /* 0x0000000a0200780c */ /* 0x000fe80000701670 */
[----:B------:R-:W-:Y:S02]  /*210f0*/  FSEL R10, R214, -INF , !P0 ;  /* 0xff800000d60a7808 */ /* 0x000fe40004000000 */
[----:B------:R-:W-:Y:S02]  /*21100*/  ISETP.GT.AND P0, PT, R0, 0x10, !P1 ;  /* 0x000000100000780c */ /* 0x000fe40004f04270 */
[----:B------:R-:W-:Y:S02]  /*21110*/  ISETP.NE.AND P1, PT, R9, RZ, PT ;  /* 0x000000ff0900720c */ /* 0x000fe40003f25270 */
[----:B------:R-:W-:Y:S01]  /*21120*/  ISETP.LT.OR P0, PT, R2, 0x11, P0 ;  /* 0x000000110200780c */ /* 0x000fe20000701670 */
[----:B------:R-:W-:Y:S03]  /*21130*/  SHFL.BFLY PT, R9, R137, 0x1, 0x1f ;  /* 0x0c201f0089097f89 */ /* 0x000fe600000e0000 */
[----:B------:R-:W-:Y:S02]  /*21140*/  FSEL R209, R209, -INF , !P0 ;  /* 0xff800000d1d17808 */ /* 0x000fe40004000000 */
[----:B-1----:R-:W-:Y:S02]  /*21150*/  FMNMX.FTZ R3, R3, R6, !PT ;  /* 0x0000000603037209 */ /* 0x002fe40007810000 */
[----:B------:R-:W-:Y:S02]  /*21160*/  ISETP.GT.AND P0, PT, R0, 0x11, !P6 ;  /* 0x000000110000780c */ /* 0x000fe40007704270 */
[----:B------:R-:W-:Y:S01]  /*21170*/  FMNMX.FTZ R6, R5, R139, !PT ;  /* 0x0000008b05067209 */ /* 0x000fe20007810000 */
[----:B------:R-:W1:Y:S01]  /*21180*/  SHFL.BFLY PT, R136, R3, 0x1, 0x1f ;  /* 0x0c201f0003887f89 */ /* 0x000e6200000e0000 */
        /* <DEDUP_REMOVED lines=13> */
[----:B------:R-:W-:Y:S02]  /*21260*/  FMNMX.FTZ R4, R17, R4, !PT ;  /* 0x0000000411047209 */ /* 0x000fe40007810000 */
[----:B------:R-:W-:Y:S02]  /*21270*/  ISETP.GT.AND P0, PT, R0, 0x20, !P3 ;  /* 0x000000200000780c */ /* 0x000fe40005f04270 */
[----:B------:R-:W-:Y:S02]  /*21280*/  FMNMX.FTZ R4, R20, R4, !PT ;  /* 0x0000000414047209 */ /* 0x000fe40007810000 */
[----:B------:R-:W-:Y:S02]  /*21290*/  ISETP.LT.OR P0, PT, R2, 0x21, P0 ;  /* 0x000000210200780c */ /* 0x000fe40000701670 */
[----:B-1----:R-:W-:Y:S02]  /*212a0*/  FMNMX.FTZ R136, R3, R136, !PT ;  /* 0x0000008803887209 */ /* 0x002fe40007810000 */
[----:B------:R-:W-:Y:S02]  /*212b0*/  FMNMX.FTZ R3, R10, R6, !PT ;  /* 0x000000060a037209 */ /* 0x000fe40007810000 */
[----:B------:R-:W-:Y:S01]  /*212c0*/  FSEL R219, R34, -INF , !P0 ;  /* 0xff80000022db7808 */ /* 0x000fe20004000000 */
[----:B------:R-:W-:Y:S01]  /*212d0*/  FMUL.FTZ R142, R136, c[0x0][0x2d0] ;  /* 0x0000b400888e7a20 */ /* 0x000fe20000410000 */
[----:B------:R-:W-:Y:S02]  /*212e0*/  FMNMX.FTZ R4, R204, R4, !PT ;  /* 0x00000004cc047209 */ /* 0x000fe40007810000 */
[----:B------:R-:W-:Y:S02]  /*212f0*/  ISETP.GT.AND P0, PT, R0, 0x21, !P2 ;  /* 0x000000210000780c */ /* 0x000fe40005704270 */
[----:B------:R-:W-:Y:S02]  /*21300*/  FMNMX.FTZ R3, R209, R3, !PT ;  /* 0x00000003d1037209 */ /* 0x000fe40007810000 */
[----:B------:R-:W-:Y:S02]  /*21310*/  FMNMX.FTZ R4, R202, R4, !PT ;  /* 0x00000004ca047209 */ /* 0x000fe40007810000 */
[----:B------:R-:W-:Y:S02]  /*21320*/  ISETP.LT.OR P0, PT, R2, 0x22, P0 ;  /* 0x000000220200780c */ /* 0x000fe40000701670 */
[----:B------:R-:W-:Y:S02]  /*21330*/  FMNMX.FTZ R3, R208, R3, !PT ;  /* 0x00000003d0037209 */ /* 0x000fe40007810000 */
[----:B------:R-:W-:Y:S02]  /*21340*/  FSEL R214, R43, -INF , !P0 ;  /* 0xff8000002bd67808 */ /* 0x000fe40004000000 */
[----:B------:R-:W-:Y:S02]  /*21350*/  ISETP.GT.AND P0, PT, R0, 0x28, !P1 ;  /* 0x000000280000780c */ /* 0x000fe40004f04270 */
[----:B------:R-:W-:Y:S02]  /*21360*/  FMNMX.FTZ R3, R201, R3, !PT ;  /* 0x00000003c9037209 */ /* 0x000fe40007810000 */
[----:B------:R-:W-:Y:S02]  /*21370*/  FMNMX.FTZ R4, R210, R4, !PT ;  /* 0x00000004d2047209 */ /* 0x000fe40007810000 */
[----:B------:R-:W-:Y:S02]  /*21380*/  ISETP.LT.OR P0, PT, R2, 0x29, P0 ;  /* 0x000000290200780c */ /* 0x000fe40000701670 */
[----:B------:R-:W-:Y:S02]  /*21390*/  FMNMX.FTZ R4, R211, R4, !PT ;  /* 0x00000004d3047209 */ /* 0x000fe40007810000 */
[----:B------:R-:W-:Y:S02]  /*213a0*/  FMNMX.FTZ R3, R212, R3, !PT ;  /* 0x00000003d4037209 */ /* 0x000fe40007810000 */
[----:B------:R-:W-:Y:S02]  /*213b0*/  FSEL R213, R35, -INF , !P0 ;  /* 0xff80000023d57808 */ /* 0x000fe40004000000 */
        /* <DEDUP_REMOVED lines=8> */
[----:B------:R-:W-:Y:S02]  /*21440*/  FMNMX.FTZ R4, R249, R4, !PT ;  /* 0x00000004f9047209 */ /* 0x000fe40007810000 */
[----:B------:R-:W-:Y:S02]  /*21450*/  FMNMX.FTZ R0, R140, R0, !PT ;  /* 0x000000008c007209 */ /* 0x000fe40007810000 */
[----:B------:R-:W-:Y:S02]  /*21460*/  FMNMX.FTZ R4, R240, R4, !PT ;  /* 0x00000004f0047209 */ /* 0x000fe40007810000 */
[----:B------:R-:W-:Y:S01]  /*21470*/  FMNMX.FTZ R137, R137, R9, !PT ;  /* 0x0000000989897209 */ /* 0x000fe20007810000 */
[----:B------:R-:W1:Y:S01]  /*21480*/  SHFL.BFLY PT, R2, R0, 0x2, 0x1f ;  /* 0x0c401f0000027f89 */ /* 0x000e6200000e0000 */
[----:B------:R-:W-:Y:S02]  /*21490*/  FSETP.NEU.FTZ.AND P1, PT, R136, -INF , PT ;  /* 0xff8000008800780b */ /* 0x000fe40003f3d000 */
[C---:B------:R-:W-:Y:S01]  /*214a0*/  FSETP.NEU.FTZ.AND P2, PT, R137.reuse, -INF , PT ;  /* 0xff8000008900780b */ /* 0x040fe20003f5d000 */
[----:B------:R-:W-:Y:S01]  /*214b0*/  FMUL.FTZ R141, R137, c[0x0][0x2d0] ;  /* 0x0000b400898d7a20 */ /* 0x000fe20000410000 */
[----:B------:R-:W-:Y:S03]  /*214c0*/  FSEL R142, R142, RZ, P1 ;  /* 0x000000ff8e8e7208 */ /* 0x000fe60000800000 */
[----:B------:R-:W2:Y:S01]  /*214d0*/  SHFL.BFLY PT, R9, R4, 0x2, 0x1f ;  /* 0x0c401f0004097f89 */ /* 0x000ea200000e0000 */
[----:B------:R-:W-:Y:S01]  /*214e0*/  FSEL R141, R141, RZ, P2 ;  /* 0x000000ff8d8d7208 */ /* 0x000fe20001000000 */
[--C-:B------:R-:W-:Y:S02]  /*214f0*/  FFMA.FTZ R21, R21, c[0x0][0x2d0], -R142.reuse ;  /* 0x0000b40015157a23 */ /* 0x100fe4000001088e */
[--C-:B------:R-:W-:Y:S02]  /*21500*/  FFMA.FTZ R23, R23, c[0x0][0x2d0], -R142.reuse ;  /* 0x0000b40017177a23 */ /* 0x100fe4000001088e */
[--C-:B------:R-:W-:Y:S01]  /*21510*/  FFMA.FTZ R22, R22, c[0x0][0x2d0], -R141.reuse ;  /* 0x0000b40016167a23 */ /* 0x100fe2000001088d */
[----:B------:R-:W-:Y:S01]  /*21520*/  MUFU.EX2 R50, R21 ;  /* 0x0000001500327308 */ /* 0x000fe20000000800 */
[--C-:B------:R-:W-:Y:S02]  /*21530*/  FFMA.FTZ R16, R16, c[0x0][0x2d0], -R141.reuse ;  /* 0x0000b40010107a23 */ /* 0x100fe4000001088d */
[--C-:B------:R-:W-:Y:S02]  /*21540*/  FFMA.FTZ R25, R25, c[0x0][0x2d0], -R141.reuse ;  /* 0x0000b40019197a23 */ /* 0x100fe4000001088d */
[----:B------:R-:W-:Y:S02]  /*21550*/  FFMA.FTZ R24, R24, c[0x0][0x2d0], -R141 ;  /* 0x0000b40018187a23 */ /* 0x000fe4000001088d */
[--C-:B------:R-:W-:Y:S01]  /*21560*/  FFMA.FTZ R15, R15, c[0x0][0x2d0], -R142.reuse ;  /* 0x0000b4000f0f7a23 */ /* 0x100fe2000001088e */
[----:B-1----:R-:W-:Y:S02]  /*21570*/  FMNMX.FTZ R3, R0, R2, !PT ;  /* 0x0000000200037209 */ /* 0x002fe40007810000 */
[----:B------:R-:W-:Y:S01]  /*21580*/  MUFU.EX2 R241, R22 ;  /* 0x0000001600f17308 */ /* 0x000fe20000000800 */
[----:B------:R-:W-:Y:S01]  /*21590*/  FSEL R0, R137, RZ, P2 ;  /* 0x000000ff89007208 */ /* 0x000fe20001000000 */
[----:B------:R-:W-:Y:S01]  /*215a0*/  FFMA.FTZ R19, R19, c[0x0][0x2d0], -R142 ;  /* 0x0000b40013137a23 */ /* 0x000fe2000001088e */
[----:B------:R-:W-:Y:S03]  /*215b0*/  FSEL R2, R136, RZ, P1 ;  /* 0x000000ff88027208 */ /* 0x000fe60000800000 */
[----:B------:R-:W-:Y:S01]  /*215c0*/  FADD.FTZ R0, -R0, R132 ;  /* 0x0000008400007221 */ /* 0x000fe20000010100 */
[----:B--2---:R-:W-:Y:S01]  /*215d0*/  FMNMX.FTZ R4, R4, R9, !PT ;  /* 0x0000000904047209 */ /* 0x004fe20007810000 */
[----:B------:R-:W-:Y:S02]  /*215e0*/  FADD.FTZ R2, -R2, R134 ;  /* 0x0000008602027221 */ /* 0x000fe40000010100 */
[----:B------:R-:W-:Y:S01]  /*215f0*/  FMUL.FTZ R0, R0, c[0x0][0x2d0] ;  /* 0x0000b40000007a20 */ /* 0x000fe20000410000 */
[----:B------:R-:W1:Y:S01]  /*21600*/  MUFU.EX2 R44, R23 ;  /* 0x00000017002c7308 */ /* 0x000e620000000800 */
[----:B------:R-:W2:Y:S01]  /*21610*/  SHFL.BFLY PT, R135, R4, 0x1, 0x1f ;  /* 0x0c201f0004877f89 */ /* 0x000ea200000e0000 */
[----:B------:R-:W-:Y:S08]  /*21620*/  FMUL.FTZ R2, R2, c[0x0][0x2d0] ;  /* 0x0000b40002027a20 */ /* 0x000ff00000410000 */
[----:B------:R3:W4:Y:S10]  /*21630*/  MUFU.EX2 R133, R0 ;  /* 0x0000000000857308 */ /* 0x0007340000000800 */
[----:B------:R-:W5:Y:S01]  /*21640*/  MUFU.EX2 R132, R2 ;  /* 0x0000000200847308 */ /* 0x000f620000000800 */
[----:B-1----:R-:W-:Y:S02]  /*21650*/  F2FP.PACK_AB R195, R44, R50 ;  /* 0x000000322cc3723e */ /* 0x002fe400000000ff */
[----:B--2---:R-:W-:Y:S02]  /*21660*/  FMNMX.FTZ R135, R4, R135, !PT ;  /* 0x0000008704877209 */ /* 0x004fe40007810000 */
[----:B------:R-:W1:Y:S02]  /*21670*/  SHFL.BFLY PT, R4, R3, 0x1, 0x1f ;  /* 0x0c201f0003047f89 */ /* 0x000e6400000e0000 */
[C---:B------:R-:W-:Y:S01]  /*21680*/  FSETP.NEU.FTZ.AND P0, PT, R135.reuse, -INF , PT ;  /* 0xff8000008700780b */ /* 0x040fe20003f1d000 */
[C---:B------:R-:W-:Y:S02]  /*21690*/  FMUL.FTZ R143, R135.reuse, c[0x0][0x2d0] ;  /* 0x0000b400878f7a20 */ /* 0x040fe40000410000 */
[----:B------:R2:W-:Y:S01]  /*216a0*/  MUFU.EX2 R26, R16 ;  /* 0x00000010001a7308 */ /* 0x0005e20000000800 */
[----:B---3--:R-:W-:Y:S01]  /*216b0*/  FSEL R0, R135, RZ, P0 ;  /* 0x000000ff87007208 */ /* 0x008fe20000000000 */
[----:B----4-:R-:W-:Y:S01]  /*216c0*/  FMUL.FTZ R32, R133, R172 ;  /* 0x000000ac85207220 */ /* 0x010fe20000410000 */
[----:B------:R-:W-:Y:S01]  /*216d0*/  FSEL R143, R143, RZ, P0 ;  /* 0x000000ff8f8f7208 */ /* 0x000fe20000000000 */
[----:B------:R-:W-:Y:S02]  /*216e0*/  FMUL.FTZ R33, R133, R173 ;  /* 0x000000ad85217220 */ /* 0x000fe40000410000 */
[----:B------:R-:W-:Y:S02]  /*216f0*/  FADD.FTZ R0, -R0, R138 ;  /* 0x0000008a00007221 */ /* 0x000fe40000010100 */
[--C-:B------:R-:W-:Y:S02]  /*21700*/  FFMA.FTZ R20, R20, c[0x0][0x2d0], -R143.reuse ;  /* 0x0000b40014147a23 */ /* 0x100fe4000001088f */
[----:B------:R-:W-:Y:S01]  /*21710*/  MUFU.EX2 R51, R25 ;  /* 0x0000001900337308 */ /* 0x000fe20000000800 */
[----:B------:R-:W-:Y:S02]  /*21720*/  FMUL.FTZ R0, R0, c[0x0][0x2d0] ;  /* 0x0000b40000007a20 */ /* 0x000fe40000410000 */
[--C-:B------:R-:W-:Y:S02]  /*21730*/  FFMA.FTZ R14, R14, c[0x0][0x2d0], -R143.reuse ;  /* 0x0000b4000e0e7a23 */ /* 0x100fe4000001088f */
[--C-:B------:R-:W-:Y:S02]  /*21740*/  FFMA.FTZ R18, R18, c[0x0][0x2d0], -R143.reuse ;  /* 0x0000b40012127a23 */ /* 0x100fe4000001088f */
[----:B------:R-:W-:Y:S02]  /*21750*/  FFMA.FTZ R17, R17, c[0x0][0x2d0], -R143 ;  /* 0x0000b40011117a23 */ /* 0x000fe4000001088f */
[C---:B-----5:R-:W-:Y:S01]  /*21760*/  FMUL.FTZ R6, R132.reuse, R146 ;  /* 0x0000009284067220 */ /* 0x060fe20000410000 */
[----:B------:R3:W4:Y:S01]  /*21770*/  MUFU.EX2 R2, R0 ;  /* 0x0000000000027308 */ /* 0x0007220000000800 */
[----:B-1----:R-:W-:Y:S01]  /*21780*/  FMNMX.FTZ R3, R3, R4, !PT ;  /* 0x0000000403037209 */ /* 0x002fe20007810000 */
[C---:B------:R-:W-:Y:S02]  /*21790*/  FMUL.FTZ R34, R132.reuse, R174 ;  /* 0x000000ae84227220 */ /* 0x040fe40000410000 */
[----:B--2---:R-:W-:Y:S01]  /*217a0*/  FMUL.FTZ R16, R133, R156 ;  /* 0x0000009c85107220 */ /* 0x004fe20000410000 */
[C---:B------:R-:W-:Y:S01]  /*217b0*/  FSETP.NEU.FTZ.AND P0, PT, R3.reuse, -INF , PT ;  /* 0xff8000000300780b */ /* 0x040fe20003f1d000 */
[----:B------:R-:W-:Y:S02]  /*217c0*/  FMUL.FTZ R134, R3, c[0x0][0x2d0] ;  /* 0x0000b40003867a20 */ /* 0x000fe40000410000 */
[----:B------:R-:W-:Y:S02]  /*217d0*/  FMUL.FTZ R35, R132, R175 ;  /* 0x000000af84237220 */ /* 0x000fe40000410000 */
[----:B------:R1:W-:Y:S01]  /*217e0*/  MUFU.EX2 R46, R20 ;  /* 0x00000014002e7308 */ /* 0x0003e20000000800 */
[----:B------:R-:W-:Y:S01]  /*217f0*/  FSEL R134, R134, RZ, P0 ;  /* 0x000000ff86867208 */ /* 0x000fe20000000000 */
[C---:B------:R-:W-:Y:S01]  /*21800*/  FMUL.FTZ R52, R133.reuse, R52 ;  /* 0x0000003485347220 */ /* 0x040fe20000410000 */
[----:B------:R-:W-:Y:S01]  /*21810*/  LDSM.16.MT88.4 R172, [R222+0x3080] ;  /* 0x00308000deac783b */ /* 0x000fe20000004200 */
[----:B------:R-:W-:Y:S02]  /*21820*/  FMUL.FTZ R53, R133, R53 ;  /* 0x0000003585357220 */ /* 0x000fe40000410000 */
[--C-:B------:R-:W-:Y:S02]  /*21830*/  FFMA.FTZ R4, R10, c[0x0][0x2d0], -R134.reuse ;  /* 0x0000b4000a047a23 */ /* 0x100fe40000010886 */
[--C-:B------:R-:W-:Y:S02]  /*21840*/  FFMA.FTZ R5, R5, c[0x0][0x2d0], -R134.reuse ;  /* 0x0000b40005057a23 */ /* 0x100fe40000010886 */
[----:B------:R-:W2:Y:S01]  /*21850*/  MUFU.EX2 R43, R24 ;  /* 0x00000018002b7308 */ /* 0x000ea20000000800 */
[C---:B------:R-:W-:Y:S02]  /*21860*/  FMUL.FTZ R54, R132.reuse, R54 ;  /* 0x0000003684367220 */ /* 0x040fe40000410000 */
[C---:B------:R-:W-:Y:S02]  /*21870*/  FMUL.FTZ R55, R132.reuse, R55 ;  /* 0x0000003784377220 */ /* 0x040fe40000410000 */
[--C-:B---3--:R-:W-:Y:S02]  /*21880*/  FFMA.FTZ R0, R7, c[0x0][0x2d0], -R134.reuse ;  /* 0x0000b40007007a23 */ /* 0x108fe40000010886 */
[----:B------:R-:W-:Y:S02]  /*21890*/  FMUL.FTZ R7, R132, R147 ;  /* 0x0000009384077220 */ /* 0x000fe40000410000 */
[C---:B----4-:R-:W-:Y:S01]  /*218a0*/  FMUL.FTZ R9, R2.reuse, R149 ;  /* 0x0000009502097220 */ /* 0x050fe20000410000 */
[----:B------:R3:W-:Y:S01]  /*218b0*/  MUFU.EX2 R48, R0 ;  /* 0x0000000000307308 */ /* 0x0007e20000000800 */
[C---:B------:R-:W-:Y:S02]  /*218c0*/  FMUL.FTZ R12, R2.reuse, R152 ;  /* 0x00000098020c7220 */ /* 0x040fe40000410000 */
[C---:B------:R-:W-:Y:S01]  /*218d0*/  FMUL.FTZ R13, R2.reuse, R153 ;  /* 0x00000099020d7220 */ /* 0x040fe20000410000 */
[----:B-1----:R-:W1:Y:S01]  /*218e0*/  LDSM.16.MT88.4 R20, [R221+0x2080] ;  /* 0x00208000dd14783b */ /* 0x002e620000004200 */
[C---:B------:R-:W-:Y:S02]  /*218f0*/  FMUL.FTZ R25, R2.reuse, R165 ;  /* 0x000000a502197220 */ /* 0x040fe40000410000 */
[----:B------:R-:W-:Y:S01]  /*21900*/  FMUL.FTZ R40, R2, R180 ;  /* 0x000000b402287220 */ /* 0x000fe20000410000 */
[----:B------:R-:W-:Y:S01]  /*21910*/  MOV R180, R50 ;  /* 0x0000003200b47202 */ /* 0x000fe20000000f00 */
[----:B------:R-:W-:Y:S01]  /*21920*/  FMUL.FTZ R50, R132, R190 ;  /* 0x000000be84327220 */ /* 0x000fe20000410000 */
[----:B------:R-:W-:Y:S01]  /*21930*/  MUFU.EX2 R45, R15 ;  /* 0x0000000f002d7308 */ /* 0x000fe20000000800 */
[C---:B------:R-:W-:Y:S02]  /*21940*/  FMUL.FTZ R29, R2.reuse, R169 ;  /* 0x000000a9021d7220 */ /* 0x040fe40000410000 */
[C---:B------:R-:W-:Y:S01]  /*21950*/  FMUL.FTZ R28, R2.reuse, R168 ;  /* 0x000000a8021c7220 */ /* 0x040fe20000410000 */
[----:B--2---:R-:W-:Y:S01]  /*21960*/  F2FP.PACK_AB R194, R43, R51 ;  /* 0x000000332bc2723e */ /* 0x004fe200000000ff */
[C---:B------:R-:W-:Y:S02]  /*21970*/  FMUL.FTZ R24, R2.reuse, R164 ;  /* 0x000000a402187220 */ /* 0x040fe40000410000 */
[C---:B------:R-:W-:Y:S02]  /*21980*/  FMUL.FTZ R41, R2.reuse, R181 ;  /* 0x000000b502297220 */ /* 0x040fe40000410000 */
[C---:B------:R-:W-:Y:S01]  /*21990*/  FMUL.FTZ R56, R2.reuse, R56 ;  /* 0x0000003802387220 */ /* 0x040fe20000410000 */
[----:B------:R-:W2:Y:S01]  /*219a0*/  MUFU.EX2 R200, R19 ;  /* 0x0000001300c87308 */ /* 0x000ea20000000800 */
[C---:B------:R-:W-:Y:S02]  /*219b0*/  FMUL.FTZ R57, R2.reuse, R57 ;  /* 0x0000003902397220 */ /* 0x040fe40000410000 */
[----:B------:R-:W-:Y:S02]  /*219c0*/  FMUL.FTZ R60, R2, R60 ;  /* 0x0000003c023c7220 */ /* 0x000fe40000410000 */
[----:B---3--:R-:W-:Y:S02]  /*219d0*/  FFMA.FTZ R0, R8, c[0x0][0x2d0], -R134 ;  /* 0x0000b40008007a23 */ /* 0x008fe40000010886 */
[C---:B------:R-:W-:Y:S02]  /*219e0*/  FMUL.FTZ R8, R2.reuse, R148 ;  /* 0x0000009402087220 */ /* 0x040fe40000410000 */
[----:B------:R-:W-:Y:S01]  /*219f0*/  FMUL.FTZ R61, R2, R61 ;  /* 0x0000003d023d7220 */ /* 0x000fe20000410000 */
[----:B------:R3:W-:Y:S01]  /*21a00*/  MUFU.EX2 R138, R0 ;  /* 0x00000000008a7308 */ /* 0x0007e20000000800 */
[C---:B------:R-:W-:Y:S02]  /*21a10*/  FMUL.FTZ R64, R133.reuse, R64 ;  /* 0x0000004085407220 */ /* 0x040fe40000410000 */
[C---:B------:R-:W-:Y:S02]  /*21a20*/  FMUL.FTZ R65, R133.reuse, R65 ;  /* 0x0000004185417220 */ /* 0x040fe40000410000 */
[C---:B------:R-:W-:Y:S02]  /*21a30*/  FMUL.FTZ R66, R132.reuse, R66 ;  /* 0x0000004284427220 */ /* 0x040fe40000410000 */
[C---:B------:R-:W-:Y:S02]  /*21a40*/  FMUL.FTZ R67, R132.reuse, R67 ;  /* 0x0000004384437220 */ /* 0x040fe40000410000 */
[C---:B------:R-:W-:Y:S01]  /*21a50*/  FMUL.FTZ R68, R133.reuse, R68 ;  /* 0x0000004485447220 */ /* 0x040fe20000410000 */
[----:B------:R4:W5:Y:S01]  /*21a60*/  MUFU.EX2 R215, R5 ;  /* 0x0000000500d77308 */ /* 0x0009620000000800 */
[----:B------:R-:W-:Y:S02]  /*21a70*/  FMUL.FTZ R69, R133, R69 ;  /* 0x0000004585457220 */ /* 0x000fe40000410000 */
[----:B------:R-:W-:Y:S01]  /*21a80*/  FMUL.FTZ R70, R132, R70 ;  /* 0x0000004684467220 */ /* 0x000fe20000410000 */
[----:B--2---:R-:W-:Y:S01]  /*21a90*/  F2FP.PACK_AB R193, R200, R45 ;  /* 0x0000002dc8c1723e */ /* 0x004fe200000000ff */
[C---:B------:R-:W-:Y:S02]  /*21aa0*/  FMUL.FTZ R19, R132.reuse, R159 ;  /* 0x0000009f84137220 */ /* 0x040fe40000410000 */
[----:B------:R-:W-:Y:S02]  /*21ab0*/  FMUL.FTZ R71, R132, R71 ;  /* 0x0000004784477220 */ /* 0x000fe40000410000 */
[C---:B------:R-:W-:Y:S01]  /*21ac0*/  FMUL.FTZ R72, R2.reuse, R72 ;  /* 0x0000004802487220 */ /* 0x040fe20000410000 */
[----:B------:R-:W2:Y:S01]  /*21ad0*/  MUFU.EX2 R216, R4 ;  /* 0x0000000400d87308 */ /* 0x000ea20000000800 */
[C---:B------:R-:W-:Y:S02]  /*21ae0*/  FMUL.FTZ R73, R2.reuse, R73 ;  /* 0x0000004902497220 */ /* 0x040fe40000410000 */
[C---:B------:R-:W-:Y:S01]  /*21af0*/  FMUL.FTZ R76, R2.reuse, R76 ;  /* 0x0000004c024c7220 */ /* 0x040fe20000410000 */
[----:B---3--:R-:W-:Y:S01]  /*21b00*/  FSEL R0, R3, RZ, P0 ;  /* 0x000000ff03007208 */ /* 0x008fe20000000000 */
[----:B------:R-:W-:Y:S01]  /*21b10*/  FMUL.FTZ R77, R2, R77 ;  /* 0x0000004d024d7220 */ /* 0x000fe20000410000 */
[----:B------:R-:W-:Y:S01]  /*21b20*/  ISETP.GT.AND P0, PT, R238, UR7, PT ;  /* 0x00000007ee007c0c */ /* 0x000fe2000bf04270 */
[C---:B------:R-:W-:Y:S02]  /*21b30*/  FMUL.FTZ R80, R133.reuse, R80 ;  /* 0x0000005085507220 */ /* 0x040fe40000410000 */
[----:B------:R-:W-:Y:S01]  /*21b40*/  FADD.FTZ R0, -R0, R139 ;  /* 0x0000008b00007221 */ /* 0x000fe20000010100 */
[----:B------:R-:W-:Y:S01]  /*21b50*/  MUFU.EX2 R242, R14 ;  /* 0x0000000e00f27308 */ /* 0x000fe20000000800 */
[----:B------:R-:W-:Y:S01]  /*21b60*/  MOV R139, R26 ;  /* 0x0000001a008b7202 */ /* 0x000fe20000000f00 */
[----:B------:R-:W-:Y:S02]  /*21b70*/  FMUL.FTZ R81, R133, R81 ;  /* 0x0000005185517220 */ /* 0x000fe40000410000 */
[----:B------:R-:W-:Y:S01]  /*21b80*/  FMUL.FTZ R0, R0, c[0x0][0x2d0] ;  /* 0x0000b40000007a20 */ /* 0x000fe20000410000 */
[----:B------:R-:W-:Y:S01]  /*21b90*/  F2FP.PACK_AB R192, R241, R139 ;  /* 0x0000008bf1c0723e */ /* 0x000fe200000000ff */
[C---:B----4-:R-:W-:Y:S01]  /*21ba0*/  FMUL.FTZ R5, R133.reuse, R145 ;  /* 0x0000009185057220 */ /* 0x050fe20000410000 */
[----:B-----5:R-:W-:Y:S01]  /*21bb0*/  F2FP.PACK_AB R145, R48, R215 ;  /* 0x000000d73091723e */ /* 0x020fe200000000ff */
[C---:B------:R-:W-:Y:S02]  /*21bc0*/  FMUL.FTZ R82, R132.reuse, R82 ;  /* 0x0000005284527220 */ /* 0x040fe40000410000 */
[----:B------:R-:W3:Y:S01]  /*21bd0*/  MUFU.EX2 R252, R18 ;  /* 0x0000001200fc7308 */ /* 0x000ee20000000800 */
[----:B------:R-:W-:Y:S02]  /*21be0*/  FMUL.FTZ R83, R132, R83 ;  /* 0x0000005384537220 */ /* 0x000fe40000410000 */
[C---:B------:R-:W-:Y:S01]  /*21bf0*/  FMUL.FTZ R84, R133.reuse, R84 ;  /* 0x0000005485547220 */ /* 0x040fe20000410000 */
[----:B--2---:R-:W-:Y:S01]  /*21c00*/  F2FP.PACK_AB R147, R216, R138 ;  /* 0x0000008ad893723e */ /* 0x004fe200000000ff */
[C---:B------:R-:W-:Y:S02]  /*21c10*/  FMUL.FTZ R4, R133.reuse, R144 ;  /* 0x0000009085047220 */ /* 0x040fe40000410000 */
[C---:B------:R-:W-:Y:S02]  /*21c20*/  FMUL.FTZ R85, R133.reuse, R85 ;  /* 0x0000005585557220 */ /* 0x040fe40000410000 */
[C---:B------:R-:W-:Y:S01]  /*21c30*/  FMUL.FTZ R86, R132.reuse, R86 ;  /* 0x0000005684567220 */ /* 0x040fe20000410000 */
[----:B------:R-:W2:Y:S01]  /*21c40*/  MUFU.EX2 R49, R17 ;  /* 0x0000001100317308 */ /* 0x000ea20000000800 */
[----:B------:R-:W-:Y:S01]  /*21c50*/  FMUL.FTZ R87, R132, R87 ;  /* 0x0000005784577220 */ /* 0x000fe20000410000 */
[-C--:B-1----:R-:W-:Y:S05]  /*21c60*/  HMMA.16816.F32 R4, R192, R20.reuse, R4 ;  /* 0x00000014c004723c */ /* 0x082fea0000001804 */
[C---:B------:R-:W-:Y:S02]  /*21c70*/  FMUL.FTZ R88, R2.reuse, R88 ;  /* 0x0000005802587220 */ /* 0x040fe40000410000 */
[C---:B------:R-:W-:Y:S01]  /*21c80*/  FMUL.FTZ R89, R2.reuse, R89 ;  /* 0x0000005902597220 */ /* 0x040fe20000410000 */
[----:B------:R-:W1:Y:S01]  /*21c90*/  MUFU.EX2 R0, R0 ;  /* 0x0000000000007308 */ /* 0x000e620000000800 */
[----:B------:R-:W-:Y:S03]  /*21ca0*/  FMUL.FTZ R92, R2, R92 ;  /* 0x0000005c025c7220 */ /* 0x000fe60000410000 */
[----:B---3--:R-:W-:Y:S01]  /*21cb0*/  F2FP.PACK_AB R144, R252, R242 ;  /* 0x000000f2fc90723e */ /* 0x008fe200000000ff */
[----:B------:R-:W-:Y:S02]  /*21cc0*/  FMUL.FTZ R18, R132, R158 ;  /* 0x0000009e84127220 */ /* 0x000fe40000410000 */
[----:B------:R-:W-:Y:S02]  /*21cd0*/  FMUL.FTZ R93, R2, R93 ;  /* 0x0000005d025d7220 */ /* 0x000fe40000410000 */
[C---:B------:R-:W-:Y:S02]  /*21ce0*/  FMUL.FTZ R96, R133.reuse, R96 ;  /* 0x0000006085607220 */ /* 0x040fe40000410000 */
[C---:B------:R-:W-:Y:S02]  /*21cf0*/  FMUL.FTZ R97, R133.reuse, R97 ;  /* 0x0000006185617220 */ /* 0x040fe40000410000 */
[----:B------:R-:W-:Y:S01]  /*21d00*/  FMUL.FTZ R98, R132, R98 ;  /* 0x0000006284627220 */ /* 0x000fe20000410000 */
[----:B--2---:R-:W-:Y:S01]  /*21d10*/  F2FP.PACK_AB R146, R46, R49 ;  /* 0x000000312e92723e */ /* 0x004fe200000000ff */
[C---:B------:R-:W-:Y:S01]  /*21d20*/  FMUL.FTZ R17, R133.reuse, R157 ;  /* 0x0000009d85117220 */ /* 0x040fe20000410000 */
[----:B------:R-:W-:Y:S01]  /*21d30*/  MOV R181, R49 ;  /* 0x0000003100b57202 */ /* 0x000fe20000000f00 */
[C---:B------:R-:W-:Y:S01]  /*21d40*/  FMUL.FTZ R49, R133.reuse, R189 ;  /* 0x000000bd85317220 */ /* 0x040fe20000410000 */
[----:B------:R-:W-:Y:S01]  /*21d50*/  LDSM.16.MT88.4 R156, [R222+0x2880] ;  /* 0x00288000de9c783b */ /* 0x000fe20000004200 */
[----:B------:R-:W-:Y:S02]  /*21d60*/  FMUL.FTZ R99, R132, R99 ;  /* 0x0000006384637220 */ /* 0x000fe40000410000 */
[C---:B------:R-:W-:Y:S02]  /*21d70*/  FMUL.FTZ R100, R133.reuse, R100 ;  /* 0x0000006485647220 */ /* 0x040fe40000410000 */
[C---:B------:R-:W-:Y:S02]  /*21d80*/  FMUL.FTZ R101, R133.reuse, R101 ;  /* 0x0000006585657220 */ /* 0x040fe40000410000 */
[C---:B-1----:R-:W-:Y:S02]  /*21d90*/  FMUL.FTZ R10, R0.reuse, R150 ;  /* 0x00000096000a7220 */ /* 0x042fe40000410000 */
[C---:B------:R-:W-:Y:S02]  /*21da0*/  FMUL.FTZ R11, R0.reuse, R151 ;  /* 0x00000097000b7220 */ /* 0x040fe40000410000 */
[----:B------:R-:W1:Y:S01]  /*21db0*/  LDSM.16.MT88.4 R148, [R224+0x2080] ;  /* 0x00208000e094783b */ /* 0x000e620000004200 */
[C---:B------:R-:W-:Y:S02]  /*21dc0*/  FMUL.FTZ R14, R0.reuse, R154 ;  /* 0x0000009a000e7220 */ /* 0x040fe40000410000 */
[C---:B------:R-:W-:Y:S02]  /*21dd0*/  FMUL.FTZ R15, R0.reuse, R155 ;  /* 0x0000009b000f7220 */ /* 0x040fe40000410000 */
[C---:B------:R-:W-:Y:S03]  /*21de0*/  HMMA.16816.F32 R8, R144.reuse, R20, R8 ;  /* 0x000000149008723c */ /* 0x040fe60000001808 */
[----:B------:R-:W2:Y:S01]  /*21df0*/  LDSM.16.MT88.4 R152, [R223+0x2080] ;  /* 0x00208000df98783b */ /* 0x000ea20000004200 */
[C---:B------:R-:W-:Y:S02]  /*21e00*/  FMUL.FTZ R26, R0.reuse, R166 ;  /* 0x000000a6001a7220 */ /* 0x040fe40000410000 */
[C---:B------:R-:W-:Y:S02]  /*21e10*/  FMUL.FTZ R27, R0.reuse, R167 ;  /* 0x000000a7001b7220 */ /* 0x040fe40000410000 */
[-C--:B------:R-:W-:Y:S03]  /*21e20*/  HMMA.16816.F32 R12, R144, R22.reuse, R12 ;  /* 0x00000016900c723c */ /* 0x080fe6000000180c */
[----:B------:R-:W-:Y:S01]  /*21e30*/  LDSM.16.MT88.4 R164, [R223+0x2880] ;  /* 0x00288000dfa4783b */ /* 0x000fe20000004200 */
[C---:B------:R-:W-:Y:S02]  /*21e40*/  FMUL.FTZ R20, R133.reuse, R160 ;  /* 0x000000a085147220 */ /* 0x040fe40000410000 */
[C---:B------:R-:W-:Y:S02]  /*21e50*/  FMUL.FTZ R21, R133.reuse, R161 ;  /* 0x000000a185157220 */ /* 0x040fe40000410000 */
[C---:B------:R-:W-:Y:S04]  /*21e60*/  HMMA.16816.F32 R16, R192.reuse, R22, R16 ;  /* 0x00000016c010723c */ /* 0x040fe80000001810 */
[C---:B------:R-:W-:Y:S01]  /*21e70*/  FMUL.FTZ R42, R0.reuse, R182 ;  /* 0x000000b6002a7220 */ /* 0x040fe20000410000 */
[----:B------:R-:W-:Y:S01]  /*21e80*/  MOV R182, R43 ;  /* 0x0000002b00b67202 */ /* 0x000fe20000000f00 */
[----:B------:R-:W-:Y:S01]  /*21e90*/  FMUL.FTZ R43, R0, R183 ;  /* 0x000000b7002b7220 */ /* 0x000fe20000410000 */
[----:B------:R-:W-:Y:S01]  /*21ea0*/  MOV R183, R44 ;  /* 0x0000002c00b77202 */ /* 0x000fe20000000f00 */
[C---:B------:R-:W-:Y:S04]  /*21eb0*/  FMUL.FTZ R22, R132.reuse, R162 ;  /* 0x000000a284167220 */ /* 0x040fe80000410000 */
[----:B------:R-:W-:Y:S02]  /*21ec0*/  FMUL.FTZ R23, R132, R163 ;  /* 0x000000a384177220 */ /* 0x000fe40000410000 */
[----:B------:R-:W-:Y:S01]  /*21ed0*/  FMUL.FTZ R44, R2, R184 ;  /* 0x000000b8022c7220 */ /* 0x000fe20000410000 */
[----:B------:R-:W-:Y:S01]  /*21ee0*/  MOV R184, R48 ;  /* 0x0000003000b87202 */ /* 0x000fe20000000f00 */
[C---:B------:R-:W-:Y:S01]  /*21ef0*/  FMUL.FTZ R48, R133.reuse, R188 ;  /* 0x000000bc85307220 */ /* 0x040fe20000410000 */
[----:B------:R-:W-:Y:S01]  /*21f00*/  MOV R188, R138 ;  /* 0x0000008a00bc7202 */ /* 0x000fe20000000f00 */
[C---:B------:R-:W-:Y:S01]  /*21f10*/  FMUL.FTZ R47, R0.reuse, R187 ;  /* 0x000000bb002f7220 */ /* 0x040fe20000410000 */
[-C--:B------:R-:W-:Y:S03]  /*21f20*/  HMMA.16816.F32 R20, R192, R36.reuse, R20 ;  /* 0x00000024c014723c */ /* 0x080fe60000001814 */
[C---:B------:R-:W-:Y:S02]  /*21f30*/  FMUL.FTZ R58, R0.reuse, R58 ;  /* 0x0000003a003a7220 */ /* 0x040fe40000410000 */
[C---:B------:R-:W-:Y:S02]  /*21f40*/  FMUL.FTZ R59, R0.reuse, R59 ;  /* 0x0000003b003b7220 */ /* 0x040fe40000410000 */
[----:B------:R-:W-:Y:S01]  /*21f50*/  FMUL.FTZ R62, R0, R62 ;  /* 0x0000003e003e7220 */ /* 0x000fe20000410000 */
[C---:B------:R-:W-:Y:S04]  /*21f60*/  HMMA.16816.F32 R24, R144.reuse, R36, R24 ;  /* 0x000000249018723c */ /* 0x040fe80000001818 */
[--C-:B------:R-:W-:Y:S02]  /*21f70*/  FFMA.FTZ R138, R196, c[0x0][0x2d0], -R141.reuse ;  /* 0x0000b400c48a7a23 */ /* 0x100fe4000001088d */
[----:B------:R-:W-:Y:S01]  /*21f80*/  FMUL.FTZ R31, R0, R171 ;  /* 0x000000ab001f7220 */ /* 0x000fe20000410000 */
[----:B------:R-:W-:Y:S01]  /*21f90*/  MOV R171, R51 ;  /* 0x0000003300ab7202 */ /* 0x000fe20000000f00 */
[C---:B------:R-:W-:Y:S01]  /*21fa0*/  FMUL.FTZ R36, R133.reuse, R176 ;  /* 0x000000b085247220 */ /* 0x040fe20000410000 */
[----:B------:R-:W-:Y:S03]  /*21fb0*/  MOV R176, R45 ;  /* 0x0000002d00b07202 */ /* 0x000fe60000000f00 */
[----:B------:R-:W-:Y:S01]  /*21fc0*/  FMUL.FTZ R45, R2, R185 ;  /* 0x000000b9022d7220 */ /* 0x000fe20000410000 */
[----:B------:R-:W-:Y:S01]  /*21fd0*/  MOV R185, R46 ;  /* 0x0000002e00b97202 */ /* 0x000fe20000000f00 */
[----:B------:R-:W-:Y:S02]  /*21fe0*/  FMUL.FTZ R46, R0, R186 ;  /* 0x000000ba002e7220 */ /* 0x000fe40000410000 */
[----:B------:R3:W-:Y:S01]  /*21ff0*/  MUFU.EX2 R186, R138 ;  /* 0x0000008a00ba7308 */ /* 0x0007e20000000800 */
[----:B------:R-:W-:Y:S02]  /*22000*/  FMUL.FTZ R51, R132, R191 ;  /* 0x000000bf84337220 */ /* 0x000fe40000410000 */
[C---:B------:R-:W-:Y:S01]  /*22010*/  FMUL.FTZ R30, R0.reuse, R170 ;  /* 0x000000aa001e7220 */ /* 0x040fe20000410000 */
[----:B------:R-:W-:Y:S01]  /*22020*/  MOV R170, R252 ;  /* 0x000000fc00aa7202 */ /* 0x000fe20000000f00 */
[----:B------:R-:W-:Y:S01]  /*22030*/  FMUL.FTZ R37, R133, R177 ;  /* 0x000000b185257220 */ /* 0x000fe20000410000 */
[----:B------:R-:W-:Y:S01]  /*22040*/  MOV R177, R200 ;  /* 0x000000c800b17202 */ /* 0x000fe20000000f00 */
[C---:B------:R-:W-:Y:S02]  /*22050*/  FMUL.FTZ R63, R0.reuse, R63 ;  /* 0x0000003f003f7220 */ /* 0x040fe40000410000 */
[C---:B------:R-:W-:Y:S01]  /*22060*/  FMUL.FTZ R74, R0.reuse, R74 ;  /* 0x0000004a004a7220 */ /* 0x040fe20000410000 */
[-C--:B------:R-:W-:Y:S03]  /*22070*/  HMMA.16816.F32 R28, R144, R38.reuse, R28 ;  /* 0x00000026901c723c */ /* 0x080fe6000000181c */
[C---:B------:R-:W-:Y:S02]  /*22080*/  FMUL.FTZ R75, R0.reuse, R75 ;  /* 0x0000004b004b7220 */ /* 0x040fe40000410000 */
[C---:B------:R-:W-:Y:S02]  /*22090*/  FMUL.FTZ R78, R0.reuse, R78 ;  /* 0x0000004e004e7220 */ /* 0x040fe40000410000 */
[C---:B------:R-:W-:Y:S01]  /*220a0*/  FMUL.FTZ R79, R0.reuse, R79 ;  /* 0x0000004f004f7220 */ /* 0x040fe20000410000 */
[C---:B------:R-:W-:Y:S04]  /*220b0*/  HMMA.16816.F32 R32, R192.reuse, R38, R32 ;  /* 0x00000026c020723c */ /* 0x040fe80000001820 */
[----:B------:R-:W-:Y:S02]  /*220c0*/  FMUL.FTZ R90, R0, R90 ;  /* 0x0000005a005a7220 */ /* 0x000fe40000410000 */
[--C-:B---3--:R-:W-:Y:S02]  /*220d0*/  FFMA.FTZ R138, R198, c[0x0][0x2d0], -R141.reuse ;  /* 0x0000b400c68a7a23 */ /* 0x108fe4000001088d */
[C---:B------:R-:W-:Y:S01]  /*220e0*/  FMUL.FTZ R39, R132.reuse, R179 ;  /* 0x000000b384277220 */ /* 0x040fe20000410000 */
[----:B------:R-:W-:Y:S01]  /*220f0*/  MOV R179, R242 ;  /* 0x000000f200b37202 */ /* 0x000fe20000000f00 */
[----:B------:R3:W4:Y:S02]  /*22100*/  MUFU.EX2 R190, R138 ;  /* 0x0000008a00be7308 */ /* 0x0007240000000800 */
[----:B------:R-:W-:Y:S01]  /*22110*/  FMUL.FTZ R38, R132, R178 ;  /* 0x000000b284267220 */ /* 0x000fe20000410000 */
[----:B------:R-:W-:Y:S01]  /*22120*/  MOV R178, R241 ;  /* 0x000000f100b27202 */ /* 0x000fe20000000f00 */
[C---:B------:R-:W-:Y:S02]  /*22130*/  FMUL.FTZ R91, R0.reuse, R91 ;  /* 0x0000005b005b7220 */ /* 0x040fe40000410000 */
[C---:B------:R-:W-:Y:S02]  /*22140*/  FMUL.FTZ R94, R0.reuse, R94 ;  /* 0x0000005e005e7220 */ /* 0x040fe40000410000 */
[----:B------:R-:W-:Y:S01]  /*22150*/  FMUL.FTZ R95, R0, R95 ;  /* 0x0000005f005f7220 */ /* 0x000fe20000410000 */
        /* <DEDUP_REMOVED lines=11> */
[----:B------:R1:W-:Y:S01]  /*22210*/  MUFU.EX2 R187, R138 ;  /* 0x0000008a00bb7308 */ /* 0x0003e20000000800 */
[----:B------:R-:W3:Y:S02]  /*22220*/  LDSM.16.MT88.4 R148, [R221+0x3880] ;  /* 0x00388000dd94783b */ /* 0x000ee40000004200 */
        /* <DEDUP_REMOVED lines=13> */
[----:B------:R-:W5:Y:S02]  /*22300*/  LDSM.16.MT88.4 R152, [R222+0x3880] ;  /* 0x00388000de98783b */ /* 0x000f640000004200 */
[C---:B------:R-:W-:Y:S02]  /*22310*/  FMUL.FTZ R115, R132.reuse, R115 ;  /* 0x0000007384737220 */ /* 0x040fe40000410000 */
[C---:B------:R-:W-:Y:S02]  /*22320*/  FMUL.FTZ R116, R133.reuse, R116 ;  /* 0x0000007485747220 */ /* 0x040fe40000410000 */
[C---:B------:R-:W-:Y:S01]  /*22330*/  FMUL.FTZ R117, R133.reuse, R117 ;  /* 0x0000007585757220 */ /* 0x040fe20000410000 */
[-C--:B---3--:R-:W-:Y:S03]  /*22340*/  HMMA.16816.F32 R68, R192, R148.reuse, R68 ;  /* 0x00000094c044723c */ /* 0x088fe60000001844 */
[C---:B------:R-:W-:Y:S02]  /*22350*/  FMUL.FTZ R118, R132.reuse, R118 ;  /* 0x0000007684767220 */ /* 0x040fe40000410000 */
[C---:B------:R-:W-:Y:S02]  /*22360*/  FMUL.FTZ R119, R132.reuse, R119 ;  /* 0x0000007784777220 */ /* 0x040fe40000410000 */
        /* <DEDUP_REMOVED lines=12> */
[-C--:B-----5:R-:W-:Y:S04]  /*22430*/  HMMA.16816.F32 R84, R192, R152.reuse, R84 ;  /* 0x00000098c054723c */ /* 0x0a0fe80000001854 */
[C---:B------:R-:W-:Y:S02]  /*22440*/  FMUL.FTZ R122, R0.reuse, R122 ;  /* 0x0000007a007a7220 */ /* 0x040fe40000410000 */
[----:B------:R-:W-:Y:S02]  /*22450*/  FMUL.FTZ R123, R0, R123 ;  /* 0x0000007b007b7220 */ /* 0x000fe40000410000 */
        /* <DEDUP_REMOVED lines=8> */
[----:B------:R-:W5:Y:S02]  /*224e0*/  LDSM.16.MT88.4 R152, [R223+0x3880] ;  /* 0x00388000df98783b */ /* 0x000f640000004200 */
[----:B------:R-:W-:Y:S04]  /*224f0*/  FMUL.FTZ R127, R0, R127 ;  /* 0x0000007f007f7220 */ /* 0x000fe80000410000 */
[-C--:B---3--:R-:W-:Y:S08]  /*22500*/  HMMA.16816.F32 R100, R192, R148.reuse, R100 ;  /* 0x00000094c064723c */ /* 0x088ff00000001864 */
[C---:B------:R-:W-:Y:S04]  /*22510*/  HMMA.16816.F32 R104, R144.reuse, R148, R104 ;  /* 0x000000949068723c */ /* 0x040fe80000001868 */
[--C-:B-1----:R-:W-:Y:S04]  /*22520*/  FFMA.FTZ R138, R205, c[0x0][0x2d0], -R142.reuse ;  /* 0x0000b400cd8a7a23 */ /* 0x102fe8000001088e */
[-C--:B------:R-:W-:Y:S01]  /*22530*/  HMMA.16816.F32 R108, R144, R150.reuse, R108 ;  /* 0x00000096906c723c */ /* 0x080fe2000000186c */
[----:B------:R1:W3:Y:S07]  /*22540*/  MUFU.EX2 R161, R138 ;  /* 0x0000008a00a17308 */ /* 0x0002ee0000000800 */
[C---:B------:R-:W-:Y:S01]  /*22550*/  HMMA.16816.F32 R112, R192.reuse, R150, R112 ;  /* 0x00000096c070723c */ /* 0x040fe20000001870 */
[----:B------:R-:W3:Y:S07]  /*22560*/  LDSM.16.MT88.4 R148, [R221+0x2880] ;  /* 0x00288000dd94783b */ /* 0x000eee0000004200 */
[-C--:B-----5:R-:W-:Y:S08]  /*22570*/  HMMA.16816.F32 R116, R192, R152.reuse, R116 ;  /* 0x00000098c074723c */ /* 0x0a0ff00000001874 */
[C---:B------:R-:W-:Y:S04]  /*22580*/  HMMA.16816.F32 R120, R144.reuse, R152, R120 ;  /* 0x000000989078723c */ /* 0x040fe80000001878 */
[----:B-1----:R-:W-:Y:S04]  /*22590*/  FFMA.FTZ R138, R207, c[0x0][0x2d0], -R142 ;  /* 0x0000b400cf8a7a23 */ /* 0x002fe8000001088e */
[-C--:B------:R-:W-:Y:S01]  /*225a0*/  HMMA.16816.F32 R124, R144, R154.reuse, R124 ;  /* 0x0000009a907c723c */ /* 0x080fe2000000187c */
[----:B------:R1:W5:Y:S06]  /*225b0*/  MUFU.EX2 R168, R138 ;  /* 0x0000008a00a87308 */ /* 0x00036c0000000800 */
[----:B----4-:R-:W-:Y:S01]  /*225c0*/  F2FP.PACK_AB R144, R190, R186 ;  /* 0x000000babe90723e */ /* 0x010fe200000000ff */
[----:B------:R-:W-:Y:S01]  /*225d0*/  HMMA.16816.F32 R128, R192, R154, R128 ;  /* 0x0000009ac080723c */ /* 0x000fe20000001880 */
[----:B------:R-:W4:Y:S03]  /*225e0*/  LDL.LU R192, [R1+0xc] ;  /* 0x00000c0001c07983 */ /* 0x000f260000300800 */
[----:B--2---:R-:W-:Y:S03]  /*225f0*/  F2FP.PACK_AB R145, R191, R187 ;  /* 0x000000bbbf91723e */ /* 0x004fe600000000ff */
[----:B---3--:R-:W-:Y:S02]  /*22600*/  MOV R194, R161 ;  /* 0x000000a100c27202 */ /* 0x008fe40000000f00 */
[----:B------:R-:W-:Y:S02]  /*22610*/  MOV R195, R160 ;  /* 0x000000a000c37202 */ /* 0x000fe40000000f00 */
[----:B------:R-:W2:Y:S01]  /*22620*/  LDSM.16.MT88.4 R160, [R224+0x2880] ;  /* 0x00288000e0a0783b */ /* 0x000ea20000004200 */
[----:B------:R-:W-:Y:S02]  /*22630*/  MOV R193, R139 ;  /* 0x0000008b00c17202 */ /* 0x000fe40000000f00 */
[----:B------:R-:W-:Y:S01]  /*22640*/  F2FP.PACK_AB R146, R169, R195 ;  /* 0x000000c3a992723e */ /* 0x000fe200000000ff */
[--C-:B-1----:R-:W-:Y:S01]  /*22650*/  FFMA.FTZ R138, R204, c[0x0][0x2d0], -R143.reuse ;  /* 0x0000b400cc8a7a23 */ /* 0x102fe2000001088f */
[----:B-----5:R-:W-:Y:S03]  /*22660*/  F2FP.PACK_AB R147, R168, R194 ;  /* 0x000000c2a893723e */ /* 0x020fe600000000ff */
[----:B------:R1:W-:Y:S04]  /*22670*/  MUFU.EX2 R189, R138 ;  /* 0x0000008a00bd7308 */ /* 0x0003e80000000800 */
[-C--:B------:R-:W-:Y:S05]  /*22680*/  HMMA.16816.F32 R4, R144, R148.reuse, R4 ;  /* 0x000000949004723c */ /* 0x080fea0000001804 */
[--C-:B-1----:R-:W-:Y:S04]  /*22690*/  FFMA.FTZ R138, R202, c[0x0][0x2d0], -R143.reuse ;  /* 0x0000b400ca8a7a23 */ /* 0x102fe8000001088f */
[----:B------:R1:W3:Y:S03]  /*226a0*/  MUFU.EX2 R252, R138 ;  /* 0x0000008a00fc7308 */ /* 0x0002e60000000800 */
[--C-:B-1----:R-:W-:Y:S01]  /*226b0*/  FFMA.FTZ R138, R210, c[0x0][0x2d0], -R143.reuse ;  /* 0x0000b400d28a7a23 */ /* 0x102fe2000001088f */
[----:B---3--:R-:W-:Y:S06]  /*226c0*/  F2FP.PACK_AB R152, R252, R189 ;  /* 0x000000bdfc98723e */ /* 0x008fec00000000ff */
[----:B------:R1:W-:Y:S02]  /*226d0*/  MUFU.EX2 R242, R138 ;  /* 0x0000008a00f27308 */ /* 0x0003e40000000800 */
[----:B-1----:R-:W-:Y:S08]  /*226e0*/  FFMA.FTZ R138, R211, c[0x0][0x2d0], -R143 ;  /* 0x0000b400d38a7a23 */ /* 0x002ff0000001088f */
        /* <DEDUP_REMOVED lines=28> */
[----:B------:R-:W-:Y:S01]  /*228b0*/  MOV R217, R194 ;  /* 0x000000c200d97202 */ /* 0x000fe20000000f00 */
[----:B----4-:R-:W-:Y:S02]  /*228c0*/  FFMA.FTZ R133, R133, R192, R193 ;  /* 0x000000c085857223 */ /* 0x010fe400000100c1 */
[-C--:B--2---:R-:W-:Y:S01]  /*228d0*/  HMMA.16816.F32 R36, R144, R160.reuse, R36 ;  /* 0x000000a09024723c */ /* 0x084fe20000001824 */
[----:B------:R1:W-:Y:S07]  /*228e0*/  MUFU.EX2 R210, R138 ;  /* 0x0000008a00d27308 */ /* 0x0003ee0000000800 */
[C---:B------:R-:W-:Y:S08]  /*228f0*/  HMMA.16816.F32 R40, R152.reuse, R160, R40 ;  /* 0x000000a09828723c */ /* 0x040ff00000001828 */
[-C--:B------:R-:W-:Y:S08]  /*22900*/  HMMA.16816.F32 R44, R152, R162.reuse, R44 ;  /* 0x000000a2982c723c */ /* 0x080ff0000000182c */
[C---:B------:R-:W-:Y:S01]  /*22910*/  HMMA.16816.F32 R48, R144.reuse, R162, R48 ;  /* 0x000000a29030723c */ /* 0x040fe20000001830 */
[----:B------:R-:W2:Y:S03]  /*22920*/  LDSM.16.MT88.4 R160, [R224+0x4080] ;  /* 0x00408000e0a0783b */ /* 0x000ea60000004200 */
[--C-:B-1----:R-:W-:Y:S01]  /*22930*/  FFMA.FTZ R138, R218, c[0x0][0x2d0], -R142.reuse ;  /* 0x0000b400da8a7a23 */ /* 0x102fe2000001088e */
[----:B------:R-:W-:Y:S03]  /*22940*/  MOV R218, R195 ;  /* 0x000000c300da7202 */ /* 0x000fe60000000f00 */
[-C--:B------:R-:W-:Y:S01]  /*22950*/  HMMA.16816.F32 R52, R144, R164.reuse, R52 ;  /* 0x000000a49034723c */ /* 0x080fe20000001834 */
[----:B------:R1:W4:Y:S07]  /*22960*/  MUFU.EX2 R209, R138 ;  /* 0x0000008a00d17308 */ /* 0x00032e0000000800 */
        /* <DEDUP_REMOVED lines=21> */
[----:B----4-:R-:W-:Y:S04]  /*22ac0*/  F2FP.PACK_AB R141, R209, R210 ;  /* 0x000000d2d18d723e */ /* 0x010fe800000000ff */
[C---:B------:R-:W-:Y:S03]  /*22ad0*/  HMMA.16816.F32 R88, R152.reuse, R156, R88 ;  /* 0x0000009c9858723c */ /* 0x040fe60000001858 */
[----:B------:R3:W-:Y:S05]  /*22ae0*/  MUFU.EX2 R205, R142 ;  /* 0x0000008e00cd7308 */ /* 0x0007ea0000000800 */
[-C--:B------:R-:W-:Y:S08]  /*22af0*/  HMMA.16816.F32 R92, R152, R158.reuse, R92 ;  /* 0x0000009e985c723c */ /* 0x080ff0000000185c */
[C---:B------:R-:W-:Y:S01]  /*22b00*/  HMMA.16816.F32 R96, R144.reuse, R158, R96 ;  /* 0x0000009e9060723c */ /* 0x040fe20000001860 */
[----:B------:R-:W4:Y:S03]  /*22b10*/  LDSM.16.MT88.4 R156, [R221+0x3080] ;  /* 0x00308000dd9c783b */ /* 0x000f260000004200 */
[--C-:B-1----:R-:W-:Y:S01]  /*22b20*/  FFMA.FTZ R138, R244, c[0x0][0x2d0], -R143.reuse ;  /* 0x0000b400f48a7a23 */ /* 0x102fe2000001088f */
[----:B------:R-:W-:Y:S03]  /*22b30*/  MOV R244, R187 ;  /* 0x000000bb00f47202 */ /* 0x000fe60000000f00 */
[-C--:B--2---:R-:W-:Y:S01]  /*22b40*/  HMMA.16816.F32 R100, R144, R160.reuse, R100 ;  /* 0x000000a09064723c */ /* 0x084fe20000001864 */
        /* <DEDUP_REMOVED lines=13> */
[----:B--2---:R-:W-:Y:S01]  /*22c20*/  F2FP.PACK_AB R192, R203, R204 ;  /* 0x000000cccbc0723e */ /* 0x004fe200000000ff */
[----:B------:R-:W-:Y:S01]  /*22c30*/  FFMA.FTZ R143, R240, c[0x0][0x2d0], -R143 ;  /* 0x0000b400f08f7a23 */ /* 0x000fe2000001088f */
[----:B------:R-:W-:Y:S01]  /*22c40*/  MOV R249, R185 ;  /* 0x000000b900f97202 */ /* 0x000fe20000000f00 */
[----:B------:R1:W-:Y:S01]  /*22c50*/  MUFU.EX2 R202, R138 ;  /* 0x0000008a00ca7308 */ /* 0x0003e20000000800 */
[----:B------:R-:W-:Y:S09]  /*22c60*/  MOV R240, R184 ;  /* 0x000000b800f07202 */ /* 0x000ff20000000f00 */
[----:B------:R2:W3:Y:S01]  /*22c70*/  MUFU.EX2 R201, R143 ;  /* 0x0000008f00c97308 */ /* 0x0004e20000000800 */
[--C-:B-1----:R-:W-:Y:S01]  /*22c80*/  FFMA.FTZ R138, R219, c[0x0][0x2d0], -R134.reuse ;  /* 0x0000b400db8a7a23 */ /* 0x102fe20000010886 */
[----:B------:R-:W-:Y:S08]  /*22c90*/  MOV R219, R183 ;  /* 0x000000b700db7202 */ /* 0x000ff00000000f00 */
[----:B------:R1:W-:Y:S01]  /*22ca0*/  MUFU.EX2 R139, R138 ;  /* 0x0000008a008b7308 */ /* 0x0003e20000000800 */
[----:B--2---:R-:W-:Y:S02]  /*22cb0*/  F2FP.PACK_AB R143, R205, R206 ;  /* 0x000000cecd8f723e */ /* 0x004fe400000000ff */
[----:B---3--:R-:W-:Y:S01]  /*22cc0*/  F2FP.PACK_AB R194, R201, R202 ;  /* 0x000000cac9c2723e */ /* 0x008fe200000000ff */
[--C-:B-1----:R-:W-:Y:S01]  /*22cd0*/  FFMA.FTZ R138, R214, c[0x0][0x2d0], -R134.reuse ;  /* 0x0000b400d68a7a23 */ /* 0x102fe20000010886 */
[----:B------:R-:W-:Y:S05]  /*22ce0*/  MOV R214, R182 ;  /* 0x000000b600d67202 */ /* 0x000fea0000000f00 */
[----:B------:R1:W2:Y:S02]  /*22cf0*/  MUFU.EX2 R196, R138 ;  /* 0x0000008a00c47308 */ /* 0x0002a40000000800 */
[--C-:B-1----:R-:W-:Y:S01]  /*22d00*/  FFMA.FTZ R138, R213, c[0x0][0x2d0], -R134.reuse ;  /* 0x0000b400d58a7a23 */ /* 0x102fe20000010886 */
[----:B--2---:R-:W-:Y:S01]  /*22d10*/  F2FP.PACK_AB R193, R196, R139 ;  /* 0x0000008bc4c1723e */ /* 0x004fe200000000ff */
[----:B------:R-:W-:Y:S01]  /*22d20*/  FFMA.FTZ R134, R140, c[0x0][0x2d0], -R134 ;  /* 0x0000b4008c867a23 */ /* 0x000fe20000010886 */
[----:B------:R-:W-:Y:S01]  /*22d30*/  F2FP.PACK_AB R140, R212, R211 ;  /* 0x000000d3d48c723e */ /* 0x000fe200000000ff */
[----:B------:R-:W2:Y:S04]  /*22d40*/  LDL.LU R213, [R1+0x18] ;  /* 0x0000180001d57983 */ /* 0x000ea80000300800 */
[----:B------:R-:W-:Y:S02]  /*22d50*/  MUFU.EX2 R138, R138 ;  /* 0x0000008a008a7308 */ /* 0x000fe40000000800 */
[-C--:B----4-:R-:W-:Y:S01]  /*22d60*/  HMMA.16816.F32 R144, R140, R156.reuse, R4 ;  /* 0x0000009c8c90723c */ /* 0x090fe20000001804 */
[----:B------:R-:W1:Y:S07]  /*22d70*/  LDSM.16.MT88.4 R4, [R223+0x3080] ;  /* 0x00308000df04783b */ /* 0x000e6e0000004200 */
[----:B------:R-:W3:Y:S04]  /*22d80*/  MUFU.EX2 R134, R134 ;  /* 0x0000008600867308 */ /* 0x000ee80000000800 */
[----:B---3--:R-:W-:Y:S07]  /*22d90*/  F2FP.PACK_AB R195, R134, R138 ;  /* 0x0000008a86c3723e */ /* 0x008fee00000000ff */
[C---:B------:R-:W-:Y:S01]  /*22da0*/  HMMA.16816.F32 R148, R192.reuse, R156, R8 ;  /* 0x0000009cc094723c */ /* 0x040fe20000001808 */
[----:B------:R-:W3:Y:S07]  /*22db0*/  LDSM.16.MT88.4 R8, [R221+0x4880] ;  /* 0x00488000dd08783b */ /* 0x000eee0000004200 */
        /* <DEDUP_REMOVED lines=43> */
[----:B--2---:R-:W-:Y:S02]  /*23070*/  FFMA.FTZ R4, R2, R28, R29 ;  /* 0x0000001c02047223 */ /* 0x004fe4000001001d */
        /* <DEDUP_REMOVED lines=57> */
.L_x_1292:
[----:B--2---:R-:W2:Y:S04]  /*23410*/  LDL.LU R0, [R1+0xc] ;  /* 0x00000c0001007983 */ /* 0x004ea80000300800 */
        /* <DEDUP_REMOVED lines=184> */
.L_x_1160:
[----:B------:R-:W1:Y:S02]  /*23fa0*/  S2R R81, SR_CTAID.Y ;  /* 0x0000000000517919 */ /* 0x000e640000002600 */
[----:B-1----:R-:W-:Y:S01]  /*23fb0*/  SHF.R.S32.HI R71, RZ, 0x1f, R81 ;  /* 0x0000001fff477819 */ /* 0x002fe20000011451 */
        /* <DEDUP_REMOVED lines=184> */
.L_x_1311:
[----:B-1----:R-:W-:Y:S01]  /*24b40*/  LOP3.LUT R0, R63, 0xffffffe0, RZ, 0xc0, !PT ;  /* 0xffffffe03f007812 */ /* 0x002fe200078ec0ff */
[----:B------:R-:W1:Y:S01]  /*24b50*/  S2R R80, SR_CTAID.X ;  /* 0x0000000000507919 */ /* 0x000e620000002500 */
[----:B------:R-:W-:Y:S01]  /*24b60*/  LEA.HI R4, R26, R26, RZ, 0x1 ;  /* 0x0000001a1a047211 */ /* 0x000fe200078f08ff */
[----:B------:R-:W-:Y:S01]  /*24b70*/  IMAD R14, R71, c[0x0][0x3e8], RZ ;  /* 0x0000fa00470e7a24 */ /* 0x000fe200078e02ff */
[----:B------:R-:W-:Y:S01]  /*24b80*/  SHF.R.S32.HI R6, RZ, 0x1f, R59 ;  /* 0x0000001fff067819 */ /* 0x000fe2000001143b */
[----:B------:R-:W-:Y:S01]  /*24b90*/  IMAD.IADD R0, R69, 0x1, -R0 ;  /* 0x0000000145007824 */ /* 0x000fe200078e0a00 */
[C---:B------:R-:W-:Y:S01]  /*24ba0*/  LOP3.LUT R5, R4.reuse, 0x1ffffffe, RZ, 0xc0, !PT ;  /* 0x1ffffffe04057812 */ /* 0x040fe200078ec0ff */
[----:B------:R-:W-:Y:S01]  /*24bb0*/  IMAD.SHL.U32 R4, R4, 0x20, RZ ;  /* 0x0000002004047824 */ /* 0x000fe200078e00ff */
[----:B------:R-:W-:Y:S01]  /*24bc0*/  LEA.HI R6, R6, R59, RZ, 0x2 ;  /* 0x0000003b06067211 */ /* 0x000fe200078f10ff */
[----:B------:R-:W-:Y:S01]  /*24bd0*/  IMAD R14, R81, c[0x0][0x3ec], R14 ;  /* 0x0000fb00510e7a24 */ /* 0x000fe200078e020e */
[----:B------:R-:W-:Y:S01]  /*24be0*/  SHF.R.S32.HI R7, RZ, 0x1f, R0 ;  /* 0x0000001fff077819 */ /* 0x000fe20000011400 */
[----:B------:R-:W-:Y:S01]  /*24bf0*/  IMAD.IADD R8, R26, 0x1, -R5 ;  /* 0x000000011a087824 */ /* 0x000fe200078e0a05 */
[----:B------:R-:W-:Y:S01]  /*24c00*/  LOP3.LUT R5, R6, 0xffffffc, RZ, 0xc0, !PT ;  /* 0x0ffffffc06057812 */ /* 0x000fe200078ec0ff */
[----:B-----5:R-:W-:Y:S01]  /*24c10*/  IMAD R20, R20, c[0x0][0x4e8], RZ ;  /* 0x00013a0014147a24 */ /* 0x020fe200078e02ff */
[----:B------:R-:W-:Y:S01]  /*24c20*/  LEA.HI R7, R7, R0, RZ, 0x2 ;  /* 0x0000000007077211 */ /* 0x000fe200078f10ff */
[----:B------:R-:W-:Y:S01]  /*24c30*/  BSSY B0, `(.L_x_1312) ;  /* 0x0000084000007945 */ /* 0x000fe20003800000 */
[----:B------:R-:W-:Y:S01]  /*24c40*/  LOP3.LUT R4, R4, 0xffffffc0, RZ, 0xc0, !PT ;  /* 0xffffffc004047812 */ /* 0x000fe200078ec0ff */
[----:B------:R-:W-:Y:S01]  /*24c50*/  IMAD.IADD R6, R59, 0x1, -R5 ;  /* 0x000000013b067824 */ /* 0x000fe200078e0a05 */
[----:B------:R-:W-:-:S02]  /*24c60*/  SHF.R.S32.HI R5, RZ, 0x2, R7 ;  /* 0x00000002ff057819 */ /* 0x000fc40000011407 */
[----:B------:R-:W-:Y:S01]  /*24c70*/  MOV R9, c[0x0][0x4e8] ;  /* 0x00013a0000097a02 */ /* 0x000fe20000000f00 */
[----:B------:R-:W-:Y:S01]  /*24c80*/  IMAD R7, R8, 0x8, R4 ;  /* 0x0000000808077824 */ /* 0x000fe200078e0204 */
[----:B------:R-:W-:Y:S01]  /*24c90*/  LOP3.LUT P0, RZ, R0, 0x3, RZ, 0xc0, !PT ;  /* 0x0000000300ff7812 */ /* 0x000fe2000780c0ff */
[----:B------:R-:W-:Y:S01]  /*24ca0*/  IMAD R19, R6, 0x10, R5 ;  /* 0x0000001006137824 */ /* 0x000fe200078e0205 */
[----:B------:R-:W-:Y:S01]  /*24cb0*/  ISETP.NE.AND P2, PT, R9, 0x1, PT ;  /* 0x000000010900780c */ /* 0x000fe20003f45270 */
[----:B------:R-:W-:Y:S01]  /*24cc0*/  IMAD R0, R3, c[0x0][0x3a0], RZ ;  /* 0x0000e80003007a24 */ /* 0x000fe200078e02ff */
[----:B------:R-:W-:Y:S01]  /*24cd0*/  LEA.HI R10, R66, R69, RZ, 0x3 ;  /* 0x00000045420a7211 */ /* 0x000fe200078f18ff */
[----:B------:R-:W-:Y:S01]  /*24ce0*/  IMAD.WIDE.U32 R4, R81, c[0x0][0x490], R2 ;  /* 0x0001240051047a25 */ /* 0x000fe200078e0002 */
[----:B------:R-:W-:Y:S02]  /*24cf0*/  IADD3 R6, R19, R7, RZ ;  /* 0x0000000713067210 */ /* 0x000fe40007ffe0ff */
[----:B------:R-:W-:Y:S01]  /*24d00*/  SHF.R.S32.HI R21, RZ, 0x3, R10 ;  /* 0x00000003ff157819 */ /* 0x000fe2000001140a */
[----:B------:R-:W-:Y:S01]  /*24d10*/  IMAD R7, R2, c[0x0][0x3a4], R0 ;  /* 0x0000e90002077a24 */ /* 0x000fe200078e0200 */
[----:B------:R-:W-:Y:S01]  /*24d20*/  LOP3.LUT R12, R10, 0xfffffff8, RZ, 0xc0, !PT ;  /* 0xfffffff80a0c7812 */ /* 0x000fe200078ec0ff */
[----:B------:R-:W-:Y:S01]  /*24d30*/  IMAD.WIDE.U32 R2, R2, c[0x0][0x3a0], RZ ;  /* 0x0000e80002027a25 */ /* 0x000fe200078e00ff */
[----:B------:R-:W-:-:S02]  /*24d40*/  SEL R18, R73, RZ, !P1 ;  /* 0x000000ff49127207 */ /* 0x000fc40004800000 */
[----:B------:R-:W-:Y:S01]  /*24d50*/  LEA.HI R23, R66, R69, RZ, 0x6 ;  /* 0x0000004542177211 */ /* 0x000fe200078f30ff */
        /* <DEDUP_REMOVED lines=113> */
.L_x_1313:
[----:B--234-:R-:W-:Y:S05]  /*25470*/  BSYNC B0 ;  /* 0x0000000000007941 */ /* 0x01cfea0003800000 */
.L_x_1312:
        /* <DEDUP_REMOVED lines=16> */
.L_x_1315:
[----:B------:R-:W-:Y:S05]  /*25580*/  BSYNC B0 ;  /* 0x0000000000007941 */ /* 0x000fea0003800000 */
.L_x_1314:
        /* <DEDUP_REMOVED lines=16> */
.L_x_1317:
[----:B------:R-:W-:Y:S05]  /*25690*/  BSYNC B0 ;  /* 0x0000000000007941 */ /* 0x000fea0003800000 */
.L_x_1316:
        /* <DEDUP_REMOVED lines=16> */
.L_x_1319:
[----:B------:R-:W-:Y:S05]  /*257a0*/  BSYNC B0 ;  /* 0x0000000000007941 */ /* 0x000fea0003800000 */
.L_x_1318:
        /* <DEDUP_REMOVED lines=16> */
.L_x_1321:
[----:B------:R-:W-:Y:S05]  /*258b0*/  BSYNC B0 ;  /* 0x0000000000007941 */ /* 0x000fea0003800000 */
.L_x_1320:
        /* <DEDUP_REMOVED lines=16> */
.L_x_1323:
[----:B------:R-:W-:Y:S05]  /*259c0*/  BSYNC B0 ;  /* 0x0000000000007941 */ /* 0x000fea0003800000 */
.L_x_1322:
        /* <DEDUP_REMOVED lines=16> */
.L_x_1325:
[----:B------:R-:W-:Y:S05]  /*25ad0*/  BSYNC B0 ;  /* 0x0000000000007941 */ /* 0x000fea0003800000 */
.L_x_1324:
        /* <DEDUP_REMOVED lines=17> */
.L_x_1310:
        /* <DEDUP_REMOVED lines=19> */
.L_x_1326:
        /* <DEDUP_REMOVED lines=40> */
.L_x_1328:
[----:B------:R-:W-:Y:S05]  /*25fa0*/  BSYNC B0 ;  /* 0x0000000000007941 */ /* 0x000fea0003800000 */
.L_x_1327:
        /* <DEDUP_REMOVED lines=57> */
.L_x_1330:
[----:B------:R-:W-:Y:S05]  /*26340*/  BSYNC B0 ;  /* 0x0000000000007941 */ /* 0x000fea0003800000 */
.L_x_1329:
        /* <DEDUP_REMOVED lines=15> */
.L_x_1332:
[----:B------:R-:W-:Y:S05]  /*26440*/  BSYNC B0 ;  /* 0x0000000000007941 */ /* 0x000fea0003800000 */
.L_x_1331:
        /* <DEDUP_REMOVED lines=15> */
.L_x_1334:
[----:B------:R-:W-:Y:S05]  /*26540*/  BSYNC B0 ;  /* 0x0000000000007941 */ /* 0x000fea0003800000 */
.L_x_1333:
        /* <DEDUP_REMOVED lines=15> */
.L_x_1336:
[----:B------:R-:W-:Y:S05]  /*26640*/  BSYNC B0 ;  /* 0x0000000000007941 */ /* 0x000fea0003800000 */
.L_x_1335:
        /* <DEDUP_REMOVED lines=15> */
.L_x_1338:
[----:B------:R-:W-:Y:S05]  /*26740*/  BSYNC B0 ;  /* 0x0000000000007941 */ /* 0x000fea0003800000 */
.L_x_1337:
        /* <DEDUP_REMOVED lines=15> */
.L_x_1340:
[----:B------:R-:W-:Y:S05]  /*26840*/  BSYNC B0 ;  /* 0x0000000000007941 */ /* 0x000fea0003800000 */
.L_x_1339:
        /* <DEDUP_REMOVED lines=15> */
.L_x_1342:
[----:B------:R-:W-:Y:S05]  /*26940*/  BSYNC B0 ;  /* 0x0000000000007941 */ /* 0x000fea0003800000 */
.L_x_1341:
        /* <DEDUP_REMOVED lines=16> */
.L_x_1343:
        /* <DEDUP_REMOVED lines=11> */
.L_x_1728:


//--------------------- .text._ZN7cutlass13device_kernelIN5flash19enable_sm80_to_sm89INS1_16FlashAttnFwdSm80INS1_25CollectiveMainloopFwdSm80ILi4ELi1ELb0EN4cute5tupleIJNS5_1CILi128EEENS7_ILi64EEES8_EEELi128ENS_6half_tEfNS_4arch4Sm80ELb1ELb0ELb1ELb0ELb0ELb0ELb1ELb0EEENS1_21CollectiveEpilogueFwdINS6_IJS8_S8_S9_EEENS6_IJNS7_ILi1EEESH_SH_EEESB_SD_Li128ELb0ELb1ELb0ELb0EEENS1_30DynamicPersistentTileSchedulerILi128ELi128ELb0ELb1ELb0EEEEEEEEEvNT_6ParamsE --------------------------
	.section	.text._ZN7cutlass13device_kernelIN5flash19enable_sm80_to_sm89INS1_16FlashAttnFwdSm80INS1_25CollectiveMainloopFwdSm80ILi4ELi1ELb0EN4cute5tupleIJNS5_1CILi128EEENS7_ILi64EEES8_EEELi128ENS_6half_tEfNS_4arch4Sm80ELb1ELb0ELb1ELb0ELb0ELb0ELb1ELb0EEENS1_21CollectiveEpilogueFwdINS6_IJS8_S8_S9_EEENS6_IJNS7_ILi1EEESH_SH_EEESB_SD_Li128ELb0ELb1ELb0ELb0EEENS1_30DynamicPersistentTileSchedulerILi128ELi128ELb0ELb1ELb0EEEEEEEEEvNT_6ParamsE,"ax",@progbits
	.sectioninfo	@"SHI_REGISTERS=255"
	.align	128
.text._ZN7cutlass13device_kernelIN5flash19enable_sm80_to_sm89INS1_16FlashAttnFwdSm80INS1_25CollectiveMainloopFwdSm80ILi4ELi1ELb0EN4cute5tupleIJNS5_1CILi128EEENS7_ILi64EEES8_EEELi128ENS_6half_tEfNS_4arch4Sm80ELb1ELb0ELb1ELb0ELb0ELb0ELb1ELb0EEENS1_21CollectiveEpilogueFwdINS6_IJS8_S8_S9_EEENS6_IJNS7_ILi1EEESH_SH_EEESB_SD_Li128ELb0ELb1ELb0ELb0EEENS1_30DynamicPersistentTileSchedulerILi128ELi128ELb0ELb1ELb0EEEEEEEEEvNT_6ParamsE:
        .type           _ZN7cutlass13device_kernelIN5flash19enable_sm80_to_sm89INS1_16FlashAttnFwdSm80INS1_25CollectiveMainloopFwdSm80ILi4ELi1ELb0EN4cute5tupleIJNS5_1CILi128EEENS7_ILi64EEES8_EEELi128ENS_6half_tEfNS_4arch4Sm80ELb1ELb0ELb1ELb0ELb0ELb0ELb1ELb0EEENS1_21CollectiveEpilogueFwdINS6_IJS8_S8_S9_EEENS6_IJNS7_ILi1EEESH_SH_EEESB_SD_Li128ELb0ELb1ELb0ELb0EEENS1_30DynamicPersistentTileSchedulerILi128ELi128ELb0ELb1ELb0EEEEEEEEEvNT_6ParamsE,@function
        .size           _ZN7cutlass13device_kernelIN5flash19enable_sm80_to_sm89INS1_16FlashAttnFwdSm80INS1_25CollectiveMainloopFwdSm80ILi4ELi1ELb0EN4cute5tupleIJNS5_1CILi128EEENS7_ILi64EEES8_EEELi128ENS_6half_tEfNS_4arch4Sm80ELb1ELb0ELb1ELb0ELb0ELb0ELb1ELb0EEENS1_21CollectiveEpilogueFwdINS6_IJS8_S8_S9_EEENS6_IJNS7_ILi1EEESH_SH_EEESB_SD_Li128ELb0ELb1ELb0ELb0EEENS1_30DynamicPersistentTileSchedulerILi128ELi128ELb0ELb1ELb0EEEEEEEEEvNT_6ParamsE,(.L_x_1729 - _ZN7cutlass13device_kernelIN5flash19enable_sm80_to_sm89INS1_16FlashAttnFwdSm80INS1_25CollectiveMainloopFwdSm80ILi4ELi1ELb0EN4cute5tupleIJNS5_1CILi128EEENS7_ILi64EEES8_EEELi128ENS_6half_tEfNS_4arch4Sm80ELb1ELb0ELb1ELb0ELb0ELb0ELb1ELb0EEENS1_21CollectiveEpilogueFwdINS6_IJS8_S8_S9_EEENS6_IJNS7_ILi1EEESH_SH_EEESB_SD_Li128ELb0ELb1ELb0ELb0EEENS1_30DynamicPersistentTileSchedulerILi128ELi128ELb0ELb1ELb0EEEEEEEEEvNT_6ParamsE)
        .other          _ZN7cutlass13device_kernelIN5flash19enable_sm80_to_sm89INS1_16FlashAttnFwdSm80INS1_25CollectiveMainloopFwdSm80ILi4ELi1ELb0EN4cute5tupleIJNS5_1CILi128EEENS7_ILi64EEES8_EEELi128ENS_6half_tEfNS_4arch4Sm80ELb1ELb0ELb1ELb0ELb0ELb0ELb1ELb0EEENS1_21CollectiveEpilogueFwdINS6_IJS8_S8_S9_EEENS6_IJNS7_ILi1EEESH_SH_EEESB_SD_Li128ELb0ELb1ELb0ELb0EEENS1_30DynamicPersistentTileSchedulerILi128ELi128ELb0ELb1ELb0EEEEEEEEEvNT_6ParamsE,@"STO_CUDA_ENTRY STV_DEFAULT"
_ZN7cutlass13device_kernelIN5flash19enable_sm80_to_sm89INS1_16FlashAttnFwdSm80INS1_25CollectiveMainloopFwdSm80ILi4ELi1ELb0EN4cute5tupleIJNS5_1CILi128EEENS7_ILi64EEES8_EEELi128ENS_6half_tEfNS_4arch4Sm80ELb1ELb0ELb1ELb0ELb0ELb0ELb1ELb0EEENS1_21CollectiveEpilogueFwdINS6_IJS8_S8_S9_EEENS6_IJNS7_ILi1EEESH_SH_EEESB_SD_Li128ELb0ELb1ELb0ELb0EEENS1_30DynamicPersistentTileSchedulerILi128ELi128ELb0ELb1ELb0EEEEEEEEEvNT_6ParamsE:
        /* <DEDUP_REMOVED lines=12> */
[----:B------:R-:W-:Y:S01]  /*00c0*/  IMAD.MOV.U32 R232, RZ, RZ, 0x40 ;  /* 0x00000040ffe87424 */ /* 0x000fe200078e00ff */
[----:B------:R-:W-:Y:S02]  /*00d0*/  ULDC.64 UR6, c[0x0][0x118] ;  /* 0x0000460000067ab9 */ /* 0x000fe40000000a00 */
[CC--:B------:R-:W-:Y:S02]  /*00e0*/  LEA.HI R2, R14.reuse, R16.reuse, RZ, 0x4 ;  /* 0x000000100e027211 */ /* 0x0c0fe400078f20ff */
[CC--:B------:R-:W-:Y:S02]  /*00f0*/  LEA.HI R10, R14.reuse, R16.reuse, RZ, 0x3 ;  /* 0x000000100e0a7211 */ /* 0x0c0fe400078f18ff */
[----:B------:R-:W-:Y:S02]  /*0100*/  SHF.R.S32.HI R3, RZ, 0x4, R2 ;  /* 0x00000004ff037819 */ /* 0x000fe40000011402 */
[----:B------:R-:W-:-:S02]  /*0110*/  LEA.HI R12, R14, R16, RZ, 0x2 ;  /* 0x000000100e0c7211 */ /* 0x000fc400078f10ff */
[----:B------:R-:W-:Y:S02]  /*0120*/  LEA.HI R0, R2, R3, RZ, 0x1 ;  /* 0x0000000302007211 */ /* 0x000fe400078f08ff */
[----:B------:R-:W-:Y:S02]  /*0130*/  LOP3.LUT R5, R10, 0xfffffff8, RZ, 0xc0, !PT ;  /* 0xfffffff80a057812 */ /* 0x000fe400078ec0ff */
[----:B------:R-:W-:Y:S02]  /*0140*/  LOP3.LUT R0, R0, 0xfffffffe, RZ, 0xc0, !PT ;  /* 0xfffffffe00007812 */ /* 0x000fe400078ec0ff */
[----:B------:R-:W-:Y:S01]  /*0150*/  SHF.R.S32.HI R20, RZ, 0x3, R10 ;  /* 0x00000003ff147819 */ /* 0x000fe2000001140a */
[----:B------:R-:W-:Y:S01]  /*0160*/  IMAD.IADD R8, R16, 0x1, -R5 ;  /* 0x0000000110087824 */ /* 0x000fe200078e0a05 */
[----:B------:R-:W-:Y:S01]  /*0170*/  SHF.R.S32.HI R7, RZ, 0x2, R12 ;  /* 0x00000002ff077819 */ /* 0x000fe2000001140c */
[----:B------:R-:W-:Y:S01]  /*0180*/  IMAD.IADD R13, R3, 0x1, -R0 ;  /* 0x00000001030d7824 */ /* 0x000fe200078e0a00 */
[----:B------:R-:W-:Y:S01]  /*0190*/  LOP3.LUT R0, R2, 0xfffffff0, RZ, 0xc0, !PT ;  /* 0xfffffff002007812 */ /* 0x000fe200078ec0ff */
[----:B------:R-:W-:Y:S01]  /*01a0*/  IMAD.SHL.U32 R4, R20, 0x40, RZ ;  /* 0x0000004014047824 */ /* 0x000fe200078e00ff */
[----:B------:R-:W-:Y:S01]  /*01b0*/  SHF.R.S32.HI R3, RZ, 0x1f, R12 ;  /* 0x0000001fff037819 */ /* 0x000fe2000001140c */
[----:B------:R-:W-:-:S02]  /*01c0*/  IMAD.SHL.U32 R18, R8, 0x8, RZ ;  /* 0x0000000808127824 */ /* 0x000fc400078e00ff */
[----:B------:R-:W-:Y:S01]  /*01d0*/  IMAD.IADD R2, R16, 0x1, -R0 ;  /* 0x0000000110027824 */ /* 0x000fe200078e0a00 */
[----:B------:R-:W-:Y:S01]  /*01e0*/  LEA.HI R3, R3, R7, RZ, 0x3 ;  /* 0x0000000703037211 */ /* 0x000fe200078f18ff */
[----:B------:R-:W-:Y:S01]  /*01f0*/  IMAD.SHL.U32 R9, R8, 0x40, RZ ;  /* 0x0000004008097824 */ /* 0x000fe200078e00ff */
[----:B------:R-:W-:Y:S02]  /*0200*/  LOP3.LUT R0, R4, 0x1c0, RZ, 0xc0, !PT ;  /* 0x000001c004007812 */ /* 0x000fe400078ec0ff */
[----:B------:R-:W-:Y:S02]  /*0210*/  SHF.R.S32.HI R6, RZ, 0x1f, R2 ;  /* 0x0000001fff067819 */ /* 0x000fe40000011402 */
[----:B------:R-:W-:Y:S02]  /*0220*/  LOP3.LUT R3, R3, 0xfffffff8, RZ, 0xc0, !PT ;  /* 0xfffffff803037812 */ /* 0x000fe400078ec0ff */
[----:B------:R-:W-:Y:S02]  /*0230*/  LEA.HI R11, R6, R2, RZ, 0x3 ;  /* 0x00000002060b7211 */ /* 0x000fe400078f18ff */
[----:B------:R-:W-:Y:S01]  /*0240*/  LOP3.LUT R5, R0, 0x38, R18, 0xf8, !PT ;  /* 0x0000003800057812 */ /* 0x000fe200078ef812 */
[----:B------:R-:W-:Y:S01]  /*0250*/  IMAD.IADD R7, R7, 0x1, -R3 ;  /* 0x0000000107077824 */ /* 0x000fe200078e0a03 */
[----:B------:R-:W-:-:S02]  /*0260*/  SHF.R.U32.HI R4, RZ, 0x3, R0 ;  /* 0x00000003ff047819 */ /* 0x000fc40000011600 */
[----:B------:R-:W-:Y:S02]  /*0270*/  LOP3.LUT R0, R9, 0x1c0, RZ, 0xc0, !PT ;  /* 0x000001c009007812 */ /* 0x000fe400078ec0ff */
[----:B------:R-:W-:Y:S02]  /*0280*/  LOP3.LUT R3, R11, 0xfffffff8, RZ, 0xc0, !PT ;  /* 0xfffffff80b037812 */ /* 0x000fe400078ec0ff */
[----:B------:R-:W-:Y:S02]  /*0290*/  LEA.HI R6, R14, R16, RZ, 0x6 ;  /* 0x000000100e067211 */ /* 0x000fe400078f30ff */
[----:B------:R-:W-:Y:S01]  /*02a0*/  LOP3.LUT R5, R5, R4, RZ, 0x3c, !PT ;  /* 0x0000000405057212 */ /* 0x000fe200078e3cff */
[----:B------:R-:W-:Y:S01]  /*02b0*/  IMAD.IADD R9, R2, 0x1, -R3 ;  /* 0x0000000102097824 */ /* 0x000fe200078e0a03 */
[----:B------:R-:W-:Y:S01]  /*02c0*/  LOP3.LUT R4, R0, 0x8, R10, 0xf8, !PT ;  /* 0x0000000800047812 */ /* 0x000fe200078ef80a */
[----:B------:R-:W-:Y:S01]  /*02d0*/  IMAD.SHL.U32 R3, R6, 0x8, RZ ;  /* 0x0000000806037824 */ /* 0x000fe200078e00ff */
[----:B------:R-:W-:-:S02]  /*02e0*/  SHF.R.U32.HI R0, RZ, 0x3, R0 ;  /* 0x00000003ff007819 */ /* 0x000fc40000011600 */
[----:B------:R-:W-:Y:S02]  /*02f0*/  LEA.HI R10, R14, R16, RZ, 0x5 ;  /* 0x000000100e0a7211 */ /* 0x000fe400078f28ff */
[----:B------:R-:W-:Y:S02]  /*0300*/  LOP3.LUT R2, R12, 0xfffffffc, RZ, 0xc0, !PT ;  /* 0xfffffffc0c027812 */ /* 0x000fe400078ec0ff */
[----:B------:R-:W-:Y:S02]  /*0310*/  LOP3.LUT R14, R4, R0, RZ, 0x3c, !PT ;  /* 0x00000000040e7212 */ /* 0x000fe400078e3cff */
[----:B------:R-:W-:Y:S01]  /*0320*/  LOP3.LUT R0, R10, 0xffffffe0, RZ, 0xc0, !PT ;  /* 0xffffffe00a007812 */ /* 0x000fe200078ec0ff */
[C---:B------:R-:W-:Y:S01]  /*0330*/  IMAD.IADD R6, R16.reuse, 0x1, -R2 ;  /* 0x0000000110067824 */ /* 0x040fe200078e0a02 */
[----:B------:R-:W-:Y:S02]  /*0340*/  LOP3.LUT R248, R5, 0x7ffffe00, R3, 0xf8, !PT ;  /* 0x7ffffe0005f87812 */ /* 0x000fe400078ef803 */
[----:B------:R-:W-:Y:S01]  /*0350*/  LOP3.LUT R3, R7, 0x1, RZ, 0xc0, !PT ;  /* 0x0000000107037812 */ /* 0x000fe200078ec0ff */
[----:B------:R-:W-:Y:S01]  /*0360*/  IMAD.IADD R17, R16, 0x1, -R0 ;  /* 0x0000000110117824 */ /* 0x000fe200078e0a00 */
[--C-:B------:R-:W-:Y:S01]  /*0370*/  SHF.R.S32.HI R235, RZ, 0x5, R10.reuse ;  /* 0x00000005ffeb7819 */ /* 0x100fe2000001140a */
[----:B------:R-:W-:Y:S01]  /*0380*/  IMAD.SHL.U32 R248, R248, 0x2, RZ ;  /* 0x00000002f8f87824 */ /* 0x000fe200078e00ff */
[----:B------:R-:W-:-:S02]  /*0390*/  SHF.R.S32.HI R2, RZ, 0x1f, R10 ;  /* 0x0000001fff027819 */ /* 0x000fc4000001140a */
[----:B------:R-:W-:Y:S02]  /*03a0*/  LEA.HI R0, R6, R6, RZ, 0x1 ;  /* 0x0000000606007211 */ /* 0x000fe400078f08ff */
[----:B------:R-:W-:Y:S02]  /*03b0*/  ISETP.NE.U32.AND P0, PT, R3, 0x1, PT ;  /* 0x000000010300780c */ /* 0x000fe40003f05070 */
[----:B------:R-:W-:Y:S02]  /*03c0*/  LEA.HI R3, R2, R235, RZ, 0x2 ;  /* 0x000000eb02037211 */ /* 0x000fe400078f10ff */
[C---:B------:R-:W-:Y:S01]  /*03d0*/  LOP3.LUT R2, R0.reuse, 0x1ffffffe, RZ, 0xc0, !PT ;  /* 0x1ffffffe00027812 */ /* 0x040fe200078ec0ff */
[----:B------:R-:W-:Y:S01]  /*03e0*/  IMAD.SHL.U32 R0, R0, 0x20, RZ ;  /* 0x0000002000007824 */ /* 0x000fe200078e00ff */
[----:B------:R-:W-:Y:S02]  /*03f0*/  LOP3.LUT R3, R3, 0xffffffc, RZ, 0xc0, !PT ;  /* 0x0ffffffc03037812 */ /* 0x000fe400078ec0ff */
[----:B------:R-:W-:Y:S01]  /*0400*/  SHF.R.S32.HI R10, RZ, 0x1f, R17 ;  /* 0x0000001fff0a7819 */ /* 0x000fe20000011411 */
[----:B------:R-:W-:Y:S01]  /*0410*/  IMAD.IADD R2, R6, 0x1, -R2 ;  /* 0x0000000106027824 */ /* 0x000fe200078e0a02 */
[----:B------:R-:W-:Y:S01]  /*0420*/  LOP3.LUT R0, R0, 0xffffffc0, RZ, 0xc0, !PT ;  /* 0xffffffc000007812 */ /* 0x000fe200078ec0ff */
[----:B------:R-:W-:Y:S01]  /*0430*/  IMAD.IADD R5, R235, 0x1, -R3 ;  /* 0x00000001eb057824 */ /* 0x000fe200078e0a03 */
[----:B------:R-:W-:Y:S01]  /*0440*/  LEA.HI R10, R10, R17, RZ, 0x2 ;  /* 0x000000110a0a7211 */ /* 0x000fe200078f10ff */
[----:B------:R-:W-:Y:S01]  /*0450*/  IMAD.SHL.U32 R3, R9, 0x40, RZ ;  /* 0x0000004009037824 */ /* 0x000fe200078e00ff */
[----:B------:R-:W-:Y:S01]  /*0460*/  R2P PR, R7, 0x6 ;  /* 0x0000000607007804 */ /* 0x000fe20000000000 */
[----:B------:R-:W-:Y:S01]  /*0470*/  IMAD R12, R2, 0x8, R0 ;  /* 0x00000008020c7824 */ /* 0x000fe200078e0200 */
[----:B------:R-:W-:Y:S01]  /*0480*/  SHF.R.S32.HI R4, RZ, 0x2, R10 ;  /* 0x00000002ff047819 */ /* 0x000fe2000001140a */
[----:B------:R-:W-:Y:S01]  /*0490*/  IMAD.SHL.U32 R2, R13, 0x8, RZ ;  /* 0x000000080d027824 */ /* 0x000fe200078e00ff */
[----:B------:R-:W-:Y:S01]  /*04a0*/  LOP3.LUT R0, R3, 0x1c0, RZ, 0xc0, !PT ;  /* 0x000001c003007812 */ /* 0x000fe200078ec0ff */
[----:B------:R-:W-:Y:S01]  /*04b0*/  IMAD.SHL.U32 R3, R7, 0x40, RZ ;  /* 0x0000004007037824 */ /* 0x000fe200078e00ff */
[----:B------:R-:W-:Y:S01]  /*04c0*/  SHF.R.S32.HI R19, RZ, 0x1f, R18 ;  /* 0x0000001fff137819 */ /* 0x000fe20000011412 */
[----:B------:R-:W-:Y:S01]  /*04d0*/  IMAD R16, R5, 0x10, R4 ;  /* 0x0000001005107824 */ /* 0x000fe200078e0204 */
[----:B------:R-:W-:Y:S01]  /*04e0*/  LOP3.LUT R2, R0, 0x8, R2, 0xf8, !PT ;  /* 0x0000000800027812 */ /* 0x000fe200078ef802 */
[----:B------:R-:W-:Y:S01]  /*04f0*/  IMAD.SHL.U32 R235, R235, 0x400, RZ ;  /* 0x00000400ebeb7824 */ /* 0x000fe200078e00ff */
[----:B------:R-:W-:Y:S01]  /*0500*/  LOP3.LUT R3, R3, 0x1c0, RZ, 0xc0, !PT ;  /* 0x000001c003037812 */ /* 0x000fe200078ec0ff */
[----:B------:R-:W-:Y:S01]  /*0510*/  IMAD.SHL.U32 R5, R11, 0x40, RZ ;  /* 0x000000400b057824 */ /* 0x000fe200078e00ff */
[----:B------:R-:W-:Y:S01]  /*0520*/  SHF.R.U32.HI R0, RZ, 0x3, R0 ;  /* 0x00000003ff007819 */ /* 0x000fe20000011600 */
[----:B------:R-:W-:Y:S01]  /*0530*/  IMAD R4, R6, 0x2, R235 ;  /* 0x0000000206047824 */ /* 0x000fe200078e02eb */
[----:B------:R-:W-:Y:S01]  /*0540*/  LEA.HI R3, R3, R3, RZ, 0x1d ;  /* 0x0000000303037211 */ /* 0x000fe200078fe8ff */
[----:B------:R-:W-:Y:S01]  /*0550*/  STL [R1+0x8c], R16 ;  /* 0x00008c1001007387 */ /* 0x000fe20000100800 */
[----:B------:R-:W-:Y:S01]  /*0560*/  LOP3.LUT R229, R2, R0, RZ, 0x3c, !PT ;  /* 0x0000000002e57212 */ /* 0x000fe200078e3cff */
[----:B------:R-:W-:Y:S01]  /*0570*/  IMAD.MOV.U32 R6, RZ, RZ, 0x20 ;  /* 0x00000020ff067424 */ /* 0x000fe200078e00ff */
[----:B------:R-:W-:Y:S01]  /*0580*/  LOP3.LUT R2, R5, 0xfffffe00, RZ, 0xc0, !PT ;  /* 0xfffffe0005027812 */ /* 0x000fe200078ec0ff */
[----:B------:R-:W-:Y:S01]  /*0590*/  IMAD.IADD R5, R4, 0x1, R3 ;  /* 0x0000000104057824 */ /* 0x000fe200078e0203 */
[----:B------:R-:W-:Y:S01]  /*05a0*/  IADD3 R3, R18, 0x40, RZ ;  /* 0x0000004012037810 */ /* 0x000fe20007ffe0ff */
[----:B------:R-:W-:Y:S01]  /*05b0*/  IMAD R4, R8, 0x10, R20 ;  /* 0x0000001008047824 */ /* 0x000fe200078e0214 */
[CC--:B------:R-:W-:Y:S01]  /*05c0*/  IADD3 R235, R229.reuse, R2.reuse, R235 ;  /* 0x00000002e5eb7210 */ /* 0x0c0fe20007ffe0eb */
[----:B------:R-:W-:Y:S01]  /*05d0*/  STL [R1+0x60], R15 ;  /* 0x0000600f01007387 */ /* 0x000fe20000100800 */
[----:B------:R-:W-:Y:S01]  /*05e0*/  LOP3.LUT R229, R229, R2, RZ, 0xfc, !PT ;  /* 0x00000002e5e57212 */ /* 0x000fe200078efcff */
[----:B------:R-:W-:Y:S01]  /*05f0*/  IMAD R0, R13, 0x200, R14 ;  /* 0x000002000d007824 */ /* 0x000fe200078e020e */
[----:B------:R-:W-:Y:S01]  /*0600*/  LOP3.LUT R2, R10, 0x7ffffffc, RZ, 0xc0, !PT ;  /* 0x7ffffffc0a027812 */ /* 0x000fe200078ec0ff */
[----:B------:R1:W-:Y:S01]  /*0610*/  STL [R1+0x84], R4 ;  /* 0x0000840401007387 */ /* 0x0003e20000100800 */
[----:B------:R-:W-:-:S02]  /*0620*/  SHF.R.S32.HI R7, RZ, 0x1f, R3 ;  /* 0x0000001fff077819 */ /* 0x000fc40000011403 */
[----:B------:R-:W-:Y:S01]  /*0630*/  LEA R5, R5, 0x80, 0x1 ;  /* 0x0000008005057811 */ /* 0x000fe200078e08ff */
[----:B------:R2:W-:Y:S01]  /*0640*/  STL [R1+0x44], R3 ;  /* 0x0000440301007387 */ /* 0x0005e20000100800 */
[C---:B------:R-:W-:Y:S02]  /*0650*/  LOP3.LUT P4, RZ, R8.reuse, 0x2, RZ, 0xc0, !PT ;  /* 0x0000000208ff7812 */ /* 0x040fe4000788c0ff */
[----:B------:R-:W-:Y:S01]  /*0660*/  LOP3.LUT P3, RZ, R8, 0x4, RZ, 0xc0, !PT ;  /* 0x0000000408ff7812 */ /* 0x000fe2000786c0ff */
[----:B------:R-:W-:Y:S01]  /*0670*/  STL.64 [R1+0x10], R18 ;  /* 0x0000101201007387 */ /* 0x000fe20000100a00 */
[C---:B------:R-:W-:Y:S02]  /*0680*/  LOP3.LUT P6, RZ, R9.reuse, 0x2, RZ, 0xc0, !PT ;  /* 0x0000000209ff7812 */ /* 0x040fe400078cc0ff */
[----:B------:R-:W-:Y:S01]  /*0690*/  LOP3.LUT P5, RZ, R9, 0x4, RZ, 0xc0, !PT ;  /* 0x0000000409ff7812 */ /* 0x000fe200078ac0ff */
[----:B------:R3:W-:Y:S01]  /*06a0*/  STL [R1+0x4c], R7 ;  /* 0x00004c0701007387 */ /* 0x0007e20000100800 */
[----:B------:R-:W-:-:S02]  /*06b0*/  LEA R228, R0, 0x4100, 0x1 ;  /* 0x0000410000e47811 */ /* 0x000fc400078e08ff */
[----:B------:R-:W-:Y:S02]  /*06c0*/  SEL R231, R232, 0xffffffc0, !P3 ;  /* 0xffffffc0e8e77807 */ /* 0x000fe40005800000 */
[----:B------:R-:W-:Y:S02]  /*06d0*/  SEL R0, R6, 0xffffffe0, !P6 ;  /* 0xffffffe006007807 */ /* 0x000fe40007000000 */
[----:B------:R-:W-:Y:S01]  /*06e0*/  LEA R235, R235, 0x8100, 0x1 ;  /* 0x00008100ebeb7811 */ /* 0x000fe200078e08ff */
[C---:B------:R-:W-:Y:S01]  /*06f0*/  IMAD.IADD R234, R228.reuse, 0x1, R231 ;  /* 0x00000001e4ea7824 */ /* 0x040fe200078e02e7 */
[----:B------:R-:W-:Y:S02]  /*0700*/  LEA R229, R229, 0x100, 0x1 ;  /* 0x00000100e5e57811 */ /* 0x000fe400078e08ff */
[----:B------:R-:W-:Y:S01]  /*0710*/  IADD3 R239, R228, 0x20, RZ ;  /* 0x00000020e4ef7810 */ /* 0x000fe20007ffe0ff */
[----:B------:R-:W-:Y:S01]  /*0720*/  IMAD.IADD R237, R235, 0x1, R0 ;  /* 0x00000001ebed7824 */ /* 0x000fe200078e0200 */
[----:B-1----:R-:W-:Y:S01]  /*0730*/  SEL R4, R6, 0xffffffe0, !P1 ;  /* 0xffffffe006047807 */ /* 0x002fe20004800000 */
[----:B------:R-:W-:Y:S01]  /*0740*/  IMAD.IADD R230, R0, 0x1, R229 ;  /* 0x0000000100e67824 */ /* 0x000fe200078e02e5 */
[----:B------:R-:W-:Y:S01]  /*0750*/  @P4 IADD3 R239, R228, -0x20, RZ ;  /* 0xffffffe0e4ef4810 */ /* 0x000fe20007ffe0ff */
[----:B--2---:R-:W-:Y:S01]  /*0760*/  IMAD.IADD R3, R17, 0x1, -R2 ;  /* 0x0000000111037824 */ /* 0x004fe200078e0a02 */
[C---:B------:R-:W-:Y:S01]  /*0770*/  SEL R2, R232.reuse, 0xffffffc0, !P2 ;  /* 0xffffffc0e8027807 */ /* 0x040fe20005000000 */
[----:B------:R-:W-:Y:S01]  /*0780*/  IMAD.IADD R8, R5, 0x1, R4 ;  /* 0x0000000105087824 */ /* 0x000fe200078e0204 */
[----:B------:R-:W-:Y:S01]  /*0790*/  SEL R232, R232, 0xffffffc0, !P5 ;  /* 0xffffffc0e8e87807 */ /* 0x000fe20006800000 */
[----:B------:R-:W-:Y:S01]  /*07a0*/  IMAD.SHL.U32 R3, R3, 0x2, RZ ;  /* 0x0000000203037824 */ /* 0x000fe200078e00ff */
[----:B------:R-:W-:Y:S01]  /*07b0*/  IADD3 R247, R239, 0x800, RZ ;  /* 0x00000800eff77810 */ /* 0x000fe20007ffe0ff */
[----:B------:R-:W-:Y:S01]  /*07c0*/  IMAD.IADD R231, R231, 0x1, R239 ;  /* 0x00000001e7e77824 */ /* 0x000fe200078e02ef */
[C---:B------:R-:W-:Y:S01]  /*07d0*/  IADD3 R246, R239.reuse, 0x1000, RZ ;  /* 0x00001000eff67810 */ /* 0x040fe20007ffe0ff */
[----:B---3--:R-:W-:Y:S01]  /*07e0*/  IMAD.IADD R7, R16, 0x1, R12 ;  /* 0x0000000110077824 */ /* 0x008fe200078e020c */
[----:B------:R-:W-:Y:S01]  /*07f0*/  IADD3 R245, R239, 0x1800, RZ ;  /* 0x00001800eff57810 */ /* 0x000fe20007ffe0ff */
[--C-:B------:R-:W-:Y:S01]  /*0800*/  IMAD.IADD R236, R235, 0x1, R232.reuse ;  /* 0x00000001ebec7824 */ /* 0x100fe200078e02e8 */
[----:B------:R-:W-:Y:S01]  /*0810*/  IADD3 R244, R239, 0x2000, RZ ;  /* 0x00002000eff47810 */ /* 0x000fe20007ffe0ff */
[----:B------:R-:W-:Y:S01]  /*0820*/  IMAD.IADD R233, R232, 0x1, R229 ;  /* 0x00000001e8e97824 */ /* 0x000fe200078e02e5 */
[----:B------:R1:W-:Y:S01]  /*0830*/  STL [R1+0x5c], R7 ;  /* 0x00005c0701007387 */ /* 0x0003e20000100800 */
[----:B------:R-:W-:Y:S01]  /*0840*/  IMAD.IADD R238, R237, 0x1, R232 ;  /* 0x00000001edee7824 */ /* 0x000fe200078e02e8 */
[C---:B------:R-:W-:Y:S01]  /*0850*/  IADD3 R243, R239.reuse, 0x2800, RZ ;  /* 0x00002800eff37810 */ /* 0x040fe20007ffe0ff */
[----:B------:R-:W-:Y:S01]  /*0860*/  IMAD.IADD R240, R0, 0x1, R236 ;  /* 0x0000000100f07824 */ /* 0x000fe200078e02ec */
[----:B------:R2:W-:Y:S01]  /*0870*/  STL [R1+0x58], R3 ;  /* 0x0000580301007387 */ /* 0x0005e20000100800 */
[C---:B------:R-:W-:Y:S01]  /*0880*/  IADD3 R242, R239.reuse, 0x3000, RZ ;  /* 0x00003000eff27810 */ /* 0x040fe20007ffe0ff */
[----:B------:R-:W-:Y:S01]  /*0890*/  IMAD.IADD R232, R232, 0x1, R230 ;  /* 0x00000001e8e87824 */ /* 0x000fe200078e02e6 */
[----:B------:R-:W-:Y:S01]  /*08a0*/  IADD3 R241, R239, 0x3800, RZ ;  /* 0x00003800eff17810 */ /* 0x000fe20007ffe0ff */
[----:B------:R-:W-:Y:S01]  /*08b0*/  STL [R1+0x64], R5 ;  /* 0x0000640501007387 */ /* 0x000fe20000100800 */
[----:B-1----:R-:W-:-:S02]  /*08c0*/  IADD3 R7, R5, -0x10, RZ ;  /* 0xfffffff005077810 */ /* 0x002fc40007ffe0ff */
[C---:B------:R-:W-:Y:S01]  /*08d0*/  @P0 IADD3 R7, R5.reuse, 0x10, RZ ;  /* 0x0000001005070810 */ /* 0x040fe20007ffe0ff */
[----:B--2---:R-:W-:-:S05]  /*08e0*/  IMAD.IADD R3, R5, 0x1, R2 ;  /* 0x0000000105037824 */ /* 0x004fca00078e0202 */
[----:B------:R1:W-:Y:S04]  /*08f0*/  STL [R1+0x80], R3 ;  /* 0x0000800301007387 */ /* 0x0003e80000100800 */
[----:B------:R-:W-:Y:S01]  /*0900*/  STL [R1+0x70], R8 ;  /* 0x0000700801007387 */ /* 0x000fe20000100800 */
[----:B-1----:R-:W-:-:S05]  /*0910*/  IMAD.IADD R3, R8, 0x1, R2 ;  /* 0x0000000108037824 */ /* 0x002fca00078e0202 */
[----:B------:R1:W-:Y:S04]  /*0920*/  STL [R1+0x7c], R3 ;  /* 0x00007c0301007387 */ /* 0x0003e80000100800 */
[----:B------:R2:W-:Y:S01]  /*0930*/  STL [R1+0x68], R7 ;  /* 0x0000680701007387 */ /* 0x0005e20000100800 */
[--C-:B-1----:R-:W-:Y:S02]  /*0940*/  IMAD.IADD R3, R4, 0x1, R7.reuse ;  /* 0x0000000104037824 */ /* 0x102fe400078e0207 */
[----:B------:R-:W-:Y:S02]  /*0950*/  IMAD.IADD R4, R2, 0x1, R7 ;  /* 0x0000000102047824 */ /* 0x000fe400078e0207 */
[----:B------:R-:W-:Y:S01]  /*0960*/  IMAD.IADD R2, R3, 0x1, R2 ;  /* 0x0000000103027824 */ /* 0x000fe200078e0202 */
[----:B------:R2:W-:Y:S04]  /*0970*/  STL [R1+0x6c], R3 ;  /* 0x00006c0301007387 */ /* 0x0005e80000100800 */
[----:B------:R2:W-:Y:S04]  /*0980*/  STL [R1+0x78], R4 ;  /* 0x0000780401007387 */ /* 0x0005e80000100800 */
[----:B------:R2:W-:Y:S02]  /*0990*/  STL [R1+0x74], R2 ;  /* 0x0000740201007387 */ /* 0x0005e40000100800 */
.L_x_1433:
        /* <DEDUP_REMOVED lines=19> */
.L_x_1345:
[----:B------:R-:W-:-:S04]  /*0ad0*/  MOV R0, c[0x0][0x554] ;  /* 0x0001550000007a02 */ /* 0x000fc80000000f00 */
[----:B------:R-:W-:Y:S02]  /*0ae0*/  ISETP.NE.AND P0, PT, R0, 0x1, PT ;  /* 0x000000010000780c */ /* 0x000fe40003f05270 */
[----:B------:R-:W-:-:S11]  /*0af0*/  MOV R0, R2 ;  /* 0x0000000200007202 */ /* 0x000fd60000000f00 */
[----:B------:R-:W-:-:S05]  /*0b00*/  @P0 IMAD.HI.U32 R4, R2, c[0x0][0x558], RZ ;  /* 0x0001560002040a27 */ /* 0x000fca00078e00ff */
[----:B------:R-:W-:-:S05]  /*0b10*/  @P0 SHF.R.U32.HI R0, RZ, c[0x0][0x55c], R4 ;  /* 0x00015700ff000a19 */ /* 0x000fca0000011604 */
[----:B------:R-:W-:Y:S02]  /*0b20*/  IMAD R4, R0, c[0x0][0x554], RZ ;  /* 0x0001550000047a24 */ /* 0x000fe400078e02ff */
.L_x_1346:
[----:B------:R-:W-:Y:S05]  /*0b30*/  BSYNC B0 ;  /* 0x0000000000007941 */ /* 0x000fea0003800000 */
.L_x_1344:
[----:B------:R-:W-:Y:S01]  /*0b40*/  IMAD.MOV.U32 R5, RZ, RZ, c[0x0][0x2c4] ;  /* 0x0000b100ff057624 */ /* 0x000fe200078e00ff */
[----:B------:R-:W-:Y:S01]  /*0b50*/  LOP3.LUT R0, RZ, R0, RZ, 0x33, !PT ;  /* 0x00000000ff007212 */ /* 0x000fe200078e33ff */
[----:B------:R-:W-:Y:S01]  /*0b60*/  IMAD.MOV.U32 R6, RZ, RZ, c[0x0][0x548] ;  /* 0x00015200ff067624 */ /* 0x000fe200078e00ff */
[----:B------:R-:W-:Y:S01]  /*0b70*/  ULDC UR5, c[0x0][0x1d0] ;  /* 0x0000740000057ab9 */ /* 0x000fe20000000800 */
[----:B------:R-:W-:Y:S01]  /*0b80*/  IMAD.IADD R2, R2, 0x1, -R4 ;  /* 0x0000000102027824 */ /* 0x000fe200078e0a04 */
[----:B------:R-:W-:Y:S01]  /*0b90*/  ISETP.NE.AND P4, PT, R5, 0x1, PT ;  /* 0x000000010500780c */ /* 0x000fe20003f85270 */
[----:B------:R-:W-:Y:S01]  /*0ba0*/  IMAD.MOV.U32 R5, RZ, RZ, 0x40 ;  /* 0x00000040ff057424 */ /* 0x000fe200078e00ff */
[----:B------:R-:W-:Y:S01]  /*0bb0*/  IADD3 R0, R0, c[0x0][0x53c], RZ ;  /* 0x00014f0000007a10 */ /* 0x000fe20007ffe0ff */
[----:B------:R-:W-:Y:S01]  /*0bc0*/  IMAD R2, R3, c[0x0][0x554], R2 ;  /* 0x0001550003027a24 */ /* 0x000fe200078e0202 */
[----:B------:R-:W-:Y:S01]  /*0bd0*/  ISETP.NE.AND P0, PT, R6, 0x1, PT ;  /* 0x000000010600780c */ /* 0x000fe20003f05270 */
[----:B------:R-:W-:Y:S01]  /*0be0*/  UIADD3 UR5, UR5, 0x3f, URZ ;  /* 0x0000003f05057890 */ /* 0x000fe2000fffe03f */
[----:B------:R-:W-:Y:S01]  /*0bf0*/  SHF.L.U32 R62, R0, 0x7, RZ ;  /* 0x00000007003e7819 */ /* 0x000fe200000006ff */
[----:B------:R-:W-:Y:S01]  /*0c00*/  CS2R R126, SRZ ;  /* 0x00000000007e7805 */ /* 0x000fe2000001ff00 */
[----:B------:R-:W-:Y:S01]  /*0c10*/  MOV R63, R2 ;  /* 0x00000002003f7202 */ /* 0x000fe20000000f00 */
[----:B------:R-:W-:Y:S01]  /*0c20*/  USHF.R.S32.HI UR4, URZ, 0x1f, UR5 ;  /* 0x0000001f3f047899 */ /* 0x000fe20008011405 */
[----:B------:R-:W-:Y:S01]  /*0c30*/  IADD3 R0, R62, 0x7f, RZ ;  /* 0x0000007f3e007810 */ /* 0x000fe20007ffe0ff */
[----:B------:R1:W-:Y:S01]  /*0c40*/  STL [R1+0x48], R62 ;  /* 0x0000483e01007387 */ /* 0x0003e20000100800 */
[----:B------:R-:W-:Y:S01]  /*0c50*/  CS2R R124, SRZ ;  /* 0x00000000007c7805 */ /* 0x000fe2000001ff00 */
[----:B------:R-:W-:Y:S01]  /*0c60*/  ULEA.HI UR4, UR4, UR5, URZ, 0x6 ;  /* 0x0000000504047291 */ /* 0x000fe2000f8f303f */
[----:B------:R-:W-:Y:S01]  /*0c70*/  CS2R R130, SRZ ;  /* 0x0000000000827805 */ /* 0x000fe2000001ff00 */
[----:B------:R-:W-:Y:S01]  /*0c80*/  @P4 IMAD.HI.U32 R3, R0, c[0x0][0x2c8], RZ ;  /* 0x0000b20000034a27 */ /* 0x000fe200078e00ff */
[----:B------:R-:W-:Y:S01]  /*0c90*/  CS2R R128, SRZ ;  /* 0x0000000000807805 */ /* 0x000fe2000001ff00 */
[----:B------:R-:W-:Y:S01]  /*0ca0*/  USHF.R.S32.HI UR4, URZ, 0x6, UR4 ;  /* 0x000000063f047899 */ /* 0x000fe20008011404 */
[----:B------:R-:W-:Y:S01]  /*0cb0*/  MOV R122, RZ ;  /* 0x000000ff007a7202 */ /* 0x000fe20000000f00 */
[----:B------:R-:W-:Y:S01]  /*0cc0*/  @P0 IMAD.HI.U32 R4, R2, c[0x0][0x54c], RZ ;  /* 0x0001530002040a27 */ /* 0x000fe200078e00ff */
[----:B------:R-:W-:Y:S01]  /*0cd0*/  @P4 SHF.R.U32.HI R0, RZ, c[0x0][0x2cc], R3 ;  /* 0x0000b300ff004a19 */ /* 0x000fe20000011603 */
[----:B------:R-:W-:Y:S01]  /*0ce0*/  CS2R R120, SRZ ;  /* 0x0000000000787805 */ /* 0x000fe2000001ff00 */
[----:B------:R-:W-:Y:S01]  /*0cf0*/  IADD3 R3, R5, -c[0x0][0x168], RZ ;  /* 0x80005a0005037a10 */ /* 0x000fe20007ffe0ff */
[----:B------:R-:W-:Y:S01]  /*0d00*/  IMAD.MOV.U32 R5, RZ, RZ, RZ ;  /* 0x000000ffff057224 */ /* 0x000fe200078e00ff */
[----:B------:R-:W-:Y:S01]  /*0d10*/  @P0 SHF.R.U32.HI R63, RZ, c[0x0][0x550], R4 ;  /* 0x00015400ff3f0a19 */ /* 0x000fe20000011604 */
[----:B------:R-:W-:Y:S01]  /*0d20*/  CS2R R118, SRZ ;  /* 0x0000000000767805 */ /* 0x000fe2000001ff00 */
[----:B------:R-:W-:Y:S01]  /*0d30*/  IADD3 R0, R0, c[0x0][0x1d0], R3 ;  /* 0x0000740000007a10 */ /* 0x000fe20007ffe003 */
[----:B------:R-:W-:Y:S01]  /*0d40*/  CS2R R116, SRZ ;  /* 0x0000000000747805 */ /* 0x000fe2000001ff00 */
[----:B------:R-:W-:Y:S01]  /*0d50*/  IMAD.MOV.U32 R9, RZ, RZ, RZ ;  /* 0x000000ffff097224 */ /* 0x000fe200078e00ff */
[----:B------:R1:W-:Y:S01]  /*0d60*/  STL [R1+0x54], R63 ;  /* 0x0000543f01007387 */ /* 0x0003e20000100800 */
[----:B------:R-:W-:Y:S01]  /*0d70*/  IMAD.MOV R3, RZ, RZ, -R63 ;  /* 0x000000ffff037224 */ /* 0x000fe200078e0a3f */
[----:B------:R-:W-:Y:S01]  /*0d80*/  SHF.R.S32.HI R4, RZ, 0x1f, R0 ;  /* 0x0000001fff047819 */ /* 0x000fe20000011400 */
        /* <DEDUP_REMOVED lines=10> */
[----:B------:R-:W-:Y:S01]  /*0e30*/  IMAD.MOV.U32 R112, RZ, RZ, RZ ;  /* 0x000000ffff707224 */ /* 0x000fe200078e00ff */
[----:B------:R-:W-:Y:S01]  /*0e40*/  IMNMX R7, R2, UR4, PT ;  /* 0x0000000402077c17 */ /* 0x000fe2000b800200 */
[----:B------:R-:W-:Y:S01]  /*0e50*/  CS2R R14, SRZ ;  /* 0x00000000000e7805 */ /* 0x000fe2000001ff00 */
[----:B------:R-:W-:Y:S01]  /*0e60*/  MOV R106, RZ ;  /* 0x000000ff006a7202 */ /* 0x000fe20000000f00 */
[----:B------:R-:W-:Y:S01]  /*0e70*/  IMAD.MOV.U32 R104, RZ, RZ, RZ ;  /* 0x000000ffff687224 */ /* 0x000fe200078e00ff */
[----:B------:R-:W-:Y:S01]  /*0e80*/  ISETP.GE.AND P0, PT, R7, 0x1, PT ;  /* 0x000000010700780c */ /* 0x000fe20003f06270 */
[----:B------:R1:W-:Y:S01]  /*0e90*/  STL [R1+0x4], R7 ;  /* 0x0000040701007387 */ /* 0x0003e20000100800 */
[----:B------:R-:W-:Y:S01]  /*0ea0*/  IMAD.MOV.U32 R102, RZ, RZ, RZ ;  /* 0x000000ffff667224 */ /* 0x000fe200078e00ff */
[----:B------:R-:W-:Y:S01]  /*0eb0*/  CS2R R16, SRZ ;  /* 0x0000000000107805 */ /* 0x000fe2000001ff00 */
        /* <DEDUP_REMOVED lines=69> */
[----:B------:R-:W-:Y:S01]  /*1310*/  MOV R60, RZ ;  /* 0x000000ff003c7202 */ /* 0x000fe20000000f00 */
[----:B------:R-:W-:Y:S01]  /*1320*/  CS2R R58, SRZ ;  /* 0x00000000003a7805 */ /* 0x000fe2000001ff00 */
[----:B------:R-:W-:Y:S05]  /*1330*/  @!P0 BRA `(.L_x_1347) ;  /* 0x000106f000008947 */ /* 0x000fea0003800000 */
[----:B-1----:R-:W2:Y:S01]  /*1340*/  LDL R8, [R1+0x84] ;  /* 0x0000840001087983 */ /* 0x002ea20000100800 */
[----:B------:R-:W-:-:S03]  /*1350*/  ISETP.NE.U32.AND P0, PT, RZ, c[0x0][0x340], PT ;  /* 0x0000d000ff007a0c */ /* 0x000fc60003f05070 */
[----:B------:R-:W3:Y:S01]  /*1360*/  LDL.64 R64, [R1+0x10] ;  /* 0x0000100001407983 */ /* 0x000ee20000100a00 */
[----:B------:R-:W-:-:S03]  /*1370*/  ISETP.NE.AND.EX P0, PT, RZ, c[0x0][0x344], PT, P0 ;  /* 0x0000d100ff007a0c */ /* 0x000fc60003f05300 */
[----:B------:R-:W4:Y:S10]  /*1380*/  LDL R15, [R1+0x44] ;  /* 0x00004400010f7983 */ /* 0x000f340000100800 */
[----:B------:R-:W-:-:S05]  /*1390*/  @P0 MOV R2, 0x4 ;  /* 0x0000000400020802 */ /* 0x000fca0000000f00 */
[----:B------:R-:W-:-:S05]  /*13a0*/  @P0 IMAD.WIDE R2, R63, R2, c[0x0][0x340] ;  /* 0x0000d0003f020625 */ /* 0x000fca00078e0202 */
[----:B------:R1:W5:Y:S01]  /*13b0*/  @P0 LDG.E R14, [R2.64] ;  /* 0x00000006020e0981 */ /* 0x000362000c1e1900 */
[----:B------:R-:W-:-:S03]  /*13c0*/  SHF.R.S32.HI R12, RZ, 0x1f, R66 ;  /* 0x0000001fff0c7819 */ /* 0x000fc60000011442 */
[----:B------:R-:W1:Y:S02]  /*13d0*/  S2R R7, SR_TID.X ;  /* 0x0000000000077919 */ /* 0x000e640000002100 */
[----:B------:R-:W-:Y:S01]  /*13e0*/  IMAD R4, R12, c[0x0][0x1b8], RZ ;  /* 0x00006e000c047a24 */ /* 0x000fe200078e02ff */
[----:B------:R-:W-:-:S03]  /*13f0*/  SHF.R.S32.HI R13, RZ, 0x1f, R63 ;  /* 0x0000001fff0d7819 */ /* 0x000fc6000001143f */
[----:B------:R-:W-:Y:S01]  /*1400*/  IMAD R4, R66, c[0x0][0x1bc], R4 ;  /* 0x00006f0042047a24 */ /* 0x000fe200078e0204 */
[----:B-1----:R-:W-:-:S04]  /*1410*/  SHF.R.S32.HI R61, RZ, 0x1f, R7 ;  /* 0x0000001fff3d7819 */ /* 0x002fc80000011407 */
[----:B------:R-:W-:-:S04]  /*1420*/  LEA.HI R61, R61, R7, RZ, 0x3 ;  /* 0x000000073d3d7211 */ /* 0x000fc800078f18ff */
[----:B------:R-:W-:-:S04]  /*1430*/  SHF.R.S32.HI R61, RZ, 0x3, R61 ;  /* 0x00000003ff3d7819 */ /* 0x000fc8000001143d */
[----:B------:R-:W-:-:S05]  /*1440*/  SHF.R.S32.HI R11, RZ, 0x1f, R61 ;  /* 0x0000001fff0b7819 */ /* 0x000fca000001143d */
[----:B------:R-:W-:Y:S02]  /*1450*/  IMAD R5, R11, c[0x0][0x1e0], RZ ;  /* 0x000078000b057a24 */ /* 0x000fe400078e02ff */
[----:B------:R-:W-:Y:S02]  /*1460*/  IMAD R10, R13, c[0x0][0x1c0], RZ ;  /* 0x000070000d0a7a24 */ /* 0x000fe400078e02ff */
[----:B------:R-:W-:Y:S02]  /*1470*/  IMAD R9, R61, c[0x0][0x1e4], R5 ;  /* 0x000079003d097a24 */ /* 0x000fe400078e0205 */
[----:B------:R-:W-:-:S04]  /*1480*/  IMAD R11, R11, c[0x0][0x208], RZ ;  /* 0x000082000b0b7a24 */ /* 0x000fc800078e02ff */
[----:B------:R-:W-:Y:S01]  /*1490*/  IMAD R11, R61, c[0x0][0x20c], R11 ;  /* 0x000083003d0b7a24 */ /* 0x000fe200078e020b */
[----:B--2---:R-:W-:-:S05]  /*14a0*/  IADD3 R8, R8, R62, RZ ;  /* 0x0000003e08087210 */ /* 0x004fca0007ffe0ff */
[----:B------:R-:W-:Y:S01]  /*14b0*/  @P4 IMAD.HI.U32 R2, R8, c[0x0][0x2c8], RZ ;  /* 0x0000b20008024a27 */ /* 0x000fe200078e00ff */
[----:B------:R-:W-:-:S04]  /*14c0*/  MOV R0, R8 ;  /* 0x0000000800007202 */ /* 0x000fc80000000f00 */
[----:B------:R-:W-:Y:S01]  /*14d0*/  @P4 SHF.R.U32.HI R0, RZ, c[0x0][0x2cc], R2 ;  /* 0x0000b300ff004a19 */ /* 0x000fe20000011602 */
[----:B------:R-:W-:-:S04]  /*14e0*/  IMAD.WIDE.U32 R2, R66, c[0x0][0x1b8], RZ ;  /* 0x00006e0042027a25 */ /* 0x000fc800078e00ff */
[----:B---3--:R-:W-:Y:S01]  /*14f0*/  IMAD.WIDE.U32 R6, R61, c[0x0][0x1e0], R64 ;  /* 0x000078003d067a25 */ /* 0x008fe200078e0040 */
[----:B------:R-:W-:-:S04]  /*1500*/  IADD3 R3, R3, R4, RZ ;  /* 0x0000000403037210 */ /* 0x000fc80007ffe0ff */
[----:B------:R-:W-:Y:S01]  /*1510*/  IADD3 R7, R7, R9, RZ ;  /* 0x0000000907077210 */ /* 0x000fe20007ffe0ff */
[C---:B------:R-:W-:Y:S02]  /*1520*/  IMAD R9, R63.reuse, c[0x0][0x1c4], R10 ;  /* 0x000071003f097a24 */ /* 0x040fe400078e020a */
[----:B------:R-:W-:-:S04]  /*1530*/  IMAD.WIDE.U32 R2, R63, c[0x0][0x1c0], R2 ;  /* 0x000070003f027a25 */ /* 0x000fc800078e0002 */
[----:B------:R-:W-:Y:S01]  /*1540*/  IMAD.WIDE.U32 R4, R61, c[0x0][0x208], R64 ;  /* 0x000082003d047a25 */ /* 0x000fe200078e0040 */
[----:B------:R-:W-:Y:S02]  /*1550*/  IADD3 R3, R3, R9, RZ ;  /* 0x0000000903037210 */ /* 0x000fe40007ffe0ff */
[----:B------:R-:W-:Y:S02]  /*1560*/  SHF.R.S32.HI R9, RZ, 0x1f, R0 ;  /* 0x0000001fff097819 */ /* 0x000fe40000011400 */
[----:B------:R-:W-:Y:S01]  /*1570*/  IADD3 R5, R5, R11, RZ ;  /* 0x0000000b05057210 */ /* 0x000fe20007ffe0ff */
[----:B------:R-:W-:Y:S01]  /*1580*/  IMAD R11, R12, c[0x0][0x1e8], RZ ;  /* 0x00007a000c0b7a24 */ /* 0x000fe200078e02ff */
[----:B------:R-:W-:Y:S01]  /*1590*/  IADD3 R10, -R0, RZ, RZ ;  /* 0x000000ff000a7210 */ /* 0x000fe20007ffe1ff */
[----:B------:R-:W-:Y:S02]  /*15a0*/  IMAD R12, R12, c[0x0][0x210], RZ ;  /* 0x000084000c0c7a24 */ /* 0x000fe400078e02ff */
[----:B------:R-:W-:-:S02]  /*15b0*/  IMAD R9, R9, c[0x0][0x1b0], RZ ;  /* 0x00006c0009097a24 */ /* 0x000fc400078e02ff */
[C---:B------:R-:W-:Y:S02]  /*15c0*/  IMAD R11, R66.reuse, c[0x0][0x1ec], R11 ;  /* 0x00007b00420b7a24 */ /* 0x040fe400078e020b */
[----:B------:R-:W-:-:S04]  /*15d0*/  IMAD.WIDE.U32 R6, R66, c[0x0][0x1e8], R6 ;  /* 0x00007a0042067a25 */ /* 0x000fc800078e0006 */
[----:B------:R-:W-:Y:S02]  /*15e0*/  IMAD R10, R10, c[0x0][0x2c4], R8 ;  /* 0x0000b1000a0a7a24 */ /* 0x000fe400078e0208 */
[C---:B------:R-:W-:Y:S02]  /*15f0*/  IMAD R12, R66.reuse, c[0x0][0x214], R12 ;  /* 0x00008500420c7a24 */ /* 0x040fe400078e020c */
[----:B------:R-:W-:-:S04]  /*1600*/  IMAD.WIDE.U32 R4, R66, c[0x0][0x210], R4 ;  /* 0x0000840042047a25 */ /* 0x000fc800078e0004 */
[C---:B------:R-:W-:Y:S02]  /*1610*/  IMAD R8, R0.reuse, c[0x0][0x1b4], R9 ;  /* 0x00006d0000087a24 */ /* 0x040fe400078e0209 */
[----:B------:R-:W-:Y:S01]  /*1620*/  IMAD.WIDE.U32 R2, R0, c[0x0][0x1b0], R2 ;  /* 0x00006c0000027a25 */ /* 0x000fe200078e0002 */
[----:B------:R-:W-:Y:S02]  /*1630*/  IADD3 R9, R7, R11, RZ ;  /* 0x0000000b07097210 */ /* 0x000fe40007ffe0ff */
[----:B------:R-:W-:Y:S01]  /*1640*/  SHF.R.S32.HI R11, RZ, 0x1f, R10 ;  /* 0x0000001fff0b7819 */ /* 0x000fe2000001140a */
[----:B------:R-:W-:Y:S01]  /*1650*/  IMAD.IADD R7, R5, 0x1, R12 ;  /* 0x0000000105077824 */ /* 0x000fe200078e020c */
[----:B------:R-:W-:Y:S02]  /*1660*/  IADD3 R5, R3, R8, RZ ;  /* 0x0000000803057210 */ /* 0x000fe40007ffe0ff */
[----:B------:R-:W-:Y:S02]  /*1670*/  MOV R8, R6 ;  /* 0x0000000600087202 */ /* 0x000fe40000000f00 */
[----:B------:R-:W-:Y:S01]  /*1680*/  MOV R6, R4 ;  /* 0x0000000400067202 */ /* 0x000fe20000000f00 */
[----:B------:R-:W-:Y:S01]  /*1690*/  IMAD R11, R11, c[0x0][0x1a8], RZ ;  /* 0x00006a000b0b7a24 */ /* 0x000fe200078e02ff */
[----:B------:R-:W-:-:S02]  /*16a0*/  MOV R4, R2 ;  /* 0x0000000200047202 */ /* 0x000fc40000000f00 */
[----:B-----5:R-:W-:Y:S02]  /*16b0*/  @P0 SHF.R.S32.HI R3, RZ, 0x1f, R14 ;  /* 0x0000001fff030819 */ /* 0x020fe4000001140e */
[----:B------:R-:W-:Y:S01]  /*16c0*/  @P0 MOV R2, R14 ;  /* 0x0000000e00020202 */ /* 0x000fe20000000f00 */
[----:B------:R-:W-:Y:S01]  /*16d0*/  @!P0 IMAD.MOV.U32 R2, RZ, RZ, R63 ;  /* 0x000000ffff028224 */ /* 0x000fe200078e003f */
[----:B------:R-:W-:Y:S01]  /*16e0*/  @!P0 MOV R3, R13 ;  /* 0x0000000d00038202 */ /* 0x000fe20000000f00 */
[C---:B------:R-:W-:Y:S02]  /*16f0*/  IMAD R11, R10.reuse, c[0x0][0x1ac], R11 ;  /* 0x00006b000a0b7a24 */ /* 0x040fe400078e020b */
[----:B------:R-:W-:-:S04]  /*1700*/  IMAD.WIDE.U32 R4, R10, c[0x0][0x1a8], R4 ;  /* 0x00006a000a047a25 */ /* 0x000fc800078e0004 */
[----:B------:R-:W-:Y:S01]  /*1710*/  IMAD.WIDE.U32 R12, R2, c[0x0][0x218], R6 ;  /* 0x00008600020c7a25 */ /* 0x000fe200078e0006 */
[----:B------:R-:W-:-:S03]  /*1720*/  IADD3 R7, R5, R11, RZ ;  /* 0x0000000b05077210 */ /* 0x000fc60007ffe0ff */
[C---:B------:R-:W-:Y:S02]  /*1730*/  IMAD R0, R3.reuse, c[0x0][0x218], RZ ;  /* 0x0000860003007a24 */ /* 0x040fe400078e02ff */
[----:B------:R-:W-:Y:S01]  /*1740*/  IMAD R6, R3, c[0x0][0x1f0], RZ ;  /* 0x00007c0003067a24 */ /* 0x000fe200078e02ff */
[----:B------:R-:W-:Y:S01]  /*1750*/  LEA R3, P0, R4, c[0x0][0x160], 0x1 ;  /* 0x0000580004037a11 */ /* 0x000fe200078008ff */
[C---:B------:R-:W-:Y:S02]  /*1760*/  IMAD R5, R2.reuse, c[0x0][0x21c], R0 ;  /* 0x0000870002057a24 */ /* 0x040fe400078e0200 */
[----:B------:R-:W-:-:S04]  /*1770*/  IMAD.WIDE.U32 R8, R2, c[0x0][0x1f0], R8 ;  /* 0x00007c0002087a25 */ /* 0x000fc800078e0008 */
[----:B------:R-:W-:Y:S01]  /*1780*/  IMAD R6, R2, c[0x0][0x1f4], R6 ;  /* 0x00007d0002067a24 */ /* 0x000fe200078e0206 */
[----:B------:R-:W-:Y:S02]  /*1790*/  LEA.HI.X R2, R4, c[0x0][0x164], R7, 0x1, P0 ;  /* 0x0000590004027a11 */ /* 0x000fe400000f0c07 */
[----:B------:R-:W-:Y:S02]  /*17a0*/  IADD3 R4, R13, R5, RZ ;  /* 0x000000050d047210 */ /* 0x000fe40007ffe0ff */
[----:B------:R-:W-:Y:S01]  /*17b0*/  IADD3 R6, R9, R6, RZ ;  /* 0x0000000609067210 */ /* 0x000fe20007ffe0ff */
[----:B------:R1:W-:Y:S04]  /*17c0*/  STL.64 [R1+0x30], R8 ;  /* 0x0000300801007387 */ /* 0x0003e80000100a00 */
[----:B------:R1:W-:Y:S04]  /*17d0*/  STL.64 [R1+0x38], R12 ;  /* 0x0000380c01007387 */ /* 0x0003e80000100a00 */
[----:B------:R1:W-:Y:S04]  /*17e0*/  STL [R1+0x40], R4 ;  /* 0x0000400401007387 */ /* 0x0003e80000100800 */
[----:B------:R1:W-:Y:S01]  /*17f0*/  STL [R1+0x28], R6 ;  /* 0x0000280601007387 */ /* 0x0003e20000100800 */
[----:B------:R-:W-:-:S02]  /*1800*/  ISETP.GE.AND P5, PT, R64, c[0x0][0x198], PT ;  /* 0x0000660040007a0c */ /* 0x000fc40003fa6270 */
[----:B----4-:R-:W-:Y:S02]  /*1810*/  ISETP.GE.AND P3, PT, R15, c[0x0][0x198], PT ;  /* 0x000066000f007a0c */ /* 0x010fe40003f66270 */
[----:B------:R-:W-:Y:S01]  /*1820*/  IADD3 R0, R61, R62, RZ ;  /* 0x0000003e3d007210 */ /* 0x000fe20007ffe0ff */
[----:B------:R-:W-:Y:S08]  /*1830*/  BRA.DIV ~URZ, `(.L_x_1348) ;  /* 0x00012af27f007947 */ /* 0x000ff0000b800000 */
[----:B------:R2:W3:Y:S02]  /*1840*/  SHFL.IDX PT, R5, R2, RZ, 0x181f ;  /* 0x00181fff02057589 */ /* 0x0004e400000e0000 */
.L_x_1434:
[----:B------:R-:W-:Y:S05]  /*1850*/  BRA.DIV ~URZ, `(.L_x_1349) ;  /* 0x00012b427f007947 */ /* 0x000fea000b800000 */
[----:B-1----:R1:W4:Y:S02]  /*1860*/  SHFL.IDX PT, R4, R3, RZ, 0x181f ;  /* 0x00181fff03047589 */ /* 0x00232400000e0000 */
.L_x_1435:
[----:B------:R-:W-:Y:S01]  /*1870*/  MOV R11, c[0x0][0x2c4] ;  /* 0x0000b100000b7a02 */ /* 0x000fe20000000f00 */
[----:B------:R-:W-:Y:S04]  /*1880*/  BSSY B0, `(.L_x_1350) ;  /* 0x0000010000007945 */ /* 0x000fe80003800000 */
[----:B------:R-:W-:-:S05]  /*1890*/  IMAD R11, R11, c[0x0][0x168], RZ ;  /* 0x00005a000b0b7a24 */ /* 0x000fca00078e02ff */
[----:B------:R-:W-:-:S13]  /*18a0*/  ISETP.GE.AND P0, PT, R0, R11, PT ;  /* 0x0000000b0000720c */ /* 0x000fda0003f06270 */
[----:B------:R-:W-:Y:S05]  /*18b0*/  @P0 BRA `(.L_x_1351) ;  /* 0x000000c000000947 */ /* 0x000fea0003800000 */
[----:B------:R-:W5:Y:S04]  /*18c0*/  LDL.64 R12, [R1+0x10] ;  /* 0x00001000010c7983 */ /* 0x000f680000100a00 */
[----:B--2---:R-:W2:Y:S04]  /*18d0*/  LDL R8, [R1+0x44] ;  /* 0x0000440001087983 */ /* 0x004ea80000100800 */
[----:B----4-:R-:W4:Y:S01]  /*18e0*/  LDL R9, [R1+0x4c] ;  /* 0x00004c0001097983 */ /* 0x010f220000100800 */
[-C--:B-----5:R-:W-:Y:S02]  /*18f0*/  LEA R6, P1, R12, R4.reuse, 0x1 ;  /* 0x000000040c067211 */ /* 0x0a0fe400078208ff */
[----:B--2---:R-:W-:-:S02]  /*1900*/  LEA R4, P0, R8, R4, 0x1 ;  /* 0x0000000408047211 */ /* 0x004fc400078008ff */
[-C--:B---3--:R-:W-:Y:S02]  /*1910*/  LEA.HI.X R7, R12, R5.reuse, R13, 0x1, P1 ;  /* 0x000000050c077211 */ /* 0x088fe400008f0c0d */
[----:B----4-:R-:W-:-:S03]  /*1920*/  LEA.HI.X R5, R8, R5, R9, 0x1, P0 ;  /* 0x0000000508057211 */ /* 0x010fc600000f0c09 */
[----:B------:R-:W-:Y:S01]  /*1930*/  @!PT LDS RZ, [RZ] ;  /* 0x00000000fffff984 */ /* 0x000fe20000000800 */
[----:B------:R-:W-:Y:S01]  /*1940*/  @!PT LDS RZ, [RZ] ;  /* 0x00000000fffff984 */ /* 0x000fe20000000800 */
[----:B------:R-:W-:Y:S01]  /*1950*/  @!PT LDS RZ, [RZ] ;  /* 0x00000000fffff984 */ /* 0x000fe20000000800 */
[----:B------:R2:W-:Y:S04]  /*1960*/  LDGSTS.E.BYPASS.LTC128B.128 [R248+0x8100], [R6.64], !P5 ;  /* 0x0810000006f87fae */ /* 0x0005e8000e901d46 */
[----:B------:R2:W-:Y:S02]  /*1970*/  LDGSTS.E.BYPASS.LTC128B.128 [R248+0xc100], [R4.64], !P3 ;  /* 0x0c10000004f87fae */ /* 0x0005e4000d901d46 */
.L_x_1351:
[----:B------:R-:W-:Y:S05]  /*1980*/  BSYNC B0 ;  /* 0x0000000000007941 */ /* 0x000fea0003800000 */
.L_x_1350:
[----:B------:R-:W-:Y:S05]  /*1990*/  BRA.DIV ~URZ, `(.L_x_1352) ;  /* 0x00012a627f007947 */ /* 0x000fea000b800000 */
[----:B--23--:R2:W3:Y:S04]  /*19a0*/  SHFL.IDX PT, R5, R2, 0x1, 0x181f ;  /* 0x00381f0002057f89 */ /* 0x00c4e800000e0000 */
[----:B----4-:R2:W4:Y:S02]  /*19b0*/  SHFL.IDX PT, R4, R3, 0x1, 0x181f ;  /* 0x00381f0003047f89 */ /* 0x01052400000e0000 */
.L_x_1436:
[----:B------:R-:W-:Y:S01]  /*19c0*/  IADD3 R6, R0, 0x10, RZ ;  /* 0x0000001000067810 */ /* 0x000fe20007ffe0ff */
[----:B------:R-:W-:Y:S03]  /*19d0*/  BSSY B0, `(.L_x_1353) ;  /* 0x000000f000007945 */ /* 0x000fe60003800000 */
        /* <DEDUP_REMOVED lines=14> */
.L_x_1354:
[----:B------:R-:W-:Y:S05]  /*1ac0*/  BSYNC B0 ;  /* 0x0000000000007941 */ /* 0x000fea0003800000 */
.L_x_1353:
[----:B------:R-:W-:Y:S05]  /*1ad0*/  BRA.DIV ~URZ, `(.L_x_1355) ;  /* 0x000129e27f007947 */ /* 0x000fea000b800000 */
[----:B--23--:R2:W3:Y:S02]  /*1ae0*/  SHFL.IDX PT, R5, R2, 0x2, 0x181f ;  /* 0x00581f0002057f89 */ /* 0x00c4e400000e0000 */
.L_x_1437:
[----:B------:R-:W-:Y:S05]  /*1af0*/  BRA.DIV ~URZ, `(.L_x_1356) ;  /* 0x00012a327f007947 */ /* 0x000fea000b800000 */
[----:B----4-:R4:W1:Y:S02]  /*1b00*/  SHFL.IDX PT, R4, R3, 0x2, 0x181f ;  /* 0x00581f0003047f89 */ /* 0x01086400000e0000 */
.L_x_1438:
[----:B------:R-:W-:Y:S01]  /*1b10*/  IADD3 R6, R0, 0x20, RZ ;  /* 0x0000002000067810 */ /* 0x000fe20007ffe0ff */
[----:B------:R-:W-:Y:S03]  /*1b20*/  BSSY B0, `(.L_x_1357) ;  /* 0x000000f000007945 */ /* 0x000fe60003800000 */
[----:B------:R-:W-:-:S13]  /*1b30*/  ISETP.GE.AND P0, PT, R6, R11, PT ;  /* 0x0000000b0600720c */ /* 0x000fda0003f06270 */
[----:B------:R-:W-:Y:S05]  /*1b40*/  @P0 BRA `(.L_x_1358) ;  /* 0x000000c000000947 */ /* 0x000fea0003800000 */
[----:B------:R-:W5:Y:S04]  /*1b50*/  LDL.64 R12, [R1+0x10] ;  /* 0x00001000010c7983 */ /* 0x000f680000100a00 */
[----:B--2---:R-:W2:Y:S04]  /*1b60*/  LDL R8, [R1+0x44] ;  /* 0x0000440001087983 */ /* 0x004ea80000100800 */
[----:B----4-:R-:W4:Y:S01]  /*1b70*/  LDL R9, [R1+0x4c] ;  /* 0x00004c0001097983 */ /* 0x010f220000100800 */
[-C--:B-1---5:R-:W-:Y:S02]  /*1b80*/  LEA R6, P1, R12, R4.reuse, 0x1 ;  /* 0x000000040c067211 */ /* 0x0a2fe400078208ff */
        /* <DEDUP_REMOVED lines=8> */
.L_x_1358:
[----:B------:R-:W-:Y:S05]  /*1c10*/  BSYNC B0 ;  /* 0x0000000000007941 */ /* 0x000fea0003800000 */
.L_x_1357:
[----:B------:R-:W-:Y:S05]  /*1c20*/  BRA.DIV ~URZ, `(.L_x_1359) ;  /* 0x000129627f007947 */ /* 0x000fea000b800000 */
[----:B-1-3--:R1:W3:Y:S04]  /*1c30*/  SHFL.IDX PT, R5, R2, 0x3, 0x181f ;  /* 0x00781f0002057f89 */ /* 0x00a2e800000e0000 */
[----:B------:R1:W2:Y:S02]  /*1c40*/  SHFL.IDX PT, R4, R3, 0x3, 0x181f ;  /* 0x00781f0003047f89 */ /* 0x0002a400000e0000 */
.L_x_1439:
[----:B------:R-:W-:Y:S01]  /*1c50*/  IADD3 R6, R0, 0x30, RZ ;  /* 0x0000003000067810 */ /* 0x000fe20007ffe0ff */
[----:B------:R-:W-:Y:S03]  /*1c60*/  BSSY B0, `(.L_x_1360) ;  /* 0x000000f000007945 */ /* 0x000fe60003800000 */
[----:B------:R-:W-:-:S13]  /*1c70*/  ISETP.GE.AND P0, PT, R6, R11, PT ;  /* 0x0000000b0600720c */ /* 0x000fda0003f06270 */
[----:B------:R-:W-:Y:S05]  /*1c80*/  @P0 BRA `(.L_x_1361) ;  /* 0x000000c000000947 */ /* 0x000fea0003800000 */
[----:B------:R-:W5:Y:S04]  /*1c90*/  LDL.64 R12, [R1+0x10] ;  /* 0x00001000010c7983 */ /* 0x000f680000100a00 */
[----:B----4-:R-:W4:Y:S04]  /*1ca0*/  LDL R8, [R1+0x44] ;  /* 0x0000440001087983 */ /* 0x010f280000100800 */
[----:B---3--:R-:W3:Y:S01]  /*1cb0*/  LDL R9, [R1+0x4c] ;  /* 0x00004c0001097983 */ /* 0x008ee20000100800 */
[-C--:B--2--5:R-:W-:Y:S02]  /*1cc0*/  LEA R6, P1, R12, R4.reuse, 0x1 ;  /* 0x000000040c067211 */ /* 0x0a4fe400078208ff */
[----:B----4-:R-:W-:-:S02]  /*1cd0*/  LEA R4, P0, R8, R4, 0x1 ;  /* 0x0000000408047211 */ /* 0x010fc400078008ff */
[-C--:B------:R-:W-:Y:S02]  /*1ce0*/  LEA.HI.X R7, R12, R5.reuse, R13, 0x1, P1 ;  /* 0x000000050c077211 */ /* 0x080fe400008f0c0d */
[----:B---3--:R-:W-:-:S03]  /*1cf0*/  LEA.HI.X R5, R8, R5, R9, 0x1, P0 ;  /* 0x0000000508057211 */ /* 0x008fc600000f0c09 */
[----:B------:R-:W-:Y:S01]  /*1d00*/  @!PT LDS RZ, [RZ] ;  /* 0x00000000fffff984 */ /* 0x000fe20000000800 */
[----:B------:R-:W-:Y:S01]  /*1d10*/  @!PT LDS RZ, [RZ] ;  /* 0x00000000fffff984 */ /* 0x000fe20000000800 */
[----:B------:R-:W-:Y:S01]  /*1d20*/  @!PT LDS RZ, [RZ] ;  /* 0x00000000fffff984 */ /* 0x000fe20000000800 */
[----:B------:R2:W-:Y:S04]  /*1d30*/  LDGSTS.E.BYPASS.LTC128B.128 [R248+0x9900], [R6.64], !P5 ;  /* 0x0990000006f87fae */ /* 0x0005e8000e901d46 */
[----:B------:R2:W-:Y:S02]  /*1d40*/  LDGSTS.E.BYPASS.LTC128B.128 [R248+0xd900], [R4.64], !P3 ;  /* 0x0d90000004f87fae */ /* 0x0005e4000d901d46 */
.L_x_1361:
[----:B------:R-:W-:Y:S05]  /*1d50*/  BSYNC B0 ;  /* 0x0000000000007941 */ /* 0x000fea0003800000 */
.L_x_1360:
[----:B------:R-:W-:Y:S05]  /*1d60*/  BRA.DIV ~URZ, `(.L_x_1362) ;  /* 0x000128e27f007947 */ /* 0x000fea000b800000 */
[----:B--23--:R2:W3:Y:S02]  /*1d70*/  SHFL.IDX PT, R5, R2, 0x4, 0x181f ;  /* 0x00981f0002057f89 */ /* 0x00c4e400000e0000 */
.L_x_1440:
[----:B------:R-:W-:Y:S05]  /*1d80*/  BRA.DIV ~URZ, `(.L_x_1363) ;  /* 0x000129327f007947 */ /* 0x000fea000b800000 */
[----:B------:R1:W2:Y:S02]  /*1d90*/  SHFL.IDX PT, R4, R3, 0x4, 0x181f ;  /* 0x00981f0003047f89 */ /* 0x0002a400000e0000 */
.L_x_1441:
        /* <DEDUP_REMOVED lines=16> */
.L_x_1365:
[----:B------:R-:W-:Y:S05]  /*1ea0*/  BSYNC B0 ;  /* 0x0000000000007941 */ /* 0x000fea0003800000 */
.L_x_1364:
[----:B------:R-:W-:Y:S05]  /*1eb0*/  BRA.DIV ~URZ, `(.L_x_1366) ;  /* 0x000128627f007947 */ /* 0x000fea000b800000 */
[----:B--23--:R2:W3:Y:S04]  /*1ec0*/  SHFL.IDX PT, R5, R2, 0x5, 0x181f ;  /* 0x00b81f0002057f89 */ /* 0x00c4e800000e0000 */
[----:B------:R2:W1:Y:S02]  /*1ed0*/  SHFL.IDX PT, R4, R3, 0x5, 0x181f ;  /* 0x00b81f0003047f89 */ /* 0x00046400000e0000 */
.L_x_1442:
        /* <DEDUP_REMOVED lines=16> */
.L_x_1368:
[----:B------:R-:W-:Y:S05]  /*1fe0*/  BSYNC B0 ;  /* 0x0000000000007941 */ /* 0x000fea0003800000 */
.L_x_1367:
[----:B------:R-:W-:Y:S05]  /*1ff0*/  BRA.DIV ~URZ, `(.L_x_1369) ;  /* 0x000127e27f007947 */ /* 0x000fea000b800000 */
[----:B-1-3--:R1:W3:Y:S02]  /*2000*/  SHFL.IDX PT, R5, R2, 0x6, 0x181f ;  /* 0x00d81f0002057f89 */ /* 0x00a2e400000e0000 */
.L_x_1443:
[----:B------:R-:W-:Y:S05]  /*2010*/  BRA.DIV ~URZ, `(.L_x_1370) ;  /* 0x000128327f007947 */ /* 0x000fea000b800000 */
[----:B------:R1:W2:Y:S02]  /*2020*/  SHFL.IDX PT, R4, R3, 0x6, 0x181f ;  /* 0x00d81f0003047f89 */ /* 0x0002a400000e0000 */
.L_x_1444:
        /* <DEDUP_REMOVED lines=16> */
.L_x_1372:
[----:B------:R-:W-:Y:S05]  /*2130*/  BSYNC B0 ;  /* 0x0000000000007941 */ /* 0x000fea0003800000 */
.L_x_1371:
[----:B------:R-:W-:Y:S05]  /*2140*/  BRA.DIV ~URZ, `(.L_x_1373) ;  /* 0x000127627f007947 */ /* 0x000fea000b800000 */
[----:B--2---:R2:W1:Y:S04]  /*2150*/  SHFL.IDX PT, R6, R2, 0x7, 0x181f ;  /* 0x00f81f0002067f89 */ /* 0x00446800000e0000 */
[----:B-1--4-:R-:W1:Y:S02]  /*2160*/  SHFL.IDX PT, R3, R3, 0x7, 0x181f ;  /* 0x00f81f0003037f89 */ /* 0x012e6400000e0000 */
.L_x_1445:
[----:B------:R-:W4:Y:S04]  /*2170*/  LDL.64 R152, [R1+0x10] ;  /* 0x0000100001987983 */ /* 0x000f280000100a00 */
[----:B------:R-:W5:Y:S04]  /*2180*/  LDL R7, [R1+0x44] ;  /* 0x0000440001077983 */ /* 0x000f680000100800 */
[----:B--2---:R-:W2:Y:S04]  /*2190*/  LDL R8, [R1+0x4c] ;  /* 0x00004c0001087983 */ /* 0x004ea80000100800 */
[----:B---3--:R-:W3:Y:S01]  /*21a0*/  LDL R196, [R1+0x4] ;  /* 0x0000040001c47983 */ /* 0x008ee20000100800 */
[----:B------:R-:W-:-:S04]  /*21b0*/  IADD3 R0, R0, 0x70, RZ ;  /* 0x0000007000007810 */ /* 0x000fc80007ffe0ff */
[----:B------:R-:W-:-:S13]  /*21c0*/  ISETP.GE.AND P2, PT, R0, R11, PT ;  /* 0x0000000b0000720c */ /* 0x000fda0003f46270 */
[CC--:B-1--4-:R-:W-:Y:S02]  /*21d0*/  @!P2 LEA R4, P1, R152.reuse, R3.reuse, 0x1 ;  /* 0x000000039804a211 */ /* 0x0d2fe400078208ff */
[C---:B-----5:R-:W-:Y:S02]  /*21e0*/  @!P2 LEA R2, P0, R7.reuse, R3, 0x1 ;  /* 0x000000030702a211 */ /* 0x060fe400078008ff */
[-C--:B------:R-:W-:Y:S02]  /*21f0*/  @!P2 LEA.HI.X R5, R152, R6.reuse, R153, 0x1, P1 ;  /* 0x000000069805a211 */ /* 0x080fe400008f0c99 */
[----:B--2---:R-:W-:-:S03]  /*2200*/  @!P2 LEA.HI.X R3, R7, R6, R8, 0x1, P0 ;  /* 0x000000060703a211 */ /* 0x004fc600000f0c08 */
[----:B------:R-:W-:Y:S01]  /*2210*/  @!PT LDS RZ, [RZ] ;  /* 0x00000000fffff984 */ /* 0x000fe20000000800 */
[----:B------:R-:W-:Y:S01]  /*2220*/  @!PT LDS RZ, [RZ] ;  /* 0x00000000fffff984 */ /* 0x000fe20000000800 */
[----:B------:R-:W-:Y:S01]  /*2230*/  @!PT LDS RZ, [RZ] ;  /* 0x00000000fffff984 */ /* 0x000fe20000000800 */
[----:B------:R1:W-:Y:S04]  /*2240*/  @!P2 LDGSTS.E.BYPASS.LTC128B.128 [R248+0xb900], [R4.64], !P5 ;  /* 0x0b90000004f8afae */ /* 0x0003e8000e901d46 */
[----:B------:R1:W-:Y:S01]  /*2250*/  @!P2 LDGSTS.E.BYPASS.LTC128B.128 [R248+0xf900], [R2.64], !P3 ;  /* 0x0f90000002f8afae */ /* 0x0003e2000d901d46 */
[----:B---3--:R-:W-:-:S03]  /*2260*/  IADD3 R92, R196, -0x1, RZ ;  /* 0xffffffffc45c7810 */ /* 0x008fc60007ffe0ff */
[----:B------:R-:W0:Y:S01]  /*2270*/  LDGDEPBAR ;  /* 0x00000000000079af */ /* 0x000e220000000000 */
[----:B------:R-:W-:Y:S03]  /*2280*/  WARPSYNC 0xffffffff ;  /* 0xffffffff00007948 */ /* 0x000fe60003800000 */
[----:B------:R-:W2:Y:S04]  /*2290*/  LDL.64 R156, [R1+0x30] ;  /* 0x00003000019c7983 */ /* 0x000ea80000100a00 */
[----:B------:R-:W3:Y:S04]  /*22a0*/  LDL R154, [R1+0x28] ;  /* 0x00002800019a7983 */ /* 0x000ee80000100800 */
[----:B------:R-:W4:Y:S04]  /*22b0*/  LDL.64 R32, [R1+0x38] ;  /* 0x0000380001207983 */ /* 0x000f280000100a00 */
[----:B------:R-:W5:Y:S04]  /*22c0*/  LDL R19, [R1+0x40] ;  /* 0x0000400001137983 */ /* 0x000f680000100800 */
[----:B------:R-:W1:Y:S01]  /*22d0*/  S2R R8, SR_TID.X ;  /* 0x0000000000087919 */ /* 0x000e620000002100 */
[----:B------:R-:W-:-:S02]  /*22e0*/  SHF.R.S32.HI R16, RZ, 0x1f, R92 ;  /* 0x0000001fff107819 */ /* 0x000fc4000001145c */
[----:B-1----:R-:W-:-:S04]  /*22f0*/  SHF.R.S32.HI R18, RZ, 0x1f, R8 ;  /* 0x0000001fff127819 */ /* 0x002fc80000011408 */
[----:B------:R-:W-:-:S04]  /*2300*/  LEA.HI R18, R18, R8, RZ, 0x3 ;  /* 0x0000000812127211 */ /* 0x000fc800078f18ff */
[----:B------:R-:W-:-:S04]  /*2310*/  SHF.R.S32.HI R18, RZ, 0x3, R18 ;  /* 0x00000003ff127819 */ /* 0x000fc80000011412 */
[----:B------:R-:W-:-:S05]  /*2320*/  IADD3 R0, -R18, c[0x0][0x1d0], RZ ;  /* 0x0000740012007a10 */ /* 0x000fca0007ffe1ff */
[----:B------:R-:W-:Y:S02]  /*2330*/  IMAD R0, R92, -0x40, R0 ;  /* 0xffffffc05c007824 */ /* 0x000fe400078e0200 */
[----:B------:R-:W-:-:S03]  /*2340*/  IMAD R2, R16, c[0x0][0x1e0], RZ ;  /* 0x0000780010027a24 */ /* 0x000fc600078e02ff */
[----:B------:R-:W-:Y:S01]  /*2350*/  ISETP.GE.AND P1, PT, R0, 0x1, PT ;  /* 0x000000010000780c */ /* 0x000fe20003f26270 */
[----:B------:R-:W-:Y:S01]  /*2360*/  IMAD.WIDE.U32 R4, R92, c[0x0][0x1e0], RZ ;  /* 0x000078005c047a25 */ /* 0x000fe200078e00ff */
[----:B------:R-:W-:-:S03]  /*2370*/  ISETP.GE.AND P2, PT, R0, 0x11, PT ;  /* 0x000000110000780c */ /* 0x000fc60003f46270 */
[----:B------:R-:W-:-:S05]  /*2380*/  IMAD R3, R92, c[0x0][0x1e4], R2 ;  /* 0x000079005c037a24 */ /* 0x000fca00078e0202 */
[----:B------:R-:W-:-:S03]  /*2390*/  IADD3 R3, R5, R3, RZ ;  /* 0x0000000305037210 */ /* 0x000fc60007ffe0ff */
[----:B------:R-:W-:Y:S02]  /*23a0*/  @P1 ISETP.GE.AND P0, PT, R152, c[0x0][0x1d4], PT ;  /* 0x0000750098001a0c */ /* 0x000fe40003f06270 */
[----:B------:R-:W-:Y:S02]  /*23b0*/  MOV R148, c[0x0][0x1e0] ;  /* 0x0000780000947a02 */ /* 0x000fe40000000f00 */
[----:B------:R-:W-:Y:S01]  /*23c0*/  ISETP.GE.AND P6, PT, R7, c[0x0][0x1d4], PT ;  /* 0x0000750007007a0c */ /* 0x000fe20003fc6270 */
[----:B------:R-:W-:Y:S01]  /*23d0*/  BAR.SYNC.DEFER_BLOCKING 0x0 ;  /* 0x0000000000007b1d */ /* 0x000fe20000010000 */
[----:B------:R-:W-:Y:S02]  /*23e0*/  ISETP.GE.AND P5, PT, R0, 0x21, PT ;  /* 0x000000210000780c */ /* 0x000fe40003fa6270 */
[----:B------:R-:W-:Y:S01]  /*23f0*/  MOV R149, c[0x0][0x1e4] ;  /* 0x0000790000957a02 */ /* 0x000fe20000000f00 */
[----:B------:R-:W-:Y:S01]  /*2400*/  IMAD.WIDE.U32 R10, R148, 0x20, RZ ;  /* 0x00000020940a7825 */ /* 0x000fe200078e00ff */
[----:B------:R-:W-:-:S05]  /*2410*/  MOV R150, 0xffffffc0 ;  /* 0xffffffc000967802 */ /* 0x000fca0000000f00 */
[----:B------:R-:W-:Y:S01]  /*2420*/  IMAD R144, R92, R150, c[0x0][0x1d0] ;  /* 0x000074005c907624 */ /* 0x000fe200078e0296 */
[----:B------:R-:W-:-:S04]  /*2430*/  MOV R40, c[0x0][0x208] ;  /* 0x0000820000287a02 */ /* 0x000fc80000000f00 */
[----:B------:R-:W-:Y:S02]  /*2440*/  SHF.L.U32 R41, R40, 0x5, RZ ;  /* 0x0000000528297819 */ /* 0x000fe400000006ff */
[----:B--2---:R-:W-:-:S04]  /*2450*/  LEA R2, P3, R4, R156, 0x6 ;  /* 0x0000009c04027211 */ /* 0x004fc800078630ff */
[----:B---3--:R-:W-:Y:S02]  /*2460*/  LEA.HI.X R3, R4, R154, R3, 0x6, P3 ;  /* 0x0000009a04037211 */ /* 0x008fe400018f3403 */
[----:B------:R-:W-:-:S04]  /*2470*/  @P1 LEA R4, P3, R2, c[0x0][0x1c8], 0x1 ;  /* 0x0000720002041a11 */ /* 0x000fc800078608ff */
[----:B------:R-:W-:Y:S02]  /*2480*/  @P1 LEA.HI.X R5, R2, c[0x0][0x1cc], R3, 0x1, P3 ;  /* 0x0000730002051a11 */ /* 0x000fe400018f0c03 */
[----:B------:R-:W-:-:S03]  /*2490*/  @P2 LEA R6, P3, R148, R2, 0x4 ;  /* 0x0000000294062211 */ /* 0x000fc600078620ff */
[----:B------:R-:W-:Y:S01]  /*24a0*/  @!PT LDS RZ, [RZ] ;  /* 0x00000000fffff984 */ /* 0x000fe20000000800 */
[----:B------:R-:W-:Y:S01]  /*24b0*/  @!PT LDS RZ, [RZ] ;  /* 0x00000000fffff984 */ /* 0x000fe20000000800 */
[----:B------:R-:W-:Y:S01]  /*24c0*/  @!PT LDS RZ, [RZ] ;  /* 0x00000000fffff984 */ /* 0x000fe20000000800 */
[----:B------:R1:W-:Y:S01]  /*24d0*/  @P1 LDGSTS.E.BYPASS.LTC128B.128 [R248+0x4100], [R4.64], !P0 ;  /* 0x0410000004f81fae */ /* 0x0003e2000c101d46 */
[----:B------:R-:W-:Y:S02]  /*24e0*/  @P2 LEA R8, P0, R6, c[0x0][0x1c8], 0x1 ;  /* 0x0000720006082a11 */ /* 0x000fe400078008ff */
[----:B------:R-:W-:Y:S01]  /*24f0*/  @P2 LEA.HI.X R7, R148, R3, R149, 0x4, P3 ;  /* 0x0000000394072211 */ /* 0x000fe200018f2495 */
[----:B------:R1:W-:Y:S01]  /*2500*/  @P1 LDGSTS.E.BYPASS.LTC128B.128 [R248+0x6100], [R4.64+0x80], !P6 ;  /* 0x0610008004f81fae */ /* 0x0003e2000f101d46 */
[----:B------:R-:W-:Y:S02]  /*2510*/  ISETP.GE.AND P3, PT, R0, 0x31, PT ;  /* 0x000000310000780c */ /* 0x000fe40003f66270 */
[----:B------:R-:W-:Y:S02]  /*2520*/  @P2 LEA.HI.X R9, R6, c[0x0][0x1cc], R7, 0x1, P0 ;  /* 0x0000730006092a11 */ /* 0x000fe400000f0c07 */
[----:B------:R-:W-:Y:S02]  /*2530*/  @P2 ISETP.GE.AND P0, PT, R152, c[0x0][0x1d4], PT ;  /* 0x0000750098002a0c */ /* 0x000fe40003f06270 */
[----:B------:R-:W-:-:S11]  /*2540*/  @P5 IADD3 R0, P1, R2, R10, RZ ;  /* 0x0000000a02005210 */ /* 0x000fd60007f3e0ff */
[----:B------:R2:W-:Y:S01]  /*2550*/  @P2 LDGSTS.E.BYPASS.LTC128B.128 [R248+0x4900], [R8.64], !P0 ;  /* 0x0490000008f82fae */ /* 0x0005e2000c101d46 */
[----:B-1----:R-:W-:-:S03]  /*2560*/  SHF.L.U32 R4, R149, 0x5, RZ ;  /* 0x0000000595047819 */ /* 0x002fc600000006ff */
[----:B------:R2:W-:Y:S01]  /*2570*/  @P2 LDGSTS.E.BYPASS.LTC128B.128 [R248+0x6900], [R8.64+0x80], !P6 ;  /* 0x0690008008f82fae */ /* 0x0005e2000f101d46 */
[----:B------:R-:W-:Y:S02]  /*2580*/  @P5 IADD3.X R4, R3, R11, R4, P1, !PT ;  /* 0x0000000b03045210 */ /* 0x000fe40000ffe404 */
[----:B------:R-:W-:Y:S01]  /*2590*/  @P5 LEA R6, P1, R0, c[0x0][0x1c8], 0x1 ;  /* 0x0000720000065a11 */ /* 0x000fe200078208ff */
[----:B------:R-:W-:-:S03]  /*25a0*/  @P3 IMAD.WIDE.U32 R2, R148, 0x30, R2 ;  /* 0x0000003094023825 */ /* 0x000fc600078e0002 */
[----:B------:R-:W-:Y:S01]  /*25b0*/  @P5 LEA.HI.X R7, R0, c[0x0][0x1cc], R4, 0x1, P1 ;  /* 0x0000730000075a11 */ /* 0x000fe200008f0c04 */
[----:B------:R-:W-:Y:S01]  /*25c0*/  @P3 IMAD R0, R149, 0x30, RZ ;  /* 0x0000003095003824 */ /* 0x000fe200078e02ff */
[C---:B------:R-:W-:Y:S02]  /*25d0*/  @P5 ISETP.GE.AND P1, PT, R152.reuse, c[0x0][0x1d4], PT ;  /* 0x0000750098005a0c */ /* 0x040fe40003f26270 */
[----:B------:R-:W-:Y:S02]  /*25e0*/  @P3 ISETP.GE.AND P0, PT, R152, c[0x0][0x1d4], PT ;  /* 0x0000750098003a0c */ /* 0x000fe40003f06270 */
        /* <DEDUP_REMOVED lines=9> */
[----:B------:R-:W-:-:S04]  /*2680*/  DEPBAR.LE SB0, 0x0 ;  /* 0x000080000000791a */ /* 0x000fc80000000000 */
[----:B------:R-:W-:Y:S06]  /*2690*/  BAR.SYNC.DEFER_BLOCKING 0x0 ;  /* 0x0000000000007b1d */ /* 0x000fec0000010000 */
[----:B-1----:R-:W-:Y:S04]  /*26a0*/  LDSM.16.M88.4 R4, [R235+0x2000] ;  /* 0x00200000eb04783b */ /* 0x002fe80000000200 */
[----:B--2---:R-:W1:Y:S04]  /*26b0*/  LDSM.16.M88.4 R8, [R228] ;  /* 0x00000000e408783b */ /* 0x004e680000000200 */
[----:B------:R-:W2:Y:S04]  /*26c0*/  LDSM.16.M88.4 R20, [R228+0x800] ;  /* 0x00080000e414783b */ /* 0x000ea80000000200 */
[----:B------:R-:W3:Y:S04]  /*26d0*/  LDSM.16.M88.4 R24, [R228+0x1000] ;  /* 0x00100000e418783b */ /* 0x000ee80000000200 */
[----:B------:R-:W3:Y:S04]  /*26e0*/  LDSM.16.M88.4 R28, [R228+0x1800] ;  /* 0x00180000e41c783b */ /* 0x000ee80000000200 */
[----:B------:R-:W3:Y:S01]  /*26f0*/  LDSM.16.M88.4 R12, [R235] ;  /* 0x00000000eb0c783b */ /* 0x000ee20000000200 */
[----:B------:R-:W-:-:S02]  /*2700*/  IMAD R0, R16, c[0x0][0x208], RZ ;  /* 0x0000820010007a24 */ /* 0x000fc400078e02ff */
[----:B------:R-:W-:Y:S01]  /*2710*/  IMAD.WIDE.U32 R16, R92, c[0x0][0x208], RZ ;  /* 0x000082005c107a25 */ /* 0x000fe200078e00ff */
[----:B------:R-:W-:Y:S01]  /*2720*/  ISETP.GE.AND P5, PT, R152, c[0x0][0x1d4], PT ;  /* 0x0000750098007a0c */ /* 0x000fe20003fa6270 */
[----:B------:R-:W-:Y:S02]  /*2730*/  LDSM.16.M88.4 R48, [R239] ;  /* 0x00000000ef30783b */ /* 0x000fe40000000200 */
[----:B------:R-:W-:Y:S01]  /*2740*/  IMAD R0, R92, c[0x0][0x20c], R0 ;  /* 0x000083005c007a24 */ /* 0x000fe200078e0200 */
[C---:B----4-:R-:W-:Y:S01]  /*2750*/  LEA R3, P0, R16.reuse, R32, 0x6 ;  /* 0x0000002010037211 */ /* 0x050fe200078030ff */
[----:B------:R-:W-:Y:S03]  /*2760*/  LDSM.16.M88.4 R44, [R247] ;  /* 0x00000000f72c783b */ /* 0x000fe60000000200 */
[----:B------:R-:W-:Y:S01]  /*2770*/  IADD3 R0, R17, R0, RZ ;  /* 0x0000000011007210 */ /* 0x000fe20007ffe0ff */
[----:B------:R-:W-:Y:S04]  /*2780*/  LDSM.16.M88.4 R36, [R246] ;  /* 0x00000000f624783b */ /* 0x000fe80000000200 */
[----:B------:R-:W-:Y:S01]  /*2790*/  LDSM.16.M88.4 R32, [R245] ;  /* 0x00000000f520783b */ /* 0x000fe20000000200 */
[C---:B-1----:R-:W-:Y:S08]  /*27a0*/  HMMA.16816.F32 R52, R4.reuse, R8, RZ ;  /* 0x000000080434723c */ /* 0x042ff000000018ff */
[C---:B--2---:R-:W-:Y:S08]  /*27b0*/  HMMA.16816.F32 R76, R4.reuse, R20, RZ ;  /* 0x00000014044c723c */ /* 0x044ff000000018ff */
[C---:B---3--:R-:W-:Y:S08]  /*27c0*/  HMMA.16816.F32 R72, R4.reuse, R24, RZ ;  /* 0x000000180448723c */ /* 0x048ff000000018ff */
[C---:B------:R-:W-:Y:S08]  /*27d0*/  HMMA.16816.F32 R68, R4.reuse, R28, RZ ;  /* 0x0000001c0444723c */ /* 0x040ff000000018ff */
[C---:B------:R-:W-:Y:S08]  /*27e0*/  HMMA.16816.F32 R80, R4.reuse, R10, RZ ;  /* 0x0000000a0450723c */ /* 0x040ff000000018ff */
[C---:B------:R-:W-:Y:S08]  /*27f0*/  HMMA.16816.F32 R116, R4.reuse, R22, RZ ;  /* 0x000000160474723c */ /* 0x040ff000000018ff */
[C---:B------:R-:W-:Y:S08]  /*2800*/  HMMA.16816.F32 R112, R4.reuse, R26, RZ ;  /* 0x0000001a0470723c */ /* 0x040ff000000018ff */
[----:B------:R-:W-:Y:S07]  /*2810*/  HMMA.16816.F32 R108, R4, R30, RZ ;  /* 0x0000001e046c723c */ /* 0x000fee00000018ff */
[----:B-----5:R-:W-:-:S02]  /*2820*/  LEA.HI.X R4, R16, R19, R0, 0x6, P0 ;  /* 0x0000001310047211 */ /* 0x020fc400000f3400 */
[----:B------:R-:W-:Y:S02]  /*2830*/  IADD3 R0, -R18, R144, RZ ;  /* 0x0000009012007210 */ /* 0x000fe40007ffe1ff */
[----:B------:R-:W-:Y:S02]  /*2840*/  LEA R2, P0, R3, c[0x0][0x1f8], 0x1 ;  /* 0x00007e0003027a11 */ /* 0x000fe400078008ff */
[C---:B------:R-:W-:Y:S02]  /*2850*/  ISETP.LT.OR P3, PT, R0.reuse, 0x1, P5 ;  /* 0x000000010000780c */ /* 0x040fe40002f61670 */
[C---:B------:R-:W-:Y:S02]  /*2860*/  ISETP.LT.OR P2, PT, R0.reuse, 0x1, P6 ;  /* 0x000000010000780c */ /* 0x040fe40003741670 */
[----:B------:R-:W-:Y:S02]  /*2870*/  MOV R5, 0x5 ;  /* 0x0000000500057802 */ /* 0x000fe40000000f00 */
[----:B------:R-:W-:-:S02]  /*2880*/  ISETP.LT.OR P1, PT, R0, 0x11, P5 ;  /* 0x000000110000780c */ /* 0x000fc40002f21670 */
[----:B------:R-:W-:Y:S02]  /*2890*/  LEA.HI.X R3, R3, c[0x0][0x1fc], R4, 0x1, P0 ;  /* 0x00007f0003037a11 */ /* 0x000fe400000f0c04 */
[----:B------:R-:W-:Y:S02]  /*28a0*/  SHF.L.U64.HI R40, R40, R5, c[0x0][0x20c] ;  /* 0x0000830028287619 */ /* 0x000fe40000010205 */
[----:B------:R-:W-:Y:S01]  /*28b0*/  IADD3 R18, P0, R41, R2, RZ ;  /* 0x0000000229127210 */ /* 0x000fe20007f1e0ff */
[----:B------:R-:W-:Y:S01]  /*28c0*/  HMMA.16816.F32 R60, R12, R8, RZ ;  /* 0x000000080c3c723c */ /* 0x000fe200000018ff */
[----:B------:R-:W-:Y:S02]  /*28d0*/  LDSM.16.M88.4 R4, [R237+0x2000] ;  /* 0x00200000ed04783b */ /* 0x000fe40000000200 */
[----:B------:R-:W-:Y:S02]  /*28e0*/  IADD3.X R19, R40, R3, RZ, P0, !PT ;  /* 0x0000000328137210 */ /* 0x000fe400007fe4ff */
[----:B------:R-:W-:-:S03]  /*28f0*/  IADD3 R16, P0, R18, R41, RZ ;  /* 0x0000002912107210 */ /* 0x000fc60007f1e0ff */
[----:B------:R-:W-:Y:S01]  /*2900*/  HMMA.16816.F32 R104, R12, R10, RZ ;  /* 0x0000000a0c68723c */ /* 0x000fe200000018ff */
[----:B------:R-:W1:Y:S01]  /*2910*/  LDSM.16.M88.4 R8, [R237] ;  /* 0x00000000ed08783b */ /* 0x000e620000000200 */
[----:B------:R-:W-:-:S03]  /*2920*/  IADD3.X R17, R19, R40, RZ, P0, !PT ;  /* 0x0000002813117210 */ /* 0x000fc600007fe4ff */
[----:B------:R-:W-:Y:S01]  /*2930*/  @!PT LDS RZ, [RZ] ;  /* 0x00000000fffff984 */ /* 0x000fe20000000800 */
[----:B------:R-:W-:Y:S01]  /*2940*/  @!PT LDS RZ, [RZ] ;  /* 0x00000000fffff984 */ /* 0x000fe20000000800 */
[----:B------:R-:W-:Y:S01]  /*2950*/  @!PT LDS RZ, [RZ] ;  /* 0x00000000fffff984 */ /* 0x000fe20000000800 */
[----:B------:R2:W-:Y:S04]  /*2960*/  LDGSTS.E.BYPASS.LTC128B.128 [R248+0x100], [R2.64], !P3 ;  /* 0x0010000002f87fae */ /* 0x0005e8000d901d46 */
[----:B------:R2:W-:Y:S04]  /*2970*/  LDGSTS.E.BYPASS.LTC128B.128 [R248+0x2100], [R2.64+0x80], !P2 ;  /* 0x0210008002f87fae */ /* 0x0005e8000d101d46 */
[----:B------:R3:W-:Y:S01]  /*2980*/  LDGSTS.E.BYPASS.LTC128B.128 [R248+0x900], [R18.64], !P1 ;  /* 0x0090000012f87fae */ /* 0x0007e2000c901d46 */
[----:B------:R-:W-:Y:S01]  /*2990*/  ISETP.LT.OR P3, PT, R0, 0x11, P6 ;  /* 0x000000110000780c */ /* 0x000fe20003761670 */
[----:B------:R-:W-:Y:S01]  /*29a0*/  HMMA.16816.F32 R88, R12, R24, RZ ;  /* 0x000000180c58723c */ /* 0x000fe200000018ff */
[----:B---3--:R-:W-:-:S02]  /*29b0*/  IADD3 R18, P2, P1, R41, 0x80, R2 ;  /* 0x0000008029127810 */ /* 0x008fc4000795e002 */
[----:B--2---:R-:W-:Y:S02]  /*29c0*/  IADD3 R2, P0, R16, R41, RZ ;  /* 0x0000002910027210 */ /* 0x004fe40007f1e0ff */
[----:B------:R-:W-:Y:S02]  /*29d0*/  IADD3.X R19, R40, RZ, R3, P2, P1 ;  /* 0x000000ff28137210 */ /* 0x000fe400017e2403 */
[----:B------:R-:W-:Y:S02]  /*29e0*/  ISETP.LT.OR P1, PT, R0, 0x21, P5 ;  /* 0x000000210000780c */ /* 0x000fe40002f21670 */
[----:B------:R-:W-:-:S03]  /*29f0*/  IADD3.X R3, R17, R40, RZ, P0, !PT ;  /* 0x0000002811037210 */ /* 0x000fc600007fe4ff */
[----:B------:R2:W-:Y:S01]  /*2a00*/  LDGSTS.E.BYPASS.LTC128B.128 [R248+0x2900], [R18.64], !P3 ;  /* 0x0290000012f87fae */ /* 0x0005e2000d901d46 */
[C---:B------:R-:W-:Y:S02]  /*2a10*/  ISETP.LT.OR P0, PT, R0.reuse, 0x21, P6 ;  /* 0x000000210000780c */ /* 0x040fe40003701670 */
[C---:B------:R-:W-:Y:S02]  /*2a20*/  ISETP.LT.OR P5, PT, R0.reuse, 0x31, P5 ;  /* 0x000000310000780c */ /* 0x040fe40002fa1670 */
[----:B------:R-:W-:Y:S01]  /*2a30*/  ISETP.LT.OR P2, PT, R0, 0x31, P6 ;  /* 0x000000310000780c */ /* 0x000fe20003741670 */
[C---:B------:R-:W-:Y:S02]  /*2a40*/  HMMA.16816.F32 R100, R12.reuse, R20, RZ ;  /* 0x000000140c64723c */ /* 0x040fe400000018ff */
[----:B------:R2:W-:Y:S06]  /*2a50*/  LDGSTS.E.BYPASS.LTC128B.128 [R248+0x1100], [R16.64], !P1 ;  /* 0x0110000010f87fae */ /* 0x0005ec000c901d46 */
[----:B------:R2:W-:Y:S01]  /*2a60*/  LDGSTS.E.BYPASS.LTC128B.128 [R248+0x3100], [R16.64+0x80], !P0 ;  /* 0x0310008010f87fae */ /* 0x0005e2000c101d46 */
[C---:B------:R-:W-:Y:S03]  /*2a70*/  HMMA.16816.F32 R96, R12.reuse, R22, RZ ;  /* 0x000000160c60723c */ /* 0x040fe600000018ff */
[----:B------:R3:W-:Y:S04]  /*2a80*/  LDGSTS.E.BYPASS.LTC128B.128 [R248+0x1900], [R2.64], !P5 ;  /* 0x0190000002f87fae */ /* 0x0007e8000e901d46 */
[----:B------:R3:W-:Y:S01]  /*2a90*/  LDGSTS.E.BYPASS.LTC128B.128 [R248+0x3900], [R2.64+0x80], !P2 ;  /* 0x0390008002f87fae */ /* 0x0007e2000d101d46 */
[C---:B------:R-:W-:Y:S03]  /*2aa0*/  HMMA.16816.F32 R84, R12.reuse, R26, RZ ;  /* 0x0000001a0c54723c */ /* 0x040fe600000018ff */
[----:B------:R-:W-:Y:S04]  /*2ab0*/  LDSM.16.M88.4 R40, [R234] ;  /* 0x00000000ea28783b */ /* 0x000fe80000000200 */
[----:B------:R-:W-:Y:S01]  /*2ac0*/  LDSM.16.M88.4 R24, [R234+0x1000] ;  /* 0x00100000ea18783b */ /* 0x000fe20000000200 */
[C---:B------:R-:W-:Y:S03]  /*2ad0*/  HMMA.16816.F32 R64, R12.reuse, R28, RZ ;  /* 0x0000001c0c40723c */ /* 0x040fe600000018ff */
[----:B------:R-:W-:Y:S04]  /*2ae0*/  LDSM.16.M88.4 R20, [R234+0x1800] ;  /* 0x00180000ea14783b */ /* 0x000fe80000000200 */
[----:B------:R-:W0:Y:S01]  /*2af0*/  LDGDEPBAR ;  /* 0x00000000000079af */ /* 0x000e220000000000 */
[----:B------:R-:W-:Y:S03]  /*2b00*/  HMMA.16816.F32 R56, R12, R30, RZ ;  /* 0x0000001e0c38723c */ /* 0x000fe600000018ff */
[----:B------:R-:W4:Y:S04]  /*2b10*/  LDSM.16.M88.4 R12, [R236] ;  /* 0x00000000ec0c783b */ /* 0x000f280000000200 */
[----:B--2---:R-:W-:Y:S01]  /*2b20*/  LDSM.16.M88.4 R16, [R236+0x2000] ;  /* 0x00200000ec10783b */ /* 0x004fe20000000200 */
[----:B-1----:R-:W-:Y:S03]  /*2b30*/  HMMA.16816.F32 R60, R8, R48, R60 ;  /* 0x00000030083c723c */ /* 0x002fe6000000183c */
[----:B------:R-:W1:Y:S05]  /*2b40*/  LDSM.16.M88.4 R28, [R234+0x800] ;  /* 0x00080000ea1c783b */ /* 0x000e6a0000000200 */
[C---:B------:R-:W-:Y:S08]  /*2b50*/  HMMA.16816.F32 R128, R4.reuse, R46, R116 ;  /* 0x0000002e0480723c */ /* 0x040ff00000001874 */
[C---:B------:R-:W-:Y:S08]  /*2b60*/  HMMA.16816.F32 R136, R4.reuse, R38, R112 ;  /* 0x000000260488723c */ /* 0x040ff00000001870 */
[----:B------:R-:W-:Y:S08]  /*2b70*/  HMMA.16816.F32 R124, R4, R34, R108 ;  /* 0x00000022047c723c */ /* 0x000ff0000000186c */
[-C--:B------:R-:W-:Y:S08]  /*2b80*/  HMMA.16816.F32 R140, R8, R36.reuse, R88 ;  /* 0x00000024088c723c */ /* 0x080ff00000001858 */
[----:B------:R-:W-:Y:S08]  /*2b90*/  HMMA.16816.F32 R72, R4, R36, R72 ;  /* 0x000000240448723c */ /* 0x000ff00000001848 */
[C---:B------:R-:W-:Y:S08]  /*2ba0*/  HMMA.16816.F32 R132, R8.reuse, R44, R100 ;  /* 0x0000002c0884723c */ /* 0x040ff00000001864 */
[C---:B------:R-:W-:Y:S08]  /*2bb0*/  HMMA.16816.F32 R120, R8.reuse, R32, R64 ;  /* 0x000000200878723c */ /* 0x040ff00000001840 */
[C---:B------:R-:W-:Y:S08]  /*2bc0*/  HMMA.16816.F32 R112, R8.reuse, R50, R104 ;  /* 0x000000320870723c */ /* 0x040ff00000001868 */
[C---:B------:R-:W-:Y:S01]  /*2bd0*/  HMMA.16816.F32 R116, R8.reuse, R46, R96 ;  /* 0x0000002e0874723c */ /* 0x040fe20000001860 */
[----:B------:R-:W-:Y:S07]  /*2be0*/  LDSM.16.M88.4 R96, [R231+0x1800] ;  /* 0x00180000e760783b */ /* 0x000fee0000000200 */
[C---:B------:R-:W-:Y:S01]  /*2bf0*/  HMMA.16816.F32 R108, R8.reuse, R38, R84 ;  /* 0x00000026086c723c */ /* 0x040fe20000001854 */
[----:B------:R-:W-:Y:S07]  /*2c00*/  LDSM.16.M88.4 R36, [R238] ;  /* 0x00000000ee24783b */ /* 0x000fee0000000200 */
[----:B------:R-:W-:Y:S01]  /*2c10*/  HMMA.16816.F32 R88, R8, R34, R56 ;  /* 0x000000220858723c */ /* 0x000fe20000001838 */
[----:B------:R-:W2:Y:S07]  /*2c20*/  LDSM.16.M88.4 R8, [R231] ;  /* 0x00000000e708783b */ /* 0x000eae0000000200 */
[C---:B------:R-:W-:Y:S08]  /*2c30*/  HMMA.16816.F32 R76, R4.reuse, R44, R76 ;  /* 0x0000002c044c723c */ /* 0x040ff0000000184c */
[C---:B------:R-:W-:Y:S08]  /*2c40*/  HMMA.16816.F32 R52, R4.reuse, R48, R52 ;  /* 0x000000300434723c */ /* 0x040ff00000001834 */
[C---:B------:R-:W-:Y:S01]  /*2c50*/  HMMA.16816.F32 R68, R4.reuse, R32, R68 ;  /* 0x000000200444723c */ /* 0x040fe20000001844 */
[----:B------:R-:W-:Y:S07]  /*2c60*/  LDSM.16.M88.4 R32, [R235+0x4000] ;  /* 0x00400000eb20783b */ /* 0x000fee0000000200 */
[----:B------:R-:W-:Y:S01]  /*2c70*/  HMMA.16816.F32 R80, R4, R50, R80 ;  /* 0x000000320450723c */ /* 0x000fe20000001850 */
[----:B------:R-:W5:Y:S04]  /*2c80*/  LDSM.16.M88.4 R4, [R238+0x2000] ;  /* 0x00200000ee04783b */ /* 0x000f680000000200 */
[----:B------:R-:W-:Y:S03]  /*2c90*/  LDSM.16.M88.4 R48, [R231+0x800] ;  /* 0x00080000e730783b */ /* 0x000fe60000000200 */
[----:B----4-:R-:W-:Y:S01]  /*2ca0*/  HMMA.16816.F32 R44, R12, R40, R60 ;  /* 0x000000280c2c723c */ /* 0x010fe2000000183c */
[----:B------:R-:W-:Y:S07]  /*2cb0*/  LDSM.16.M88.4 R60, [R228+0x2000] ;  /* 0x00200000e43c783b */ /* 0x000fee0000000200 */
[C---:B-1----:R-:W-:Y:S01]  /*2cc0*/  HMMA.16816.F32 R104, R16.reuse, R28, R76 ;  /* 0x0000001c1068723c */ /* 0x042fe2000000184c */
[----:B------:R-:W1:Y:S07]  /*2cd0*/  LDSM.16.M88.4 R76, [R231+0x1000] ;  /* 0x00100000e74c783b */ /* 0x000e6e0000000200 */
[C---:B------:R-:W-:Y:S08]  /*2ce0*/  HMMA.16816.F32 R52, R16.reuse, R40, R52 ;  /* 0x000000281034723c */ /* 0x040ff00000001834 */
[C---:B------:R-:W-:Y:S08]  /*2cf0*/  HMMA.16816.F32 R100, R16.reuse, R24, R72 ;  /* 0x000000181064723c */ /* 0x040ff00000001848 */
[C---:B------:R-:W-:Y:S08]  /*2d00*/  HMMA.16816.F32 R84, R16.reuse, R20, R68 ;  /* 0x000000141054723c */ /* 0x040ff00000001844 */
[C---:B------:R-:W-:Y:S08]  /*2d10*/  HMMA.16816.F32 R72, R16.reuse, R42, R80 ;  /* 0x0000002a1048723c */ /* 0x040ff00000001850 */
[C---:B------:R-:W-:Y:S08]  /*2d20*/  HMMA.16816.F32 R68, R16.reuse, R30, R128 ;  /* 0x0000001e1044723c */ /* 0x040ff00000001880 */
[C---:B------:R-:W-:Y:S08]  /*2d30*/  HMMA.16816.F32 R64, R16.reuse, R26, R136 ;  /* 0x0000001a1040723c */ /* 0x040ff00000001888 */
[----:B------:R-:W-:Y:S08]  /*2d40*/  HMMA.16816.F32 R56, R16, R22, R124 ;  /* 0x000000161038723c */ /* 0x000ff0000000187c */
[C---:B------:R-:W-:Y:S01]  /*2d50*/  HMMA.16816.F32 R16, R12.reuse, R42, R112 ;  /* 0x0000002a0c10723c */ /* 0x040fe20000001870 */
[----:B------:R-:W-:Y:S07]  /*2d60*/  LDSM.16.M88.4 R40, [R244] ;  /* 0x00000000f428783b */ /* 0x000fee0000000200 */
[C---:B------:R-:W-:Y:S08]  /*2d70*/  HMMA.16816.F32 R80, R12.reuse, R28, R132 ;  /* 0x0000001c0c50723c */ /* 0x040ff00000001884 */
[C---:B------:R-:W-:Y:S01]  /*2d80*/  HMMA.16816.F32 R116, R12.reuse, R30, R116 ;  /* 0x0000001e0c74723c */ /* 0x040fe20000001874 */
[----:B------:R-:W4:Y:S07]  /*2d90*/  LDSM.16.M88.4 R28, [R235+0x6000] ;  /* 0x00600000eb1c783b */ /* 0x000f2e0000000200 */
[C---:B------:R-:W-:Y:S08]  /*2da0*/  HMMA.16816.F32 R140, R12.reuse, R24, R140 ;  /* 0x000000180c8c723c */ /* 0x040ff0000000188c */
[C---:B------:R-:W-:Y:S01]  /*2db0*/  HMMA.16816.F32 R108, R12.reuse, R26, R108 ;  /* 0x0000001a0c6c723c */ /* 0x040fe2000000186c */
[----:B------:R-:W3:Y:S07]  /*2dc0*/  LDSM.16.M88.4 R24, [R237+0x4000] ;  /* 0x00400000ed18783b */ /* 0x000eee0000000200 */
[C---:B------:R-:W-:Y:S08]  /*2dd0*/  HMMA.16816.F32 R120, R12.reuse, R20, R120 ;  /* 0x000000140c78723c */ /* 0x040ff00000001878 */
[----:B------:R-:W-:Y:S01]  /*2de0*/  HMMA.16816.F32 R88, R12, R22, R88 ;  /* 0x000000160c58723c */ /* 0x000fe20000001858 */
[----:B------:R-:W3:Y:S07]  /*2df0*/  LDSM.16.M88.4 R20, [R237+0x6000] ;  /* 0x00600000ed14783b */ /* 0x000eee0000000200 */
[-C--:B--2---:R-:W-:Y:S01]  /*2e00*/  HMMA.16816.F32 R12, R36, R8.reuse, R44 ;  /* 0x00000008240c723c */ /* 0x084fe2000000182c */
[----:B------:R-:W-:Y:S07]  /*2e10*/  LDSM.16.M88.4 R44, [R234+0x2000] ;  /* 0x00200000ea2c783b */ /* 0x000fee0000000200 */
[C---:B-----5:R-:W-:Y:S08]  /*2e20*/  HMMA.16816.F32 R52, R4.reuse, R8, R52 ;  /* 0x000000080434723c */ /* 0x060ff00000001834 */
[----:B-1----:R-:W-:Y:S08]  /*2e30*/  HMMA.16816.F32 R124, R4, R78, R64 ;  /* 0x0000004e047c723c */ /* 0x002ff00000001840 */
[----:B------:R-:W-:Y:S08]  /*2e40*/  HMMA.16816.F32 R12, R32, R60, R12 ;  /* 0x0000003c200c723c */ /* 0x000ff0000000180c */
[----:B------:R-:W-:Y:S01]  /*2e50*/  HMMA.16816.F32 R64, R36, R10, R16 ;  /* 0x0000000a2440723c */ /* 0x000fe20000001810 */
[----:B------:R-:W1:Y:S07]  /*2e60*/  LDSM.16.M88.4 R16, [R236+0x4000] ;  /* 0x00400000ec10783b */ /* 0x000e6e0000000200 */
[----:B----4-:R-:W-:Y:S08]  /*2e70*/  HMMA.16816.F32 R52, R28, R60, R52 ;  /* 0x0000003c1c34723c */ /* 0x010ff00000001834 */
[C---:B------:R-:W-:Y:S01]  /*2e80*/  HMMA.16816.F32 R72, R4.reuse, R10, R72 ;  /* 0x0000000a0448723c */ /* 0x040fe20000001848 */
[----:B------:R-:W-:Y:S07]  /*2e90*/  LDSM.16.M88.4 R8, [R238+0x4000] ;  /* 0x00400000ee08783b */ /* 0x000fee0000000200 */
[----:B------:R-:W-:Y:S08]  /*2ea0*/  HMMA.16816.F32 R136, R4, R98, R56 ;  /* 0x000000620488723c */ /* 0x000ff00000001838 */
[----:B---3--:R-:W-:Y:S01]  /*2eb0*/  HMMA.16816.F32 R56, R24, R40, R12 ;  /* 0x000000281838723c */ /* 0x008fe2000000180c */
[----:B------:R-:W2:Y:S07]  /*2ec0*/  LDSM.16.M88.4 R12, [R236+0x6000] ;  /* 0x00600000ec0c783b */ /* 0x000eae0000000200 */
[C---:B------:R-:W-:Y:S08]  /*2ed0*/  HMMA.16816.F32 R128, R4.reuse, R96, R84 ;  /* 0x000000600480723c */ /* 0x040ff00000001854 */
[C---:B------:R-:W-:Y:S08]  /*2ee0*/  HMMA.16816.F32 R104, R4.reuse, R48, R104 ;  /* 0x000000300468723c */ /* 0x040ff00000001868 */
[----:B------:R-:W-:Y:S08]  /*2ef0*/  HMMA.16816.F32 R112, R4, R50, R68 ;  /* 0x000000320470723c */ /* 0x000ff00000001844 */
[C---:B------:R-:W-:Y:S08]  /*2f00*/  HMMA.16816.F32 R84, R36.reuse, R48, R80 ;  /* 0x000000302454723c */ /* 0x040ff00000001850 */
[----:B------:R-:W-:Y:S01]  /*2f10*/  HMMA.16816.F32 R116, R36, R50, R116 ;  /* 0x000000322474723c */ /* 0x000fe20000001874 */
[----:B------:R-:W3:Y:S07]  /*2f20*/  LDSM.16.M88.4 R48, [R231+0x2000] ;  /* 0x00200000e730783b */ /* 0x000eee0000000200 */
[----:B------:R-:W-:Y:S08]  /*2f30*/  HMMA.16816.F32 R52, R20, R40, R52 ;  /* 0x000000281434723c */ /* 0x000ff00000001834 */
[-C--:B------:R-:W-:Y:S08]  /*2f40*/  HMMA.16816.F32 R64, R32, R62.reuse, R64 ;  /* 0x0000003e2040723c */ /* 0x080ff00000001840 */
[----:B------:R-:W-:Y:S01]  /*2f50*/  HMMA.16816.F32 R72, R28, R62, R72 ;  /* 0x0000003e1c48723c */ /* 0x000fe20000001848 */
[----:B------:R-:W-:Y:S07]  /*2f60*/  LDSM.16.M88.4 R60, [R243] ;  /* 0x00000000f33c783b */ /* 0x000fee0000000200 */
[----:B-1----:R-:W-:Y:S01]  /*2f70*/  HMMA.16816.F32 R68, R16, R44, R56 ;  /* 0x0000002c1044723c */ /* 0x002fe20000001838 */
[----:B------:R-:W1:Y:S07]  /*2f80*/  LDSM.16.M88.4 R56, [R228+0x2800] ;  /* 0x00280000e438783b */ /* 0x000e6e0000000200 */
[----:B------:R-:W-:Y:S01]  /*2f90*/  HMMA.16816.F32 R100, R4, R76, R100 ;  /* 0x0000004c0464723c */ /* 0x000fe20000001864 */
[----:B------:R-:W4:Y:S07]  /*2fa0*/  LDSM.16.M88.4 R4, [R240+0x6000] ;  /* 0x00600000f004783b */ /* 0x000f2e0000000200 */
[----:B--2---:R-:W-:Y:S08]  /*2fb0*/  HMMA.16816.F32 R52, R12, R44, R52 ;  /* 0x0000002c0c34723c */ /* 0x004ff00000001834 */
[-C--:B------:R-:W-:Y:S08]  /*2fc0*/  HMMA.16816.F32 R64, R24, R42.reuse, R64 ;  /* 0x0000002a1840723c */ /* 0x080ff00000001840 */
[----:B------:R-:W-:Y:S01]  /*2fd0*/  HMMA.16816.F32 R72, R20, R42, R72 ;  /* 0x0000002a1448723c */ /* 0x000fe20000001848 */
[----:B------:R-:W2:Y:S07]  /*2fe0*/  LDSM.16.M88.4 R40, [R234+0x2800] ;  /* 0x00280000ea28783b */ /* 0x000eae0000000200 */
[C---:B------:R-:W-:Y:S08]  /*2ff0*/  HMMA.16816.F32 R140, R36.reuse, R76, R140 ;  /* 0x0000004c248c723c */ /* 0x040ff0000000188c */
[----:B------:R-:W-:Y:S08]  /*3000*/  HMMA.16816.F32 R108, R36, R78, R108 ;  /* 0x0000004e246c723c */ /* 0x000ff0000000186c */
[----:B---3--:R-:W-:Y:S08]  /*3010*/  HMMA.16816.F32 R76, R8, R48, R68 ;  /* 0x00000030084c723c */ /* 0x008ff00000001844 */
[----:B-1----:R-:W-:Y:S08]  /*3020*/  HMMA.16816.F32 R68, R32, R56, R84 ;  /* 0x000000382044723c */ /* 0x002ff00000001854 */
[----:B----4-:R-:W-:Y:S08]  /*3030*/  HMMA.16816.F32 R80, R4, R48, R52 ;  /* 0x000000300450723c */ /* 0x010ff00000001834 */
[----:B------:R-:W-:Y:S08]  /*3040*/  HMMA.16816.F32 R120, R36, R96, R120 ;  /* 0x000000602478723c */ /* 0x000ff00000001878 */
[----:B------:R-:W-:Y:S08]  /*3050*/  HMMA.16816.F32 R52, R16, R46, R64 ;  /* 0x0000002e1034723c */ /* 0x000ff00000001840 */
[----:B------:R-:W-:Y:S08]  /*3060*/  HMMA.16816.F32 R96, R36, R98, R88 ;  /* 0x000000622460723c */ /* 0x000ff00000001858 */
[----:B------:R-:W-:Y:S08]  /*3070*/  HMMA.16816.F32 R64, R12, R46, R72 ;  /* 0x0000002e0c40723c */ /* 0x000ff00000001848 */
[----:B------:R-:W-:Y:S01]  /*3080*/  HMMA.16816.F32 R36, R28, R56, R104 ;  /* 0x000000381c24723c */ /* 0x000fe20000001868 */
[----:B------:R-:W-:-:S04]  /*3090*/  FMUL.FTZ R0, R76, c[0x0][0x320] ;  /* 0x0000c8004c007a20 */ /* 0x000fc80000410000 */
[----:B------:R1:W3:Y:S03]  /*30a0*/  MUFU.TANH R135, R0 ;  /* 0x0000000000877308 */ /* 0x0002e60000002400 */
[----:B------:R-:W-:Y:S01]  /*30b0*/  HMMA.16816.F32 R68, R24, R60, R68 ;  /* 0x0000003c1844723c */ /* 0x000fe20000001844 */
[----:B-1----:R-:W-:-:S04]  /*30c0*/  FMUL.FTZ R0, R77, c[0x0][0x320] ;  /* 0x0000c8004d007a20 */ /* 0x002fc80000410000 */
[----:B------:R1:W4:Y:S03]  /*30d0*/  MUFU.TANH R133, R0 ;  /* 0x0000000000857308 */ /* 0x0003260000002400 */
[----:B------:R-:W-:Y:S08]  /*30e0*/  HMMA.16816.F32 R84, R4, R50, R64 ;  /* 0x000000320454723c */ /* 0x000ff00000001840 */
[----:B------:R-:W-:Y:S01]  /*30f0*/  HMMA.16816.F32 R44, R20, R60, R36 ;  /* 0x0000003c142c723c */ /* 0x000fe20000001824 */
[----:B------:R-:W5:Y:S01]  /*3100*/  LDSM.16.M88.4 R36, [R231+0x2800] ;  /* 0x00280000e724783b */ /* 0x000f620000000200 */
[----:B-1----:R-:W-:-:S06]  /*3110*/  FMUL.FTZ R0, R78, c[0x0][0x320] ;  /* 0x0000c8004e007a20 */ /* 0x002fcc0000410000 */
[-C--:B------:R-:W-:Y:S01]  /*3120*/  HMMA.16816.F32 R64, R32, R58.reuse, R116 ;  /* 0x0000003a2040723c */ /* 0x080fe20000001874 */
[----:B------:R1:W1:Y:S07]  /*3130*/  MUFU.TANH R134, R0 ;  /* 0x0000000000867308 */ /* 0x00026e0000002400 */
[----:B------:R-:W-:Y:S01]  /*3140*/  HMMA.16816.F32 R72, R28, R58, R112 ;  /* 0x0000003a1c48723c */ /* 0x000fe20000001870 */
[----:B-1----:R-:W-:-:S07]  /*3150*/  FMUL.FTZ R0, R79, c[0x0][0x320] ;  /* 0x0000c8004f007a20 */ /* 0x002fce0000410000 */
[----:B------:R-:W-:Y:S01]  /*3160*/  HMMA.16816.F32 R76, R8, R50, R52 ;  /* 0x00000032084c723c */ /* 0x000fe20000001834 */
[----:B------:R-:W1:Y:S01]  /*3170*/  LDSM.16.M88.4 R52, [R228+0x3000] ;  /* 0x00300000e434783b */ /* 0x000e620000000200 */
[----:B------:R2:W1:Y:S02]  /*3180*/  MUFU.TANH R132, R0 ;  /* 0x0000000000847308 */ /* 0x0004640000002400 */
[----:B--2---:R-:W-:-:S06]  /*3190*/  FMUL.FTZ R0, R80, c[0x0][0x320] ;  /* 0x0000c80050007a20 */ /* 0x004fcc0000410000 */
[----:B------:R2:W1:Y:S01]  /*31a0*/  MUFU.TANH R146, R0 ;  /* 0x0000000000927308 */ /* 0x0004620000002400 */
[----:B------:R-:W-:Y:S01]  /*31b0*/  HMMA.16816.F32 R68, R16, R40, R68 ;  /* 0x000000281044723c */ /* 0x000fe20000001844 */
[----:B--2---:R-:W-:-:S06]  /*31c0*/  FMUL.FTZ R0, R81, c[0x0][0x320] ;  /* 0x0000c80051007a20 */ /* 0x004fcc0000410000 */
[----:B------:R2:W1:Y:S01]  /*31d0*/  MUFU.TANH R145, R0 ;  /* 0x0000000000917308 */ /* 0x0004620000002400 */
[----:B------:R-:W-:Y:S01]  /*31e0*/  HMMA.16816.F32 R56, R24, R62, R64 ;  /* 0x0000003e1838723c */ /* 0x000fe20000001840 */
[----:B--2---:R-:W-:-:S06]  /*31f0*/  FMUL.FTZ R0, R82, c[0x0][0x320] ;  /* 0x0000c80052007a20 */ /* 0x004fcc0000410000 */
[----:B------:R2:W1:Y:S01]  /*3200*/  MUFU.TANH R151, R0 ;  /* 0x0000000000977308 */ /* 0x0004620000002400 */
[----:B------:R-:W-:Y:S01]  /*3210*/  HMMA.16816.F32 R48, R12, R40, R44 ;  /* 0x000000280c30723c */ /* 0x000fe2000000182c */
[----:B------:R-:W1:Y:S01]  /*3220*/  LDSM.16.M88.4 R44, [R242] ;  /* 0x00000000f22c783b */ /* 0x000e620000000200 */
[----:B--2---:R-:W-:-:S05]  /*3230*/  FMUL.FTZ R0, R83, c[0x0][0x320] ;  /* 0x0000c80053007a20 */ /* 0x004fca0000410000 */
[----:B------:R2:W1:Y:S01]  /*3240*/  MUFU.TANH R147, R0 ;  /* 0x0000000000937308 */ /* 0x0004620000002400 */
[----:B------:R-:W-:Y:S01]  /*3250*/  HMMA.16816.F32 R64, R20, R62, R72 ;  /* 0x0000003e1440723c */ /* 0x000fe20000001848 */
[----:B--2---:R-:W-:-:S06]  /*3260*/  FMUL.FTZ R0, R76, c[0x0][0x320] ;  /* 0x0000c8004c007a20 */ /* 0x004fcc0000410000 */
[----:B------:R2:W1:Y:S02]  /*3270*/  MUFU.TANH R116, R0 ;  /* 0x0000000000747308 */ /* 0x0004640000002400 */
[----:B--2---:R-:W-:-:S06]  /*3280*/  FMUL.FTZ R0, R77, c[0x0][0x320] ;  /* 0x0000c8004d007a20 */ /* 0x004fcc0000410000 */
[----:B------:R2:W1:Y:S01]  /*3290*/  MUFU.TANH R107, R0 ;  /* 0x00000000006b7308 */ /* 0x0004620000002400 */
[----:B------:R-:W-:Y:S01]  /*32a0*/  HMMA.16816.F32 R60, R16, R42, R56 ;  /* 0x0000002a103c723c */ /* 0x000fe20000001838 */
[----:B------:R-:W1:Y:S01]  /*32b0*/  LDSM.16.M88.4 R56, [R234+0x3000] ;  /* 0x00300000ea38783b */ /* 0x000e620000000200 */
[----:B--2---:R-:W-:-:S05]  /*32c0*/  FMUL.FTZ R0, R78, c[0x0][0x320] ;  /* 0x0000c8004e007a20 */ /* 0x004fca0000410000 */
[----:B------:R2:W1:Y:S01]  /*32d0*/  MUFU.TANH R113, R0 ;  /* 0x0000000000717308 */ /* 0x0004620000002400 */
[----:B-----5:R-:W-:Y:S01]  /*32e0*/  HMMA.16816.F32 R80, R4, R36, R48 ;  /* 0x000000240450723c */ /* 0x020fe20000001830 */
[----:B--2---:R-:W-:-:S07]  /*32f0*/  FMUL.FTZ R0, R79, c[0x0][0x320] ;  /* 0x0000c8004f007a20 */ /* 0x004fce0000410000 */
[----:B------:R-:W-:Y:S01]  /*3300*/  HMMA.16816.F32 R76, R8, R36, R68 ;  /* 0x00000024084c723c */ /* 0x000fe20000001844 */
[----:B------:R2:W2:Y:S07]  /*3310*/  MUFU.TANH R112, R0 ;  /* 0x0000000000707308 */ /* 0x0004ae0000002400 */
[----:B-1----:R-:W-:Y:S01]  /*3320*/  HMMA.16816.F32 R68, R32, R52, R140 ;  /* 0x000000342044723c */ /* 0x002fe2000000188c */
[----:B--2---:R-:W-:-:S04]  /*3330*/  FMUL.FTZ R0, R84, c[0x0][0x320] ;  /* 0x0000c80054007a20 */ /* 0x004fc80000410000 */
[----:B------:R1:W2:Y:S03]  /*3340*/  MUFU.TANH R117, R0 ;  /* 0x0000000000757308 */ /* 0x0002a60000002400 */
[----:B------:R-:W-:Y:S08]  /*3350*/  HMMA.16816.F32 R48, R28, R52, R100 ;  /* 0x000000341c30723c */ /* 0x000ff00000001864 */
[----:B------:R-:W-:Y:S01]  /*3360*/  HMMA.16816.F32 R64, R12, R42, R64 ;  /* 0x0000002a0c40723c */ /* 0x000fe20000001840 */
[----:B-1----:R-:W-:-:S04]  /*3370*/  FMUL.FTZ R0, R85, c[0x0][0x320] ;  /* 0x0000c80055007a20 */ /* 0x002fc80000410000 */
[----:B------:R1:W1:Y:S03]  /*3380*/  MUFU.TANH R115, R0 ;  /* 0x0000000000737308 */ /* 0x0002660000002400 */
        /* <DEDUP_REMOVED lines=10> */
[----:B------:R-:W5:Y:S01]  /*3430*/  LDSM.16.M88.4 R48, [R231+0x3000] ;  /* 0x00300000e730783b */ /* 0x000f620000000200 */
[----:B-1----:R-:W-:-:S04]  /*3440*/  FMUL.FTZ R0, R77, c[0x0][0x320] ;  /* 0x0000c8004d007a20 */ /* 0x002fc80000410000 */
[----:B------:R1:W1:Y:S02]  /*3450*/  MUFU.TANH R94, R0 ;  /* 0x00000000005e7308 */ /* 0x0002640000002400 */
[----:B------:R-:W-:Y:S01]  /*3460*/  HMMA.16816.F32 R84, R4, R38, R64 ;  /* 0x000000260454723c */ /* 0x000fe20000001840 */
[----:B------:R-:W2:Y:S01]  /*3470*/  LDSM.16.M88.4 R36, [R228+0x3800] ;  /* 0x00380000e424783b */ /* 0x000ea20000000200 */
[----:B-1----:R-:W-:-:S04]  /*3480*/  FMUL.FTZ R0, R78, c[0x0][0x320] ;  /* 0x0000c8004e007a20 */ /* 0x002fc80000410000 */
[----:B------:R1:W1:Y:S02]  /*3490*/  MUFU.TANH R101, R0 ;  /* 0x0000000000657308 */ /* 0x0002640000002400 */
[----:B------:R-:W-:Y:S01]  /*34a0*/  HMMA.16816.F32 R64, R16, R56, R68 ;  /* 0x000000381040723c */ /* 0x000fe20000001844 */
[----:B-1----:R-:W-:-:S05]  /*34b0*/  FMUL.FTZ R0, R79, c[0x0][0x320] ;  /* 0x0000c8004f007a20 */ /* 0x002fca0000410000 */
[----:B------:R1:W1:Y:S02]  /*34c0*/  MUFU.TANH R100, R0 ;  /* 0x0000000000647308 */ /* 0x0002640000002400 */
[----:B------:R-:W-:Y:S01]  /*34d0*/  HMMA.16816.F32 R68, R28, R54, R124 ;  /* 0x000000361c44723c */ /* 0x000fe2000000187c */
[----:B------:R-:W2:Y:S01]  /*34e0*/  LDSM.16.M88.4 R52, [R241] ;  /* 0x00000000f134783b */ /* 0x000ea20000000200 */
[----:B-1----:R-:W-:-:S04]  /*34f0*/  FMUL.FTZ R0, R80, c[0x0][0x320] ;  /* 0x0000c80050007a20 */ /* 0x002fc80000410000 */
[----:B------:R1:W1:Y:S02]  /*3500*/  MUFU.TANH R106, R0 ;  /* 0x00000000006a7308 */ /* 0x0002640000002400 */
[----:B------:R-:W-:Y:S01]  /*3510*/  HMMA.16816.F32 R60, R24, R46, R60 ;  /* 0x0000002e183c723c */ /* 0x000fe2000000183c */
[----:B-1----:R-:W-:-:S05]  /*3520*/  FMUL.FTZ R0, R81, c[0x0][0x320] ;  /* 0x0000c80051007a20 */ /* 0x002fca0000410000 */
[----:B------:R1:W1:Y:S02]  /*3530*/  MUFU.TANH R105, R0 ;  /* 0x0000000000697308 */ /* 0x0002640000002400 */
[----:B------:R-:W-:Y:S01]  /*3540*/  HMMA.16816.F32 R40, R12, R56, R40 ;  /* 0x000000380c28723c */ /* 0x000fe20000001828 */
[----:B-1----:R-:W-:-:S05]  /*3550*/  FMUL.FTZ R0, R82, c[0x0][0x320] ;  /* 0x0000c80052007a20 */ /* 0x002fca0000410000 */
[----:B------:R1:W1:Y:S02]  /*3560*/  MUFU.TANH R114, R0 ;  /* 0x0000000000727308 */ /* 0x0002640000002400 */
[----:B-1----:R-:W-:-:S06]  /*3570*/  FMUL.FTZ R0, R83, c[0x0][0x320] ;  /* 0x0000c80053007a20 */ /* 0x002fcc0000410000 */
[----:B------:R1:W1:Y:S01]  /*3580*/  MUFU.TANH R108, R0 ;  /* 0x00000000006c7308 */ /* 0x0002620000002400 */
[----:B-----5:R-:W-:Y:S01]  /*3590*/  HMMA.16816.F32 R76, R8, R48, R64 ;  /* 0x00000030084c723c */ /* 0x020fe20000001840 */
[----:B-1----:R-:W-:-:S06]  /*35a0*/  FMUL.FTZ R0, R72, c[0x0][0x320] ;  /* 0x0000c80048007a20 */ /* 0x002fcc0000410000 */
[----:B------:R1:W1:Y:S01]  /*35b0*/  MUFU.TANH R89, R0 ;  /* 0x0000000000597308 */ /* 0x0002620000002400 */
[----:B------:R-:W-:Y:S01]  /*35c0*/  HMMA.16816.F32 R68, R20, R46, R68 ;  /* 0x0000002e1444723c */ /* 0x000fe20000001844 */
[----:B-1----:R-:W-:-:S06]  /*35d0*/  FMUL.FTZ R0, R73, c[0x0][0x320] ;  /* 0x0000c80049007a20 */ /* 0x002fcc0000410000 */
[----:B------:R1:W1:Y:S01]  /*35e0*/  MUFU.TANH R88, R0 ;  /* 0x0000000000587308 */ /* 0x0002620000002400 */
[----:B--2---:R-:W-:Y:S08]  /*35f0*/  HMMA.16816.F32 R64, R32, R36, R120 ;  /* 0x000000242040723c */ /* 0x004ff00000001878 */
[----:B------:R-:W-:Y:S01]  /*3600*/  HMMA.16816.F32 R44, R16, R58, R60 ;  /* 0x0000003a102c723c */ /* 0x000fe2000000183c */
[----:B-1----:R-:W-:-:S07]  /*3610*/  FMUL.FTZ R0, R74, c[0x0][0x320] ;  /* 0x0000c8004a007a20 */ /* 0x002fce0000410000 */
[----:B------:R-:W-:Y:S01]  /*3620*/  HMMA.16816.F32 R60, R32, R38, R96 ;  /* 0x00000026203c723c */ /* 0x000fe20000001860 */
[----:B------:R-:W-:Y:S01]  /*3630*/  LDSM.16.M88.4 R32, [R231+0x3800] ;  /* 0x00380000e720783b */ /* 0x000fe20000000200 */
[----:B------:R1:W2:Y:S06]  /*3640*/  MUFU.TANH R91, R0 ;  /* 0x00000000005b7308 */ /* 0x0002ac0000002400 */
[----:B------:R-:W-:Y:S01]  /*3650*/  HMMA.16816.F32 R80, R4, R48, R40 ;  /* 0x000000300450723c */ /* 0x000fe20000001828 */
[----:B------:R-:W5:Y:S01]  /*3660*/  LDSM.16.M88.4 R40, [R234+0x3800] ;  /* 0x00380000ea28783b */ /* 0x000f620000000200 */
[----:B------:R-:W-:Y:S01]  /*3670*/  ISETP.GE.AND P0, PT, R196, 0x2, PT ;  /* 0x00000002c400780c */ /* 0x000fe20003f06270 */
[----:B------:R-:W-:-:S04]  /*3680*/  DEPBAR.LE SB0, 0x0 ;  /* 0x000080000000791a */ /* 0x000fc80000000000 */
[----:B-1----:R-:W-:Y:S02]  /*3690*/  FMUL.FTZ R0, R75, c[0x0][0x320] ;  /* 0x0000c8004b007a20 */ /* 0x002fe40000410000 */
[C---:B------:R-:W-:Y:S08]  /*36a0*/  HMMA.16816.F32 R72, R28.reuse, R36, R128 ;  /* 0x000000241c48723c */ /* 0x040ff00000001880 */
[----:B------:R-:W-:Y:S01]  /*36b0*/  HMMA.16816.F32 R28, R28, R38, R136 ;  /* 0x000000261c1c723c */ /* 0x000fe20000001888 */
[----:B------:R1:W1:Y:S02]  /*36c0*/  MUFU.TANH R90, R0 ;  /* 0x00000000005a7308 */ /* 0x0002640000002400 */
[----:B-1----:R-:W-:-:S06]  /*36d0*/  FMUL.FTZ R0, R84, c[0x0][0x320] ;  /* 0x0000c80054007a20 */ /* 0x002fcc0000410000 */
[----:B------:R1:W1:Y:S01]  /*36e0*/  MUFU.TANH R95, R0 ;  /* 0x00000000005f7308 */ /* 0x0002620000002400 */
[----:B------:R-:W-:Y:S08]  /*36f0*/  HMMA.16816.F32 R68, R12, R58, R68 ;  /* 0x0000003a0c44723c */ /* 0x000ff00000001844 */
[----:B------:R-:W-:Y:S01]  /*3700*/  HMMA.16816.F32 R56, R24, R52, R64 ;  /* 0x000000341838723c */ /* 0x000fe20000001840 */
[----:B-1----:R-:W-:-:S04]  /*3710*/  FMUL.FTZ R0, R85, c[0x0][0x320] ;  /* 0x0000c80055007a20 */ /* 0x002fc80000410000 */
[----:B------:R1:W1:Y:S03]  /*3720*/  MUFU.TANH R93, R0 ;  /* 0x00000000005d7308 */ /* 0x0002660000002400 */
[----:B------:R-:W-:Y:S08]  /*3730*/  HMMA.16816.F32 R64, R20, R52, R72 ;  /* 0x000000341440723c */ /* 0x000ff00000001848 */
[----:B------:R-:W-:Y:S01]  /*3740*/  HMMA.16816.F32 R24, R24, R54, R60 ;  /* 0x000000361818723c */ /* 0x000fe2000000183c */
[----:B-1----:R-:W-:-:S07]  /*3750*/  FMUL.FTZ R0, R86, c[0x0][0x320] ;  /* 0x0000c80056007a20 */ /* 0x002fce0000410000 */
[----:B------:R-:W-:Y:S01]  /*3760*/  HMMA.16816.F32 R52, R20, R54, R28 ;  /* 0x000000361434723c */ /* 0x000fe2000000181c */
[----:B------:R1:W1:Y:S02]  /*3770*/  MUFU.TANH R103, R0 ;  /* 0x0000000000677308 */ /* 0x0002640000002400 */
[----:B-1----:R-:W-:-:S06]  /*3780*/  FMUL.FTZ R0, R87, c[0x0][0x320] ;  /* 0x0000c80057007a20 */ /* 0x002fcc0000410000 */
        /* <DEDUP_REMOVED lines=8> */
[----:B------:R1:W1:Y:S02]  /*3810*/  MUFU.TANH R86, R0 ;  /* 0x0000000000567308 */ /* 0x0002640000002400 */
[----:B-1----:R-:W-:Y:S02]  /*3820*/  FMUL.FTZ R0, R79, c[0x0][0x320] ;  /* 0x0000c8004f007a20 */ /* 0x002fe40000410000 */
[----:B------:R-:W-:Y:S08]  /*3830*/  HMMA.16816.F32 R76, R8, R50, R44 ;  /* 0x00000032084c723c */ /* 0x000ff0000000182c */
[C---:B------:R-:W-:Y:S08]  /*3840*/  HMMA.16816.F32 R44, R16.reuse, R40, R56 ;  /* 0x00000028102c723c */ /* 0x040ff00000001838 */
[----:B------:R-:W-:Y:S01]  /*3850*/  HMMA.16816.F32 R16, R16, R42, R24 ;  /* 0x0000002a1010723c */ /* 0x000fe20000001818 */
[----:B------:R1:W1:Y:S07]  /*3860*/  MUFU.TANH R85, R0 ;  /* 0x0000000000557308 */ /* 0x00026e0000002400 */
[----:B------:R-:W-:Y:S08]  /*3870*/  HMMA.16816.F32 R68, R4, R50, R68 ;  /* 0x000000320444723c */ /* 0x000ff00000001844 */
[----:B------:R-:W-:Y:S01]  /*3880*/  HMMA.16816.F32 R44, R8, R32, R44 ;  /* 0x00000020082c723c */ /* 0x000fe2000000182c */
[----:B-1----:R-:W-:-:S07]  /*3890*/  FMUL.FTZ R0, R80, c[0x0][0x320] ;  /* 0x0000c80050007a20 */ /* 0x002fce0000410000 */
[----:B------:R-:W-:Y:S08]  /*38a0*/  HMMA.16816.F32 R20, R4, R32, R36 ;  /* 0x000000200414723c */ /* 0x000ff00000001824 */
[-C--:B------:R-:W-:Y:S08]  /*38b0*/  HMMA.16816.F32 R8, R8, R34.reuse, R16 ;  /* 0x000000220808723c */ /* 0x080ff00000001810 */
[----:B------:R-:W-:Y:S01]  /*38c0*/  HMMA.16816.F32 R4, R4, R34, R12 ;  /* 0x000000220404723c */ /* 0x000fe2000000180c */
[----:B------:R1:W1:Y:S01]  /*38d0*/  MUFU.TANH R87, R0 ;  /* 0x0000000000577308 */ /* 0x0002620000002400 */
[----:B------:R-:W-:-:S02]  /*38e0*/  FMUL.FTZ R77, R77, c[0x0][0x320] ;  /* 0x0000c8004d4d7a20 */ /* 0x000fc40000410000 */
[----:B------:R-:W-:Y:S02]  /*38f0*/  FMUL.FTZ R78, R78, c[0x0][0x320] ;  /* 0x0000c8004e4e7a20 */ /* 0x000fe40000410000 */
[----:B-1----:R-:W-:-:S04]  /*3900*/  FMUL.FTZ R0, R81, c[0x0][0x320] ;  /* 0x0000c80051007a20 */ /* 0x002fc80000410000 */
[----:B------:R1:W1:Y:S01]  /*3910*/  MUFU.TANH R80, R0 ;  /* 0x0000000000507308 */ /* 0x0002620000002400 */
[----:B------:R-:W-:Y:S02]  /*3920*/  FMUL.FTZ R79, R79, c[0x0][0x320] ;  /* 0x0000c8004f4f7a20 */ /* 0x000fe40000410000 */
[----:B------:R-:W-:Y:S02]  /*3930*/  FMUL.FTZ R68, R68, c[0x0][0x320] ;  /* 0x0000c80044447a20 */ /* 0x000fe40000410000 */
[----:B------:R-:W-:Y:S02]  /*3940*/  FMUL.FTZ R69, R69, c[0x0][0x320] ;  /* 0x0000c80045457a20 */ /* 0x000fe40000410000 */
[----:B------:R-:W-:Y:S02]  /*3950*/  FMUL.FTZ R70, R70, c[0x0][0x320] ;  /* 0x0000c80046467a20 */ /* 0x000fe40000410000 */
[----:B-1----:R-:W-:-:S04]  /*3960*/  FMUL.FTZ R0, R82, c[0x0][0x320] ;  /* 0x0000c80052007a20 */ /* 0x002fc80000410000 */
[----:B------:R1:W1:Y:S01]  /*3970*/  MUFU.TANH R72, R0 ;  /* 0x0000000000487308 */ /* 0x0002620000002400 */
[----:B------:R-:W-:Y:S02]  /*3980*/  FMUL.FTZ R71, R71, c[0x0][0x320] ;  /* 0x0000c80047477a20 */ /* 0x000fe40000410000 */
[----:B------:R-:W-:Y:S02]  /*3990*/  FMUL.FTZ R44, R44, c[0x0][0x320] ;  /* 0x0000c8002c2c7a20 */ /* 0x000fe40000410000 */
[----:B------:R-:W-:Y:S02]  /*39a0*/  FMUL.FTZ R45, R45, c[0x0][0x320] ;  /* 0x0000c8002d2d7a20 */ /* 0x000fe40000410000 */
[----:B------:R-:W-:Y:S02]  /*39b0*/  FMUL.FTZ R46, R46, c[0x0][0x320] ;  /* 0x0000c8002e2e7a20 */ /* 0x000fe40000410000 */
[----:B------:R-:W-:Y:S02]  /*39c0*/  FMUL.FTZ R47, R47, c[0x0][0x320] ;  /* 0x0000c8002f2f7a20 */ /* 0x000fe40000410000 */
[----:B------:R-:W-:-:S02]  /*39d0*/  FMUL.FTZ R20, R20, c[0x0][0x320] ;  /* 0x0000c80014147a20 */ /* 0x000fc40000410000 */
[----:B-1----:R-:W-:Y:S02]  /*39e0*/  FMUL.FTZ R0, R83, c[0x0][0x320] ;  /* 0x0000c80053007a20 */ /* 0x002fe40000410000 */
[----:B------:R-:W-:Y:S02]  /*39f0*/  FMUL.FTZ R21, R21, c[0x0][0x320] ;  /* 0x0000c80015157a20 */ /* 0x000fe40000410000 */
[----:B------:R1:W1:Y:S01]  /*3a00*/  MUFU.TANH R50, R0 ;  /* 0x0000000000327308 */ /* 0x0002620000002400 */
        /* <DEDUP_REMOVED lines=8> */
[----:B-1----:R-:W-:Y:S02]  /*3a90*/  FMUL.FTZ R0, R76, c[0x0][0x320] ;  /* 0x0000c8004c007a20 */ /* 0x002fe40000410000 */
[----:B------:R-:W-:-:S02]  /*3aa0*/  FMUL.FTZ R6, R6, c[0x0][0x320] ;  /* 0x0000c80006067a20 */ /* 0x000fc40000410000 */
[----:B------:R-:W-:Y:S01]  /*3ab0*/  FMUL.FTZ R7, R7, c[0x0][0x320] ;  /* 0x0000c80007077a20 */ /* 0x000fe20000410000 */
[----:B------:R1:W1:Y:S08]  /*3ac0*/  MUFU.TANH R36, R20 ;  /* 0x0000001400247308 */ /* 0x0002700000002400 */
[----:B------:R1:W1:Y:S08]  /*3ad0*/  MUFU.TANH R48, R0 ;  /* 0x0000000000307308 */ /* 0x0002700000002400 */
        /* <DEDUP_REMOVED lines=57> */
.L_x_1375:
[----:B--234-:R-:W-:Y:S05]  /*3e70*/  BSYNC B0 ;  /* 0x0000000000007941 */ /* 0x01cfea0003800000 */
.L_x_1374:
[----:B-1----:R-:W2:Y:S04]  /*3e80*/  LDL R0, [R1+0x5c] ;  /* 0x00005c0001007983 */ /* 0x002ea80000100800 */
[----:B------:R-:W2:Y:S04]  /*3e90*/  LDL R197, [R1+0x48] ;  /* 0x0000480001c57983 */ /* 0x000ea80000100800 */
[----:B------:R-:W3:Y:S01]  /*3ea0*/  LDL R5, [R1+0x58] ;  /* 0x0000580001057983 */ /* 0x000ee20000100800 */
[----:B------:R-:W-:-:S03]  /*3eb0*/  IMAD R4, R92, R150, 0x1 ;  /* 0x000000015c047424 */ /* 0x000fc600078e0296 */
[----:B------:R-:W-:Y:S04]  /*3ec0*/  LDSM.16.MT88.4 R40, [R229] ;  /* 0x00000000e528783b */ /* 0x000fe80000004200 */
[----:B------:R-:W-:Y:S04]  /*3ed0*/  LDSM.16.MT88.4 R60, [R229+0x2000] ;  /* 0x00200000e53c783b */ /* 0x000fe80000004200 */
[----:B------:R-:W-:Y:S04]  /*3ee0*/  LDSM.16.MT88.4 R56, [R232] ;  /* 0x00000000e838783b */ /* 0x000fe80000004200 */
[----:B------:R-:W0:Y:S01]  /*3ef0*/  LDGDEPBAR ;  /* 0x00000000000079af */ /* 0x000e220000000000 */
[----:B--2---:R-:W-:-:S04]  /*3f00*/  IMAD.IADD R3, R0, 0x1, R197 ;  /* 0x0000000100037824 */ /* 0x004fc800078e02c5 */
[----:B------:R-:W-:-:S05]  /*3f10*/  @P4 IMAD.HI.U32 R0, R3, c[0x0][0x2c8], RZ ;  /* 0x0000b20003004a27 */ /* 0x000fca00078e00ff */
[----:B------:R-:W-:-:S05]  /*3f20*/  @P4 SHF.R.U32.HI R3, RZ, c[0x0][0x2cc], R0 ;  /* 0x0000b300ff034a19 */ /* 0x000fca0000011600 */
[----:B------:R-:W1:Y:S01]  /*3f30*/  SHFL.IDX PT, R2, R3, RZ, 0x1c1f ;  /* 0x001c1fff03027589 */ /* 0x000e6200000e0000 */
[----:B---3--:R-:W-:-:S03]  /*3f40*/  IADD3 R4, -R5, c[0x0][0x1d0], R4 ;  /* 0x0000740005047a10 */ /* 0x008fc60007ffe104 */
[----:B------:R-:W2:Y:S01]  /*3f50*/  SHFL.IDX PT, R0, R3, 0x1, 0x1c1f ;  /* 0x003c1f0003007f89 */ /* 0x000ea200000e0000 */
[----:B------:R-:W-:Y:S01]  /*3f60*/  IADD3 R4, R4, -c[0x0][0x168], RZ ;  /* 0x80005a0004047a10 */ /* 0x000fe20007ffe0ff */
[----:B------:R-:W-:-:S04]  /*3f70*/  IMAD.IADD R5, R144, 0x1, -R5 ;  /* 0x0000000190057824 */ /* 0x000fc800078e0a05 */
[----:B-1----:R-:W-:-:S05]  /*3f80*/  IMAD.IADD R2, R4, 0x1, R2 ;  /* 0x0000000104027824 */ /* 0x002fca00078e0202 */
[----:B------:R-:W-:-:S04]  /*3f90*/  IMNMX R2, R5, R2, PT ;  /* 0x0000000205027217 */ /* 0x000fc80003800200 */
[C---:B------:R-:W-:Y:S02]  /*3fa0*/  ISETP.GT.AND P0, PT, R2.reuse, 0x1, PT ;  /* 0x000000010200780c */ /* 0x040fe40003f04270 */
[C---:B------:R-:W-:Y:S02]  /*3fb0*/  ISETP.GT.AND P2, PT, R2.reuse, 0x8, PT ;  /* 0x000000080200780c */ /* 0x040fe40003f44270 */
[C---:B------:R-:W-:Y:S02]  /*3fc0*/  ISETP.GT.AND P3, PT, R2.reuse, RZ, PT ;  /* 0x000000ff0200720c */ /* 0x040fe40003f64270 */
[----:B------:R-:W-:Y:S02]  /*3fd0*/  ISETP.GT.AND P1, PT, R2, 0x9, PT ;  /* 0x000000090200780c */ /* 0x000fe40003f24270 */
[----:B------:R-:W-:Y:S02]  /*3fe0*/  FSEL R8, R133, -INF , P0 ;  /* 0xff80000085087808 */ /* 0x000fe40000000000 */
[----:B------:R-:W-:Y:S01]  /*3ff0*/  FSEL R9, R116, -INF , P2 ;  /* 0xff80000074097808 */ /* 0x000fe20001000000 */
[----:B--2---:R-:W-:Y:S01]  /*4000*/  IMAD.IADD R0, R4, 0x1, R0 ;  /* 0x0000000104007824 */ /* 0x004fe200078e0200 */
[----:B------:R-:W-:-:S02]  /*4010*/  ISETP.GT.AND P0, PT, R2, 0x18, PT ;  /* 0x000000180200780c */ /* 0x000fc40003f04270 */
[C---:B------:R-:W-:Y:S02]  /*4020*/  ISETP.GT.AND P2, PT, R2.reuse, 0x19, PT ;  /* 0x000000190200780c */ /* 0x040fe40003f44270 */
[----:B------:R-:W-:Y:S02]  /*4030*/  FSEL R7, R135, -INF , P3 ;  /* 0xff80000087077808 */ /* 0x000fe40001800000 */
[----:B------:R-:W-:Y:S02]  /*4040*/  FSEL R15, R107, -INF , P1 ;  /* 0xff8000006b0f7808 */ /* 0x000fe40000800000 */
[----:B------:R-:W-:Y:S02]  /*4050*/  ISETP.GT.AND P1, PT, R2, 0x20, PT ;  /* 0x000000200200780c */ /* 0x000fe40003f24270 */
[----:B------:R-:W-:Y:S02]  /*4060*/  FSEL R21, R89, -INF , P0 ;  /* 0xff80000059157808 */ /* 0x000fe40000000000 */
[----:B------:R-:W-:-:S02]  /*4070*/  FSEL R22, R88, -INF , P2 ;  /* 0xff80000058167808 */ /* 0x000fc40001000000 */
[C---:B------:R-:W-:Y:S02]  /*4080*/  ISETP.GT.AND P0, PT, R2.reuse, 0x29, PT ;  /* 0x000000290200780c */ /* 0x040fe40003f04270 */
[----:B------:R-:W-:Y:S02]  /*4090*/  ISETP.GT.AND P2, PT, R2, 0x30, PT ;  /* 0x000000300200780c */ /* 0x000fe40003f44270 */
[----:B------:R-:W-:Y:S02]  /*40a0*/  IMNMX R0, R5, R0, PT ;  /* 0x0000000005007217 */ /* 0x000fe40003800200 */
[----:B------:R-:W-:Y:S02]  /*40b0*/  FMNMX.FTZ R137, R7, R8, !PT ;  /* 0x0000000807897209 */ /* 0x000fe40007810000 */
[----:B------:R-:W-:Y:S02]  /*40c0*/  FSEL R168, R84, -INF , P1 ;  /* 0xff80000054a87808 */ /* 0x000fe40000800000 */
[----:B------:R-:W-:-:S02]  /*40d0*/  ISETP.GT.AND P1, PT, R2, 0x31, PT ;  /* 0x000000310200780c */ /* 0x000fc40003f24270 */
[----:B------:R-:W-:Y:S02]  /*40e0*/  FSEL R167, R77, -INF , P0 ;  /* 0xff8000004da77808 */ /* 0x000fe40000000000 */
[----:B------:R-:W-:Y:S02]  /*40f0*/  FSEL R166, R44, -INF , P2 ;  /* 0xff8000002ca67808 */ /* 0x000fe40001000000 */
[C---:B------:R-:W-:Y:S02]  /*4100*/  ISETP.GT.AND P0, PT, R0.reuse, RZ, PT ;  /* 0x000000ff0000720c */ /* 0x040fe40003f04270 */
[----:B------:R-:W-:Y:S02]  /*4110*/  ISETP.GT.AND P2, PT, R0, 0x1, PT ;  /* 0x000000010000780c */ /* 0x000fe40003f44270 */
[----:B------:R-:W-:Y:S02]  /*4120*/  ISETP.GT.AND P5, PT, R2, 0x10, PT ;  /* 0x000000100200780c */ /* 0x000fe40003fa4270 */
[----:B------:R-:W-:-:S02]  /*4130*/  FMNMX.FTZ R137, R9, R137, !PT ;  /* 0x0000008909897209 */ /* 0x000fc40007810000 */
[----:B------:R-:W-:Y:S02]  /*4140*/  FSEL R164, R45, -INF , P1 ;  /* 0xff8000002da47808 */ /* 0x000fe40000800000 */
[----:B------:R-:W-:Y:S02]  /*4150*/  ISETP.GT.AND P1, PT, R0, 0x8, PT ;  /* 0x000000080000780c */ /* 0x000fe40003f24270 */
[----:B------:R-:W-:Y:S02]  /*4160*/  FSEL R24, R134, -INF , P0 ;  /* 0xff80000086187808 */ /* 0x000fe40000000000 */
[----:B------:R-:W-:Y:S02]  /*4170*/  FSEL R25, R132, -INF , P2 ;  /* 0xff80000084197808 */ /* 0x000fe40001000000 */
[----:B------:R-:W-:Y:S02]  /*4180*/  ISETP.GT.AND P3, PT, R2, 0x11, PT ;  /* 0x000000110200780c */ /* 0x000fe40003f64270 */
[----:B------:R-:W-:-:S02]  /*4190*/  FSEL R18, R104, -INF , P5 ;  /* 0xff80000068127808 */ /* 0x000fc40002800000 */
[----:B------:R-:W-:Y:S02]  /*41a0*/  FMNMX.FTZ R137, R15, R137, !PT ;  /* 0x000000890f897209 */ /* 0x000fe40007810000 */
[----:B------:R-:W-:Y:S02]  /*41b0*/  ISETP.GT.AND P0, PT, R0, 0x9, PT ;  /* 0x000000090000780c */ /* 0x000fe40003f04270 */
[----:B------:R-:W-:Y:S02]  /*41c0*/  FSEL R31, R113, -INF , P1 ;  /* 0xff800000711f7808 */ /* 0x000fe40000800000 */
[----:B------:R-:W-:Y:S02]  /*41d0*/  FMNMX.FTZ R136, R24, R25, !PT ;  /* 0x0000001918887209 */ /* 0x000fe40007810000 */
[----:B------:R-:W-:Y:S02]  /*41e0*/  FSEL R19, R94, -INF , P3 ;  /* 0xff8000005e137808 */ /* 0x000fe40001800000 */
        /* <DEDUP_REMOVED lines=12> */
[----:B------:R-:W-:-:S02]  /*42b0*/  ISETP.GT.AND P5, PT, R2, 0x21, PT ;  /* 0x000000210200780c */ /* 0x000fc40003fa4270 */
[----:B------:R-:W-:Y:S02]  /*42c0*/  FMNMX.FTZ R137, R22, R137, !PT ;  /* 0x0000008916897209 */ /* 0x000fe40007810000 */
[----:B------:R-:W-:Y:S02]  /*42d0*/  ISETP.GT.AND P2, PT, R0, 0x19, PT ;  /* 0x000000190000780c */ /* 0x000fe40003f44270 */
[----:B------:R-:W-:Y:S02]  /*42e0*/  FSEL R32, R91, -INF , P0 ;  /* 0xff8000005b207808 */ /* 0x000fe40000000000 */
[----:B------:R-:W-:Y:S02]  /*42f0*/  FMNMX.FTZ R136, R26, R136, !PT ;  /* 0x000000881a887209 */ /* 0x000fe40007810000 */
        /* <DEDUP_REMOVED lines=23> */
[----:B------:R-:W-:Y:S01]  /*4470*/  FMNMX.FTZ R136, R160, R136, !PT ;  /* 0x00000088a0887209 */ /* 0x000fe20007810000 */
[----:B------:R-:W-:Y:S01]  /*4480*/  LDSM.16.MT88.4 R76, [R233+0x2800] ;  /* 0x00280000e94c783b */ /* 0x000fe20000004200 */
        /* <DEDUP_REMOVED lines=8> */
[C---:B------:R-:W-:Y:S02]  /*4510*/  ISETP.GT.AND P1, PT, R0.reuse, 0x38, PT ;  /* 0x000000380000780c */ /* 0x040fe40003f24270 */
[----:B------:R-:W-:Y:S02]  /*4520*/  ISETP.GT.AND P0, PT, R0, 0x39, PT ;  /* 0x000000390000780c */ /* 0x000fe40003f04270 */
[----:B------:R-:W-:Y:S01]  /*4530*/  FSEL R154, R47, -INF , P2 ;  /* 0xff8000002f9a7808 */ /* 0x000fe20001000000 */
[----:B------:R-:W1:Y:S01]  /*4540*/  SHFL.IDX PT, R0, R3, 0x2, 0x1c1f ;  /* 0x005c1f0003007f89 */ /* 0x000e6200000e0000 */
[----:B------:R-:W-:Y:S02]  /*4550*/  FMNMX.FTZ R136, R157, R136, !PT ;  /* 0x000000889d887209 */ /* 0x000fe40007810000 */
[----:B------:R-:W-:Y:S01]  /*4560*/  FMNMX.FTZ R137, R148, R137, !PT ;  /* 0x0000008994897209 */ /* 0x000fe20007810000 */
[----:B------:R-:W2:Y:S01]  /*4570*/  SHFL.IDX PT, R2, R3, 0x3, 0x1c1f ;  /* 0x007c1f0003027f89 */ /* 0x000ea200000e0000 */
[----:B------:R-:W-:-:S02]  /*4580*/  FSEL R152, R13, -INF , P1 ;  /* 0xff8000000d987808 */ /* 0x000fc40000800000 */
[----:B------:R-:W-:Y:S01]  /*4590*/  FMNMX.FTZ R136, R154, R136, !PT ;  /* 0x000000889a887209 */ /* 0x000fe20007810000 */
[----:B------:R-:W3:Y:S01]  /*45a0*/  SHFL.BFLY PT, R3, R137, 0x2, 0x1f ;  /* 0x0c401f0089037f89 */ /* 0x000ee200000e0000 */
[----:B------:R-:W-:Y:S02]  /*45b0*/  FSEL R149, R12, -INF , P0 ;  /* 0xff8000000c957808 */ /* 0x000fe40000000000 */
[----:B------:R-:W-:Y:S01]  /*45c0*/  FMNMX.FTZ R136, R152, R136, !PT ;  /* 0x0000008898887209 */ /* 0x000fe20007810000 */
[----:B------:R-:W-:Y:S03]  /*45d0*/  LDSM.16.MT88.4 R44, [R233] ;  /* 0x00000000e92c783b */ /* 0x000fe60000004200 */
[----:B------:R-:W-:-:S05]  /*45e0*/  FMNMX.FTZ R136, R149, R136, !PT ;  /* 0x0000008895887209 */ /* 0x000fca0007810000 */
[----:B------:R-:W4:Y:S01]  /*45f0*/  SHFL.BFLY PT, R6, R136, 0x2, 0x1f ;  /* 0x0c401f0088067f89 */ /* 0x000f2200000e0000 */
[----:B-1----:R-:W-:-:S05]  /*4600*/  IMAD.IADD R0, R4, 0x1, R0 ;  /* 0x0000000104007824 */ /* 0x002fca00078e0200 */
[----:B------:R-:W-:Y:S01]  /*4610*/  IMNMX R0, R5, R0, PT ;  /* 0x0000000005007217 */ /* 0x000fe20003800200 */
[----:B--2---:R-:W-:Y:S01]  /*4620*/  IMAD.IADD R2, R4, 0x1, R2 ;  /* 0x0000000104027824 */ /* 0x004fe200078e0202 */
[----:B---3--:R-:W-:Y:S02]  /*4630*/  FMNMX.FTZ R137, R137, R3, !PT ;  /* 0x0000000389897209 */ /* 0x008fe40007810000 */
[----:B------:R-:W-:Y:S02]  /*4640*/  ISETP.GT.AND P1, PT, R0, RZ, PT ;  /* 0x000000ff0000720c */ /* 0x000fe40003f24270 */
[----:B------:R-:W-:Y:S01]  /*4650*/  IMNMX R2, R5, R2, PT ;  /* 0x0000000205027217 */ /* 0x000fe20003800200 */
[----:B------:R-:W1:Y:S01]  /*4660*/  SHFL.BFLY PT, R3, R137, 0x1, 0x1f ;  /* 0x0c201f0089037f89 */ /* 0x000e6200000e0000 */
[----:B------:R-:W-:Y:S02]  /*4670*/  FSEL R5, R146, -INF , P1 ;  /* 0xff80000092057808 */ /* 0x000fe40000800000 */
[----:B------:R-:W-:-:S02]  /*4680*/  ISETP.GT.AND P3, PT, R0, 0x1, PT ;  /* 0x000000010000780c */ /* 0x000fc40003f64270 */
[C---:B------:R-:W-:Y:S02]  /*4690*/  ISETP.GT.AND P0, PT, R0.reuse, 0x8, PT ;  /* 0x000000080000780c */ /* 0x040fe40003f04270 */
[C---:B------:R-:W-:Y:S02]  /*46a0*/  ISETP.GT.AND P5, PT, R0.reuse, 0x9, PT ;  /* 0x000000090000780c */ /* 0x040fe40003fa4270 */
[C---:B------:R-:W-:Y:S02]  /*46b0*/  ISETP.GT.AND P2, PT, R0.reuse, 0x10, PT ;  /* 0x000000100000780c */ /* 0x040fe40003f44270 */
[----:B------:R-:W-:Y:S02]  /*46c0*/  ISETP.GT.AND P1, PT, R0, 0x11, PT ;  /* 0x000000110000780c */ /* 0x000fe40003f24270 */
[----:B----4-:R-:W-:Y:S02]  /*46d0*/  FMNMX.FTZ R136, R136, R6, !PT ;  /* 0x0000000688887209 */ /* 0x010fe40007810000 */
[----:B------:R-:W-:-:S02]  /*46e0*/  FSEL R6, R145, -INF , P3 ;  /* 0xff80000091067808 */ /* 0x000fc40001800000 */
[----:B------:R-:W-:Y:S02]  /*46f0*/  FSEL R10, R117, -INF , P0 ;  /* 0xff800000750a7808 */ /* 0x000fe40000000000 */
[----:B------:R-:W-:Y:S02]  /*4700*/  FSEL R12, R115, -INF , P5 ;  /* 0xff800000730c7808 */ /* 0x000fe40002800000 */
[----:B------:R-:W-:Y:S02]  /*4710*/  FSEL R16, R106, -INF , P2 ;  /* 0xff8000006a107808 */ /* 0x000fe40001000000 */
[----:B------:R-:W-:Y:S02]  /*4720*/  FSEL R17, R105, -INF , P1 ;  /* 0xff80000069117808 */ /* 0x000fe40000800000 */
[C---:B------:R-:W-:Y:S02]  /*4730*/  ISETP.GT.AND P3, PT, R0.reuse, 0x18, PT ;  /* 0x000000180000780c */ /* 0x040fe40003f64270 */
[----:B------:R-:W-:-:S02]  /*4740*/  ISETP.GT.AND P0, PT, R0, 0x19, PT ;  /* 0x000000190000780c */ /* 0x000fc40003f04270 */
[C---:B------:R-:W-:Y:S02]  /*4750*/  ISETP.GT.AND P5, PT, R0.reuse, 0x20, PT ;  /* 0x000000200000780c */ /* 0x040fe40003fa4270 */
[C---:B------:R-:W-:Y:S02]  /*4760*/  ISETP.GT.AND P2, PT, R0.reuse, 0x21, PT ;  /* 0x000000210000780c */ /* 0x040fe40003f44270 */
[----:B------:R-:W-:Y:S02]  /*4770*/  ISETP.GT.AND P1, PT, R0, 0x28, PT ;  /* 0x000000280000780c */ /* 0x000fe40003f24270 */
[----:B------:R-:W-:Y:S02]  /*4780*/  FSEL R23, R95, -INF , P3 ;  /* 0xff8000005f177808 */ /* 0x000fe40001800000 */
[----:B------:R-:W-:Y:S02]  /*4790*/  FSEL R29, R93, -INF , P0 ;  /* 0xff8000005d1d7808 */ /* 0x000fe40000000000 */
[----:B------:R-:W-:-:S02]  /*47a0*/  FSEL R145, R87, -INF , P5 ;  /* 0xff80000057917808 */ /* 0x000fc40002800000 */
[----:B------:R-:W-:Y:S02]  /*47b0*/  FSEL R144, R80, -INF , P2 ;  /* 0xff80000050907808 */ /* 0x000fe40001000000 */
[----:B-1----:R-:W-:Y:S01]  /*47c0*/  FMNMX.FTZ R137, R137, R3, !PT ;  /* 0x0000000389897209 */ /* 0x002fe20007810000 */
[----:B------:R-:W1:Y:S01]  /*47d0*/  SHFL.BFLY PT, R4, R136, 0x1, 0x1f ;  /* 0x0c201f0088047f89 */ /* 0x000e6200000e0000 */
[----:B------:R-:W-:Y:S02]  /*47e0*/  FSEL R143, R68, -INF , P1 ;  /* 0xff800000448f7808 */ /* 0x000fe40000800000 */
[C---:B------:R-:W-:Y:S01]  /*47f0*/  ISETP.GT.AND P3, PT, R0.reuse, 0x29, PT ;  /* 0x000000290000780c */ /* 0x040fe20003f64270 */
[----:B------:R-:W-:Y:S01]  /*4800*/  LDSM.16.MT88.4 R80, [R233+0x2000] ;  /* 0x00200000e950783b */ /* 0x000fe20000004200 */
[C---:B------:R-:W-:Y:S02]  /*4810*/  ISETP.GT.AND P0, PT, R0.reuse, 0x30, PT ;  /* 0x000000300000780c */ /* 0x040fe40003f04270 */
[C---:B------:R-:W-:Y:S01]  /*4820*/  ISETP.GT.AND P5, PT, R0.reuse, 0x31, PT ;  /* 0x000000310000780c */ /* 0x040fe20003fa4270 */
[----:B------:R-:W-:Y:S01]  /*4830*/  LDSM.16.MT88.4 R84, [R230+0x2000] ;  /* 0x00200000e654783b */ /* 0x000fe20000004200 */
[----:B------:R-:W-:-:S02]  /*4840*/  ISETP.GT.AND P2, PT, R0, 0x38, PT ;  /* 0x000000380000780c */ /* 0x000fc40003f44270 */
[----:B------:R-:W-:Y:S02]  /*4850*/  ISETP.GT.AND P1, PT, R0, 0x39, PT ;  /* 0x000000390000780c */ /* 0x000fe40003f24270 */
[----:B------:R-:W-:-:S04]  /*4860*/  FMNMX.FTZ R0, R5, R6, !PT ;  /* 0x0000000605007209 */ /* 0x000fc80007810000 */
[----:B------:R-:W-:Y:S02]  /*4870*/  FMNMX.FTZ R0, R10, R0, !PT ;  /* 0x000000000a007209 */ /* 0x000fe40007810000 */
[----:B------:R-:W-:Y:S02]  /*4880*/  FSEL R142, R69, -INF , P3 ;  /* 0xff800000458e7808 */ /* 0x000fe40001800000 */
[----:B------:R-:W-:Y:S02]  /*4890*/  FMNMX.FTZ R0, R12, R0, !PT ;  /* 0x000000000c007209 */ /* 0x000fe40007810000 */
[----:B------:R-:W-:Y:S02]  /*48a0*/  ISETP.GT.AND P3, PT, R2, RZ, PT ;  /* 0x000000ff0200720c */ /* 0x000fe40003f64270 */
[----:B------:R-:W-:Y:S02]  /*48b0*/  FMNMX.FTZ R0, R16, R0, !PT ;  /* 0x0000000010007209 */ /* 0x000fe40007810000 */
[----:B------:R-:W-:Y:S01]  /*48c0*/  FSEL R138, R20, -INF , P1 ;  /* 0xff800000148a7808 */ /* 0x000fe20000800000 */
[----:B------:R-:W-:Y:S01]  /*48d0*/  FMUL.FTZ R20, R137, c[0x0][0x2d0] ;  /* 0x0000b40089147a20 */ /* 0x000fe20000410000 */
[----:B------:R-:W-:-:S02]  /*48e0*/  FSEL R14, R151, -INF , P3 ;  /* 0xff800000970e7808 */ /* 0x000fc40001800000 */
[----:B------:R-:W-:Y:S02]  /*48f0*/  FMNMX.FTZ R0, R17, R0, !PT ;  /* 0x0000000011007209 */ /* 0x000fe40007810000 */
[----:B------:R-:W-:Y:S02]  /*4900*/  FSETP.NEU.FTZ.AND P3, PT, R137, -INF , PT ;  /* 0xff8000008900780b */ /* 0x000fe40003f7d000 */
[----:B------:R-:W-:Y:S02]  /*4910*/  FMNMX.FTZ R0, R23, R0, !PT ;  /* 0x0000000017007209 */ /* 0x000fe40007810000 */
[----:B------:R-:W-:Y:S02]  /*4920*/  FSEL R20, R20, RZ, P3 ;  /* 0x000000ff14147208 */ /* 0x000fe40001800000 */
[----:B------:R-:W-:Y:S02]  /*4930*/  FSEL R141, R36, -INF , P0 ;  /* 0xff800000248d7808 */ /* 0x000fe40000000000 */
[----:B------:R-:W-:-:S02]  /*4940*/  ISETP.GT.AND P0, PT, R2, 0x1, PT ;  /* 0x000000010200780c */ /* 0x000fc40003f04270 */
[----:B------:R-:W-:Y:S01]  /*4950*/  FMNMX.FTZ R135, R29, R0, !PT ;  /* 0x000000001d877209 */ /* 0x000fe20007810000 */
[----:B------:R-:W-:Y:S01]  /*4960*/  FFMA.FTZ R0, R7, c[0x0][0x2d0], -R20 ;  /* 0x0000b40007007a23 */ /* 0x000fe20000010814 */
[----:B------:R-:W-:Y:S02]  /*4970*/  FSEL R140, R30, -INF , P5 ;  /* 0xff8000001e8c7808 */ /* 0x000fe40002800000 */
[----:B------:R-:W-:Y:S02]  /*4980*/  ISETP.GT.AND P5, PT, R2, 0x8, PT ;  /* 0x000000080200780c */ /* 0x000fe40003fa4270 */
[----:B------:R-:W-:Y:S01]  /*4990*/  FSEL R13, R147, -INF , P0 ;  /* 0xff800000930d7808 */ /* 0x000fe20000000000 */
[----:B------:R2:W-:Y:S01]  /*49a0*/  MUFU.EX2 R175, R0 ;  /* 0x0000000000af7308 */ /* 0x0005e20000000800 */
[----:B------:R-:W-:Y:S02]  /*49b0*/  FMNMX.FTZ R135, R145, R135, !PT ;  /* 0x0000008791877209 */ /* 0x000fe40007810000 */
[----:B------:R-:W-:-:S02]  /*49c0*/  FSEL R139, R28, -INF , P2 ;  /* 0xff8000001c8b7808 */ /* 0x000fc40001000000 */
[----:B------:R-:W-:Y:S02]  /*49d0*/  ISETP.GT.AND P2, PT, R2, 0x9, PT ;  /* 0x000000090200780c */ /* 0x000fe40003f44270 */
[----:B------:R-:W-:Y:S02]  /*49e0*/  FSEL R11, R119, -INF , P5 ;  /* 0xff800000770b7808 */ /* 0x000fe40002800000 */
[----:B------:R-:W-:Y:S02]  /*49f0*/  FMNMX.FTZ R135, R144, R135, !PT ;  /* 0x0000008790877209 */ /* 0x000fe40007810000 */
[----:B------:R-:W-:Y:S02]  /*4a00*/  ISETP.GT.AND P1, PT, R2, 0x10, PT ;  /* 0x000000100200780c */ /* 0x000fe40003f24270 */
[----:B--2---:R-:W-:Y:S02]  /*4a10*/  FMNMX.FTZ R0, R14, R13, !PT ;  /* 0x0000000d0e007209 */ /* 0x004fe40007810000 */
[----:B------:R-:W-:-:S02]  /*4a20*/  FSEL R7, R118, -INF , P2 ;  /* 0xff80000076077808 */ /* 0x000fc40001000000 */
[----:B------:R-:W-:Y:S01]  /*4a30*/  FMNMX.FTZ R0, R11, R0, !PT ;  /* 0x000000000b007209 */ /* 0x000fe20007810000 */
[----:B------:R-:W-:Y:S01]  /*4a40*/  FFMA.FTZ R3, R8, c[0x0][0x2d0], -R20 ;  /* 0x0000b40008037a23 */ /* 0x000fe20000010814 */
[----:B------:R-:W-:Y:S01]  /*4a50*/  FMNMX.FTZ R135, R143, R135, !PT ;  /* 0x000000878f877209 */ /* 0x000fe20007810000 */
[----:B------:R-:W-:Y:S01]  /*4a60*/  LDSM.16.MT88.4 R116, [R232+0x2000] ;  /* 0x00200000e874783b */ /* 0x000fe20000004200 */
[----:B------:R-:W-:Y:S02]  /*4a70*/  ISETP.GT.AND P0, PT, R2, 0x11, PT ;  /* 0x000000110200780c */ /* 0x000fe40003f04270 */
[----:B------:R-:W-:Y:S02]  /*4a80*/  FSEL R28, R114, -INF , P1 ;  /* 0xff800000721c7808 */ /* 0x000fe40000800000 */
[----:B------:R-:W-:Y:S02]  /*4a90*/  FMNMX.FTZ R0, R7, R0, !PT ;  /* 0x0000000007007209 */ /* 0x000fe40007810000 */
[----:B------:R-:W-:Y:S01]  /*4aa0*/  FMNMX.FTZ R135, R142, R135, !PT ;  /* 0x000000878e877209 */ /* 0x000fe20007810000 */
[----:B------:R2:W-:Y:S01]  /*4ab0*/  MUFU.EX2 R174, R3 ;  /* 0x0000000300ae7308 */ /* 0x0005e20000000800 */
[----:B------:R-:W-:-:S02]  /*4ac0*/  ISETP.GT.AND P5, PT, R2, 0x18, PT ;  /* 0x000000180200780c */ /* 0x000fc40003fa4270 */
[----:B------:R-:W-:Y:S02]  /*4ad0*/  FSEL R30, R108, -INF , P0 ;  /* 0xff8000006c1e7808 */ /* 0x000fe40000000000 */
[----:B------:R-:W-:Y:S02]  /*4ae0*/  FMNMX.FTZ R0, R28, R0, !PT ;  /* 0x000000001c007209 */ /* 0x000fe40007810000 */
[----:B------:R-:W-:Y:S02]  /*4af0*/  FMNMX.FTZ R135, R141, R135, !PT ;  /* 0x000000878d877209 */ /* 0x000fe40007810000 */
[----:B------:R-:W-:Y:S02]  /*4b00*/  ISETP.GT.AND P3, PT, R2, 0x19, PT ;  /* 0x000000190200780c */ /* 0x000fe40003f64270 */
[----:B------:R-:W-:Y:S01]  /*4b10*/  FMNMX.FTZ R0, R30, R0, !PT ;  /* 0x000000001e007209 */ /* 0x000fe20007810000 */
[----:B--2---:R-:W-:Y:S01]  /*4b20*/  FFMA.FTZ R3, R9, c[0x0][0x2d0], -R20 ;  /* 0x0000b40009037a23 */ /* 0x004fe20000010814 */
[----:B------:R-:W-:-:S02]  /*4b30*/  FSEL R9, R103, -INF , P5 ;  /* 0xff80000067097808 */ /* 0x000fc40002800000 */
[----:B------:R-:W-:Y:S01]  /*4b40*/  FMNMX.FTZ R135, R140, R135, !PT ;  /* 0x000000878c877209 */ /* 0x000fe20007810000 */
[----:B------:R2:W-:Y:S01]  /*4b50*/  MUFU.EX2 R177, R3 ;  /* 0x0000000300b17308 */ /* 0x0005e20000000800 */
[----:B------:R-:W-:Y:S02]  /*4b60*/  ISETP.GT.AND P2, PT, R2, 0x20, PT ;  /* 0x000000200200780c */ /* 0x000fe40003f44270 */
[----:B------:R-:W-:Y:S02]  /*4b70*/  FSEL R8, R102, -INF , P3 ;  /* 0xff80000066087808 */ /* 0x000fe40001800000 */
[----:B------:R-:W-:Y:S02]  /*4b80*/  FMNMX.FTZ R0, R9, R0, !PT ;  /* 0x0000000009007209 */ /* 0x000fe40007810000 */
[----:B------:R-:W-:Y:S02]  /*4b90*/  FMNMX.FTZ R135, R139, R135, !PT ;  /* 0x000000878b877209 */ /* 0x000fe40007810000 */
[----:B------:R-:W-:-:S02]  /*4ba0*/  ISETP.GT.AND P1, PT, R2, 0x21, PT ;  /* 0x000000210200780c */ /* 0x000fc40003f24270 */
[----:B------:R-:W-:Y:S01]  /*4bb0*/  FSEL R133, R72, -INF , P2 ;  /* 0xff80000048857808 */ /* 0x000fe20001000000 */
[----:B--2---:R-:W-:Y:S01]  /*4bc0*/  FFMA.FTZ R3, R15, c[0x0][0x2d0], -R20 ;  /* 0x0000b4000f037a23 */ /* 0x004fe20000010814 */
[----:B------:R-:W-:-:S03]  /*4bd0*/  FMNMX.FTZ R135, R138, R135, !PT ;  /* 0x000000878a877209 */ /* 0x000fc60007810000 */
[----:B------:R2:W-:Y:S01]  /*4be0*/  MUFU.EX2 R176, R3 ;  /* 0x0000000300b07308 */ /* 0x0005e20000000800 */
[----:B------:R-:W-:Y:S02]  /*4bf0*/  ISETP.GT.AND P0, PT, R2, 0x28, PT ;  /* 0x000000280200780c */ /* 0x000fe40003f04270 */
[----:B------:R-:W-:Y:S02]  /*4c00*/  FSEL R132, R50, -INF , P1 ;  /* 0xff80000032847808 */ /* 0x000fe40000800000 */
[----:B-1----:R-:W-:Y:S02]  /*4c10*/  FMNMX.FTZ R136, R136, R4, !PT ;  /* 0x0000000488887209 */ /* 0x002fe40007810000 */
[----:B------:R-:W1:Y:S01]  /*4c20*/  SHFL.BFLY PT, R4, R135, 0x2, 0x1f ;  /* 0x0c401f0087047f89 */ /* 0x000e6200000e0000 */
[----:B------:R-:W-:Y:S02]  /*4c30*/  ISETP.GT.AND P2, PT, R2, 0x29, PT ;  /* 0x000000290200780c */ /* 0x000fe40003f44270 */
[----:B--2---:R-:W-:Y:S01]  /*4c40*/  FMNMX.FTZ R3, R8, R0, !PT ;  /* 0x0000000008037209 */ /* 0x004fe20007810000 */
[----:B------:R-:W-:-:S03]  /*4c50*/  FFMA.FTZ R0, R18, c[0x0][0x2d0], -R20 ;  /* 0x0000b40012007a23 */ /* 0x000fc60000010814 */
[----:B------:R-:W-:Y:S01]  /*4c60*/  FMNMX.FTZ R3, R133, R3, !PT ;  /* 0x0000000385037209 */ /* 0x000fe20007810000 */
[----:B------:R2:W-:Y:S01]  /*4c70*/  MUFU.EX2 R250, R0 ;  /* 0x0000000000fa7308 */ /* 0x0005e20000000800 */
[----:B------:R-:W-:Y:S02]  /*4c80*/  FSEL R131, R70, -INF , P0 ;  /* 0xff80000046837808 */ /* 0x000fe40000000000 */
[----:B------:R-:W-:Y:S02]  /*4c90*/  FMNMX.FTZ R3, R132, R3, !PT ;  /* 0x0000000384037209 */ /* 0x000fe40007810000 */
[C---:B------:R-:W-:Y:S02]  /*4ca0*/  ISETP.GT.AND P1, PT, R2.reuse, 0x30, PT ;  /* 0x000000300200780c */ /* 0x040fe40003f24270 */
[----:B------:R-:W-:Y:S01]  /*4cb0*/  FSEL R130, R71, -INF , P2 ;  /* 0xff80000047827808 */ /* 0x000fe20001000000 */
[----:B--2---:R-:W-:Y:S01]  /*4cc0*/  FFMA.FTZ R0, R19, c[0x0][0x2d0], -R20 ;  /* 0x0000b40013007a23 */ /* 0x004fe20000010814 */
[----:B------:R-:W-:Y:S01]  /*4cd0*/  ISETP.GT.AND P0, PT, R2, 0x31, PT ;  /* 0x000000310200780c */ /* 0x000fe20003f04270 */
[----:B------:R-:W-:Y:S02]  /*4ce0*/  LDSM.16.MT88.4 R68, [R233+0x800] ;  /* 0x00080000e944783b */ /* 0x000fe40000004200 */
[----:B------:R2:W-:Y:S01]  /*4cf0*/  MUFU.EX2 R249, R0 ;  /* 0x0000000000f97308 */ /* 0x0005e20000000800 */
[----:B------:R-:W-:-:S02]  /*4d00*/  FSEL R129, R129, -INF , P1 ;  /* 0xff80000081817808 */ /* 0x000fc40000800000 */
[----:B------:R-:W-:Y:S02]  /*4d10*/  ISETP.GT.AND P2, PT, R2, 0x38, PT ;  /* 0x000000380200780c */ /* 0x000fe40003f44270 */
[----:B------:R-:W-:Y:S02]  /*4d20*/  FSEL R128, R128, -INF , P0 ;  /* 0xff80000080807808 */ /* 0x000fe40000000000 */
[----:B--2---:R-:W-:-:S04]  /*4d30*/  FMNMX.FTZ R0, R131, R3, !PT ;  /* 0x0000000383007209 */ /* 0x004fc80007810000 */
[----:B------:R-:W-:Y:S01]  /*4d40*/  FMNMX.FTZ R0, R130, R0, !PT ;  /* 0x0000000082007209 */ /* 0x000fe20007810000 */
[--C-:B------:R-:W-:Y:S01]  /*4d50*/  FFMA.FTZ R3, R21, c[0x0][0x2d0], -R20.reuse ;  /* 0x0000b40015037a23 */ /* 0x100fe20000010814 */
[----:B------:R-:W-:Y:S02]  /*4d60*/  ISETP.GT.AND P1, PT, R2, 0x39, PT ;  /* 0x000000390200780c */ /* 0x000fe40003f24270 */
[----:B------:R-:W-:Y:S01]  /*4d70*/  FMNMX.FTZ R0, R129, R0, !PT ;  /* 0x0000000081007209 */ /* 0x000fe20007810000 */
[----:B------:R-:W-:Y:S01]  /*4d80*/  FFMA.FTZ R2, R22, c[0x0][0x2d0], -R20 ;  /* 0x0000b40016027a23 */ /* 0x000fe20000010814 */
[----:B------:R2:W-:Y:S01]  /*4d90*/  MUFU.EX2 R251, R3 ;  /* 0x0000000300fb7308 */ /* 0x0005e20000000800 */
[----:B------:R-:W-:Y:S02]  /*4da0*/  FSEL R22, R35, -INF , P2 ;  /* 0xff80000023167808 */ /* 0x000fe40001000000 */
[----:B------:R-:W-:Y:S02]  /*4db0*/  FMNMX.FTZ R0, R128, R0, !PT ;  /* 0x0000000080007209 */ /* 0x000fe40007810000 */
[----:B------:R-:W-:-:S02]  /*4dc0*/  FSETP.NEU.FTZ.AND P0, PT, R136, -INF , PT ;  /* 0xff8000008800780b */ /* 0x000fc40003f1d000 */
[----:B------:R-:W-:Y:S02]  /*4dd0*/  FSEL R21, R37, -INF , P1 ;  /* 0xff80000025157808 */ /* 0x000fe40000800000 */
[----:B------:R-:W-:Y:S02]  /*4de0*/  FMNMX.FTZ R134, R22, R0, !PT ;  /* 0x0000000016867209 */ /* 0x000fe40007810000 */
[----:B-1----:R-:W-:Y:S01]  /*4df0*/  FMNMX.FTZ R135, R135, R4, !PT ;  /* 0x0000000487877209 */ /* 0x002fe20007810000 */
[----:B------:R1:W-:Y:S01]  /*4e00*/  MUFU.EX2 R252, R2 ;  /* 0x0000000200fc7308 */ /* 0x0003e20000000800 */
[----:B--2---:R-:W-:Y:S01]  /*4e10*/  FMUL.FTZ R3, R136, c[0x0][0x2d0] ;  /* 0x0000b40088037a20 */ /* 0x004fe20000410000 */
[----:B------:R-:W-:Y:S01]  /*4e20*/  FMNMX.FTZ R134, R21, R134, !PT ;  /* 0x0000008615867209 */ /* 0x000fe20007810000 */
[----:B------:R-:W-:Y:S03]  /*4e30*/  LDSM.16.MT88.4 R36, [R229+0x800] ;  /* 0x00080000e524783b */ /* 0x000fe60000004200 */
[----:B------:R-:W-:Y:S01]  /*4e40*/  FSEL R3, R3, RZ, P0 ;  /* 0x000000ff03037208 */ /* 0x000fe20000000000 */
[----:B------:R-:W-:Y:S04]  /*4e50*/  SHFL.BFLY PT, R4, R134, 0x2, 0x1f ;  /* 0x0c401f0086047f89 */ /* 0x000fe800000e0000 */
[--C-:B------:R-:W-:Y:S01]  /*4e60*/  FFMA.FTZ R0, R24, c[0x0][0x2d0], -R3.reuse ;  /* 0x0000b40018007a23 */ /* 0x100fe20000010803 */
[----:B-1----:R-:W1:Y:S03]  /*4e70*/  SHFL.BFLY PT, R2, R135, 0x1, 0x1f ;  /* 0x0c201f0087027f89 */ /* 0x002e6600000e0000 */
[----:B------:R2:W-:Y:S02]  /*4e80*/  MUFU.EX2 R171, R0 ;  /* 0x0000000000ab7308 */ /* 0x0005e40000000800 */
[----:B--2---:R-:W-:-:S06]  /*4e90*/  FFMA.FTZ R0, R25, c[0x0][0x2d0], -R3 ;  /* 0x0000b40019007a23 */ /* 0x004fcc0000010803 */
[----:B------:R2:W-:Y:S02]  /*4ea0*/  MUFU.EX2 R165, R0 ;  /* 0x0000000000a57308 */ /* 0x0005e40000000800 */
[----:B--2---:R-:W-:-:S06]  /*4eb0*/  FFMA.FTZ R0, R31, c[0x0][0x2d0], -R3 ;  /* 0x0000b4001f007a23 */ /* 0x004fcc0000010803 */
[----:B------:R2:W-:Y:S01]  /*4ec0*/  MUFU.EX2 R172, R0 ;  /* 0x0000000000ac7308 */ /* 0x0005e20000000800 */
[----:B-1----:R-:W-:Y:S02]  /*4ed0*/  FMNMX.FTZ R135, R135, R2, !PT ;  /* 0x0000000287877209 */ /* 0x002fe40007810000 */
[----:B------:R-:W-:Y:S01]  /*4ee0*/  FMNMX.FTZ R134, R134, R4, !PT ;  /* 0x0000000486867209 */ /* 0x000fe20007810000 */
[----:B--2---:R-:W-:-:S04]  /*4ef0*/  FFMA.FTZ R0, R33, c[0x0][0x2d0], -R3 ;  /* 0x0000b40021007a23 */ /* 0x004fc80000010803 */
[----:B------:R1:W-:Y:S01]  /*4f00*/  MUFU.EX2 R173, R0 ;  /* 0x0000000000ad7308 */ /* 0x0003e20000000800 */
[C---:B------:R-:W-:Y:S01]  /*4f10*/  FMUL.FTZ R2, R135.reuse, c[0x0][0x2d0] ;  /* 0x0000b40087027a20 */ /* 0x040fe20000410000 */
[----:B------:R-:W-:Y:S01]  /*4f20*/  FSETP.NEU.FTZ.AND P0, PT, R135, -INF , PT ;  /* 0xff8000008700780b */ /* 0x000fe20003f1d000 */
[----:B------:R-:W2:Y:S01]  /*4f30*/  SHFL.BFLY PT, R4, R134, 0x1, 0x1f ;  /* 0x0c201f0086047f89 */ /* 0x000ea200000e0000 */
[----:B-1----:R-:W-:-:S04]  /*4f40*/  FFMA.FTZ R0, R27, c[0x0][0x2d0], -R3 ;  /* 0x0000b4001b007a23 */ /* 0x002fc80000010803 */
[----:B------:R1:W-:Y:S01]  /*4f50*/  MUFU.EX2 R224, R0 ;  /* 0x0000000000e07308 */ /* 0x0003e20000000800 */
[----:B------:R-:W-:Y:S01]  /*4f60*/  FSEL R2, R2, RZ, P0 ;  /* 0x000000ff02027208 */ /* 0x000fe20000000000 */
[--C-:B-1----:R-:W-:Y:S01]  /*4f70*/  FFMA.FTZ R0, R26, c[0x0][0x2d0], -R3.reuse ;  /* 0x0000b4001a007a23 */ /* 0x102fe20000010803 */
[----:B--2---:R-:W-:Y:S01]  /*4f80*/  FMNMX.FTZ R134, R134, R4, !PT ;  /* 0x0000000486867209 */ /* 0x004fe20007810000 */
[----:B------:R-:W1:Y:S04]  /*4f90*/  LDSM.16.MT88.4 R24, [R230] ;  /* 0x00000000e618783b */ /* 0x000e680000004200 */
[----:B------:R2:W-:Y:S02]  /*4fa0*/  MUFU.EX2 R225, R0 ;  /* 0x0000000000e17308 */ /* 0x0005e40000000800 */
[----:B--2---:R-:W-:-:S06]  /*4fb0*/  FFMA.FTZ R0, R32, c[0x0][0x2d0], -R3 ;  /* 0x0000b40020007a23 */ /* 0x004fcc0000010803 */
[----:B------:R2:W-:Y:S02]  /*4fc0*/  MUFU.EX2 R226, R0 ;  /* 0x0000000000e27308 */ /* 0x0005e40000000800 */
[----:B--2---:R-:W-:Y:S01]  /*4fd0*/  FFMA.FTZ R0, R34, c[0x0][0x2d0], -R3 ;  /* 0x0000b40022007a23 */ /* 0x004fe20000010803 */
[----:B------:R-:W-:Y:S01]  /*4fe0*/  FSETP.NEU.FTZ.AND P0, PT, R134, -INF , PT ;  /* 0xff8000008600780b */ /* 0x000fe20003f1d000 */
[--C-:B------:R-:W-:Y:S01]  /*4ff0*/  FFMA.FTZ R4, R16, c[0x0][0x2d0], -R2.reuse ;  /* 0x0000b40010047a23 */ /* 0x100fe20000010802 */
[----:B------:R-:W2:Y:S03]  /*5000*/  LDSM.16.MT88.4 R32, [R230+0x800] ;  /* 0x00080000e620783b */ /* 0x000ea60000004200 */
[----:B------:R3:W-:Y:S02]  /*5010*/  MUFU.EX2 R227, R0 ;  /* 0x0000000000e37308 */ /* 0x0007e40000000800 */
[----:B---3--:R-:W-:-:S06]  /*5020*/  FFMA.FTZ R0, R5, c[0x0][0x2d0], -R2 ;  /* 0x0000b40005007a23 */ /* 0x008fcc0000010802 */
[----:B------:R3:W-:Y:S02]  /*5030*/  MUFU.EX2 R156, R0 ;  /* 0x00000000009c7308 */ /* 0x0007e40000000800 */
[----:B---3--:R-:W-:-:S06]  /*5040*/  FFMA.FTZ R0, R6, c[0x0][0x2d0], -R2 ;  /* 0x0000b40006007a23 */ /* 0x008fcc0000010802 */
[----:B------:R3:W4:Y:S02]  /*5050*/  MUFU.EX2 R155, R0 ;  /* 0x00000000009b7308 */ /* 0x0007240000000800 */
[----:B---3--:R-:W-:-:S06]  /*5060*/  FFMA.FTZ R0, R10, c[0x0][0x2d0], -R2 ;  /* 0x0000b4000a007a23 */ /* 0x008fcc0000010802 */
[----:B------:R3:W-:Y:S02]  /*5070*/  MUFU.EX2 R158, R0 ;  /* 0x00000000009e7308 */ /* 0x0007e40000000800 */
[----:B---3--:R-:W-:-:S06]  /*5080*/  FFMA.FTZ R0, R12, c[0x0][0x2d0], -R2 ;  /* 0x0000b4000c007a23 */ /* 0x008fcc0000010802 */
[----:B------:R3:W5:Y:S08]  /*5090*/  MUFU.EX2 R161, R0 ;  /* 0x0000000000a17308 */ /* 0x0007700000000800 */
[----:B------:R1:W-:Y:S01]  /*50a0*/  MUFU.EX2 R187, R4 ;  /* 0x0000000400bb7308 */ /* 0x0003e20000000800 */
[----:B---3--:R-:W-:-:S05]  /*50b0*/  FMUL.FTZ R0, R134, c[0x0][0x2d0] ;  /* 0x0000b40086007a20 */ /* 0x008fca0000410000 */
[----:B------:R-:W-:Y:S01]  /*50c0*/  FSEL R0, R0, RZ, P0 ;  /* 0x000000ff00007208 */ /* 0x000fe20000000000 */
[----:B-1----:R-:W-:-:S04]  /*50d0*/  FFMA.FTZ R4, R17, c[0x0][0x2d0], -R2 ;  /* 0x0000b40011047a23 */ /* 0x002fc80000010802 */
[----:B------:R1:W-:Y:S02]  /*50e0*/  MUFU.EX2 R190, R4 ;  /* 0x0000000400be7308 */ /* 0x0003e40000000800 */
[----:B-1----:R-:W-:-:S06]  /*50f0*/  FFMA.FTZ R4, R14, c[0x0][0x2d0], -R0 ;  /* 0x0000b4000e047a23 */ /* 0x002fcc0000010800 */
[----:B------:R1:W-:Y:S02]  /*5100*/  MUFU.EX2 R147, R4 ;  /* 0x0000000400937308 */ /* 0x0003e40000000800 */
[----:B-1----:R-:W-:-:S06]  /*5110*/  FFMA.FTZ R4, R13, c[0x0][0x2d0], -R0 ;  /* 0x0000b4000d047a23 */ /* 0x002fcc0000010800 */
[----:B------:R1:W3:Y:S02]  /*5120*/  MUFU.EX2 R146, R4 ;  /* 0x0000000400927308 */ /* 0x0002e40000000800 */
[----:B-1----:R-:W-:-:S06]  /*5130*/  FFMA.FTZ R4, R11, c[0x0][0x2d0], -R0 ;  /* 0x0000b4000b047a23 */ /* 0x002fcc0000010800 */
[----:B------:R1:W-:Y:S02]  /*5140*/  MUFU.EX2 R151, R4 ;  /* 0x0000000400977308 */ /* 0x0003e40000000800 */
[----:B-1----:R-:W-:-:S06]  /*5150*/  FFMA.FTZ R4, R7, c[0x0][0x2d0], -R0 ;  /* 0x0000b40007047a23 */ /* 0x002fcc0000010800 */
[----:B------:R1:W1:Y:S02]  /*5160*/  MUFU.EX2 R153, R4 ;  /* 0x0000000400997308 */ /* 0x0002640000000800 */
[----:B-1----:R-:W-:-:S06]  /*5170*/  FFMA.FTZ R4, R23, c[0x0][0x2d0], -R2 ;  /* 0x0000b40017047a23 */ /* 0x002fcc0000010802 */
[----:B------:R1:W-:Y:S02]  /*5180*/  MUFU.EX2 R188, R4 ;  /* 0x0000000400bc7308 */ /* 0x0003e40000000800 */
[----:B-1----:R-:W-:-:S06]  /*5190*/  FFMA.FTZ R4, R29, c[0x0][0x2d0], -R2 ;  /* 0x0000b4001d047a23 */ /* 0x002fcc0000010802 */
[----:B------:R1:W-:Y:S01]  /*51a0*/  MUFU.EX2 R191, R4 ;  /* 0x0000000400bf7308 */ /* 0x0003e20000000800 */
[----:B----4-:R-:W-:Y:S02]  /*51b0*/  F2FP.PACK_AB R12, R155, R156 ;  /* 0x0000009c9b0c723e */ /* 0x010fe400000000ff */
[----:B-----5:R-:W-:Y:S02]  /*51c0*/  F2FP.PACK_AB R14, R161, R158 ;  /* 0x0000009ea10e723e */ /* 0x020fe400000000ff */
[----:B---3--:R-:W-:Y:S01]  /*51d0*/  F2FP.PACK_AB R13, R146, R147 ;  /* 0x00000093920d723e */ /* 0x008fe200000000ff */
[----:B-1----:R-:W-:-:S04]  /*51e0*/  FFMA.FTZ R4, R28, c[0x0][0x2d0], -R0 ;  /* 0x0000b4001c047a23 */ /* 0x002fc80000010800 */
[----:B------:R1:W-:Y:S01]  /*51f0*/  MUFU.EX2 R184, R4 ;  /* 0x0000000400b87308 */ /* 0x0003e20000000800 */
[----:B------:R-:W-:Y:S01]  /*5200*/  F2FP.PACK_AB R15, R153, R151 ;  /* 0x00000097990f723e */ /* 0x000fe200000000ff */
[----:B-1----:R-:W-:-:S06]  /*5210*/  FFMA.FTZ R4, R30, c[0x0][0x2d0], -R0 ;  /* 0x0000b4001e047a23 */ /* 0x002fcc0000010800 */
[----:B------:R1:W3:Y:S01]  /*5220*/  MUFU.EX2 R185, R4 ;  /* 0x0000000400b97308 */ /* 0x0002e20000000800 */
[----:B------:R-:W-:Y:S01]  /*5230*/  HMMA.16816.F32 R48, R12, R24, RZ ;  /* 0x000000180c30723c */ /* 0x000fe200000018ff */
[----:B-1----:R-:W-:-:S06]  /*5240*/  FFMA.FTZ R4, R9, c[0x0][0x2d0], -R0 ;  /* 0x0000b40009047a23 */ /* 0x002fcc0000010800 */
[----:B------:R1:W-:Y:S02]  /*5250*/  MUFU.EX2 R186, R4 ;  /* 0x0000000400ba7308 */ /* 0x0003e40000000800 */
[----:B-1----:R-:W-:-:S06]  /*5260*/  FFMA.FTZ R4, R8, c[0x0][0x2d0], -R0 ;  /* 0x0000b40008047a23 */ /* 0x002fcc0000010800 */
[----:B------:R1:W4:Y:S01]  /*5270*/  MUFU.EX2 R189, R4 ;  /* 0x0000000400bd7308 */ /* 0x0003220000000800 */
[----:B---3--:R-:W-:Y:S02]  /*5280*/  F2FP.PACK_AB R5, R185, R184 ;  /* 0x000000b8b905723e */ /* 0x008fe400000000ff */
[----:B------:R-:W-:Y:S01]  /*5290*/  F2FP.PACK_AB R6, R191, R188 ;  /* 0x000000bcbf06723e */ /* 0x000fe200000000ff */
[----:B------:R-:W-:Y:S01]  /*52a0*/  HMMA.16816.F32 R64, R12, R40, RZ ;  /* 0x000000280c40723c */ /* 0x000fe200000018ff */
[----:B-1----:R-:W-:Y:S02]  /*52b0*/  F2FP.PACK_AB R4, R190, R187 ;  /* 0x000000bbbe04723e */ /* 0x002fe400000000ff */
[----:B----4-:R-:W-:-:S07]  /*52c0*/  F2FP.PACK_AB R7, R189, R186 ;  /* 0x000000babd07723e */ /* 0x010fce00000000ff */
[----:B--2---:R-:W-:Y:S01]  /*52d0*/  HMMA.16816.F32 R200, R4, R32, R48 ;  /* 0x0000002004c8723c */ /* 0x004fe20000001830 */
[----:B------:R-:W1:Y:S01]  /*52e0*/  LDSM.16.MT88.4 R48, [R229+0x2800] ;  /* 0x00280000e530783b */ /* 0x000e620000004200 */
[----:B------:R-:W-:Y:S02]  /*52f0*/  F2FP.PACK_AB R16, R174, R175 ;  /* 0x000000afae10723e */ /* 0x000fe400000000ff */
[----:B------:R-:W-:Y:S02]  /*5300*/  F2FP.PACK_AB R18, R176, R177 ;  /* 0x000000b1b012723e */ /* 0x000fe400000000ff */
[----:B------:R-:W-:Y:S02]  /*5310*/  F2FP.PACK_AB R17, R165, R171 ;  /* 0x000000aba511723e */ /* 0x000fe400000000ff */
[----:B------:R-:W-:Y:S01]  /*5320*/  F2FP.PACK_AB R19, R173, R172 ;  /* 0x000000acad13723e */ /* 0x000fe200000000ff */
[----:B------:R-:W-:Y:S08]  /*5330*/  HMMA.16816.F32 R108, R12, R60, RZ ;  /* 0x0000003c0c6c723c */ /* 0x000ff000000018ff */
[----:B------:R-:W-:Y:S08]  /*5340*/  HMMA.16816.F32 R72, R16, R40, RZ ;  /* 0x000000281048723c */ /* 0x000ff000000018ff */
[----:B------:R-:W-:Y:S08]  /*5350*/  HMMA.16816.F32 R88, R12, R44, RZ ;  /* 0x0000002c0c58723c */ /* 0x000ff000000018ff */
[----:B------:R-:W-:Y:S01]  /*5360*/  HMMA.16816.F32 R192, R4, R36, R64 ;  /* 0x0000002404c0723c */ /* 0x000fe20000001840 */
[----:B------:R-:W2:Y:S07]  /*5370*/  LDSM.16.MT88.4 R64, [R232+0x2800] ;  /* 0x00280000e840783b */ /* 0x000eae0000004200 */
[----:B------:R-:W-:Y:S01]  /*5380*/  HMMA.16816.F32 R52, R16, R24, RZ ;  /* 0x000000181034723c */ /* 0x000fe200000018ff */
[----:B------:R-:W-:-:S07]  /*5390*/  F2FP.PACK_AB R8, R249, R250 ;  /* 0x000000faf908723e */ /* 0x000fce00000000ff */
[----:B------:R-:W-:Y:S01]  /*53a0*/  HMMA.16816.F32 R28, R16, R44, RZ ;  /* 0x0000002c101c723c */ /* 0x000fe200000018ff */
[----:B------:R-:W-:Y:S02]  /*53b0*/  F2FP.PACK_AB R9, R225, R224 ;  /* 0x000000e0e109723e */ /* 0x000fe400000000ff */
[----:B------:R-:W-:Y:S02]  /*53c0*/  F2FP.PACK_AB R10, R252, R251 ;  /* 0x000000fbfc0a723e */ /* 0x000fe400000000ff */
[----:B------:R-:W-:-:S03]  /*53d0*/  F2FP.PACK_AB R11, R227, R226 ;  /* 0x000000e2e30b723e */ /* 0x000fc600000000ff */
[----:B-1----:R-:W-:Y:S08]  /*53e0*/  HMMA.16816.F32 R108, R4, R48, R108 ;  /* 0x00000030046c723c */ /* 0x002ff0000000186c */
[----:B------:R-:W-:Y:S08]  /*53f0*/  HMMA.16816.F32 R180, R8, R36, R72 ;  /* 0x0000002408b4723c */ /* 0x000ff00000001848 */
[----:B------:R-:W-:Y:S08]  /*5400*/  HMMA.16816.F32 R208, R4, R68, R88 ;  /* 0x0000004404d0723c */ /* 0x000ff00000001858 */
[C---:B------:R-:W-:Y:S08]  /*5410*/  HMMA.16816.F32 R96, R16.reuse, R80, RZ ;  /* 0x000000501060723c */ /* 0x040ff000000018ff */
[C---:B------:R-:W-:Y:S08]  /*5420*/  HMMA.16816.F32 R112, R16.reuse, R60, RZ ;  /* 0x0000003c1070723c */ /* 0x040ff000000018ff */
[-C--:B------:R-:W-:Y:S08]  /*5430*/  HMMA.16816.F32 R88, R16, R116.reuse, RZ ;  /* 0x000000741058723c */ /* 0x080ff000000018ff */
[----:B------:R-:W-:Y:S08]  /*5440*/  HMMA.16816.F32 R72, R12, R116, RZ ;  /* 0x000000740c48723c */ /* 0x000ff000000018ff */
[C---:B------:R-:W-:Y:S01]  /*5450*/  HMMA.16816.F32 R204, R8.reuse, R32, R52 ;  /* 0x0000002008cc723c */ /* 0x040fe20000001834 */
[----:B------:R-:W1:Y:S07]  /*5460*/  LDSM.16.MT88.4 R52, [R230+0x2800] ;  /* 0x00280000e634783b */ /* 0x000e6e0000004200 */
[----:B------:R-:W-:Y:S01]  /*5470*/  HMMA.16816.F32 R212, R8, R68, R28 ;  /* 0x0000004408d4723c */ /* 0x000fe2000000181c */
[----:B------:R-:W3:Y:S01]  /*5480*/  LDSM.16.MT88.4 R28, [R232+0x800] ;  /* 0x00080000e81c783b */ /* 0x000ee20000004200 */
[----:B------:R-:W-:-:S02]  /*5490*/  IMAD.MOV.U32 R23, RZ, RZ, R109 ;  /* 0x000000ffff177224 */ /* 0x000fc400078e006d */
[----:B------:R-:W-:Y:S02]  /*54a0*/  FFMA.FTZ R61, R131, c[0x0][0x2d0], -R0 ;  /* 0x0000b400833d7a23 */ /* 0x000fe40000010800 */
[--C-:B------:R-:W-:Y:S02]  /*54b0*/  FFMA.FTZ R60, R168, c[0x0][0x2d0], -R20.reuse ;  /* 0x0000b400a83c7a23 */ /* 0x100fe40000010814 */
[----:B------:R-:W-:Y:S01]  /*54c0*/  HMMA.16816.F32 R92, R12, R80, RZ ;  /* 0x000000500c5c723c */ /* 0x000fe200000018ff */
[--C-:B------:R-:W-:Y:S02]  /*54d0*/  FFMA.FTZ R45, R167, c[0x0][0x2d0], -R20.reuse ;  /* 0x0000b400a72d7a23 */ /* 0x100fe40000010814 */
[----:B------:R-:W-:Y:S02]  /*54e0*/  FFMA.FTZ R148, R148, c[0x0][0x2d0], -R20 ;  /* 0x0000b40094947a23 */ /* 0x000fe40000010814 */
[--C-:B------:R-:W-:Y:S02]  /*54f0*/  FFMA.FTZ R131, R21, c[0x0][0x2d0], -R0.reuse ;  /* 0x0000b40015837a23 */ /* 0x100fe40000010800 */
[--C-:B------:R-:W-:Y:S01]  /*5500*/  FFMA.FTZ R81, R130, c[0x0][0x2d0], -R0.reuse ;  /* 0x0000b40082517a23 */ /* 0x100fe20000010800 */
[----:B------:R-:W-:Y:S01]  /*5510*/  HMMA.16816.F32 R96, R8, R76, R96 ;  /* 0x0000004c0860723c */ /* 0x000fe20000001860 */
[----:B------:R-:W-:-:S07]  /*5520*/  FFMA.FTZ R130, R22, c[0x0][0x2d0], -R0 ;  /* 0x0000b40016827a23 */ /* 0x000fce0000010800 */
[-C--:B------:R-:W-:Y:S08]  /*5530*/  HMMA.16816.F32 R124, R16, R56.reuse, RZ ;  /* 0x00000038107c723c */ /* 0x080ff000000018ff */
[----:B------:R-:W-:Y:S07]  /*5540*/  HMMA.16816.F32 R120, R12, R56, RZ ;  /* 0x000000380c78723c */ /* 0x000fee00000018ff */
[--C-:B------:R-:W-:Y:S01]  /*5550*/  FFMA.FTZ R57, R170, c[0x0][0x2d0], -R20.reuse ;  /* 0x0000b400aa397a23 */ /* 0x100fe20000010814 */
[----:B------:R-:W-:Y:S01]  /*5560*/  HMMA.16816.F32 R216, R8, R48, R112 ;  /* 0x0000003008d8723c */ /* 0x000fe20000001870 */
[----:B------:R-:W-:-:S06]  /*5570*/  FFMA.FTZ R56, R169, c[0x0][0x2d0], -R20 ;  /* 0x0000b400a9387a23 */ /* 0x000fcc0000010814 */
[--C-:B------:R-:W-:Y:S01]  /*5580*/  FFMA.FTZ R112, R166, c[0x0][0x2d0], -R20.reuse ;  /* 0x0000b400a6707a23 */ /* 0x100fe20000010814 */
[----:B--2---:R-:W-:Y:S01]  /*5590*/  HMMA.16816.F32 R88, R8, R64, R88 ;  /* 0x000000400858723c */ /* 0x004fe20000001858 */
[--C-:B------:R-:W-:Y:S02]  /*55a0*/  FFMA.FTZ R113, R164, c[0x0][0x2d0], -R20.reuse ;  /* 0x0000b400a4717a23 */ /* 0x100fe40000010814 */
[----:B------:R-:W-:-:S05]  /*55b0*/  FFMA.FTZ R114, R150, c[0x0][0x2d0], -R20 ;  /* 0x0000b40096727a23 */ /* 0x000fca0000010814 */
[----:B------:R-:W-:Y:S07]  /*55c0*/  HMMA.16816.F32 R72, R4, R64, R72 ;  /* 0x000000400448723c */ /* 0x000fee0000001848 */
[----:B------:R-:W-:Y:S01]  /*55d0*/  IMAD.MOV.U32 R64, RZ, RZ, R23 ;  /* 0x000000ffff407224 */ /* 0x000fe200078e0017 */
[C---:B------:R-:W-:Y:S08]  /*55e0*/  HMMA.16816.F32 R100, R12.reuse, R84, RZ ;  /* 0x000000540c64723c */ /* 0x040ff000000018ff */
[----:B------:R-:W-:Y:S01]  /*55f0*/  HMMA.16816.F32 R20, R12, R58, RZ ;  /* 0x0000003a0c14723c */ /* 0x000fe200000018ff */
[----:B------:R-:W-:-:S02]  /*5600*/  IMAD.MOV.U32 R178, RZ, RZ, R99 ;  /* 0x000000ffffb27224 */ /* 0x000fc400078e0063 */
[----:B------:R-:W-:Y:S02]  /*5610*/  FFMA.FTZ R99, R138, c[0x0][0x2d0], -R2 ;  /* 0x0000b4008a637a23 */ /* 0x000fe40000010802 */
[----:B------:R-:W-:Y:S02]  /*5620*/  FFMA.FTZ R80, R133, c[0x0][0x2d0], -R0 ;  /* 0x0000b40085507a23 */ /* 0x000fe40000010800 */
[----:B------:R-:W-:Y:S02]  /*5630*/  IMAD.MOV.U32 R133, RZ, RZ, R197 ;  /* 0x000000ffff857224 */ /* 0x000fe400078e00c5 */
[----:B------:R-:W-:Y:S01]  /*5640*/  IMAD.MOV.U32 R138, RZ, RZ, R196 ;  /* 0x000000ffff8a7224 */ /* 0x000fe200078e00c4 */
[----:B------:R-:W-:Y:S08]  /*5650*/  HMMA.16816.F32 R104, R16, R84, RZ ;  /* 0x000000541068723c */ /* 0x000ff000000018ff */
[C---:B-1----:R-:W-:Y:S08]  /*5660*/  HMMA.16816.F32 R100, R4.reuse, R52, R100 ;  /* 0x000000340464723c */ /* 0x042ff00000001864 */
[----:B---3--:R-:W-:Y:S08]  /*5670*/  HMMA.16816.F32 R196, R4, R30, R20 ;  /* 0x0000001e04c4723c */ /* 0x008ff00000001814 */
[----:B------:R-:W-:Y:S08]  /*5680*/  HMMA.16816.F32 R20, R12, R62, RZ ;  /* 0x0000003e0c14723c */ /* 0x000ff000000018ff */
[----:B------:R-:W-:Y:S01]  /*5690*/  HMMA.16816.F32 R124, R8, R28, R124 ;  /* 0x0000001c087c723c */ /* 0x000fe2000000187c */
[----:B------:R-:W-:-:S02]  /*56a0*/  IMAD.MOV.U32 R33, RZ, RZ, R100 ;  /* 0x000000ffff217224 */ /* 0x000fc400078e0064 */
[----:B------:R-:W-:-:S05]  /*56b0*/  IMAD.MOV.U32 R32, RZ, RZ, R101 ;  /* 0x000000ffff207224 */ /* 0x000fca00078e0065 */
[----:B------:R-:W-:Y:S07]  /*56c0*/  HMMA.16816.F32 R120, R4, R28, R120 ;  /* 0x0000001c0478723c */ /* 0x000fee0000001878 */
[----:B------:R-:W-:Y:S01]  /*56d0*/  IMAD.MOV.U32 R29, RZ, RZ, R102 ;  /* 0x000000ffff1d7224 */ /* 0x000fe200078e0066 */
[----:B------:R-:W-:Y:S01]  /*56e0*/  HMMA.16816.F32 R104, R8, R52, R104 ;  /* 0x000000340868723c */ /* 0x000fe20000001868 */
[----:B------:R-:W-:-:S07]  /*56f0*/  IMAD.MOV.U32 R28, RZ, RZ, R103 ;  /* 0x000000ffff1c7224 */ /* 0x000fce00078e0067 */
[C---:B------:R-:W-:Y:S08]  /*5700*/  HMMA.16816.F32 R100, R4.reuse, R50, R20 ;  /* 0x000000320464723c */ /* 0x040ff00000001814 */
[----:B------:R-:W-:Y:S08]  /*5710*/  HMMA.16816.F32 R92, R4, R76, R92 ;  /* 0x0000004c045c723c */ /* 0x000ff0000000185c */
[----:B------:R-:W-:Y:S01]  /*5720*/  HMMA.16816.F32 R20, R12, R86, RZ ;  /* 0x000000560c14723c */ /* 0x000fe200000018ff */
[----:B------:R-:W-:-:S02]  /*5730*/  IMAD.MOV.U32 R69, RZ, RZ, R105 ;  /* 0x000000ffff457224 */ /* 0x000fc400078e0069 */
[----:B------:R-:W-:Y:S02]  /*5740*/  IMAD.MOV.U32 R68, RZ, RZ, R106 ;  /* 0x000000ffff447224 */ /* 0x000fe400078e006a */
[----:B------:R-:W-:Y:S02]  /*5750*/  IMAD.MOV.U32 R49, RZ, RZ, R107 ;  /* 0x000000ffff317224 */ /* 0x000fe400078e006b */
[----:B------:R-:W-:Y:S02]  /*5760*/  IMAD.MOV.U32 R48, RZ, RZ, R104 ;  /* 0x000000ffff307224 */ /* 0x000fe400078e0068 */
[----:B------:R-:W-:Y:S02]  /*5770*/  IMAD.MOV.U32 R41, RZ, RZ, R90 ;  /* 0x000000ffff297224 */ /* 0x000fe400078e005a */
[----:B------:R-:W-:Y:S02]  /*5780*/  IMAD.MOV.U32 R40, RZ, RZ, R91 ;  /* 0x000000ffff287224 */ /* 0x000fe400078e005b */
[----:B------:R-:W-:-:S02]  /*5790*/  IMAD.MOV.U32 R116, RZ, RZ, R88 ;  /* 0x000000ffff747224 */ /* 0x000fc400078e0058 */
[----:B------:R-:W-:Y:S02]  /*57a0*/  IMAD.MOV.U32 R117, RZ, RZ, R89 ;  /* 0x000000ffff757224 */ /* 0x000fe400078e0059 */
[----:B------:R-:W-:Y:S01]  /*57b0*/  IMAD.MOV.U32 R37, RZ, RZ, R94 ;  /* 0x000000ffff257224 */ /* 0x000fe200078e005e */
[----:B------:R-:W-:Y:S01]  /*57c0*/  HMMA.16816.F32 R88, R12, R26, RZ ;  /* 0x0000001a0c58723c */ /* 0x000fe200000018ff */
[----:B------:R-:W-:Y:S02]  /*57d0*/  IMAD.MOV.U32 R115, RZ, RZ, R95 ;  /* 0x000000ffff737224 */ /* 0x000fe400078e005f */
[----:B------:R-:W-:Y:S02]  /*57e0*/  IMAD.MOV.U32 R77, RZ, RZ, R93 ;  /* 0x000000ffff4d7224 */ /* 0x000fe400078e005d */
[----:B------:R-:W-:Y:S02]  /*57f0*/  IMAD.MOV.U32 R76, RZ, RZ, R92 ;  /* 0x000000ffff4c7224 */ /* 0x000fe400078e005c */
[----:B------:R-:W-:Y:S01]  /*5800*/  IMAD.MOV.U32 R53, RZ, RZ, R75 ;  /* 0x000000ffff357224 */ /* 0x000fe200078e004b */
[----:B------:R-:W-:Y:S01]  /*5810*/  HMMA.16816.F32 R104, R4, R54, R20 ;  /* 0x000000360468723c */ /* 0x000fe20000001814 */
[----:B------:R-:W-:-:S02]  /*5820*/  IMAD.MOV.U32 R52, RZ, RZ, R74 ;  /* 0x000000ffff347224 */ /* 0x000fc400078e004a */
[----:B------:R-:W-:Y:S02]  /*5830*/  IMAD.MOV.U32 R25, RZ, RZ, R73 ;  /* 0x000000ffff197224 */ /* 0x000fe400078e0049 */
[----:B------:R-:W-:-:S03]  /*5840*/  IMAD.MOV.U32 R24, RZ, RZ, R72 ;  /* 0x000000ffff187224 */ /* 0x000fc600078e0048 */
[C---:B------:R-:W-:Y:S08]  /*5850*/  HMMA.16816.F32 R92, R12.reuse, R42, RZ ;  /* 0x0000002a0c5c723c */ /* 0x040ff000000018ff */
[C---:B------:R-:W-:Y:S08]  /*5860*/  HMMA.16816.F32 R72, R12.reuse, R46, RZ ;  /* 0x0000002e0c48723c */ /* 0x040ff000000018ff */
[C---:B------:R-:W-:Y:S08]  /*5870*/  HMMA.16816.F32 R20, R12.reuse, R82, RZ ;  /* 0x000000520c14723c */ /* 0x040ff000000018ff */
[----:B------:R-:W-:Y:S01]  /*5880*/  HMMA.16816.F32 R12, R12, R118, RZ ;  /* 0x000000760c0c723c */ /* 0x000fe200000018ff */
[----:B------:R-:W-:-:S02]  /*5890*/  IMAD.MOV.U32 R220, RZ, RZ, R97 ;  /* 0x000000ffffdc7224 */ /* 0x000fc400078e0061 */
[----:B------:R-:W-:Y:S02]  /*58a0*/  IMAD.MOV.U32 R179, RZ, RZ, R98 ;  /* 0x000000ffffb37224 */ /* 0x000fe400078e0062 */
[--C-:B------:R-:W-:Y:S02]  /*58b0*/  FFMA.FTZ R170, R154, c[0x0][0x2d0], -R3.reuse ;  /* 0x0000b4009aaa7a23 */ /* 0x100fe40000010803 */
[----:B------:R-:W-:Y:S02]  /*58c0*/  FFMA.FTZ R169, R152, c[0x0][0x2d0], -R3 ;  /* 0x0000b40098a97a23 */ /* 0x000fe40000010803 */
[--C-:B------:R-:W-:Y:S02]  /*58d0*/  FFMA.FTZ R98, R145, c[0x0][0x2d0], -R2.reuse ;  /* 0x0000b40091627a23 */ /* 0x100fe40000010802 */
[--C-:B------:R-:W-:Y:S02]  /*58e0*/  FFMA.FTZ R97, R144, c[0x0][0x2d0], -R2.reuse ;  /* 0x0000b40090617a23 */ /* 0x100fe40000010802 */
[----:B------:R-:W-:-:S02]  /*58f0*/  FFMA.FTZ R85, R143, c[0x0][0x2d0], -R2 ;  /* 0x0000b4008f557a23 */ /* 0x000fc40000010802 */
[--C-:B------:R-:W-:Y:S02]  /*5900*/  FFMA.FTZ R84, R142, c[0x0][0x2d0], -R2.reuse ;  /* 0x0000b4008e547a23 */ /* 0x100fe40000010802 */
[--C-:B------:R-:W-:Y:S02]  /*5910*/  FFMA.FTZ R154, R141, c[0x0][0x2d0], -R2.reuse ;  /* 0x0000b4008d9a7a23 */ /* 0x100fe40000010802 */
[--C-:B------:R-:W-:Y:S02]  /*5920*/  FFMA.FTZ R152, R140, c[0x0][0x2d0], -R2.reuse ;  /* 0x0000b4008c987a23 */ /* 0x100fe40000010802 */
[----:B------:R-:W-:Y:S02]  /*5930*/  FFMA.FTZ R139, R139, c[0x0][0x2d0], -R2 ;  /* 0x0000b4008b8b7a23 */ /* 0x000fe40000010802 */
[----:B------:R-:W-:Y:S01]  /*5940*/  FFMA.FTZ R2, R132, c[0x0][0x2d0], -R0 ;  /* 0x0000b40084027a23 */ /* 0x000fe20000010800 */
[----:B------:R-:W-:Y:S01]  /*5950*/  HMMA.16816.F32 R92, R4, R38, R92 ;  /* 0x00000026045c723c */ /* 0x000fe2000000185c */
[----:B------:R-:W-:-:S02]  /*5960*/  IMAD.MOV.U32 R36, RZ, RZ, R108 ;  /* 0x000000ffff247224 */ /* 0x000fc400078e006c */
[----:B------:R-:W-:Y:S02]  /*5970*/  IMAD.MOV.U32 R223, RZ, RZ, R110 ;  /* 0x000000ffffdf7224 */ /* 0x000fe400078e006e */
[----:B------:R-:W-:Y:S02]  /*5980*/  IMAD.MOV.U32 R222, RZ, RZ, R111 ;  /* 0x000000ffffde7224 */ /* 0x000fe400078e006f */
[----:B------:R-:W-:Y:S01]  /*5990*/  IMAD.MOV.U32 R166, RZ, RZ, R115 ;  /* 0x000000ffffa67224 */ /* 0x000fe200078e0073 */
[----:B------:R-:W-:Y:S01]  /*59a0*/  HMMA.16816.F32 R88, R4, R34, R88 ;  /* 0x000000220458723c */ /* 0x000fe20000001858 */
[----:B------:R-:W-:Y:S02]  /*59b0*/  IMAD.MOV.U32 R132, RZ, RZ, R114 ;  /* 0x000000ffff847224 */ /* 0x000fe400078e0072 */
[----:B------:R-:W-:Y:S02]  /*59c0*/  IMAD.MOV.U32 R140, RZ, RZ, R113 ;  /* 0x000000ffff8c7224 */ /* 0x000fe400078e0071 */
[----:B------:R-:W-:-:S03]  /*59d0*/  IMAD.MOV.U32 R141, RZ, RZ, R112 ;  /* 0x000000ffff8d7224 */ /* 0x000fc600078e0070 */
[C---:B------:R-:W-:Y:S08]  /*59e0*/  HMMA.16816.F32 R72, R4.reuse, R70, R72 ;  /* 0x000000460448723c */ /* 0x040ff00000001848 */
[C---:B------:R-:W-:Y:S08]  /*59f0*/  HMMA.16816.F32 R108, R4.reuse, R78, R20 ;  /* 0x0000004e046c723c */ /* 0x040ff00000001814 */
[----:B------:R-:W-:Y:S08]  /*5a00*/  HMMA.16816.F32 R112, R4, R66, R12 ;  /* 0x000000420470723c */ /* 0x000ff0000000180c */
[----:B------:R-:W-:Y:S01]  /*5a10*/  HMMA.16816.F32 R4, R16, R46, RZ ;  /* 0x0000002e1004723c */ /* 0x000fe200000018ff */
[----:B------:R-:W-:-:S02]  /*5a20*/  IMAD.MOV.U32 R65, RZ, RZ, R37 ;  /* 0x000000ffff417224 */ /* 0x000fc400078e0025 */
[--C-:B------:R-:W-:Y:S02]  /*5a30*/  FFMA.FTZ R44, R163, c[0x0][0x2d0], -R3.reuse ;  /* 0x0000b400a32c7a23 */ /* 0x100fe40000010803 */
[----:B------:R-:W-:Y:S02]  /*5a40*/  FFMA.FTZ R37, R162, c[0x0][0x2d0], -R3 ;  /* 0x0000b400a2257a23 */ /* 0x000fe40000010803 */
[----:B------:R-:W-:Y:S02]  /*5a50*/  IMAD.MOV.U32 R162, RZ, RZ, R69 ;  /* 0x000000ffffa27224 */ /* 0x000fe400078e0045 */
[----:B------:R-:W-:Y:S11]  /*5a60*/  IMAD.MOV.U32 R163, RZ, RZ, R68 ;  /* 0x000000ffffa37224 */ /* 0x000ff600078e0044 */
[----:B------:R-:W-:Y:S04]  /*5a70*/  @!UPT UIADD3 URZ, URZ, URZ, URZ ;  /* 0x0000003f3f3ff290 */ /* 0x000fe8000fffe03f */
[----:B------:R-:W-:Y:S08]  /*5a80*/  HMMA.16816.F32 R68, R8, R70, R4 ;  /* 0x000000460844723c */ /* 0x000ff00000001804 */
[----:B------:R-:W-:Y:S01]  /*5a90*/  HMMA.16816.F32 R4, R16, R58, RZ ;  /* 0x0000003a1004723c */ /* 0x000fe200000018ff */
[----:B------:R-:W-:Y:S02]  /*5aa0*/  IMAD.MOV.U32 R221, RZ, RZ, R96 ;  /* 0x000000ffffdd7224 */ /* 0x000fe400078e0060 */
[----:B------:R-:W-:-:S02]  /*5ab0*/  IMAD.MOV.U32 R167, RZ, RZ, R36 ;  /* 0x000000ffffa77224 */ /* 0x000fc400078e0024 */
[--C-:B------:R-:W-:Y:S02]  /*5ac0*/  FFMA.FTZ R36, R160, c[0x0][0x2d0], -R3.reuse ;  /* 0x0000b400a0247a23 */ /* 0x100fe40000010803 */
[--C-:B------:R-:W-:Y:S02]  /*5ad0*/  FFMA.FTZ R96, R159, c[0x0][0x2d0], -R3.reuse ;  /* 0x0000b4009f607a23 */ /* 0x100fe40000010803 */
[--C-:B------:R-:W-:Y:S02]  /*5ae0*/  FFMA.FTZ R157, R157, c[0x0][0x2d0], -R3.reuse ;  /* 0x0000b4009d9d7a23 */ /* 0x100fe40000010803 */
[----:B------:R-:W-:Y:S02]  /*5af0*/  FFMA.FTZ R168, R149, c[0x0][0x2d0], -R3 ;  /* 0x0000b40095a87a23 */ /* 0x000fe40000010803 */
[----:B------:R-:W-:Y:S02]  /*5b00*/  IMAD.MOV.U32 R149, RZ, RZ, R29 ;  /* 0x000000ffff957224 */ /* 0x000fe400078e001d */
[----:B------:R-:W-:-:S09]  /*5b10*/  IMAD.MOV.U32 R3, RZ, RZ, R28 ;  /* 0x000000ffff037224 */ /* 0x000fd200078e001c */
[----:B------:R-:W-:Y:S08]  /*5b20*/  HMMA.16816.F32 R28, R8, R30, R4 ;  /* 0x0000001e081c723c */ /* 0x000ff00000001804 */
[----:B------:R-:W-:Y:S01]  /*5b30*/  HMMA.16816.F32 R4, R16, R62, RZ ;  /* 0x0000003e1004723c */ /* 0x000fe200000018ff */
[----:B------:R-:W-:Y:S02]  /*5b40*/  IMAD.MOV.U32 R164, RZ, RZ, R49 ;  /* 0x000000ffffa47224 */ /* 0x000fe400078e0031 */
[----:B------:R-:W-:-:S02]  /*5b50*/  IMAD.MOV.U32 R160, RZ, RZ, R48 ;  /* 0x000000ffffa07224 */ /* 0x000fc400078e0030 */
[----:B------:R-:W-:Y:S11]  /*5b60*/  IMAD.MOV.U32 R142, RZ, RZ, R41 ;  /* 0x000000ffff8e7224 */ /* 0x000ff600078e0029 */
[----:B------:R-:W-:Y:S08]  /*5b70*/  @!UPT UIADD3 URZ, URZ, URZ, URZ ;  /* 0x0000003f3f3ff290 */ /* 0x000ff0000fffe03f */
[----:B------:R-:W-:Y:S08]  /*5b80*/  HMMA.16816.F32 R48, R8, R50, R4 ;  /* 0x000000320830723c */ /* 0x000ff00000001804 */
[----:B------:R-:W-:Y:S01]  /*5b90*/  HMMA.16816.F32 R4, R16, R86, RZ ;  /* 0x000000561004723c */ /* 0x000fe200000018ff */
[----:B------:R-:W-:Y:S02]  /*5ba0*/  IMAD.MOV.U32 R143, RZ, RZ, R40 ;  /* 0x000000ffff8f7224 */ /* 0x000fe400078e0028 */
[----:B------:R-:W-:-:S02]  /*5bb0*/  IMAD.MOV.U32 R22, RZ, RZ, R157 ;  /* 0x000000ffff167224 */ /* 0x000fc400078e009d */
[----:B------:R-:W-:-:S03]  /*5bc0*/  IMAD.MOV.U32 R14, RZ, RZ, R141 ;  /* 0x000000ffff0e7224 */ /* 0x000fc600078e008d */
[----:B------:R-:W-:Y:S01]  /*5bd0*/  HMMA.16816.F32 R40, R16, R42, RZ ;  /* 0x0000002a1028723c */ /* 0x000fe200000018ff */
[----:B------:R-:W-:Y:S02]  /*5be0*/  IMAD.MOV.U32 R15, RZ, RZ, R142 ;  /* 0x000000ffff0f7224 */ /* 0x000fe400078e008e */
[----:B------:R-:W-:Y:S02]  /*5bf0*/  IMAD.MOV.U32 R23, RZ, RZ, R148 ;  /* 0x000000ffff177224 */ /* 0x000fe400078e0094 */
[----:B------:R-:W-:Y:S02]  /*5c00*/  IMAD.MOV.U32 R157, RZ, RZ, R53 ;  /* 0x000000ffff9d7224 */ /* 0x000fe400078e0035 */
[----:B------:R-:W-:Y:S02]  /*5c10*/  IMAD.MOV.U32 R159, RZ, RZ, R52 ;  /* 0x000000ffff9f7224 */ /* 0x000fe400078e0034 */
[----:B------:R-:W-:Y:S02]  /*5c20*/  IMAD.MOV.U32 R148, RZ, RZ, R25 ;  /* 0x000000ffff947224 */ /* 0x000fe400078e0019 */
[----:B------:R-:W-:-:S02]  /*5c30*/  IMAD.MOV.U32 R150, RZ, RZ, R24 ;  /* 0x000000ffff967224 */ /* 0x000fc400078e0018 */
[----:B------:R-:W-:Y:S01]  /*5c40*/  HMMA.16816.F32 R24, R16, R26, RZ ;  /* 0x0000001a1018723c */ /* 0x000fe200000018ff */
[----:B------:R-:W-:Y:S02]  /*5c50*/  IMAD.MOV.U32 R142, RZ, RZ, R3 ;  /* 0x000000ffff8e7224 */ /* 0x000fe400078e0003 */
[----:B------:R-:W-:Y:S02]  /*5c60*/  FADD.FTZ R3, R171, R165 ;  /* 0x000000a5ab037221 */ /* 0x000fe40000010000 */
[----:B------:R-:W-:-:S03]  /*5c70*/  IMAD.MOV.U32 R171, RZ, RZ, R14 ;  /* 0x000000ffffab7224 */ /* 0x000fc600078e000e */
[----:B------:R-:W-:Y:S08]  /*5c80*/  HMMA.16816.F32 R52, R8, R54, R4 ;  /* 0x000000360834723c */ /* 0x000ff00000001804 */
[C---:B------:R-:W-:Y:S08]  /*5c90*/  HMMA.16816.F32 R4, R16.reuse, R82, RZ ;  /* 0x000000521004723c */ /* 0x040ff000000018ff */
[----:B------:R-:W-:Y:S07]  /*5ca0*/  HMMA.16816.F32 R16, R16, R118, RZ ;  /* 0x000000761010723c */ /* 0x000fee00000018ff */
[----:B------:R-:W-:-:S02]  /*5cb0*/  IMAD.MOV.U32 R118, RZ, RZ, R15 ;  /* 0x000000ffff767224 */ /* 0x000fc400078e000f */
[----:B------:R-:W1:Y:S01]  /*5cc0*/  LDSM.16.MT88.4 R12, [R229+0x1000] ;  /* 0x00100000e50c783b */ /* 0x000e620000004200 */
[----:B------:R-:W-:Y:S01]  /*5cd0*/  IMAD.MOV.U32 R83, RZ, RZ, R132 ;  /* 0x000000ffff537224 */ /* 0x000fe200078e0084 */
[----:B------:R-:W-:Y:S01]  /*5ce0*/  MUFU.EX2 R59, R60 ;  /* 0x0000003c003b7308 */ /* 0x000fe20000000800 */
[----:B------:R-:W-:Y:S01]  /*5cf0*/  HMMA.16816.F32 R40, R8, R38, R40 ;  /* 0x000000260828723c */ /* 0x000fe20000001828 */
[----:B------:R-:W-:-:S06]  /*5d00*/  IMAD.MOV.U32 R145, RZ, RZ, R32 ;  /* 0x000000ffff917224 */ /* 0x000fcc00078e0020 */
[----:B------:R-:W-:Y:S01]  /*5d10*/  MUFU.EX2 R63, R56 ;  /* 0x00000038003f7308 */ /* 0x000fe20000000800 */
[----:B------:R-:W-:Y:S02]  /*5d20*/  IMAD.MOV.U32 R82, RZ, RZ, R140 ;  /* 0x000000ffff527224 */ /* 0x000fe400078e008c */
[----:B------:R-:W-:-:S05]  /*5d30*/  FFMA.FTZ R129, R129, c[0x0][0x2d0], -R0 ;  /* 0x0000b40081817a23 */ /* 0x000fca0000010800 */
[----:B------:R-:W-:Y:S01]  /*5d40*/  MUFU.EX2 R62, R57 ;  /* 0x00000039003e7308 */ /* 0x000fe20000000800 */
[----:B------:R-:W-:Y:S02]  /*5d50*/  FFMA.FTZ R128, R128, c[0x0][0x2d0], -R0 ;  /* 0x0000b40080807a23 */ /* 0x000fe40000010800 */
[----:B------:R-:W-:-:S05]  /*5d60*/  IMAD.MOV.U32 R144, RZ, RZ, R33 ;  /* 0x000000ffff907224 */ /* 0x000fca00078e0021 */
[----:B------:R-:W-:Y:S01]  /*5d70*/  MUFU.EX2 R132, R45 ;  /* 0x0000002d00847308 */ /* 0x000fe20000000800 */
[----:B------:R-:W-:Y:S02]  /*5d80*/  IMAD.MOV.U32 R140, RZ, RZ, R145 ;  /* 0x000000ffff8c7224 */ /* 0x000fe400078e0091 */
[----:B------:R-:W-:-:S05]  /*5d90*/  IMAD.MOV.U32 R141, RZ, RZ, R149 ;  /* 0x000000ffff8d7224 */ /* 0x000fca00078e0095 */
[----:B------:R-:W-:Y:S01]  /*5da0*/  MUFU.EX2 R56, R44 ;  /* 0x0000002c00387308 */ /* 0x000fe20000000800 */
[----:B------:R-:W-:-:S07]  /*5db0*/  IMAD.MOV.U32 R145, RZ, RZ, R77 ;  /* 0x000000ffff917224 */ /* 0x000fce00078e004d */
[----:B------:R-:W-:Y:S01]  /*5dc0*/  MUFU.EX2 R58, R37 ;  /* 0x00000025003a7308 */ /* 0x000fe20000000800 */
[----:B------:R-:W-:-:S07]  /*5dd0*/  IMAD.MOV.U32 R149, RZ, RZ, R76 ;  /* 0x000000ffff957224 */ /* 0x000fce00078e004c */
[----:B------:R-:W-:Y:S01]  /*5de0*/  MUFU.EX2 R60, R36 ;  /* 0x00000024003c7308 */ /* 0x000fe20000000800 */
[----:B------:R-:W-:Y:S01]  /*5df0*/  FADD.FTZ R0, R175, R174 ;  /* 0x000000aeaf007221 */ /* 0x000fe20000010000 */
[----:B------:R-:W-:Y:S06]  /*5e00*/  HMMA.16816.F32 R76, R8, R78, R4 ;  /* 0x0000004e084c723c */ /* 0x000fec0000001804 */
[----:B------:R-:W-:Y:S01]  /*5e10*/  MUFU.EX2 R57, R96 ;  /* 0x0000006000397308 */ /* 0x000fe20000000800 */
[----:B------:R-:W-:-:S07]  /*5e20*/  IMAD.MOV.U32 R20, RZ, RZ, R143 ;  /* 0x000000ffff147224 */ /* 0x000fce00078e008f */
[----:B------:R-:W-:Y:S01]  /*5e30*/  MUFU.EX2 R39, R98 ;  /* 0x0000006200277308 */ /* 0x000fe20000000800 */
[----:B------:R-:W-:-:S07]  /*5e40*/  FADD.FTZ R5, R156, R155 ;  /* 0x0000009b9c057221 */ /* 0x000fce0000010000 */
[----:B------:R-:W-:Y:S08]  /*5e50*/  MUFU.EX2 R45, R97 ;  /* 0x00000061002d7308 */ /* 0x000ff00000000800 */
[----:B------:R-:W-:Y:S08]  /*5e60*/  MUFU.EX2 R46, R85 ;  /* 0x00000055002e7308 */ /* 0x000ff00000000800 */
[----:B------:R-:W2:Y:S08]  /*5e70*/  MUFU.EX2 R47, R84 ;  /* 0x00000054002f7308 */ /* 0x000eb00000000800 */
[----:B------:R-:W-:Y:S08]  /*5e80*/  MUFU.EX2 R36, R80 ;  /* 0x0000005000247308 */ /* 0x000ff00000000800 */
[----:B------:R3:W4:Y:S08]  /*5e90*/  MUFU.EX2 R38, R2 ;  /* 0x0000000200267308 */ /* 0x0007300000000800 */
[----:B------:R-:W-:Y:S08]  /*5ea0*/  MUFU.EX2 R44, R61 ;  /* 0x0000003d002c7308 */ /* 0x000ff00000000800 */
[----:B------:R-:W5:Y:S01]  /*5eb0*/  MUFU.EX2 R37, R81 ;  /* 0x0000005100257308 */ /* 0x000f620000000800 */
[----:B------:R-:W-:-:S02]  /*5ec0*/  IMAD.MOV.U32 R21, RZ, RZ, R144 ;  /* 0x000000ffff157224 */ /* 0x000fc400078e0090 */
[----:B------:R-:W-:Y:S02]  /*5ed0*/  IMAD.MOV.U32 R143, RZ, RZ, R166 ;  /* 0x000000ffff8f7224 */ /* 0x000fe400078e00a6 */
[----:B------:R-:W-:Y:S02]  /*5ee0*/  IMAD.MOV.U32 R166, RZ, RZ, R167 ;  /* 0x000000ffffa67224 */ /* 0x000fe400078e00a7 */
[----:B---3--:R-:W-:Y:S02]  /*5ef0*/  FADD.FTZ R2, R177, R0 ;  /* 0x00000000b1027221 */ /* 0x008fe40000010000 */
[----:B------:R-:W-:Y:S02]  /*5f00*/  IMAD.MOV.U32 R167, RZ, RZ, R64 ;  /* 0x000000ffffa77224 */ /* 0x000fe400078e0040 */
[----:B------:R-:W-:Y:S02]  /*5f10*/  IMAD.MOV.U32 R144, RZ, RZ, R65 ;  /* 0x000000ffff907224 */ /* 0x000fe400078e0041 */
[----:B------:R-:W-:Y:S01]  /*5f20*/  FADD.FTZ R0, R172, R3 ;  /* 0x00000003ac007221 */ /* 0x000fe20000010000 */
[----:B------:R-:W-:Y:S01]  /*5f30*/  HMMA.16816.F32 R64, R8, R66, R16 ;  /* 0x000000420840723c */ /* 0x000fe20000001810 */
[----:B------:R-:W-:-:S02]  /*5f40*/  FADD.FTZ R4, R147, R146 ;  /* 0x0000009293047221 */ /* 0x000fc40000010000 */
[----:B------:R-:W-:-:S04]  /*5f50*/  FADD.FTZ R5, R158, R5 ;  /* 0x000000059e057221 */ /* 0x000fc80000010000 */
[----:B------:R-:W-:Y:S02]  /*5f60*/  IMAD.MOV.U32 R16, RZ, RZ, R21 ;  /* 0x000000ffff107224 */ /* 0x000fe400078e0015 */
[----:B------:R-:W-:Y:S01]  /*5f70*/  FADD.FTZ R21, R176, R2 ;  /* 0x00000002b0157221 */ /* 0x000fe20000010000 */
[----:B------:R-:W-:Y:S01]  /*5f80*/  HMMA.16816.F32 R32, R8, R34, R24 ;  /* 0x000000220820723c */ /* 0x000fe20000001818 */
[----:B------:R-:W-:Y:S01]  /*5f90*/  FADD.FTZ R2, R173, R0 ;  /* 0x00000000ad027221 */ /* 0x000fe20000010000 */
[----:B--2---:R-:W-:Y:S01]  /*5fa0*/  F2FP.PACK_AB R6, R47, R46 ;  /* 0x0000002e2f06723e */ /* 0x004fe200000000ff */
[----:B------:R-:W-:Y:S01]  /*5fb0*/  FADD.FTZ R3, R151, R4 ;  /* 0x0000000497037221 */ /* 0x000fe20000010000 */
[----:B------:R-:W-:Y:S01]  /*5fc0*/  F2FP.PACK_AB R4, R45, R39 ;  /* 0x000000272d04723e */ /* 0x000fe200000000ff */
[----:B------:R-:W-:Y:S01]  /*5fd0*/  FADD.FTZ R0, R161, R5 ;  /* 0x00000005a1007221 */ /* 0x000fe20000010000 */
[----:B----4-:R-:W-:Y:S02]  /*5fe0*/  F2FP.PACK_AB R5, R38, R36 ;  /* 0x000000242605723e */ /* 0x010fe400000000ff */
[----:B------:R-:W-:-:S02]  /*5ff0*/  F2FP.PACK_AB R8, R62, R59 ;  /* 0x0000003b3e08723e */ /* 0x000fc400000000ff */
[----:B------:R-:W-:Y:S02]  /*6000*/  F2FP.PACK_AB R9, R58, R56 ;  /* 0x000000383a09723e */ /* 0x000fe400000000ff */
[----:B------:R-:W-:Y:S02]  /*6010*/  F2FP.PACK_AB R10, R132, R63 ;  /* 0x0000003f840a723e */ /* 0x000fe400000000ff */
[----:B------:R-:W-:Y:S02]  /*6020*/  F2FP.PACK_AB R11, R57, R60 ;  /* 0x0000003c390b723e */ /* 0x000fe400000000ff */
[----:B-----5:R-:W-:Y:S01]  /*6030*/  F2FP.PACK_AB R7, R37, R44 ;  /* 0x0000002c2507723e */ /* 0x020fe200000000ff */
[----:B------:R-:W-:Y:S02]  /*6040*/  IMAD.MOV.U32 R119, RZ, RZ, R20 ;  /* 0x000000ffff777224 */ /* 0x000fe400078e0014 */
[----:B------:R-:W-:Y:S02]  /*6050*/  FADD.FTZ R20, R153, R3 ;  /* 0x0000000399147221 */ /* 0x000fe40000010000 */
[----:B------:R-:W-:Y:S01]  /*6060*/  IMAD.MOV.U32 R17, RZ, RZ, R140 ;  /* 0x000000ffff117224 */ /* 0x000fe200078e008c */
[----:B-1----:R-:W-:Y:S01]  /*6070*/  HMMA.16816.F32 R24, R8, R14, R40 ;  /* 0x0000000e0818723c */ /* 0x002fe20000001828 */
[----:B------:R-:W-:-:S02]  /*6080*/  IMAD.MOV.U32 R18, RZ, RZ, R141 ;  /* 0x000000ffff127224 */ /* 0x000fc400078e008d */
[----:B------:R-:W-:Y:S02]  /*6090*/  IMAD.MOV.U32 R19, RZ, RZ, R142 ;  /* 0x000000ffff137224 */ /* 0x000fe400078e008e */
[----:B------:R-:W-:Y:S02]  /*60a0*/  IMAD.MOV.U32 R155, RZ, RZ, R143 ;  /* 0x000000ffff9b7224 */ /* 0x000fe400078e008f */
[----:B------:R-:W-:Y:S01]  /*60b0*/  IMAD.MOV.U32 R96, RZ, RZ, R144 ;  /* 0x000000ffff607224 */ /* 0x000fe200078e0090 */
[----:B------:R-:W-:Y:S01]  /*60c0*/  HMMA.16816.F32 R140, R4, R12, R192 ;  /* 0x0000000c048c723c */ /* 0x000fe200000018c0 */
[----:B------:R-:W-:Y:S02]  /*60d0*/  IMAD.MOV.U32 R98, RZ, RZ, R145 ;  /* 0x000000ffff627224 */ /* 0x000fe400078e0091 */
[----:B------:R-:W-:Y:S02]  /*60e0*/  IMAD.MOV.U32 R97, RZ, RZ, R149 ;  /* 0x000000ffff617224 */ /* 0x000fe400078e0095 */
[----:B------:R-:W-:-:S02]  /*60f0*/  IMAD.MOV.U32 R81, RZ, RZ, R148 ;  /* 0x000000ffff517224 */ /* 0x000fc400078e0094 */
[----:B------:R-:W-:Y:S01]  /*6100*/  IMAD.MOV.U32 R3, RZ, RZ, R150 ;  /* 0x000000ffff037224 */ /* 0x000fe200078e0096 */
[----:B------:R-:W-:Y:S08]  /*6110*/  HMMA.16816.F32 R144, R8, R12, R180 ;  /* 0x0000000c0890723c */ /* 0x000ff000000018b4 */
[----:B------:R-:W-:Y:S01]  /*6120*/  HMMA.16816.F32 R148, R4, R14, R92 ;  /* 0x0000000e0494723c */ /* 0x000fe2000000185c */
[----:B------:R-:W1:Y:S01]  /*6130*/  LDSM.16.MT88.4 R12, [R230+0x1000] ;  /* 0x00100000e60c783b */ /* 0x000e620000004200 */
[----:B------:R-:W-:-:S02]  /*6140*/  IMAD.MOV.U32 R80, RZ, RZ, R157 ;  /* 0x000000ffff507224 */ /* 0x000fc400078e009d */
[----:B------:R-:W-:Y:S02]  /*6150*/  IMAD.MOV.U32 R61, RZ, RZ, R159 ;  /* 0x000000ffff3d7224 */ /* 0x000fe400078e009f */
[----:B------:R-:W-:Y:S02]  /*6160*/  IMAD.MOV.U32 R84, RZ, RZ, R166 ;  /* 0x000000ffff547224 */ /* 0x000fe400078e00a6 */
[----:B------:R-:W-:Y:S02]  /*6170*/  IMAD.MOV.U32 R92, RZ, RZ, R160 ;  /* 0x000000ffff5c7224 */ /* 0x000fe400078e00a0 */
[----:B------:R-:W-:Y:S02]  /*6180*/  IMAD.MOV.U32 R93, RZ, RZ, R162 ;  /* 0x000000ffff5d7224 */ /* 0x000fe400078e00a2 */
[----:B------:R-:W-:Y:S02]  /*6190*/  IMAD.MOV.U32 R94, RZ, RZ, R163 ;  /* 0x000000ffff5e7224 */ /* 0x000fe400078e00a3 */
[----:B------:R-:W-:-:S02]  /*61a0*/  IMAD.MOV.U32 R95, RZ, RZ, R164 ;  /* 0x000000ffff5f7224 */ /* 0x000fc400078e00a4 */
[----:B------:R-:W-:Y:S01]  /*61b0*/  IMAD.MOV.U32 R85, RZ, RZ, R167 ;  /* 0x000000ffff557224 */ /* 0x000fe200078e00a7 */
[-C--:B-1----:R-:W-:Y:S08]  /*61c0*/  HMMA.16816.F32 R156, R8, R12.reuse, R204 ;  /* 0x0000000c089c723c */ /* 0x082ff000000018cc */
[C---:B------:R-:W-:Y:S08]  /*61d0*/  HMMA.16816.F32 R160, R4.reuse, R12, R200 ;  /* 0x0000000c04a0723c */ /* 0x040ff000000018c8 */
[-C--:B------:R-:W-:Y:S08]  /*61e0*/  HMMA.16816.F32 R164, R4, R14.reuse, R88 ;  /* 0x0000000e04a4723c */ /* 0x080ff00000001858 */
[----:B------:R-:W-:Y:S01]  /*61f0*/  HMMA.16816.F32 R32, R8, R14, R32 ;  /* 0x0000000e0820723c */ /* 0x000fe20000001820 */
[----:B------:R-:W1:Y:S01]  /*6200*/  LDSM.16.MT88.4 R12, [R233+0x1000] ;  /* 0x00100000e90c783b */ /* 0x000e620000004200 */
[----:B------:R-:W-:-:S02]  /*6210*/  IMAD.MOV.U32 R202, RZ, RZ, R179 ;  /* 0x000000ffffca7224 */ /* 0x000fc400078e00b3 */
[----:B------:R-:W-:-:S04]  /*6220*/  IMAD.MOV.U32 R203, RZ, RZ, R178 ;  /* 0x000000ffffcb7224 */ /* 0x000fc800078e00b2 */
[-C--:B-1----:R-:W-:Y:S08]  /*6230*/  HMMA.16816.F32 R172, R8, R12.reuse, R212 ;  /* 0x0000000c08ac723c */ /* 0x082ff000000018d4 */
[C---:B------:R-:W-:Y:S08]  /*6240*/  HMMA.16816.F32 R176, R4.reuse, R12, R208 ;  /* 0x0000000c04b0723c */ /* 0x040ff000000018d0 */
[-C--:B------:R-:W-:Y:S08]  /*6250*/  HMMA.16816.F32 R180, R4, R14.reuse, R72 ;  /* 0x0000000e04b4723c */ /* 0x080ff00000001848 */
[----:B------:R-:W-:Y:S01]  /*6260*/  HMMA.16816.F32 R68, R8, R14, R68 ;  /* 0x0000000e0844723c */ /* 0x000fe20000001844 */
[----:B------:R-:W1:Y:S01]  /*6270*/  LDSM.16.MT88.4 R12, [R232+0x1000] ;  /* 0x00100000e80c783b */ /* 0x000e620000004200 */
[----:B------:R-:W-:-:S02]  /*6280*/  IMAD.MOV.U32 R86, RZ, RZ, R223 ;  /* 0x000000ffff567224 */ /* 0x000fc400078e00df */
[----:B------:R-:W-:Y:S02]  /*6290*/  IMAD.MOV.U32 R87, RZ, RZ, R222 ;  /* 0x000000ffff577224 */ /* 0x000fe400078e00de */
[----:B------:R-:W-:Y:S02]  /*62a0*/  IMAD.MOV.U32 R200, RZ, RZ, R221 ;  /* 0x000000ffffc87224 */ /* 0x000fe400078e00dd */
[----:B------:R-:W-:Y:S02]  /*62b0*/  IMAD.MOV.U32 R201, RZ, RZ, R220 ;  /* 0x000000ffffc97224 */ /* 0x000fe400078e00dc */
[-C--:B-1----:R-:W-:Y:S08]  /*62c0*/  HMMA.16816.F32 R220, R8, R12.reuse, R124 ;  /* 0x0000000c08dc723c */ /* 0x082ff0000000187c */
[C---:B------:R-:W-:Y:S08]  /*62d0*/  HMMA.16816.F32 R192, R4.reuse, R12, R120 ;  /* 0x0000000c04c0723c */ /* 0x040ff00000001878 */
[-C--:B------:R-:W-:Y:S08]  /*62e0*/  HMMA.16816.F32 R196, R4, R14.reuse, R196 ;  /* 0x0000000e04c4723c */ /* 0x080ff000000018c4 */
[----:B------:R-:W-:Y:S01]  /*62f0*/  HMMA.16816.F32 R212, R8, R14, R28 ;  /* 0x0000000e08d4723c */ /* 0x000fe2000000181c */
[----:B------:R-:W1:Y:S07]  /*6300*/  LDSM.16.MT88.4 R12, [R229+0x3000] ;  /* 0x00300000e50c783b */ /* 0x000e6e0000004200 */
[-C--:B-1----:R-:W-:Y:S08]  /*6310*/  HMMA.16816.F32 R72, R4, R12.reuse, R84 ;  /* 0x0000000c0448723c */ /* 0x082ff00000001854 */
[----:B------:R-:W-:Y:S08]  /*6320*/  HMMA.16816.F32 R216, R8, R12, R216 ;  /* 0x0000000c08d8723c */ /* 0x000ff000000018d8 */
[-C--:B------:R-:W-:Y:S08]  /*6330*/  HMMA.16816.F32 R40, R4, R14.reuse, R100 ;  /* 0x0000000e0428723c */ /* 0x080ff00000001864 */
[----:B------:R-:W-:Y:S01]  /*6340*/  HMMA.16816.F32 R84, R8, R14, R48 ;  /* 0x0000000e0854723c */ /* 0x000fe20000001830 */
[----:B------:R-:W1:Y:S01]  /*6350*/  LDSM.16.MT88.4 R12, [R230+0x3000] ;  /* 0x00300000e60c783b */ /* 0x000e620000004200 */
[----:B------:R-:W-:-:S02]  /*6360*/  IMAD.MOV.U32 R120, RZ, RZ, R97 ;  /* 0x000000ffff787224 */ /* 0x000fc400078e0061 */
[----:B------:R-:W-:Y:S02]  /*6370*/  IMAD.MOV.U32 R121, RZ, RZ, R98 ;  /* 0x000000ffff797224 */ /* 0x000fe400078e0062 */
[----:B------:R-:W-:Y:S02]  /*6380*/  IMAD.MOV.U32 R122, RZ, RZ, R96 ;  /* 0x000000ffff7a7224 */ /* 0x000fe400078e0060 */
[-C--:B-1----:R-:W-:Y:S08]  /*6390*/  HMMA.16816.F32 R208, R8, R12.reuse, R92 ;  /* 0x0000000c08d0723c */ /* 0x082ff0000000185c */
[C---:B------:R-:W-:Y:S01]  /*63a0*/  HMMA.16816.F32 R88, R4.reuse, R12, R16 ;  /* 0x0000000c0458723c */ /* 0x040fe20000001810 */
[----:B------:R-:W1:Y:S07]  /*63b0*/  LDSM.16.MT88.4 R16, [R233+0x3000] ;  /* 0x00300000e910783b */ /* 0x000e6e0000004200 */
[-C--:B------:R-:W-:Y:S08]  /*63c0*/  HMMA.16816.F32 R92, R4, R14.reuse, R104 ;  /* 0x0000000e045c723c */ /* 0x080ff00000001868 */
[----:B------:R-:W-:Y:S01]  /*63d0*/  HMMA.16816.F32 R204, R8, R14, R52 ;  /* 0x0000000e08cc723c */ /* 0x000fe20000001834 */
[----:B------:R-:W2:Y:S01]  /*63e0*/  LDSM.16.MT88.4 R12, [R232+0x3000] ;  /* 0x00300000e80c783b */ /* 0x000ea20000004200 */
[----:B------:R-:W-:-:S02]  /*63f0*/  IMAD.MOV.U32 R123, RZ, RZ, R155 ;  /* 0x000000ffff7b7224 */ /* 0x000fc400078e009b */
[----:B------:R-:W-:Y:S02]  /*6400*/  IMAD.MOV.U32 R124, RZ, RZ, R3 ;  /* 0x000000ffff7c7224 */ /* 0x000fe400078e0003 */
[----:B------:R-:W-:Y:S02]  /*6410*/  IMAD.MOV.U32 R125, RZ, RZ, R81 ;  /* 0x000000ffff7d7224 */ /* 0x000fe400078e0051 */
[----:B------:R-:W-:Y:S02]  /*6420*/  IMAD.MOV.U32 R126, RZ, RZ, R61 ;  /* 0x000000ffff7e7224 */ /* 0x000fe400078e003d */
[----:B------:R-:W-:Y:S02]  /*6430*/  IMAD.MOV.U32 R127, RZ, RZ, R80 ;  /* 0x000000ffff7f7224 */ /* 0x000fe400078e0050 */
[----:B------:R-:W-:Y:S02]  /*6440*/  FADD.FTZ R0, R187, R0 ;  /* 0x00000000bb007221 */ /* 0x000fe40000010000 */
[----:B------:R-:W-:-:S02]  /*6450*/  FADD.FTZ R3, R250, R21 ;  /* 0x00000015fa037221 */ /* 0x000fc40000010000 */
[----:B------:R-:W-:Y:S01]  /*6460*/  FADD.FTZ R2, R224, R2 ;  /* 0x00000002e0027221 */ /* 0x000fe20000010000 */
[C---:B-1----:R-:W-:Y:S08]  /*6470*/  HMMA.16816.F32 R104, R4.reuse, R16, R120 ;  /* 0x000000100468723c */ /* 0x042ff00000001878 */
[C---:B------:R-:W-:Y:S08]  /*6480*/  HMMA.16816.F32 R108, R4.reuse, R18, R108 ;  /* 0x00000012046c723c */ /* 0x040ff0000000186c */
[C---:B--2---:R-:W-:Y:S08]  /*6490*/  HMMA.16816.F32 R120, R4.reuse, R12, R124 ;  /* 0x0000000c0478723c */ /* 0x044ff0000000187c */
[----:B------:R-:W-:Y:S01]  /*64a0*/  HMMA.16816.F32 R48, R4, R14, R112 ;  /* 0x0000000e0430723c */ /* 0x000fe20000001870 */
[----:B------:R-:W-:Y:S01]  /*64b0*/  MUFU.EX2 R23, R23 ;  /* 0x0000001700177308 */ /* 0x000fe20000000800 */
[----:B------:R-:W-:Y:S05]  /*64c0*/  LDSM.16.MT88.4 R112, [R233+0x3800] ;  /* 0x00380000e970783b */ /* 0x000fea0000004200 */
[----:B------:R-:W-:Y:S01]  /*64d0*/  FADD.FTZ R4, R190, R0 ;  /* 0x00000000be047221 */ /* 0x000fe20000010000 */
[----:B------:R-:W-:Y:S01]  /*64e0*/  HMMA.16816.F32 R100, R8, R16, R200 ;  /* 0x000000100864723c */ /* 0x000fe200000018c8 */
[----:B------:R-:W-:Y:S01]  /*64f0*/  MUFU.EX2 R17, R152 ;  /* 0x0000009800117308 */ /* 0x000fe20000000800 */
[----:B------:R-:W-:Y:S01]  /*6500*/  FADD.FTZ R7, R184, R20 ;  /* 0x00000014b8077221 */ /* 0x000fe20000010000 */
[----:B------:R-:W-:Y:S01]  /*6510*/  LDSM.16.MT88.4 R200, [R232+0x1800] ;  /* 0x00180000e8c8783b */ /* 0x000fe20000004200 */
[----:B------:R-:W-:-:S04]  /*6520*/  FADD.FTZ R6, R249, R3 ;  /* 0x00000003f9067221 */ /* 0x000fc80000010000 */
[----:B------:R-:W-:Y:S01]  /*6530*/  HMMA.16816.F32 R64, R8, R14, R64 ;  /* 0x0000000e0840723c */ /* 0x000fe20000001840 */
[----:B------:R1:W2:Y:S01]  /*6540*/  MUFU.EX2 R14, R154 ;  /* 0x0000009a000e7308 */ /* 0x0002a20000000800 */
[----:B------:R-:W-:Y:S02]  /*6550*/  FADD.FTZ R5, R225, R2 ;  /* 0x00000002e1057221 */ /* 0x000fe40000010000 */
[----:B------:R-:W-:Y:S02]  /*6560*/  FADD.FTZ R4, R188, R4 ;  /* 0x00000004bc047221 */ /* 0x000fe40000010000 */
[----:B------:R-:W-:Y:S02]  /*6570*/  FADD.FTZ R3, R185, R7 ;  /* 0x00000007b9037221 */ /* 0x000fe40000010000 */
[----:B------:R-:W-:Y:S02]  /*6580*/  FADD.FTZ R2, R251, R6 ;  /* 0x00000006fb027221 */ /* 0x000fe40000010000 */
[----:B------:R-:W-:Y:S01]  /*6590*/  FADD.FTZ R0, R226, R5 ;  /* 0x00000005e2007221 */ /* 0x000fe20000010000 */
[----:B-1----:R-:W1:Y:S01]  /*65a0*/  LDSM.16.MT88.4 R152, [R229+0x1800] ;  /* 0x00180000e598783b */ /* 0x002e620000004200 */
[----:B------:R-:W-:-:S03]  /*65b0*/  FADD.FTZ R21, R191, R4 ;  /* 0x00000004bf157221 */ /* 0x000fc60000010000 */
[----:B------:R-:W3:Y:S01]  /*65c0*/  LDSM.16.MT88.4 R4, [R232+0x3800] ;  /* 0x00380000e804783b */ /* 0x000ee20000004200 */
[C---:B------:R-:W-:Y:S01]  /*65d0*/  HMMA.16816.F32 R116, R8.reuse, R12, R116 ;  /* 0x0000000c0874723c */ /* 0x040fe20000001874 */
[----:B------:R-:W-:Y:S07]  /*65e0*/  MUFU.EX2 R12, R22 ;  /* 0x00000016000c7308 */ /* 0x000fee0000000800 */
[----:B------:R-:W-:Y:S01]  /*65f0*/  HMMA.16816.F32 R52, R8, R18, R76 ;  /* 0x000000120834723c */ /* 0x000fe2000000184c */
[----:B------:R-:W-:Y:S08]  /*6600*/  MUFU.EX2 R11, R171 ;  /* 0x000000ab000b7308 */ /* 0x000ff00000000800 */
[----:B------:R-:W4:Y:S08]  /*6610*/  MUFU.EX2 R15, R82 ;  /* 0x00000052000f7308 */ /* 0x000f300000000800 */
[----:B------:R-:W-:Y:S08]  /*6620*/  MUFU.EX2 R18, R83 ;  /* 0x0000005300127308 */ /* 0x000ff00000000800 */
[----:B------:R-:W5:Y:S08]  /*6630*/  MUFU.EX2 R16, R170 ;  /* 0x000000aa00107308 */ /* 0x000f700000000800 */
[----:B------:R-:W-:Y:S08]  /*6640*/  MUFU.EX2 R19, R169 ;  /* 0x000000a900137308 */ /* 0x000ff00000000800 */
[----:B------:R-:W-:Y:S08]  /*6650*/  MUFU.EX2 R28, R168 ;  /* 0x000000a8001c7308 */ /* 0x000ff00000000800 */
[----:B------:R-:W-:Y:S01]  /*6660*/  MUFU.EX2 R29, R99 ;  /* 0x00000063001d7308 */ /* 0x000fe20000000800 */
[----:B------:R-:W-:Y:S01]  /*6670*/  FADD.FTZ R31, R252, R2 ;  /* 0x00000002fc1f7221 */ /* 0x000fe20000010000 */
[----:B--2---:R-:W-:-:S06]  /*6680*/  F2FP.PACK_AB R124, R17, R14 ;  /* 0x0000000e117c723e */ /* 0x004fcc00000000ff */
[----:B------:R-:W-:Y:S08]  /*6690*/  MUFU.EX2 R22, R139 ;  /* 0x0000008b00167308 */ /* 0x000ff00000000800 */
[----:B------:R-:W-:Y:S08]  /*66a0*/  MUFU.EX2 R8, R129 ;  /* 0x0000008100087308 */ /* 0x000ff00000000800 */
[----:B------:R4:W2:Y:S08]  /*66b0*/  MUFU.EX2 R10, R128 ;  /* 0x00000080000a7308 */ /* 0x0008b00000000800 */
[----:B------:R1:W-:Y:S08]  /*66c0*/  MUFU.EX2 R9, R130 ;  /* 0x0000008200097308 */ /* 0x0003f00000000800 */
[----:B------:R3:W3:Y:S01]  /*66d0*/  MUFU.EX2 R13, R131 ;  /* 0x00000083000d7308 */ /* 0x0006e20000000800 */
[----:B------:R-:W-:Y:S01]  /*66e0*/  @P4 IMAD.HI.U32 R2, R133, c[0x0][0x2c8], RZ ;  /* 0x0000b20085024a27 */ /* 0x000fe200078e00ff */
[----:B----4-:R-:W-:Y:S01]  /*66f0*/  F2FP.PACK_AB R128, R15, R11 ;  /* 0x0000000b0f80723e */ /* 0x010fe200000000ff */
[----:B------:R-:W-:Y:S02]  /*6700*/  LDSM.16.MT88.4 R80, [R229+0x3800] ;  /* 0x00380000e550783b */ /* 0x000fe40000004200 */
[----:B------:R-:W-:-:S02]  /*6710*/  FADD.FTZ R30, R227, R0 ;  /* 0x00000000e31e7221 */ /* 0x000fc40000010000 */
[----:B------:R-:W-:Y:S01]  /*6720*/  IMAD.MOV.U32 R0, RZ, RZ, R133 ;  /* 0x000000ffff007224 */ /* 0x000fe200078e0085 */
[----:B------:R-:W-:Y:S01]  /*6730*/  @P4 SHF.R.U32.HI R0, RZ, c[0x0][0x2cc], R2 ;  /* 0x0000b300ff004a19 */ /* 0x000fe20000011602 */
[----:B------:R-:W-:Y:S01]  /*6740*/  IMAD.MOV.U32 R2, RZ, RZ, c[0x0][0x168] ;  /* 0x00005a00ff027624 */ /* 0x000fe200078e00ff */
[----:B-----5:R-:W-:Y:S01]  /*6750*/  F2FP.PACK_AB R129, R16, R12 ;  /* 0x0000000c1081723e */ /* 0x020fe200000000ff */
[----:B------:R-:W-:Y:S01]  /*6760*/  FADD.FTZ R3, R186, R3 ;  /* 0x00000003ba037221 */ /* 0x000fe20000010000 */
[----:B-1----:R-:W-:Y:S01]  /*6770*/  F2FP.PACK_AB R130, R23, R18 ;  /* 0x000000121782723e */ /* 0x002fe200000000ff */
[----:B------:R-:W1:Y:S01]  /*6780*/  LDSM.16.MT88.4 R184, [R233+0x1800] ;  /* 0x00180000e9b8783b */ /* 0x000e620000004200 */
[----:B--2---:R-:W-:Y:S02]  /*6790*/  F2FP.PACK_AB R125, R10, R8 ;  /* 0x000000080a7d723e */ /* 0x004fe400000000ff */
[----:B---3--:R-:W-:Y:S01]  /*67a0*/  F2FP.PACK_AB R131, R28, R19 ;  /* 0x000000131c83723e */ /* 0x008fe200000000ff */
[----:B------:R-:W2:Y:S01]  /*67b0*/  LDSM.16.MT88.4 R168, [R230+0x1800] ;  /* 0x00180000e6a8783b */ /* 0x000ea20000004200 */
[----:B------:R-:W-:-:S02]  /*67c0*/  F2FP.PACK_AB R126, R29, R22 ;  /* 0x000000161d7e723e */ /* 0x000fc400000000ff */
[----:B------:R-:W-:Y:S01]  /*67d0*/  F2FP.PACK_AB R127, R13, R9 ;  /* 0x000000090d7f723e */ /* 0x000fe200000000ff */
[----:B------:R-:W3:Y:S01]  /*67e0*/  LDSM.16.MT88.4 R96, [R230+0x3800] ;  /* 0x00380000e660783b */ /* 0x000ee20000004200 */
[----:B------:R-:W-:Y:S01]  /*67f0*/  IADD3 R0, R0, c[0x0][0x1d0], -R2 ;  /* 0x0000740000007a10 */ /* 0x000fe20007ffe802 */
[----:B------:R-:W-:Y:S01]  /*6800*/  HMMA.16816.F32 R144, R128, R152, R144 ;  /* 0x000000988090723c */ /* 0x000fe20000001890 */
[----:B------:R-:W-:-:S07]  /*6810*/  FADD.FTZ R20, R189, R3 ;  /* 0x00000003bd147221 */ /* 0x000fce0000010000 */
[C---:B------:R-:W-:Y:S08]  /*6820*/  HMMA.16816.F32 R140, R124.reuse, R152, R140 ;  /* 0x000000987c8c723c */ /* 0x040ff0000000188c */
[----:B------:R-:W-:Y:S01]  /*6830*/  HMMA.16816.F32 R148, R124, R154, R148 ;  /* 0x0000009a7c94723c */ /* 0x000fe20000001894 */
[----:B------:R-:W-:-:S07]  /*6840*/  FADD.FTZ R3, R56, R30 ;  /* 0x0000001e38037221 */ /* 0x000fce0000010000 */
[----:B------:R-:W-:Y:S07]  /*6850*/  HMMA.16816.F32 R152, R128, R154, R24 ;  /* 0x0000009a8098723c */ /* 0x000fee0000001818 */
[----:B------:R-:W-:Y:S01]  /*6860*/  SHF.R.S32.HI R24, RZ, 0x1f, R0 ;  /* 0x0000001fff187819 */ /* 0x000fe20000011400 */
[----:B------:R-:W-:Y:S03]  /*6870*/  HMMA.16816.F32 R120, R124, R4, R120 ;  /* 0x000000047c78723c */ /* 0x000fe60000001878 */
[----:B------:R-:W-:Y:S01]  /*6880*/  LEA.HI R24, R24, R0, RZ, 0x6 ;  /* 0x0000000018187211 */ /* 0x000fe200078f30ff */
[----:B------:R-:W-:-:S04]  /*6890*/  FADD.FTZ R0, R59, R31 ;  /* 0x0000001f3b007221 */ /* 0x000fc80000010000 */
[----:B------:R-:W-:Y:S01]  /*68a0*/  HMMA.16816.F32 R116, R128, R4, R116 ;  /* 0x000000048074723c */ /* 0x000fe20000001874 */
[----:B------:R-:W-:Y:S02]  /*68b0*/  FADD.FTZ R0, R62, R0 ;  /* 0x000000003e007221 */ /* 0x000fe40000010000 */
[----:B------:R-:W-:-:S04]  /*68c0*/  FADD.FTZ R3, R58, R3 ;  /* 0x000000033a037221 */ /* 0x000fc80000010000 */
        /* <DEDUP_REMOVED lines=16> */
[----:B------:R-:W-:Y:S01]  /*69d0*/  SHF.R.S32.HI R5, RZ, 0x6, R24 ;  /* 0x00000006ff057819 */ /* 0x000fe20000011418 */
[----:B------:R-:W-:Y:S02]  /*69e0*/  FADD.FTZ R3, R15, R3 ;  /* 0x000000030f037221 */ /* 0x000fe40000010000 */
[----:B------:R-:W-:Y:S01]  /*69f0*/  FADD.FTZ R2, R16, R2 ;  /* 0x0000000210027221 */ /* 0x000fe20000010000 */
[----:B------:R-:W-:Y:S01]  /*6a00*/  IMNMX R5, RZ, R5, !PT ;  /* 0x00000005ff057217 */ /* 0x000fe20007800200 */
[----:B------:R-:W-:Y:S01]  /*6a10*/  FADD.FTZ R0, R17, R0 ;  /* 0x0000000011007221 */ /* 0x000fe20000010000 */
[----:B------:R-:W-:Y:S01]  /*6a20*/  IADD3 R249, R138, -0x2, RZ ;  /* 0xfffffffe8af97810 */ /* 0x000fe20007ffe0ff */
[----:B------:R-:W-:-:S02]  /*6a30*/  FADD.FTZ R4, R10, R4 ;  /* 0x000000040a047221 */ /* 0x000fc40000010000 */
[----:B------:R-:W-:Y:S02]  /*6a40*/  FADD.FTZ R3, R18, R3 ;  /* 0x0000000312037221 */ /* 0x000fe40000010000 */
[----:B------:R-:W-:Y:S01]  /*6a50*/  FADD.FTZ R2, R19, R2 ;  /* 0x0000000213027221 */ /* 0x000fe20000010000 */
[----:B------:R4:W-:Y:S01]  /*6a60*/  STL [R1+0x8], R5 ;  /* 0x0000080501007387 */ /* 0x0009e20000100800 */
[----:B------:R-:W-:Y:S01]  /*6a70*/  FADD.FTZ R0, R22, R0 ;  /* 0x0000000016007221 */ /* 0x000fe20000010000 */
[----:B------:R-:W-:Y:S01]  /*6a80*/  ISETP.GE.AND P0, PT, R249, R5, PT ;  /* 0x00000005f900720c */ /* 0x000fe20003f06270 */
[----:B------:R-:W-:Y:S01]  /*6a90*/  FADD.FTZ R4, R9, R4 ;  /* 0x0000000409047221 */ /* 0x000fe20000010000 */
[----:B-1----:R-:W-:Y:S01]  /*6aa0*/  HMMA.16816.F32 R172, R128, R184, R172 ;  /* 0x000000b880ac723c */ /* 0x002fe200000018ac */
[----:B----4-:R-:W-:Y:S02]  /*6ab0*/  FADD.FTZ R5, R23, R3 ;  /* 0x0000000317057221 */ /* 0x010fe40000010000 */
[----:B------:R-:W-:-:S02]  /*6ac0*/  FADD.FTZ R3, R28, R2 ;  /* 0x000000021c037221 */ /* 0x000fc40000010000 */
[----:B------:R-:W-:Y:S02]  /*6ad0*/  FADD.FTZ R2, R29, R0 ;  /* 0x000000001d027221 */ /* 0x000fe40000010000 */
[----:B------:R-:W-:Y:S01]  /*6ae0*/  FADD.FTZ R0, R13, R4 ;  /* 0x000000040d007221 */ /* 0x000fe20000010000 */
[----:B------:R1:W-:Y:S04]  /*6af0*/  STL [R1+0x18], R5 ;  /* 0x0000180501007387 */ /* 0x0003e80000100800 */
[----:B------:R1:W-:Y:S04]  /*6b00*/  STL [R1+0x1c], R3 ;  /* 0x00001c0301007387 */ /* 0x0003e80000100800 */
[----:B------:R1:W-:Y:S04]  /*6b10*/  STL [R1+0x24], R0 ;  /* 0x0000240001007387 */ /* 0x0003e80000100800 */
[----:B------:R1:W-:Y:S01]  /*6b20*/  STL [R1+0x20], R2 ;  /* 0x0000200201007387 */ /* 0x0003e20000100800 */
[C---:B------:R-:W-:Y:S08]  /*6b30*/  HMMA.16816.F32 R176, R124.reuse, R184, R176 ;  /* 0x000000b87cb0723c */ /* 0x040ff000000018b0 */
[-C--:B------:R-:W-:Y:S08]  /*6b40*/  HMMA.16816.F32 R180, R124, R186.reuse, R180 ;  /* 0x000000ba7cb4723c */ /* 0x080ff000000018b4 */
[----:B------:R-:W-:Y:S08]  /*6b50*/  HMMA.16816.F32 R184, R128, R186, R68 ;  /* 0x000000ba80b8723c */ /* 0x000ff00000001844 */
[C---:B------:R-:W-:Y:S08]  /*6b60*/  HMMA.16816.F32 R72, R124.reuse, R80, R72 ;  /* 0x000000507c48723c */ /* 0x040ff00000001848 */
[----:B------:R-:W-:Y:S08]  /*6b70*/  HMMA.16816.F32 R76, R124, R82, R40 ;  /* 0x000000527c4c723c */ /* 0x000ff00000001828 */
[C---:B------:R-:W-:Y:S08]  /*6b80*/  HMMA.16816.F32 R68, R128.reuse, R80, R216 ;  /* 0x000000508044723c */ /* 0x040ff000000018d8 */
[C---:B------:R-:W-:Y:S08]  /*6b90*/  HMMA.16816.F32 R80, R128.reuse, R82, R84 ;  /* 0x000000528050723c */ /* 0x040ff00000001854 */
[-C--:B--2---:R-:W-:Y:S08]  /*6ba0*/  HMMA.16816.F32 R156, R128, R168.reuse, R156 ;  /* 0x000000a8809c723c */ /* 0x084ff0000000189c */
[C---:B------:R-:W-:Y:S08]  /*6bb0*/  HMMA.16816.F32 R160, R124.reuse, R168, R160 ;  /* 0x000000a87ca0723c */ /* 0x040ff000000018a0 */
[C---:B------:R-:W-:Y:S08]  /*6bc0*/  HMMA.16816.F32 R164, R124.reuse, R170, R164 ;  /* 0x000000aa7ca4723c */ /* 0x040ff000000018a4 */
[C---:B------:R-:W-:Y:S08]  /*6bd0*/  HMMA.16816.F32 R192, R124.reuse, R200, R192 ;  /* 0x000000c87cc0723c */ /* 0x040ff000000018c0 */
[C---:B------:R-:W-:Y:S08]  /*6be0*/  HMMA.16816.F32 R196, R124.reuse, R202, R196 ;  /* 0x000000ca7cc4723c */ /* 0x040ff000000018c4 */
[C---:B---3--:R-:W-:Y:S08]  /*6bf0*/  HMMA.16816.F32 R88, R124.reuse, R96, R88 ;  /* 0x000000607c58723c */ /* 0x048ff00000001858 */
        /* <DEDUP_REMOVED lines=11> */
[----:B------:R-:W-:Y:S01]  /*6cb0*/  HMMA.16816.F32 R128, R128, R6, R64 ;  /* 0x000000068080723c */ /* 0x000fe20000001840 */
[----:B------:R-:W-:Y:S01]  /*6cc0*/  @!UPT UIADD3 URZ, URZ, URZ, URZ ;  /* 0x0000003f3f3ff290 */ /* 0x000fe2000fffe03f */
[----:B------:R-:W-:Y:S11]  /*6cd0*/  @!P0 BRA `(.L_x_1376) ;  /* 0x0000532000008947 */ /* 0x000ff60003800000 */
[----:B-1----:R1:W-:Y:S01]  /*6ce0*/  STL [R1], R249 ;  /* 0x000000f901007387 */ /* 0x0023e20000100800 */
[----:B------:R-:W-:Y:S01]  /*6cf0*/  IMAD.MOV.U32 R133, RZ, RZ, R136 ;  /* 0x000000ffff857224 */ /* 0x000fe200078e0088 */
[----:B------:R-:W-:Y:S01]  /*6d00*/  MOV R139, R134 ;  /* 0x00000086008b7202 */ /* 0x000fe20000000f00 */
[----:B------:R-:W-:Y:S01]  /*6d10*/  IMAD.MOV.U32 R132, RZ, RZ, R137 ;  /* 0x000000ffff847224 */ /* 0x000fe200078e0089 */
[----:B------:R-:W-:-:S07]  /*6d20*/  MOV R138, R135 ;  /* 0x00000087008a7202 */ /* 0x000fce0000000f00 */
.L_x_1377:
[----:B------:R-:W-:Y:S04]  /*6d30*/  DEPBAR.LE SB0, 0x0 ;  /* 0x000080000000791a */ /* 0x000fe80000000000 */
[----:B------:R-:W-:Y:S01]  /*6d40*/  WARPSYNC 0xffffffff ;  /* 0xffffffff00007948 */ /* 0x000fe20003800000 */
[----:B------:R-:W-:Y:S08]  /*6d50*/  BAR.SYNC.DEFER_BLOCKING 0x0 ;  /* 0x0000000000007b1d */ /* 0x000ff00000010000 */
[----:B-----5:R-:W-:Y:S08]  /*6d60*/  LDSM.16.M88.4 R64, [R235] ;  /* 0x00000000eb40783b */ /* 0x020ff00000000200 */
[----:B------:R-:W2:Y:S08]  /*6d70*/  LDSM.16.M88.4 R16, [R228] ;  /* 0x00000000e410783b */ /* 0x000eb00000000200 */
[----:B------:R-:W3:Y:S08]  /*6d80*/  LDSM.16.M88.4 R60, [R235+0x2000] ;  /* 0x00200000eb3c783b */ /* 0x000ef00000000200 */
[----:B------:R-:W3:Y:S08]  /*6d90*/  LDSM.16.M88.4 R32, [R228+0x800] ;  /* 0x00080000e420783b */ /* 0x000ef00000000200 */
[----:B------:R-:W3:Y:S06]  /*6da0*/  LDL.64 R218, [R1+0x38] ;  /* 0x0000380001da7983 */ /* 0x000eec0000100a00 */
[----:B------:R-:W1:Y:S08]  /*6db0*/  LDSM.16.M88.4 R48, [R228+0x1000] ;  /* 0x00100000e430783b */ /* 0x000e700000000200 */
[----:B------:R-:W3:Y:S01]  /*6dc0*/  LDL R216, [R1+0x40] ;  /* 0x0000400001d87983 */ /* 0x000ee20000100800 */
[-C--:B--2---:R-:W-:Y:S03]  /*6dd0*/  HMMA.16816.F32 R4, R64, R16.reuse, RZ ;  /* 0x000000104004723c */ /* 0x084fe600000018ff */
[----:B------:R-:W2:Y:S05]  /*6de0*/  LDSM.16.M88.4 R204, [R228+0x1800] ;  /* 0x00180000e4cc783b */ /* 0x000eaa0000000200 */
[C---:B---3--:R-:W-:Y:S03]  /*6df0*/  HMMA.16816.F32 R8, R60.reuse, R16, RZ ;  /* 0x000000103c08723c */ /* 0x048fe600000018ff */
[----:B------:R-:W-:Y:S05]  /*6e00*/  LDSM.16.M88.4 R208, [R237] ;  /* 0x00000000edd0783b */ /* 0x000fea0000000200 */
[-C--:B------:R-:W-:Y:S03]  /*6e10*/  HMMA.16816.F32 R12, R60, R18.reuse, RZ ;  /* 0x000000123c0c723c */ /* 0x080fe600000018ff */
[----:B------:R-:W-:Y:S05]  /*6e20*/  LDSM.16.M88.4 R212, [R237+0x2000] ;  /* 0x00200000edd4783b */ /* 0x000fea0000000200 */
[C---:B------:R-:W-:Y:S03]  /*6e30*/  HMMA.16816.F32 R16, R64.reuse, R18, RZ ;  /* 0x000000124010723c */ /* 0x040fe600000018ff */
[----:B------:R-:W-:Y:S04]  /*6e40*/  STL [R1+0xb0], R128 ;  /* 0x0000b08001007387 */ /* 0x000fe80000100800 */
[----:B------:R-:W-:Y:S01]  /*6e50*/  STL [R1+0xac], R129 ;  /* 0x0000ac8101007387 */ /* 0x000fe20000100800 */
[-C--:B------:R-:W-:Y:S03]  /*6e60*/  HMMA.16816.F32 R20, R64, R32.reuse, RZ ;  /* 0x000000204014723c */ /* 0x080fe600000018ff */
[----:B------:R-:W-:Y:S04]  /*6e70*/  STL [R1+0xa8], R130 ;  /* 0x0000a88201007387 */ /* 0x000fe80000100800 */
[----:B------:R3:W-:Y:S01]  /*6e80*/  STL [R1+0xa4], R131 ;  /* 0x0000a48301007387 */ /* 0x0007e20000100800 */
[C---:B------:R-:W-:Y:S08]  /*6e90*/  HMMA.16816.F32 R24, R60.reuse, R32, RZ ;  /* 0x000000203c18723c */ /* 0x040ff000000018ff */
[-C--:B------:R-:W-:Y:S08]  /*6ea0*/  HMMA.16816.F32 R28, R60, R34.reuse, RZ ;  /* 0x000000223c1c723c */ /* 0x080ff000000018ff */
[C---:B------:R-:W-:Y:S01]  /*6eb0*/  HMMA.16816.F32 R32, R64.reuse, R34, RZ ;  /* 0x000000224020723c */ /* 0x040fe200000018ff */
[----:B---3--:R-:W3:Y:S07]  /*6ec0*/  LDL.LU R131, [R1] ;  /* 0x0000000001837983 */ /* 0x008eee0000300800 */
[-C--:B-1----:R-:W-:Y:S01]  /*6ed0*/  HMMA.16816.F32 R36, R64, R48.reuse, RZ ;  /* 0x000000304024723c */ /* 0x082fe200000018ff */
[----:B------:R-:W-:Y:S04]  /*6ee0*/  STL [R1+0x90], R239 ;  /* 0x000090ef01007387 */ /* 0x000fe80000100800 */
[----:B------:R-:W-:Y:S03]  /*6ef0*/  STL [R1+0x94], R247 ;  /* 0x000094f701007387 */ /* 0x000fe60000100800 */
[C---:B------:R-:W-:Y:S01]  /*6f00*/  HMMA.16816.F32 R40, R60.reuse, R48, RZ ;  /* 0x000000303c28723c */ /* 0x040fe200000018ff */
[----:B------:R-:W-:Y:S07]  /*6f10*/  STL [R1+0x98], R246 ;  /* 0x000098f601007387 */ /* 0x000fee0000100800 */
[-C--:B------:R-:W-:Y:S08]  /*6f20*/  HMMA.16816.F32 R44, R60, R50.reuse, RZ ;  /* 0x000000323c2c723c */ /* 0x080ff000000018ff */
[C---:B------:R-:W-:Y:S08]  /*6f30*/  HMMA.16816.F32 R48, R64.reuse, R50, RZ ;  /* 0x000000324030723c */ /* 0x040ff000000018ff */
[-C--:B--2---:R-:W-:Y:S08]  /*6f40*/  HMMA.16816.F32 R52, R64, R204.reuse, RZ ;  /* 0x000000cc4034723c */ /* 0x084ff000000018ff */
        /* <DEDUP_REMOVED lines=13> */
[----:B------:R1:W2:Y:S08]  /*7020*/  LDSM.16.M88.4 R204, [R246] ;  /* 0x00000000f6cc783b */ /* 0x0002b00000000200 */
[----:B-1----:R-:W4:Y:S06]  /*7030*/  LDL.64 R246, [R1+0x10] ;  /* 0x0000100001f67983 */ /* 0x002f2c0000100a00 */
[----:B------:R-:W-:Y:S04]  /*7040*/  STL [R1+0x9c], R245 ;  /* 0x00009cf501007387 */ /* 0x000fe80000100800 */
[----:B------:R-:W4:Y:S01]  /*7050*/  LDL R239, [R1+0x58] ;  /* 0x0000580001ef7983 */ /* 0x000f220000100800 */
[-C--:B--2---:R-:W-:Y:S08]  /*7060*/  HMMA.16816.F32 R36, R208, R204.reuse, R36 ;  /* 0x000000ccd024723c */ /* 0x084ff00000001824 */
[C---:B------:R-:W-:Y:S08]  /*7070*/  HMMA.16816.F32 R40, R212.reuse, R204, R40 ;  /* 0x000000ccd428723c */ /* 0x040ff00000001828 */
[-C--:B------:R-:W-:Y:S08]  /*7080*/  HMMA.16816.F32 R44, R212, R206.reuse, R44 ;  /* 0x000000ced42c723c */ /* 0x080ff0000000182c */
[C---:B------:R-:W-:Y:S01]  /*7090*/  HMMA.16816.F32 R48, R208.reuse, R206, R48 ;  /* 0x000000ced030723c */ /* 0x040fe20000001830 */
[----:B------:R1:W2:Y:S08]  /*70a0*/  LDSM.16.M88.4 R204, [R245] ;  /* 0x00000000f5cc783b */ /* 0x0002b00000000200 */
[----:B-1----:R-:W4:Y:S01]  /*70b0*/  LDL R245, [R1+0x5c] ;  /* 0x00005c0001f57983 */ /* 0x002f220000100800 */
[-C--:B--2---:R-:W-:Y:S03]  /*70c0*/  HMMA.16816.F32 R52, R208, R204.reuse, R52 ;  /* 0x000000ccd034723c */ /* 0x084fe60000001834 */
[C---:B---3--:R-:W-:Y:S05]  /*70d0*/  ISETP.GE.AND P5, PT, R131.reuse, RZ, PT ;  /* 0x000000ff8300720c */ /* 0x048fea0003fa6270 */
[C---:B------:R-:W-:Y:S08]  /*70e0*/  HMMA.16816.F32 R56, R212.reuse, R204, R56 ;  /* 0x000000ccd438723c */ /* 0x040ff00000001838 */
[-C--:B------:R-:W-:Y:S04]  /*70f0*/  HMMA.16816.F32 R60, R212, R206.reuse, R60 ;  /* 0x000000ced43c723c */ /* 0x080fe8000000183c */
[----:B------:R-:W-:Y:S01]  /*7100*/  @P5 SHF.R.S32.HI R0, RZ, 0x1f, R131 ;  /* 0x0000001fff005819 */ /* 0x000fe20000011483 */
[C---:B------:R-:W-:Y:S01]  /*7110*/  @P5 IMAD.WIDE.U32 R2, R131.reuse, c[0x0][0x208], RZ ;  /* 0x0000820083025a25 */ /* 0x040fe200078e00ff */
[----:B------:R-:W-:Y:S02]  /*7120*/  @P5 MOV R134, 0x5 ;  /* 0x0000000500865802 */ /* 0x000fe40000000f00 */
[----:B------:R-:W-:Y:S04]  /*7130*/  HMMA.16816.F32 R64, R208, R206, R64 ;  /* 0x000000ced040723c */ /* 0x000fe80000001840 */
[----:B------:R-:W-:Y:S03]  /*7140*/  @P5 IMAD R0, R0, c[0x0][0x208], RZ ;  /* 0x0000820000005a24 */ /* 0x000fe600078e02ff */
[----:B------:R-:W-:Y:S02]  /*7150*/  @P5 IMAD.MOV.U32 R206, RZ, RZ, c[0x0][0x208] ;  /* 0x00008200ffce5624 */ /* 0x000fe400078e00ff */
[----:B------:R-:W-:Y:S03]  /*7160*/  @P5 IMAD R0, R131, c[0x0][0x20c], R0 ;  /* 0x0000830083005a24 */ /* 0x000fe600078e0200 */
[C---:B------:R-:W-:Y:S02]  /*7170*/  @P5 SHF.L.U32 R207, R206.reuse, 0x5, RZ ;  /* 0x00000005cecf5819 */ /* 0x040fe400000006ff */
[----:B------:R-:W-:Y:S02]  /*7180*/  @P5 IADD3 R0, R3, R0, RZ ;  /* 0x0000000003005210 */ /* 0x000fe40007ffe0ff */
[----:B------:R-:W-:Y:S02]  /*7190*/  @P5 SHF.L.U64.HI R206, R206, R134, c[0x0][0x20c] ;  /* 0x00008300cece5619 */ /* 0x000fe40000010286 */
[C---:B------:R-:W-:Y:S02]  /*71a0*/  @P5 SHF.L.U64.HI R3, R2.reuse, 0x6, R0 ;  /* 0x0000000602035819 */ /* 0x040fe40000010200 */
[----:B------:R-:W-:Y:S04]  /*71b0*/  @P5 SHF.L.U32 R2, R2, 0x6, RZ ;  /* 0x0000000602025819 */ /* 0x000fe800000006ff */
[C---:B------:R-:W-:Y:S02]  /*71c0*/  @P5 IADD3 R0, P3, R2.reuse, R218, RZ ;  /* 0x000000da02005210 */ /* 0x040fe40007f7e0ff */
[----:B------:R-:W-:Y:S03]  /*71d0*/  @P5 IADD3 R2, P2, P1, R2, 0x40, R218 ;  /* 0x0000004002025810 */ /* 0x000fe6000795e0da */
[C-C-:B------:R-:W-:Y:S01]  /*71e0*/  @P5 IMAD.X R135, R3.reuse, 0x1, R216.reuse, P3 ;  /* 0x0000000103875824 */ /* 0x140fe200018e06d8 */
[C---:B------:R-:W-:Y:S02]  /*71f0*/  @P5 LEA R136, P3, R0.reuse, c[0x0][0x1f8], 0x1 ;  /* 0x00007e0000885a11 */ /* 0x040fe400078608ff */
[----:B------:R-:W-:Y:S02]  /*7200*/  @P5 IADD3.X R3, R3, RZ, R216, P2, P1 ;  /* 0x000000ff03035210 */ /* 0x000fe400017e24d8 */
[----:B------:R-:W-:Y:S02]  /*7210*/  @P5 LEA.HI.X R137, R0, c[0x0][0x1fc], R135, 0x1, P3 ;  /* 0x00007f0000895a11 */ /* 0x000fe400018f0c87 */
[----:B------:R-:W-:Y:S01]  /*7220*/  @P5 LEA R204, P2, R2, c[0x0][0x1f8], 0x1 ;  /* 0x00007e0002cc5a11 */ /* 0x000fe200078408ff */
[----:B------:R-:W2:Y:S01]  /*7230*/  LDL R0, [R1+0x48] ;  /* 0x0000480001007983 */ /* 0x000ea20000100800 */
[-C--:B------:R-:W-:Y:S02]  /*7240*/  @P5 IADD3 R134, P1, R136, R207.reuse, RZ ;  /* 0x000000cf88865210 */ /* 0x080fe40007f3e0ff */
[----:B------:R-:W-:Y:S01]  /*7250*/  @P5 LEA.HI.X R205, R2, c[0x0][0x1fc], R3, 0x1, P2 ;  /* 0x00007f0002cd5a11 */ /* 0x000fe200010f0c03 */
[----:B------:R-:W-:Y:S01]  /*7260*/  STL [R1+0xa0], R235 ;  /* 0x0000a0eb01007387 */ /* 0x000fe20000100800 */
[-C--:B------:R-:W-:Y:S02]  /*7270*/  @P5 IADD3.X R135, R137, R206.reuse, RZ, P1, !PT ;  /* 0x000000ce89875210 */ /* 0x080fe40000ffe4ff */
[-C--:B------:R-:W-:Y:S04]  /*7280*/  @P5 IADD3 R2, P2, R134, R207.reuse, RZ ;  /* 0x000000cf86025210 */ /* 0x080fe80007f5e0ff */
[----:B------:R-:W-:Y:S02]  /*7290*/  @P5 IADD3.X R3, R135, R206, RZ, P2, !PT ;  /* 0x000000ce87035210 */ /* 0x000fe400017fe4ff */
[----:B----4-:R-:W-:Y:S11]  /*72a0*/  @P5 ISETP.GE.AND P0, PT, R246, c[0x0][0x1d4], PT ;  /* 0x00007500f6005a0c */ /* 0x010ff60003f06270 */
[----:B------:R-:W-:Y:S02]  /*72b0*/  @!UPT UIADD3 URZ, URZ, URZ, URZ ;  /* 0x0000003f3f3ff290 */ /* 0x000fe4000fffe03f */
[----:B------:R-:W-:Y:S01]  /*72c0*/  @!PT LDS RZ, [RZ] ;  /* 0x00000000fffff984 */ /* 0x000fe20000000800 */
[----:B------:R-:W-:Y:S01]  /*72d0*/  @!PT LDS RZ, [RZ] ;  /* 0x00000000fffff984 */ /* 0x000fe20000000800 */
[----:B------:R-:W-:Y:S01]  /*72e0*/  @!PT LDS RZ, [RZ] ;  /* 0x00000000fffff984 */ /* 0x000fe20000000800 */
[----:B------:R1:W-:Y:S08]  /*72f0*/  @P5 LDGSTS.E.BYPASS.LTC128B.128 [R248+0x100], [R136.64], !P0 ;  /* 0x0010000088f85fae */ /* 0x0003f0000c101d46 */
[----:B------:R3:W-:Y:S08]  /*7300*/  @P5 LDGSTS.E.BYPASS.LTC128B.128 [R248+0x2100], [R204.64], !P6 ;  /* 0x02100000ccf85fae */ /* 0x0007f0000f101d46 */
[----:B------:R4:W-:Y:S08]  /*7310*/  @P5 LDGSTS.E.BYPASS.LTC128B.128 [R248+0x900], [R134.64], !P0 ;  /* 0x0090000086f85fae */ /* 0x0009f0000c101d46 */
[----:B------:R4:W-:Y:S01]  /*7320*/  @P5 LDGSTS.E.BYPASS.LTC128B.128 [R248+0x2900], [R134.64+0x80], !P6 ;  /* 0x0290008086f85fae */ /* 0x0009e2000f101d46 */
[----:B-1----:R-:W-:Y:S07]  /*7330*/  @P5 IADD3 R136, P1, R2, R207, RZ ;  /* 0x000000cf02885210 */ /* 0x002fee0007f3e0ff */
[----:B------:R1:W-:Y:S01]  /*7340*/  @P5 LDGSTS.E.BYPASS.LTC128B.128 [R248+0x1100], [R2.64], !P0 ;  /* 0x0110000002f85fae */ /* 0x0003e2000c101d46 */
[----:B------:R-:W-:Y:S07]  /*7350*/  @P5 IMAD.X R137, R3, 0x1, R206, P1 ;  /* 0x0000000103895824 */ /* 0x000fee00008e06ce */
[----:B------:R1:W-:Y:S08]  /*7360*/  @P5 LDGSTS.E.BYPASS.LTC128B.128 [R248+0x3100], [R2.64+0x80], !P6 ;  /* 0x0310008002f85fae */ /* 0x0003f0000f101d46 */
[----:B------:R1:W-:Y:S08]  /*7370*/  @P5 LDGSTS.E.BYPASS.LTC128B.128 [R248+0x1900], [R136.64], !P0 ;  /* 0x0190000088f85fae */ /* 0x0003f0000c101d46 */
[----:B------:R1:W-:Y:S08]  /*7380*/  @P5 LDGSTS.E.BYPASS.LTC128B.128 [R248+0x3900], [R136.64+0x80], !P6 ;  /* 0x0390008088f85fae */ /* 0x0003f0000f101d46 */
[----:B---3--:R-:W-:Y:S08]  /*7390*/  LDSM.16.M88.4 R204, [R236] ;  /* 0x00000000eccc783b */ /* 0x008ff00000000200 */
[----:B------:R-:W3:Y:S08]  /*73a0*/  LDSM.16.M88.4 R208, [R234] ;  /* 0x00000000ead0783b */ /* 0x000ef00000000200 */
[----:B------:R-:W1:Y:S08]  /*73b0*/  LDSM.16.M88.4 R212, [R236+0x2000] ;  /* 0x00200000ecd4783b */ /* 0x000e700000000200 */
[----:B------:R-:W0:Y:S01]  /*73c0*/  LDGDEPBAR ;  /* 0x00000000000079af */ /* 0x000e220000000000 */
[-C--:B---3--:R-:W-:Y:S08]  /*73d0*/  HMMA.16816.F32 R4, R204, R208.reuse, R4 ;  /* 0x000000d0cc04723c */ /* 0x088ff00000001804 */
[C---:B-1----:R-:W-:Y:S08]  /*73e0*/  HMMA.16816.F32 R8, R212.reuse, R208, R8 ;  /* 0x000000d0d408723c */ /* 0x042ff00000001808 */
[-C--:B------:R-:W-:Y:S04]  /*73f0*/  HMMA.16816.F32 R12, R212, R210.reuse, R12 ;  /* 0x000000d2d40c723c */ /* 0x080fe8000000180c */
[----:B--2---:R-:W-:Y:S04]  /*7400*/  IADD3 R0, R245, R0, RZ ;  /* 0x00000000f5007210 */ /* 0x004fe80007ffe0ff */
[C---:B------:R-:W-:Y:S01]  /*7410*/  HMMA.16816.F32 R16, R204.reuse, R210, R16 ;  /* 0x000000d2cc10723c */ /* 0x040fe20000001810 */
[----:B------:R-:W1:Y:S03]  /*7420*/  LDSM.16.M88.4 R208, [R234+0x800] ;  /* 0x00080000ead0783b */ /* 0x000e660000000200 */
[----:B------:R-:W-:Y:S05]  /*7430*/  @P4 IMAD.HI.U32 R2, R0, c[0x0][0x2c8], RZ ;  /* 0x0000b20000024a27 */ /* 0x000fea00078e00ff */
[----:B------:R-:W-:Y:S05]  /*7440*/  @P4 SHF.R.U32.HI R0, RZ, c[0x0][0x2cc], R2 ;  /* 0x0000b300ff004a19 */ /* 0x000fea0000011602 */
[----:B------:R-:W-:Y:S08]  /*7450*/  SHFL.IDX PT, R2, R0, 0x2, 0x1c1f ;  /* 0x005c1f0000027f89 */ /* 0x000ff000000e0000 */
[----:B------:R-:W-:Y:S01]  /*7460*/  SHFL.IDX PT, R3, R0, 0x1, 0x1c1f ;  /* 0x003c1f0000037f89 */ /* 0x000fe200000e0000 */
        /* <DEDUP_REMOVED lines=15> */
[----:B------:R-:W-:Y:S08]  /*7560*/  LDSM.16.M88.4 R204, [R238] ;  /* 0x00000000eecc783b */ /* 0x000ff00000000200 */
[----:B------:R-:W1:Y:S02]  /*7570*/  LDSM.16.M88.4 R208, [R231] ;  /* 0x00000000e7d0783b */ /* 0x000e640000000200 */
        /* <DEDUP_REMOVED lines=20> */
[----:B------:R1:W-:Y:S08]  /*76c0*/  LDSM.16.M88.4 R204, [R235+0x4000] ;  /* 0x00400000ebcc783b */ /* 0x0003f00000000200 */
[----:B------:R-:W2:Y:S03]  /*76d0*/  LDSM.16.M88.4 R208, [R228+0x2000] ;  /* 0x00200000e4d0783b */ /* 0x000ea60000000200 */
[----:B-1----:R-:W-:Y:S01]  /*76e0*/  IADD3 R235, R131, -0x1, RZ ;  /* 0xffffffff83eb7810 */ /* 0x002fe20007ffe0ff */
[-C--:B--2---:R-:W-:Y:S08]  /*76f0*/  HMMA.16816.F32 R4, R204, R208.reuse, R4 ;  /* 0x000000d0cc04723c */ /* 0x084ff00000001804 */
        /* <DEDUP_REMOVED lines=19> */
[----:B------:R-:W-:Y:S08]  /*7830*/  LDSM.16.M88.4 R204, [R237+0x4000] ;  /* 0x00400000edcc783b */ /* 0x000ff00000000200 */
[----:B------:R-:W1:Y:S02]  /*7840*/  LDSM.16.M88.4 R208, [R244] ;  /* 0x00000000f4d0783b */ /* 0x000e640000000200 */
        /* <DEDUP_REMOVED lines=20> */
[----:B------:R-:W-:Y:S08]  /*7990*/  LDSM.16.M88.4 R204, [R236+0x4000] ;  /* 0x00400000eccc783b */ /* 0x000ff00000000200 */
[----:B------:R-:W1:Y:S02]  /*79a0*/  LDSM.16.M88.4 R208, [R234+0x2000] ;  /* 0x00200000ead0783b */ /* 0x000e640000000200 */
        /* <DEDUP_REMOVED lines=45> */
[----:B------:R-:W-:Y:S09]  /*7c80*/  FMUL.FTZ R13, R13, c[0x0][0x320] ;  /* 0x0000c8000d0d7a20 */ /* 0x000ff20000410000 */
[----:B------:R-:W-:Y:S10]  /*7c90*/  MUFU.TANH R250, R9 ;  /* 0x0000000900fa7308 */ /* 0x000ff40000002400 */
[----:B------:R2:W-:Y:S10]  /*7ca0*/  MUFU.TANH R252, R7 ;  /* 0x0000000700fc7308 */ /* 0x0005f40000002400 */
[----:B------:R-:W-:Y:S10]  /*7cb0*/  MUFU.TANH R211, R11 ;  /* 0x0000000b00d37308 */ /* 0x000ff40000002400 */
[----:B------:R-:W-:Y:S01]  /*7cc0*/  MUFU.TANH R222, R18 ;  /* 0x0000001200de7308 */ /* 0x000fe20000002400 */
[----:B--2---:R-:W2:Y:S09]  /*7cd0*/  LDSM.16.M88.4 R4, [R231+0x2800] ;  /* 0x00280000e704783b */ /* 0x004eb20000000200 */
[----:B------:R-:W3:Y:S10]  /*7ce0*/  MUFU.TANH R251, R8 ;  /* 0x0000000800fb7308 */ /* 0x000ef40000002400 */
[----:B------:R-:W1:Y:S10]  /*7cf0*/  MUFU.TANH R225, R15 ;  /* 0x0000000f00e17308 */ /* 0x000e740000002400 */
[----:B------:R-:W-:Y:S10]  /*7d00*/  MUFU.TANH R226, R14 ;  /* 0x0000000e00e27308 */ /* 0x000ff40000002400 */
[----:B------:R-:W-:Y:S01]  /*7d10*/  MUFU.TANH R249, R12 ;  /* 0x0000000c00f97308 */ /* 0x000fe20000002400 */
[-C--:B--2---:R-:W-:Y:S09]  /*7d20*/  HMMA.16816.F32 R20, R204, R4.reuse, R20 ;  /* 0x00000004cc14723c */ /* 0x084ff20000001814 */
[----:B------:R-:W-:Y:S01]  /*7d30*/  MUFU.TANH R223, R17 ;  /* 0x0000001100df7308 */ /* 0x000fe20000002400 */
[C---:B------:R-:W-:Y:S09]  /*7d40*/  HMMA.16816.F32 R24, R212.reuse, R4, R24 ;  /* 0x00000004d418723c */ /* 0x040ff20000001818 */
[----:B------:R-:W-:Y:S01]  /*7d50*/  MUFU.TANH R227, R13 ;  /* 0x0000000d00e37308 */ /* 0x000fe20000002400 */
[-C--:B------:R-:W-:Y:S04]  /*7d60*/  HMMA.16816.F32 R28, R212, R6.reuse, R28 ;  /* 0x00000006d41c723c */ /* 0x080fe8000000181c */
[----:B------:R-:W-:Y:S04]  /*7d70*/  FMUL.FTZ R23, R23, c[0x0][0x320] ;  /* 0x0000c80017177a20 */ /* 0x000fe80000410000 */
[C---:B------:R-:W-:Y:S01]  /*7d80*/  HMMA.16816.F32 R32, R204.reuse, R6, R32 ;  /* 0x00000006cc20723c */ /* 0x040fe20000001820 */
[----:B------:R-:W-:Y:S01]  /*7d90*/  MUFU.TANH R221, R19 ;  /* 0x0000001300dd7308 */ /* 0x000fe20000002400 */
[----:B------:R-:W2:Y:S02]  /*7da0*/  LDSM.16.M88.4 R4, [R231+0x3000] ;  /* 0x00300000e704783b */ /* 0x000ea40000000200 */
[----:B------:R-:W-:Y:S02]  /*7db0*/  FMUL.FTZ R22, R22, c[0x0][0x320] ;  /* 0x0000c80016167a20 */ /* 0x000fe40000410000 */
[----:B------:R-:W-:Y:S02]  /*7dc0*/  FMUL.FTZ R21, R21, c[0x0][0x320] ;  /* 0x0000c80015157a20 */ /* 0x000fe40000410000 */
[----:B------:R-:W-:Y:S03]  /*7dd0*/  FMUL.FTZ R20, R20, c[0x0][0x320] ;  /* 0x0000c80014147a20 */ /* 0x000fe60000410000 */
[----:B----4-:R-:W-:Y:S01]  /*7de0*/  MUFU.TANH R135, R23 ;  /* 0x0000001700877308 */ /* 0x010fe20000002400 */
        /* <DEDUP_REMOVED lines=14> */
[----:B------:R1:W-:Y:S01]  /*7ed0*/  MUFU.TANH R30, R29 ;  /* 0x0000001d001e7308 */ /* 0x0003e20000002400 */
[-C--:B--2---:R-:W-:Y:S08]  /*7ee0*/  HMMA.16816.F32 R36, R204, R4.reuse, R36 ;  /* 0x00000004cc24723c */ /* 0x084ff00000001824 */
[C---:B------:R-:W-:Y:S01]  /*7ef0*/  HMMA.16816.F32 R40, R212.reuse, R4, R40 ;  /* 0x00000004d428723c */ /* 0x040fe20000001828 */
[----:B------:R-:W2:Y:S03]  /*7f00*/  MUFU.TANH R220, R20 ;  /* 0x0000001400dc7308 */ /* 0x000ea60000002400 */
[----:B----4-:R-:W-:Y:S04]  /*7f10*/  IMAD.MOV.U32 R28, RZ, RZ, R246 ;  /* 0x000000ffff1c7224 */ /* 0x010fe800078e00f6 */
[-C--:B------:R-:W-:Y:S03]  /*7f20*/  HMMA.16816.F32 R44, R212, R6.reuse, R44 ;  /* 0x00000006d42c723c */ /* 0x080fe6000000182c */
[----:B------:R-:W2:Y:S01]  /*7f30*/  MUFU.TANH R217, R26 ;  /* 0x0000001a00d97308 */ /* 0x000ea20000002400 */
[----:B-1----:R-:W-:Y:S04]  /*7f40*/  MOV R29, R247 ;  /* 0x000000f7001d7202 */ /* 0x002fe80000000f00 */
[C---:B------:R-:W-:Y:S01]  /*7f50*/  HMMA.16816.F32 R48, R204.reuse, R6, R48 ;  /* 0x00000006cc30723c */ /* 0x040fe20000001830 */
[----:B------:R-:W1:Y:S01]  /*7f60*/  LDSM.16.M88.4 R4, [R231+0x3800] ;  /* 0x00380000e704783b */ /* 0x000e620000000200 */
[----:B------:R-:W-:Y:S04]  /*7f70*/  DEPBAR.LE SB0, 0x0 ;  /* 0x000080000000791a */ /* 0x000fe80000000000 */
[----:B------:R-:W-:Y:S01]  /*7f80*/  MUFU.TANH R26, R33 ;  /* 0x00000021001a7308 */ /* 0x000fe20000002400 */
[----:B------:R-:W-:Y:S02]  /*7f90*/  FMUL.FTZ R38, R38, c[0x0][0x320] ;  /* 0x0000c80026267a20 */ /* 0x000fe40000410000 */
[----:B------:R-:W4:Y:S03]  /*7fa0*/  LDL.64 R246, [R1+0x30] ;  /* 0x0000300001f67983 */ /* 0x000f260000100a00 */
[----:B------:R-:W-:Y:S02]  /*7fb0*/  FMUL.FTZ R41, R41, c[0x0][0x320] ;  /* 0x0000c80029297a20 */ /* 0x000fe40000410000 */
[----:B------:R-:W-:Y:S02]  /*7fc0*/  FMUL.FTZ R39, R39, c[0x0][0x320] ;  /* 0x0000c80027277a20 */ /* 0x000fe40000410000 */
[----:B------:R3:W-:Y:S01]  /*7fd0*/  MUFU.TANH R15, R38 ;  /* 0x00000026000f7308 */ /* 0x0007e20000002400 */
        /* <DEDUP_REMOVED lines=14> */
[-C--:B-1----:R-:W-:Y:S06]  /*80c0*/  HMMA.16816.F32 R52, R204, R4.reuse, R52 ;  /* 0x00000004cc34723c */ /* 0x082fec0000001834 */
[----:B------:R-:W-:Y:S01]  /*80d0*/  MUFU.TANH R9, R45 ;  /* 0x0000002d00097308 */ /* 0x000fe20000002400 */
[----:B------:R-:W-:Y:S01]  /*80e0*/  FMUL.FTZ R43, R43, c[0x0][0x320] ;  /* 0x0000c8002b2b7a20 */ /* 0x000fe20000410000 */
[C---:B------:R-:W-:Y:S01]  /*80f0*/  HMMA.16816.F32 R56, R212.reuse, R4, R56 ;  /* 0x00000004d438723c */ /* 0x040fe20000001838 */
[----:B------:R-:W1:Y:S07]  /*8100*/  SHFL.IDX PT, R4, R0, RZ, 0x1c1f ;  /* 0x001c1fff00047589 */ /* 0x000e6e00000e0000 */
[----:B------:R-:W-:Y:S01]  /*8110*/  MUFU.TANH R209, R24 ;  /* 0x0000001800d17308 */ /* 0x000fe20000002400 */
[-C--:B------:R-:W-:Y:S01]  /*8120*/  HMMA.16816.F32 R60, R212, R6.reuse, R60 ;  /* 0x00000006d43c723c */ /* 0x080fe2000000183c */
[----:B------:R1:W2:Y:S07]  /*8130*/  SHFL.IDX PT, R5, R0, 0x3, 0x1c1f ;  /* 0x007c1f0000057f89 */ /* 0x0002ae00000e0000 */
[----:B------:R-:W-:Y:S01]  /*8140*/  HMMA.16816.F32 R64, R204, R6, R64 ;  /* 0x00000006cc40723c */ /* 0x000fe20000001840 */
[----:B------:R-:W-:Y:S03]  /*8150*/  MUFU.TANH R8, R46 ;  /* 0x0000002e00087308 */ /* 0x000fe60000002400 */
[----:B------:R-:W-:Y:S02]  /*8160*/  FMUL.FTZ R52, R52, c[0x0][0x320] ;  /* 0x0000c80034347a20 */ /* 0x000fe40000410000 */
[----:B------:R-:W-:Y:S02]  /*8170*/  FMUL.FTZ R53, R53, c[0x0][0x320] ;  /* 0x0000c80035357a20 */ /* 0x000fe40000410000 */
[----:B------:R-:W-:Y:S03]  /*8180*/  FMUL.FTZ R6, R55, c[0x0][0x320] ;  /* 0x0000c80037067a20 */ /* 0x000fe60000410000 */
[----:B------:R2:W-:Y:S01]  /*8190*/  MUFU.TANH R7, R47 ;  /* 0x0000002f00077308 */ /* 0x0005e20000002400 */
[----:B------:R-:W-:Y:S02]  /*81a0*/  FMUL.FTZ R54, R54, c[0x0][0x320] ;  /* 0x0000c80036367a20 */ /* 0x000fe40000410000 */
[----:B------:R-:W-:Y:S01]  /*81b0*/  FMUL.FTZ R56, R56, c[0x0][0x320] ;  /* 0x0000c80038387a20 */ /* 0x000fe20000410000 */
[----:B-1----:R-:W-:Y:S01]  /*81c0*/  MOV R0, 0xffffffc0 ;  /* 0xffffffc000007802 */ /* 0x002fe20000000f00 */
[----:B------:R-:W-:Y:S02]  /*81d0*/  FMUL.FTZ R60, R60, c[0x0][0x320] ;  /* 0x0000c8003c3c7a20 */ /* 0x000fe40000410000 */
[----:B------:R-:W-:Y:S03]  /*81e0*/  FMUL.FTZ R58, R58, c[0x0][0x320] ;  /* 0x0000c8003a3a7a20 */ /* 0x000fe60000410000 */
[----:B------:R-:W-:Y:S01]  /*81f0*/  MUFU.TANH R11, R41 ;  /* 0x00000029000b7308 */ /* 0x000fe20000002400 */
[----:B------:R-:W-:Y:S02]  /*8200*/  IMAD R0, R131, R0, 0x1 ;  /* 0x0000000183007424 */ /* 0x000fe400078e0200 */
[----:B------:R-:W-:Y:S02]  /*8210*/  FMUL.FTZ R57, R57, c[0x0][0x320] ;  /* 0x0000c80039397a20 */ /* 0x000fe40000410000 */
[----:B------:R-:W-:Y:S01]  /*8220*/  FMUL.FTZ R59, R59, c[0x0][0x320] ;  /* 0x0000c8003b3b7a20 */ /* 0x000fe20000410000 */
[----:B------:R-:W-:Y:S01]  /*8230*/  IADD3 R0, R0, c[0x0][0x1d0], -R239 ;  /* 0x0000740000007a10 */ /* 0x000fe20007ffe8ef */
[----:B------:R-:W-:Y:S03]  /*8240*/  FMUL.FTZ R62, R62, c[0x0][0x320] ;  /* 0x0000c8003e3e7a20 */ /* 0x000fe60000410000 */
[----:B------:R-:W-:Y:S01]  /*8250*/  IADD3 R0, R0, -c[0x0][0x168], RZ ;  /* 0x80005a0000007a10 */ /* 0x000fe20007ffe0ff */
[----:B------:R1:W-:Y:S03]  /*8260*/  MUFU.TANH R208, R25 ;  /* 0x0000001900d07308 */ /* 0x0003e60000002400 */
[C---:B------:R-:W-:Y:S01]  /*8270*/  IADD3 R4, R0.reuse, R4, RZ ;  /* 0x0000000400047210 */ /* 0x040fe20007ffe0ff */
[C---:B------:R-:W-:Y:S01]  /*8280*/  IMAD.IADD R3, R0.reuse, 0x1, R3 ;  /* 0x0000000100037824 */ /* 0x040fe200078e0203 */
[----:B------:R-:W-:Y:S02]  /*8290*/  IADD3 R2, R0, R2, RZ ;  /* 0x0000000200027210 */ /* 0x000fe40007ffe0ff */
[----:B------:R-:W-:Y:S02]  /*82a0*/  ISETP.GT.AND P0, PT, R4, 0x1, PT ;  /* 0x000000010400780c */ /* 0x000fe40003f04270 */
[----:B------:R-:W-:Y:S01]  /*82b0*/  ISETP.GT.AND P1, PT, R2, RZ, PT ;  /* 0x000000ff0200720c */ /* 0x000fe20003f24270 */
[----:B------:R-:W1:Y:S01]  /*82c0*/  MUFU.TANH R35, R35 ;  /* 0x0000002300237308 */ /* 0x000e620000002400 */
[----:B------:R-:W-:Y:S02]  /*82d0*/  FSEL R18, R128, -INF , P0 ;  /* 0xff80000080127808 */ /* 0x000fe40000000000 */
[----:B------:R-:W4:Y:S01]  /*82e0*/  LDL R128, [R1+0x28] ;  /* 0x0000280001807983 */ /* 0x000f220000100800 */
[----:B------:R-:W-:Y:S02]  /*82f0*/  ISETP.GT.AND P2, PT, R3, RZ, PT ;  /* 0x000000ff0300720c */ /* 0x000fe40003f44270 */
[----:B---3--:R-:W-:Y:S02]  /*8300*/  FSEL R38, R251, -INF , P1 ;  /* 0xff800000fb267808 */ /* 0x008fe40000800000 */
[----:B------:R-:W-:Y:S02]  /*8310*/  MOV R251, R29 ;  /* 0x0000001d00fb7202 */ /* 0x000fe40000000f00 */
[----:B------:R-:W-:Y:S01]  /*8320*/  FSEL R23, R129, -INF , P2 ;  /* 0xff80000081177808 */ /* 0x000fe20001000000 */
[----:B------:R3:W-:Y:S01]  /*8330*/  MUFU.TANH R29, R52 ;  /* 0x00000034001d7308 */ /* 0x0007e20000002400 */
[----:B------:R-:W-:Y:S02]  /*8340*/  ISETP.GT.AND P2, PT, R2, 0x1, PT ;  /* 0x000000010200780c */ /* 0x000fe40003f44270 */
[----:B--2---:R-:W-:Y:S01]  /*8350*/  IADD3 R0, R0, R5, RZ ;  /* 0x0000000500007210 */ /* 0x004fe20007ffe0ff */
[----:B------:R-:W-:Y:S01]  /*8360*/  FMUL.FTZ R5, R51, c[0x0][0x320] ;  /* 0x0000c80033057a20 */ /* 0x000fe20000410000 */
[----:B------:R-:W-:Y:S01]  /*8370*/  FSEL R39, R250, -INF , P2 ;  /* 0xff800000fa277808 */ /* 0x000fe20001000000 */
[----:B------:R-:W-:Y:S01]  /*8380*/  IMAD.MOV.U32 R250, RZ, RZ, R28 ;  /* 0x000000fffffa7224 */ /* 0x000fe200078e001c */
[C---:B------:R-:W-:Y:S02]  /*8390*/  ISETP.GT.AND P2, PT, R0.reuse, 0x9, PT ;  /* 0x000000090000780c */ /* 0x040fe40003f44270 */
[----:B------:R-:W-:Y:S01]  /*83a0*/  ISETP.GT.AND P1, PT, R0, 0x8, PT ;  /* 0x000000080000780c */ /* 0x000fe20003f24270 */
[----:B------:R2:W1:Y:S01]  /*83b0*/  MUFU.TANH R136, R22 ;  /* 0x0000001600887308 */ /* 0x0004620000002400 */
[----:B------:R-:W-:Y:S02]  /*83c0*/  FSEL R215, R225, -INF , P2 ;  /* 0xff800000e1d77808 */ /* 0x000fe40001000000 */
[----:B------:R-:W-:Y:S02]  /*83d0*/  ISETP.GT.AND P2, PT, R4, 0x10, PT ;  /* 0x000000100400780c */ /* 0x000fe40003f44270 */
[----:B------:R-:W-:Y:S02]  /*83e0*/  ISETP.GT.AND P5, PT, R3, 0x1, PT ;  /* 0x000000010300780c */ /* 0x000fe40003fa4270 */
[----:B------:R-:W-:Y:S02]  /*83f0*/  FSEL R47, R220, -INF , P2 ;  /* 0xff800000dc2f7808 */ /* 0x000fe40001000000 */
[----:B------:R-:W-:Y:S01]  /*8400*/  ISETP.GT.AND P2, PT, R0, 0x10, PT ;  /* 0x000000100000780c */ /* 0x000fe20003f44270 */
[----:B------:R2:W2:Y:S01]  /*8410*/  MUFU.TANH R216, R27 ;  /* 0x0000001b00d87308 */ /* 0x0004a20000002400 */
[----:B------:R-:W-:Y:S02]  /*8420*/  FSEL R212, R226, -INF , P1 ;  /* 0xff800000e2d47808 */ /* 0x000fe40000800000 */
[----:B------:R-:W-:Y:S02]  /*8430*/  FSEL R217, R217, -INF , P2 ;  /* 0xff800000d9d97808 */ /* 0x000fe40001000000 */
[----:B------:R-:W-:Y:S02]  /*8440*/  ISETP.GT.AND P2, PT, R2, 0x19, PT ;  /* 0x000000190200780c */ /* 0x000fe40003f44270 */
[C---:B------:R-:W-:Y:S02]  /*8450*/  ISETP.GT.AND P1, PT, R3.reuse, 0x8, PT ;  /* 0x000000080300780c */ /* 0x040fe40003f24270 */
[----:B------:R-:W-:Y:S01]  /*8460*/  ISETP.GT.AND P3, PT, R4, RZ, PT ;  /* 0x000000ff0400720c */ /* 0x000fe20003f64270 */
[----:B------:R-:W2:Y:S01]  /*8470*/  MUFU.TANH R224, R16 ;  /* 0x0000001000e07308 */ /* 0x000ea20000002400 */
[----:B------:R-:W-:Y:S02]  /*8480*/  FSEL R24, R252, -INF , P5 ;  /* 0xff800000fc187808 */ /* 0x000fe40002800000 */
[----:B------:R-:W-:Y:S02]  /*8490*/  ISETP.GT.AND P5, PT, R2, 0x8, PT ;  /* 0x000000080200780c */ /* 0x000fe40003fa4270 */
[----:B-1----:R-:W-:Y:S02]  /*84a0*/  FSEL R25, R222, -INF , P1 ;  /* 0xff800000de197808 */ /* 0x002fe40000800000 */
[C---:B------:R-:W-:Y:S02]  /*84b0*/  ISETP.GT.AND P1, PT, R3.reuse, 0x11, PT ;  /* 0x000000110300780c */ /* 0x040fe40003f24270 */
[----:B------:R-:W-:Y:S01]  /*84c0*/  FSEL R206, R30, -INF , P2 ;  /* 0xff8000001ece7808 */ /* 0x000fe20001000000 */
[----:B------:R1:W-:Y:S01]  /*84d0*/  MUFU.TANH R137, R21 ;  /* 0x0000001500897308 */ /* 0x0003e20000002400 */
[----:B------:R-:W-:Y:S02]  /*84e0*/  ISETP.GT.AND P2, PT, R3, 0x19, PT ;  /* 0x000000190300780c */ /* 0x000fe40003f44270 */
[----:B------:R-:W-:Y:S02]  /*84f0*/  FSEL R17, R130, -INF , P3 ;  /* 0xff80000082117808 */ /* 0x000fe40001800000 */
[----:B------:R-:W-:Y:S02]  /*8500*/  FSEL R51, R249, -INF , P5 ;  /* 0xff800000f9337808 */ /* 0x000fe40002800000 */
[----:B------:R-:W-:Y:S02]  /*8510*/  ISETP.GT.AND P5, PT, R4, 0x9, PT ;  /* 0x000000090400780c */ /* 0x000fe40003fa4270 */
[----:B------:R-:W-:Y:S01]  /*8520*/  ISETP.GT.AND P3, PT, R0, RZ, PT ;  /* 0x000000ff0000720c */ /* 0x000fe20003f64270 */
[----:B------:R-:W1:Y:S01]  /*8530*/  MUFU.TANH R32, R32 ;  /* 0x0000002000207308 */ /* 0x000e620000002400 */
[----:B------:R-:W-:Y:S02]  /*8540*/  FSEL R204, R135, -INF , P1 ;  /* 0xff80000087cc7808 */ /* 0x000fe40000800000 */
[----:B------:R-:W-:Y:S02]  /*8550*/  ISETP.GT.AND P1, PT, R2, 0x18, PT ;  /* 0x000000180200780c */ /* 0x000fe40003f24270 */
[----:B---3--:R-:W-:Y:S02]  /*8560*/  FSEL R52, R35, -INF , P2 ;  /* 0xff80000023347808 */ /* 0x008fe40001000000 */
[----:B--2---:R-:W-:Y:S02]  /*8570*/  FSEL R22, R223, -INF , P5 ;  /* 0xff800000df167808 */ /* 0x004fe40002800000 */
[----:B------:R-:W-:Y:S01]  /*8580*/  FSEL R210, R210, -INF , P3 ;  /* 0xff800000d2d27808 */ /* 0x000fe20001800000 */
[----:B------:R-:W2:Y:S01]  /*8590*/  MUFU.TANH R16, R37 ;  /* 0x0000002500107308 */ /* 0x000ea20000002400 */
[----:B------:R-:W-:Y:S02]  /*85a0*/  ISETP.GT.AND P3, PT, R2, 0x9, PT ;  /* 0x000000090200780c */ /* 0x000fe40003f64270 */
[----:B------:R-:W-:Y:S02]  /*85b0*/  ISETP.GT.AND P5, PT, R3, 0x10, PT ;  /* 0x000000100300780c */ /* 0x000fe40003fa4270 */
[----:B------:R-:W-:Y:S02]  /*85c0*/  FSEL R207, R134, -INF , P1 ;  /* 0xff80000086cf7808 */ /* 0x000fe40000800000 */
[----:B------:R-:W-:Y:S02]  /*85d0*/  ISETP.GT.AND P1, PT, R4, 0x19, PT ;  /* 0x000000190400780c */ /* 0x000fe40003f24270 */
[----:B------:R-:W-:Y:S01]  /*85e0*/  FSEL R55, R227, -INF , P3 ;  /* 0xff800000e3377808 */ /* 0x000fe20001800000 */
[----:B------:R2:W-:Y:S01]  /*85f0*/  MUFU.TANH R13, R40 ;  /* 0x00000028000d7308 */ /* 0x0005e20000002400 */
[----:B------:R-:W-:Y:S02]  /*8600*/  FSEL R205, R136, -INF , P5 ;  /* 0xff80000088cd7808 */ /* 0x000fe40002800000 */
[C---:B------:R-:W-:Y:S02]  /*8610*/  ISETP.GT.AND P0, PT, R0.reuse, 0x1, PT ;  /* 0x000000010000780c */ /* 0x040fe40003f04270 */
[----:B------:R-:W-:Y:S02]  /*8620*/  ISETP.GT.AND P3, PT, R3, 0x9, PT ;  /* 0x000000090300780c */ /* 0x000fe40003f64270 */
[----:B------:R-:W-:Y:S02]  /*8630*/  ISETP.GT.AND P5, PT, R0, 0x11, PT ;  /* 0x000000110000780c */ /* 0x000fe40003fa4270 */
[----:B------:R-:W-:Y:S01]  /*8640*/  FSEL R44, R26, -INF , P1 ;  /* 0xff8000001a2c7808 */ /* 0x000fe20000800000 */
[----:B------:R-:W3:Y:S01]  /*8650*/  MUFU.TANH R20, R34 ;  /* 0x0000002200147308 */ /* 0x000ee20000002400 */
[----:B------:R-:W-:Y:S01]  /*8660*/  FMUL.FTZ R26, R64, c[0x0][0x320] ;  /* 0x0000c800401a7a20 */ /* 0x000fe20000410000 */
[----:B------:R-:W-:Y:S02]  /*8670*/  FSEL R27, R221, -INF , P3 ;  /* 0xff800000dd1b7808 */ /* 0x000fe40001800000 */
[----:B------:R-:W-:Y:S02]  /*8680*/  ISETP.GT.AND P3, PT, R2, 0x10, PT ;  /* 0x000000100200780c */ /* 0x000fe40003f64270 */
[----:B------:R-:W-:Y:S02]  /*8690*/  FSEL R216, R216, -INF , P5 ;  /* 0xff800000d8d87808 */ /* 0x000fe40002800000 */
[----:B------:R-:W-:Y:S02]  /*86a0*/  FSEL R211, R211, -INF , P0 ;  /* 0xff800000d3d37808 */ /* 0x000fe40000000000 */
[----:B------:R-:W-:Y:S01]  /*86b0*/  MUFU.TANH R19, R36 ;  /* 0x0000002400137308 */ /* 0x000fe20000002400 */
[C---:B------:R-:W-:Y:S02]  /*86c0*/  ISETP.GT.AND P0, PT, R4.reuse, 0x8, PT ;  /* 0x000000080400780c */ /* 0x040fe40003f04270 */
[----:B------:R-:W-:Y:S02]  /*86d0*/  ISETP.GT.AND P5, PT, R4, 0x18, PT ;  /* 0x000000180400780c */ /* 0x000fe40003fa4270 */
[----:B-1----:R-:W-:Y:S02]  /*86e0*/  FSEL R21, R224, -INF , P0 ;  /* 0xff800000e0157808 */ /* 0x002fe40000000000 */
[----:B------:R-:W-:Y:S02]  /*86f0*/  FSEL R45, R32, -INF , P5 ;  /* 0xff800000202d7808 */ /* 0x000fe40002800000 */
[----:B------:R-:W-:Y:S01]  /*8700*/  ISETP.GT.AND P0, PT, R4, 0x11, PT ;  /* 0x000000110400780c */ /* 0x000fe20003f04270 */
[----:B------:R1:W-:Y:S01]  /*8710*/  MUFU.TANH R36, R50 ;  /* 0x0000003200247308 */ /* 0x0003e20000002400 */
[----:B------:R-:W-:Y:S02]  /*8720*/  FSEL R209, R209, -INF , P3 ;  /* 0xff800000d1d17808 */ /* 0x000fe40001800000 */
[----:B------:R-:W-:Y:S02]  /*8730*/  ISETP.GT.AND P3, PT, R0, 0x18, PT ;  /* 0x000000180000780c */ /* 0x000fe40003f64270 */
[----:B------:R-:W-:Y:S02]  /*8740*/  ISETP.GT.AND P5, PT, R4, 0x21, PT ;  /* 0x000000210400780c */ /* 0x000fe40003fa4270 */
[----:B------:R-:W-:Y:S02]  /*8750*/  FSEL R46, R137, -INF , P0 ;  /* 0xff800000892e7808 */ /* 0x000fe40000000000 */
[----:B------:R-:W-:Y:S01]  /*8760*/  ISETP.GT.AND P0, PT, R2, 0x11, PT ;  /* 0x000000110200780c */ /* 0x000fe20003f04270 */
[----:B------:R3:W-:Y:S01]  /*8770*/  MUFU.TANH R28, R53 ;  /* 0x00000035001c7308 */ /* 0x0007e20000002400 */
[----:B------:R-:W-:Y:S02]  /*8780*/  FSEL R219, R219, -INF , P3 ;  /* 0xff800000dbdb7808 */ /* 0x000fe40001800000 */
[C---:B------:R-:W-:Y:S02]  /*8790*/  ISETP.GT.AND P3, PT, R3.reuse, 0x18, PT ;  /* 0x000000180300780c */ /* 0x040fe40003f64270 */
[----:B--2---:R-:W-:Y:S02]  /*87a0*/  FSEL R40, R16, -INF , P5 ;  /* 0xff80000010287808 */ /* 0x004fe40002800000 */
[----:B------:R-:W-:Y:S02]  /*87b0*/  ISETP.GT.AND P5, PT, R2, 0x21, PT ;  /* 0x000000210200780c */ /* 0x000fe40003fa4270 */
[----:B------:R-:W-:Y:S01]  /*87c0*/  FSEL R208, R208, -INF , P0 ;  /* 0xff800000d0d07808 */ /* 0x000fe20000000000 */
[----:B------:R-:W2:Y:S01]  /*87d0*/  MUFU.TANH R218, R31 ;  /* 0x0000001f00da7308 */ /* 0x000ea20000002400 */
[C---:B------:R-:W-:Y:S02]  /*87e0*/  ISETP.GT.AND P0, PT, R0.reuse, 0x19, PT ;  /* 0x000000190000780c */ /* 0x040fe40003f04270 */
[----:B------:R-:W-:Y:S02]  /*87f0*/  ISETP.GT.AND P1, PT, R3, 0x20, PT ;  /* 0x000000200300780c */ /* 0x000fe40003f24270 */
[----:B-1----:R-:W-:Y:S02]  /*8800*/  FSEL R50, R11, -INF , P5 ;  /* 0xff8000000b327808 */ /* 0x002fe40002800000 */
[----:B------:R-:W-:Y:S02]  /*8810*/  ISETP.GT.AND P5, PT, R0, 0x29, PT ;  /* 0x000000290000780c */ /* 0x000fe40003fa4270 */
[----:B------:R-:W-:Y:S01]  /*8820*/  ISETP.GT.AND P2, PT, R2, 0x20, PT ;  /* 0x000000200200780c */ /* 0x000fe20003f44270 */
[----:B------:R1:W1:Y:S01]  /*8830*/  MUFU.TANH R12, R42 ;  /* 0x0000002a000c7308 */ /* 0x0002620000002400 */
[----:B------:R-:W-:Y:S02]  /*8840*/  FMNMX.FTZ R137, R17, R132, !PT ;  /* 0x0000008411897209 */ /* 0x000fe40007810000 */
[----:B---3--:R-:W-:Y:S01]  /*8850*/  FSEL R53, R20, -INF , P3 ;  /* 0xff80000014357808 */ /* 0x008fe20001800000 */
[----:B------:R-:W-:Y:S01]  /*8860*/  FMUL.FTZ R20, R65, c[0x0][0x320] ;  /* 0x0000c80041147a20 */ /* 0x000fe20000410000 */
[----:B------:R-:W-:Y:S02]  /*8870*/  ISETP.GT.AND P3, PT, R3, 0x21, PT ;  /* 0x000000210300780c */ /* 0x000fe40003f64270 */
[----:B------:R-:W-:Y:S03]  /*8880*/  FMNMX.FTZ R137, R18, R137, !PT ;  /* 0x0000008912897209 */ /* 0x000fe60007810000 */
[----:B------:R3:W3:Y:S01]  /*8890*/  MUFU.TANH R213, R43 ;  /* 0x0000002b00d57308 */ /* 0x0006e20000002400 */
[----:B------:R-:W-:Y:S02]  /*88a0*/  FMNMX.FTZ R137, R21, R137, !PT ;  /* 0x0000008915897209 */ /* 0x000fe40007810000 */
[----:B--2---:R-:W-:Y:S02]  /*88b0*/  FSEL R218, R218, -INF , P0 ;  /* 0xff800000dada7808 */ /* 0x004fe40000000000 */
[----:B------:R-:W-:Y:S02]  /*88c0*/  ISETP.GT.AND P0, PT, R4, 0x20, PT ;  /* 0x000000200400780c */ /* 0x000fe40003f04270 */
[----:B------:R-:W-:Y:S03]  /*88d0*/  FMNMX.FTZ R137, R22, R137, !PT ;  /* 0x0000008916897209 */ /* 0x000fe60007810000 */
[----:B------:R2:W-:Y:S01]  /*88e0*/  MUFU.TANH R35, R57 ;  /* 0x0000003900237308 */ /* 0x0005e20000002400 */
[----:B------:R-:W-:Y:S01]  /*88f0*/  FSEL R41, R19, -INF , P0 ;  /* 0xff80000013297808 */ /* 0x000fe20000000000 */
[----:B------:R-:W-:Y:S01]  /*8900*/  FMUL.FTZ R19, R66, c[0x0][0x320] ;  /* 0x0000c80042137a20 */ /* 0x000fe20000410000 */
[----:B------:R-:W-:Y:S02]  /*8910*/  ISETP.GT.AND P0, PT, R0, 0x20, PT ;  /* 0x000000200000780c */ /* 0x000fe40003f04270 */
[----:B-1----:R-:W-:Y:S02]  /*8920*/  FSEL R42, R14, -INF , P3 ;  /* 0xff8000000e2a7808 */ /* 0x002fe40001800000 */
[----:B------:R-:W-:Y:S02]  /*8930*/  ISETP.GT.AND P3, PT, R2, 0x28, PT ;  /* 0x000000280200780c */ /* 0x000fe40003f64270 */
[----:B------:R-:W-:Y:S01]  /*8940*/  FSEL R214, R12, -INF , P0 ;  /* 0xff8000000cd67808 */ /* 0x000fe20000000000 */
[----:B------:R1:W1:Y:S01]  /*8950*/  MUFU.TANH R33, R49 ;  /* 0x0000003100217308 */ /* 0x0002620000002400 */
[----:B------:R-:W-:Y:S01]  /*8960*/  ISETP.GT.AND P0, PT, R2, 0x29, PT ;  /* 0x000000290200780c */ /* 0x000fe20003f04270 */
[----:B------:R-:W-:Y:S01]  /*8970*/  FMUL.FTZ R12, R67, c[0x0][0x320] ;  /* 0x0000c800430c7a20 */ /* 0x000fe20000410000 */
[----:B------:R-:W-:Y:S02]  /*8980*/  FMNMX.FTZ R137, R47, R137, !PT ;  /* 0x000000892f897209 */ /* 0x000fe40007810000 */
[----:B---3--:R-:W-:Y:S02]  /*8990*/  FSEL R43, R15, -INF , P1 ;  /* 0xff8000000f2b7808 */ /* 0x008fe40000800000 */
[----:B------:R-:W-:Y:S02]  /*89a0*/  ISETP.GT.AND P1, PT, R0, 0x21, PT ;  /* 0x000000210000780c */ /* 0x000fe40003f24270 */
[----:B------:R-:W-:Y:S01]  /*89b0*/  FMNMX.FTZ R137, R46, R137, !PT ;  /* 0x000000892e897209 */ /* 0x000fe20007810000 */
[----:B------:R-:W3:Y:S01]  /*89c0*/  MUFU.TANH R6, R6 ;  /* 0x0000000600067308 */ /* 0x000ee20000002400 */
[----:B------:R-:W-:Y:S02]  /*89d0*/  FSEL R213, R213, -INF , P1 ;  /* 0xff800000d5d57808 */ /* 0x000fe40000800000 */
[C---:B------:R-:W-:Y:S02]  /*89e0*/  ISETP.GT.AND P1, PT, R4.reuse, 0x28, PT ;  /* 0x000000280400780c */ /* 0x040fe40003f24270 */
[----:B--2---:R-:W-:Y:S02]  /*89f0*/  FSEL R57, R7, -INF , P5 ;  /* 0xff80000007397808 */ /* 0x004fe40002800000 */
[----:B------:R-:W-:Y:S02]  /*8a00*/  ISETP.GT.AND P5, PT, R4, 0x30, PT ;  /* 0x000000300400780c */ /* 0x000fe40003fa4270 */
[----:B------:R-:W-:Y:S01]  /*8a10*/  FMNMX.FTZ R137, R45, R137, !PT ;  /* 0x000000892d897209 */ /* 0x000fe20007810000 */
[----:B------:R-:W2:Y:S01]  /*8a20*/  MUFU.TANH R34, R48 ;  /* 0x0000003000227308 */ /* 0x000ea20000002400 */
[----:B------:R-:W-:Y:S02]  /*8a30*/  FSEL R29, R29, -INF , P5 ;  /* 0xff8000001d1d7808 */ /* 0x000fe40002800000 */
[----:B------:R-:W-:Y:S02]  /*8a40*/  ISETP.GT.AND P5, PT, R3, 0x31, PT ;  /* 0x000000310300780c */ /* 0x000fe40003fa4270 */
[----:B-1----:R-:W-:Y:S02]  /*8a50*/  FSEL R49, R10, -INF , P3 ;  /* 0xff8000000a317808 */ /* 0x002fe40001800000 */
[----:B------:R-:W-:Y:S02]  /*8a60*/  ISETP.GT.AND P3, PT, R4, 0x29, PT ;  /* 0x000000290400780c */ /* 0x000fe40003f64270 */
[----:B------:R-:W-:Y:S01]  /*8a70*/  FMNMX.FTZ R137, R44, R137, !PT ;  /* 0x000000892c897209 */ /* 0x000fe20007810000 */
[----:B------:R-:W1:Y:S01]  /*8a80*/  MUFU.TANH R26, R26 ;  /* 0x0000001a001a7308 */ /* 0x000e620000002400 */
[----:B------:R-:W-:Y:S02]  /*8a90*/  FSEL R33, R33, -INF , P3 ;  /* 0xff80000021217808 */ /* 0x000fe40001800000 */
[----:B------:R-:W-:Y:S02]  /*8aa0*/  ISETP.GT.AND P3, PT, R4, 0x38, PT ;  /* 0x000000380400780c */ /* 0x000fe40003f64270 */
[----:B---3--:R-:W-:Y:S01]  /*8ab0*/  FSEL R30, R6, -INF , P5 ;  /* 0xff800000061e7808 */ /* 0x008fe20002800000 */
[----:B------:R-:W-:Y:S01]  /*8ac0*/  FMUL.FTZ R6, R63, c[0x0][0x320] ;  /* 0x0000c8003f067a20 */ /* 0x000fe20000410000 */
[C---:B------:R-:W-:Y:S02]  /*8ad0*/  ISETP.GT.AND P5, PT, R2.reuse, 0x31, PT ;  /* 0x000000310200780c */ /* 0x040fe40003fa4270 */
[----:B------:R-:W-:Y:S01]  /*8ae0*/  FMNMX.FTZ R137, R41, R137, !PT ;  /* 0x0000008929897209 */ /* 0x000fe20007810000 */
[----:B------:R-:W3:Y:S01]  /*8af0*/  MUFU.TANH R5, R5 ;  /* 0x0000000500057308 */ /* 0x000ee20000002400 */
[----:B------:R-:W-:Y:S02]  /*8b00*/  FSEL R35, R35, -INF , P5 ;  /* 0xff80000023237808 */ /* 0x000fe40002800000 */
[----:B------:R-:W-:Y:S02]  /*8b10*/  ISETP.GT.AND P5, PT, R2, 0x38, PT ;  /* 0x000000380200780c */ /* 0x000fe40003fa4270 */
[----:B--2---:R-:W-:Y:S02]  /*8b20*/  FSEL R34, R34, -INF , P1 ;  /* 0xff80000022227808 */ /* 0x004fe40000800000 */
[----:B------:R-:W-:Y:S02]  /*8b30*/  ISETP.GT.AND P1, PT, R4, 0x31, PT ;  /* 0x000000310400780c */ /* 0x000fe40003f24270 */
[----:B------:R-:W-:Y:S01]  /*8b40*/  FSEL R48, R9, -INF , P0 ;  /* 0xff80000009307808 */ /* 0x000fe20000000000 */
[----:B------:R2:W2:Y:S01]  /*8b50*/  MUFU.TANH R31, R54 ;  /* 0x00000036001f7308 */ /* 0x0004a20000002400 */
[----:B------:R-:W-:Y:S02]  /*8b60*/  FSEL R28, R28, -INF , P1 ;  /* 0xff8000001c1c7808 */ /* 0x000fe40000800000 */
[----:B------:R-:W-:Y:S02]  /*8b70*/  ISETP.GT.AND P1, PT, R2, 0x30, PT ;  /* 0x000000300200780c */ /* 0x000fe40003f24270 */
[----:B-1----:R-:W-:Y:S02]  /*8b80*/  FSEL R26, R26, -INF , P3 ;  /* 0xff8000001a1a7808 */ /* 0x002fe40001800000 */
[----:B------:R-:W-:Y:S02]  /*8b90*/  ISETP.GT.AND P3, PT, R2, 0x39, PT ;  /* 0x000000390200780c */ /* 0x000fe40003f64270 */
[----:B------:R-:W-:Y:S01]  /*8ba0*/  FMNMX.FTZ R2, R23, R133, !PT ;  /* 0x0000008517027209 */ /* 0x000fe20007810000 */
[----:B------:R-:W1:Y:S01]  /*8bb0*/  MUFU.TANH R37, R56 ;  /* 0x0000003800257308 */ /* 0x000e620000002400 */
[----:B------:R-:W-:Y:S02]  /*8bc0*/  ISETP.GT.AND P0, PT, R3, 0x29, PT ;  /* 0x000000290300780c */ /* 0x000fe40003f04270 */
[----:B------:R-:W-:Y:S02]  /*8bd0*/  FMNMX.FTZ R2, R24, R2, !PT ;  /* 0x0000000218027209 */ /* 0x000fe40007810000 */
[----:B---3--:R-:W-:Y:S02]  /*8be0*/  FSEL R32, R5, -INF , P0 ;  /* 0xff80000005207808 */ /* 0x008fe40000000000 */
[----:B------:R-:W-:Y:S02]  /*8bf0*/  ISETP.GT.AND P0, PT, R3, 0x30, PT ;  /* 0x000000300300780c */ /* 0x000fe40003f04270 */
[----:B------:R-:W-:Y:S01]  /*8c00*/  FMNMX.FTZ R2, R25, R2, !PT ;  /* 0x0000000219027209 */ /* 0x000fe20007810000 */
[----:B------:R3:W3:Y:S01]  /*8c10*/  MUFU.TANH R56, R58 ;  /* 0x0000003a00387308 */ /* 0x0006e20000002400 */
[----:B------:R-:W-:Y:S02]  /*8c20*/  FMNMX.FTZ R137, R40, R137, !PT ;  /* 0x0000008928897209 */ /* 0x000fe40007810000 */
[----:B------:R-:W-:Y:S02]  /*8c30*/  FMNMX.FTZ R2, R27, R2, !PT ;  /* 0x000000021b027209 */ /* 0x000fe40007810000 */
[----:B--2---:R-:W-:Y:S01]  /*8c40*/  FSEL R54, R13, -INF , P2 ;  /* 0xff8000000d367808 */ /* 0x004fe20001000000 */
[----:B------:R-:W-:Y:S01]  /*8c50*/  FMUL.FTZ R13, R61, c[0x0][0x320] ;  /* 0x0000c8003d0d7a20 */ /* 0x000fe20000410000 */
[C---:B------:R-:W-:Y:S02]  /*8c60*/  ISETP.GT.AND P2, PT, R0.reuse, 0x28, PT ;  /* 0x000000280000780c */ /* 0x040fe40003f44270 */
[----:B------:R-:W-:Y:S01]  /*8c70*/  FSEL R31, R31, -INF , P0 ;  /* 0xff8000001f1f7808 */ /* 0x000fe20000000000 */
[----:B------:R-:W2:Y:S01]  /*8c80*/  MUFU.TANH R20, R20 ;  /* 0x0000001400147308 */ /* 0x000ea20000002400 */
[----:B------:R-:W-:Y:S02]  /*8c90*/  ISETP.GT.AND P0, PT, R0, 0x30, PT ;  /* 0x000000300000780c */ /* 0x000fe40003f04270 */
[----:B------:R-:W-:Y:S02]  /*8ca0*/  FMNMX.FTZ R2, R205, R2, !PT ;  /* 0x00000002cd027209 */ /* 0x000fe40007810000 */
[----:B-1----:R-:W-:Y:S02]  /*8cb0*/  FSEL R37, R37, -INF , P1 ;  /* 0xff80000025257808 */ /* 0x002fe40000800000 */
[----:B------:R-:W-:Y:S02]  /*8cc0*/  ISETP.GT.AND P1, PT, R3, 0x38, PT ;  /* 0x000000380300780c */ /* 0x000fe40003f24270 */
[----:B------:R-:W-:Y:S01]  /*8cd0*/  FMNMX.FTZ R2, R204, R2, !PT ;  /* 0x00000002cc027209 */ /* 0x000fe20007810000 */
[----:B------:R-:W1:Y:S01]  /*8ce0*/  MUFU.TANH R12, R12 ;  /* 0x0000000c000c7308 */ /* 0x000e620000002400 */
[----:B------:R-:W-:Y:S02]  /*8cf0*/  FMNMX.FTZ R137, R34, R137, !PT ;  /* 0x0000008922897209 */ /* 0x000fe40007810000 */
[----:B------:R-:W-:Y:S02]  /*8d00*/  FMNMX.FTZ R2, R53, R2, !PT ;  /* 0x0000000235027209 */ /* 0x000fe40007810000 */
[----:B---3--:R-:W-:Y:S02]  /*8d10*/  FSEL R58, R8, -INF , P2 ;  /* 0xff800000083a7808 */ /* 0x008fe40001000000 */
[C---:B------:R-:W-:Y:S02]  /*8d20*/  ISETP.GT.AND P2, PT, R3.reuse, 0x28, PT ;  /* 0x000000280300780c */ /* 0x040fe40003f44270 */
[----:B------:R-:W-:Y:S01]  /*8d30*/  FSEL R56, R56, -INF , P0 ;  /* 0xff80000038387808 */ /* 0x000fe20000000000 */
[----:B------:R-:W3:Y:S01]  /*8d40*/  MUFU.TANH R19, R19 ;  /* 0x0000001300137308 */ /* 0x000ee20000002400 */
[----:B------:R-:W-:Y:S02]  /*8d50*/  FSEL R36, R36, -INF , P2 ;  /* 0xff80000024247808 */ /* 0x000fe40001000000 */
[----:B------:R-:W-:Y:S02]  /*8d60*/  ISETP.GT.AND P2, PT, R4, 0x39, PT ;  /* 0x000000390400780c */ /* 0x000fe40003f44270 */
[----:B------:R-:W-:Y:S02]  /*8d70*/  ISETP.GT.AND P0, PT, R3, 0x39, PT ;  /* 0x000000390300780c */ /* 0x000fe40003f04270 */
        /* <DEDUP_REMOVED lines=37> */
[----:B--2---:R-:W-:Y:S02]  /*8fd0*/  FSEL R20, R20, -INF , P2 ;  /* 0xff80000014147808 */ /* 0x004fe40001000000 */
[----:B-1----:R-:W-:Y:S02]  /*8fe0*/  FSEL R12, R12, -INF , P0 ;  /* 0xff8000000c0c7808 */ /* 0x002fe40000000000 */
[C---:B------:R-:W-:Y:S02]  /*8ff0*/  ISETP.GT.AND P0, PT, R0.reuse, 0x39, PT ;  /* 0x000000390000780c */ /* 0x040fe40003f04270 */
[----:B---3--:R-:W-:Y:S02]  /*9000*/  FSEL R19, R19, -INF , P1 ;  /* 0xff80000013137808 */ /* 0x008fe40000800000 */
[C---:B------:R-:W-:Y:S02]  /*9010*/  ISETP.GT.AND P2, PT, R0.reuse, 0x31, PT ;  /* 0x000000310000780c */ /* 0x040fe40003f44270 */
[----:B------:R-:W-:Y:S02]  /*9020*/  FMNMX.FTZ R2, R57, R2, !PT ;  /* 0x0000000239027209 */ /* 0x000fe40007810000 */
[----:B------:R-:W-:Y:S02]  /*9030*/  ISETP.GT.AND P1, PT, R0, 0x38, PT ;  /* 0x000000380000780c */ /* 0x000fe40003f24270 */
[----:B------:R-:W-:Y:S02]  /*9040*/  FMNMX.FTZ R0, R48, R3, !PT ;  /* 0x0000000330007209 */ /* 0x000fe40007810000 */
[----:B------:R-:W-:Y:S02]  /*9050*/  FMNMX.FTZ R137, R26, R137, !PT ;  /* 0x000000891a897209 */ /* 0x000fe40007810000 */
[----:B------:R-:W-:Y:S02]  /*9060*/  FMNMX.FTZ R0, R37, R0, !PT ;  /* 0x0000000025007209 */ /* 0x000fe40007810000 */
[----:B------:R-:W-:Y:S02]  /*9070*/  FSEL R15, R15, -INF , P2 ;  /* 0xff8000000f0f7808 */ /* 0x000fe40001000000 */
[----:B------:R-:W-:Y:S02]  /*9080*/  FMNMX.FTZ R2, R56, R2, !PT ;  /* 0x0000000238027209 */ /* 0x000fe40007810000 */
[----:B------:R-:W-:Y:S02]  /*9090*/  FMNMX.FTZ R137, R20, R137, !PT ;  /* 0x0000008914897209 */ /* 0x000fe40007810000 */
[----:B------:R-:W-:Y:S02]  /*90a0*/  FMNMX.FTZ R4, R19, R5, !PT ;  /* 0x0000000513047209 */ /* 0x000fe40007810000 */
[----:B------:R-:W-:Y:S01]  /*90b0*/  FSEL R14, R14, -INF , P5 ;  /* 0xff8000000e0e7808 */ /* 0x000fe20002800000 */
[----:B------:R-:W1:Y:S01]  /*90c0*/  SHFL.BFLY PT, R5, R137, 0x2, 0x1f ;  /* 0x0c401f0089057f89 */ /* 0x000e6200000e0000 */
[----:B------:R-:W-:Y:S02]  /*90d0*/  FSEL R16, R16, -INF , P1 ;  /* 0xff80000010107808 */ /* 0x000fe40000800000 */
[----:B------:R-:W-:Y:S02]  /*90e0*/  FMNMX.FTZ R2, R15, R2, !PT ;  /* 0x000000020f027209 */ /* 0x000fe40007810000 */
[----:B------:R-:W-:Y:S02]  /*90f0*/  FMNMX.FTZ R0, R35, R0, !PT ;  /* 0x0000000023007209 */ /* 0x000fe40007810000 */
[----:B------:R-:W-:Y:S02]  /*9100*/  FMNMX.FTZ R4, R12, R4, !PT ;  /* 0x000000040c047209 */ /* 0x000fe40007810000 */
[----:B------:R-:W-:Y:S02]  /*9110*/  FSEL R6, R6, -INF , P0 ;  /* 0xff80000006067808 */ /* 0x000fe40000000000 */
[----:B------:R-:W-:Y:S01]  /*9120*/  FMNMX.FTZ R3, R14, R0, !PT ;  /* 0x000000000e037209 */ /* 0x000fe20007810000 */
[----:B------:R-:W2:Y:S01]  /*9130*/  SHFL.BFLY PT, R7, R4, 0x2, 0x1f ;  /* 0x0c401f0004077f89 */ /* 0x000ea200000e0000 */
[----:B------:R-:W-:Y:S02]  /*9140*/  FMNMX.FTZ R0, R16, R2, !PT ;  /* 0x0000000210007209 */ /* 0x000fe40007810000 */
[----:B------:R-:W-:Y:S02]  /*9150*/  FSEL R13, R13, -INF , P3 ;  /* 0xff8000000d0d7808 */ /* 0x000fe40001800000 */
[----:B------:R-:W-:Y:S02]  /*9160*/  FMNMX.FTZ R0, R6, R0, !PT ;  /* 0x0000000006007209 */ /* 0x000fe40007810000 */
[----:B------:R-:W-:Y:S02]  /*9170*/  FMNMX.FTZ R3, R13, R3, !PT ;  /* 0x000000030d037209 */ /* 0x000fe40007810000 */
[----:B------:R-:W-:Y:S01]  /*9180*/  ISETP.GE.AND P5, PT, R131, 0x1, PT ;  /* 0x000000018300780c */ /* 0x000fe20003fa6270 */
[----:B------:R-:W3:Y:S01]  /*9190*/  SHFL.BFLY PT, R2, R0, 0x2, 0x1f ;  /* 0x0c401f0000027f89 */ /* 0x000ee200000e0000 */
[----:B-1----:R-:W-:Y:S07]  /*91a0*/  FMNMX.FTZ R137, R137, R5, !PT ;  /* 0x0000000589897209 */ /* 0x002fee0007810000 */
[----:B------:R-:W1:Y:S04]  /*91b0*/  SHFL.BFLY PT, R135, R3, 0x2, 0x1f ;  /* 0x0c401f0003877f89 */ /* 0x000e6800000e0000 */
[----:B------:R-:W-:Y:S01]  /*91c0*/  @P5 IMAD.WIDE.U32 R8, R235, c[0x0][0x1e0], RZ ;  /* 0x00007800eb085a25 */ /* 0x000fe200078e00ff */
[----:B------:R-:W-:Y:S02]  /*91d0*/  @P5 ISETP.GE.AND P3, PT, R250, c[0x0][0x1d4], PT ;  /* 0x00007500fa005a0c */ /* 0x000fe40003f66270 */
[----:B--2---:R-:W-:Y:S01]  /*91e0*/  FMNMX.FTZ R4, R4, R7, !PT ;  /* 0x0000000704047209 */ /* 0x004fe20007810000 */
[----:B------:R-:W2:Y:S01]  /*91f0*/  SHFL.BFLY PT, R5, R137, 0x1, 0x1f ;  /* 0x0c201f0089057f89 */ /* 0x000ea200000e0000 */
[----:B---3--:R-:W-:Y:S07]  /*9200*/  FMNMX.FTZ R0, R0, R2, !PT ;  /* 0x0000000200007209 */ /* 0x008fee0007810000 */
[----:B------:R-:W3:Y:S01]  /*9210*/  SHFL.BFLY PT, R136, R4, 0x1, 0x1f ;  /* 0x0c201f0004887f89 */ /* 0x000ee200000e0000 */
[----:B------:R-:W-:Y:S05]  /*9220*/  @P5 SHF.R.S32.HI R2, RZ, 0x1f, R235 ;  /* 0x0000001fff025819 */ /* 0x000fea00000114eb */
[----:B------:R-:W-:Y:S01]  /*9230*/  @P5 IMAD R2, R2, c[0x0][0x1e0], RZ ;  /* 0x0000780002025a24 */ /* 0x000fe200078e02ff */
[----:B-1----:R-:W-:Y:S02]  /*9240*/  FMNMX.FTZ R135, R3, R135, !PT ;  /* 0x0000008703877209 */ /* 0x002fe40007810000 */
[----:B------:R-:W1:Y:S01]  /*9250*/  SHFL.BFLY PT, R3, R0, 0x1, 0x1f ;  /* 0x0c201f0000037f89 */ /* 0x000e6200000e0000 */
[----:B------:R-:W-:Y:S05]  /*9260*/  @P5 IMAD R2, R235, c[0x0][0x1e4], R2 ;  /* 0x00007900eb025a24 */ /* 0x000fea00078e0202 */
[----:B------:R-:W-:Y:S02]  /*9270*/  @P5 IADD3 R2, R9, R2, RZ ;  /* 0x0000000209025210 */ /* 0x000fe40007ffe0ff */
[----:B--2---:R-:W-:Y:S01]  /*9280*/  FMNMX.FTZ R137, R137, R5, !PT ;  /* 0x0000000589897209 */ /* 0x004fe20007810000 */
[----:B------:R-:W2:Y:S03]  /*9290*/  SHFL.BFLY PT, R7, R135, 0x1, 0x1f ;  /* 0x0c201f0087077f89 */ /* 0x000ea600000e0000 */
[C---:B------:R-:W-:Y:S02]  /*92a0*/  FSETP.NEU.FTZ.AND P2, PT, R137.reuse, -INF , PT ;  /* 0xff8000008900780b */ /* 0x040fe40003f5d000 */
[----:B---3--:R-:W-:Y:S02]  /*92b0*/  FMNMX.FTZ R136, R4, R136, !PT ;  /* 0x0000008804887209 */ /* 0x008fe40007810000 */
[C---:B------:R-:W-:Y:S01]  /*92c0*/  @P5 SHF.L.U64.HI R4, R8.reuse, 0x6, R2 ;  /* 0x0000000608045819 */ /* 0x040fe20000010202 */
[----:B------:R-:W-:Y:S01]  /*92d0*/  @P5 IMAD.SHL.U32 R8, R8, 0x40, RZ ;  /* 0x0000004008085824 */ /* 0x000fe200078e00ff */
[----:B------:R-:W-:Y:S02]  /*92e0*/  FSEL R2, R137, RZ, P2 ;  /* 0x000000ff89027208 */ /* 0x000fe40001000000 */
[----:B-1----:R-:W-:Y:S03]  /*92f0*/  FMNMX.FTZ R134, R0, R3, !PT ;  /* 0x0000000300867209 */ /* 0x002fe60007810000 */
[----:B------:R-:W-:Y:S01]  /*9300*/  FADD.FTZ R5, -R2, R132 ;  /* 0x0000008402057221 */ /* 0x000fe20000010100 */
[----:B----4-:R-:W-:Y:S04]  /*9310*/  @P5 IADD3 R0, P1, R8, R246, RZ ;  /* 0x000000f608005210 */ /* 0x010fe80007f3e0ff */
[----:B------:R-:W-:Y:S02]  /*9320*/  @P5 LEA R10, P0, R0, c[0x0][0x1c8], 0x1 ;  /* 0x00007200000a5a11 */ /* 0x000fe400078008ff */
[----:B------:R-:W-:Y:S02]  /*9330*/  @P5 IADD3.X R2, R4, R128, RZ, P1, !PT ;  /* 0x0000008004025210 */ /* 0x000fe40000ffe4ff */
[----:B--2---:R-:W-:Y:S02]  /*9340*/  FMNMX.FTZ R135, R135, R7, !PT ;  /* 0x0000000787877209 */ /* 0x004fe40007810000 */
[----:B------:R-:W-:Y:S02]  /*9350*/  @P5 LEA.HI.X R11, R0, c[0x0][0x1cc], R2, 0x1, P0 ;  /* 0x00007300000b5a11 */ /* 0x000fe400000f0c02 */
[----:B------:R-:W-:Y:S03]  /*9360*/  @P5 IADD3 R0, P1, P0, R8, 0x40, R246 ;  /* 0x0000004008005810 */ /* 0x000fe6000783e0f6 */
[----:B------:R1:W-:Y:S01]  /*9370*/  @P5 LDGSTS.E.BYPASS.LTC128B.128 [R248+0x4100], [R10.64], !P3 ;  /* 0x041000000af85fae */ /* 0x0003e2000d901d46 */
[----:B------:R-:W-:Y:S02]  /*9380*/  @P5 IADD3.X R4, R4, RZ, R128, P1, P0 ;  /* 0x000000ff04045210 */ /* 0x000fe40000fe0480 */
[----:B------:R-:W-:Y:S02]  /*9390*/  @P5 LEA R8, P0, R0, c[0x0][0x1c8], 0x1 ;  /* 0x0000720000085a11 */ /* 0x000fe400078008ff */
[----:B------:R-:W-:Y:S02]  /*93a0*/  FSETP.NEU.FTZ.AND P1, PT, R136, -INF , PT ;  /* 0xff8000008800780b */ /* 0x000fe40003f3d000 */
[----:B------:R-:W-:Y:S02]  /*93b0*/  @P5 LEA.HI.X R9, R0, c[0x0][0x1cc], R4, 0x1, P0 ;  /* 0x0000730000095a11 */ /* 0x000fe400000f0c04 */
[C---:B------:R-:W-:Y:S02]  /*93c0*/  FSETP.NEU.FTZ.AND P0, PT, R135.reuse, -INF , PT ;  /* 0xff8000008700780b */ /* 0x040fe40003f1d000 */
[----:B------:R-:W-:Y:S01]  /*93d0*/  FSEL R2, R136, RZ, P1 ;  /* 0x000000ff88027208 */ /* 0x000fe20000800000 */
[----:B------:R2:W-:Y:S01]  /*93e0*/  @P5 LDGSTS.E.BYPASS.LTC128B.128 [R248+0x6100], [R8.64], !P6 ;  /* 0x0610000008f85fae */ /* 0x0005e2000f101d46 */
[----:B------:R-:W-:Y:S03]  /*93f0*/  FSEL R0, R135, RZ, P0 ;  /* 0x000000ff87007208 */ /* 0x000fe60000000000 */
[----:B------:R-:W-:Y:S01]  /*9400*/  FADD.FTZ R4, -R2, R133 ;  /* 0x0000008502047221 */ /* 0x000fe20000010100 */
[----:B------:R-:W-:Y:S01]  /*9410*/  @P5 MOV R2, c[0x0][0x1e0] ;  /* 0x0000780000025a02 */ /* 0x000fe20000000f00 */
[----:B------:R-:W-:Y:S02]  /*9420*/  FADD.FTZ R3, -R0, R138 ;  /* 0x0000008a00037221 */ /* 0x000fe40000010100 */
[----:B------:R-:W-:Y:S05]  /*9430*/  @P5 IMAD.MOV.U32 R0, RZ, RZ, 0x5 ;  /* 0x00000005ff005424 */ /* 0x000fea00078e00ff */
[C---:B------:R-:W-:Y:S02]  /*9440*/  @P5 SHF.L.U64.HI R0, R2.reuse, R0, c[0x0][0x1e4] ;  /* 0x0000790002005619 */ /* 0x040fe40000010200 */
[----:B------:R-:W-:Y:S01]  /*9450*/  @P5 SHF.L.U32 R2, R2, 0x5, RZ ;  /* 0x0000000502025819 */ /* 0x000fe200000006ff */
[----:B--2---:R-:W-:Y:S05]  /*9460*/  FMUL.FTZ R8, R137, c[0x0][0x2d0] ;  /* 0x0000b40089087a20 */ /* 0x004fea0000410000 */
[----:B------:R-:W-:Y:S02]  /*9470*/  FSEL R8, R8, RZ, P2 ;  /* 0x000000ff08087208 */ /* 0x000fe40001000000 */
[-C--:B-1----:R-:W-:Y:S03]  /*9480*/  @P5 IADD3 R10, P2, R10, R2.reuse, RZ ;  /* 0x000000020a0a5210 */ /* 0x082fe60007f5e0ff */
[--C-:B------:R-:W-:Y:S01]  /*9490*/  FFMA.FTZ R7, R17, c[0x0][0x2d0], -R8.reuse ;  /* 0x0000b40011077a23 */ /* 0x100fe20000010808 */
[----:B------:R-:W-:Y:S01]  /*94a0*/  @P5 IADD3.X R11, R0, R11, RZ, P2, !PT ;  /* 0x0000000b000b5210 */ /* 0x000fe200017fe4ff */
[--C-:B------:R-:W-:Y:S02]  /*94b0*/  FFMA.FTZ R9, R22, c[0x0][0x2d0], -R8.reuse ;  /* 0x0000b40016097a23 */ /* 0x100fe40000010808 */
[----:B------:R1:W-:Y:S01]  /*94c0*/  MUFU.EX2 R221, R7 ;  /* 0x0000000700dd7308 */ /* 0x0003e20000000800 */
[--C-:B------:R-:W-:Y:S01]  /*94d0*/  FFMA.FTZ R128, R46, c[0x0][0x2d0], -R8.reuse ;  /* 0x0000b4002e807a23 */ /* 0x100fe20000010808 */
[----:B------:R2:W-:Y:S01]  /*94e0*/  @P5 LDGSTS.E.BYPASS.LTC128B.128 [R248+0x4900], [R10.64], !P3 ;  /* 0x049000000af85fae */ /* 0x0005e2000d901d46 */
[--C-:B------:R-:W-:Y:S02]  /*94f0*/  FFMA.FTZ R129, R45, c[0x0][0x2d0], -R8.reuse ;  /* 0x0000b4002d817a23 */ /* 0x100fe40000010808 */
[--C-:B------:R-:W-:Y:S02]  /*9500*/  FFMA.FTZ R130, R44, c[0x0][0x2d0], -R8.reuse ;  /* 0x0000b4002c827a23 */ /* 0x100fe40000010808 */
[--C-:B------:R-:W-:Y:S02]  /*9510*/  FFMA.FTZ R63, R20, c[0x0][0x2d0], -R8.reuse ;  /* 0x0000b400143f7a23 */ /* 0x100fe40000010808 */
[--C-:B------:R-:W-:Y:S01]  /*9520*/  FFMA.FTZ R61, R34, c[0x0][0x2d0], -R8.reuse ;  /* 0x0000b400223d7a23 */ /* 0x100fe20000010808 */
[----:B------:R-:W3:Y:S01]  /*9530*/  MUFU.EX2 R59, R9 ;  /* 0x00000009003b7308 */ /* 0x000ee20000000800 */
[----:B------:R2:W-:Y:S01]  /*9540*/  @P5 LDGSTS.E.BYPASS.LTC128B.128 [R248+0x6900], [R10.64+0x80], !P6 ;  /* 0x069000800af85fae */ /* 0x0005e2000f101d46 */
[--C-:B------:R-:W-:Y:S02]  /*9550*/  FFMA.FTZ R60, R33, c[0x0][0x2d0], -R8.reuse ;  /* 0x0000b400213c7a23 */ /* 0x100fe40000010808 */
[--C-:B------:R-:W-:Y:S02]  /*9560*/  FFMA.FTZ R62, R26, c[0x0][0x2d0], -R8.reuse ;  /* 0x0000b4001a3e7a23 */ /* 0x100fe40000010808 */
[--C-:B------:R-:W-:Y:S02]  /*9570*/  FFMA.FTZ R47, R47, c[0x0][0x2d0], -R8.reuse ;  /* 0x0000b4002f2f7a23 */ /* 0x100fe40000010808 */
[----:B------:R-:W-:Y:S02]  /*9580*/  IMAD.MOV.U32 R45, RZ, RZ, R235 ;  /* 0x000000ffff2d7224 */ /* 0x000fe400078e00eb */
[--C-:B-1----:R-:W-:Y:S02]  /*9590*/  FFMA.FTZ R7, R18, c[0x0][0x2d0], -R8.reuse ;  /* 0x0000b40012077a23 */ /* 0x102fe40000010808 */
[--C-:B------:R-:W-:Y:S02]  /*95a0*/  FFMA.FTZ R18, R40, c[0x0][0x2d0], -R8.reuse ;  /* 0x0000b40028127a23 */ /* 0x100fe40000010808 */
[----:B------:R1:W-:Y:S01]  /*95b0*/  MUFU.EX2 R226, R7 ;  /* 0x0000000700e27308 */ /* 0x0003e20000000800 */
[----:B------:R-:W-:Y:S01]  /*95c0*/  FFMA.FTZ R40, R29, c[0x0][0x2d0], -R8 ;  /* 0x0000b4001d287a23 */ /* 0x000fe20000010808 */
[-C--:B--2---:R-:W-:Y:S05]  /*95d0*/  @P5 IADD3 R10, P2, R10, R2.reuse, RZ ;  /* 0x000000020a0a5210 */ /* 0x084fea0007f5e0ff */
[----:B------:R-:W-:Y:S05]  /*95e0*/  @P5 IMAD.X R11, R11, 0x1, R0, P2 ;  /* 0x000000010b0b5824 */ /* 0x000fea00010e0600 */
[----:B------:R2:W-:Y:S01]  /*95f0*/  @P5 LDGSTS.E.BYPASS.LTC128B.128 [R248+0x5100], [R10.64], !P3 ;  /* 0x051000000af85fae */ /* 0x0005e2000d901d46 */
[--C-:B-1----:R-:W-:Y:S04]  /*9600*/  FFMA.FTZ R7, R21, c[0x0][0x2d0], -R8.reuse ;  /* 0x0000b40015077a23 */ /* 0x102fe80000010808 */
[----:B------:R1:W-:Y:S03]  /*9610*/  MUFU.EX2 R249, R7 ;  /* 0x0000000700f97308 */ /* 0x0003e60000000800 */
[----:B------:R2:W-:Y:S01]  /*9620*/  @P5 LDGSTS.E.BYPASS.LTC128B.128 [R248+0x7100], [R10.64+0x80], !P6 ;  /* 0x071000800af85fae */ /* 0x0005e2000f101d46 */
[----:B-1----:R-:W-:Y:S05]  /*9630*/  FMUL.FTZ R7, R136, c[0x0][0x2d0] ;  /* 0x0000b40088077a20 */ /* 0x002fea0000410000 */
[----:B------:R-:W-:Y:S02]  /*9640*/  FSEL R7, R7, RZ, P1 ;  /* 0x000000ff07077208 */ /* 0x000fe40000800000 */
[----:B--2---:R-:W-:Y:S03]  /*9650*/  @P5 IADD3 R10, P1, R10, R2, RZ ;  /* 0x000000020a0a5210 */ /* 0x004fe60007f3e0ff */
[--C-:B------:R-:W-:Y:S01]  /*9660*/  FFMA.FTZ R9, R23, c[0x0][0x2d0], -R7.reuse ;  /* 0x0000b40017097a23 */ /* 0x100fe20000010807 */
[----:B------:R-:W-:Y:S01]  /*9670*/  @P5 IADD3.X R11, R11, R0, RZ, P1, !PT ;  /* 0x000000000b0b5210 */ /* 0x000fe20000ffe4ff */
[--C-:B------:R-:W-:Y:S01]  /*9680*/  FFMA.FTZ R2, R27, c[0x0][0x2d0], -R7.reuse ;  /* 0x0000b4001b027a23 */ /* 0x100fe20000010807 */
[----:B------:R-:W-:Y:S01]  /*9690*/  FSETP.NEU.FTZ.AND P1, PT, R134, -INF , PT ;  /* 0xff8000008600780b */ /* 0x000fe20003f3d000 */
[----:B------:R1:W-:Y:S01]  /*96a0*/  MUFU.EX2 R220, R9 ;  /* 0x0000000900dc7308 */ /* 0x0003e20000000800 */
[--C-:B------:R-:W-:Y:S01]  /*96b0*/  FFMA.FTZ R27, R28, c[0x0][0x2d0], -R8.reuse ;  /* 0x0000b4001c1b7a23 */ /* 0x100fe20000010808 */
[----:B------:R2:W-:Y:S01]  /*96c0*/  @P5 LDGSTS.E.BYPASS.LTC128B.128 [R248+0x5900], [R10.64], !P3 ;  /* 0x059000000af85fae */ /* 0x0005e2000d901d46 */
[----:B------:R-:W-:Y:S01]  /*96d0*/  FSEL R0, R134, RZ, P1 ;  /* 0x000000ff86007208 */ /* 0x000fe20000800000 */
[--C-:B------:R-:W-:Y:S02]  /*96e0*/  FFMA.FTZ R53, R53, c[0x0][0x2d0], -R7.reuse ;  /* 0x0000b40035357a23 */ /* 0x100fe40000010807 */
[--C-:B------:R-:W-:Y:S02]  /*96f0*/  FFMA.FTZ R43, R43, c[0x0][0x2d0], -R7.reuse ;  /* 0x0000b4002b2b7a23 */ /* 0x100fe40000010807 */
[--C-:B------:R-:W-:Y:S02]  /*9700*/  FFMA.FTZ R64, R31, c[0x0][0x2d0], -R7.reuse ;  /* 0x0000b4001f407a23 */ /* 0x100fe40000010807 */
[----:B------:R4:W-:Y:S01]  /*9710*/  MUFU.EX2 R227, R2 ;  /* 0x0000000200e37308 */ /* 0x0009e20000000800 */
[----:B------:R2:W-:Y:S01]  /*9720*/  @P5 LDGSTS.E.BYPASS.LTC128B.128 [R248+0x7900], [R10.64+0x80], !P6 ;  /* 0x079000800af85fae */ /* 0x0005e2000f101d46 */
[--C-:B------:R-:W-:Y:S02]  /*9730*/  FFMA.FTZ R65, R30, c[0x0][0x2d0], -R7.reuse ;  /* 0x0000b4001e417a23 */ /* 0x100fe40000010807 */
[--C-:B------:R-:W-:Y:S02]  /*9740*/  FFMA.FTZ R67, R12, c[0x0][0x2d0], -R7.reuse ;  /* 0x0000b4000c437a23 */ /* 0x100fe40000010807 */
[--C-:B------:R-:W-:Y:S01]  /*9750*/  FFMA.FTZ R17, R42, c[0x0][0x2d0], -R7.reuse ;  /* 0x0000b4002a117a23 */ /* 0x100fe20000010807 */
[----:B------:R-:W-:Y:S01]  /*9760*/  MOV R42, R27 ;  /* 0x0000001b002a7202 */ /* 0x000fe20000000f00 */
[--C-:B------:R-:W-:Y:S01]  /*9770*/  FFMA.FTZ R34, R32, c[0x0][0x2d0], -R7.reuse ;  /* 0x0000b40020227a23 */ /* 0x100fe20000010807 */
[----:B------:R-:W2:Y:S01]  /*9780*/  LDSM.16.MT88.4 R20, [R229] ;  /* 0x00000000e514783b */ /* 0x000ea20000004200 */
[--C-:B------:R-:W-:Y:S02]  /*9790*/  FFMA.FTZ R66, R19, c[0x0][0x2d0], -R7.reuse ;  /* 0x0000b40013427a23 */ /* 0x100fe40000010807 */
[--C-:B-1----:R-:W-:Y:S02]  /*97a0*/  FFMA.FTZ R9, R24, c[0x0][0x2d0], -R7.reuse ;  /* 0x0000b40018097a23 */ /* 0x102fe40000010807 */
[----:B------:R-:W-:Y:S03]  /*97b0*/  FFMA.FTZ R24, R52, c[0x0][0x2d0], -R7 ;  /* 0x0000b40034187a23 */ /* 0x000fe60000010807 */
[----:B------:R-:W0:Y:S01]  /*97c0*/  LDGDEPBAR ;  /* 0x00000000000079af */ /* 0x000e220000000000 */
[----:B------:R1:W1:Y:S01]  /*97d0*/  MUFU.EX2 R224, R9 ;  /* 0x0000000900e07308 */ /* 0x0002620000000800 */
[----:B----4-:R-:W-:Y:S02]  /*97e0*/  FADD.FTZ R2, -R0, R139 ;  /* 0x0000008b00027221 */ /* 0x010fe40000010100 */
[--C-:B-1----:R-:W-:Y:S02]  /*97f0*/  FFMA.FTZ R9, R25, c[0x0][0x2d0], -R7.reuse ;  /* 0x0000b40019097a23 */ /* 0x102fe40000010807 */
[----:B------:R-:W-:Y:S05]  /*9800*/  FFMA.FTZ R25, R36, c[0x0][0x2d0], -R7 ;  /* 0x0000b40024197a23 */ /* 0x000fea0000010807 */
[----:B------:R1:W4:Y:S02]  /*9810*/  MUFU.EX2 R225, R9 ;  /* 0x0000000900e17308 */ /* 0x0003240000000800 */
[----:B-1----:R-:W-:Y:S05]  /*9820*/  FMUL.FTZ R9, R135, c[0x0][0x2d0] ;  /* 0x0000b40087097a20 */ /* 0x002fea0000410000 */
[----:B------:R-:W-:Y:S05]  /*9830*/  FSEL R9, R9, RZ, P0 ;  /* 0x000000ff09097208 */ /* 0x000fea0000000000 */
[--C-:B------:R-:W-:Y:S02]  /*9840*/  FFMA.FTZ R0, R39, c[0x0][0x2d0], -R9.reuse ;  /* 0x0000b40027007a23 */ /* 0x100fe40000010809 */
[----:B------:R-:W-:Y:S01]  /*9850*/  FFMA.FTZ R39, R41, c[0x0][0x2d0], -R8 ;  /* 0x0000b40029277a23 */ /* 0x000fe20000010808 */
[----:B---3--:R-:W-:Y:S01]  /*9860*/  MOV R41, R59 ;  /* 0x0000003b00297202 */ /* 0x008fe20000000f00 */
[----:B------:R1:W-:Y:S01]  /*9870*/  MUFU.EX2 R223, R0 ;  /* 0x0000000000df7308 */ /* 0x0003e20000000800 */
[----:B------:R-:W-:Y:S02]  /*9880*/  FMUL.FTZ R8, R134, c[0x0][0x2d0] ;  /* 0x0000b40086087a20 */ /* 0x000fe40000410000 */
[----:B--2---:R-:W-:Y:S01]  /*9890*/  FFMA.FTZ R10, R38, c[0x0][0x2d0], -R9 ;  /* 0x0000b400260a7a23 */ /* 0x004fe20000010809 */
[----:B------:R-:W-:Y:S01]  /*98a0*/  MOV R38, R131 ;  /* 0x0000008300267202 */ /* 0x000fe20000000f00 */
[--C-:B------:R-:W-:Y:S01]  /*98b0*/  FFMA.FTZ R131, R205, c[0x0][0x2d0], -R7.reuse ;  /* 0x0000b400cd837a23 */ /* 0x100fe20000010807 */
[----:B------:R-:W-:Y:S01]  /*98c0*/  F2FP.PACK_AB R205, R224, R220 ;  /* 0x000000dce0cd723e */ /* 0x000fe200000000ff */
[----:B------:R-:W-:Y:S01]  /*98d0*/  FFMA.FTZ R59, R204, c[0x0][0x2d0], -R7 ;  /* 0x0000b400cc3b7a23 */ /* 0x000fe20000010807 */
[----:B------:R-:W-:Y:S01]  /*98e0*/  FSEL R7, R8, RZ, P1 ;  /* 0x000000ff08077208 */ /* 0x000fe20000800000 */
[--C-:B------:R-:W-:Y:S01]  /*98f0*/  FFMA.FTZ R54, R54, c[0x0][0x2d0], -R9.reuse ;  /* 0x0000b40036367a23 */ /* 0x100fe20000010809 */
[----:B------:R-:W-:Y:S01]  /*9900*/  MUFU.EX2 R138, R10 ;  /* 0x0000000a008a7308 */ /* 0x000fe20000000800 */
[--C-:B------:R-:W-:Y:S01]  /*9910*/  FFMA.FTZ R46, R37, c[0x0][0x2d0], -R9.reuse ;  /* 0x0000b400252e7a23 */ /* 0x100fe20000010809 */
[----:B------:R-:W-:Y:S01]  /*9920*/  F2FP.PACK_AB R204, R226, R221 ;  /* 0x000000dde2cc723e */ /* 0x000fe200000000ff */
[--C-:B------:R-:W-:Y:S02]  /*9930*/  FFMA.FTZ R52, R14, c[0x0][0x2d0], -R9.reuse ;  /* 0x0000b4000e347a23 */ /* 0x100fe40000010809 */
[--C-:B------:R-:W-:Y:S02]  /*9940*/  FFMA.FTZ R235, R13, c[0x0][0x2d0], -R9.reuse ;  /* 0x0000b4000deb7a23 */ /* 0x100fe40000010809 */
[--C-:B------:R-:W-:Y:S02]  /*9950*/  FFMA.FTZ R252, R208, c[0x0][0x2d0], -R9.reuse ;  /* 0x0000b400d0fc7a23 */ /* 0x100fe40000010809 */
[--C-:B------:R-:W-:Y:S01]  /*9960*/  FFMA.FTZ R44, R35, c[0x0][0x2d0], -R9.reuse ;  /* 0x0000b400232c7a23 */ /* 0x100fe20000010809 */
[----:B------:R-:W-:Y:S01]  /*9970*/  MOV R35, R17 ;  /* 0x0000001100237202 */ /* 0x000fe20000000f00 */
[--C-:B------:R-:W-:Y:S02]  /*9980*/  FFMA.FTZ R33, R209, c[0x0][0x2d0], -R9.reuse ;  /* 0x0000b400d1217a23 */ /* 0x100fe40000010809 */
[--C-:B------:R-:W-:Y:S01]  /*9990*/  FFMA.FTZ R251, R207, c[0x0][0x2d0], -R9.reuse ;  /* 0x0000b400cffb7a23 */ /* 0x100fe20000010809 */
[----:B----4-:R-:W-:Y:S01]  /*99a0*/  F2FP.PACK_AB R207, R227, R225 ;  /* 0x000000e1e3cf723e */ /* 0x010fe200000000ff */
[--C-:B-1----:R-:W-:Y:S02]  /*99b0*/  FFMA.FTZ R0, R51, c[0x0][0x2d0], -R9.reuse ;  /* 0x0000b40033007a23 */ /* 0x102fe40000010809 */
[--C-:B------:R-:W-:Y:S01]  /*99c0*/  FFMA.FTZ R250, R206, c[0x0][0x2d0], -R9.reuse ;  /* 0x0000b400cefa7a23 */ /* 0x100fe20000010809 */
[----:B------:R-:W-:Y:S01]  /*99d0*/  F2FP.PACK_AB R206, R41, R249 ;  /* 0x000000f929ce723e */ /* 0x000fe200000000ff */
[----:B------:R1:W-:Y:S01]  /*99e0*/  MUFU.EX2 R222, R0 ;  /* 0x0000000000de7308 */ /* 0x0003e20000000800 */
[--C-:B------:R-:W-:Y:S02]  /*99f0*/  FFMA.FTZ R50, R50, c[0x0][0x2d0], -R9.reuse ;  /* 0x0000b40032327a23 */ /* 0x100fe40000010809 */
[--C-:B------:R-:W-:Y:S02]  /*9a00*/  FFMA.FTZ R49, R49, c[0x0][0x2d0], -R9.reuse ;  /* 0x0000b40031317a23 */ /* 0x100fe40000010809 */
[----:B------:R-:W-:Y:S02]  /*9a10*/  FFMA.FTZ R48, R48, c[0x0][0x2d0], -R9 ;  /* 0x0000b40030307a23 */ /* 0x000fe40000010809 */
[--C-:B------:R-:W-:Y:S02]  /*9a20*/  FFMA.FTZ R8, R211, c[0x0][0x2d0], -R7.reuse ;  /* 0x0000b400d3087a23 */ /* 0x100fe40000010807 */
[--C-:B------:R-:W-:Y:S02]  /*9a30*/  FFMA.FTZ R217, R217, c[0x0][0x2d0], -R7.reuse ;  /* 0x0000b400d9d97a23 */ /* 0x100fe40000010807 */
[----:B------:R-:W-:Y:S01]  /*9a40*/  MUFU.EX2 R208, R8 ;  /* 0x0000000800d07308 */ /* 0x000fe20000000800 */
[--C-:B------:R-:W-:Y:S02]  /*9a50*/  FFMA.FTZ R216, R216, c[0x0][0x2d0], -R7.reuse ;  /* 0x0000b400d8d87a23 */ /* 0x100fe40000010807 */
[--C-:B------:R-:W-:Y:S02]  /*9a60*/  FFMA.FTZ R219, R219, c[0x0][0x2d0], -R7.reuse ;  /* 0x0000b400dbdb7a23 */ /* 0x100fe40000010807 */
[--C-:B------:R-:W-:Y:S02]  /*9a70*/  FFMA.FTZ R218, R218, c[0x0][0x2d0], -R7.reuse ;  /* 0x0000b400dada7a23 */ /* 0x100fe40000010807 */
[--C-:B------:R-:W-:Y:S02]  /*9a80*/  FFMA.FTZ R214, R214, c[0x0][0x2d0], -R7.reuse ;  /* 0x0000b400d6d67a23 */ /* 0x100fe40000010807 */
[--C-:B------:R-:W-:Y:S02]  /*9a90*/  FFMA.FTZ R213, R213, c[0x0][0x2d0], -R7.reuse ;  /* 0x0000b400d5d57a23 */ /* 0x100fe40000010807 */
[----:B------:R-:W-:Y:S02]  /*9aa0*/  FFMA.FTZ R245, R15, c[0x0][0x2d0], -R7 ;  /* 0x0000b4000ff57a23 */ /* 0x000fe40000010807 */
[----:B-1----:R-:W-:Y:S01]  /*9ab0*/  FFMA.FTZ R0, R55, c[0x0][0x2d0], -R9 ;  /* 0x0000b40037007a23 */ /* 0x002fe20000010809 */
[----:B------:R-:W-:Y:S01]  /*9ac0*/  MOV R55, R25 ;  /* 0x0000001900377202 */ /* 0x000fe20000000f00 */
[--C-:B------:R-:W-:Y:S02]  /*9ad0*/  FFMA.FTZ R9, R210, c[0x0][0x2d0], -R7.reuse ;  /* 0x0000b400d2097a23 */ /* 0x100fe40000010807 */
[----:B------:R1:W-:Y:S01]  /*9ae0*/  MUFU.EX2 R246, R0 ;  /* 0x0000000000f67308 */ /* 0x0003e20000000800 */
[--C-:B------:R-:W-:Y:S02]  /*9af0*/  FFMA.FTZ R247, R16, c[0x0][0x2d0], -R7.reuse ;  /* 0x0000b40010f77a23 */ /* 0x100fe40000010807 */
[--C-:B------:R-:W-:Y:S02]  /*9b00*/  FFMA.FTZ R239, R6, c[0x0][0x2d0], -R7.reuse ;  /* 0x0000b40006ef7a23 */ /* 0x100fe40000010807 */
[--C-:B------:R-:W-:Y:S02]  /*9b10*/  FFMA.FTZ R211, R57, c[0x0][0x2d0], -R7.reuse ;  /* 0x0000b40039d37a23 */ /* 0x100fe40000010807 */
[----:B------:R-:W-:Y:S02]  /*9b20*/  IMAD.MOV.U32 R51, RZ, RZ, R38 ;  /* 0x000000ffff337224 */ /* 0x000fe400078e0026 */
[----:B------:R-:W-:Y:S01]  /*9b30*/  IMAD.MOV.U32 R57, RZ, RZ, R24 ;  /* 0x000000ffff397224 */ /* 0x000fe200078e0018 */
[----:B------:R-:W-:Y:S01]  /*9b40*/  MUFU.EX2 R139, R9 ;  /* 0x00000009008b7308 */ /* 0x000fe20000000800 */
[----:B-1----:R-:W-:Y:S02]  /*9b50*/  FMUL.FTZ R0, R5, c[0x0][0x2d0] ;  /* 0x0000b40005007a20 */ /* 0x002fe40000410000 */
[--C-:B------:R-:W-:Y:S07]  /*9b60*/  FFMA.FTZ R5, R212, c[0x0][0x2d0], -R7.reuse ;  /* 0x0000b400d4057a23 */ /* 0x100fee0000010807 */
[----:B------:R1:W2:Y:S01]  /*9b70*/  MUFU.EX2 R133, R0 ;  /* 0x0000000000857308 */ /* 0x0002a20000000800 */
[--C-:B------:R-:W-:Y:S01]  /*9b80*/  FFMA.FTZ R212, R58, c[0x0][0x2d0], -R7.reuse ;  /* 0x0000b4003ad47a23 */ /* 0x100fe20000010807 */
[----:B------:R-:W-:Y:S08]  /*9b90*/  MOV R58, R18 ;  /* 0x00000012003a7202 */ /* 0x000ff00000000f00 */
[----:B------:R3:W-:Y:S01]  /*9ba0*/  MUFU.EX2 R209, R5 ;  /* 0x0000000500d17308 */ /* 0x0007e20000000800 */
[----:B-1----:R-:W-:Y:S02]  /*9bb0*/  FMUL.FTZ R0, R4, c[0x0][0x2d0] ;  /* 0x0000b40004007a20 */ /* 0x002fe40000410000 */
[--C-:B------:R-:W-:Y:S07]  /*9bc0*/  FFMA.FTZ R4, R215, c[0x0][0x2d0], -R7.reuse ;  /* 0x0000b400d7047a23 */ /* 0x100fee0000010807 */
[----:B------:R1:W4:Y:S01]  /*9bd0*/  MUFU.EX2 R132, R0 ;  /* 0x0000000000847308 */ /* 0x0003220000000800 */
[----:B------:R-:W-:Y:S02]  /*9be0*/  FFMA.FTZ R215, R56, c[0x0][0x2d0], -R7 ;  /* 0x0000b40038d77a23 */ /* 0x000fe40000010807 */
[C---:B--2---:R-:W-:Y:S01]  /*9bf0*/  FMUL.FTZ R16, R133.reuse, R152 ;  /* 0x0000009885107220 */ /* 0x044fe20000410000 */
[----:B------:R-:W-:Y:S01]  /*9c00*/  MOV R152, R62 ;  /* 0x0000003e00987202 */ /* 0x000fe20000000f00 */
[C---:B------:R-:W-:Y:S01]  /*9c10*/  FMUL.FTZ R17, R133.reuse, R153 ;  /* 0x0000009985117220 */ /* 0x040fe20000410000 */
[----:B------:R-:W-:Y:S01]  /*9c20*/  MOV R153, R63 ;  /* 0x0000003f00997202 */ /* 0x000fe20000000f00 */
[C---:B---3--:R-:W-:Y:S02]  /*9c30*/  FMUL.FTZ R5, R133.reuse, R145 ;  /* 0x0000009185057220 */ /* 0x048fe40000410000 */
[C---:B------:R-:W-:Y:S01]  /*9c40*/  FMUL.FTZ R32, R133.reuse, R168 ;  /* 0x000000a885207220 */ /* 0x040fe20000410000 */
[----:B------:R2:W-:Y:S01]  /*9c50*/  MUFU.EX2 R210, R4 ;  /* 0x0000000400d27308 */ /* 0x0005e20000000800 */
[----:B------:R-:W-:Y:S01]  /*9c60*/  MOV R168, R47 ;  /* 0x0000002f00a87202 */ /* 0x000fe20000000f00 */
[C---:B------:R-:W-:Y:S02]  /*9c70*/  FMUL.FTZ R68, R133.reuse, R68 ;  /* 0x0000004485447220 */ /* 0x040fe40000410000 */
[C---:B------:R-:W-:Y:S02]  /*9c80*/  FMUL.FTZ R69, R133.reuse, R69 ;  /* 0x0000004585457220 */ /* 0x040fe40000410000 */
[C---:B------:R-:W-:Y:S02]  /*9c90*/  FMUL.FTZ R80, R133.reuse, R80 ;  /* 0x0000005085507220 */ /* 0x040fe40000410000 */
[C---:B------:R-:W-:Y:S02]  /*9ca0*/  FMUL.FTZ R81, R133.reuse, R81 ;  /* 0x0000005185517220 */ /* 0x040fe40000410000 */
[C---:B------:R-:W-:Y:S01]  /*9cb0*/  FMUL.FTZ R84, R133.reuse, R84 ;  /* 0x0000005485547220 */ /* 0x040fe20000410000 */
[----:B------:R-:W-:Y:S01]  /*9cc0*/  MUFU.EX2 R168, R168 ;  /* 0x000000a800a87308 */ /* 0x000fe20000000800 */
[----:B------:R-:W-:Y:S02]  /*9cd0*/  FMUL.FTZ R85, R133, R85 ;  /* 0x0000005585557220 */ /* 0x000fe40000410000 */
[----:B-1----:R-:W-:Y:S02]  /*9ce0*/  FMUL.FTZ R0, R3, c[0x0][0x2d0] ;  /* 0x0000b40003007a20 */ /* 0x002fe40000410000 */
[C---:B----4-:R-:W-:Y:S02]  /*9cf0*/  FMUL.FTZ R6, R132.reuse, R146 ;  /* 0x0000009284067220 */ /* 0x050fe40000410000 */
[C---:B------:R-:W-:Y:S02]  /*9d00*/  FMUL.FTZ R7, R132.reuse, R147 ;  /* 0x0000009384077220 */ /* 0x040fe40000410000 */
[C---:B------:R-:W-:Y:S01]  /*9d10*/  FMUL.FTZ R18, R132.reuse, R154 ;  /* 0x0000009a84127220 */ /* 0x040fe20000410000 */
[----:B------:R1:W3:Y:S01]  /*9d20*/  MUFU.EX2 R3, R0 ;  /* 0x0000000000037308 */ /* 0x0002e20000000800 */
[C---:B------:R-:W-:Y:S01]  /*9d30*/  FMUL.FTZ R19, R132.reuse, R155 ;  /* 0x0000009b84137220 */ /* 0x040fe20000410000 */
[----:B------:R-:W-:Y:S01]  /*9d40*/  MOV R155, R65 ;  /* 0x00000041009b7202 */ /* 0x000fe20000000f00 */
[C---:B--2---:R-:W-:Y:S02]  /*9d50*/  FMUL.FTZ R4, R133.reuse, R144 ;  /* 0x0000009085047220 */ /* 0x044fe40000410000 */
[----:B------:R-:W-:Y:S01]  /*9d60*/  LDSM.16.MT88.4 R144, [R232] ;  /* 0x00000000e890783b */ /* 0x000fe20000004200 */
[----:B------:R-:W-:Y:S02]  /*9d70*/  IMAD.MOV.U32 R154, RZ, RZ, R64 ;  /* 0x000000ffff9a7224 */ /* 0x000fe400078e0040 */
[C---:B------:R-:W-:Y:S02]  /*9d80*/  FMUL.FTZ R64, R133.reuse, R200 ;  /* 0x000000c885407220 */ /* 0x040fe40000410000 */
[-C--:B------:R-:W-:Y:S01]  /*9d90*/  HMMA.16816.F32 R4, R204, R20.reuse, R4 ;  /* 0x00000014cc04723c */ /* 0x080fe20000001804 */
[----:B------:R-:W-:Y:S02]  /*9da0*/  MUFU.EX2 R200, R212 ;  /* 0x000000d400c87308 */ /* 0x000fe40000000800 */
[----:B------:R-:W-:Y:S02]  /*9db0*/  FMUL.FTZ R65, R133, R201 ;  /* 0x000000c985417220 */ /* 0x000fe40000410000 */
[C---:B------:R-:W-:Y:S02]  /*9dc0*/  FMUL.FTZ R70, R132.reuse, R70 ;  /* 0x0000004684467220 */ /* 0x040fe40000410000 */
[C---:B------:R-:W-:Y:S02]  /*9dd0*/  FMUL.FTZ R71, R132.reuse, R71 ;  /* 0x0000004784477220 */ /* 0x040fe40000410000 */
[C---:B------:R-:W-:Y:S03]  /*9de0*/  FMUL.FTZ R82, R132.reuse, R82 ;  /* 0x0000005284527220 */ /* 0x040fe60000410000 */
[----:B------:R-:W-:Y:S02]  /*9df0*/  FMUL.FTZ R83, R132, R83 ;  /* 0x0000005384537220 */ /* 0x000fe40000410000 */
[----:B-1----:R-:W-:Y:S02]  /*9e00*/  FMUL.FTZ R0, R2, c[0x0][0x2d0] ;  /* 0x0000b40002007a20 */ /* 0x002fe40000410000 */
[C---:B---3--:R-:W-:Y:S01]  /*9e10*/  FMUL.FTZ R12, R3.reuse, R148 ;  /* 0x00000094030c7220 */ /* 0x048fe20000410000 */
[----:B------:R-:W-:Y:S01]  /*9e20*/  MOV R148, R39 ;  /* 0x0000002700947202 */ /* 0x000fe20000000f00 */
[C---:B------:R-:W-:Y:S01]  /*9e30*/  FMUL.FTZ R8, R3.reuse, R140 ;  /* 0x0000008c03087220 */ /* 0x040fe20000410000 */
[----:B------:R-:W1:Y:S01]  /*9e40*/  LDSM.16.MT88.4 R36, [R230] ;  /* 0x00000000e624783b */ /* 0x000e620000004200 */
[----:B------:R-:W2:Y:S01]  /*9e50*/  MUFU.EX2 R0, R0 ;  /* 0x0000000000007308 */ /* 0x000ea20000000800 */
[----:B------:R-:W-:Y:S01]  /*9e60*/  FMUL.FTZ R9, R3, R141 ;  /* 0x0000008d03097220 */ /* 0x000fe20000410000 */
[----:B------:R-:W-:Y:S01]  /*9e70*/  F2FP.PACK_AB R140, R223, R138 ;  /* 0x0000008adf8c723e */ /* 0x000fe200000000ff */
[C---:B------:R-:W-:Y:S01]  /*9e80*/  FMUL.FTZ R13, R3.reuse, R149 ;  /* 0x00000095030d7220 */ /* 0x040fe20000410000 */
[----:B------:R-:W-:Y:S01]  /*9e90*/  F2FP.PACK_AB R141, R208, R139 ;  /* 0x0000008bd08d723e */ /* 0x000fe200000000ff */
[C---:B------:R-:W-:Y:S01]  /*9ea0*/  FMUL.FTZ R24, R3.reuse, R160 ;  /* 0x000000a003187220 */ /* 0x040fe20000410000 */
[----:B------:R-:W-:Y:S01]  /*9eb0*/  MOV R160, R46 ;  /* 0x0000002e00a07202 */ /* 0x000fe20000000f00 */
[C---:B------:R-:W-:Y:S01]  /*9ec0*/  FMUL.FTZ R25, R3.reuse, R161 ;  /* 0x000000a103197220 */ /* 0x040fe20000410000 */
[----:B------:R-:W-:Y:S01]  /*9ed0*/  MOV R161, R45 ;  /* 0x0000002d00a17202 */ /* 0x000fe20000000f00 */
[C---:B------:R-:W-:Y:S01]  /*9ee0*/  FMUL.FTZ R28, R3.reuse, R164 ;  /* 0x000000a4031c7220 */ /* 0x040fe20000410000 */
[----:B------:R-:W-:Y:S01]  /*9ef0*/  MOV R149, R58 ;  /* 0x0000003a00957202 */ /* 0x000fe20000000f00 */
[----:B------:R-:W-:Y:S02]  /*9f00*/  FMUL.FTZ R29, R3, R165 ;  /* 0x000000a5031d7220 */ /* 0x000fe40000410000 */
[----:B------:R-:W-:Y:S02]  /*9f10*/  IMAD.MOV.U32 R165, RZ, RZ, R35 ;  /* 0x000000ffffa57224 */ /* 0x000fe400078e0023 */
[----:B------:R-:W-:Y:S02]  /*9f20*/  IMAD.MOV.U32 R164, RZ, RZ, R33 ;  /* 0x000000ffffa47224 */ /* 0x000fe400078e0021 */
[----:B------:R-:W-:Y:S01]  /*9f30*/  FMUL.FTZ R33, R133, R169 ;  /* 0x000000a985217220 */ /* 0x000fe20000410000 */
[----:B------:R-:W-:Y:S01]  /*9f40*/  MOV R169, R57 ;  /* 0x0000003900a97202 */ /* 0x000fe20000000f00 */
[----:B------:R-:W-:Y:S01]  /*9f50*/  FMUL.FTZ R35, R132, R171 ;  /* 0x000000ab84237220 */ /* 0x000fe20000410000 */
[----:B------:R-:W-:Y:S01]  /*9f60*/  MOV R171, R59 ;  /* 0x0000003b00ab7202 */ /* 0x000fe20000000f00 */
[----:B------:R-:W-:Y:S01]  /*9f70*/  IMAD.MOV.U32 R2, RZ, RZ, R43 ;  /* 0x000000ffff027224 */ /* 0x000fe200078e002b */
[----:B------:R-:W-:Y:S01]  /*9f80*/  MUFU.EX2 R164, R164 ;  /* 0x000000a400a47308 */ /* 0x000fe20000000800 */
[C---:B------:R-:W-:Y:S02]  /*9f90*/  FMUL.FTZ R45, R3.reuse, R181 ;  /* 0x000000b5032d7220 */ /* 0x040fe40000410000 */
[----:B--2---:R-:W-:Y:S01]  /*9fa0*/  FMUL.FTZ R10, R0, R142 ;  /* 0x0000008e000a7220 */ /* 0x004fe20000410000 */
[----:B------:R-:W-:Y:S01]  /*9fb0*/  F2FP.PACK_AB R142, R246, R222 ;  /* 0x000000def68e723e */ /* 0x000fe200000000ff */
[----:B------:R-:W-:Y:S01]  /*9fc0*/  FMUL.FTZ R11, R0, R143 ;  /* 0x0000008f000b7220 */ /* 0x000fe20000410000 */
[----:B------:R-:W-:Y:S01]  /*9fd0*/  F2FP.PACK_AB R143, R210, R209 ;  /* 0x000000d1d28f723e */ /* 0x000fe200000000ff */
[C---:B------:R-:W-:Y:S02]  /*9fe0*/  FMUL.FTZ R56, R3.reuse, R192 ;  /* 0x000000c003387220 */ /* 0x040fe40000410000 */
[C---:B------:R-:W-:Y:S01]  /*9ff0*/  FMUL.FTZ R57, R3.reuse, R193 ;  /* 0x000000c103397220 */ /* 0x040fe20000410000 */
[----:B------:R-:W-:Y:S01]  /*a000*/  MUFU.EX2 R171, R171 ;  /* 0x000000ab00ab7308 */ /* 0x000fe20000000800 */
[C---:B------:R-:W-:Y:S02]  /*a010*/  FMUL.FTZ R72, R3.reuse, R72 ;  /* 0x0000004803487220 */ /* 0x040fe40000410000 */
[C---:B------:R-:W-:Y:S04]  /*a020*/  HMMA.16816.F32 R8, R140.reuse, R20, R8 ;  /* 0x000000148c08723c */ /* 0x040fe80000001808 */
[C---:B------:R-:W-:Y:S01]  /*a030*/  FMUL.FTZ R14, R0.reuse, R150 ;  /* 0x00000096000e7220 */ /* 0x040fe20000410000 */
[----:B------:R-:W-:Y:S01]  /*a040*/  MOV R150, R61 ;  /* 0x0000003d00967202 */ /* 0x000fe20000000f00 */
[----:B------:R-:W-:Y:S01]  /*a050*/  FMUL.FTZ R15, R0, R151 ;  /* 0x00000097000f7220 */ /* 0x000fe20000410000 */
[----:B------:R-:W-:Y:S01]  /*a060*/  MOV R151, R60 ;  /* 0x0000003c00977202 */ /* 0x000fe20000000f00 */
[C---:B------:R-:W-:Y:S01]  /*a070*/  FMUL.FTZ R60, R3.reuse, R196 ;  /* 0x000000c4033c7220 */ /* 0x040fe20000410000 */
[----:B------:R-:W-:Y:S03]  /*a080*/  MOV R192, R150 ;  /* 0x0000009600c07202 */ /* 0x000fe60000000f00 */
[C---:B------:R-:W-:Y:S01]  /*a090*/  FMUL.FTZ R61, R3.reuse, R197 ;  /* 0x000000c5033d7220 */ /* 0x040fe20000410000 */
[-C--:B------:R-:W-:Y:S03]  /*a0a0*/  HMMA.16816.F32 R12, R140, R22.reuse, R12 ;  /* 0x000000168c0c723c */ /* 0x080fe6000000180c */
[C---:B------:R-:W-:Y:S02]  /*a0b0*/  FMUL.FTZ R73, R3.reuse, R73 ;  /* 0x0000004903497220 */ /* 0x040fe40000410000 */
[C---:B------:R-:W-:Y:S02]  /*a0c0*/  FMUL.FTZ R76, R3.reuse, R76 ;  /* 0x0000004c034c7220 */ /* 0x040fe40000410000 */
[----:B------:R-:W-:Y:S01]  /*a0d0*/  FMUL.FTZ R77, R3, R77 ;  /* 0x0000004d034d7220 */ /* 0x000fe20000410000 */
[C---:B------:R-:W-:Y:S04]  /*a0e0*/  HMMA.16816.F32 R16, R204.reuse, R22, R16 ;  /* 0x00000016cc10723c */ /* 0x040fe80000001810 */
[C---:B------:R-:W-:Y:S01]  /*a0f0*/  FMUL.FTZ R20, R133.reuse, R156 ;  /* 0x0000009c85147220 */ /* 0x040fe20000410000 */
[----:B------:R-:W-:Y:S01]  /*a100*/  MOV R156, R42 ;  /* 0x0000002a009c7202 */ /* 0x000fe20000000f00 */
[----:B------:R-:W-:Y:S01]  /*a110*/  FMUL.FTZ R21, R133, R157 ;  /* 0x0000009d85157220 */ /* 0x000fe20000410000 */
[----:B------:R-:W-:Y:S01]  /*a120*/  MOV R157, R40 ;  /* 0x00000028009d7202 */ /* 0x000fe20000000f00 */
[C---:B------:R-:W-:Y:S01]  /*a130*/  FMUL.FTZ R22, R132.reuse, R158 ;  /* 0x0000009e84167220 */ /* 0x040fe20000410000 */
[----:B------:R-:W-:Y:S03]  /*a140*/  MOV R158, R66 ;  /* 0x00000042009e7202 */ /* 0x000fe60000000f00 */
[----:B------:R-:W-:Y:S02]  /*a150*/  FMUL.FTZ R23, R132, R159 ;  /* 0x0000009f84177220 */ /* 0x000fe40000410000 */
[C---:B------:R-:W-:Y:S02]  /*a160*/  FMUL.FTZ R40, R3.reuse, R176 ;  /* 0x000000b003287220 */ /* 0x040fe40000410000 */
[C---:B------:R-:W-:Y:S02]  /*a170*/  FMUL.FTZ R88, R3.reuse, R88 ;  /* 0x0000005803587220 */ /* 0x040fe40000410000 */
[C---:B------:R-:W-:Y:S01]  /*a180*/  FMUL.FTZ R89, R3.reuse, R89 ;  /* 0x0000005903597220 */ /* 0x040fe20000410000 */
[-C--:B-1----:R-:W-:Y:S03]  /*a190*/  HMMA.16816.F32 R20, R204, R36.reuse, R20 ;  /* 0x00000024cc14723c */ /* 0x082fe60000001814 */
[C---:B------:R-:W-:Y:S02]  /*a1a0*/  FMUL.FTZ R26, R0.reuse, R162 ;  /* 0x000000a2001a7220 */ /* 0x040fe40000410000 */
[C---:B------:R-:W-:Y:S01]  /*a1b0*/  FMUL.FTZ R27, R0.reuse, R163 ;  /* 0x000000a3001b7220 */ /* 0x040fe20000410000 */
[----:B------:R-:W-:Y:S01]  /*a1c0*/  MOV R163, R51 ;  /* 0x0000003300a37202 */ /* 0x000fe20000000f00 */
[C---:B------:R-:W-:Y:S02]  /*a1d0*/  FMUL.FTZ R92, R3.reuse, R92 ;  /* 0x0000005c035c7220 */ /* 0x040fe40000410000 */
[----:B------:R-:W-:Y:S03]  /*a1e0*/  FMUL.FTZ R93, R3, R93 ;  /* 0x0000005d035d7220 */ /* 0x000fe60000410000 */
[C---:B------:R-:W-:Y:S04]  /*a1f0*/  HMMA.16816.F32 R24, R140.reuse, R36, R24 ;  /* 0x000000248c18723c */ /* 0x040fe80000001818 */
[C---:B------:R-:W-:Y:S01]  /*a200*/  FMUL.FTZ R30, R0.reuse, R166 ;  /* 0x000000a6001e7220 */ /* 0x040fe20000410000 */
[----:B------:R-:W-:Y:S01]  /*a210*/  MOV R166, R55 ;  /* 0x0000003700a67202 */ /* 0x000fe20000000f00 */
[----:B------:R-:W-:Y:S01]  /*a220*/  FMUL.FTZ R31, R0, R167 ;  /* 0x000000a7001f7220 */ /* 0x000fe20000410000 */
[----:B------:R-:W-:Y:S01]  /*a230*/  MOV R167, R34 ;  /* 0x0000002200a77202 */ /* 0x000fe20000000f00 */
[C---:B------:R-:W-:Y:S04]  /*a240*/  FMUL.FTZ R34, R132.reuse, R170 ;  /* 0x000000aa84227220 */ /* 0x040fe80000410000 */
[----:B------:R-:W-:Y:S01]  /*a250*/  IMAD.MOV.U32 R170, RZ, RZ, R54 ;  /* 0x000000ffffaa7224 */ /* 0x000fe200078e0036 */
[-C--:B------:R-:W-:Y:S03]  /*a260*/  HMMA.16816.F32 R28, R140, R38.reuse, R28 ;  /* 0x000000268c1c723c */ /* 0x080fe6000000181c */
[----:B------:R-:W-:Y:S02]  /*a270*/  FMUL.FTZ R36, R133, R172 ;  /* 0x000000ac85247220 */ /* 0x000fe40000410000 */
[----:B------:R-:W-:Y:S02]  /*a280*/  IMAD.MOV.U32 R172, RZ, RZ, R53 ;  /* 0x000000ffffac7224 */ /* 0x000fe400078e0035 */
[----:B------:R-:W-:Y:S01]  /*a290*/  IMAD.MOV.U32 R176, RZ, RZ, R41 ;  /* 0x000000ffffb07224 */ /* 0x000fe200078e0029 */
[C---:B------:R-:W-:Y:S03]  /*a2a0*/  HMMA.16816.F32 R32, R204.reuse, R38, R32 ;  /* 0x00000026cc20723c */ /* 0x040fe60000001820 */
[----:B------:R-:W-:Y:S01]  /*a2b0*/  MUFU.EX2 R172, R172 ;  /* 0x000000ac00ac7308 */ /* 0x000fe20000000800 */
[----:B------:R-:W-:Y:S01]  /*a2c0*/  FMUL.FTZ R41, R3, R177 ;  /* 0x000000b103297220 */ /* 0x000fe20000410000 */
[----:B------:R-:W-:Y:S01]  /*a2d0*/  MOV R177, R52 ;  /* 0x0000003400b17202 */ /* 0x000fe20000000f00 */
[----:B------:R-:W-:Y:S01]  /*a2e0*/  FMUL.FTZ R37, R133, R173 ;  /* 0x000000ad85257220 */ /* 0x000fe20000410000 */
[----:B------:R-:W1:Y:S01]  /*a2f0*/  LDSM.16.MT88.4 R52, [R233] ;  /* 0x00000000e934783b */ /* 0x000e620000004200 */
[C---:B------:R-:W-:Y:S01]  /*a300*/  FMUL.FTZ R38, R132.reuse, R174 ;  /* 0x000000ae84267220 */ /* 0x040fe20000410000 */
[----:B------:R-:W-:Y:S03]  /*a310*/  MOV R173, R50 ;  /* 0x0000003200ad7202 */ /* 0x000fe60000000f00 */
[----:B------:R-:W-:Y:S01]  /*a320*/  FMUL.FTZ R39, R132, R175 ;  /* 0x000000af84277220 */ /* 0x000fe20000410000 */
        /* <DEDUP_REMOVED lines=11> */
[----:B------:R-:W-:Y:S02]  /*a3e0*/  IMAD.MOV.U32 R162, RZ, RZ, R44 ;  /* 0x000000ffffa27224 */ /* 0x000fe400078e002c */
[----:B------:R-:W-:Y:S02]  /*a3f0*/  FMUL.FTZ R44, R3, R180 ;  /* 0x000000b4032c7220 */ /* 0x000fe40000410000 */
[C---:B------:R-:W-:Y:S02]  /*a400*/  FMUL.FTZ R46, R0.reuse, R182 ;  /* 0x000000b6002e7220 */ /* 0x040fe40000410000 */
[C---:B------:R-:W-:Y:S02]  /*a410*/  FMUL.FTZ R47, R0.reuse, R183 ;  /* 0x000000b7002f7220 */ /* 0x040fe40000410000 */
[C---:B------:R-:W-:Y:S02]  /*a420*/  FMUL.FTZ R49, R133.reuse, R185 ;  /* 0x000000b985317220 */ /* 0x040fe40000410000 */
[C---:B------:R-:W-:Y:S02]  /*a430*/  FMUL.FTZ R58, R0.reuse, R194 ;  /* 0x000000c2003a7220 */ /* 0x040fe40000410000 */
[C---:B------:R-:W-:Y:S01]  /*a440*/  FMUL.FTZ R59, R0.reuse, R195 ;  /* 0x000000c3003b7220 */ /* 0x040fe20000410000 */
[-C--:B-1----:R-:W-:Y:S03]  /*a450*/  HMMA.16816.F32 R36, R204, R52.reuse, R36 ;  /* 0x00000034cc24723c */ /* 0x082fe60000001824 */
[C---:B------:R-:W-:Y:S02]  /*a460*/  FMUL.FTZ R62, R0.reuse, R198 ;  /* 0x000000c6003e7220 */ /* 0x040fe40000410000 */
[----:B------:R-:W-:Y:S02]  /*a470*/  FMUL.FTZ R63, R0, R199 ;  /* 0x000000c7003f7220 */ /* 0x000fe40000410000 */
[----:B------:R-:W-:Y:S01]  /*a480*/  MUFU.EX2 R199, R213 ;  /* 0x000000d500c77308 */ /* 0x000fe20000000800 */
[C---:B------:R-:W-:Y:S04]  /*a490*/  HMMA.16816.F32 R40, R140.reuse, R52, R40 ;  /* 0x000000348c28723c */ /* 0x040fe80000001828 */
[----:B------:R-:W-:Y:S02]  /*a4a0*/  IMAD.MOV.U32 R159, RZ, RZ, R67 ;  /* 0x000000ffff9f7224 */ /* 0x000fe400078e0043 */
[C---:B------:R-:W-:Y:S02]  /*a4b0*/  FMUL.FTZ R66, R132.reuse, R202 ;  /* 0x000000ca84427220 */ /* 0x040fe40000410000 */
[-C--:B------:R-:W-:Y:S04]  /*a4c0*/  HMMA.16816.F32 R44, R140, R54.reuse, R44 ;  /* 0x000000368c2c723c */ /* 0x080fe8000000182c */
[----:B------:R-:W-:Y:S02]  /*a4d0*/  IMAD.MOV.U32 R175, RZ, RZ, R48 ;  /* 0x000000ffffaf7224 */ /* 0x000fe400078e0030 */
[C---:B------:R-:W-:Y:S02]  /*a4e0*/  FMUL.FTZ R48, R133.reuse, R184 ;  /* 0x000000b885307220 */ /* 0x040fe40000410000 */
[C---:B------:R-:W-:Y:S01]  /*a4f0*/  FMUL.FTZ R50, R132.reuse, R186 ;  /* 0x000000ba84327220 */ /* 0x040fe20000410000 */
[----:B------:R-:W-:Y:S02]  /*a500*/  MOV R186, R166 ;  /* 0x000000a600ba7202 */ /* 0x000fe40000000f00 */
[----:B------:R1:W2:Y:S01]  /*a510*/  MUFU.EX2 R166, R252 ;  /* 0x000000fc00a67308 */ /* 0x0002a20000000800 */
[C---:B------:R-:W-:Y:S01]  /*a520*/  FMUL.FTZ R51, R132.reuse, R187 ;  /* 0x000000bb84337220 */ /* 0x040fe20000410000 */
[----:B------:R-:W-:Y:S01]  /*a530*/  MOV R187, R165 ;  /* 0x000000a500bb7202 */ /* 0x000fe20000000f00 */
[C---:B------:R-:W-:Y:S02]  /*a540*/  FMUL.FTZ R52, R133.reuse, R188 ;  /* 0x000000bc85347220 */ /* 0x040fe40000410000 */
[C---:B------:R-:W-:Y:S02]  /*a550*/  FMUL.FTZ R53, R133.reuse, R189 ;  /* 0x000000bd85357220 */ /* 0x040fe40000410000 */
[----:B------:R-:W-:Y:S01]  /*a560*/  FMUL.FTZ R67, R132, R203 ;  /* 0x000000cb84437220 */ /* 0x000fe20000410000 */
[C---:B------:R-:W-:Y:S02]  /*a570*/  HMMA.16816.F32 R48, R204.reuse, R54, R48 ;  /* 0x00000036cc30723c */ /* 0x040fe40000001830 */
[----:B------:R-:W-:Y:S02]  /*a580*/  MUFU.EX2 R165, R217 ;  /* 0x000000d900a57308 */ /* 0x000fe40000000800 */
[C---:B------:R-:W-:Y:S02]  /*a590*/  FMUL.FTZ R74, R0.reuse, R74 ;  /* 0x0000004a004a7220 */ /* 0x040fe40000410000 */
[----:B------:R-:W-:Y:S02]  /*a5a0*/  FMUL.FTZ R75, R0, R75 ;  /* 0x0000004b004b7220 */ /* 0x000fe40000410000 */
[C---:B------:R-:W-:Y:S04]  /*a5b0*/  FMUL.FTZ R54, R132.reuse, R190 ;  /* 0x000000be84367220 */ /* 0x040fe80000410000 */
[----:B------:R-:W-:Y:S01]  /*a5c0*/  FMUL.FTZ R55, R132, R191 ;  /* 0x000000bf84377220 */ /* 0x000fe20000410000 */
[----:B------:R-:W-:Y:S01]  /*a5d0*/  MUFU.EX2 R190, R218 ;  /* 0x000000da00be7308 */ /* 0x000fe20000000800 */
[----:B------:R-:W-:Y:S01]  /*a5e0*/  FMUL.FTZ R78, R0, R78 ;  /* 0x0000004e004e7220 */ /* 0x000fe20000410000 */
[----:B------:R-:W-:Y:S01]  /*a5f0*/  MOV R191, R148 ;  /* 0x0000009400bf7202 */ /* 0x000fe20000000f00 */
[----:B-1----:R-:W-:Y:S01]  /*a600*/  IMAD.MOV.U32 R252, RZ, RZ, R157 ;  /* 0x000000fffffc7224 */ /* 0x002fe200078e009d */
[----:B--2---:R-:W-:Y:S01]  /*a610*/  F2FP.PACK_AB R148, R166, R164 ;  /* 0x000000a4a694723e */ /* 0x004fe200000000ff */
[----:B------:R-:W-:Y:S01]  /*a620*/  FMUL.FTZ R79, R0, R79 ;  /* 0x0000004f004f7220 */ /* 0x000fe20000410000 */
[-C--:B------:R-:W-:Y:S03]  /*a630*/  HMMA.16816.F32 R52, R204, R144.reuse, R52 ;  /* 0x00000090cc34723c */ /* 0x080fe60000001834 */
[C---:B------:R-:W-:Y:S01]  /*a640*/  FMUL.FTZ R86, R132.reuse, R86 ;  /* 0x0000005684567220 */ /* 0x040fe20000410000 */
[----:B------:R-:W-:Y:S01]  /*a650*/  MUFU.EX2 R203, R192 ;  /* 0x000000c000cb7308 */ /* 0x000fe20000000800 */
[----:B------:R-:W-:Y:S02]  /*a660*/  FMUL.FTZ R87, R132, R87 ;  /* 0x0000005784577220 */ /* 0x000fe40000410000 */
[C---:B------:R-:W-:Y:S01]  /*a670*/  FMUL.FTZ R90, R0.reuse, R90 ;  /* 0x0000005a005a7220 */ /* 0x040fe20000410000 */
[C---:B------:R-:W-:Y:S04]  /*a680*/  HMMA.16816.F32 R56, R140.reuse, R144, R56 ;  /* 0x000000908c38723c */ /* 0x040fe80000001838 */
[C---:B------:R-:W-:Y:S02]  /*a690*/  FMUL.FTZ R91, R0.reuse, R91 ;  /* 0x0000005b005b7220 */ /* 0x040fe40000410000 */
[----:B------:R-:W-:Y:S01]  /*a6a0*/  MUFU.EX2 R202, R186 ;  /* 0x000000ba00ca7308 */ /* 0x000fe20000000800 */
[C---:B------:R-:W-:Y:S01]  /*a6b0*/  FMUL.FTZ R94, R0.reuse, R94 ;  /* 0x0000005e005e7220 */ /* 0x040fe20000410000 */
[-C--:B------:R-:W-:Y:S04]  /*a6c0*/  HMMA.16816.F32 R60, R140, R146.reuse, R60 ;  /* 0x000000928c3c723c */ /* 0x080fe8000000183c */
[----:B------:R-:W-:Y:S02]  /*a6d0*/  FMUL.FTZ R95, R0, R95 ;  /* 0x0000005f005f7220 */ /* 0x000fe40000410000 */
[C---:B------:R-:W-:Y:S02]  /*a6e0*/  FMUL.FTZ R96, R133.reuse, R96 ;  /* 0x0000006085607220 */ /* 0x040fe40000410000 */
[C---:B------:R-:W-:Y:S01]  /*a6f0*/  HMMA.16816.F32 R64, R204.reuse, R146, R64 ;  /* 0x00000092cc40723c */ /* 0x040fe20000001840 */
[----:B------:R-:W1:Y:S01]  /*a700*/  LDSM.16.MT88.4 R144, [R229+0x2000] ;  /* 0x00200000e590783b */ /* 0x000e620000004200 */
[----:B------:R-:W-:Y:S02]  /*a710*/  MUFU.EX2 R192, R214 ;  /* 0x000000d600c07308 */ /* 0x000fe40000000800 */
[C---:B------:R-:W-:Y:S02]  /*a720*/  FMUL.FTZ R97, R133.reuse, R97 ;  /* 0x0000006185617220 */ /* 0x040fe40000410000 */
[C---:B------:R-:W-:Y:S02]  /*a730*/  FMUL.FTZ R98, R132.reuse, R98 ;  /* 0x0000006284627220 */ /* 0x040fe40000410000 */
[C---:B------:R-:W-:Y:S04]  /*a740*/  FMUL.FTZ R99, R132.reuse, R99 ;  /* 0x0000006384637220 */ /* 0x040fe80000410000 */
[----:B------:R-:W-:Y:S01]  /*a750*/  MUFU.EX2 R186, R211 ;  /* 0x000000d300ba7308 */ /* 0x000fe20000000800 */
[C---:B------:R-:W-:Y:S02]  /*a760*/  FMUL.FTZ R100, R133.reuse, R100 ;  /* 0x0000006485647220 */ /* 0x040fe40000410000 */
[C---:B------:R-:W-:Y:S02]  /*a770*/  FMUL.FTZ R101, R133.reuse, R101 ;  /* 0x0000006585657220 */ /* 0x040fe40000410000 */
[C---:B------:R-:W-:Y:S02]  /*a780*/  FMUL.FTZ R102, R132.reuse, R102 ;  /* 0x0000006684667220 */ /* 0x040fe40000410000 */
[----:B------:R-:W-:Y:S02]  /*a790*/  FMUL.FTZ R103, R132, R103 ;  /* 0x0000006784677220 */ /* 0x000fe40000410000 */
[C---:B------:R-:W-:Y:S01]  /*a7a0*/  FMUL.FTZ R106, R0.reuse, R106 ;  /* 0x0000006a006a7220 */ /* 0x040fe20000410000 */
[----:B------:R-:W-:Y:S01]  /*a7b0*/  MUFU.EX2 R189, R250 ;  /* 0x000000fa00bd7308 */ /* 0x000fe20000000800 */
[C---:B------:R-:W-:Y:S02]  /*a7c0*/  FMUL.FTZ R107, R0.reuse, R107 ;  /* 0x0000006b006b7220 */ /* 0x040fe40000410000 */
[C---:B------:R-:W-:Y:S02]  /*a7d0*/  FMUL.FTZ R110, R0.reuse, R110 ;  /* 0x0000006e006e7220 */ /* 0x040fe40000410000 */
[----:B------:R-:W-:Y:S02]  /*a7e0*/  FMUL.FTZ R111, R0, R111 ;  /* 0x0000006f006f7220 */ /* 0x000fe40000410000 */
[C---:B------:R-:W-:Y:S02]  /*a7f0*/  FMUL.FTZ R112, R133.reuse, R112 ;  /* 0x0000007085707220 */ /* 0x040fe40000410000 */
[C---:B------:R-:W-:Y:S01]  /*a800*/  FMUL.FTZ R113, R133.reuse, R113 ;  /* 0x0000007185717220 */ /* 0x040fe20000410000 */
[----:B------:R-:W-:Y:S01]  /*a810*/  MUFU.EX2 R191, R191 ;  /* 0x000000bf00bf7308 */ /* 0x000fe20000000800 */
[C---:B------:R-:W-:Y:S02]  /*a820*/  FMUL.FTZ R114, R132.reuse, R114 ;  /* 0x0000007284727220 */ /* 0x040fe40000410000 */
[C---:B------:R-:W-:Y:S02]  /*a830*/  FMUL.FTZ R115, R132.reuse, R115 ;  /* 0x0000007384737220 */ /* 0x040fe40000410000 */
[C---:B------:R-:W-:Y:S02]  /*a840*/  FMUL.FTZ R116, R133.reuse, R116 ;  /* 0x0000007485747220 */ /* 0x040fe40000410000 */
[----:B------:R-:W-:Y:S01]  /*a850*/  FMUL.FTZ R117, R133, R117 ;  /* 0x0000007585757220 */ /* 0x000fe20000410000 */
[-C--:B-1----:R-:W-:Y:S02]  /*a860*/  HMMA.16816.F32 R68, R204, R144.reuse, R68 ;  /* 0x00000090cc44723c */ /* 0x082fe40000001844 */
[----:B------:R-:W-:Y:S01]  /*a870*/  MUFU.EX2 R250, R252 ;  /* 0x000000fc00fa7308 */ /* 0x000fe20000000800 */
[C---:B------:R-:W-:Y:S02]  /*a880*/  FMUL.FTZ R118, R132.reuse, R118 ;  /* 0x0000007684767220 */ /* 0x040fe40000410000 */
[----:B------:R-:W-:Y:S02]  /*a890*/  FMUL.FTZ R119, R132, R119 ;  /* 0x0000007784777220 */ /* 0x000fe40000410000 */
[C---:B------:R-:W-:Y:S01]  /*a8a0*/  FMUL.FTZ R122, R0.reuse, R122 ;  /* 0x0000007a007a7220 */ /* 0x040fe20000410000 */
[C---:B------:R-:W-:Y:S04]  /*a8b0*/  HMMA.16816.F32 R72, R140.reuse, R144, R72 ;  /* 0x000000908c48723c */ /* 0x040fe80000001848 */
[C---:B------:R-:W-:Y:S02]  /*a8c0*/  FMUL.FTZ R123, R0.reuse, R123 ;  /* 0x0000007b007b7220 */ /* 0x040fe40000410000 */
[C---:B------:R-:W-:Y:S02]  /*a8d0*/  FMUL.FTZ R126, R0.reuse, R126 ;  /* 0x0000007e007e7220 */ /* 0x040fe40000410000 */
[-C--:B------:R-:W-:Y:S04]  /*a8e0*/  HMMA.16816.F32 R76, R140, R146.reuse, R76 ;  /* 0x000000928c4c723c */ /* 0x080fe8000000184c */
[----:B------:R-:W-:Y:S02]  /*a8f0*/  FMUL.FTZ R127, R0, R127 ;  /* 0x0000007f007f7220 */ /* 0x000fe40000410000 */
[----:B------:R-:W-:Y:S02]  /*a900*/  IMAD.MOV.U32 R184, RZ, RZ, R167 ;  /* 0x000000ffffb87224 */ /* 0x000fe400078e00a7 */
[C---:B------:R-:W-:Y:S01]  /*a910*/  HMMA.16816.F32 R80, R204.reuse, R146, R80 ;  /* 0x00000092cc50723c */ /* 0x040fe20000001850 */
[----:B------:R-:W1:Y:S01]  /*a920*/  LDSM.16.MT88.4 R144, [R230+0x2000] ;  /* 0x00200000e690783b */ /* 0x000e620000004200 */
[----:B------:R-:W2:Y:S02]  /*a930*/  MUFU.EX2 R167, R216 ;  /* 0x000000d800a77308 */ /* 0x000ea40000000800 */
[----:B------:R-:W-:Y:S02]  /*a940*/  IMAD.MOV.U32 R193, RZ, RZ, R149 ;  /* 0x000000ffffc17224 */ /* 0x000fe400078e0095 */
[----:B------:R-:W-:Y:S01]  /*a950*/  IMAD.MOV.U32 R178, RZ, RZ, R177 ;  /* 0x000000ffffb27224 */ /* 0x000fe200078e00b1 */
[----:B------:R-:W-:Y:S02]  /*a960*/  MOV R177, R176 ;  /* 0x000000b000b17202 */ /* 0x000fe40000000f00 */
[----:B------:R-:W-:Y:S03]  /*a970*/  MOV R176, R175 ;  /* 0x000000af00b07202 */ /* 0x000fe60000000f00 */
[----:B------:R-:W-:Y:S01]  /*a980*/  MUFU.EX2 R184, R184 ;  /* 0x000000b800b87308 */ /* 0x000fe20000000800 */
[----:B------:R-:W-:Y:S01]  /*a990*/  IMAD.MOV.U32 R175, RZ, RZ, R174 ;  /* 0x000000ffffaf7224 */ /* 0x000fe200078e00ae */
[----:B------:R-:W-:Y:S01]  /*a9a0*/  MOV R174, R173 ;  /* 0x000000ad00ae7202 */ /* 0x000fe20000000f00 */
[----:B------:R-:W-:Y:S01]  /*a9b0*/  IMAD.MOV.U32 R179, RZ, RZ, R177 ;  /* 0x000000ffffb37224 */ /* 0x000fe200078e00b1 */
[----:B------:R-:W-:Y:S02]  /*a9c0*/  MOV R173, R170 ;  /* 0x000000aa00ad7202 */ /* 0x000fe40000000f00 */
[----:B------:R-:W-:Y:S02]  /*a9d0*/  MOV R185, R174 ;  /* 0x000000ae00b97202 */ /* 0x000fe40000000f00 */
[----:B------:R-:W-:Y:S02]  /*a9e0*/  MOV R177, R176 ;  /* 0x000000b000b17202 */ /* 0x000fe40000000f00 */
[----:B------:R3:W-:Y:S01]  /*a9f0*/  MUFU.EX2 R170, R128 ;  /* 0x0000008000aa7308 */ /* 0x0007e20000000800 */
[----:B------:R-:W-:Y:S02]  /*aa00*/  MOV R176, R175 ;  /* 0x000000af00b07202 */ /* 0x000fe40000000f00 */
[----:B------:R-:W-:Y:S01]  /*aa10*/  IMAD.MOV.U32 R180, RZ, RZ, R177 ;  /* 0x000000ffffb47224 */ /* 0x000fe200078e00b1 */
[----:B--2---:R-:W-:Y:S02]  /*aa20*/  F2FP.PACK_AB R149, R167, R165 ;  /* 0x000000a5a795723e */ /* 0x004fe400000000ff */
[----:B------:R-:W-:Y:S04]  /*aa30*/  MOV R177, R176 ;  /* 0x000000b000b17202 */ /* 0x000fe80000000f00 */
[----:B------:R2:W-:Y:S01]  /*aa40*/  MUFU.EX2 R175, R129 ;  /* 0x0000008100af7308 */ /* 0x0005e20000000800 */
[----:B------:R-:W-:Y:S01]  /*aa50*/  MOV R181, R177 ;  /* 0x000000b100b57202 */ /* 0x000fe20000000f00 */
[----:B------:R-:W-:Y:S03]  /*aa60*/  IMAD.MOV.U32 R177, RZ, RZ, R169 ;  /* 0x000000ffffb17224 */ /* 0x000fe600078e00a9 */
[----:B------:R-:W-:Y:S02]  /*aa70*/  MOV R182, R181 ;  /* 0x000000b500b67202 */ /* 0x000fe40000000f00 */
[----:B------:R-:W-:Y:S01]  /*aa80*/  MOV R181, R2 ;  /* 0x0000000200b57202 */ /* 0x000fe20000000f00 */
[-C--:B-1----:R-:W-:Y:S02]  /*aa90*/  HMMA.16816.F32 R84, R204, R144.reuse, R84 ;  /* 0x00000090cc54723c */ /* 0x082fe40000001854 */
[----:B------:R1:W-:Y:S01]  /*aaa0*/  MUFU.EX2 R176, R130 ;  /* 0x0000008200b07308 */ /* 0x0003e20000000800 */
[----:B------:R-:W-:Y:S01]  /*aab0*/  IMAD.MOV.U32 R183, RZ, RZ, R182 ;  /* 0x000000ffffb77224 */ /* 0x000fe200078e00b6 */
[----:B------:R-:W-:Y:S01]  /*aac0*/  MOV R182, R173 ;  /* 0x000000ad00b67202 */ /* 0x000fe20000000f00 */
[----:B---3--:R-:W3:Y:S03]  /*aad0*/  LDL.LU R128, [R1+0xb0] ;  /* 0x0000b00001807983 */ /* 0x008ee60000300800 */
[C---:B------:R-:W-:Y:S04]  /*aae0*/  HMMA.16816.F32 R88, R140.reuse, R144, R88 ;  /* 0x000000908c58723c */ /* 0x040fe80000001858 */
[----:B------:R4:W-:Y:S01]  /*aaf0*/  MUFU.EX2 R169, R131 ;  /* 0x0000008300a97308 */ /* 0x0009e20000000800 */
[----:B--2---:R-:W2:Y:S03]  /*ab00*/  LDL.LU R129, [R1+0xac] ;  /* 0x0000ac0001817983 */ /* 0x004ea60000300800 */
[-C--:B------:R-:W-:Y:S06]  /*ab10*/  HMMA.16816.F32 R92, R140, R146.reuse, R92 ;  /* 0x000000928c5c723c */ /* 0x080fec000000185c */
[----:B------:R4:W-:Y:S02]  /*ab20*/  MUFU.EX2 R174, R219 ;  /* 0x000000db00ae7308 */ /* 0x0009e40000000800 */
[C---:B------:R-:W-:Y:S01]  /*ab30*/  HMMA.16816.F32 R96, R204.reuse, R146, R96 ;  /* 0x00000092cc60723c */ /* 0x040fe20000001860 */
[----:B------:R-:W4:Y:S07]  /*ab40*/  LDSM.16.MT88.4 R144, [R233+0x2000] ;  /* 0x00200000e990783b */ /* 0x000f2e0000004200 */
[----:B------:R4:W-:Y:S01]  /*ab50*/  MUFU.EX2 R201, R183 ;  /* 0x000000b700c97308 */ /* 0x0009e20000000800 */
[----:B-1----:R-:W2:Y:S04]  /*ab60*/  LDL.LU R130, [R1+0xa8] ;  /* 0x0000a80001827983 */ /* 0x002ea80000300800 */
[----:B----4-:R-:W2:Y:S05]  /*ab70*/  LDL.LU R131, [R1+0xa4] ;  /* 0x0000a40001837983 */ /* 0x010eaa0000300800 */
[----:B------:R-:W1:Y:S01]  /*ab80*/  MUFU.EX2 R173, R251 ;  /* 0x000000fb00ad7308 */ /* 0x000e620000000800 */
[----:B------:R-:W-:Y:S09]  /*ab90*/  LDSM.16.MT88.4 R216, [R230+0x3800] ;  /* 0x00380000e6d8783b */ /* 0x000ff20000004200 */
[----:B------:R-:W-:Y:S01]  /*aba0*/  MUFU.EX2 R198, R185 ;  /* 0x000000b900c67308 */ /* 0x000fe20000000800 */
[----:B------:R-:W-:Y:S01]  /*abb0*/  MOV R183, R162 ;  /* 0x000000a200b77202 */ /* 0x000fe20000000f00 */
[----:B------:R-:W-:Y:S01]  /*abc0*/  IMAD.MOV.U32 R162, RZ, RZ, R158 ;  /* 0x000000ffffa27224 */ /* 0x000fe200078e009e */
[----:B------:R-:W-:Y:S07]  /*abd0*/  MOV R158, R152 ;  /* 0x00000098009e7202 */ /* 0x000fee0000000f00 */
[----:B------:R1:W-:Y:S01]  /*abe0*/  MUFU.EX2 R185, R180 ;  /* 0x000000b400b97308 */ /* 0x0003e20000000800 */
[-C--:B------:R-:W-:Y:S03]  /*abf0*/  HMMA.16816.F32 R100, R204, R144.reuse, R100 ;  /* 0x00000090cc64723c */ /* 0x080fe60000001864 */
[----:B-1----:R-:W-:Y:S06]  /*ac00*/  F2FP.PACK_AB R150, R189, R173 ;  /* 0x000000adbd96723e */ /* 0x002fec00000000ff */
[----:B------:R-:W1:Y:S01]  /*ac10*/  MUFU.EX2 R177, R177 ;  /* 0x000000b100b17308 */ /* 0x000e620000000800 */
[C---:B------:R-:W-:Y:S08]  /*ac20*/  HMMA.16816.F32 R104, R140.reuse, R144, R104 ;  /* 0x000000908c68723c */ /* 0x040ff00000001868 */
[-C--:B------:R-:W-:Y:S01]  /*ac30*/  HMMA.16816.F32 R108, R140, R146.reuse, R108 ;  /* 0x000000928c6c723c */ /* 0x080fe2000000186c */
[----:B------:R1:W-:Y:S03]  /*ac40*/  MUFU.EX2 R195, R193 ;  /* 0x000000c100c37308 */ /* 0x0003e60000000800 */
[----:B------:R-:W-:Y:S01]  /*ac50*/  IMAD.MOV.U32 R180, RZ, RZ, R161 ;  /* 0x000000ffffb47224 */ /* 0x000fe200078e00a1 */
[----:B------:R-:W-:Y:S03]  /*ac60*/  MOV R161, R155 ;  /* 0x0000009b00a17202 */ /* 0x000fe60000000f00 */
[C---:B------:R-:W-:Y:S01]  /*ac70*/  HMMA.16816.F32 R112, R204.reuse, R146, R112 ;  /* 0x00000092cc70723c */ /* 0x040fe20000001870 */
[----:B------:R-:W1:Y:S02]  /*ac80*/  LDSM.16.MT88.4 R144, [R232+0x2000] ;  /* 0x00200000e890783b */ /* 0x000e640000004200 */
[----:B------:R-:W-:Y:S01]  /*ac90*/  MUFU.EX2 R181, R181 ;  /* 0x000000b500b57308 */ /* 0x000fe20000000800 */
[----:B------:R-:W-:Y:S02]  /*aca0*/  MOV R197, R180 ;  /* 0x000000b400c57202 */ /* 0x000fe40000000f00 */
[----:B------:R-:W-:Y:S07]  /*acb0*/  MOV R180, R158 ;  /* 0x0000009e00b47202 */ /* 0x000fee0000000f00 */
[----:B------:R-:W-:Y:S01]  /*acc0*/  MUFU.EX2 R182, R182 ;  /* 0x000000b600b67308 */ /* 0x000fe20000000800 */
[----:B-1----:R-:W-:Y:S02]  /*acd0*/  MOV R193, R179 ;  /* 0x000000b300c17202 */ /* 0x002fe40000000f00 */
[----:B------:R-:W-:Y:S02]  /*ace0*/  MOV R179, R160 ;  /* 0x000000a000b37202 */ /* 0x000fe40000000f00 */
[----:B------:R-:W-:Y:S05]  /*acf0*/  MOV R160, R154 ;  /* 0x0000009a00a07202 */ /* 0x000fea0000000f00 */
[----:B------:R-:W-:Y:S01]  /*ad00*/  MUFU.EX2 R180, R180 ;  /* 0x000000b400b47308 */ /* 0x000fe20000000800 */
[-C--:B------:R-:W-:Y:S08]  /*ad10*/  HMMA.16816.F32 R116, R204, R144.reuse, R116 ;  /* 0x00000090cc74723c */ /* 0x080ff00000001874 */
[C---:B------:R-:W-:Y:S08]  /*ad20*/  HMMA.16816.F32 R120, R140.reuse, R144, R120 ;  /* 0x000000908c78723c */ /* 0x040ff00000001878 */
[-C--:B------:R-:W-:Y:S01]  /*ad30*/  HMMA.16816.F32 R124, R140, R146.reuse, R124 ;  /* 0x000000928c7c723c */ /* 0x080fe2000000187c */
[----:B------:R-:W4:Y:S04]  /*ad40*/  LDL.LU R140, [R1+0x18] ;  /* 0x00001800018c7983 */ /* 0x000f280000300800 */
[----:B------:R-:W4:Y:S02]  /*ad50*/  LDL.LU R2, [R1+0x1c] ;  /* 0x00001c0001027983 */ /* 0x000f240000300800 */
[----:B------:R-:W-:Y:S02]  /*ad60*/  F2FP.PACK_AB R141, R171, R169 ;  /* 0x000000a9ab8d723e */ /* 0x000fe400000000ff */
[----:B------:R-:W4:Y:S03]  /*ad70*/  LDL.LU R188, [R1+0x20] ;  /* 0x0000200001bc7983 */ /* 0x000f260000300800 */
[----:B------:R-:W-:Y:S02]  /*ad80*/  F2FP.PACK_AB R142, R176, R175 ;  /* 0x000000afb08e723e */ /* 0x000fe400000000ff */
[----:B------:R-:W-:Y:S01]  /*ad90*/  F2FP.PACK_AB R143, R177, R172 ;  /* 0x000000acb18f723e */ /* 0x000fe200000000ff */
[C---:B---3--:R-:W-:Y:S02]  /*ada0*/  FMUL.FTZ R128, R133.reuse, R128 ;  /* 0x0000008085807220 */ /* 0x048fe40000410000 */
[----:B--2---:R-:W-:Y:S02]  /*adb0*/  FMUL.FTZ R129, R133, R129 ;  /* 0x0000008185817220 */ /* 0x004fe40000410000 */
[C---:B------:R-:W-:Y:S02]  /*adc0*/  FMUL.FTZ R130, R132.reuse, R130 ;  /* 0x0000008284827220 */ /* 0x040fe40000410000 */
[----:B------:R-:W-:Y:S07]  /*add0*/  FMUL.FTZ R131, R132, R131 ;  /* 0x0000008384837220 */ /* 0x000fee0000410000 */
[----:B------:R-:W-:Y:S01]  /*ade0*/  HMMA.16816.F32 R128, R204, R146, R128 ;  /* 0x00000092cc80723c */ /* 0x000fe20000001880 */
[----:B------:R-:W1:Y:S06]  /*adf0*/  LDSM.16.MT88.4 R144, [R229+0x800] ;  /* 0x00080000e590783b */ /* 0x000e6c0000004200 */
[----:B------:R-:W-:Y:S01]  /*ae00*/  IMAD.MOV.U32 R204, RZ, RZ, R160 ;  /* 0x000000ffffcc7224 */ /* 0x000fe200078e00a0 */
[----:B------:R-:W-:Y:S01]  /*ae10*/  MOV R205, R179 ;  /* 0x000000b300cd7202 */ /* 0x000fe20000000f00 */
[----:B------:R-:W-:Y:S02]  /*ae20*/  IMAD.MOV.U32 R206, RZ, RZ, R183 ;  /* 0x000000ffffce7224 */ /* 0x000fe400078e00b7 */
[----:B------:R-:W-:Y:S01]  /*ae30*/  MUFU.EX2 R251, R204 ;  /* 0x000000cc00fb7308 */ /* 0x000fe20000000800 */
[----:B------:R-:W-:Y:S02]  /*ae40*/  MOV R179, R162 ;  /* 0x000000a200b37202 */ /* 0x000fe40000000f00 */
[----:B------:R-:W-:Y:S07]  /*ae50*/  MOV R183, R161 ;  /* 0x000000a100b77202 */ /* 0x000fee0000000f00 */
[----:B------:R-:W2:Y:S10]  /*ae60*/  MUFU.EX2 R183, R183 ;  /* 0x000000b700b77308 */ /* 0x000eb40000000800 */
[----:B------:R-:W-:Y:S10]  /*ae70*/  MUFU.EX2 R179, R179 ;  /* 0x000000b300b37308 */ /* 0x000ff40000000800 */
[----:B------:R2:W-:Y:S02]  /*ae80*/  MUFU.EX2 R252, R205 ;  /* 0x000000cd00fc7308 */ /* 0x0005e40000000800 */
[----:B--2---:R-:W-:Y:S01]  /*ae90*/  F2FP.PACK_AB R205, R183, R251 ;  /* 0x000000fbb7cd723e */ /* 0x004fe200000000ff */
[----:B----4-:R-:W-:Y:S01]  /*aea0*/  FFMA.FTZ R133, R133, R140, R221 ;  /* 0x0000008c85857223 */ /* 0x010fe200000100dd */
[----:B------:R-:W-:Y:S01]  /*aeb0*/  F2FP.PACK_AB R140, R170, R168 ;  /* 0x000000a8aa8c723e */ /* 0x000fe200000000ff */
[----:B------:R-:W-:Y:S06]  /*aec0*/  FFMA.FTZ R2, R132, R2, R220 ;  /* 0x0000000284027223 */ /* 0x000fec00000100dc */
[-C--:B-1----:R-:W-:Y:S05]  /*aed0*/  HMMA.16816.F32 R4, R140, R144.reuse, R4 ;  /* 0x000000908c04723c */ /* 0x082fea0000001804 */
[----:B------:R-:W-:Y:S02]  /*aee0*/  FFMA.FTZ R138, R3, R188, R138 ;  /* 0x000000bc038a7223 */ /* 0x000fe4000001008a */
[----:B------:R-:W-:Y:S01]  /*aef0*/  IMAD.MOV.U32 R188, RZ, RZ, R187 ;  /* 0x000000ffffbc7224 */ /* 0x000fe200078e00bb */
[----:B------:R-:W-:Y:S01]  /*af00*/  MOV R187, R151 ;  /* 0x0000009700bb7202 */ /* 0x000fe20000000f00 */
[----:B------:R-:W2:Y:S02]  /*af10*/  LDL.LU R3, [R1+0x24] ;  /* 0x0000240001037983 */ /* 0x000ea40000300800 */
[----:B------:R1:W-:Y:S01]  /*af20*/  MUFU.EX2 R196, R188 ;  /* 0x000000bc00c47308 */ /* 0x0003e20000000800 */
[----:B------:R-:W-:Y:S01]  /*af30*/  F2FP.PACK_AB R151, R190, R174 ;  /* 0x000000aebe97723e */ /* 0x000fe200000000ff */
[----:B------:R-:W-:Y:S04]  /*af40*/  FADD.FTZ R2, R224, R2 ;  /* 0x00000002e0027221 */ /* 0x000fe80000010000 */
[----:B------:R-:W-:Y:S02]  /*af50*/  FADD.FTZ R2, R225, R2 ;  /* 0x00000002e1027221 */ /* 0x000fe40000010000 */
[C---:B------:R-:W-:Y:S02]  /*af60*/  HMMA.16816.F32 R8, R148.reuse, R144, R8 ;  /* 0x000000909408723c */ /* 0x040fe40000001808 */
[----:B------:R-:W-:Y:S06]  /*af70*/  MUFU.EX2 R224, R245 ;  /* 0x000000f500e07308 */ /* 0x000fec0000000800 */
[-C--:B------:R-:W-:Y:S04]  /*af80*/  HMMA.16816.F32 R12, R148, R146.reuse, R12 ;  /* 0x00000092940c723c */ /* 0x080fe8000000180c */
[----:B------:R-:W-:Y:S04]  /*af90*/  MUFU.EX2 R187, R187 ;  /* 0x000000bb00bb7308 */ /* 0x000fe80000000800 */
[C---:B------:R-:W-:Y:S01]  /*afa0*/  HMMA.16816.F32 R16, R140.reuse, R146, R16 ;  /* 0x000000928c10723c */ /* 0x040fe20000001810 */
[----:B------:R-:W3:Y:S03]  /*afb0*/  LDSM.16.MT88.4 R144, [R230+0x800] ;  /* 0x00080000e690783b */ /* 0x000ee60000004200 */
[----:B-1----:R-:W-:Y:S01]  /*afc0*/  IMAD.MOV.U32 R188, RZ, RZ, R178 ;  /* 0x000000ffffbc7224 */ /* 0x002fe200078e00b2 */
[----:B------:R-:W-:Y:S01]  /*afd0*/  MOV R178, R163 ;  /* 0x000000a300b27202 */ /* 0x000fe20000000f00 */
[----:B------:R1:W-:Y:S01]  /*afe0*/  MUFU.EX2 R225, R215 ;  /* 0x000000d700e17308 */ /* 0x0003e20000000800 */
[----:B------:R-:W-:Y:S01]  /*aff0*/  MOV R163, R159 ;  /* 0x0000009f00a37202 */ /* 0x000fe20000000f00 */
[----:B------:R-:W-:Y:S01]  /*b000*/  IMAD.MOV.U32 R159, RZ, RZ, R153 ;  /* 0x000000ffff9f7224 */ /* 0x000fe200078e0099 */
[----:B------:R-:W-:Y:S01]  /*b010*/  MOV R207, R188 ;  /* 0x000000bc00cf7202 */ /* 0x000fe20000000f00 */
[----:B------:R-:W-:Y:S02]  /*b020*/  LDSM.16.MT88.4 R152, [R230+0x1000] ;  /* 0x00100000e698783b */ /* 0x000fe40000004200 */
[----:B------:R-:W-:Y:S01]  /*b030*/  MOV R188, R156 ;  /* 0x0000009c00bc7202 */ /* 0x000fe20000000f00 */
[----:B------:R-:W-:Y:S05]  /*b040*/  IMAD.MOV.U32 R194, RZ, RZ, R163 ;  /* 0x000000ffffc27224 */ /* 0x000fea00078e00a3 */
[----:B------:R-:W-:Y:S01]  /*b050*/  LDSM.16.MT88.4 R160, [R232+0x1000] ;  /* 0x00100000e8a0783b */ /* 0x000fe20000004200 */
[----:B------:R-:W4:Y:S10]  /*b060*/  MUFU.EX2 R188, R188 ;  /* 0x000000bc00bc7308 */ /* 0x000f340000000800 */
[----:B------:R-:W-:Y:S01]  /*b070*/  MUFU.EX2 R194, R194 ;  /* 0x000000c200c27308 */ /* 0x000fe20000000800 */
[----:B-1----:R-:W-:Y:S01]  /*b080*/  LDSM.16.MT88.4 R212, [R229+0x3800] ;  /* 0x00380000e5d4783b */ /* 0x002fe20000004200 */
[-C--:B---3--:R-:W-:Y:S03]  /*b090*/  HMMA.16816.F32 R20, R140, R144.reuse, R20 ;  /* 0x000000908c14723c */ /* 0x088fe60000001814 */
[----:B----4-:R-:W-:Y:S05]  /*b0a0*/  F2FP.PACK_AB R204, R188, R250 ;  /* 0x000000fabccc723e */ /* 0x010fea00000000ff */
        /* <DEDUP_REMOVED lines=18> */
[----:B------:R-:W1:Y:S03]  /*b1d0*/  LDSM.16.MT88.4 R144, [R230+0x2800] ;  /* 0x00280000e690783b */ /* 0x000e660000004200 */
[----:B--2---:R-:W-:Y:S02]  /*b1e0*/  FFMA.FTZ R132, R0, R3, R139 ;  /* 0x0000000300847223 */ /* 0x004fe4000001008b */
[----:B------:R-:W-:Y:S01]  /*b1f0*/  MUFU.EX2 R139, R247 ;  /* 0x000000f7008b7308 */ /* 0x000fe20000000800 */
[----:B------:R-:W-:Y:S02]  /*b200*/  FADD.FTZ R0, R223, R138 ;  /* 0x0000008adf007221 */ /* 0x000fe40000010000 */
[----:B------:R-:W-:Y:S03]  /*b210*/  FADD.FTZ R3, R226, R133 ;  /* 0x00000085e2037221 */ /* 0x000fe60000010000 */
[----:B------:R-:W-:Y:S02]  /*b220*/  FADD.FTZ R133, R222, R0 ;  /* 0x00000000de857221 */ /* 0x000fe40000010000 */
[----:B------:R-:W-:Y:S01]  /*b230*/  LDSM.16.MT88.4 R220, [R233+0x3800] ;  /* 0x00380000e9dc783b */ /* 0x000fe20000004200 */
[----:B------:R-:W-:Y:S01]  /*b240*/  FADD.FTZ R3, R249, R3 ;  /* 0x00000003f9037221 */ /* 0x000fe20000010000 */
[----:B------:R2:W-:Y:S01]  /*b250*/  MUFU.EX2 R226, R235 ;  /* 0x000000eb00e27308 */ /* 0x0005e20000000800 */
[----:B------:R-:W-:Y:S02]  /*b260*/  FADD.FTZ R132, R208, R132 ;  /* 0x00000084d0847221 */ /* 0x000fe40000010000 */
[----:B------:R-:W-:Y:S01]  /*b270*/  FADD.FTZ R3, R193, R3 ;  /* 0x00000003c1037221 */ /* 0x000fe20000010000 */
[----:B------:R-:W-:Y:S01]  /*b280*/  MOV R193, R159 ;  /* 0x0000009f00c17202 */ /* 0x000fe20000000f00 */
[----:B------:R-:W-:Y:S01]  /*b290*/  FADD.FTZ R0, R209, R132 ;  /* 0x00000084d1007221 */ /* 0x000fe20000010000 */
[----:B------:R-:W-:Y:S01]  /*b2a0*/  LDSM.16.MT88.4 R156, [R233+0x1000] ;  /* 0x00100000e99c783b */ /* 0x000fe20000004200 */
[----:B------:R-:W-:Y:S01]  /*b2b0*/  FADD.FTZ R3, R168, R3 ;  /* 0x00000003a8037221 */ /* 0x000fe20000010000 */
[----:B------:R-:W-:Y:S01]  /*b2c0*/  F2FP.PACK_AB R209, R224, R225 ;  /* 0x000000e1e0d1723e */ /* 0x000fe200000000ff */
[----:B------:R-:W-:Y:S01]  /*b2d0*/  FADD.FTZ R132, R227, R2 ;  /* 0x00000002e3847221 */ /* 0x000fe20000010000 */
[----:B------:R-:W3:Y:S01]  /*b2e0*/  MUFU.EX2 R138, R239 ;  /* 0x000000ef008a7308 */ /* 0x000ee20000000800 */
[----:B------:R-:W-:Y:S02]  /*b2f0*/  FADD.FTZ R2, R246, R133 ;  /* 0x00000085f6027221 */ /* 0x000fe40000010000 */
[----:B------:R-:W-:Y:S01]  /*b300*/  FADD.FTZ R132, R169, R132 ;  /* 0x00000084a9847221 */ /* 0x000fe20000010000 */
[-C--:B-1----:R-:W-:Y:S03]  /*b310*/  HMMA.16816.F32 R84, R140, R144.reuse, R84 ;  /* 0x000000908c54723c */ /* 0x082fe60000001854 */
[----:B------:R-:W-:Y:S02]  /*b320*/  FADD.FTZ R3, R170, R3 ;  /* 0x00000003aa037221 */ /* 0x000fe40000010000 */
[----:B------:R-:W-:Y:S01]  /*b330*/  FADD.FTZ R133, R171, R132 ;  /* 0x00000084ab857221 */ /* 0x000fe20000010000 */
[----:B------:R-:W1:Y:S01]  /*b340*/  MUFU.EX2 R193, R193 ;  /* 0x000000c100c17308 */ /* 0x000e620000000800 */
[----:B------:R-:W-:Y:S01]  /*b350*/  LDSM.16.MT88.4 R168, [R230+0x1800] ;  /* 0x00180000e6a8783b */ /* 0x000fe20000004200 */
[C---:B------:R-:W-:Y:S04]  /*b360*/  HMMA.16816.F32 R88, R148.reuse, R144, R88 ;  /* 0x000000909458723c */ /* 0x040fe80000001858 */
[----:B------:R-:W-:Y:S01]  /*b370*/  FADD.FTZ R2, R164, R2 ;  /* 0x00000002a4027221 */ /* 0x000fe20000010000 */
[----:B------:R-:W-:Y:S01]  /*b380*/  MOV R164, R203 ;  /* 0x000000cb00a47202 */ /* 0x000fe20000000f00 */
[----:B------:R-:W-:Y:S01]  /*b390*/  FADD.FTZ R0, R210, R0 ;  /* 0x00000000d2007221 */ /* 0x000fe20000010000 */
[----:B--2---:R2:W5:Y:S01]  /*b3a0*/  LDL.LU R235, [R1+0xa0] ;  /* 0x0000a00001eb7983 */ /* 0x0045620000300800 */
[-C--:B------:R-:W-:Y:S01]  /*b3b0*/  HMMA.16816.F32 R92, R148, R146.reuse, R92 ;  /* 0x00000092945c723c */ /* 0x080fe2000000185c */
[----:B------:R1:W4:Y:S02]  /*b3c0*/  MUFU.EX2 R249, R206 ;  /* 0x000000ce00f97308 */ /* 0x0003240000000800 */
[----:B------:R2:W5:Y:S01]  /*b3d0*/  LDL.LU R245, [R1+0x9c] ;  /* 0x00009c0001f57983 */ /* 0x0005620000300800 */
[----:B------:R-:W-:Y:S01]  /*b3e0*/  FADD.FTZ R0, R165, R0 ;  /* 0x00000000a5007221 */ /* 0x000fe20000010000 */
[----:B------:R-:W-:Y:S01]  /*b3f0*/  MOV R165, R202 ;  /* 0x000000ca00a57202 */ /* 0x000fe20000000f00 */
[----:B------:R-:W-:Y:S01]  /*b400*/  FADD.FTZ R132, R166, R2 ;  /* 0x00000002a6847221 */ /* 0x000fe20000010000 */
[----:B------:R2:W5:Y:S01]  /*b410*/  LDL.LU R246, [R1+0x98] ;  /* 0x0000980001f67983 */ /* 0x0005620000300800 */
[C---:B------:R-:W-:Y:S03]  /*b420*/  HMMA.16816.F32 R96, R140.reuse, R146, R96 ;  /* 0x000000928c60723c */ /* 0x040fe60000001860 */
[----:B------:R-:W2:Y:S01]  /*b430*/  LDSM.16.MT88.4 R144, [R233+0x2800] ;  /* 0x00280000e990783b */ /* 0x000ea20000004200 */
[----:B------:R-:W-:Y:S01]  /*b440*/  MOV R166, R187 ;  /* 0x000000bb00a67202 */ /* 0x000fe20000000f00 */
[----:B------:R-:W-:Y:S01]  /*b450*/  FADD.FTZ R2, R167, R0 ;  /* 0x00000000a7027221 */ /* 0x000fe20000010000 */
[----:B------:R-:W-:Y:S01]  /*b460*/  MOV R167, R184 ;  /* 0x000000b800a77202 */ /* 0x000fe20000000f00 */
[----:B------:R2:W2:Y:S01]  /*b470*/  MUFU.EX2 R227, R207 ;  /* 0x000000cf00e37308 */ /* 0x0004a20000000800 */
[----:B---3--:R-:W-:Y:S01]  /*b480*/  F2FP.PACK_AB R211, R138, R139 ;  /* 0x0000008b8ad3723e */ /* 0x008fe200000000ff */
[----:B------:R-:W-:Y:S02]  /*b490*/  FADD.FTZ R133, R172, R133 ;  /* 0x00000085ac857221 */ /* 0x000fe40000010000 */
[----:B------:R3:W5:Y:S01]  /*b4a0*/  LDL.LU R247, [R1+0x94] ;  /* 0x0000940001f77983 */ /* 0x0007620000300800 */
[----:B------:R-:W-:Y:S02]  /*b4b0*/  FADD.FTZ R0, R175, R3 ;  /* 0x00000003af007221 */ /* 0x000fe40000010000 */
[----:B------:R-:W-:Y:S01]  /*b4c0*/  FADD.FTZ R3, R177, R133 ;  /* 0x00000085b1037221 */ /* 0x000fe20000010000 */
[----:B------:R3:W5:Y:S01]  /*b4d0*/  LDL.LU R239, [R1+0x90] ;  /* 0x0000900001ef7983 */ /* 0x0007620000300800 */
[----:B------:R-:W-:Y:S01]  /*b4e0*/  IMAD.MOV.U32 R133, RZ, RZ, R197 ;  /* 0x000000ffff857224 */ /* 0x000fe200078e00c5 */
[----:B-1----:R-:W-:Y:S01]  /*b4f0*/  F2FP.PACK_AB R206, R193, R180 ;  /* 0x000000b4c1ce723e */ /* 0x002fe200000000ff */
[----:B------:R-:W-:Y:S01]  /*b500*/  FADD.FTZ R173, R173, R132 ;  /* 0x00000084adad7221 */ /* 0x000fe20000010000 */
[----:B----4-:R-:W-:Y:S01]  /*b510*/  F2FP.PACK_AB R208, R249, R252 ;  /* 0x000000fcf9d0723e */ /* 0x010fe200000000ff */
[----:B------:R-:W-:Y:S01]  /*b520*/  FADD.FTZ R132, R176, R0 ;  /* 0x00000000b0847221 */ /* 0x000fe20000010000 */
[----:B------:R-:W-:Y:S01]  /*b530*/  MOV R0, R190 ;  /* 0x000000be00007202 */ /* 0x000fe20000000f00 */
[----:B------:R-:W-:Y:S02]  /*b540*/  FADD.FTZ R174, R174, R2 ;  /* 0x00000002aeae7221 */ /* 0x000fe40000010000 */
[----:B------:R-:W-:Y:S01]  /*b550*/  IMAD.MOV.U32 R2, RZ, RZ, R189 ;  /* 0x000000ffff027224 */ /* 0x000fe200078e00bd */
[----:B--2---:R-:W-:Y:S02]  /*b560*/  F2FP.PACK_AB R207, R194, R179 ;  /* 0x000000b3c2cf723e */ /* 0x004fe400000000ff */
[----:B------:R-:W-:Y:S01]  /*b570*/  F2FP.PACK_AB R210, R226, R227 ;  /* 0x000000e3e2d2723e */ /* 0x000fe200000000ff */
[-C--:B------:R-:W-:Y:S08]  /*b580*/  HMMA.16816.F32 R100, R140, R144.reuse, R100 ;  /* 0x000000908c64723c */ /* 0x080ff00000001864 */
        /* <DEDUP_REMOVED lines=12> */
[----:B------:R-:W-:Y:S03]  /*b650*/  F2FP.PACK_AB R143, R184, R202 ;  /* 0x000000cab88f723e */ /* 0x000fe600000000ff */
        /* <DEDUP_REMOVED lines=18> */
[----:B------:R-:W4:Y:S07]  /*b780*/  LDSM.16.MT88.4 R156, [R233+0x3000] ;  /* 0x00300000e99c783b */ /* 0x000f2e0000004200 */
        /* <DEDUP_REMOVED lines=14> */
[-C--:B----4-:R-:W-:Y:S08]  /*b870*/  HMMA.16816.F32 R100, R140, R156.reuse, R100 ;  /* 0x0000009c8c64723c */ /* 0x090ff00000001864 */
[C---:B------:R-:W-:Y:S07]  /*b880*/  HMMA.16816.F32 R104, R144.reuse, R156, R104 ;  /* 0x0000009c9068723c */ /* 0x040fee0000001868 */
[----:B------:R-:W-:Y:S01]  /*b890*/  IMAD.MOV.U32 R157, RZ, RZ, R185 ;  /* 0x000000ffff9d7224 */ /* 0x000fe200078e00b9 */
[-C--:B------:R-:W-:Y:S04]  /*b8a0*/  HMMA.16816.F32 R108, R144, R158.reuse, R108 ;  /* 0x0000009e906c723c */ /* 0x080fe8000000186c */
[----:B------:R-:W-:Y:S02]  /*b8b0*/  MOV R156, R186 ;  /* 0x000000ba009c7202 */ /* 0x000fe40000000f00 */
[----:B------:R-:W2:Y:S02]  /*b8c0*/  LDSM.16.MT88.4 R184, [R233+0x1800] ;  /* 0x00180000e9b8783b */ /* 0x000ea40000004200 */
[C---:B------:R-:W-:Y:S08]  /*b8d0*/  HMMA.16816.F32 R112, R140.reuse, R158, R112 ;  /* 0x0000009e8c70723c */ /* 0x040ff00000001870 */
[-C--:B---3--:R-:W-:Y:S08]  /*b8e0*/  HMMA.16816.F32 R116, R140, R160.reuse, R116 ;  /* 0x000000a08c74723c */ /* 0x088ff00000001874 */
[C---:B------:R-:W-:Y:S07]  /*b8f0*/  HMMA.16816.F32 R120, R144.reuse, R160, R120 ;  /* 0x000000a09078723c */ /* 0x040fee0000001878 */
[----:B------:R-:W-:Y:S01]  /*b900*/  IMAD.MOV.U32 R161, RZ, RZ, R201 ;  /* 0x000000ffffa17224 */ /* 0x000fe200078e00c9 */
[-C--:B------:R-:W-:Y:S04]  /*b910*/  HMMA.16816.F32 R124, R144, R162.reuse, R124 ;  /* 0x000000a2907c723c */ /* 0x080fe8000000187c */
[----:B------:R-:W-:Y:S02]  /*b920*/  MOV R160, R200 ;  /* 0x000000c800a07202 */ /* 0x000fe40000000f00 */
[----:B------:R-:W3:Y:S02]  /*b930*/  LDSM.16.MT88.4 R200, [R232+0x1800] ;  /* 0x00180000e8c8783b */ /* 0x000ee40000004200 */
[----:B------:R-:W-:Y:S08]  /*b940*/  HMMA.16816.F32 R128, R140, R162, R128 ;  /* 0x000000a28c80723c */ /* 0x000ff00000001880 */
[-C--:B-1----:R-:W-:Y:S01]  /*b950*/  HMMA.16816.F32 R144, R204, R152.reuse, R4 ;  /* 0x00000098cc90723c */ /* 0x082fe20000001804 */
[----:B------:R-:W1:Y:S07]  /*b960*/  LDSM.16.MT88.4 R4, [R232+0x3800] ;  /* 0x00380000e804783b */ /* 0x000e6e0000004200 */
[C---:B------:R-:W-:Y:S07]  /*b970*/  HMMA.16816.F32 R140, R208.reuse, R152, R8 ;  /* 0x00000098d08c723c */ /* 0x040fee0000001808 */
[----:B------:R-:W-:Y:S01]  /*b980*/  MOV R11, R195 ;  /* 0x000000c3000b7202 */ /* 0x000fe20000000f00 */
[-C--:B------:R-:W-:Y:S04]  /*b990*/  HMMA.16816.F32 R148, R208, R154.reuse, R12 ;  /* 0x0000009ad094723c */ /* 0x080fe8000000180c */
[----:B------:R-:W-:Y:S02]  /*b9a0*/  MOV R9, R198 ;  /* 0x000000c600097202 */ /* 0x000fe40000000f00 */
[----:B------:R-:W-:Y:S01]  /*b9b0*/  MOV R10, R196 ;  /* 0x000000c4000a7202 */ /* 0x000fe20000000f00 */
[----:B------:R-:W-:Y:S01]  /*b9c0*/  IMAD.MOV.U32 R14, RZ, RZ, R193 ;  /* 0x000000ffff0e7224 */ /* 0x000fe200078e00c1 */
[C---:B------:R-:W-:Y:S04]  /*b9d0*/  HMMA.16816.F32 R152, R204.reuse, R154, R16 ;  /* 0x0000009acc98723c */ /* 0x040fe80000001810 */
[----:B------:R-:W-:Y:S01]  /*b9e0*/  IMAD.MOV.U32 R13, RZ, RZ, R179 ;  /* 0x000000ffff0d7224 */ /* 0x000fe200078e00b3 */
[----:B------:R-:W-:Y:S02]  /*b9f0*/  MOV R15, R194 ;  /* 0x000000c2000f7202 */ /* 0x000fe40000000f00 */
[----:B------:R-:W-:Y:S02]  /*ba00*/  MOV R17, R156 ;  /* 0x0000009c00117202 */ /* 0x000fe40000000f00 */
[----:B------:R-:W-:Y:S02]  /*ba10*/  MOV R16, R157 ;  /* 0x0000009d00107202 */ /* 0x000fe40000000f00 */
[-C--:B------:R-:W-:Y:S03]  /*ba20*/  HMMA.16816.F32 R156, R204, R168.reuse, R20 ;  /* 0x000000a8cc9c723c */ /* 0x080fe60000001814 */
[----:B------:R-:W-:Y:S02]  /*ba30*/  MOV R12, R180 ;  /* 0x000000b4000c7202 */ /* 0x000fe40000000f00 */
[----:B------:R-:W-:Y:S02]  /*ba40*/  MOV R19, R183 ;  /* 0x000000b700137202 */ /* 0x000fe40000000f00 */
[----:B------:R-:W-:Y:S01]  /*ba50*/  MOV R21, R160 ;  /* 0x000000a000157202 */ /* 0x000fe20000000f00 */
[----:B------:R-:W-:Y:S01]  /*ba60*/  IMAD.MOV.U32 R23, RZ, RZ, R167 ;  /* 0x000000ffff177224 */ /* 0x000fe200078e00a7 */
[----:B------:R-:W-:Y:S02]  /*ba70*/  MOV R20, R161 ;  /* 0x000000a100147202 */ /* 0x000fe40000000f00 */
[C---:B------:R-:W-:Y:S04]  /*ba80*/  HMMA.16816.F32 R160, R208.reuse, R168, R24 ;  /* 0x000000a8d0a0723c */ /* 0x040fe80000001818 */
[----:B------:R-:W-:Y:S02]  /*ba90*/  MOV R22, R166 ;  /* 0x000000a600167202 */ /* 0x000fe40000000f00 */
[----:B------:R-:W-:Y:S01]  /*baa0*/  MOV R18, R188 ;  /* 0x000000bc00127202 */ /* 0x000fe20000000f00 */
[----:B------:R-:W-:Y:S01]  /*bab0*/  IMAD.MOV.U32 R27, RZ, RZ, R165 ;  /* 0x000000ffff1b7224 */ /* 0x000fe200078e00a5 */
[----:B------:R-:W-:Y:S02]  /*bac0*/  MOV R26, R164 ;  /* 0x000000a4001a7202 */ /* 0x000fe40000000f00 */
[-C--:B------:R-:W-:Y:S03]  /*bad0*/  HMMA.16816.F32 R164, R208, R170.reuse, R28 ;  /* 0x000000aad0a4723c */ /* 0x080fe6000000181c */
[----:B------:R-:W-:Y:S02]  /*bae0*/  MOV R24, R192 ;  /* 0x000000c000187202 */ /* 0x000fe40000000f00 */
[----:B------:R-:W-:Y:S02]  /*baf0*/  MOV R25, R199 ;  /* 0x000000c700197202 */ /* 0x000fe40000000f00 */
[----:B------:R-:W-:Y:S01]  /*bb00*/  MOV R31, R182 ;  /* 0x000000b6001f7202 */ /* 0x000fe20000000f00 */
[C---:B------:R-:W-:Y:S01]  /*bb10*/  HMMA.16816.F32 R168, R204.reuse, R170, R32 ;  /* 0x000000aacca8723c */ /* 0x040fe20000001820 */
[----:B------:R-:W4:Y:S03]  /*bb20*/  LDL R34, [R1+0x8] ;  /* 0x0000080001227983 */ /* 0x000f260000100800 */
[----:B------:R-:W-:Y:S01]  /*bb30*/  MOV R28, R173 ;  /* 0x000000ad001c7202 */ /* 0x000fe20000000f00 */
[----:B------:R-:W-:Y:S01]  /*bb40*/  IMAD.MOV.U32 R29, RZ, RZ, R174 ;  /* 0x000000ffff1d7224 */ /* 0x000fe200078e00ae */
[----:B------:R-:W-:Y:S02]  /*bb50*/  MOV R30, R181 ;  /* 0x000000b5001e7202 */ /* 0x000fe40000000f00 */
[-C--:B--2---:R-:W-:Y:S04]  /*bb60*/  HMMA.16816.F32 R172, R204, R184.reuse, R36 ;  /* 0x000000b8ccac723c */ /* 0x084fe80000001824 */
[----:B------:R-:W-:Y:S01]  /*bb70*/  MOV R35, R178 ;  /* 0x000000b200237202 */ /* 0x000fe20000000f00 */
[----:B------:R-:W-:Y:S01]  /*bb80*/  FADD.FTZ R3, R30, R3 ;  /* 0x000000031e037221 */ /* 0x000fe20000010000 */
[----:B------:R-:W-:Y:S01]  /*bb90*/  MOV R8, R191 ;  /* 0x000000bf00087202 */ /* 0x000fe20000000f00 */
        /* <DEDUP_REMOVED lines=9> */
[----:B------:R-:W-:Y:S01]  /*bc30*/  FADD.FTZ R8, R8, R132 ;  /* 0x0000008408087221 */ /* 0x000fe20000010000 */
[----:B------:R-:W-:Y:S01]  /*bc40*/  MOV R132, R137 ;  /* 0x0000008900847202 */ /* 0x000fe20000000f00 */
[-C--:B---3--:R-:W-:Y:S04]  /*bc50*/  HMMA.16816.F32 R188, R204, R200.reuse, R52 ;  /* 0x000000c8ccbc723c */ /* 0x088fe80000001834 */
[----:B------:R-:W-:Y:S02]  /*bc60*/  FADD.FTZ R0, R24, R0 ;  /* 0x0000000018007221 */ /* 0x000fe40000010000 */
        /* <DEDUP_REMOVED lines=35> */
[----:B------:R-:W-:Y:S01]  /*bea0*/  FADD.FTZ R0, R249, R5 ;  /* 0x00000005f9007221 */ /* 0x000fe20000010000 */
[-C--:B------:R-:W-:Y:S01]  /*beb0*/  MOV R249, R133.reuse ;  /* 0x0000008500f97202 */ /* 0x080fe20000000f00 */
        /* <DEDUP_REMOVED lines=11> */
[----:B------:R-:W-:Y:S01]  /*bf70*/  IMAD.MOV.U32 R139, RZ, RZ, R134 ;  /* 0x000000ffff8b7224 */ /* 0x000fe200078e0086 */
[----:B------:R1:W-:Y:S01]  /*bf80*/  STL [R1+0x20], R3 ;  /* 0x0000200301007387 */ /* 0x0003e20000100800 */
[----:B------:R-:W-:Y:S02]  /*bf90*/  MOV R133, R136 ;  /* 0x0000008800857202 */ /* 0x000fe40000000f00 */
[----:B------:R-:W-:Y:S01]  /*bfa0*/  MOV R138, R135 ;  /* 0x00000087008a7202 */ /* 0x000fe20000000f00 */
[----:B------:R1:W-:Y:S04]  /*bfb0*/  STL [R1+0x24], R2 ;  /* 0x0000240201007387 */ /* 0x0003e80000100800 */
[----:B------:R1:W-:Y:S01]  /*bfc0*/  STL [R1], R0 ;  /* 0x0000000001007387 */ /* 0x0003e20000100800 */
[----:B----4-:R-:W-:Y:S11]  /*bfd0*/  ISETP.GT.AND P0, PT, R35, R34, PT ;  /* 0x000000222300720c */ /* 0x010ff60003f04270 */
[----:B------:R-:W-:Y:S02]  /*bfe0*/  @!UPT UIADD3 URZ, URZ, URZ, URZ ;  /* 0x0000003f3f3ff290 */ /* 0x000fe4000fffe03f */
[----:B-1----:R-:W-:-:S05]  /*bff0*/  @P0 BRA `(.L_x_1377) ;  /* 0xffffad3000000947 */ /* 0x002fca000383ffff */
.L_x_1376:
[----:B-1----:R-:W-:-:S13]  /*c000*/  ISETP.GE.AND P0, PT, R249, RZ, PT ;  /* 0x000000fff900720c */ /* 0x002fda0003f06270 */
[----:B------:R-:W-:Y:S05]  /*c010*/  @!P0 BRA `(.L_x_1378) ;  /* 0x00004e3000008947 */ /* 0x000fea0003800000 */
[----:B------:R-:W-:Y:S01]  /*c020*/  IMAD.MOV.U32 R3, RZ, RZ, R136 ;  /* 0x000000ffff037224 */ /* 0x000fe200078e0088 */
[----:B------:R-:W-:Y:S01]  /*c030*/  MOV R139, R134 ;  /* 0x00000086008b7202 */ /* 0x000fe20000000f00 */
[----:B------:R-:W-:Y:S01]  /*c040*/  IMAD.MOV.U32 R2, RZ, RZ, R137 ;  /* 0x000000ffff027224 */ /* 0x000fe200078e0089 */
[----:B------:R-:W-:Y:S02]  /*c050*/  MOV R138, R135 ;  /* 0x00000087008a7202 */ /* 0x000fe40000000f00 */
.L_x_1379:
[----:B--2---:R-:W2:Y:S01]  /*c060*/  LDL.64 R30, [R1+0x38] ;  /* 0x00003800011e7983 */ /* 0x004ea20000100a00 */
[----:B------:R-:W-:Y:S04]  /*c070*/  DEPBAR.LE SB0, 0x0 ;  /* 0x000080000000791a */ /* 0x000fe80000000000 */
[----:B------:R-:W-:Y:S01]  /*c080*/  WARPSYNC 0xffffffff ;  /* 0xffffffff00007948 */ /* 0x000fe20003800000 */
[----:B------:R-:W3:Y:S01]  /*c090*/  LDL R37, [R1+0x40] ;  /* 0x0000400001257983 */ /* 0x000ee20000100800 */
[----:B------:R-:W-:Y:S01]  /*c0a0*/  SHF.R.S32.HI R0, RZ, 0x1f, R249 ;  /* 0x0000001fff007819 */ /* 0x000fe200000114f9 */
[C---:B------:R-:W-:Y:S02]  /*c0b0*/  IMAD.WIDE.U32 R28, R249.reuse, c[0x0][0x208], RZ ;  /* 0x00008200f91c7a25 */ /* 0x040fe400078e00ff */
[----:B------:R-:W4:Y:S02]  /*c0c0*/  LDL.64 R38, [R1+0x10] ;  /* 0x0000100001267983 */ /* 0x000f240000100a00 */
[----:B------:R-:W-:Y:S01]  /*c0d0*/  IMAD R0, R0, c[0x0][0x208], RZ ;  /* 0x0000820000007a24 */ /* 0x000fe200078e02ff */
[C---:B------:R-:W-:Y:S03]  /*c0e0*/  SHF.L.U32 R36, R28.reuse, 0x6, RZ ;  /* 0x000000061c247819 */ /* 0x040fe600000006ff */
[----:B------:R-:W-:Y:S01]  /*c0f0*/  BAR.SYNC.DEFER_BLOCKING 0x0 ;  /* 0x0000000000007b1d */ /* 0x000fe20000010000 */
[----:B------:R-:W-:Y:S05]  /*c100*/  IMAD R0, R249, c[0x0][0x20c], R0 ;  /* 0x00008300f9007a24 */ /* 0x000fea00078e0200 */
[----:B------:R-:W-:Y:S02]  /*c110*/  IADD3 R0, R29, R0, RZ ;  /* 0x000000001d007210 */ /* 0x000fe40007ffe0ff */
[----:B------:R-:W-:Y:S02]  /*c120*/  STL [R1+0xd0], R131 ;  /* 0x0000d08301007387 */ /* 0x000fe40000100800 */
[----:B------:R-:W-:Y:S02]  /*c130*/  SHF.L.U64.HI R0, R28, 0x6, R0 ;  /* 0x000000061c007819 */ /* 0x000fe40000010200 */
[----:B-----5:R-:W-:Y:S04]  /*c140*/  STL [R1+0x90], R239 ;  /* 0x000090ef01007387 */ /* 0x020fe80000100800 */
[----:B------:R-:W-:Y:S04]  /*c150*/  STL [R1+0x94], R247 ;  /* 0x000094f701007387 */ /* 0x000fe80000100800 */
[----:B------:R-:W-:Y:S04]  /*c160*/  STL [R1+0x98], R246 ;  /* 0x000098f601007387 */ /* 0x000fe80000100800 */
[----:B------:R-:W-:Y:S08]  /*c170*/  LDSM.16.M88.4 R64, [R235] ;  /* 0x00000000eb40783b */ /* 0x000ff00000000200 */
[----:B------:R-:W1:Y:S08]  /*c180*/  LDSM.16.M88.4 R16, [R228] ;  /* 0x00000000e410783b */ /* 0x000e700000000200 */
[----:B------:R-:W1:Y:S08]  /*c190*/  LDSM.16.M88.4 R60, [R235+0x2000] ;  /* 0x00200000eb3c783b */ /* 0x000e700000000200 */
[----:B------:R-:W1:Y:S08]  /*c1a0*/  LDSM.16.M88.4 R32, [R228+0x800] ;  /* 0x00080000e420783b */ /* 0x000e700000000200 */
[----:B------:R-:W2:Y:S08]  /*c1b0*/  LDSM.16.M88.4 R48, [R228+0x1000] ;  /* 0x00100000e430783b */ /* 0x000eb00000000200 */
[----:B------:R-:W2:Y:S01]  /*c1c0*/  LDSM.16.M88.4 R132, [R228+0x1800] ;  /* 0x00180000e484783b */ /* 0x000ea20000000200 */
[-C--:B-1----:R-:W-:Y:S07]  /*c1d0*/  HMMA.16816.F32 R4, R64, R16.reuse, RZ ;  /* 0x000000104004723c */ /* 0x082fee00000018ff */
[----:B------:R-:W-:Y:S01]  /*c1e0*/  LDSM.16.M88.4 R204, [R237] ;  /* 0x00000000edcc783b */ /* 0x000fe20000000200 */
[C---:B------:R-:W-:Y:S07]  /*c1f0*/  HMMA.16816.F32 R8, R60.reuse, R16, RZ ;  /* 0x000000103c08723c */ /* 0x040fee00000018ff */
[----:B------:R-:W1:Y:S01]  /*c200*/  LDSM.16.M88.4 R208, [R239] ;  /* 0x00000000efd0783b */ /* 0x000e620000000200 */
[-C--:B------:R-:W-:Y:S07]  /*c210*/  HMMA.16816.F32 R12, R60, R18.reuse, RZ ;  /* 0x000000123c0c723c */ /* 0x080fee00000018ff */
[----:B------:R-:W1:Y:S01]  /*c220*/  LDSM.16.M88.4 R212, [R237+0x2000] ;  /* 0x00200000edd4783b */ /* 0x000e620000000200 */
[C---:B------:R-:W-:Y:S07]  /*c230*/  HMMA.16816.F32 R16, R64.reuse, R18, RZ ;  /* 0x000000124010723c */ /* 0x040fee00000018ff */
[----:B------:R-:W1:Y:S01]  /*c240*/  LDSM.16.M88.4 R216, [R247] ;  /* 0x00000000f7d8783b */ /* 0x000e620000000200 */
[-C--:B------:R-:W-:Y:S07]  /*c250*/  HMMA.16816.F32 R20, R64, R32.reuse, RZ ;  /* 0x000000204014723c */ /* 0x080fee00000018ff */
[----:B------:R-:W1:Y:S01]  /*c260*/  LDSM.16.M88.4 R220, [R246] ;  /* 0x00000000f6dc783b */ /* 0x000e620000000200 */
[C---:B------:R-:W-:Y:S07]  /*c270*/  HMMA.16816.F32 R24, R60.reuse, R32, RZ ;  /* 0x000000203c18723c */ /* 0x040fee00000018ff */
        /* <DEDUP_REMOVED lines=14> */
[C---:B--2---:R-:W-:Y:S02]  /*c360*/  IADD3 R32, P1, R36.reuse, R30, RZ ;  /* 0x0000001e24207210 */ /* 0x044fe40007f3e0ff */
[----:B------:R-:W-:Y:S02]  /*c370*/  IADD3 R36, P3, P2, R36, 0x40, R30 ;  /* 0x0000004024247810 */ /* 0x000fe40007a7e01e */
[-C--:B------:R-:W-:Y:S01]  /*c380*/  HMMA.16816.F32 R28, R60, R34.reuse, RZ ;  /* 0x000000223c1c723c */ /* 0x080fe200000018ff */
[----:B------:R-:W-:Y:S02]  /*c390*/  LEA R40, P0, R32, c[0x0][0x1f8], 0x1 ;  /* 0x00007e0020287a11 */ /* 0x000fe400078008ff */
[----:B---3--:R-:W-:Y:S02]  /*c3a0*/  IADD3.X R33, R0, R37, RZ, P1, !PT ;  /* 0x0000002500217210 */ /* 0x008fe40000ffe4ff */
[----:B------:R-:W-:Y:S02]  /*c3b0*/  LEA R46, P1, R36, c[0x0][0x1f8], 0x1 ;  /* 0x00007e00242e7a11 */ /* 0x000fe400078208ff */
[----:B------:R-:W-:Y:S02]  /*c3c0*/  LEA.HI.X R41, R32, c[0x0][0x1fc], R33, 0x1, P0 ;  /* 0x00007f0020297a11 */ /* 0x000fe400000f0c21 */
[C---:B------:R-:W-:Y:S02]  /*c3d0*/  HMMA.16816.F32 R32, R64.reuse, R34, RZ ;  /* 0x000000224020723c */ /* 0x040fe400000018ff */
[----:B----4-:R-:W-:Y:S02]  /*c3e0*/  ISETP.GE.AND P0, PT, R38, c[0x0][0x1d4], PT ;  /* 0x0000750026007a0c */ /* 0x010fe40003f06270 */
[----:B------:R-:W-:Y:S02]  /*c3f0*/  IADD3.X R0, R0, RZ, R37, P3, P2 ;  /* 0x000000ff00007210 */ /* 0x000fe40001fe4425 */
[----:B------:R-:W-:Y:S02]  /*c400*/  MOV R37, c[0x0][0x208] ;  /* 0x0000820000257a02 */ /* 0x000fe40000000f00 */
[----:B------:R-:W-:Y:S04]  /*c410*/  LEA.HI.X R47, R36, c[0x0][0x1fc], R0, 0x1, P1 ;  /* 0x00007f00242f7a11 */ /* 0x000fe800008f0c00 */
[C---:B------:R-:W-:Y:S02]  /*c420*/  SHF.L.U32 R54, R37.reuse, 0x5, RZ ;  /* 0x0000000525367819 */ /* 0x040fe400000006ff */
[----:B------:R-:W-:Y:S01]  /*c430*/  MOV R38, 0x5 ;  /* 0x0000000500267802 */ /* 0x000fe20000000f00 */
[----:B------:R-:W-:Y:S01]  /*c440*/  @!PT LDS RZ, [RZ] ;  /* 0x00000000fffff984 */ /* 0x000fe20000000800 */
[----:B------:R-:W-:Y:S01]  /*c450*/  @!PT LDS RZ, [RZ] ;  /* 0x00000000fffff984 */ /* 0x000fe20000000800 */
[----:B------:R-:W-:Y:S01]  /*c460*/  @!PT LDS RZ, [RZ] ;  /* 0x00000000fffff984 */ /* 0x000fe20000000800 */
[----:B------:R2:W-:Y:S01]  /*c470*/  LDGSTS.E.BYPASS.LTC128B.128 [R248+0x100], [R40.64], !P0 ;  /* 0x0010000028f87fae */ /* 0x0005e2000c101d46 */
[----:B------:R-:W-:Y:S02]  /*c480*/  IADD3 R44, P1, R40, R54, RZ ;  /* 0x00000036282c7210 */ /* 0x000fe40007f3e0ff */
[----:B------:R-:W-:Y:S02]  /*c490*/  SHF.L.U64.HI R0, R37, R38, c[0x0][0x20c] ;  /* 0x0000830025007619 */ /* 0x000fe40000010226 */
[-C--:B------:R-:W-:Y:S01]  /*c4a0*/  HMMA.16816.F32 R36, R64, R48.reuse, RZ ;  /* 0x000000304024723c */ /* 0x080fe200000018ff */
[----:B------:R-:W-:Y:S02]  /*c4b0*/  IADD3 R52, P2, R44, R54, RZ ;  /* 0x000000362c347210 */ /* 0x000fe40007f5e0ff */
[----:B------:R3:W-:Y:S01]  /*c4c0*/  LDGSTS.E.BYPASS.LTC128B.128 [R248+0x2100], [R46.64], !P6 ;  /* 0x021000002ef87fae */ /* 0x0007e2000f101d46 */
[----:B------:R-:W-:Y:S02]  /*c4d0*/  IADD3.X R45, R41, R0, RZ, P1, !PT ;  /* 0x00000000292d7210 */ /* 0x000fe40000ffe4ff */
[----:B------:R-:W-:Y:S02]  /*c4e0*/  IADD3 R54, P1, R52, R54, RZ ;  /* 0x0000003634367210 */ /* 0x000fe40007f3e0ff */
[-C--:B------:R-:W-:Y:S03]  /*c4f0*/  IADD3.X R53, R45, R0.reuse, RZ, P2, !PT ;  /* 0x000000002d357210 */ /* 0x080fe600017fe4ff */
[----:B------:R3:W-:Y:S01]  /*c500*/  LDGSTS.E.BYPASS.LTC128B.128 [R248+0x900], [R44.64], !P0 ;  /* 0x009000002cf87fae */ /* 0x0007e2000c101d46 */
[----:B------:R-:W-:Y:S02]  /*c510*/  IADD3.X R55, R53, R0, RZ, P1, !PT ;  /* 0x0000000035377210 */ /* 0x000fe40000ffe4ff */
[C---:B------:R-:W-:Y:S02]  /*c520*/  ISETP.GT.AND P1, PT, R249.reuse, RZ, PT ;  /* 0x000000fff900720c */ /* 0x040fe40003f24270 */
[----:B------:R-:W-:Y:S03]  /*c530*/  IADD3 R249, R249, -0x1, RZ ;  /* 0xfffffffff9f97810 */ /* 0x000fe60007ffe0ff */
[----:B------:R3:W-:Y:S01]  /*c540*/  LDGSTS.E.BYPASS.LTC128B.128 [R248+0x2900], [R44.64+0x80], !P6 ;  /* 0x029000802cf87fae */ /* 0x0007e2000f101d46 */
[C---:B--2---:R-:W-:Y:S07]  /*c550*/  HMMA.16816.F32 R40, R60.reuse, R48, RZ ;  /* 0x000000303c28723c */ /* 0x044fee00000018ff */
[----:B------:R2:W-:Y:S08]  /*c560*/  LDGSTS.E.BYPASS.LTC128B.128 [R248+0x1100], [R52.64], !P0 ;  /* 0x0110000034f87fae */ /* 0x0005f0000c101d46 */
[----:B------:R2:W-:Y:S08]  /*c570*/  LDGSTS.E.BYPASS.LTC128B.128 [R248+0x3100], [R52.64+0x80], !P6 ;  /* 0x0310008034f87fae */ /* 0x0005f0000f101d46 */
[----:B------:R2:W-:Y:S01]  /*c580*/  LDGSTS.E.BYPASS.LTC128B.128 [R248+0x1900], [R54.64], !P0 ;  /* 0x0190000036f87fae */ /* 0x0005e2000c101d46 */
[-C--:B---3--:R-:W-:Y:S07]  /*c590*/  HMMA.16816.F32 R44, R60, R50.reuse, RZ ;  /* 0x000000323c2c723c */ /* 0x088fee00000018ff */
[----:B------:R2:W-:Y:S01]  /*c5a0*/  LDGSTS.E.BYPASS.LTC128B.128 [R248+0x3900], [R54.64+0x80], !P6 ;  /* 0x0390008036f87fae */ /* 0x0005e2000f101d46 */
[C---:B------:R-:W-:Y:S07]  /*c5b0*/  HMMA.16816.F32 R48, R64.reuse, R50, RZ ;  /* 0x000000324030723c */ /* 0x040fee00000018ff */
[----:B------:R-:W0:Y:S01]  /*c5c0*/  LDGDEPBAR ;  /* 0x00000000000079af */ /* 0x000e220000000000 */
[-C--:B--2---:R-:W-:Y:S08]  /*c5d0*/  HMMA.16816.F32 R52, R64, R132.reuse, RZ ;  /* 0x000000844034723c */ /* 0x084ff000000018ff */
[C---:B------:R-:W-:Y:S08]  /*c5e0*/  HMMA.16816.F32 R56, R60.reuse, R132, RZ ;  /* 0x000000843c38723c */ /* 0x040ff000000018ff */
[-C--:B------:R-:W-:Y:S08]  /*c5f0*/  HMMA.16816.F32 R60, R60, R134.reuse, RZ ;  /* 0x000000863c3c723c */ /* 0x080ff000000018ff */
[----:B------:R-:W-:Y:S01]  /*c600*/  HMMA.16816.F32 R64, R64, R134, RZ ;  /* 0x000000864040723c */ /* 0x000fe200000018ff */
[----:B------:R-:W-:Y:S07]  /*c610*/  LDSM.16.M88.4 R132, [R236] ;  /* 0x00000000ec84783b */ /* 0x000fee0000000200 */
        /* <DEDUP_REMOVED lines=83> */
[----:B------:R2:W-:Y:S07]  /*cb50*/  LDSM.16.M88.4 R216, [R242] ;  /* 0x00000000f2d8783b */ /* 0x0005ee0000000200 */
[----:B------:R-:W-:Y:S01]  /*cb60*/  HMMA.16816.F32 R64, R132, R222, R64 ;  /* 0x000000de8440723c */ /* 0x000fe20000001840 */
[----:B------:R-:W4:Y:S07]  /*cb70*/  LDSM.16.M88.4 R132, [R243] ;  /* 0x00000000f384783b */ /* 0x000f2e0000000200 */
[-C--:B-1----:R-:W-:Y:S01]  /*cb80*/  HMMA.16816.F32 R4, R204, R208.reuse, R4 ;  /* 0x000000d0cc04723c */ /* 0x082fe20000001804 */
[----:B------:R-:W1:Y:S07]  /*cb90*/  LDSM.16.M88.4 R220, [R241] ;  /* 0x00000000f1dc783b */ /* 0x000e6e0000000200 */
[C---:B---3--:R-:W-:Y:S01]  /*cba0*/  HMMA.16816.F32 R8, R212.reuse, R208, R8 ;  /* 0x000000d0d408723c */ /* 0x048fe20000001808 */
[----:B--2---:R-:W-:Y:S07]  /*cbb0*/  MOV R242, 0x5 ;  /* 0x0000000500f27802 */ /* 0x004fee0000000f00 */
[-C--:B------:R-:W-:Y:S08]  /*cbc0*/  HMMA.16816.F32 R12, R212, R210.reuse, R12 ;  /* 0x000000d2d40c723c */ /* 0x080ff0000000180c */
[C---:B------:R-:W-:Y:S01]  /*cbd0*/  HMMA.16816.F32 R16, R204.reuse, R210, R16 ;  /* 0x000000d2cc10723c */ /* 0x040fe20000001810 */
[----:B------:R-:W-:Y:S07]  /*cbe0*/  LDSM.16.M88.4 R208, [R234+0x2000] ;  /* 0x00200000ead0783b */ /* 0x000fee0000000200 */
[-C--:B----4-:R-:W-:Y:S08]  /*cbf0*/  HMMA.16816.F32 R20, R204, R132.reuse, R20 ;  /* 0x00000084cc14723c */ /* 0x090ff00000001814 */
        /* <DEDUP_REMOVED lines=59> */
[----:B------:R-:W-:Y:S10]  /*cfb0*/  MUFU.TANH R217, R8 ;  /* 0x0000000800d97308 */ /* 0x000ff40000002400 */
[----:B------:R-:W-:Y:S01]  /*cfc0*/  MUFU.TANH R218, R9 ;  /* 0x0000000900da7308 */ /* 0x000fe20000002400 */
[----:B--2---:R-:W2:Y:S09]  /*cfd0*/  LDSM.16.M88.4 R4, [R231+0x2800] ;  /* 0x00280000e704783b */ /* 0x004eb20000000200 */
[----:B------:R-:W-:Y:S10]  /*cfe0*/  MUFU.TANH R219, R10 ;  /* 0x0000000a00db7308 */ /* 0x000ff40000002400 */
[----:B------:R4:W-:Y:S10]  /*cff0*/  MUFU.TANH R220, R11 ;  /* 0x0000000b00dc7308 */ /* 0x0009f40000002400 */
[----:B------:R-:W-:Y:S10]  /*d000*/  MUFU.TANH R16, R16 ;  /* 0x0000001000107308 */ /* 0x000ff40000002400 */
[----:B------:R-:W-:Y:S01]  /*d010*/  MUFU.TANH R17, R17 ;  /* 0x0000001100117308 */ /* 0x000fe20000002400 */
[----:B----4-:R-:W4:Y:S01]  /*d020*/  LDSM.16.M88.4 R8, [R231+0x3000] ;  /* 0x00300000e708783b */ /* 0x010f220000000200 */
[-C--:B--2---:R-:W-:Y:S08]  /*d030*/  HMMA.16816.F32 R20, R208, R4.reuse, R20 ;  /* 0x00000004d014723c */ /* 0x084ff00000001814 */
[----:B------:R-:W-:Y:S01]  /*d040*/  MUFU.TANH R12, R12 ;  /* 0x0000000c000c7308 */ /* 0x000fe20000002400 */
[C---:B------:R-:W-:Y:S09]  /*d050*/  HMMA.16816.F32 R24, R204.reuse, R4, R24 ;  /* 0x00000004cc18723c */ /* 0x040ff20000001818 */
[----:B------:R-:W3:Y:S01]  /*d060*/  MUFU.TANH R18, R18 ;  /* 0x0000001200127308 */ /* 0x000ee20000002400 */
[-C--:B------:R-:W-:Y:S08]  /*d070*/  HMMA.16816.F32 R28, R204, R6.reuse, R28 ;  /* 0x00000006cc1c723c */ /* 0x080ff0000000181c */
        /* <DEDUP_REMOVED lines=8> */
[----:B------:R-:W-:Y:S01]  /*d100*/  FMUL.FTZ R21, R21, c[0x0][0x320] ;  /* 0x0000c80015157a20 */ /* 0x000fe20000410000 */
[-C--:B----4-:R-:W-:Y:S05]  /*d110*/  HMMA.16816.F32 R36, R208, R8.reuse, R36 ;  /* 0x00000008d024723c */ /* 0x090fea0000001824 */
[----:B------:R-:W-:Y:S02]  /*d120*/  FMUL.FTZ R22, R22, c[0x0][0x320] ;  /* 0x0000c80016167a20 */ /* 0x000fe40000410000 */
[----:B------:R-:W-:Y:S01]  /*d130*/  MUFU.TANH R246, R26 ;  /* 0x0000001a00f67308 */ /* 0x000fe20000002400 */
[----:B------:R-:W-:Y:S01]  /*d140*/  FMUL.FTZ R23, R23, c[0x0][0x320] ;  /* 0x0000c80017177a20 */ /* 0x000fe20000410000 */
[C---:B------:R-:W-:Y:S04]  /*d150*/  HMMA.16816.F32 R40, R204.reuse, R8, R40 ;  /* 0x00000008cc28723c */ /* 0x040fe80000001828 */
[----:B------:R-:W-:Y:S02]  /*d160*/  FMUL.FTZ R24, R24, c[0x0][0x320] ;  /* 0x0000c80018187a20 */ /* 0x000fe40000410000 */
[----:B------:R-:W-:Y:S01]  /*d170*/  FMUL.FTZ R25, R25, c[0x0][0x320] ;  /* 0x0000c80019197a20 */ /* 0x000fe20000410000 */
[----:B------:R-:W-:Y:S01]  /*d180*/  @P1 MOV R9, c[0x0][0x1e0] ;  /* 0x0000780000091a02 */ /* 0x000fe20000000f00 */
[----:B------:R4:W-:Y:S01]  /*d190*/  MUFU.TANH R223, R21 ;  /* 0x0000001500df7308 */ /* 0x0009e20000002400 */
[-C--:B------:R-:W-:Y:S03]  /*d1a0*/  HMMA.16816.F32 R44, R204, R10.reuse, R44 ;  /* 0x0000000acc2c723c */ /* 0x080fe6000000182c */
[----:B------:R-:W-:Y:S02]  /*d1b0*/  FMUL.FTZ R32, R32, c[0x0][0x320] ;  /* 0x0000c80020207a20 */ /* 0x000fe40000410000 */
[----:B------:R-:W-:Y:S02]  /*d1c0*/  FMUL.FTZ R31, R31, c[0x0][0x320] ;  /* 0x0000c8001f1f7a20 */ /* 0x000fe40000410000 */
[----:B------:R-:W-:Y:S01]  /*d1d0*/  FMUL.FTZ R39, R39, c[0x0][0x320] ;  /* 0x0000c80027277a20 */ /* 0x000fe20000410000 */
[C---:B------:R-:W-:Y:S01]  /*d1e0*/  HMMA.16816.F32 R48, R208.reuse, R10, R48 ;  /* 0x0000000ad030723c */ /* 0x040fe20000001830 */
[----:B------:R-:W3:Y:S01]  /*d1f0*/  MUFU.TANH R19, R19 ;  /* 0x0000001300137308 */ /* 0x000ee20000002400 */
[----:B------:R-:W2:Y:S02]  /*d200*/  LDL.64 R10, [R1+0x30] ;  /* 0x00003000010a7983 */ /* 0x000ea40000100a00 */
[----:B------:R-:W-:Y:S02]  /*d210*/  FMUL.FTZ R28, R28, c[0x0][0x320] ;  /* 0x0000c8001c1c7a20 */ /* 0x000fe40000410000 */
[----:B------:R-:W-:Y:S02]  /*d220*/  FMUL.FTZ R36, R36, c[0x0][0x320] ;  /* 0x0000c80024247a20 */ /* 0x000fe40000410000 */
[-C--:B-1----:R-:W-:Y:S03]  /*d230*/  HMMA.16816.F32 R52, R208, R4.reuse, R52 ;  /* 0x00000004d034723c */ /* 0x082fe60000001834 */
[----:B------:R-:W-:Y:S01]  /*d240*/  MUFU.TANH R252, R24 ;  /* 0x0000001800fc7308 */ /* 0x000fe20000002400 */
[----:B------:R-:W-:Y:S02]  /*d250*/  FMUL.FTZ R40, R40, c[0x0][0x320] ;  /* 0x0000c80028287a20 */ /* 0x000fe40000410000 */
[----:B------:R-:W-:Y:S01]  /*d260*/  FMUL.FTZ R37, R37, c[0x0][0x320] ;  /* 0x0000c80025257a20 */ /* 0x000fe20000410000 */
[----:B----4-:R-:W4:Y:S01]  /*d270*/  LDL R21, [R1+0x28] ;  /* 0x0000280001157983 */ /* 0x010f220000100800 */
[C---:B------:R-:W-:Y:S04]  /*d280*/  HMMA.16816.F32 R56, R204.reuse, R4, R56 ;  /* 0x00000004cc38723c */ /* 0x040fe80000001838 */
[----:B------:R-:W-:Y:S01]  /*d290*/  FMUL.FTZ R45, R45, c[0x0][0x320] ;  /* 0x0000c8002d2d7a20 */ /* 0x000fe20000410000 */
[----:B------:R-:W1:Y:S01]  /*d2a0*/  MUFU.TANH R0, R40 ;  /* 0x0000002800007308 */ /* 0x000e620000002400 */
[----:B------:R-:W-:Y:S01]  /*d2b0*/  FMUL.FTZ R38, R38, c[0x0][0x320] ;  /* 0x0000c80026267a20 */ /* 0x000fe20000410000 */
[----:B------:R-:W-:Y:S01]  /*d2c0*/  FMNMX.FTZ R4, R216, R3, !PT ;  /* 0x00000003d8047209 */ /* 0x000fe20007810000 */
[----:B------:R-:W-:Y:S01]  /*d2d0*/  FMUL.FTZ R49, R49, c[0x0][0x320] ;  /* 0x0000c80031317a20 */ /* 0x000fe20000410000 */
[-C--:B------:R-:W-:Y:S03]  /*d2e0*/  HMMA.16816.F32 R60, R204, R6.reuse, R60 ;  /* 0x00000006cc3c723c */ /* 0x080fe6000000183c */
[----:B---3--:R-:W-:Y:S01]  /*d2f0*/  FMNMX.FTZ R4, R213, R4, !PT ;  /* 0x00000004d5047209 */ /* 0x008fe20007810000 */
[----:B------:R-:W-:Y:S02]  /*d300*/  FMUL.FTZ R44, R44, c[0x0][0x320] ;  /* 0x0000c8002c2c7a20 */ /* 0x000fe40000410000 */
[----:B------:R-:W3:Y:S01]  /*d310*/  MUFU.TANH R137, R45 ;  /* 0x0000002d00897308 */ /* 0x000ee20000002400 */
[----:B------:R-:W-:Y:S01]  /*d320*/  FMUL.FTZ R52, R52, c[0x0][0x320] ;  /* 0x0000c80034347a20 */ /* 0x000fe20000410000 */
[----:B------:R-:W-:Y:S01]  /*d330*/  FMNMX.FTZ R4, R18, R4, !PT ;  /* 0x0000000412047209 */ /* 0x000fe20007810000 */
[----:B------:R-:W-:Y:S01]  /*d340*/  FMUL.FTZ R53, R53, c[0x0][0x320] ;  /* 0x0000c80035357a20 */ /* 0x000fe20000410000 */
[----:B------:R-:W-:Y:S04]  /*d350*/  HMMA.16816.F32 R64, R208, R6, R64 ;  /* 0x00000006d040723c */ /* 0x000fe80000001840 */
[----:B------:R-:W-:Y:S01]  /*d360*/  FMUL.FTZ R54, R54, c[0x0][0x320] ;  /* 0x0000c80036367a20 */ /* 0x000fe20000410000 */
[----:B------:R-:W-:Y:S01]  /*d370*/  FMNMX.FTZ R4, R19, R4, !PT ;  /* 0x0000000413047209 */ /* 0x000fe20007810000 */
[----:B------:R1:W-:Y:S01]  /*d380*/  MUFU.TANH R45, R49 ;  /* 0x00000031002d7308 */ /* 0x0003e20000002400 */
[----:B------:R-:W-:Y:S02]  /*d390*/  FMUL.FTZ R41, R41, c[0x0][0x320] ;  /* 0x0000c80029297a20 */ /* 0x000fe40000410000 */
[----:B------:R-:W-:Y:S03]  /*d3a0*/  FMUL.FTZ R57, R57, c[0x0][0x320] ;  /* 0x0000c80039397a20 */ /* 0x000fe60000410000 */
        /* <DEDUP_REMOVED lines=24> */
[----:B---3--:R-:W-:Y:S01]  /*d530*/  MOV R57, R137 ;  /* 0x0000008900397202 */ /* 0x008fe20000000f00 */
[----:B------:R-:W-:Y:S01]  /*d540*/  FMUL.FTZ R29, R29, c[0x0][0x320] ;  /* 0x0000c8001d1d7a20 */ /* 0x000fe20000410000 */
[----:B------:R-:W-:Y:S01]  /*d550*/  FMNMX.FTZ R137, R212, R2, !PT ;  /* 0x00000002d4897209 */ /* 0x000fe20007810000 */
[----:B------:R-:W-:Y:S02]  /*d560*/  FMUL.FTZ R35, R35, c[0x0][0x320] ;  /* 0x0000c80023237a20 */ /* 0x000fe40000410000 */
[----:B------:R-:W-:Y:S01]  /*d570*/  FMUL.FTZ R56, R56, c[0x0][0x320] ;  /* 0x0000c80038387a20 */ /* 0x000fe20000410000 */
[----:B------:R-:W3:Y:S01]  /*d580*/  MUFU.TANH R222, R32 ;  /* 0x0000002000de7308 */ /* 0x000ee20000002400 */
[----:B------:R-:W-:Y:S01]  /*d590*/  FMNMX.FTZ R137, R134, R137, !PT ;  /* 0x0000008986897209 */ /* 0x000fe20007810000 */
[----:B------:R-:W-:Y:S02]  /*d5a0*/  FMUL.FTZ R30, R30, c[0x0][0x320] ;  /* 0x0000c8001e1e7a20 */ /* 0x000fe40000410000 */
[----:B------:R-:W-:Y:S01]  /*d5b0*/  FMUL.FTZ R43, R43, c[0x0][0x320] ;  /* 0x0000c8002b2b7a20 */ /* 0x000fe20000410000 */
[----:B------:R-:W-:Y:S04]  /*d5c0*/  FMNMX.FTZ R137, R16, R137, !PT ;  /* 0x0000008910897209 */ /* 0x000fe80007810000 */
[----:B------:R-:W-:Y:S01]  /*d5d0*/  FMNMX.FTZ R137, R17, R137, !PT ;  /* 0x0000008911897209 */ /* 0x000fe20007810000 */
[----:B------:R-:W3:Y:S03]  /*d5e0*/  MUFU.TANH R225, R22 ;  /* 0x0000001600e17308 */ /* 0x000ee60000002400 */
[----:B------:R-:W-:Y:S02]  /*d5f0*/  FMNMX.FTZ R137, R221, R137, !PT ;  /* 0x00000089dd897209 */ /* 0x000fe40007810000 */
[----:B-1----:R-:W-:Y:S02]  /*d600*/  MOV R60, R0 ;  /* 0x00000000003c7202 */ /* 0x002fe40000000f00 */
[----:B------:R-:W-:Y:S02]  /*d610*/  FMNMX.FTZ R0, R217, R138, !PT ;  /* 0x0000008ad9007209 */ /* 0x000fe40007810000 */
[----:B------:R-:W-:Y:S01]  /*d620*/  FMNMX.FTZ R137, R223, R137, !PT ;  /* 0x00000089df897209 */ /* 0x000fe20007810000 */
[----:B------:R-:W1:Y:S01]  /*d630*/  MUFU.TANH R251, R25 ;  /* 0x0000001900fb7308 */ /* 0x000e620000002400 */
[----:B------:R-:W-:Y:S02]  /*d640*/  FMNMX.FTZ R0, R218, R0, !PT ;  /* 0x00000000da007209 */ /* 0x000fe40007810000 */
[----:B---3--:R-:W-:Y:S02]  /*d650*/  FMNMX.FTZ R137, R222, R137, !PT ;  /* 0x00000089de897209 */ /* 0x008fe40007810000 */
[----:B------:R-:W-:Y:S05]  /*d660*/  FMNMX.FTZ R0, R12, R0, !PT ;  /* 0x000000000c007209 */ /* 0x000fea0007810000 */
[----:B------:R-:W3:Y:S01]  /*d670*/  MUFU.TANH R239, R28 ;  /* 0x0000001c00ef7308 */ /* 0x000ee20000002400 */
[----:B------:R-:W-:Y:S02]  /*d680*/  FMNMX.FTZ R0, R13, R0, !PT ;  /* 0x000000000d007209 */ /* 0x000fe40007810000 */
[----:B------:R-:W-:Y:S02]  /*d690*/  FMNMX.FTZ R4, R225, R4, !PT ;  /* 0x00000004e1047209 */ /* 0x000fe40007810000 */
[----:B------:R-:W-:Y:S05]  /*d6a0*/  FMNMX.FTZ R0, R252, R0, !PT ;  /* 0x00000000fc007209 */ /* 0x000fea0007810000 */
[----:B------:R3:W-:Y:S01]  /*d6b0*/  MUFU.TANH R28, R66 ;  /* 0x00000042001c7308 */ /* 0x0007e20000002400 */
[----:B-1----:R-:W-:Y:S09]  /*d6c0*/  FMNMX.FTZ R0, R251, R0, !PT ;  /* 0x00000000fb007209 */ /* 0x002ff20007810000 */
[----:B------:R-:W1:Y:S10]  /*d6d0*/  MUFU.TANH R224, R33 ;  /* 0x0000002100e07308 */ /* 0x000e740000002400 */
[----:B------:R-:W1:Y:S01]  /*d6e0*/  MUFU.TANH R226, R23 ;  /* 0x0000001700e27308 */ /* 0x000e620000002400 */
[----:B---3--:R-:W-:Y:S04]  /*d6f0*/  MOV R66, R239 ;  /* 0x000000ef00427202 */ /* 0x008fe80000000f00 */
[----:B------:R-:W-:Y:S05]  /*d700*/  FMNMX.FTZ R0, R66, R0, !PT ;  /* 0x0000000042007209 */ /* 0x000fea0007810000 */
[----:B------:R-:W3:Y:S01]  /*d710*/  MUFU.TANH R247, R39 ;  /* 0x0000002700f77308 */ /* 0x000ee20000002400 */
[----:B-1----:R-:W-:Y:S09]  /*d720*/  FMNMX.FTZ R137, R224, R137, !PT ;  /* 0x00000089e0897209 */ /* 0x002ff20007810000 */
[----:B------:R3:W-:Y:S01]  /*d730*/  MUFU.TANH R136, R42 ;  /* 0x0000002a00887308 */ /* 0x0007e20000002400 */
[----:B------:R-:W-:Y:S09]  /*d740*/  FMNMX.FTZ R4, R226, R4, !PT ;  /* 0x00000004e2047209 */ /* 0x000ff20007810000 */
[----:B------:R-:W-:Y:S10]  /*d750*/  MUFU.TANH R237, R31 ;  /* 0x0000001f00ed7308 */ /* 0x000ff40000002400 */
[----:B------:R-:W1:Y:S01]  /*d760*/  MUFU.TANH R31, R36 ;  /* 0x00000024001f7308 */ /* 0x000e620000002400 */
[----:B---3--:R-:W-:Y:S09]  /*d770*/  MOV R42, R247 ;  /* 0x000000f7002a7202 */ /* 0x008ff20000000f00 */
[----:B------:R-:W3:Y:S10]  /*d780*/  MUFU.TANH R227, R34 ;  /* 0x0000002200e37308 */ /* 0x000ef40000002400 */
[----:B------:R-:W3:Y:S01]  /*d790*/  MUFU.TANH R245, R48 ;  /* 0x0000003000f57308 */ /* 0x000ee20000002400 */
[----:B-1----:R-:W-:Y:S09]  /*d7a0*/  FMNMX.FTZ R137, R31, R137, !PT ;  /* 0x000000891f897209 */ /* 0x002ff20007810000 */
[----:B------:R1:W-:Y:S01]  /*d7b0*/  MUFU.TANH R8, R51 ;  /* 0x0000003300087308 */ /* 0x0003e20000002400 */
[----:B---3--:R-:W-:Y:S09]  /*d7c0*/  FMNMX.FTZ R4, R227, R4, !PT ;  /* 0x00000004e3047209 */ /* 0x008ff20007810000 */
[----:B------:R-:W-:Y:S10]  /*d7d0*/  MUFU.TANH R244, R27 ;  /* 0x0000001b00f47308 */ /* 0x000ff40000002400 */
[----:B------:R-:W3:Y:S01]  /*d7e0*/  MUFU.TANH R27, R29 ;  /* 0x0000001d001b7308 */ /* 0x000ee20000002400 */
[----:B-1----:R-:W-:Y:S09]  /*d7f0*/  MOV R51, R245 ;  /* 0x000000f500337202 */ /* 0x002ff20000000f00 */
[----:B------:R-:W1:Y:S10]  /*d800*/  MUFU.TANH R24, R37 ;  /* 0x0000002500187308 */ /* 0x000e740000002400 */
[----:B------:R-:W1:Y:S01]  /*d810*/  MUFU.TANH R250, R35 ;  /* 0x0000002300fa7308 */ /* 0x000e620000002400 */
[----:B---3--:R-:W-:Y:S04]  /*d820*/  FMNMX.FTZ R0, R27, R0, !PT ;  /* 0x000000001b007209 */ /* 0x008fe80007810000 */
[----:B------:R-:W-:Y:S05]  /*d830*/  FMNMX.FTZ R0, R49, R0, !PT ;  /* 0x0000000031007209 */ /* 0x000fea0007810000 */
[----:B------:R-:W3:Y:S01]  /*d840*/  MUFU.TANH R235, R38 ;  /* 0x0000002600eb7308 */ /* 0x000ee20000002400 */
[----:B------:R-:W-:Y:S02]  /*d850*/  FMNMX.FTZ R0, R26, R0, !PT ;  /* 0x000000001a007209 */ /* 0x000fe40007810000 */
[----:B-1----:R-:W-:Y:S04]  /*d860*/  FMNMX.FTZ R137, R24, R137, !PT ;  /* 0x0000008918897209 */ /* 0x002fe80007810000 */
[----:B------:R-:W-:Y:S03]  /*d870*/  FMNMX.FTZ R137, R51, R137, !PT ;  /* 0x0000008933897209 */ /* 0x000fe60007810000 */
[----:B------:R-:W1:Y:S01]  /*d880*/  MUFU.TANH R131, R44 ;  /* 0x0000002c00837308 */ /* 0x000e620000002400 */
[----:B------:R-:W-:Y:S02]  /*d890*/  FMNMX.FTZ R137, R45, R137, !PT ;  /* 0x000000892d897209 */ /* 0x000fe40007810000 */
[----:B------:R-:W-:Y:S02]  /*d8a0*/  FMNMX.FTZ R4, R250, R4, !PT ;  /* 0x00000004fa047209 */ /* 0x000fe40007810000 */
[----:B------:R-:W-:Y:S05]  /*d8b0*/  FMNMX.FTZ R137, R60, R137, !PT ;  /* 0x000000893c897209 */ /* 0x000fea0007810000 */
[----:B------:R-:W2:Y:S01]  /*d8c0*/  MUFU.TANH R44, R50 ;  /* 0x00000032002c7308 */ /* 0x000ea20000002400 */
[----:B---3--:R-:W-:Y:S04]  /*d8d0*/  FMNMX.FTZ R4, R235, R4, !PT ;  /* 0x00000004eb047209 */ /* 0x008fe80007810000 */
[----:B------:R-:W-:Y:S05]  /*d8e0*/  FMNMX.FTZ R4, R42, R4, !PT ;  /* 0x000000042a047209 */ /* 0x000fea0007810000 */
[----:B------:R3:W3:Y:S01]  /*d8f0*/  MUFU.TANH R48, R56 ;  /* 0x0000003800307308 */ /* 0x0006e20000002400 */
[----:B-1----:R-:W-:Y:S04]  /*d900*/  FMNMX.FTZ R0, R131, R0, !PT ;  /* 0x0000000083007209 */ /* 0x002fe80007810000 */
[----:B------:R-:W-:Y:S05]  /*d910*/  FMNMX.FTZ R0, R57, R0, !PT ;  /* 0x0000000039007209 */ /* 0x000fea0007810000 */
[----:B------:R-:W1:Y:S01]  /*d920*/  MUFU.TANH R50, R53 ;  /* 0x0000003500327308 */ /* 0x000e620000002400 */
[----:B--2---:R-:W-:Y:S09]  /*d930*/  FMNMX.FTZ R4, R44, R4, !PT ;  /* 0x000000042c047209 */ /* 0x004ff20007810000 */
[----:B------:R-:W2:Y:S01]  /*d940*/  MUFU.TANH R247, R64 ;  /* 0x0000004000f77308 */ /* 0x000ea20000002400 */
[----:B---3--:R-:W-:Y:S02]  /*d950*/  MOV R56, R8 ;  /* 0x0000000800387202 */ /* 0x008fe40000000f00 */
[----:B------:R-:W-:Y:S02]  /*d960*/  FMNMX.FTZ R0, R48, R0, !PT ;  /* 0x0000000030007209 */ /* 0x000fe40007810000 */
[----:B------:R-:W-:Y:S05]  /*d970*/  FMNMX.FTZ R4, R56, R4, !PT ;  /* 0x0000000438047209 */ /* 0x000fea0007810000 */
[----:B------:R-:W3:Y:S01]  /*d980*/  MUFU.TANH R25, R54 ;  /* 0x0000003600197308 */ /* 0x000ee20000002400 */
[----:B------:R-:W-:Y:S02]  /*d990*/  FMNMX.FTZ R0, R41, R0, !PT ;  /* 0x0000000029007209 */ /* 0x000fe40007810000 */
[----:B-1----:R-:W-:Y:S07]  /*d9a0*/  FMNMX.FTZ R137, R50, R137, !PT ;  /* 0x0000008932897209 */ /* 0x002fee0007810000 */
[----:B------:R-:W-:Y:S01]  /*d9b0*/  MUFU.TANH R29, R67 ;  /* 0x00000043001d7308 */ /* 0x000fe20000002400 */
[----:B--2---:R-:W-:Y:S09]  /*d9c0*/  FMNMX.FTZ R137, R247, R137, !PT ;  /* 0x00000089f7897209 */ /* 0x004ff20007810000 */
[----:B------:R1:W2:Y:S01]  /*d9d0*/  MUFU.TANH R67, R61 ;  /* 0x0000003d00437308 */ /* 0x0002a20000002400 */
[----:B---3--:R-:W-:Y:S09]  /*d9e0*/  FMNMX.FTZ R4, R25, R4, !PT ;  /* 0x0000000419047209 */ /* 0x008ff20007810000 */
[----:B------:R-:W3:Y:S10]  /*d9f0*/  MUFU.TANH R245, R65 ;  /* 0x0000004100f57308 */ /* 0x000ef40000002400 */
[----:B------:R-:W4:Y:S01]  /*da00*/  MUFU.TANH R228, R55 ;  /* 0x0000003700e47308 */ /* 0x000f220000002400 */
[----:B-1----:R-:W-:Y:S02]  /*da10*/  MOV R61, R5 ;  /* 0x00000005003d7202 */ /* 0x002fe40000000f00 */
[----:B------:R-:W-:Y:S02]  /*da20*/  FMNMX.FTZ R5, R219, R139, !PT ;  /* 0x0000008bdb057209 */ /* 0x000fe40007810000 */
[----:B------:R-:W-:Y:S05]  /*da30*/  FMNMX.FTZ R0, R61, R0, !PT ;  /* 0x000000003d007209 */ /* 0x000fea0007810000 */
[----:B------:R-:W1:Y:S01]  /*da40*/  MUFU.TANH R14, R14 ;  /* 0x0000000e000e7308 */ /* 0x000e620000002400 */
[----:B------:R-:W-:Y:S02]  /*da50*/  FMNMX.FTZ R5, R220, R5, !PT ;  /* 0x00000005dc057209 */ /* 0x000fe40007810000 */
[----:B--2---:R-:W-:Y:S02]  /*da60*/  FMNMX.FTZ R0, R67, R0, !PT ;  /* 0x0000000043007209 */ /* 0x004fe40007810000 */
[----:B---3--:R-:W-:Y:S02]  /*da70*/  FMNMX.FTZ R137, R245, R137, !PT ;  /* 0x00000089f5897209 */ /* 0x008fe40007810000 */
[----:B------:R-:W-:Y:S01]  /*da80*/  MOV R65, R237 ;  /* 0x000000ed00417202 */ /* 0x000fe20000000f00 */
[----:B------:R-:W2:Y:S02]  /*da90*/  SHFL.BFLY PT, R135, R0, 0x2, 0x1f ;  /* 0x0c401f0000877f89 */ /* 0x000ea400000e0000 */
[----:B------:R-:W3:Y:S01]  /*daa0*/  MUFU.TANH R15, R15 ;  /* 0x0000000f000f7308 */ /* 0x000ee20000002400 */
[----:B----4-:R-:W-:Y:S05]  /*dab0*/  FMNMX.FTZ R4, R228, R4, !PT ;  /* 0x00000004e4047209 */ /* 0x010fea0007810000 */
[----:B------:R-:W4:Y:S01]  /*dac0*/  SHFL.BFLY PT, R7, R137, 0x2, 0x1f ;  /* 0x0c401f0089077f89 */ /* 0x000f2200000e0000 */
[----:B------:R-:W-:Y:S03]  /*dad0*/  FMNMX.FTZ R4, R28, R4, !PT ;  /* 0x000000041c047209 */ /* 0x000fe60007810000 */
[----:B------:R-:W4:Y:S01]  /*dae0*/  MUFU.TANH R30, R30 ;  /* 0x0000001e001e7308 */ /* 0x000f220000002400 */
[----:B------:R-:W-:Y:S02]  /*daf0*/  FMNMX.FTZ R4, R29, R4, !PT ;  /* 0x000000041d047209 */ /* 0x000fe40007810000 */
[----:B-1----:R-:W-:Y:S03]  /*db00*/  FMNMX.FTZ R5, R14, R5, !PT ;  /* 0x000000050e057209 */ /* 0x002fe60007810000 */
[----:B------:R-:W1:Y:S04]  /*db10*/  SHFL.BFLY PT, R6, R4, 0x2, 0x1f ;  /* 0x0c401f0004067f89 */ /* 0x000e6800000e0000 */
[----:B------:R1:W-:Y:S01]  /*db20*/  MUFU.TANH R239, R59 ;  /* 0x0000003b00ef7308 */ /* 0x0003e20000002400 */
[----:B--2---:R-:W-:Y:S02]  /*db30*/  FMNMX.FTZ R135, R0, R135, !PT ;  /* 0x0000008700877209 */ /* 0x004fe40007810000 */
[----:B---3--:R-:W-:Y:S04]  /*db40*/  FMNMX.FTZ R5, R15, R5, !PT ;  /* 0x000000050f057209 */ /* 0x008fe80007810000 */
[----:B------:R-:W-:Y:S02]  /*db50*/  FMNMX.FTZ R5, R246, R5, !PT ;  /* 0x00000005f6057209 */ /* 0x000fe40007810000 */
[----:B----4-:R-:W-:Y:S01]  /*db60*/  FMNMX.FTZ R137, R137, R7, !PT ;  /* 0x0000000789897209 */ /* 0x010fe20007810000 */
[----:B------:R-:W2:Y:S01]  /*db70*/  MUFU.TANH R43, R43 ;  /* 0x0000002b002b7308 */ /* 0x000ea20000002400 */
[----:B------:R-:W-:Y:S03]  /*db80*/  FMNMX.FTZ R0, R244, R5, !PT ;  /* 0x00000005f4007209 */ /* 0x000fe60007810000 */
[----:B------:R-:W3:Y:S01]  /*db90*/  SHFL.BFLY PT, R7, R137, 0x1, 0x1f ;  /* 0x0c201f0089077f89 */ /* 0x000ee200000e0000 */
[----:B------:R-:W-:Y:S01]  /*dba0*/  FMNMX.FTZ R5, R30, R0, !PT ;  /* 0x000000001e057209 */ /* 0x000fe20007810000 */
[----:B------:R-:W-:Y:S01]  /*dbb0*/  FMUL.FTZ R0, R63, c[0x0][0x320] ;  /* 0x0000c8003f007a20 */ /* 0x000fe20000410000 */
[----:B------:R-:W-:Y:S02]  /*dbc0*/  MOV R63, R28 ;  /* 0x0000001c003f7202 */ /* 0x000fe40000000f00 */
[----:B------:R-:W-:Y:S01]  /*dbd0*/  FMNMX.FTZ R5, R65, R5, !PT ;  /* 0x0000000541057209 */ /* 0x000fe20007810000 */
[----:B------:R4:W-:Y:S01]  /*dbe0*/  MUFU.TANH R204, R0 ;  /* 0x0000000000cc7308 */ /* 0x0009e20000002400 */
[----:B-1----:R-:W-:Y:S02]  /*dbf0*/  FMNMX.FTZ R4, R4, R6, !PT ;  /* 0x0000000604047209 */ /* 0x002fe40007810000 */
[----:B------:R-:W-:Y:S01]  /*dc00*/  MOV R59, R136 ;  /* 0x00000088003b7202 */ /* 0x000fe20000000f00 */
[----:B------:R-:W1:Y:S03]  /*dc10*/  SHFL.BFLY PT, R6, R135, 0x1, 0x1f ;  /* 0x0c201f0087067f89 */ /* 0x000e6600000e0000 */
[----:B------:R-:W-:Y:S03]  /*dc20*/  FMNMX.FTZ R5, R59, R5, !PT ;  /* 0x000000053b057209 */ /* 0x000fe60007810000 */
[----:B------:R-:W1:Y:S02]  /*dc30*/  MUFU.TANH R64, R46 ;  /* 0x0000002e00407308 */ /* 0x000e640000002400 */
[----:B------:R-:W1:Y:S01]  /*dc40*/  SHFL.BFLY PT, R136, R4, 0x1, 0x1f ;  /* 0x0c201f0004887f89 */ /* 0x000e6200000e0000 */
[----:B---3--:R-:W-:Y:S07]  /*dc50*/  FMNMX.FTZ R137, R137, R7, !PT ;  /* 0x0000000789897209 */ /* 0x008fee0007810000 */
[----:B------:R-:W3:Y:S01]  /*dc60*/  MUFU.TANH R237, R47 ;  /* 0x0000002f00ed7308 */ /* 0x000ee20000002400 */
[C---:B------:R-:W-:Y:S02]  /*dc70*/  FMUL.FTZ R206, R137.reuse, c[0x0][0x2d0] ;  /* 0x0000b40089ce7a20 */ /* 0x040fe40000410000 */
[----:B----4-:R-:W-:Y:S01]  /*dc80*/  FADD.FTZ R0, -R137, R2 ;  /* 0x0000000289007221 */ /* 0x010fe20000010100 */
[----:B--2---:R-:W-:Y:S02]  /*dc90*/  FMNMX.FTZ R2, R43, R5, !PT ;  /* 0x000000052b027209 */ /* 0x004fe40007810000 */
[----:B-1----:R-:W-:Y:S01]  /*dca0*/  FMNMX.FTZ R135, R135, R6, !PT ;  /* 0x0000000687877209 */ /* 0x002fe20007810000 */
[----:B------:R-:W-:Y:S03]  /*dcb0*/  FMUL.FTZ R0, R0, c[0x0][0x2d0] ;  /* 0x0000b40000007a20 */ /* 0x000fe60000410000 */
[----:B------:R-:W1:Y:S01]  /*dcc0*/  MUFU.TANH R243, R58 ;  /* 0x0000003a00f37308 */ /* 0x000e620000002400 */
[----:B------:R-:W-:Y:S01]  /*dcd0*/  FMUL.FTZ R208, R135, c[0x0][0x2d0] ;  /* 0x0000b40087d07a20 */ /* 0x000fe20000410000 */
[----:B------:R-:W-:Y:S02]  /*dce0*/  FMNMX.FTZ R2, R64, R2, !PT ;  /* 0x0000000240027209 */ /* 0x000fe40007810000 */
[----:B------:R-:W-:Y:S01]  /*dcf0*/  FMNMX.FTZ R136, R4, R136, !PT ;  /* 0x0000008804887209 */ /* 0x000fe20007810000 */
[----:B------:R-:W-:Y:S01]  /*dd00*/  FFMA.FTZ R4, R212, c[0x0][0x2d0], -R206 ;  /* 0x0000b400d4047a23 */ /* 0x000fe200000108ce */
[----:B------:R-:W-:Y:S01]  /*dd10*/  MOV R46, R27 ;  /* 0x0000001b002e7202 */ /* 0x000fe20000000f00 */
[----:B------:R-:W-:Y:S03]  /*dd20*/  FFMA.FTZ R8, R217, c[0x0][0x2d0], -R208 ;  /* 0x0000b400d9087a23 */ /* 0x000fe600000108d0 */
[----:B------:R2:W4:Y:S01]  /*dd30*/  MUFU.EX2 R132, R0 ;  /* 0x0000000000847308 */ /* 0x0005220000000800 */
[C---:B------:R-:W-:Y:S01]  /*dd40*/  FMUL.FTZ R207, R136.reuse, c[0x0][0x2d0] ;  /* 0x0000b40088cf7a20 */ /* 0x040fe20000410000 */
[----:B---3--:R-:W-:Y:S03]  /*dd50*/  FMNMX.FTZ R2, R237, R2, !PT ;  /* 0x00000002ed027209 */ /* 0x008fe60007810000 */
[----:B------:R-:W-:Y:S01]  /*dd60*/  FFMA.FTZ R5, R19, c[0x0][0x2d0], -R207 ;  /* 0x0000b40013057a23 */ /* 0x000fe200000108cf */
[----:B------:R-:W-:Y:S04]  /*dd70*/  MOV R47, R26 ;  /* 0x0000001a002f7202 */ /* 0x000fe80000000f00 */
[----:B------:R3:W-:Y:S01]  /*dd80*/  MUFU.EX2 R214, R4 ;  /* 0x0000000400d67308 */ /* 0x0007e20000000800 */
[----:B-1----:R-:W-:Y:S02]  /*dd90*/  FMNMX.FTZ R2, R243, R2, !PT ;  /* 0x00000002f3027209 */ /* 0x002fe40007810000 */
[----:B------:R-:W-:Y:S07]  /*dda0*/  MOV R58, R25 ;  /* 0x00000019003a7202 */ /* 0x000fee0000000f00 */
[----:B------:R1:W-:Y:S01]  /*ddb0*/  MUFU.TANH R205, R62 ;  /* 0x0000003e00cd7308 */ /* 0x0003e20000002400 */
[----:B--2---:R-:W-:Y:S02]  /*ddc0*/  FADD.FTZ R0, -R136, R3 ;  /* 0x0000000388007221 */ /* 0x004fe40000010100 */
[----:B----4-:R-:W-:Y:S01]  /*ddd0*/  FMUL.FTZ R32, R132, R168 ;  /* 0x000000a884207220 */ /* 0x010fe20000410000 */
[----:B------:R-:W-:Y:S01]  /*dde0*/  MOV R168, R59 ;  /* 0x0000003b00a87202 */ /* 0x000fe20000000f00 */
[----:B------:R-:W-:Y:S05]  /*ddf0*/  FMUL.FTZ R0, R0, c[0x0][0x2d0] ;  /* 0x0000b40000007a20 */ /* 0x000fea0000410000 */
[----:B------:R-:W-:Y:S01]  /*de00*/  MUFU.EX2 R236, R5 ;  /* 0x0000000500ec7308 */ /* 0x000fe20000000800 */
[----:B------:R-:W-:Y:S02]  /*de10*/  FMUL.FTZ R33, R132, R169 ;  /* 0x000000a984217220 */ /* 0x000fe40000410000 */
[----:B------:R-:W-:Y:S02]  /*de20*/  IMAD.MOV.U32 R169, RZ, RZ, R48 ;  /* 0x000000ffffa97224 */ /* 0x000fe400078e0030 */
[--C-:B---3--:R-:W-:Y:S02]  /*de30*/  FFMA.FTZ R4, R134, c[0x0][0x2d0], -R206.reuse ;  /* 0x0000b40086047a23 */ /* 0x108fe400000108ce */
[C---:B------:R-:W-:Y:S01]  /*de40*/  FMUL.FTZ R48, R132.reuse, R184 ;  /* 0x000000b884307220 */ /* 0x040fe20000410000 */
[----:B------:R-:W-:Y:S01]  /*de50*/  MOV R184, R246 ;  /* 0x000000f600b87202 */ /* 0x000fe20000000f00 */
[C---:B------:R-:W-:Y:S01]  /*de60*/  FMUL.FTZ R68, R132.reuse, R68 ;  /* 0x0000004484447220 */ /* 0x040fe20000410000 */
[----:B------:R2:W-:Y:S01]  /*de70*/  MUFU.EX2 R231, R4 ;  /* 0x0000000400e77308 */ /* 0x0005e20000000800 */
[C---:B------:R-:W-:Y:S02]  /*de80*/  FMUL.FTZ R69, R132.reuse, R69 ;  /* 0x0000004584457220 */ /* 0x040fe40000410000 */
[C---:B------:R-:W-:Y:S01]  /*de90*/  FMUL.FTZ R80, R132.reuse, R80 ;  /* 0x0000005084507220 */ /* 0x040fe20000410000 */
[----:B-1----:R-:W-:Y:S01]  /*dea0*/  MOV R62, R24 ;  /* 0x00000018003e7202 */ /* 0x002fe20000000f00 */
        /* <DEDUP_REMOVED lines=12> */
[----:B--2---:R-:W-:Y:S02]  /*df70*/  FFMA.FTZ R4, R16, c[0x0][0x2d0], -R206 ;  /* 0x0000b40010047a23 */ /* 0x004fe400000108ce */
[C---:B------:R-:W-:Y:S02]  /*df80*/  FMUL.FTZ R16, R132.reuse, R152 ;  /* 0x0000009884107220 */ /* 0x040fe40000410000 */
[C---:B------:R-:W-:Y:S01]  /*df90*/  FMUL.FTZ R117, R132.reuse, R117 ;  /* 0x0000007584757220 */ /* 0x040fe20000410000 */
[----:B------:R2:W-:Y:S01]  /*dfa0*/  MUFU.EX2 R238, R4 ;  /* 0x0000000400ee7308 */ /* 0x0005e20000000800 */
[C---:B------:R-:W-:Y:S02]  /*dfb0*/  FMUL.FTZ R128, R132.reuse, R128 ;  /* 0x0000008084807220 */ /* 0x040fe40000410000 */
[----:B------:R-:W-:Y:S01]  /*dfc0*/  FMUL.FTZ R129, R132, R129 ;  /* 0x0000008184817220 */ /* 0x000fe20000410000 */
[----:B-1----:R-:W-:Y:S01]  /*dfd0*/  FMNMX.FTZ R0, R239, R2, !PT ;  /* 0x00000002ef007209 */ /* 0x002fe20007810000 */
[----:B------:R-:W-:Y:S01]  /*dfe0*/  FADD.FTZ R2, -R135, R138 ;  /* 0x0000008a87027221 */ /* 0x000fe20000010100 */
[----:B------:R-:W-:Y:S01]  /*dff0*/  MOV R138, R29 ;  /* 0x0000001d008a7202 */ /* 0x000fe20000000f00 */
[----:B---3--:R-:W-:Y:S01]  /*e000*/  FMUL.FTZ R19, R133, R155 ;  /* 0x0000009b85137220 */ /* 0x008fe20000410000 */
[----:B------:R-:W-:Y:S01]  /*e010*/  FMNMX.FTZ R0, R205, R0, !PT ;  /* 0x00000000cd007209 */ /* 0x000fe20007810000 */
[----:B------:R-:W-:Y:S02]  /*e020*/  FMUL.FTZ R2, R2, c[0x0][0x2d0] ;  /* 0x0000b40002027a20 */ /* 0x000fe40000410000 */
[----:B------:R-:W-:Y:S01]  /*e030*/  FMUL.FTZ R34, R133, R170 ;  /* 0x000000aa85227220 */ /* 0x000fe20000410000 */
[----:B------:R-:W-:Y:S01]  /*e040*/  FMNMX.FTZ R0, R204, R0, !PT ;  /* 0x00000000cc007209 */ /* 0x000fe20007810000 */
[----:B------:R1:W3:Y:S01]  /*e050*/  MUFU.EX2 R3, R2 ;  /* 0x0000000200037308 */ /* 0x0002e20000000800 */
[----:B----4-:R-:W-:Y:S01]  /*e060*/  @P1 SHF.L.U32 R8, R9, 0x5, RZ ;  /* 0x0000000509081819 */ /* 0x010fe200000006ff */
[----:B------:R-:W-:Y:S01]  /*e070*/  FMUL.FTZ R35, R133, R171 ;  /* 0x000000ab85237220 */ /* 0x000fe20000410000 */
[----:B------:R-:W-:Y:S01]  /*e080*/  @P1 SHF.L.U64.HI R9, R9, R242, c[0x0][0x1e4] ;  /* 0x0000790009091619 */ /* 0x000fe200000102f2 */
[C---:B------:R-:W-:Y:S01]  /*e090*/  FMUL.FTZ R70, R133.reuse, R70 ;  /* 0x0000004685467220 */ /* 0x040fe20000410000 */
[----:B------:R-:W-:Y:S01]  /*e0a0*/  MOV R170, R51 ;  /* 0x0000003300aa7202 */ /* 0x000fe20000000f00 */
[C---:B------:R-:W-:Y:S01]  /*e0b0*/  FMUL.FTZ R51, R133.reuse, R187 ;  /* 0x000000bb85337220 */ /* 0x040fe20000410000 */
[----:B------:R-:W-:Y:S01]  /*e0c0*/  MOV R171, R56 ;  /* 0x0000003800ab7202 */ /* 0x000fe20000000f00 */
[C---:B------:R-:W-:Y:S02]  /*e0d0*/  FMUL.FTZ R71, R133.reuse, R71 ;  /* 0x0000004785477220 */ /* 0x040fe40000410000 */
[----:B------:R-:W-:Y:S02]  /*e0e0*/  FMUL.FTZ R82, R133, R82 ;  /* 0x0000005285527220 */ /* 0x000fe40000410000 */
[--C-:B--2---:R-:W-:Y:S02]  /*e0f0*/  FFMA.FTZ R4, R17, c[0x0][0x2d0], -R206.reuse ;  /* 0x0000b40011047a23 */ /* 0x104fe400000108ce */
[----:B------:R-:W-:Y:S02]  /*e100*/  FMUL.FTZ R17, R132, R153 ;  /* 0x0000009984117220 */ /* 0x000fe40000410000 */
[----:B------:R-:W2:Y:S01]  /*e110*/  MUFU.EX2 R20, R4 ;  /* 0x0000000400147308 */ /* 0x000ea20000000800 */
[C---:B------:R-:W-:Y:S02]  /*e120*/  FMUL.FTZ R83, R133.reuse, R83 ;  /* 0x0000005385537220 */ /* 0x040fe40000410000 */
[C---:B------:R-:W-:Y:S02]  /*e130*/  FMUL.FTZ R86, R133.reuse, R86 ;  /* 0x0000005685567220 */ /* 0x040fe40000410000 */
[C---:B------:R-:W-:Y:S02]  /*e140*/  FMUL.FTZ R87, R133.reuse, R87 ;  /* 0x0000005785577220 */ /* 0x040fe40000410000 */
[----:B------:R-:W-:Y:S01]  /*e150*/  FMUL.FTZ R98, R133, R98 ;  /* 0x0000006285627220 */ /* 0x000fe20000410000 */
[----:B-1----:R-:W1:Y:S01]  /*e160*/  SHFL.BFLY PT, R2, R0, 0x2, 0x1f ;  /* 0x0c401f0000027f89 */ /* 0x002e6200000e0000 */
[C---:B---3--:R-:W-:Y:S01]  /*e170*/  FMUL.FTZ R28, R3.reuse, R164 ;  /* 0x000000a4031c7220 */ /* 0x048fe20000410000 */
[----:B------:R-:W-:Y:S01]  /*e180*/  MOV R164, R235 ;  /* 0x000000eb00a47202 */ /* 0x000fe20000000f00 */
[C---:B------:R-:W-:Y:S01]  /*e190*/  FMUL.FTZ R24, R3.reuse, R160 ;  /* 0x000000a003187220 */ /* 0x040fe20000410000 */
[----:B------:R-:W-:Y:S01]  /*e1a0*/  MOV R160, R60 ;  /* 0x0000003c00a07202 */ /* 0x000fe20000000f00 */
[C---:B------:R-:W-:Y:S01]  /*e1b0*/  FMUL.FTZ R25, R3.reuse, R161 ;  /* 0x000000a103197220 */ /* 0x040fe20000410000 */
[----:B------:R-:W-:Y:S01]  /*e1c0*/  MOV R161, R50 ;  /* 0x0000003200a17202 */ /* 0x000fe20000000f00 */
[C---:B------:R-:W-:Y:S01]  /*e1d0*/  FMUL.FTZ R29, R3.reuse, R165 ;  /* 0x000000a5031d7220 */ /* 0x040fe20000410000 */
[----:B------:R-:W-:Y:S01]  /*e1e0*/  MOV R165, R67 ;  /* 0x0000004300a57202 */ /* 0x000fe20000000f00 */
[C---:B------:R-:W-:Y:S02]  /*e1f0*/  FMUL.FTZ R40, R3.reuse, R176 ;  /* 0x000000b003287220 */ /* 0x040fe40000410000 */
[C---:B------:R-:W-:Y:S02]  /*e200*/  FMUL.FTZ R56, R3.reuse, R192 ;  /* 0x000000c003387220 */ /* 0x040fe40000410000 */
[----:B------:R-:W-:Y:S02]  /*e210*/  FMUL.FTZ R60, R3, R196 ;  /* 0x000000c4033c7220 */ /* 0x000fe40000410000 */
[----:B------:R-:W-:Y:S01]  /*e220*/  FMUL.FTZ R50, R133, R186 ;  /* 0x000000ba85327220 */ /* 0x000fe20000410000 */
[----:B--2---:R-:W-:Y:S01]  /*e230*/  MOV R217, R20 ;  /* 0x0000001400d97202 */ /* 0x004fe20000000f00 */
[--C-:B------:R-:W-:Y:S02]  /*e240*/  FFMA.FTZ R4, R213, c[0x0][0x2d0], -R207.reuse ;  /* 0x0000b400d5047a23 */ /* 0x100fe400000108cf */
[----:B------:R-:W-:Y:S02]  /*e250*/  FMUL.FTZ R67, R133, R203 ;  /* 0x000000cb85437220 */ /* 0x000fe40000410000 */
[----:B------:R2:W-:Y:S01]  /*e260*/  MUFU.EX2 R240, R4 ;  /* 0x0000000400f07308 */ /* 0x0005e20000000800 */
[C---:B------:R-:W-:Y:S01]  /*e270*/  FMUL.FTZ R72, R3.reuse, R72 ;  /* 0x0000004803487220 */ /* 0x040fe20000410000 */
[----:B-1----:R-:W-:Y:S01]  /*e280*/  FMNMX.FTZ R0, R0, R2, !PT ;  /* 0x0000000200007209 */ /* 0x002fe20007810000 */
[--C-:B------:R-:W-:Y:S02]  /*e290*/  FFMA.FTZ R2, R216, c[0x0][0x2d0], -R207.reuse ;  /* 0x0000b400d8027a23 */ /* 0x100fe400000108cf */
[C---:B------:R-:W-:Y:S02]  /*e2a0*/  FMUL.FTZ R73, R3.reuse, R73 ;  /* 0x0000004903497220 */ /* 0x040fe40000410000 */
[C---:B------:R-:W-:Y:S03]  /*e2b0*/  FMUL.FTZ R76, R3.reuse, R76 ;  /* 0x0000004c034c7220 */ /* 0x040fe60000410000 */
[----:B------:R1:W-:Y:S01]  /*e2c0*/  MUFU.EX2 R215, R2 ;  /* 0x0000000200d77308 */ /* 0x0003e20000000800 */
[C---:B------:R-:W-:Y:S02]  /*e2d0*/  FMUL.FTZ R77, R3.reuse, R77 ;  /* 0x0000004d034d7220 */ /* 0x040fe40000410000 */
[C---:B------:R-:W-:Y:S02]  /*e2e0*/  FMUL.FTZ R88, R3.reuse, R88 ;  /* 0x0000005803587220 */ /* 0x040fe40000410000 */
[----:B------:R-:W-:Y:S02]  /*e2f0*/  FMUL.FTZ R89, R3, R89 ;  /* 0x0000005903597220 */ /* 0x000fe40000410000 */
[--C-:B------:R-:W-:Y:S02]  /*e300*/  FFMA.FTZ R160, R160, c[0x0][0x2d0], -R206.reuse ;  /* 0x0000b400a0a07a23 */ /* 0x100fe400000108ce */
[----:B------:R-:W-:Y:S02]  /*e310*/  FFMA.FTZ R161, R161, c[0x0][0x2d0], -R206 ;  /* 0x0000b400a1a17a23 */ /* 0x000fe400000108ce */
[C---:B------:R-:W-:Y:S02]  /*e320*/  FMUL.FTZ R92, R3.reuse, R92 ;  /* 0x0000005c035c7220 */ /* 0x040fe40000410000 */
[----:B------:R-:W-:Y:S02]  /*e330*/  FMUL.FTZ R93, R3, R93 ;  /* 0x0000005d035d7220 */ /* 0x000fe40000410000 */
[----:B--2---:R-:W-:Y:S02]  /*e340*/  FFMA.FTZ R4, R18, c[0x0][0x2d0], -R207 ;  /* 0x0000b40012047a23 */ /* 0x004fe400000108cf */
[C---:B------:R-:W-:Y:S02]  /*e350*/  FMUL.FTZ R18, R133.reuse, R154 ;  /* 0x0000009a85127220 */ /* 0x040fe40000410000 */
[----:B------:R2:W-:Y:S01]  /*e360*/  MUFU.EX2 R234, R4 ;  /* 0x0000000400ea7308 */ /* 0x0005e20000000800 */
[C---:B------:R-:W-:Y:S02]  /*e370*/  FMUL.FTZ R99, R133.reuse, R99 ;  /* 0x0000006385637220 */ /* 0x040fe40000410000 */
[C---:B------:R-:W-:Y:S01]  /*e380*/  FMUL.FTZ R102, R133.reuse, R102 ;  /* 0x0000006685667220 */ /* 0x040fe20000410000 */
[----:B-1----:R-:W1:Y:S01]  /*e390*/  SHFL.BFLY PT, R2, R0, 0x1, 0x1f ;  /* 0x0c201f0000027f89 */ /* 0x002e6200000e0000 */
[----:B------:R-:W-:Y:S02]  /*e3a0*/  FMUL.FTZ R103, R133, R103 ;  /* 0x0000006785677220 */ /* 0x000fe40000410000 */
[C---:B------:R-:W-:Y:S02]  /*e3b0*/  FMUL.FTZ R104, R3.reuse, R104 ;  /* 0x0000006803687220 */ /* 0x040fe40000410000 */
[C---:B------:R-:W-:Y:S02]  /*e3c0*/  FMUL.FTZ R105, R3.reuse, R105 ;  /* 0x0000006903697220 */ /* 0x040fe40000410000 */
[C---:B------:R-:W-:Y:S02]  /*e3d0*/  FMUL.FTZ R108, R3.reuse, R108 ;  /* 0x0000006c036c7220 */ /* 0x040fe40000410000 */
[----:B------:R-:W-:Y:S02]  /*e3e0*/  FMUL.FTZ R109, R3, R109 ;  /* 0x0000006d036d7220 */ /* 0x000fe40000410000 */
[C---:B------:R-:W-:Y:S02]  /*e3f0*/  FMUL.FTZ R114, R133.reuse, R114 ;  /* 0x0000007285727220 */ /* 0x040fe40000410000 */
[C---:B------:R-:W-:Y:S02]  /*e400*/  FMUL.FTZ R115, R133.reuse, R115 ;  /* 0x0000007385737220 */ /* 0x040fe40000410000 */
[C---:B------:R-:W-:Y:S02]  /*e410*/  FMUL.FTZ R118, R133.reuse, R118 ;  /* 0x0000007685767220 */ /* 0x040fe40000410000 */
[----:B------:R-:W-:Y:S01]  /*e420*/  FMUL.FTZ R119, R133, R119 ;  /* 0x0000007785777220 */ /* 0x000fe20000410000 */
[----:B--2---:R-:W-:Y:S01]  /*e430*/  @P1 SHF.R.S32.HI R4, RZ, 0x1f, R249 ;  /* 0x0000001fff041819 */ /* 0x004fe200000114f9 */
[C---:B------:R-:W-:Y:S02]  /*e440*/  FMUL.FTZ R120, R3.reuse, R120 ;  /* 0x0000007803787220 */ /* 0x040fe40000410000 */
[----:B------:R-:W-:Y:S01]  /*e450*/  FMUL.FTZ R121, R3, R121 ;  /* 0x0000007903797220 */ /* 0x000fe20000410000 */
[----:B-1----:R-:W-:Y:S01]  /*e460*/  FMNMX.FTZ R134, R0, R2, !PT ;  /* 0x0000000200867209 */ /* 0x002fe20007810000 */
[----:B------:R-:W-:Y:S02]  /*e470*/  @P1 IMAD R2, R4, c[0x0][0x1e0], RZ ;  /* 0x0000780004021a24 */ /* 0x000fe400078e02ff */
[C---:B------:R-:W-:Y:S04]  /*e480*/  @P1 IMAD.WIDE.U32 R4, R249.reuse, c[0x0][0x1e0], RZ ;  /* 0x00007800f9041a25 */ /* 0x040fe800078e00ff */
[----:B------:R-:W-:Y:S01]  /*e490*/  @P1 IMAD R2, R249, c[0x0][0x1e4], R2 ;  /* 0x00007900f9021a24 */ /* 0x000fe200078e0202 */
[----:B------:R-:W-:Y:S01]  /*e4a0*/  @P1 SHF.L.U32 R6, R4, 0x6, RZ ;  /* 0x0000000604061819 */ /* 0x000fe200000006ff */
[----:B------:R-:W-:Y:S01]  /*e4b0*/  FADD.FTZ R0, -R134, R139 ;  /* 0x0000008b86007221 */ /* 0x000fe20000010100 */
[----:B------:R-:W-:Y:S01]  /*e4c0*/  MOV R139, R30 ;  /* 0x0000001e008b7202 */ /* 0x000fe20000000f00 */
[----:B------:R-:W-:Y:S01]  /*e4d0*/  FMUL.FTZ R124, R3, R124 ;  /* 0x0000007c037c7220 */ /* 0x000fe20000410000 */
[----:B------:R-:W-:Y:S01]  /*e4e0*/  @P1 IADD3 R2, R5, R2, RZ ;  /* 0x0000000205021210 */ /* 0x000fe20007ffe0ff */
[----:B------:R-:W-:Y:S01]  /*e4f0*/  FMUL.FTZ R0, R0, c[0x0][0x2d0] ;  /* 0x0000b40000007a20 */ /* 0x000fe20000410000 */
[----:B------:R-:W-:Y:S01]  /*e500*/  @P1 IADD3 R5, P3, R6, R10, RZ ;  /* 0x0000000a06051210 */ /* 0x000fe20007f7e0ff */
[----:B------:R-:W-:Y:S01]  /*e510*/  FMUL.FTZ R125, R3, R125 ;  /* 0x0000007d037d7220 */ /* 0x000fe20000410000 */
[----:B------:R-:W-:Y:S01]  /*e520*/  @P1 SHF.L.U64.HI R2, R4, 0x6, R2 ;  /* 0x0000000604021819 */ /* 0x000fe20000010202 */
[----:B------:R-:W-:Y:S01]  /*e530*/  FMUL.FTZ R130, R133, R130 ;  /* 0x0000008285827220 */ /* 0x000fe20000410000 */
[----:B------:R-:W-:Y:S01]  /*e540*/  @P1 LEA R4, P2, R5, c[0x0][0x1c8], 0x1 ;  /* 0x0000720005041a11 */ /* 0x000fe200078408ff */
[----:B------:R-:W1:Y:S01]  /*e550*/  MUFU.EX2 R0, R0 ;  /* 0x0000000000007308 */ /* 0x000e620000000800 */
[----:B------:R-:W-:Y:S01]  /*e560*/  MOV R176, R139 ;  /* 0x0000008b00b07202 */ /* 0x000fe20000000f00 */
[----:B------:R-:W-:Y:S01]  /*e570*/  @P1 IMAD.X R7, R2, 0x1, R21, P3 ;  /* 0x0000000102071824 */ /* 0x000fe200018e0615 */
[----:B------:R-:W-:Y:S02]  /*e580*/  @P1 IADD3 R6, P4, P3, R6, 0x40, R10 ;  /* 0x0000004006061810 */ /* 0x000fe40007b9e00a */
[----:B------:R-:W-:Y:S01]  /*e590*/  MOV R139, R45 ;  /* 0x0000002d008b7202 */ /* 0x000fe20000000f00 */
[----:B------:R-:W-:Y:S01]  /*e5a0*/  FMUL.FTZ R45, R3, R181 ;  /* 0x000000b5032d7220 */ /* 0x000fe20000410000 */
[----:B------:R-:W-:Y:S01]  /*e5b0*/  @P1 LEA.HI.X R5, R5, c[0x0][0x1cc], R7, 0x1, P2 ;  /* 0x0000730005051a11 */ /* 0x000fe200010f0c07 */
[----:B------:R-:W-:Y:S01]  /*e5c0*/  FFMA.FTZ R7, R218, c[0x0][0x2d0], -R208 ;  /* 0x0000b400da077a23 */ /* 0x000fe200000108d0 */
[----:B------:R-:W-:Y:S01]  /*e5d0*/  @P1 IADD3.X R2, R2, RZ, R21, P4, P3 ;  /* 0x000000ff02021210 */ /* 0x000fe200027e6415 */
[----:B------:R-:W-:Y:S01]  /*e5e0*/  FFMA.FTZ R139, R139, c[0x0][0x2d0], -R206 ;  /* 0x0000b4008b8b7a23 */ /* 0x000fe200000108ce */
[C---:B------:R-:W-:Y:S01]  /*e5f0*/  @P1 LEA R10, P2, R6.reuse, c[0x0][0x1c8], 0x1 ;  /* 0x00007200060a1a11 */ /* 0x040fe200078408ff */
[----:B------:R2:W-:Y:S01]  /*e600*/  MUFU.EX2 R216, R7 ;  /* 0x0000000700d87308 */ /* 0x0005e20000000800 */
[----:B------:R3:W-:Y:S01]  /*e610*/  @P1 LDGSTS.E.BYPASS.LTC128B.128 [R248+0x4100], [R4.64], !P0 ;  /* 0x0410000004f81fae */ /* 0x0007e2000c101d46 */
[----:B------:R-:W-:Y:S02]  /*e620*/  MOV R181, R46 ;  /* 0x0000002e00b57202 */ /* 0x000fe40000000f00 */
[----:B------:R-:W-:Y:S01]  /*e630*/  @P1 LEA.HI.X R11, R6, c[0x0][0x1cc], R2, 0x1, P2 ;  /* 0x00007300060b1a11 */ /* 0x000fe200010f0c02 */
[--C-:B------:R-:W-:Y:S01]  /*e640*/  FFMA.FTZ R2, R12, c[0x0][0x2d0], -R208.reuse ;  /* 0x0000b4000c027a23 */ /* 0x100fe200000108d0 */
[----:B------:R-:W-:Y:S01]  /*e650*/  @P1 IADD3 R6, P2, R4, R8, RZ ;  /* 0x0000000804061210 */ /* 0x000fe20007f5e0ff */
[C---:B------:R-:W-:Y:S01]  /*e660*/  FMUL.FTZ R12, R3.reuse, R148 ;  /* 0x00000094030c7220 */ /* 0x040fe20000410000 */
[----:B------:R-:W-:Y:S01]  /*e670*/  MOV R218, R49 ;  /* 0x0000003100da7202 */ /* 0x000fe20000000f00 */
[----:B------:R4:W-:Y:S01]  /*e680*/  @P1 LDGSTS.E.BYPASS.LTC128B.128 [R248+0x6100], [R10.64], !P6 ;  /* 0x061000000af81fae */ /* 0x0009e2000f101d46 */
[----:B------:R4:W-:Y:S01]  /*e690*/  MUFU.EX2 R213, R2 ;  /* 0x0000000200d57308 */ /* 0x0009e20000000800 */
[----:B------:R-:W-:Y:S02]  /*e6a0*/  FMUL.FTZ R49, R132, R185 ;  /* 0x000000b984317220 */ /* 0x000fe40000410000 */
[C---:B-1----:R-:W-:Y:S01]  /*e6b0*/  FMUL.FTZ R26, R0.reuse, R162 ;  /* 0x000000a2001a7220 */ /* 0x042fe20000410000 */
[----:B------:R-:W-:Y:S01]  /*e6c0*/  MOV R162, R64 ;  /* 0x0000004000a27202 */ /* 0x000fe20000000f00 */
[C---:B------:R-:W-:Y:S01]  /*e6d0*/  FMUL.FTZ R27, R0.reuse, R163 ;  /* 0x000000a3001b7220 */ /* 0x040fe20000410000 */
[----:B------:R-:W-:Y:S01]  /*e6e0*/  MOV R163, R57 ;  /* 0x0000003900a37202 */ /* 0x000fe20000000f00 */
[C---:B------:R-:W-:Y:S02]  /*e6f0*/  FMUL.FTZ R59, R0.reuse, R195 ;  /* 0x000000c3003b7220 */ /* 0x040fe40000410000 */
[C---:B------:R-:W-:Y:S01]  /*e700*/  FMUL.FTZ R30, R0.reuse, R166 ;  /* 0x000000a6001e7220 */ /* 0x040fe20000410000 */
[----:B------:R-:W-:Y:S01]  /*e710*/  MOV R166, R61 ;  /* 0x0000003d00a67202 */ /* 0x000fe20000000f00 */
[----:B------:R-:W-:Y:S01]  /*e720*/  FMUL.FTZ R46, R0, R182 ;  /* 0x000000b6002e7220 */ /* 0x000fe20000410000 */
[----:B------:R-:W-:Y:S01]  /*e730*/  MOV R182, R66 ;  /* 0x0000004200b67202 */ /* 0x000fe20000000f00 */
[----:B------:R-:W-:Y:S01]  /*e740*/  FMUL.FTZ R61, R3, R197 ;  /* 0x000000c5033d7220 */ /* 0x000fe20000410000 */
[----:B--2---:R-:W-:Y:S01]  /*e750*/  @P1 IADD3.X R7, R5, R9, RZ, P2, !PT ;  /* 0x0000000905071210 */ /* 0x004fe200017fe4ff */
[----:B------:R-:W-:Y:S02]  /*e760*/  FMUL.FTZ R57, R3, R193 ;  /* 0x000000c103397220 */ /* 0x000fe40000410000 */
[----:B------:R-:W-:Y:S01]  /*e770*/  FMUL.FTZ R64, R132, R200 ;  /* 0x000000c884407220 */ /* 0x000fe20000410000 */
[----:B---3--:R-:W-:Y:S01]  /*e780*/  @P1 IADD3 R4, P3, R6, R8, RZ ;  /* 0x0000000806041210 */ /* 0x008fe20007f7e0ff */
[----:B------:R1:W-:Y:S01]  /*e790*/  @P1 LDGSTS.E.BYPASS.LTC128B.128 [R248+0x4900], [R6.64], !P0 ;  /* 0x0490000006f81fae */ /* 0x0003e2000c101d46 */
[----:B------:R-:W-:Y:S02]  /*e7a0*/  FMUL.FTZ R66, R133, R202 ;  /* 0x000000ca85427220 */ /* 0x000fe40000410000 */
[-C--:B------:R-:W-:Y:S01]  /*e7b0*/  @P1 IADD3.X R5, R7, R9.reuse, RZ, P3, !PT ;  /* 0x0000000907051210 */ /* 0x080fe20001ffe4ff */
[----:B------:R-:W-:Y:S01]  /*e7c0*/  FMUL.FTZ R74, R0, R74 ;  /* 0x0000004a004a7220 */ /* 0x000fe20000410000 */
[----:B------:R-:W-:Y:S01]  /*e7d0*/  @P1 IADD3 R8, P2, R4, R8, RZ ;  /* 0x0000000804081210 */ /* 0x000fe20007f5e0ff */
[----:B----4-:R-:W-:Y:S02]  /*e7e0*/  FFMA.FTZ R2, R13, c[0x0][0x2d0], -R208 ;  /* 0x0000b4000d027a23 */ /* 0x010fe400000108d0 */
[----:B------:R1:W-:Y:S01]  /*e7f0*/  @P1 LDGSTS.E.BYPASS.LTC128B.128 [R248+0x6900], [R6.64+0x80], !P6 ;  /* 0x0690008006f81fae */ /* 0x0003e2000f101d46 */
[----:B------:R-:W-:Y:S01]  /*e800*/  @P1 IADD3.X R9, R5, R9, RZ, P2, !PT ;  /* 0x0000000905091210 */ /* 0x000fe200017fe4ff */
[----:B------:R-:W2:Y:S01]  /*e810*/  MUFU.EX2 R241, R2 ;  /* 0x0000000200f17308 */ /* 0x000ea20000000800 */
[C---:B------:R-:W-:Y:S02]  /*e820*/  FMUL.FTZ R10, R0.reuse, R142 ;  /* 0x0000008e000a7220 */ /* 0x040fe40000410000 */
[C---:B------:R-:W-:Y:S02]  /*e830*/  FMUL.FTZ R11, R0.reuse, R143 ;  /* 0x0000008f000b7220 */ /* 0x040fe40000410000 */
[----:B------:R-:W-:Y:S01]  /*e840*/  FMUL.FTZ R13, R3, R149 ;  /* 0x00000095030d7220 */ /* 0x000fe20000410000 */
[----:B------:R3:W-:Y:S01]  /*e850*/  @P1 LDGSTS.E.BYPASS.LTC128B.128 [R248+0x5100], [R4.64], !P0 ;  /* 0x0510000004f81fae */ /* 0x0007e2000c101d46 */
[C---:B------:R-:W-:Y:S02]  /*e860*/  FMUL.FTZ R75, R0.reuse, R75 ;  /* 0x0000004b004b7220 */ /* 0x040fe40000410000 */
[C---:B------:R-:W-:Y:S02]  /*e870*/  FMUL.FTZ R78, R0.reuse, R78 ;  /* 0x0000004e004e7220 */ /* 0x040fe40000410000 */
[C---:B------:R-:W-:Y:S02]  /*e880*/  FMUL.FTZ R79, R0.reuse, R79 ;  /* 0x0000004f004f7220 */ /* 0x040fe40000410000 */
[C---:B------:R-:W-:Y:S01]  /*e890*/  FMUL.FTZ R90, R0.reuse, R90 ;  /* 0x0000005a005a7220 */ /* 0x040fe20000410000 */
[----:B------:R3:W-:Y:S01]  /*e8a0*/  @P1 LDGSTS.E.BYPASS.LTC128B.128 [R248+0x7100], [R4.64+0x80], !P6 ;  /* 0x0710008004f81fae */ /* 0x0007e2000f101d46 */
[C---:B------:R-:W-:Y:S02]  /*e8b0*/  FMUL.FTZ R91, R0.reuse, R91 ;  /* 0x0000005b005b7220 */ /* 0x040fe40000410000 */
[C---:B------:R-:W-:Y:S02]  /*e8c0*/  FMUL.FTZ R94, R0.reuse, R94 ;  /* 0x0000005e005e7220 */ /* 0x040fe40000410000 */
[C---:B------:R-:W-:Y:S02]  /*e8d0*/  FMUL.FTZ R95, R0.reuse, R95 ;  /* 0x0000005f005f7220 */ /* 0x040fe40000410000 */
[C---:B------:R-:W-:Y:S01]  /*e8e0*/  FMUL.FTZ R106, R0.reuse, R106 ;  /* 0x0000006a006a7220 */ /* 0x040fe20000410000 */
[----:B------:R4:W-:Y:S01]  /*e8f0*/  @P1 LDGSTS.E.BYPASS.LTC128B.128 [R248+0x5900], [R8.64], !P0 ;  /* 0x0590000008f81fae */ /* 0x0009e2000c101d46 */
[----:B------:R-:W-:Y:S01]  /*e900*/  FMUL.FTZ R107, R0, R107 ;  /* 0x0000006b006b7220 */ /* 0x000fe20000410000 */
[----:B--2---:R-:W-:Y:S01]  /*e910*/  F2FP.PACK_AB R142, R241, R213 ;  /* 0x000000d5f18e723e */ /* 0x004fe200000000ff */
[----:B------:R-:W-:Y:S02]  /*e920*/  FMUL.FTZ R2, R134, c[0x0][0x2d0] ;  /* 0x0000b40086027a20 */ /* 0x000fe40000410000 */
[----:B-1----:R-:W-:Y:S01]  /*e930*/  FMUL.FTZ R7, R133, R147 ;  /* 0x0000009385077220 */ /* 0x002fe20000410000 */
[----:B------:R-:W-:Y:S01]  /*e940*/  F2FP.PACK_AB R147, R236, R234 ;  /* 0x000000eaec93723e */ /* 0x000fe200000000ff */
[--C-:B------:R-:W-:Y:S01]  /*e950*/  FFMA.FTZ R6, R219, c[0x0][0x2d0], -R2.reuse ;  /* 0x0000b400db067a23 */ /* 0x100fe20000010802 */
[----:B------:R4:W-:Y:S01]  /*e960*/  @P1 LDGSTS.E.BYPASS.LTC128B.128 [R248+0x7900], [R8.64+0x80], !P6 ;  /* 0x0790008008f81fae */ /* 0x0009e2000f101d46 */
[----:B------:R-:W-:Y:S01]  /*e970*/  MOV R219, R41 ;  /* 0x0000002900db7202 */ /* 0x000fe20000000f00 */
[----:B------:R-:W-:Y:S01]  /*e980*/  FMUL.FTZ R41, R3, R177 ;  /* 0x000000b103297220 */ /* 0x000fe20000410000 */
[----:B------:R1:W-:Y:S01]  /*e990*/  MUFU.EX2 R209, R6 ;  /* 0x0000000600d17308 */ /* 0x0003e20000000800 */
[----:B------:R-:W-:Y:S01]  /*e9a0*/  MOV R177, R42 ;  /* 0x0000002a00b17202 */ /* 0x000fe20000000f00 */
[C---:B------:R-:W-:Y:S02]  /*e9b0*/  FMUL.FTZ R42, R0.reuse, R178 ;  /* 0x000000b2002a7220 */ /* 0x040fe40000410000 */
[C---:B------:R-:W-:Y:S01]  /*e9c0*/  FMUL.FTZ R110, R0.reuse, R110 ;  /* 0x0000006e006e7220 */ /* 0x040fe20000410000 */
[----:B------:R-:W2:Y:S01]  /*e9d0*/  LDSM.16.MT88.4 R20, [R229] ;  /* 0x00000000e514783b */ /* 0x000ea20000004200 */
[----:B------:R-:W-:Y:S02]  /*e9e0*/  FMUL.FTZ R111, R0, R111 ;  /* 0x0000006f006f7220 */ /* 0x000fe40000410000 */
[--C-:B---3--:R-:W-:Y:S01]  /*e9f0*/  FFMA.FTZ R4, R220, c[0x0][0x2d0], -R2.reuse ;  /* 0x0000b400dc047a23 */ /* 0x108fe20000010802 */
[----:B------:R-:W-:Y:S01]  /*ea00*/  MOV R220, R245 ;  /* 0x000000f500dc7202 */ /* 0x000fe20000000f00 */
[----:B------:R-:W-:Y:S01]  /*ea10*/  FMUL.FTZ R5, R132, R145 ;  /* 0x0000009184057220 */ /* 0x000fe20000410000 */
[----:B------:R-:W-:Y:S01]  /*ea20*/  F2FP.PACK_AB R145, R240, R215 ;  /* 0x000000d7f091723e */ /* 0x000fe200000000ff */
[----:B------:R3:W3:Y:S01]  /*ea30*/  MUFU.EX2 R210, R4 ;  /* 0x0000000400d27308 */ /* 0x0006e20000000800 */
[----:B------:R-:W2:Y:S01]  /*ea40*/  LDSM.16.MT88.4 R36, [R230] ;  /* 0x00000000e624783b */ /* 0x000ea20000004200 */
[C---:B------:R-:W-:Y:S02]  /*ea50*/  FMUL.FTZ R122, R0.reuse, R122 ;  /* 0x0000007a007a7220 */ /* 0x040fe40000410000 */
[C---:B------:R-:W-:Y:S02]  /*ea60*/  FMUL.FTZ R123, R0.reuse, R123 ;  /* 0x0000007b007b7220 */ /* 0x040fe40000410000 */
[C---:B------:R-:W-:Y:S02]  /*ea70*/  FMUL.FTZ R126, R0.reuse, R126 ;  /* 0x0000007e007e7220 */ /* 0x040fe40000410000 */
[----:B------:R-:W-:Y:S01]  /*ea80*/  FMUL.FTZ R127, R0, R127 ;  /* 0x0000007f007f7220 */ /* 0x000fe20000410000 */
[----:B------:R-:W2:Y:S01]  /*ea90*/  LDSM.16.MT88.4 R52, [R233] ;  /* 0x00000000e934783b */ /* 0x000ea20000004200 */
[----:B-1----:R-:W-:Y:S01]  /*eaa0*/  FMUL.FTZ R6, R133, R146 ;  /* 0x0000009285067220 */ /* 0x002fe20000410000 */
[----:B------:R-:W-:Y:S01]  /*eab0*/  F2FP.PACK_AB R146, R217, R238 ;  /* 0x000000eed992723e */ /* 0x000fe200000000ff */
[C---:B----4-:R-:W-:Y:S01]  /*eac0*/  FMUL.FTZ R8, R3.reuse, R140 ;  /* 0x0000008c03087220 */ /* 0x050fe20000410000 */
[----:B------:R-:W-:Y:S01]  /*ead0*/  F2FP.PACK_AB R140, R216, R212 ;  /* 0x000000d4d88c723e */ /* 0x000fe200000000ff */
[----:B------:R-:W-:Y:S03]  /*eae0*/  FMUL.FTZ R9, R3, R141 ;  /* 0x0000008d03097220 */ /* 0x000fe60000410000 */
[----:B------:R-:W-:Y:S01]  /*eaf0*/  LDSM.16.MT88.4 R152, [R229+0x2000] ;  /* 0x00200000e598783b */ /* 0x000fe20000004200 */
[--C-:B---3--:R-:W-:Y:S01]  /*eb00*/  FFMA.FTZ R4, R14, c[0x0][0x2d0], -R2.reuse ;  /* 0x0000b4000e047a23 */ /* 0x108fe20000010802 */
[----:B------:R-:W-:Y:S01]  /*eb10*/  F2FP.PACK_AB R141, R210, R209 ;  /* 0x000000d1d28d723e */ /* 0x000fe200000000ff */
[C---:B------:R-:W-:Y:S05]  /*eb20*/  FMUL.FTZ R14, R0.reuse, R150 ;  /* 0x00000096000e7220 */ /* 0x040fea0000410000 */
[----:B------:R-:W0:Y:S01]  /*eb30*/  LDGDEPBAR ;  /* 0x00000000000079af */ /* 0x000e220000000000 */
[----:B------:R1:W-:Y:S02]  /*eb40*/  MUFU.EX2 R211, R4 ;  /* 0x0000000400d37308 */ /* 0x0003e40000000800 */
[----:B-1----:R-:W-:Y:S02]  /*eb50*/  FFMA.FTZ R4, R15, c[0x0][0x2d0], -R2 ;  /* 0x0000b4000f047a23 */ /* 0x002fe40000010802 */
[----:B------:R-:W-:Y:S06]  /*eb60*/  FMUL.FTZ R15, R0, R151 ;  /* 0x00000097000f7220 */ /* 0x000fec0000410000 */
[----:B------:R1:W3:Y:S01]  /*eb70*/  MUFU.EX2 R242, R4 ;  /* 0x0000000400f27308 */ /* 0x0002e20000000800 */
[----:B------:R-:W4:Y:S01]  /*eb80*/  LDSM.16.MT88.4 R148, [R232] ;  /* 0x00000000e894783b */ /* 0x000f220000004200 */
[----:B-1----:R-:W-:Y:S01]  /*eb90*/  FMUL.FTZ R4, R132, R144 ;  /* 0x0000009084047220 */ /* 0x002fe20000410000 */
[----:B------:R-:W-:Y:S02]  /*eba0*/  F2FP.PACK_AB R144, R231, R214 ;  /* 0x000000d6e790723e */ /* 0x000fe400000000ff */
[----:B---3--:R-:W-:Y:S05]  /*ebb0*/  F2FP.PACK_AB R143, R242, R211 ;  /* 0x000000d3f28f723e */ /* 0x008fea00000000ff */
[-C--:B--2---:R-:W-:Y:S08]  /*ebc0*/  HMMA.16816.F32 R4, R144, R20.reuse, R4 ;  /* 0x000000149004723c */ /* 0x084ff00000001804 */
[C---:B------:R-:W-:Y:S07]  /*ebd0*/  HMMA.16816.F32 R8, R140.reuse, R20, R8 ;  /* 0x000000148c08723c */ /* 0x040fee0000001808 */
[C---:B------:R-:W-:Y:S01]  /*ebe0*/  FMUL.FTZ R20, R132.reuse, R156 ;  /* 0x0000009c84147220 */ /* 0x040fe20000410000 */
[-C--:B------:R-:W-:Y:S04]  /*ebf0*/  HMMA.16816.F32 R12, R140, R22.reuse, R12 ;  /* 0x000000168c0c723c */ /* 0x080fe8000000180c */
[----:B------:R-:W-:Y:S01]  /*ec00*/  MOV R156, R138 ;  /* 0x0000008a009c7202 */ /* 0x000fe20000000f00 */
[--C-:B------:R-:W-:Y:S02]  /*ec10*/  FFMA.FTZ R138, R221, c[0x0][0x2d0], -R206.reuse ;  /* 0x0000b400dd8a7a23 */ /* 0x100fe400000108ce */
[----:B------:R-:W-:Y:S01]  /*ec20*/  FMUL.FTZ R21, R132, R157 ;  /* 0x0000009d84157220 */ /* 0x000fe20000410000 */
[C---:B------:R-:W-:Y:S04]  /*ec30*/  HMMA.16816.F32 R16, R144.reuse, R22, R16 ;  /* 0x000000169010723c */ /* 0x040fe80000001810 */
[----:B------:R-:W-:Y:S01]  /*ec40*/  MOV R157, R63 ;  /* 0x0000003f009d7202 */ /* 0x000fe20000000f00 */
[C---:B------:R-:W-:Y:S02]  /*ec50*/  FMUL.FTZ R63, R0.reuse, R199 ;  /* 0x000000c7003f7220 */ /* 0x040fe40000410000 */
[C---:B------:R-:W-:Y:S01]  /*ec60*/  FMUL.FTZ R22, R133.reuse, R158 ;  /* 0x0000009e85167220 */ /* 0x040fe20000410000 */
[----:B------:R-:W-:Y:S01]  /*ec70*/  MOV R158, R31 ;  /* 0x0000001f009e7202 */ /* 0x000fe20000000f00 */
[C---:B------:R-:W-:Y:S03]  /*ec80*/  FMUL.FTZ R31, R0.reuse, R167 ;  /* 0x000000a7001f7220 */ /* 0x040fe60000410000 */
[----:B------:R-:W-:Y:S01]  /*ec90*/  MOV R167, R243 ;  /* 0x000000f300a77202 */ /* 0x000fe20000000f00 */
[----:B------:R-:W-:Y:S01]  /*eca0*/  FMUL.FTZ R23, R133, R159 ;  /* 0x0000009f85177220 */ /* 0x000fe20000410000 */
[----:B------:R1:W-:Y:S01]  /*ecb0*/  MUFU.EX2 R243, R138 ;  /* 0x0000008a00f37308 */ /* 0x0003e20000000800 */
[----:B------:R-:W-:Y:S01]  /*ecc0*/  MOV R159, R58 ;  /* 0x0000003a009f7202 */ /* 0x000fe20000000f00 */
[----:B------:R-:W-:Y:S04]  /*ecd0*/  FMUL.FTZ R58, R0, R194 ;  /* 0x000000c2003a7220 */ /* 0x000fe80000410000 */
[-C--:B------:R-:W-:Y:S08]  /*ece0*/  HMMA.16816.F32 R20, R144, R36.reuse, R20 ;  /* 0x000000249014723c */ /* 0x080ff00000001814 */
[C---:B------:R-:W-:Y:S07]  /*ecf0*/  HMMA.16816.F32 R24, R140.reuse, R36, R24 ;  /* 0x000000248c18723c */ /* 0x040fee0000001818 */
[----:B------:R-:W-:Y:S01]  /*ed00*/  FMUL.FTZ R36, R132, R172 ;  /* 0x000000ac84247220 */ /* 0x000fe20000410000 */
[-C--:B------:R-:W-:Y:S04]  /*ed10*/  HMMA.16816.F32 R28, R140, R38.reuse, R28 ;  /* 0x000000268c1c723c */ /* 0x080fe8000000181c */
[----:B-1----:R-:W-:Y:S01]  /*ed20*/  FFMA.FTZ R138, R223, c[0x0][0x2d0], -R206 ;  /* 0x0000b400df8a7a23 */ /* 0x002fe200000108ce */
[----:B------:R-:W-:Y:S01]  /*ed30*/  MOV R172, R43 ;  /* 0x0000002b00ac7202 */ /* 0x000fe20000000f00 */
[----:B------:R-:W-:Y:S02]  /*ed40*/  FMUL.FTZ R43, R0, R179 ;  /* 0x000000b3002b7220 */ /* 0x000fe40000410000 */
[C---:B------:R-:W-:Y:S01]  /*ed50*/  HMMA.16816.F32 R32, R144.reuse, R38, R32 ;  /* 0x000000269020723c */ /* 0x040fe20000001820 */
[----:B------:R1:W2:Y:S03]  /*ed60*/  MUFU.EX2 R235, R138 ;  /* 0x0000008a00eb7308 */ /* 0x0002a60000000800 */
[----:B------:R-:W-:Y:S02]  /*ed70*/  FMUL.FTZ R37, R132, R173 ;  /* 0x000000ad84257220 */ /* 0x000fe40000410000 */
[----:B------:R-:W-:Y:S02]  /*ed80*/  IMAD.MOV.U32 R173, RZ, RZ, R44 ;  /* 0x000000ffffad7224 */ /* 0x000fe400078e002c */
[----:B------:R-:W-:Y:S01]  /*ed90*/  FMUL.FTZ R38, R133, R174 ;  /* 0x000000ae85267220 */ /* 0x000fe20000410000 */
[----:B------:R-:W-:Y:S03]  /*eda0*/  MOV R174, R47 ;  /* 0x0000002f00ae7202 */ /* 0x000fe60000000f00 */
[C---:B------:R-:W-:Y:S01]  /*edb0*/  FMUL.FTZ R47, R0.reuse, R183 ;  /* 0x000000b7002f7220 */ /* 0x040fe20000410000 */
[----:B------:R-:W-:Y:S01]  /*edc0*/  MOV R183, R244 ;  /* 0x000000f400b77202 */ /* 0x000fe20000000f00 */
[----:B------:R-:W-:Y:S01]  /*edd0*/  FMUL.FTZ R44, R3, R180 ;  /* 0x000000b4032c7220 */ /* 0x000fe20000410000 */
[----:B------:R-:W-:Y:S01]  /*ede0*/  MOV R180, R62 ;  /* 0x0000003e00b47202 */ /* 0x000fe20000000f00 */
[----:B------:R-:W-:Y:S02]  /*edf0*/  FMUL.FTZ R62, R0, R198 ;  /* 0x000000c6003e7220 */ /* 0x000fe40000410000 */
[----:B------:R-:W-:Y:S01]  /*ee00*/  FMUL.FTZ R39, R133, R175 ;  /* 0x000000af85277220 */ /* 0x000fe20000410000 */
[----:B------:R-:W-:Y:S01]  /*ee10*/  MOV R175, R65 ;  /* 0x0000004100af7202 */ /* 0x000fe20000000f00 */
[C---:B------:R-:W-:Y:S02]  /*ee20*/  FMUL.FTZ R65, R132.reuse, R201 ;  /* 0x000000c984417220 */ /* 0x040fe40000410000 */
[----:B------:R-:W-:Y:S03]  /*ee30*/  LDSM.16.MT88.4 R200, [R232+0x1800] ;  /* 0x00180000e8c8783b */ /* 0x000fe60000004200 */
[-C--:B------:R-:W-:Y:S03]  /*ee40*/  HMMA.16816.F32 R36, R144, R52.reuse, R36 ;  /* 0x000000349024723c */ /* 0x080fe60000001824 */
[--C-:B-1----:R-:W-:Y:S04]  /*ee50*/  FFMA.FTZ R138, R225, c[0x0][0x2d0], -R207.reuse ;  /* 0x0000b400e18a7a23 */ /* 0x102fe800000108cf */
[----:B------:R1:W-:Y:S01]  /*ee60*/  MUFU.EX2 R179, R138 ;  /* 0x0000008a00b37308 */ /* 0x0003e20000000800 */
[C---:B------:R-:W-:Y:S07]  /*ee70*/  HMMA.16816.F32 R40, R140.reuse, R52, R40 ;  /* 0x000000348c28723c */ /* 0x040fee0000001828 */
[C---:B------:R-:W-:Y:S01]  /*ee80*/  FMUL.FTZ R53, R132.reuse, R189 ;  /* 0x000000bd84357220 */ /* 0x040fe20000410000 */
[-C--:B------:R-:W-:Y:S04]  /*ee90*/  HMMA.16816.F32 R44, R140, R54.reuse, R44 ;  /* 0x000000368c2c723c */ /* 0x080fe8000000182c */
[----:B------:R-:W-:Y:S04]  /*eea0*/  FMUL.FTZ R52, R132, R188 ;  /* 0x000000bc84347220 */ /* 0x000fe80000410000 */
[C---:B------:R-:W-:Y:S04]  /*eeb0*/  HMMA.16816.F32 R48, R144.reuse, R54, R48 ;  /* 0x000000369030723c */ /* 0x040fe80000001830 */
[--C-:B-1----:R-:W-:Y:S03]  /*eec0*/  FFMA.FTZ R138, R226, c[0x0][0x2d0], -R207.reuse ;  /* 0x0000b400e28a7a23 */ /* 0x102fe600000108cf */
[C---:B------:R-:W-:Y:S01]  /*eed0*/  FMUL.FTZ R54, R133.reuse, R190 ;  /* 0x000000be85367220 */ /* 0x040fe20000410000 */
[----:B------:R1:W3:Y:S01]  /*eee0*/  MUFU.EX2 R245, R138 ;  /* 0x0000008a00f57308 */ /* 0x0002e20000000800 */
[----:B------:R-:W-:Y:S07]  /*eef0*/  FMUL.FTZ R55, R133, R191 ;  /* 0x000000bf85377220 */ /* 0x000fee0000410000 */
[-C--:B----4-:R-:W-:Y:S02]  /*ef00*/  HMMA.16816.F32 R52, R144, R148.reuse, R52 ;  /* 0x000000949034723c */ /* 0x090fe40000001834 */
[----:B------:R-:W-:Y:S06]  /*ef10*/  MUFU.EX2 R191, R160 ;  /* 0x000000a000bf7308 */ /* 0x000fec0000000800 */
[C---:B------:R-:W-:Y:S08]  /*ef20*/  HMMA.16816.F32 R56, R140.reuse, R148, R56 ;  /* 0x000000948c38723c */ /* 0x040ff00000001838 */
[-C--:B------:R-:W-:Y:S04]  /*ef30*/  HMMA.16816.F32 R60, R140, R150.reuse, R60 ;  /* 0x000000968c3c723c */ /* 0x080fe8000000183c */
[--C-:B-1----:R-:W-:Y:S04]  /*ef40*/  FFMA.FTZ R138, R222, c[0x0][0x2d0], -R206.reuse ;  /* 0x0000b400de8a7a23 */ /* 0x102fe800000108ce */
[C---:B------:R-:W-:Y:S01]  /*ef50*/  HMMA.16816.F32 R64, R144.reuse, R150, R64 ;  /* 0x000000969040723c */ /* 0x040fe20000001840 */
[----:B------:R1:W-:Y:S01]  /*ef60*/  MUFU.EX2 R178, R138 ;  /* 0x0000008a00b27308 */ /* 0x0003e20000000800 */
[----:B------:R-:W4:Y:S06]  /*ef70*/  LDSM.16.MT88.4 R148, [R230+0x2000] ;  /* 0x00200000e694783b */ /* 0x000f2c0000004200 */
[-C--:B------:R-:W-:Y:S08]  /*ef80*/  HMMA.16816.F32 R68, R144, R152.reuse, R68 ;  /* 0x000000989044723c */ /* 0x080ff00000001844 */
[C---:B------:R-:W-:Y:S08]  /*ef90*/  HMMA.16816.F32 R72, R140.reuse, R152, R72 ;  /* 0x000000988c48723c */ /* 0x040ff00000001848 */
[-C--:B------:R-:W-:Y:S04]  /*efa0*/  HMMA.16816.F32 R76, R140, R154.reuse, R76 ;  /* 0x0000009a8c4c723c */ /* 0x080fe8000000184c */
[----:B-1----:R-:W-:Y:S02]  /*efb0*/  FFMA.FTZ R138, R224, c[0x0][0x2d0], -R206 ;  /* 0x0000b400e08a7a23 */ /* 0x002fe400000108ce */
[----:B------:R-:W-:Y:S02]  /*efc0*/  FFMA.FTZ R224, R167, c[0x0][0x2d0], -R2 ;  /* 0x0000b400a7e07a23 */ /* 0x000fe40000010802 */
[C---:B------:R-:W-:Y:S01]  /*efd0*/  HMMA.16816.F32 R80, R144.reuse, R154, R80 ;  /* 0x0000009a9050723c */ /* 0x040fe20000001850 */
[----:B------:R1:W1:Y:S01]  /*efe0*/  MUFU.EX2 R221, R138 ;  /* 0x0000008a00dd7308 */ /* 0x0002620000000800 */
[----:B------:R-:W2:Y:S06]  /*eff0*/  LDSM.16.MT88.4 R152, [R233+0x2000] ;  /* 0x00200000e998783b */ /* 0x000eac0000004200 */
[-C--:B----4-:R-:W-:Y:S03]  /*f000*/  HMMA.16816.F32 R84, R144, R148.reuse, R84 ;  /* 0x000000949054723c */ /* 0x090fe60000001854 */
[----:B------:R-:W-:Y:S05]  /*f010*/  MUFU.EX2 R224, R224 ;  /* 0x000000e000e07308 */ /* 0x000fea0000000800 */
        /* <DEDUP_REMOVED lines=8> */
[--C-:B-1----:R-:W-:Y:S04]  /*f0a0*/  FFMA.FTZ R138, R250, c[0x0][0x2d0], -R207.reuse ;  /* 0x0000b400fa8a7a23 */ /* 0x102fe800000108cf */
[-C--:B------:R-:W-:Y:S01]  /*f0b0*/  HMMA.16816.F32 R108, R140, R154.reuse, R108 ;  /* 0x0000009a8c6c723c */ /* 0x080fe2000000186c */
[----:B------:R1:W2:Y:S07]  /*f0c0*/  MUFU.EX2 R223, R138 ;  /* 0x0000008a00df7308 */ /* 0x0002ae0000000800 */
[C---:B------:R-:W-:Y:S01]  /*f0d0*/  HMMA.16816.F32 R112, R144.reuse, R154, R112 ;  /* 0x0000009a9070723c */ /* 0x040fe20000001870 */
[----:B------:R-:W2:Y:S07]  /*f0e0*/  LDSM.16.MT88.4 R152, [R229+0x800] ;  /* 0x00080000e598783b */ /* 0x000eae0000004200 */
[-C--:B----4-:R-:W-:Y:S08]  /*f0f0*/  HMMA.16816.F32 R116, R144, R148.reuse, R116 ;  /* 0x000000949074723c */ /* 0x090ff00000001874 */
[C---:B------:R-:W-:Y:S04]  /*f100*/  HMMA.16816.F32 R120, R140.reuse, R148, R120 ;  /* 0x000000948c78723c */ /* 0x040fe80000001878 */
[--C-:B-1----:R-:W-:Y:S04]  /*f110*/  FFMA.FTZ R138, R252, c[0x0][0x2d0], -R208.reuse ;  /* 0x0000b400fc8a7a23 */ /* 0x102fe800000108d0 */
[-C--:B------:R-:W-:Y:S01]  /*f120*/  HMMA.16816.F32 R124, R140, R150.reuse, R124 ;  /* 0x000000968c7c723c */ /* 0x080fe2000000187c */
[----:B------:R1:W-:Y:S06]  /*f130*/  MUFU.EX2 R244, R138 ;  /* 0x0000008a00f47308 */ /* 0x0003ec0000000800 */
[----:B------:R-:W-:Y:S02]  /*f140*/  F2FP.PACK_AB R140, R235, R243 ;  /* 0x000000f3eb8c723e */ /* 0x000fe400000000ff */
[----:B---3--:R-:W-:Y:S03]  /*f150*/  F2FP.PACK_AB R141, R245, R179 ;  /* 0x000000b3f58d723e */ /* 0x008fe600000000ff */
[----:B------:R-:W-:Y:S02]  /*f160*/  F2FP.PACK_AB R142, R221, R178 ;  /* 0x000000b2dd8e723e */ /* 0x000fe400000000ff */
[----:B--2---:R-:W-:Y:S01]  /*f170*/  F2FP.PACK_AB R143, R223, R195 ;  /* 0x000000c3df8f723e */ /* 0x004fe200000000ff */
[----:B-1----:R-:W-:Y:S04]  /*f180*/  FFMA.FTZ R138, R251, c[0x0][0x2d0], -R208 ;  /* 0x0000b400fb8a7a23 */ /* 0x002fe800000108d0 */
[----:B------:R1:W2:Y:S02]  /*f190*/  MUFU.EX2 R246, R138 ;  /* 0x0000008a00f67308 */ /* 0x0002a40000000800 */
        /* <DEDUP_REMOVED lines=9> */
[----:B-1----:R-:W-:Y:S01]  /*f230*/  FFMA.FTZ R138, R184, c[0x0][0x2d0], -R2 ;  /* 0x0000b400b88a7a23 */ /* 0x002fe20000010802 */
[----:B------:R-:W-:Y:S02]  /*f240*/  MOV R184, R183 ;  /* 0x000000b700b87202 */ /* 0x000fe40000000f00 */
[----:B------:R-:W-:Y:S02]  /*f250*/  MOV R183, R182 ;  /* 0x000000b600b77202 */ /* 0x000fe40000000f00 */
[----:B------:R-:W-:Y:S02]  /*f260*/  MOV R182, R180 ;  /* 0x000000b400b67202 */ /* 0x000fe40000000f00 */
[----:B------:R-:W-:Y:S02]  /*f270*/  MOV R180, R176 ;  /* 0x000000b000b47202 */ /* 0x000fe40000000f00 */
[----:B------:R-:W-:Y:S02]  /*f280*/  MOV R176, R164 ;  /* 0x000000a400b07202 */ /* 0x000fe40000000f00 */
[----:B------:R-:W-:Y:S02]  /*f290*/  MOV R164, R247 ;  /* 0x000000f700a47202 */ /* 0x000fe40000000f00 */
[----:B------:R1:W3:Y:S02]  /*f2a0*/  MUFU.EX2 R247, R138 ;  /* 0x0000008a00f77308 */ /* 0x0002e40000000800 */
[----:B-1----:R-:W-:Y:S01]  /*f2b0*/  FFMA.FTZ R138, R184, c[0x0][0x2d0], -R208 ;  /* 0x0000b400b88a7a23 */ /* 0x002fe200000108d0 */
[----:B------:R-:W-:Y:S01]  /*f2c0*/  MOV R184, R183 ;  /* 0x000000b700b87202 */ /* 0x000fe20000000f00 */
[----:B------:R-:W-:Y:S01]  /*f2d0*/  IMAD.MOV.U32 R183, RZ, RZ, R182 ;  /* 0x000000ffffb77224 */ /* 0x000fe200078e00b6 */
[----:B------:R-:W-:Y:S05]  /*f2e0*/  MOV R182, R180 ;  /* 0x000000b400b67202 */ /* 0x000fea0000000f00 */
[----:B------:R1:W-:Y:S01]  /*f2f0*/  MUFU.EX2 R198, R138 ;  /* 0x0000008a00c67308 */ /* 0x0003e20000000800 */
[----:B------:R-:W-:Y:S02]  /*f300*/  MOV R180, R176 ;  /* 0x000000b000b47202 */ /* 0x000fe40000000f00 */
[----:B------:R-:W-:Y:S02]  /*f310*/  MOV R176, R175 ;  /* 0x000000af00b07202 */ /* 0x000fe40000000f00 */
[----:B------:R-:W-:Y:S02]  /*f320*/  MOV R175, R171 ;  /* 0x000000ab00af7202 */ /* 0x000fe40000000f00 */
[----:B------:R-:W-:Y:S02]  /*f330*/  MOV R171, R170 ;  /* 0x000000aa00ab7202 */ /* 0x000fe40000000f00 */
[----:B------:R-:W-:Y:S02]  /*f340*/  MOV R170, R131 ;  /* 0x0000008300aa7202 */ /* 0x000fe40000000f00 */
[----:B------:R-:W4:Y:S01]  /*f350*/  LDL.LU R131, [R1+0xd0] ;  /* 0x0000d00001837983 */ /* 0x000f220000300800 */
[----:B-1----:R-:W-:Y:S01]  /*f360*/  FFMA.FTZ R138, R184, c[0x0][0x2d0], -R208 ;  /* 0x0000b400b88a7a23 */ /* 0x002fe200000108d0 */
[----:B------:R-:W-:Y:S02]  /*f370*/  MOV R184, R183 ;  /* 0x000000b700b87202 */ /* 0x000fe40000000f00 */
[----:B------:R-:W-:Y:S02]  /*f380*/  MOV R183, R176 ;  /* 0x000000b000b77202 */ /* 0x000fe40000000f00 */
[----:B------:R-:W-:Y:S02]  /*f390*/  MOV R176, R171 ;  /* 0x000000ab00b07202 */ /* 0x000fe40000000f00 */
[----:B------:R-:W-:Y:S02]  /*f3a0*/  MOV R171, R237 ;  /* 0x000000ed00ab7202 */ /* 0x000fe40000000f00 */
[----:B------:R1:W1:Y:S02]  /*f3b0*/  MUFU.EX2 R237, R138 ;  /* 0x0000008a00ed7308 */ /* 0x0002640000000800 */
[--C-:B-1----:R-:W-:Y:S02]  /*f3c0*/  FFMA.FTZ R138, R184, c[0x0][0x2d0], -R2.reuse ;  /* 0x0000b400b88a7a23 */ /* 0x102fe40000010802 */
[----:B------:R-:W-:Y:S06]  /*f3d0*/  LDSM.16.MT88.4 R184, [R233+0x1800] ;  /* 0x00180000e9b8783b */ /* 0x000fec0000004200 */
[----:B------:R1:W-:Y:S02]  /*f3e0*/  MUFU.EX2 R192, R138 ;  /* 0x0000008a00c07308 */ /* 0x0003e40000000800 */
[----:B-1----:R-:W-:Y:S08]  /*f3f0*/  FFMA.FTZ R138, R183, c[0x0][0x2d0], -R2 ;  /* 0x0000b400b78a7a23 */ /* 0x002ff00000010802 */
[----:B------:R-:W-:Y:S10]  /*f400*/  MUFU.EX2 R183, R161 ;  /* 0x000000a100b77308 */ /* 0x000ff40000000800 */
[----:B------:R1:W1:Y:S02]  /*f410*/  MUFU.EX2 R189, R138 ;  /* 0x0000008a00bd7308 */ /* 0x0002640000000800 */
[--C-:B-1----:R-:W-:Y:S08]  /*f420*/  FFMA.FTZ R138, R182, c[0x0][0x2d0], -R206.reuse ;  /* 0x0000b400b68a7a23 */ /* 0x102ff000000108ce */
[----:B------:R1:W-:Y:S02]  /*f430*/  MUFU.EX2 R188, R138 ;  /* 0x0000008a00bc7308 */ /* 0x0003e40000000800 */
[--C-:B-1----:R-:W-:Y:S08]  /*f440*/  FFMA.FTZ R138, R181, c[0x0][0x2d0], -R206.reuse ;  /* 0x0000b400b58a7a23 */ /* 0x102ff000000108ce */
[----:B------:R1:W-:Y:S02]  /*f450*/  MUFU.EX2 R196, R138 ;  /* 0x0000008a00c47308 */ /* 0x0003e40000000800 */
[--C-:B-1----:R-:W-:Y:S08]  /*f460*/  FFMA.FTZ R138, R180, c[0x0][0x2d0], -R207.reuse ;  /* 0x0000b400b48a7a23 */ /* 0x102ff000000108cf */
[----:B------:R1:W-:Y:S02]  /*f470*/  MUFU.EX2 R181, R138 ;  /* 0x0000008a00b57308 */ /* 0x0003e40000000800 */
[--C-:B-1----:R-:W-:Y:S01]  /*f480*/  FFMA.FTZ R138, R177, c[0x0][0x2d0], -R207.reuse ;  /* 0x0000b400b18a7a23 */ /* 0x102fe200000108cf */
[----:B------:R-:W-:Y:S02]  /*f490*/  MOV R177, R175 ;  /* 0x000000af00b17202 */ /* 0x000fe40000000f00 */
[----:B------:R-:W-:Y:S05]  /*f4a0*/  MOV R175, R174 ;  /* 0x000000ae00af7202 */ /* 0x000fea0000000f00 */
[----:B------:R1:W-:Y:S01]  /*f4b0*/  MUFU.EX2 R197, R138 ;  /* 0x0000008a00c57308 */ /* 0x0003e20000000800 */
[----:B------:R-:W-:Y:S02]  /*f4c0*/  MOV R174, R168 ;  /* 0x000000a800ae7202 */ /* 0x000fe40000000f00 */
[----:B------:R-:W-:Y:S02]  /*f4d0*/  MOV R168, R164 ;  /* 0x000000a400a87202 */ /* 0x000fe40000000f00 */
[----:B------:R-:W-:Y:S05]  /*f4e0*/  MOV R164, R220 ;  /* 0x000000dc00a47202 */ /* 0x000fea0000000f00 */
[----:B------:R2:W-:Y:S01]  /*f4f0*/  MUFU.EX2 R220, R139 ;  /* 0x0000008b00dc7308 */ /* 0x0005e20000000800 */
[----:B-1----:R-:W-:Y:S01]  /*f500*/  FFMA.FTZ R138, R176, c[0x0][0x2d0], -R206 ;  /* 0x0000b400b08a7a23 */ /* 0x002fe200000108ce */
[----:B------:R-:W-:Y:S08]  /*f510*/  MOV R176, R218 ;  /* 0x000000da00b07202 */ /* 0x000ff00000000f00 */
[----:B------:R1:W-:Y:S01]  /*f520*/  MUFU.EX2 R218, R138 ;  /* 0x0000008a00da7308 */ /* 0x0003e20000000800 */
[--C-:B--2---:R-:W-:Y:S02]  /*f530*/  FFMA.FTZ R139, R175, c[0x0][0x2d0], -R208.reuse ;  /* 0x0000b400af8b7a23 */ /* 0x104fe400000108d0 */
[--C-:B------:R-:W-:Y:S07]  /*f540*/  FFMA.FTZ R175, R156, c[0x0][0x2d0], -R207.reuse ;  /* 0x0000b4009caf7a23 */ /* 0x100fee00000108cf */
[----:B------:R-:W-:Y:S10]  /*f550*/  MUFU.EX2 R199, R139 ;  /* 0x0000008b00c77308 */ /* 0x000ff40000000800 */
[----:B------:R-:W-:Y:S01]  /*f560*/  MUFU.EX2 R175, R175 ;  /* 0x000000af00af7308 */ /* 0x000fe20000000800 */
[----:B-1----:R-:W-:Y:S01]  /*f570*/  FFMA.FTZ R138, R173, c[0x0][0x2d0], -R207 ;  /* 0x0000b400ad8a7a23 */ /* 0x002fe200000108cf */
[----:B------:R-:W-:Y:S02]  /*f580*/  MOV R173, R172 ;  /* 0x000000ac00ad7202 */ /* 0x000fe40000000f00 */
[----:B------:R-:W-:Y:S02]  /*f590*/  MOV R172, R171 ;  /* 0x000000ab00ac7202 */ /* 0x000fe40000000f00 */
[----:B------:R-:W-:Y:S01]  /*f5a0*/  MOV R171, R170 ;  /* 0x000000aa00ab7202 */ /* 0x000fe20000000f00 */
[----:B------:R-:W-:Y:S01]  /*f5b0*/  IMAD.MOV.U32 R170, RZ, RZ, R169 ;  /* 0x000000ffffaa7224 */ /* 0x000fe200078e00a9 */
[----:B------:R-:W-:Y:S02]  /*f5c0*/  MOV R169, R219 ;  /* 0x000000db00a97202 */ /* 0x000fe40000000f00 */
[----:B------:R1:W-:Y:S02]  /*f5d0*/  MUFU.EX2 R219, R138 ;  /* 0x0000008a00db7308 */ /* 0x0003e40000000800 */
[--C-:B-1----:R-:W-:Y:S01]  /*f5e0*/  FFMA.FTZ R138, R177, c[0x0][0x2d0], -R207.reuse ;  /* 0x0000b400b18a7a23 */ /* 0x102fe200000108cf */
[----:B------:R-:W-:Y:S02]  /*f5f0*/  MOV R177, R172 ;  /* 0x000000ac00b17202 */ /* 0x000fe40000000f00 */
[----:B------:R-:W-:Y:S05]  /*f600*/  MOV R172, R165 ;  /* 0x000000a500ac7202 */ /* 0x000fea0000000f00 */
[----:B------:R1:W-:Y:S01]  /*f610*/  MUFU.EX2 R225, R138 ;  /* 0x0000008a00e17308 */ /* 0x0003e20000000800 */
[----:B----4-:R-:W-:Y:S07]  /*f620*/  FMUL.FTZ R131, R133, R131 ;  /* 0x0000008385837220 */ /* 0x010fee0000410000 */
[----:B------:R-:W-:Y:S01]  /*f630*/  HMMA.16816.F32 R128, R144, R150, R128 ;  /* 0x000000969080723c */ /* 0x000fe20000001880 */
[----:B------:R-:W2:Y:S03]  /*f640*/  LDSM.16.MT88.4 R148, [R230+0x800] ;  /* 0x00080000e694783b */ /* 0x000ea60000004200 */
[----:B-1----:R-:W-:Y:S01]  /*f650*/  FFMA.FTZ R138, R176, c[0x0][0x2d0], -R208 ;  /* 0x0000b400b08a7a23 */ /* 0x002fe200000108d0 */
[----:B------:R-:W-:Y:S01]  /*f660*/  MOV R176, R169 ;  /* 0x000000a900b07202 */ /* 0x000fe20000000f00 */
[----:B------:R-:W-:Y:S01]  /*f670*/  FFMA.FTZ R169, R168, c[0x0][0x2d0], -R206 ;  /* 0x0000b400a8a97a23 */ /* 0x000fe200000108ce */
[----:B------:R-:W-:Y:S01]  /*f680*/  F2FP.PACK_AB R144, R246, R244 ;  /* 0x000000f4f690723e */ /* 0x000fe200000000ff */
[-C--:B------:R-:W-:Y:S01]  /*f690*/  HMMA.16816.F32 R4, R140, R152.reuse, R4 ;  /* 0x000000988c04723c */ /* 0x080fe20000001804 */
[----:B------:R1:W-:Y:S04]  /*f6a0*/  MUFU.EX2 R194, R138 ;  /* 0x0000008a00c27308 */ /* 0x0003e80000000800 */
[----:B---3--:R-:W-:Y:S01]  /*f6b0*/  F2FP.PACK_AB R145, R247, R228 ;  /* 0x000000e4f791723e */ /* 0x008fe200000000ff */
[--C-:B------:R-:W-:Y:S01]  /*f6c0*/  FFMA.FTZ R168, R158, c[0x0][0x2d0], -R207.reuse ;  /* 0x0000b4009ea87a23 */ /* 0x100fe200000108cf */
[----:B------:R-:W-:Y:S01]  /*f6d0*/  F2FP.PACK_AB R146, R237, R198 ;  /* 0x000000c6ed92723e */ /* 0x000fe200000000ff */
[----:B------:R-:W-:Y:S01]  /*f6e0*/  FFMA.FTZ R176, R176, c[0x0][0x2d0], -R208 ;  /* 0x0000b400b0b07a23 */ /* 0x000fe200000108d0 */
[----:B------:R-:W-:Y:S02]  /*f6f0*/  F2FP.PACK_AB R147, R189, R192 ;  /* 0x000000c0bd93723e */ /* 0x000fe400000000ff */
[----:B------:R-:W-:Y:S05]  /*f700*/  MUFU.EX2 R182, R168 ;  /* 0x000000a800b67308 */ /* 0x000fea0000000800 */
[C---:B------:R-:W-:Y:S05]  /*f710*/  HMMA.16816.F32 R8, R144.reuse, R152, R8 ;  /* 0x000000989008723c */ /* 0x040fea0000001808 */
[----:B------:R-:W-:Y:S03]  /*f720*/  MUFU.EX2 R180, R169 ;  /* 0x000000a900b47308 */ /* 0x000fe60000000800 */
[-C--:B------:R-:W-:Y:S04]  /*f730*/  HMMA.16816.F32 R12, R144, R154.reuse, R12 ;  /* 0x0000009a900c723c */ /* 0x080fe8000000180c */
[----:B-1----:R-:W-:Y:S02]  /*f740*/  FFMA.FTZ R138, R174, c[0x0][0x2d0], -R2 ;  /* 0x0000b400ae8a7a23 */ /* 0x002fe40000010802 */
[----:B------:R-:W-:Y:S01]  /*f750*/  FFMA.FTZ R174, R164, c[0x0][0x2d0], -R206 ;  /* 0x0000b400a4ae7a23 */ /* 0x000fe200000108ce */
[----:B------:R-:W-:Y:S01]  /*f760*/  MUFU.EX2 R176, R176 ;  /* 0x000000b000b07308 */ /* 0x000fe20000000800 */
[C---:B------:R-:W-:Y:S01]  /*f770*/  HMMA.16816.F32 R16, R140.reuse, R154, R16 ;  /* 0x0000009a8c10723c */ /* 0x040fe20000001810 */
[----:B------:R-:W1:Y:S03]  /*f780*/  LDSM.16.MT88.4 R152, [R233+0x800] ;  /* 0x00080000e998783b */ /* 0x000e660000004200 */
[--C-:B------:R-:W-:Y:S04]  /*f790*/  FFMA.FTZ R164, R159, c[0x0][0x2d0], -R207.reuse ;  /* 0x0000b4009fa47a23 */ /* 0x100fe800000108cf */
[-C--:B--2---:R-:W-:Y:S01]  /*f7a0*/  HMMA.16816.F32 R20, R140, R148.reuse, R20 ;  /* 0x000000948c14723c */ /* 0x084fe20000001814 */
[----:B------:R2:W-:Y:S07]  /*f7b0*/  MUFU.EX2 R250, R138 ;  /* 0x0000008a00fa7308 */ /* 0x0005ee0000000800 */
[C---:B------:R-:W-:Y:S03]  /*f7c0*/  HMMA.16816.F32 R24, R144.reuse, R148, R24 ;  /* 0x000000949018723c */ /* 0x040fe60000001818 */
[----:B------:R-:W-:Y:S05]  /*f7d0*/  MUFU.EX2 R174, R174 ;  /* 0x000000ae00ae7308 */ /* 0x000fea0000000800 */
[-C--:B------:R-:W-:Y:S08]  /*f7e0*/  HMMA.16816.F32 R28, R144, R150.reuse, R28 ;  /* 0x00000096901c723c */ /* 0x080ff0000000181c */
[C---:B------:R-:W-:Y:S01]  /*f7f0*/  HMMA.16816.F32 R32, R140.reuse, R150, R32 ;  /* 0x000000968c20723c */ /* 0x040fe20000001820 */
[----:B------:R-:W3:Y:S03]  /*f800*/  LDSM.16.MT88.4 R148, [R232+0x800] ;  /* 0x00080000e894783b */ /* 0x000ee60000004200 */
[----:B--2---:R-:W-:Y:S01]  /*f810*/  FFMA.FTZ R138, R173, c[0x0][0x2d0], -R2 ;  /* 0x0000b400ad8a7a23 */ /* 0x004fe20000010802 */
[----:B------:R-:W-:Y:S03]  /*f820*/  MOV R173, R166 ;  /* 0x000000a600ad7202 */ /* 0x000fe60000000f00 */
[----:B------:R2:W-:Y:S01]  /*f830*/  MUFU.EX2 R251, R138 ;  /* 0x0000008a00fb7308 */ /* 0x0005e20000000800 */
[-C--:B-1----:R-:W-:Y:S01]  /*f840*/  HMMA.16816.F32 R36, R140, R152.reuse, R36 ;  /* 0x000000988c24723c */ /* 0x082fe20000001824 */
[----:B------:R-:W4:Y:S04]  /*f850*/  LDL.LU R166, [R1+0x18] ;  /* 0x0000180001a67983 */ /* 0x000f280000300800 */
[----:B------:R-:W4:Y:S03]  /*f860*/  LDL.LU R165, [R1+0x1c] ;  /* 0x00001c0001a57983 */ /* 0x000f260000300800 */
[C---:B------:R-:W-:Y:S08]  /*f870*/  HMMA.16816.F32 R40, R144.reuse, R152, R40 ;  /* 0x000000989028723c */ /* 0x040ff00000001828 */
[-C--:B------:R-:W-:Y:S04]  /*f880*/  HMMA.16816.F32 R44, R144, R154.reuse, R44 ;  /* 0x0000009a902c723c */ /* 0x080fe8000000182c */
[--C-:B--2---:R-:W-:Y:S04]  /*f890*/  FFMA.FTZ R138, R171, c[0x0][0x2d0], -R208.reuse ;  /* 0x0000b400ab8a7a23 */ /* 0x104fe800000108d0 */
[C---:B------:R-:W-:Y:S01]  /*f8a0*/  HMMA.16816.F32 R48, R140.reuse, R154, R48 ;  /* 0x0000009a8c30723c */ /* 0x040fe20000001830 */
[----:B------:R-:W1:Y:S01]  /*f8b0*/  LDSM.16.MT88.4 R152, [R229+0x2800] ;  /* 0x00280000e598783b */ /* 0x000e620000004200 */
[----:B------:R2:W-:Y:S02]  /*f8c0*/  MUFU.EX2 R222, R138 ;  /* 0x0000008a00de7308 */ /* 0x0005e40000000800 */
[----:B------:R-:W-:Y:S01]  /*f8d0*/  MOV R171, R170 ;  /* 0x000000aa00ab7202 */ /* 0x000fe20000000f00 */
[----:B------:R-:W-:Y:S03]  /*f8e0*/  FFMA.FTZ R170, R157, c[0x0][0x2d0], -R207 ;  /* 0x0000b4009daa7a23 */ /* 0x000fe600000108cf */
[-C--:B---3--:R-:W-:Y:S01]  /*f8f0*/  HMMA.16816.F32 R52, R140, R148.reuse, R52 ;  /* 0x000000948c34723c */ /* 0x088fe20000001834 */
[----:B------:R-:W-:Y:S03]  /*f900*/  LDSM.16.MT88.4 R156, [R230+0x1000] ;  /* 0x00100000e69c783b */ /* 0x000fe60000004200 */
[--C-:B------:R-:W-:Y:S01]  /*f910*/  FFMA.FTZ R171, R171, c[0x0][0x2d0], -R208.reuse ;  /* 0x0000b400abab7a23 */ /* 0x100fe200000108d0 */
[----:B------:R-:W3:Y:S03]  /*f920*/  MUFU.EX2 R193, R170 ;  /* 0x000000aa00c17308 */ /* 0x000ee60000000800 */
[C---:B------:R-:W-:Y:S07]  /*f930*/  HMMA.16816.F32 R56, R144.reuse, R148, R56 ;  /* 0x000000949038723c */ /* 0x040fee0000001838 */
[----:B------:R1:W-:Y:S01]  /*f940*/  MUFU.EX2 R190, R171 ;  /* 0x000000ab00be7308 */ /* 0x0003e20000000800 */
[-C--:B------:R-:W-:Y:S04]  /*f950*/  HMMA.16816.F32 R60, R144, R150.reuse, R60 ;  /* 0x00000096903c723c */ /* 0x080fe8000000183c */
[----:B--2---:R-:W-:Y:S02]  /*f960*/  FFMA.FTZ R138, R163, c[0x0][0x2d0], -R208 ;  /* 0x0000b400a38a7a23 */ /* 0x004fe400000108d0 */
[----:B------:R-:W2:Y:S02]  /*f970*/  LDL.LU R163, [R1+0x20] ;  /* 0x0000200001a37983 */ /* 0x000ea40000300800 */
[C---:B------:R-:W-:Y:S01]  /*f980*/  HMMA.16816.F32 R64, R140.reuse, R150, R64 ;  /* 0x000000968c40723c */ /* 0x040fe20000001840 */
[----:B------:R1:W1:Y:S01]  /*f990*/  MUFU.EX2 R139, R138 ;  /* 0x0000008a008b7308 */ /* 0x0002620000000800 */
[----:B------:R-:W1:Y:S02]  /*f9a0*/  LDSM.16.MT88.4 R148, [R230+0x2800] ;  /* 0x00280000e694783b */ /* 0x000e640000004200 */
[----:B---3--:R-:W-:Y:S04]  /*f9b0*/  F2FP.PACK_AB R207, R175, R193 ;  /* 0x000000c1afcf723e */ /* 0x008fe800000000ff */
[-C--:B-1----:R-:W-:Y:S02]  /*f9c0*/  HMMA.16816.F32 R68, R140, R152.reuse, R68 ;  /* 0x000000988c44723c */ /* 0x082fe40000001844 */
[----:B------:R-:W-:Y:S06]  /*f9d0*/  LDSM.16.MT88.4 R168, [R230+0x1800] ;  /* 0x00180000e6a8783b */ /* 0x000fec0000004200 */
[C---:B------:R-:W-:Y:S08]  /*f9e0*/  HMMA.16816.F32 R72, R144.reuse, R152, R72 ;  /* 0x000000989048723c */ /* 0x040ff00000001848 */
[-C--:B------:R-:W-:Y:S04]  /*f9f0*/  HMMA.16816.F32 R76, R144, R154.reuse, R76 ;  /* 0x0000009a904c723c */ /* 0x080fe8000000184c */
[--C-:B------:R-:W-:Y:S01]  /*fa00*/  FFMA.FTZ R138, R162, c[0x0][0x2d0], -R2.reuse ;  /* 0x0000b400a28a7a23 */ /* 0x100fe20000010802 */
[----:B------:R-:W-:Y:S01]  /*fa10*/  MOV R206, R139 ;  /* 0x0000008b00ce7202 */ /* 0x000fe20000000f00 */
[----:B------:R-:W3:Y:S01]  /*fa20*/  LDL.LU R162, [R1+0x24] ;  /* 0x0000240001a27983 */ /* 0x000ee20000300800 */
[--C-:B------:R-:W-:Y:S01]  /*fa30*/  FFMA.FTZ R139, R239, c[0x0][0x2d0], -R2.reuse ;  /* 0x0000b400ef8b7a23 */ /* 0x100fe20000010802 */
[C---:B------:R-:W-:Y:S01]  /*fa40*/  HMMA.16816.F32 R80, R140.reuse, R154, R80 ;  /* 0x0000009a8c50723c */ /* 0x040fe20000001850 */
[----:B------:R-:W1:Y:S01]  /*fa50*/  MUFU.EX2 R239, R164 ;  /* 0x000000a400ef7308 */ /* 0x000e620000000800 */
[----:B------:R-:W1:Y:S06]  /*fa60*/  LDSM.16.MT88.4 R152, [R233+0x2800] ;  /* 0x00280000e998783b */ /* 0x000e6c0000004200 */
[-C--:B------:R-:W-:Y:S03]  /*fa70*/  HMMA.16816.F32 R84, R140, R148.reuse, R84 ;  /* 0x000000948c54723c */ /* 0x080fe60000001854 */
[----:B------:R1:W-:Y:S05]  /*fa80*/  MUFU.EX2 R226, R138 ;  /* 0x0000008a00e27308 */ /* 0x0003ea0000000800 */
[C---:B------:R-:W-:Y:S05]  /*fa90*/  HMMA.16816.F32 R88, R144.reuse, R148, R88 ;  /* 0x000000949058723c */ /* 0x040fea0000001858 */
[----:B------:R-:W-:Y:S03]  /*faa0*/  MUFU.EX2 R139, R139 ;  /* 0x0000008b008b7308 */ /* 0x000fe60000000800 */
[-C--:B------:R-:W-:Y:S08]  /*fab0*/  HMMA.16816.F32 R92, R144, R150.reuse, R92 ;  /* 0x00000096905c723c */ /* 0x080ff0000000185c */
[C---:B------:R-:W-:Y:S01]  /*fac0*/  HMMA.16816.F32 R96, R140.reuse, R150, R96 ;  /* 0x000000968c60723c */ /* 0x040fe20000001860 */
[----:B------:R-:W1:Y:S03]  /*fad0*/  LDSM.16.MT88.4 R148, [R232+0x2800] ;  /* 0x00280000e894783b */ /* 0x000e660000004200 */
[----:B-1----:R-:W-:Y:S02]  /*fae0*/  FFMA.FTZ R138, R177, c[0x0][0x2d0], -R2 ;  /* 0x0000b400b18a7a23 */ /* 0x002fe40000010802 */
[--C-:B------:R-:W-:Y:S02]  /*faf0*/  FFMA.FTZ R177, R173, c[0x0][0x2d0], -R208.reuse ;  /* 0x0000b400adb17a23 */ /* 0x100fe400000108d0 */
[----:B------:R-:W-:Y:S01]  /*fb00*/  FFMA.FTZ R208, R172, c[0x0][0x2d0], -R208 ;  /* 0x0000b400acd07a23 */ /* 0x000fe200000108d0 */
[-C--:B------:R-:W-:Y:S01]  /*fb10*/  HMMA.16816.F32 R100, R140, R152.reuse, R100 ;  /* 0x000000988c64723c */ /* 0x080fe20000001864 */
[----:B------:R1:W1:Y:S07]  /*fb20*/  MUFU.EX2 R227, R138 ;  /* 0x0000008a00e37308 */ /* 0x00026e0000000800 */
[C---:B------:R-:W-:Y:S03]  /*fb30*/  HMMA.16816.F32 R104, R144.reuse, R152, R104 ;  /* 0x000000989068723c */ /* 0x040fe60000001868 */
[----:B------:R1:W-:Y:S05]  /*fb40*/  MUFU.EX2 R252, R208 ;  /* 0x000000d000fc7308 */ /* 0x0003ea0000000800 */
[-C--:B------:R-:W-:Y:S05]  /*fb50*/  HMMA.16816.F32 R108, R144, R154.reuse, R108 ;  /* 0x0000009a906c723c */ /* 0x080fea000000186c */
[----:B------:R-:W2:Y:S03]  /*fb60*/  MUFU.EX2 R177, R177 ;  /* 0x000000b100b17308 */ /* 0x000ea60000000800 */
[C---:B------:R-:W-:Y:S01]  /*fb70*/  HMMA.16816.F32 R112, R140.reuse, R154, R112 ;  /* 0x0000009a8c70723c */ /* 0x040fe20000001870 */
[----:B------:R-:W1:Y:S03]  /*fb80*/  LDSM.16.MT88.4 R152, [R229+0x1000] ;  /* 0x00100000e598783b */ /* 0x000e660000004200 */
[--C-:B-1----:R-:W-:Y:S01]  /*fb90*/  FFMA.FTZ R138, R205, c[0x0][0x2d0], -R2.reuse ;  /* 0x0000b400cd8a7a23 */ /* 0x102fe20000010802 */
[----:B------:R-:W-:Y:S01]  /*fba0*/  F2FP.PACK_AB R205, R182, R239 ;  /* 0x000000efb6cd723e */ /* 0x000fe200000000ff */
[----:B------:R-:W-:Y:S01]  /*fbb0*/  FFMA.FTZ R2, R204, c[0x0][0x2d0], -R2 ;  /* 0x0000b400cc027a23 */ /* 0x000fe20000010802 */
[----:B------:R-:W-:Y:S01]  /*fbc0*/  F2FP.PACK_AB R204, R183, R191 ;  /* 0x000000bfb7cc723e */ /* 0x000fe200000000ff */
[-C--:B------:R-:W-:Y:S02]  /*fbd0*/  HMMA.16816.F32 R116, R140, R148.reuse, R116 ;  /* 0x000000948c74723c */ /* 0x080fe40000001874 */
[----:B------:R-:W-:Y:S02]  /*fbe0*/  MUFU.EX2 R138, R138 ;  /* 0x0000008a008a7308 */ /* 0x000fe40000000800 */
[----:B------:R-:W-:Y:S04]  /*fbf0*/  F2FP.PACK_AB R208, R176, R190 ;  /* 0x000000beb0d0723e */ /* 0x000fe800000000ff */
[C---:B------:R-:W-:Y:S08]  /*fc00*/  HMMA.16816.F32 R120, R144.reuse, R148, R120 ;  /* 0x000000949078723c */ /* 0x040ff00000001878 */
[-C--:B------:R-:W-:Y:S07]  /*fc10*/  HMMA.16816.F32 R124, R144, R150.reuse, R124 ;  /* 0x00000096907c723c */ /* 0x080fee000000187c */
[----:B------:R-:W-:Y:S01]  /*fc20*/  F2FP.PACK_AB R146, R206, R222 ;  /* 0x000000dece92723e */ /* 0x000fe200000000ff */
[----:B------:R-:W-:Y:S01]  /*fc30*/  HMMA.16816.F32 R128, R140, R150, R128 ;  /* 0x000000968c80723c */ /* 0x000fe20000001880 */
[----:B------:R-:W1:Y:S03]  /*fc40*/  LDSM.16.MT88.4 R148, [R233+0x1000] ;  /* 0x00100000e994783b */ /* 0x000e660000004200 */
[----:B------:R-:W-:Y:S02]  /*fc50*/  F2FP.PACK_AB R144, R199, R194 ;  /* 0x000000c2c790723e */ /* 0x000fe400000000ff */
[----:B------:R-:W-:Y:S02]  /*fc60*/  F2FP.PACK_AB R145, R251, R250 ;  /* 0x000000fafb91723e */ /* 0x000fe400000000ff */
[----:B------:R-:W-:Y:S04]  /*fc70*/  F2FP.PACK_AB R142, R220, R218 ;  /* 0x000000dadc8e723e */ /* 0x000fe800000000ff */
[----:B------:R-:W-:Y:S02]  /*fc80*/  F2FP.PACK_AB R143, R225, R219 ;  /* 0x000000dbe18f723e */ /* 0x000fe400000000ff */
[----:B------:R-:W-:Y:S02]  /*fc90*/  F2FP.PACK_AB R140, R196, R188 ;  /* 0x000000bcc48c723e */ /* 0x000fe400000000ff */
[----:B------:R-:W-:Y:S02]  /*fca0*/  F2FP.PACK_AB R141, R197, R181 ;  /* 0x000000b5c58d723e */ /* 0x000fe400000000ff */
[----:B------:R-:W-:Y:S05]  /*fcb0*/  F2FP.PACK_AB R147, R227, R226 ;  /* 0x000000e2e393723e */ /* 0x000fea00000000ff */
        /* <DEDUP_REMOVED lines=9> */
[----:B------:R-:W-:Y:S07]  /*fd50*/  LDSM.16.MT88.4 R156, [R230+0x3000] ;  /* 0x00300000e69c783b */ /* 0x000fee0000004200 */
[-C--:B-1----:R-:W-:Y:S08]  /*fd60*/  HMMA.16816.F32 R36, R140, R148.reuse, R36 ;  /* 0x000000948c24723c */ /* 0x082ff00000001824 */
[C---:B------:R-:W-:Y:S08]  /*fd70*/  HMMA.16816.F32 R40, R144.reuse, R148, R40 ;  /* 0x000000949028723c */ /* 0x040ff00000001828 */
[-C--:B------:R-:W-:Y:S08]  /*fd80*/  HMMA.16816.F32 R44, R144, R150.reuse, R44 ;  /* 0x00000096902c723c */ /* 0x080ff0000000182c */
[C---:B------:R-:W-:Y:S01]  /*fd90*/  HMMA.16816.F32 R48, R140.reuse, R150, R48 ;  /* 0x000000968c30723c */ /* 0x040fe20000001830 */
[----:B------:R-:W-:Y:S03]  /*fda0*/  LDSM.16.MT88.4 R148, [R232+0x3000] ;  /* 0x00300000e894783b */ /* 0x000fe60000004200 */
[----:B----4-:R-:W-:Y:S02]  /*fdb0*/  FFMA.FTZ R132, R132, R166, R214 ;  /* 0x000000a684847223 */ /* 0x010fe400000100d6 */
[----:B------:R-:W-:Y:S02]  /*fdc0*/  FFMA.FTZ R173, R133, R165, R215 ;  /* 0x000000a585ad7223 */ /* 0x000fe400000100d7 */
[-C--:B------:R-:W-:Y:S01]  /*fdd0*/  HMMA.16816.F32 R52, R140, R152.reuse, R52 ;  /* 0x000000988c34723c */ /* 0x080fe20000001834 */
[----:B------:R-:W-:Y:S01]  /*fde0*/  LDSM.16.MT88.4 R164, [R233+0x3000] ;  /* 0x00300000e9a4783b */ /* 0x000fe20000004200 */
[----:B------:R1:W4:Y:S02]  /*fdf0*/  MUFU.EX2 R133, R2 ;  /* 0x0000000200857308 */ /* 0x0003240000000800 */
[----:B------:R-:W-:Y:S04]  /*fe00*/  FADD.FTZ R132, R231, R132 ;  /* 0x00000084e7847221 */ /* 0x000fe80000010000 */
[C---:B------:R-:W-:Y:S01]  /*fe10*/  HMMA.16816.F32 R56, R144.reuse, R152, R56 ;  /* 0x000000989038723c */ /* 0x040fe20000001838 */
[----:B------:R1:W5:Y:S07]  /*fe20*/  LDL.LU R231, [R1+0xcc] ;  /* 0x0000cc0001e77983 */ /* 0x00036e0000300800 */
[-C--:B------:R-:W-:Y:S08]  /*fe30*/  HMMA.16816.F32 R60, R144, R154.reuse, R60 ;  /* 0x0000009a903c723c */ /* 0x080ff0000000183c */
[C---:B------:R-:W-:Y:S01]  /*fe40*/  HMMA.16816.F32 R64, R140.reuse, R154, R64 ;  /* 0x0000009a8c40723c */ /* 0x040fe20000001840 */
[----:B------:R-:W-:Y:S03]  /*fe50*/  LDSM.16.MT88.4 R152, [R229+0x1800] ;  /* 0x00180000e598783b */ /* 0x000fe60000004200 */
[----:B--2---:R-:W-:Y:S02]  /*fe60*/  FFMA.FTZ R172, R3, R163, R212 ;  /* 0x000000a303ac7223 */ /* 0x004fe400000100d4 */
[----:B------:R-:W-:Y:S03]  /*fe70*/  FADD.FTZ R3, R240, R173 ;  /* 0x000000adf0037221 */ /* 0x000fe60000010000 */
[----:B------:R2:W5:Y:S03]  /*fe80*/  LDL.LU R240, [R1+0xc8] ;  /* 0x0000c80001f07983 */ /* 0x0005660000300800 */
[----:B-1----:R-:W-:Y:S02]  /*fe90*/  FADD.FTZ R2, R216, R172 ;  /* 0x000000acd8027221 */ /* 0x002fe40000010000 */
[----:B------:R-:W-:Y:S02]  /*fea0*/  FADD.FTZ R3, R234, R3 ;  /* 0x00000003ea037221 */ /* 0x000fe40000010000 */
[----:B------:R-:W-:Y:S02]  /*feb0*/  FADD.FTZ R2, R213, R2 ;  /* 0x00000002d5027221 */ /* 0x000fe40000010000 */
[----:B------:R-:W-:Y:S01]  /*fec0*/  LDSM.16.MT88.4 R212, [R229+0x3800] ;  /* 0x00380000e5d4783b */ /* 0x000fe20000004200 */
[----:B------:R-:W-:Y:S02]  /*fed0*/  FADD.FTZ R3, R236, R3 ;  /* 0x00000003ec037221 */ /* 0x000fe40000010000 */
[----:B------:R-:W-:Y:S04]  /*fee0*/  FADD.FTZ R2, R241, R2 ;  /* 0x00000002f1027221 */ /* 0x000fe80000010000 */
[----:B------:R-:W-:Y:S02]  /*fef0*/  FADD.FTZ R2, R244, R2 ;  /* 0x00000002f4027221 */ /* 0x000fe40000010000 */
[----:B---3--:R-:W-:Y:S01]  /*ff00*/  FFMA.FTZ R0, R0, R162, R209 ;  /* 0x000000a200007223 */ /* 0x008fe200000100d1 */
[----:B------:R-:W-:Y:S01]  /*ff10*/  F2FP.PACK_AB R209, R139, R224 ;  /* 0x000000e08bd1723e */ /* 0x000fe200000000ff */
[----:B------:R-:W1:Y:S02]  /*ff20*/  LDSM.16.MT88.4 R160, [R229+0x3000] ;  /* 0x00300000e5a0783b */ /* 0x000e640000004200 */
[----:B------:R-:W-:Y:S01]  /*ff30*/  FADD.FTZ R0, R210, R0 ;  /* 0x00000000d2007221 */ /* 0x000fe20000010000 */
[----:B------:R-:W-:Y:S01]  /*ff40*/  F2FP.PACK_AB R210, R252, R177 ;  /* 0x000000b1fcd2723e */ /* 0x000fe200000000ff */
[-C--:B-1----:R-:W-:Y:S08]  /*ff50*/  HMMA.16816.F32 R68, R140, R160.reuse, R68 ;  /* 0x000000a08c44723c */ /* 0x082ff00000001844 */
[C---:B------:R-:W-:Y:S07]  /*ff60*/  HMMA.16816.F32 R72, R144.reuse, R160, R72 ;  /* 0x000000a09048723c */ /* 0x040fee0000001848 */
[----:B------:R-:W-:Y:S01]  /*ff70*/  MOV R161, R222 ;  /* 0x000000de00a17202 */ /* 0x000fe20000000f00 */
[-C--:B------:R-:W-:Y:S04]  /*ff80*/  HMMA.16816.F32 R76, R144, R162.reuse, R76 ;  /* 0x000000a2904c723c */ /* 0x080fe8000000184c */
[----:B------:R-:W-:Y:S04]  /*ff90*/  MOV R160, R221 ;  /* 0x000000dd00a07202 */ /* 0x000fe80000000f00 */
[C---:B------:R-:W-:Y:S07]  /*ffa0*/  HMMA.16816.F32 R80, R140.reuse, R162, R80 ;  /* 0x000000a28c50723c */ /* 0x040fee0000001850 */
[----:B------:R-:W-:Y:S01]  /*ffb0*/  MOV R162, R223 ;  /* 0x000000df00a27202 */ /* 0x000fe20000000f00 */
[-C--:B------:R-:W-:Y:S04]  /*ffc0*/  HMMA.16816.F32 R84, R140, R156.reuse, R84 ;  /* 0x0000009c8c54723c */ /* 0x080fe80000001854 */
[----:B------:R-:W-:Y:S02]  /*ffd0*/  MOV R163, R220 ;  /* 0x000000dc00a37202 */ /* 0x000fe40000000f00 */
[----:B------:R-:W-:Y:S02]  /*ffe0*/  LDSM.16.MT88.4 R220, [R233+0x3800] ;  /* 0x00380000e9dc783b */ /* 0x000fe40000004200 */
[C---:B------:R-:W-:Y:S07]  /*fff0*/  HMMA.16816.F32 R88, R144.reuse, R156, R88 ;  /* 0x0000009c9058723c */ /* 0x040fee0000001858 */
[----:B------:R-:W-:Y:S01]  /*10000*/  MOV R157, R225 ;  /* 0x000000e1009d7202 */ /* 0x000fe20000000f00 */
[-C--:B------:R-:W-:Y:S04]  /*10010*/  HMMA.16816.F32 R92, R144, R158.reuse, R92 ;  /* 0x0000009e905c723c */ /* 0x080fe8000000185c */
[----:B------:R-:W-:Y:S01]  /*10020*/  FADD.FTZ R225, R238, R132 ;  /* 0x00000084eee17221 */ /* 0x000fe20000010000 */
[----:B------:R-:W-:Y:S01]  /*10030*/  MOV R156, R206 ;  /* 0x000000ce009c7202 */ /* 0x000fe20000000f00 */
[----:B------:R2:W5:Y:S01]  /*10040*/  LDL.LU R238, [R1+0xc4] ;  /* 0x0000c40001ee7983 */ /* 0x0005620000300800 */
[----:B------:R-:W-:Y:S01]  /*10050*/  F2FP.PACK_AB R206, R174, R180 ;  /* 0x000000b4aece723e */ /* 0x000fe200000000ff */
[C---:B------:R-:W-:Y:S02]  /*10060*/  HMMA.16816.F32 R96, R140.reuse, R158, R96 ;  /* 0x0000009e8c60723c */ /* 0x040fe40000001860 */
[----:B------:R2:W5:Y:S02]  /*10070*/  LDL.LU R234, [R1+0xc0] ;  /* 0x0000c00001ea7983 */ /* 0x0005640000300800 */
[----:B------:R-:W-:Y:S01]  /*10080*/  FADD.FTZ R132, R211, R0 ;  /* 0x00000000d3847221 */ /* 0x000fe20000010000 */
[----:B----4-:R-:W-:Y:S01]  /*10090*/  F2FP.PACK_AB R211, R133, R138 ;  /* 0x0000008a85d3723e */ /* 0x010fe200000000ff */
[----:B------:R2:W5:Y:S02]  /*100a0*/  LDL.LU R236, [R1+0xbc] ;  /* 0x0000bc0001ec7983 */ /* 0x0005640000300800 */
[-C--:B------:R-:W-:Y:S02]  /*100b0*/  HMMA.16816.F32 R100, R140, R164.reuse, R100 ;  /* 0x000000a48c64723c */ /* 0x080fe40000001864 */
[----:B------:R2:W5:Y:S06]  /*100c0*/  LDL.LU R241, [R1+0xb8] ;  /* 0x0000b80001f17983 */ /* 0x00056c0000300800 */
[C---:B------:R-:W-:Y:S07]  /*100d0*/  HMMA.16816.F32 R104, R144.reuse, R164, R104 ;  /* 0x000000a49068723c */ /* 0x040fee0000001868 */
[----:B------:R-:W-:Y:S01]  /*100e0*/  MOV R164, R218 ;  /* 0x000000da00a47202 */ /* 0x000fe20000000f00 */
[-C--:B------:R-:W-:Y:S04]  /*100f0*/  HMMA.16816.F32 R108, R144, R166.reuse, R108 ;  /* 0x000000a6906c723c */ /* 0x080fe8000000186c */
[----:B------:R-:W-:Y:S02]  /*10100*/  MOV R165, R192 ;  /* 0x000000c000a57202 */ /* 0x000fe40000000f00 */
[----:B------:R-:W-:Y:S02]  /*10110*/  MOV R192, R217 ;  /* 0x000000d900c07202 */ /* 0x000fe40000000f00 */
[C---:B------:R-:W-:Y:S04]  /*10120*/  HMMA.16816.F32 R112, R140.reuse, R166, R112 ;  /* 0x000000a68c70723c */ /* 0x040fe80000001870 */
[----:B------:R-:W-:Y:S03]  /*10130*/  MOV R0, R192 ;  /* 0x000000c000007202 */ /* 0x000fe60000000f00 */
[----:B------:R-:W-:Y:S01]  /*10140*/  MOV R167, R219 ;  /* 0x000000db00a77202 */ /* 0x000fe20000000f00 */
[-C--:B------:R-:W-:Y:S01]  /*10150*/  HMMA.16816.F32 R116, R140, R148.reuse, R116 ;  /* 0x000000948c74723c */ /* 0x080fe20000001874 */
[----:B------:R-:W1:Y:S03]  /*10160*/  LDSM.16.MT88.4 R216, [R230+0x3800] ;  /* 0x00380000e6d8783b */ /* 0x000e660000004200 */
[----:B------:R-:W-:Y:S04]  /*10170*/  FADD.FTZ R0, R0, R225 ;  /* 0x000000e100007221 */ /* 0x000fe80000010000 */
[C---:B------:R-:W-:Y:S08]  /*10180*/  HMMA.16816.F32 R120, R144.reuse, R148, R120 ;  /* 0x000000949078723c */ /* 0x040ff00000001878 */
[-C--:B------:R-:W-:Y:S08]  /*10190*/  HMMA.16816.F32 R124, R144, R150.reuse, R124 ;  /* 0x00000096907c723c */ /* 0x080ff0000000187c */
[----:B------:R-:W-:Y:S08]  /*101a0*/  HMMA.16816.F32 R128, R140, R150, R128 ;  /* 0x000000968c80723c */ /* 0x000ff00000001880 */
[-C--:B------:R-:W-:Y:S01]  /*101b0*/  HMMA.16816.F32 R144, R204, R152.reuse, R4 ;  /* 0x00000098cc90723c */ /* 0x080fe20000001804 */
[----:B------:R-:W3:Y:S07]  /*101c0*/  LDSM.16.MT88.4 R4, [R232+0x3800] ;  /* 0x00380000e804783b */ /* 0x000eee0000004200 */
[C---:B------:R-:W-:Y:S07]  /*101d0*/  HMMA.16816.F32 R140, R208.reuse, R152, R8 ;  /* 0x00000098d08c723c */ /* 0x040fee0000001808 */
[----:B------:R-:W-:Y:S01]  /*101e0*/  MOV R10, R156 ;  /* 0x0000009c000a7202 */ /* 0x000fe20000000f00 */
[-C--:B------:R-:W-:Y:S04]  /*101f0*/  HMMA.16816.F32 R148, R208, R154.reuse, R12 ;  /* 0x0000009ad094723c */ /* 0x080fe8000000180c */
[----:B------:R-:W-:Y:S01]  /*10200*/  MOV R9, R157 ;  /* 0x0000009d00097202 */ /* 0x000fe20000000f00 */
[----:B------:R-:W-:Y:S01]  /*10210*/  IMAD.MOV.U32 R8, RZ, RZ, R162 ;  /* 0x000000ffff087224 */ /* 0x000fe200078e00a2 */
[----:B------:R-:W-:Y:S02]  /*10220*/  MOV R11, R191 ;  /* 0x000000bf000b7202 */ /* 0x000fe40000000f00 */
[C---:B------:R-:W-:Y:S04]  /*10230*/  HMMA.16816.F32 R152, R204.reuse, R154, R16 ;  /* 0x0000009acc98723c */ /* 0x040fe80000001810 */
[----:B------:R-:W-:Y:S02]  /*10240*/  MOV R15, R175 ;  /* 0x000000af000f7202 */ /* 0x000fe40000000f00 */
[----:B------:R-:W-:Y:S02]  /*10250*/  MOV R14, R174 ;  /* 0x000000ae000e7202 */ /* 0x000fe40000000f00 */
[-C--:B------:R-:W-:Y:S04]  /*10260*/  HMMA.16816.F32 R156, R204, R168.reuse, R20 ;  /* 0x000000a8cc9c723c */ /* 0x080fe80000001814 */
[----:B------:R-:W-:Y:S02]  /*10270*/  MOV R13, R177 ;  /* 0x000000b1000d7202 */ /* 0x000fe40000000f00 */
[----:B------:R-:W-:Y:S02]  /*10280*/  MOV R18, R176 ;  /* 0x000000b000127202 */ /* 0x000fe40000000f00 */
[----:B------:R-:W-:Y:S04]  /*10290*/  MOV R22, R163 ;  /* 0x000000a300167202 */ /* 0x000fe80000000f00 */
        /* <DEDUP_REMOVED lines=14> */
[----:B------:R-:W-:Y:S01]  /*10380*/  MOV R31, R198 ;  /* 0x000000c6001f7202 */ /* 0x000fe20000000f00 */
[----:B------:R-:W-:Y:S01]  /*10390*/  IMAD.MOV.U32 R33, RZ, RZ, R188 ;  /* 0x000000ffff217224 */ /* 0x000fe200078e00bc */
[-C--:B------:R-:W-:Y:S04]  /*103a0*/  HMMA.16816.F32 R172, R204, R184.reuse, R36 ;  /* 0x000000b8ccac723c */ /* 0x080fe80000001824 */
[----:B------:R-:W-:Y:S02]  /*103b0*/  MOV R30, R197 ;  /* 0x000000c5001e7202 */ /* 0x000fe40000000f00 */
[----:B------:R-:W-:Y:S02]  /*103c0*/  MOV R29, R196 ;  /* 0x000000c4001d7202 */ /* 0x000fe40000000f00 */
[----:B------:R-:W-:Y:S04]  /*103d0*/  MOV R38, R179 ;  /* 0x000000b300267202 */ /* 0x000fe80000000f00 */
        /* <DEDUP_REMOVED lines=16> */
[----:B------:R-:W-:Y:S01]  /*104e0*/  IMAD.MOV.U32 R22, RZ, RZ, R8 ;  /* 0x000000ffff167224 */ /* 0x000fe200078e0008 */
        /* <DEDUP_REMOVED lines=23> */
[----:B------:R-:W-:Y:S01]  /*10660*/  MOV R38, R39 ;  /* 0x0000002700267202 */ /* 0x000fe20000000f00 */
[----:B------:R-:W-:Y:S01]  /*10670*/  FADD.FTZ R9, R246, R2 ;  /* 0x00000002f6097221 */ /* 0x000fe20000010000 */
[----:B------:R-:W-:Y:S02]  /*10680*/  MOV R39, R31 ;  /* 0x0000001f00277202 */ /* 0x000fe40000000f00 */
        /* <DEDUP_REMOVED lines=9> */
[----:B------:R2:W5:Y:S01]  /*10720*/  LDL.LU R237, [R1+0xac] ;  /* 0x0000ac0001ed7983 */ /* 0x0005620000300800 */
[----:B------:R-:W-:Y:S02]  /*10730*/  MOV R43, R36 ;  /* 0x00000024002b7202 */ /* 0x000fe40000000f00 */
[----:B------:R-:W-:Y:S01]  /*10740*/  MOV R36, R37 ;  /* 0x0000002500247202 */ /* 0x000fe20000000f00 */
[----:B------:R2:W5:Y:S01]  /*10750*/  LDL.LU R244, [R1+0xa8] ;  /* 0x0000a80001f47983 */ /* 0x0005620000300800 */
[----:B------:R-:W-:Y:S02]  /*10760*/  MOV R37, R38 ;  /* 0x0000002600257202 */ /* 0x000fe40000000f00 */
        /* <DEDUP_REMOVED lines=13> */
[----:B------:R-:W-:Y:S01]  /*10840*/  IMAD.MOV.U32 R36, RZ, RZ, R37 ;  /* 0x000000ffff247224 */ /* 0x000fe200078e0025 */
        /* <DEDUP_REMOVED lines=13> */
[----:B------:R2:W5:Y:S01]  /*10920*/  LDL.LU R246, [R1+0x98] ;  /* 0x0000980001f67983 */ /* 0x0005620000300800 */
        /* <DEDUP_REMOVED lines=10> */
[----:B------:R-:W-:Y:S01]  /*109d0*/  MOV R22, R239 ;  /* 0x000000ef00167202 */ /* 0x000fe20000000f00 */
[----:B------:R-:W-:Y:S01]  /*109e0*/  FADD.FTZ R11, R36, R8 ;  /* 0x00000008240b7221 */ /* 0x000fe20000010000 */
[----:B------:R2:W5:Y:S01]  /*109f0*/  LDL.LU R239, [R1+0x90] ;  /* 0x0000900001ef7983 */ /* 0x0005620000300800 */
[----:B------:R-:W-:Y:S01]  /*10a00*/  MOV R34, R181 ;  /* 0x000000b500227202 */ /* 0x000fe20000000f00 */
[----:B------:R-:W-:Y:S01]  /*10a10*/  FADD.FTZ R9, R38, R2 ;  /* 0x0000000226097221 */ /* 0x000fe20000010000 */
[-C--:B------:R-:W-:Y:S03]  /*10a20*/  HMMA.16816.F32 R180, R208, R186.reuse, R44 ;  /* 0x000000bad0b4723c */ /* 0x080fe6000000182c */
[----:B------:R-:W-:Y:S01]  /*10a30*/  FADD.FTZ R2, R33, R10 ;  /* 0x0000000a21027221 */ /* 0x000fe20000010000 */
        /* <DEDUP_REMOVED lines=52> */
[----:B------:R-:W-:Y:S01]  /*10d80*/  FADD.FTZ R3, R12, R0 ;  /* 0x000000000c037221 */ /* 0x000fe20000010000 */
[----:B------:R-:W-:Y:S01]  /*10d90*/  STL [R1+0x18], R4 ;  /* 0x0000180401007387 */ /* 0x000fe20000100800 */
[----:B------:R-:W-:Y:S02]  /*10da0*/  FADD.FTZ R2, R252, R2 ;  /* 0x00000002fc027221 */ /* 0x000fe40000010000 */
[----:B------:R-:W-:Y:S02]  /*10db0*/  FADD.FTZ R3, R15, R3 ;  /* 0x000000030f037221 */ /* 0x000fe40000010000 */
[----:B------:R-:W-:Y:S01]  /*10dc0*/  FADD.FTZ R0, R138, R6 ;  /* 0x000000068a007221 */ /* 0x000fe20000010000 */
[----:B------:R-:W-:Y:S02]  /*10dd0*/  MOV R138, R135 ;  /* 0x00000087008a7202 */ /* 0x000fe40000000f00 */
[----:B------:R1:W-:Y:S01]  /*10de0*/  STL [R1+0x1c], R3 ;  /* 0x00001c0301007387 */ /* 0x0003e20000100800 */
[----:B------:R-:W-:Y:S03]  /*10df0*/  FADD.FTZ R0, R133, R0 ;  /* 0x0000000085007221 */ /* 0x000fe60000010000 */
[----:B------:R3:W-:Y:S04]  /*10e00*/  STL [R1+0x20], R2 ;  /* 0x0000200201007387 */ /* 0x0007e80000100800 */
[----:B------:R2:W-:Y:S01]  /*10e10*/  STL [R1+0x24], R0 ;  /* 0x0000240001007387 */ /* 0x0005e20000100800 */
[----:B-1----:R-:W-:Y:S02]  /*10e20*/  MOV R3, R136 ;  /* 0x0000008800037202 */ /* 0x002fe40000000f00 */
[----:B---3--:R-:W-:Y:S01]  /*10e30*/  MOV R2, R137 ;  /* 0x0000008900027202 */ /* 0x008fe20000000f00 */
[----:B------:R-:W-:-:S05]  /*10e40*/  @P1 BRA `(.L_x_1379) ;  /* 0xffffb21000001947 */ /* 0x000fca000383ffff */
.L_x_1378:
[----:B------:R-:W-:Y:S02]  /*10e50*/  MOV R10, 0x1f ;  /* 0x0000001f000a7802 */ /* 0x000fe40000000f00 */
[----:B------:R-:W-:Y:S01]  /*10e60*/  MOV R9, 0xffffffff ;  /* 0xffffffff00097802 */ /* 0x000fe20000000f00 */
[----:B------:R-:W-:Y:S05]  /*10e70*/  BRA.DIV ~URZ, `(.L_x_1380) ;  /* 0x00003b027f007947 */ /* 0x000fea000b800000 */
[----:B--2---:R-:W2:Y:S04]  /*10e80*/  LDL R0, [R1+0x18] ;  /* 0x0000180001007983 */ /* 0x004ea80000100800 */
[----:B--2---:R1:W2:Y:S02]  /*10e90*/  SHFL.BFLY PT, R4, R0, 0x2, 0x1f ;  /* 0x0c401f0000047f89 */ /* 0x0042a400000e0000 */
.L_x_1446:
[----:B-1----:R-:W3:Y:S02]  /*10ea0*/  LDL.LU R0, [R1+0x18] ;  /* 0x0000180001007983 */ /* 0x002ee40000300800 */
[----:B--23--:R-:W-:Y:S01]  /*10eb0*/  FADD.FTZ R4, R4, R0 ;  /* 0x0000000004047221 */ /* 0x00cfe20000010000 */
[----:B------:R-:W-:Y:S05]  /*10ec0*/  BRA.DIV ~URZ, `(.L_x_1381) ;  /* 0x00003b127f007947 */ /* 0x000fea000b800000 */
[----:B------:R-:W2:Y:S04]  /*10ed0*/  LDL.LU R2, [R1+0x1c] ;  /* 0x00001c0001027983 */ /* 0x000ea80000300800 */
[----:B------:R-:W3:Y:S04]  /*10ee0*/  LDL.LU R0, [R1+0x20] ;  /* 0x0000200001007983 */ /* 0x000ee80000300800 */
[----:B------:R-:W4:Y:S04]  /*10ef0*/  LDL.LU R9, [R1+0x24] ;  /* 0x0000240001097983 */ /* 0x000f280000300800 */
[----:B--2---:R-:W1:Y:S04]  /*10f00*/  SHFL.BFLY PT, R5, R2, 0x2, 0x1f ;  /* 0x0c401f0002057f89 */ /* 0x004e6800000e0000 */
[----:B---3--:R-:W2:Y:S04]  /*10f10*/  SHFL.BFLY PT, R6, R0, 0x2, 0x1f ;  /* 0x0c401f0000067f89 */ /* 0x008ea800000e0000 */
[----:B----4-:R-:W3:Y:S01]  /*10f20*/  SHFL.BFLY PT, R7, R9, 0x2, 0x1f ;  /* 0x0c401f0009077f89 */ /* 0x010ee200000e0000 */
[----:B-1----:R-:W-:-:S02]  /*10f30*/  FADD.FTZ R5, R5, R2 ;  /* 0x0000000205057221 */ /* 0x002fc40000010000 */
[----:B--2---:R-:W-:-:S03]  /*10f40*/  FADD.FTZ R6, R6, R0 ;  /* 0x0000000006067221 */ /* 0x004fc60000010000 */
[----:B------:R-:W1:Y:S01]  /*10f50*/  SHFL.BFLY PT, R2, R5, 0x1, 0x1f ;  /* 0x0c201f0005027f89 */ /* 0x000e6200000e0000 */
[----:B---3--:R-:W-:-:S03]  /*10f60*/  FADD.FTZ R7, R7, R9 ;  /* 0x0000000907077221 */ /* 0x008fc60000010000 */
[----:B------:R-:W2:Y:S04]  /*10f70*/  SHFL.BFLY PT, R0, R4, 0x1, 0x1f ;  /* 0x0c201f0004007f89 */ /* 0x000ea800000e0000 */
[----:B------:R-:W3:Y:S04]  /*10f80*/  SHFL.BFLY PT, R3, R6, 0x1, 0x1f ;  /* 0x0c201f0006037f89 */ /* 0x000ee800000e0000 */
[----:B------:R4:W4:Y:S01]  /*10f90*/  SHFL.BFLY PT, R8, R7, 0x1, 0x1f ;  /* 0x0c201f0007087f89 */ /* 0x00092200000e0000 */
[----:B-1----:R-:W-:Y:S02]  /*10fa0*/  FADD.FTZ R5, R5, R2 ;  /* 0x0000000205057221 */ /* 0x002fe40000010000 */
[----:B--2---:R-:W-:-:S02]  /*10fb0*/  FADD.FTZ R4, R4, R0 ;  /* 0x0000000004047221 */ /* 0x004fc40000010000 */
[----:B---3--:R-:W-:-:S03]  /*10fc0*/  FADD.FTZ R6, R6, R3 ;  /* 0x0000000306067221 */ /* 0x008fc60000010000 */
.L_x_1447:
[----:B------:R-:W-:Y:S01]  /*10fd0*/  FSETP.NE.FTZ.AND P3, PT, R4, RZ, PT ;  /* 0x000000ff0400720b */ /* 0x000fe20003f75000 */
[----:B------:R-:W-:Y:S01]  /*10fe0*/  CS2R R2, SRZ ;  /* 0x0000000000027805 */ /* 0x000fe2000001ff00 */
[----:B------:R-:W-:Y:S01]  /*10ff0*/  FSETP.NE.FTZ.AND P2, PT, R5, RZ, PT ;  /* 0x000000ff0500720b */ /* 0x000fe20003f55000 */
[----:B----4-:R-:W-:Y:S01]  /*11000*/  FADD.FTZ R7, R8, R7 ;  /* 0x0000000708077221 */ /* 0x010fe20000010000 */
[----:B------:R-:W-:Y:S02]  /*11010*/  FSETP.NE.FTZ.AND P1, PT, R6, RZ, PT ;  /* 0x000000ff0600720b */ /* 0x000fe40003f35000 */
[----:B------:R-:W-:Y:S02]  /*11020*/  MOV R0, RZ ;  /* 0x000000ff00007202 */ /* 0x000fe40000000f00 */
[----:B------:R-:W-:Y:S02]  /*11030*/  FSETP.NE.FTZ.AND P0, PT, R7, RZ, PT ;  /* 0x000000ff0700720b */ /* 0x000fe40003f15000 */
[----:B------:R-:W-:-:S02]  /*11040*/  MOV R60, 0xff800000 ;  /* 0xff800000003c7802 */ /* 0x000fc40000000f00 */
[----:B------:R-:W-:Y:S01]  /*11050*/  MOV R59, 0xff800000 ;  /* 0xff800000003b7802 */ /* 0x000fe20000000f00 */
[----:B------:R-:W1:Y:S01]  /*11060*/  @P3 MUFU.RCP R0, R4 ;  /* 0x0000000400003308 */ /* 0x000e620000001000 */
[----:B------:R-:W-:Y:S02]  /*11070*/  MOV R58, 0xff800000 ;  /* 0xff800000003a7802 */ /* 0x000fe40000000f00 */
[----:B------:R-:W-:Y:S02]  /*11080*/  MOV R57, 0xff800000 ;  /* 0xff80000000397802 */ /* 0x000fe40000000f00 */
[----:B------:R-:W-:-:S03]  /*11090*/  @P1 MOV R13, 0x3f317218 ;  /* 0x3f317218000d1802 */ /* 0x000fc60000000f00 */
[----:B------:R-:W2:Y:S08]  /*110a0*/  @P2 MUFU.RCP R3, R5 ;  /* 0x0000000500032308 */ /* 0x000eb00000001000 */
[----:B------:R-:W3:Y:S01]  /*110b0*/  @P1 MUFU.RCP R2, R6 ;  /* 0x0000000600021308 */ /* 0x000ee20000001000 */
[C---:B-1----:R-:W-:Y:S02]  /*110c0*/  FMUL.FTZ R144, R0.reuse, R144 ;  /* 0x0000009000907220 */ /* 0x042fe40000410000 */
[----:B------:R-:W-:-:S02]  /*110d0*/  FMUL.FTZ R56, R0, R145 ;  /* 0x0000009100387220 */ /* 0x000fc40000410000 */
[C---:B------:R-:W-:Y:S02]  /*110e0*/  FMUL.FTZ R152, R0.reuse, R152 ;  /* 0x0000009800987220 */ /* 0x040fe40000410000 */
[C---:B------:R-:W-:Y:S01]  /*110f0*/  FMUL.FTZ R53, R0.reuse, R153 ;  /* 0x0000009900357220 */ /* 0x040fe20000410000 */
[----:B------:R-:W1:Y:S01]  /*11100*/  @P3 MUFU.LG2 R8, R4 ;  /* 0x0000000400083308 */ /* 0x000e620000000c00 */
[C---:B------:R-:W-:Y:S02]  /*11110*/  FMUL.FTZ R156, R0.reuse, R156 ;  /* 0x0000009c009c7220 */ /* 0x040fe40000410000 */
[C---:B------:R-:W-:Y:S02]  /*11120*/  FMUL.FTZ R50, R0.reuse, R157 ;  /* 0x0000009d00327220 */ /* 0x040fe40000410000 */
[C---:B------:R-:W-:Y:S02]  /*11130*/  FMUL.FTZ R168, R0.reuse, R168 ;  /* 0x000000a800a87220 */ /* 0x040fe40000410000 */
[C---:B------:R-:W-:Y:S01]  /*11140*/  FMUL.FTZ R47, R0.reuse, R169 ;  /* 0x000000a9002f7220 */ /* 0x040fe20000410000 */
[----:B------:R4:W1:Y:S01]  /*11150*/  @P2 MUFU.LG2 R4, R5 ;  /* 0x0000000500042308 */ /* 0x0008620000000c00 */
[----:B------:R-:W-:-:S02]  /*11160*/  FMUL.FTZ R172, R0, R172 ;  /* 0x000000ac00ac7220 */ /* 0x000fc40000410000 */
        /* <DEDUP_REMOVED lines=8> */
[----:B----4-:R-:W-:Y:S01]  /*111f0*/  @P3 MOV R5, 0x3f317218 ;  /* 0x3f31721800053802 */ /* 0x010fe20000000f00 */
        /* <DEDUP_REMOVED lines=20> */
[----:B------:R-:W-:Y:S01]  /*11340*/  @P0 MUFU.RCP R0, R7 ;  /* 0x0000000700000308 */ /* 0x000fe20000001000 */
        /* <DEDUP_REMOVED lines=30> */
[C---:B---3--:R-:W-:Y:S02]  /*11530*/  FMUL.FTZ R140, R2.reuse, R140 ;  /* 0x0000008c028c7220 */ /* 0x048fe40000410000 */
        /* <DEDUP_REMOVED lines=30> */
[----:B------:R-:W-:Y:S02]  /*11720*/  FMUL.FTZ R125, R2, R125 ;  /* 0x0000007d027d7220 */ /* 0x000fe40000410000 */
[----:B------:R-:W2:Y:S01]  /*11730*/  @P0 MUFU.LG2 R2, R7 ;  /* 0x0000000700020308 */ /* 0x000ea20000000c00 */
[----:B-1----:R-:W-:Y:S02]  /*11740*/  @P3 FMUL.FTZ R9, R8, 0.69314718246459960938 ;  /* 0x3f31721808093820 */ /* 0x002fe40000410000 */
[----:B------:R-:W-:Y:S02]  /*11750*/  @P2 FMUL.FTZ R8, R4, 0.69314718246459960938 ;  /* 0x3f31721804082820 */ /* 0x000fe40000410000 */
[----:B------:R-:W-:-:S02]  /*11760*/  @P2 FMUL.FTZ R4, R3, c[0x0][0x2d0] ;  /* 0x0000b40003042a20 */ /* 0x000fc40000410000 */
[----:B------:R-:W-:Y:S02]  /*11770*/  @P1 FMUL.FTZ R6, R6, 0.69314718246459960938 ;  /* 0x3f31721806061820 */ /* 0x000fe40000410000 */
[----:B------:R-:W-:Y:S02]  /*11780*/  @P1 FMUL.FTZ R3, R13, c[0x0][0x2d0] ;  /* 0x0000b4000d031a20 */ /* 0x000fe40000410000 */
[----:B------:R-:W-:Y:S02]  /*11790*/  @P3 FMUL.FTZ R5, R5, c[0x0][0x2d0] ;  /* 0x0000b40005053a20 */ /* 0x000fe40000410000 */
[----:B------:R-:W-:Y:S01]  /*117a0*/  @P1 FFMA.FTZ R60, R3, R135, R6 ;  /* 0x00000087033c1223 */ /* 0x000fe20000010006 */
[----:B------:R-:W-:Y:S01]  /*117b0*/  @P0 MOV R3, 0x3f317218 ;  /* 0x3f31721800030802 */ /* 0x000fe20000000f00 */
[----:B------:R-:W-:Y:S01]  /*117c0*/  @P2 FFMA.FTZ R59, R4, R136, R8 ;  /* 0x00000088043b2223 */ /* 0x000fe20000010008 */
[----:B------:R-:W-:Y:S01]  /*117d0*/  MOV R4, 0x1 ;  /* 0x0000000100047802 */ /* 0x000fe20000000f00 */
[----:B--2---:R-:W-:-:S02]  /*117e0*/  @P0 FMUL.FTZ R2, R2, 0.69314718246459960938 ;  /* 0x3f31721802020820 */ /* 0x004fc40000410000 */
[----:B------:R-:W-:Y:S02]  /*117f0*/  @P0 FMUL.FTZ R3, R3, c[0x0][0x2d0] ;  /* 0x0000b40003030a20 */ /* 0x000fe40000410000 */
[----:B------:R-:W-:Y:S02]  /*11800*/  @P3 FFMA.FTZ R58, R5, R137, R9 ;  /* 0x00000089053a3223 */ /* 0x000fe40000010009 */
        /* <DEDUP_REMOVED lines=32> */
[----:B------:R-:W-:Y:S01]  /*11a10*/  PRMT R0, R4, 0x7610, R0 ;  /* 0x0000761004007816 */ /* 0x000fe20000000000 */
[----:B------:R-:W-:Y:S02]  /*11a20*/  @P0 FFMA.FTZ R57, R3, R134, R2 ;  /* 0x0000008603390223 */ /* 0x000fe40000010002 */
.L_x_1347:
        /* <DEDUP_REMOVED lines=19> */
.L_x_1383:
[----:B-1----:R-:W-:Y:S05]  /*11b60*/  BSYNC B0 ;  /* 0x0000000000007941 */ /* 0x002fea0003800000 */
.L_x_1382:
[----:B------:R-:W-:Y:S01]  /*11b70*/  PRMT R0, R0, 0x9910, RZ ;  /* 0x0000991000007816 */ /* 0x000fe200000000ff */
[----:B------:R-:W-:Y:S01]  /*11b80*/  BSSY B1, `(.L_x_1384) ;  /* 0x0000266000017945 */ /* 0x000fe20003800000 */
[----:B-----5:R-:W-:Y:S02]  /*11b90*/  IMAD.MOV.U32 R73, RZ, RZ, R8 ;  /* 0x000000ffff497224 */ /* 0x020fe400078e0008 */
[----:B------:R-:W-:-:S13]  /*11ba0*/  ISETP.NE.AND P0, PT, R0, RZ, PT ;  /* 0x000000ff0000720c */ /* 0x000fda0003f05270 */
[----:B------:R-:W-:Y:S05]  /*11bb0*/  @!P0 BRA `(.L_x_1385) ;  /* 0x000017d000008947 */ /* 0x000fea0003800000 */
[----:B------:R-:W2:Y:S04]  /*11bc0*/  LDL R71, [R1+0x64] ;  /* 0x0000640001477983 */ /* 0x000ea80000100800 */
[----:B------:R-:W3:Y:S04]  /*11bd0*/  LDL R69, [R1+0x68] ;  /* 0x0000680001457983 */ /* 0x000ee80000100800 */
[----:B------:R-:W4:Y:S04]  /*11be0*/  LDL R67, [R1+0x70] ;  /* 0x0000700001437983 */ /* 0x000f280000100800 */
[----:B------:R-:W5:Y:S04]  /*11bf0*/  LDL R66, [R1+0x6c] ;  /* 0x00006c0001427983 */ /* 0x000f680000100800 */
[----:B------:R-:W4:Y:S04]  /*11c00*/  LDL R65, [R1+0x80] ;  /* 0x0000800001417983 */ /* 0x000f280000100800 */
[----:B------:R-:W4:Y:S04]  /*11c10*/  LDL R64, [R1+0x78] ;  /* 0x0000780001407983 */ /* 0x000f280000100800 */
[----:B------:R-:W4:Y:S04]  /*11c20*/  LDL R63, [R1+0x7c] ;  /* 0x00007c00013f7983 */ /* 0x000f280000100800 */
[----:B------:R-:W4:Y:S01]  /*11c30*/  LDL R62, [R1+0x74] ;  /* 0x00007400013e7983 */ /* 0x000f220000100800 */
        /* <DEDUP_REMOVED lines=65> */
[----:B------:R-:W-:Y:S01]  /*12050*/  F2FP.PACK_AB R0, R127, R126 ;  /* 0x0000007e7f00723e */ /* 0x000fe200000000ff */
[----:B--2---:R1:W-:Y:S04]  /*12060*/  STS [R71], R56 ;  /* 0x0000003847007388 */ /* 0x0043e80000000800 */
[----:B------:R1:W-:Y:S04]  /*12070*/  STS [R71+0x400], R55 ;  /* 0x0004003747007388 */ /* 0x0003e80000000800 */
[----:B---3--:R1:W-:Y:S04]  /*12080*/  STS [R69], R53 ;  /* 0x0000003545007388 */ /* 0x0083e80000000800 */
[----:B------:R1:W-:Y:S04]  /*12090*/  STS [R69+0x400], R52 ;  /* 0x0004003445007388 */ /* 0x0003e80000000800 */
[----:B------:R1:W-:Y:S04]  /*120a0*/  STS [R71+0x2000], R54 ;  /* 0x0020003647007388 */ /* 0x0003e80000000800 */
[----:B------:R1:W-:Y:S04]  /*120b0*/  STS [R71+0x2400], R142 ;  /* 0x0024008e47007388 */ /* 0x0003e80000000800 */
[----:B------:R1:W-:Y:S04]  /*120c0*/  STS [R69+0x2000], R51 ;  /* 0x0020003345007388 */ /* 0x0003e80000000800 */
[----:B------:R1:W-:Y:S04]  /*120d0*/  STS [R69+0x2400], R150 ;  /* 0x0024009645007388 */ /* 0x0003e80000000800 */
[----:B----4-:R1:W-:Y:S04]  /*120e0*/  STS [R67], R50 ;  /* 0x0000003243007388 */ /* 0x0103e80000000800 */
[----:B------:R1:W-:Y:S04]  /*120f0*/  STS [R67+0x400], R49 ;  /* 0x0004003143007388 */ /* 0x0003e80000000800 */
[----:B-----5:R1:W-:Y:S04]  /*12100*/  STS [R66], R47 ;  /* 0x0000002f42007388 */ /* 0x0203e80000000800 */
[----:B------:R1:W-:Y:S04]  /*12110*/  STS [R66+0x400], R46 ;  /* 0x0004002e42007388 */ /* 0x0003e80000000800 */
[----:B------:R1:W-:Y:S04]  /*12120*/  STS [R67+0x2000], R48 ;  /* 0x0020003043007388 */ /* 0x0003e80000000800 */
[----:B------:R1:W-:Y:S04]  /*12130*/  STS [R67+0x2400], R162 ;  /* 0x002400a243007388 */ /* 0x0003e80000000800 */
[----:B------:R1:W-:Y:S04]  /*12140*/  STS [R66+0x2000], R45 ;  /* 0x0020002d42007388 */ /* 0x0003e80000000800 */
        /* <DEDUP_REMOVED lines=57> */
[----:B------:R-:W-:Y:S05]  /*124e0*/  CALL.REL.NOINC `($__internal_3_$__cuda_sm70_shflsync_idx_p) ;  /* 0x00002e5000007944 */ /* 0x000fea0003c00000 */
.L_x_1386:
[----:B-1----:R-:W2:Y:S04]  /*124f0*/  LDL R2, [R1+0x5c] ;  /* 0x00005c0001027983 */ /* 0x002ea80000100800 */
[----:B------:R-:W3:Y:S04]  /*12500*/  LDL.LU R8, [R1+0x50] ;  /* 0x0000500001087983 */ /* 0x000ee80000300800 */
[----:B------:R-:W4:Y:S04]  /*12510*/  LDL.LU R15, [R1+0x54] ;  /* 0x00005400010f7983 */ /* 0x000f280000300800 */
[----:B------:R-:W2:Y:S04]  /*12520*/  LDL R13, [R1+0x84] ;  /* 0x00008400010d7983 */ /* 0x000ea80000100800 */
[----:B------:R-:W2:Y:S01]  /*12530*/  LDL.LU R78, [R1+0x48] ;  /* 0x00004800014e7983 */ /* 0x000ea20000300800 */
[----:B------:R-:W-:-:S03]  /*12540*/  IMAD.MOV.U32 R0, RZ, RZ, 0x1 ;  /* 0x00000001ff007424 */ /* 0x000fc600078e00ff */
[----:B------:R-:W4:Y:S02]  /*12550*/  LDL R14, [R1+0x8c] ;  /* 0x00008c00010e7983 */ /* 0x000f240000100800 */
[----:B------:R-:W-:Y:S02]  /*12560*/  ISETP.NE.AND P1, PT, R0, c[0x0][0x4e8], PT ;  /* 0x00013a0000007a0c */ /* 0x000fe40003f25270 */
[----:B------:R1:W5:Y:S04]  /*12570*/  LDL.64 R76, [R1+0x10] ;  /* 0x00001000014c7983 */ /* 0x0003680000100a00 */
[----:B------:R1:W5:Y:S04]  /*12580*/  LDL R74, [R1+0x4c] ;  /* 0x00004c00014a7983 */ /* 0x0003680000100800 */
[----:B------:R1:W5:Y:S01]  /*12590*/  LDL R72, [R1+0x44] ;  /* 0x0000440001487983 */ /* 0x0003620000100800 */
[----:B------:R-:W-:-:S02]  /*125a0*/  ULDC UR5, c[0x0][0x4e8] ;  /* 0x00013a0000057ab9 */ /* 0x000fc40000000800 */
[----:B------:R-:W-:Y:S02]  /*125b0*/  ULDC UR4, c[0x0][0x388] ;  /* 0x0000e20000047ab9 */ /* 0x000fe40000000800 */
[----:B------:R-:W-:Y:S01]  /*125c0*/  UIMAD UR4, UR5, UR4, URZ ;  /* 0x00000004050472a4 */ /* 0x000fe2000f8e023f */
[----:B------:R-:W1:Y:S02]  /*125d0*/  S2R R79, SR_TID.X ;  /* 0x00000000004f7919 */ /* 0x000e640000002100 */
[----:B-1----:R-:W-:-:S04]  /*125e0*/  SHF.R.S32.HI R75, RZ, 0x1f, R79 ;  /* 0x0000001fff4b7819 */ /* 0x002fc8000001144f */
[----:B------:R-:W-:-:S04]  /*125f0*/  LEA.HI R75, R75, R79, RZ, 0x3 ;  /* 0x0000004f4b4b7211 */ /* 0x000fc800078f18ff */
[----:B------:R-:W-:Y:S01]  /*12600*/  SHF.R.S32.HI R75, RZ, 0x3, R75 ;  /* 0x00000003ff4b7819 */ /* 0x000fe2000001144b */
[----:B------:R-:W-:Y:S01]  /*12610*/  BSSY B0, `(.L_x_1387) ;  /* 0x000006e000007945 */ /* 0x000fe20003800000 */
[----:B---3--:R-:W-:-:S05]  /*12620*/  SHF.R.S32.HI R5, RZ, 0x1f, R8 ;  /* 0x0000001fff057819 */ /* 0x008fca0000011408 */
[----:B------:R-:W-:-:S04]  /*12630*/  IMAD R6, R5, c[0x0][0x490], RZ ;  /* 0x0001240005067a24 */ /* 0x000fc800078e02ff */
[----:B------:R-:W-:Y:S02]  /*12640*/  IMAD R6, R8, c[0x0][0x494], R6 ;  /* 0x0001250008067a24 */ /* 0x000fe400078e0206 */
[----:B--2---:R-:W-:Y:S02]  /*12650*/  IMAD.IADD R4, R2, 0x1, R78 ;  /* 0x0000000102047824 */ /* 0x004fe400078e024e */
[----:B------:R-:W-:-:S03]  /*12660*/  IMAD.WIDE.U32 R2, R8, c[0x0][0x490], RZ ;  /* 0x0001240008027a25 */ /* 0x000fc600078e00ff */
[----:B------:R-:W-:Y:S01]  /*12670*/  MOV R0, R4 ;  /* 0x0000000400007202 */ /* 0x000fe20000000f00 */
[----:B------:R-:W-:-:S04]  /*12680*/  @P1 IMAD.HI.U32 R7, R4, c[0x0][0x4ec], RZ ;  /* 0x00013b0004071a27 */ /* 0x000fc800078e00ff */
[----:B------:R-:W-:Y:S01]  /*12690*/  IMAD.IADD R3, R3, 0x1, R6 ;  /* 0x0000000103037824 */ /* 0x000fe200078e0206 */
[----:B------:R-:W-:Y:S01]  /*126a0*/  @P1 SHF.R.U32.HI R0, RZ, c[0x0][0x4f0], R7 ;  /* 0x00013c00ff001a19 */ /* 0x000fe20000011607 */
[----:B------:R-:W-:Y:S01]  /*126b0*/  IMAD R6, R5, c[0x0][0x3e8], RZ ;  /* 0x0000fa0005067a24 */ /* 0x000fe200078e02ff */
[----:B----4-:R-:W-:-:S03]  /*126c0*/  SHF.R.S32.HI R5, RZ, 0x1f, R15 ;  /* 0x0000001fff057819 */ /* 0x010fc6000001140f */
[----:B------:R-:W-:Y:S02]  /*126d0*/  IMAD.MOV R7, RZ, RZ, -R0 ;  /* 0x000000ffff077224 */ /* 0x000fe400078e0a00 */
[C---:B------:R-:W-:Y:S02]  /*126e0*/  IMAD R10, R8.reuse, c[0x0][0x3ec], R6 ;  /* 0x0000fb00080a7a24 */ /* 0x040fe400078e0206 */
[----:B------:R-:W-:Y:S02]  /*126f0*/  IMAD R4, R7, c[0x0][0x4e8], R4 ;  /* 0x00013a0007047a24 */ /* 0x000fe400078e0204 */
[----:B------:R-:W-:-:S04]  /*12700*/  IMAD.WIDE.U32 R8, R8, c[0x0][0x3e8], RZ ;  /* 0x0000fa0008087a25 */ /* 0x000fc800078e00ff */
[----:B------:R-:W-:Y:S02]  /*12710*/  IMAD R11, R5, c[0x0][0x498], RZ ;  /* 0x00012600050b7a24 */ /* 0x000fe400078e02ff */
[----:B------:R-:W-:Y:S01]  /*12720*/  IMAD.WIDE.U32 R6, R15, c[0x0][0x498], R2 ;  /* 0x000126000f067a25 */ /* 0x000fe200078e0002 */
[----:B------:R-:W-:-:S03]  /*12730*/  IADD3 R3, R9, R10, RZ ;  /* 0x0000000a09037210 */ /* 0x000fc60007ffe0ff */
[----:B------:R-:W-:Y:S01]  /*12740*/  IMAD R12, R5, c[0x0][0x3f0], RZ ;  /* 0x0000fc00050c7a24 */ /* 0x000fe200078e02ff */
[----:B------:R-:W-:Y:S01]  /*12750*/  SHF.R.S32.HI R5, RZ, 0x1f, R0 ;  /* 0x0000001fff057819 */ /* 0x000fe20000011400 */
[----:B------:R-:W-:Y:S01]  /*12760*/  IMAD R11, R15, c[0x0][0x49c], R11 ;  /* 0x000127000f0b7a24 */ /* 0x000fe200078e020b */
[----:B------:R-:W-:Y:S01]  /*12770*/  IADD3 R6, P0, R0, R6, RZ ;  /* 0x0000000600067210 */ /* 0x000fe20007f1e0ff */
[----:B------:R-:W-:-:S03]  /*12780*/  IMAD.MOV.U32 R2, RZ, RZ, R8 ;  /* 0x000000ffff027224 */ /* 0x000fc600078e0008 */
[----:B------:R-:W-:Y:S01]  /*12790*/  IADD3.X R7, R5, R7, R11, P0, !PT ;  /* 0x0000000705077210 */ /* 0x000fe200007fe40b */
[C---:B------:R-:W-:Y:S02]  /*127a0*/  IMAD R11, R15.reuse, c[0x0][0x3f4], R12 ;  /* 0x0000fd000f0b7a24 */ /* 0x040fe400078e020c */
[----:B------:R-:W-:Y:S02]  /*127b0*/  IMAD.WIDE.U32 R8, R15, c[0x0][0x3f0], R2 ;  /* 0x0000fc000f087a25 */ /* 0x000fe400078e0002 */
[----:B------:R-:W1:Y:S01]  /*127c0*/  S2R R15, SR_TID.X ;  /* 0x00000000000f7919 */ /* 0x000e620000002100 */
[----:B------:R-:W-:Y:S01]  /*127d0*/  SHF.R.S32.HI R0, RZ, 0x1f, R4 ;  /* 0x0000001fff007819 */ /* 0x000fe20000011404 */
[----:B------:R-:W-:-:S04]  /*127e0*/  IMAD.IADD R5, R13, 0x1, R78 ;  /* 0x000000010d057824 */ /* 0x000fc800078e024e */
[----:B------:R-:W-:Y:S02]  /*127f0*/  IMAD R0, R0, c[0x0][0x488], RZ ;  /* 0x0001220000007a24 */ /* 0x000fe400078e02ff */
[----:B------:R-:W-:-:S04]  /*12800*/  IMAD.WIDE.U32 R2, R4, c[0x0][0x488], R6 ;  /* 0x0001220004027a25 */ /* 0x000fc800078e0006 */
[----:B------:R-:W-:Y:S02]  /*12810*/  IMAD R10, R4, c[0x0][0x48c], R0 ;  /* 0x00012300040a7a24 */ /* 0x000fe400078e0200 */
[----:B------:R-:W-:Y:S01]  /*12820*/  @P1 IMAD.HI.U32 R6, R5, c[0x0][0x4ec], RZ ;  /* 0x00013b0005061a27 */ /* 0x000fe200078e00ff */
[----:B------:R-:W-:Y:S02]  /*12830*/  LEA R4, P0, R2, c[0x0][0x450], 0x2 ;  /* 0x0001140002047a11 */ /* 0x000fe400078010ff */
[----:B-1----:R-:W-:-:S04]  /*12840*/  SHF.R.S32.HI R13, RZ, 0x1f, R15 ;  /* 0x0000001fff0d7819 */ /* 0x002fc8000001140f */
[----:B------:R-:W-:Y:S02]  /*12850*/  LEA.HI R13, R13, R15, RZ, 0x5 ;  /* 0x0000000f0d0d7211 */ /* 0x000fe400078f28ff */
[----:B------:R-:W-:Y:S02]  /*12860*/  IADD3 R3, R3, R10, RZ ;  /* 0x0000000a03037210 */ /* 0x000fe40007ffe0ff */
[----:B------:R-:W-:Y:S02]  /*12870*/  LOP3.LUT R13, R13, 0xffffffe0, RZ, 0xc0, !PT ;  /* 0xffffffe00d0d7812 */ /* 0x000fe400078ec0ff */
[----:B------:R-:W-:Y:S02]  /*12880*/  MOV R0, R5 ;  /* 0x0000000500007202 */ /* 0x000fe40000000f00 */
[----:B------:R-:W-:Y:S01]  /*12890*/  @P1 SHF.R.U32.HI R0, RZ, c[0x0][0x4f0], R6 ;  /* 0x00013c00ff001a19 */ /* 0x000fe20000011606 */
[----:B------:R-:W-:Y:S01]  /*128a0*/  IMAD.MOV.U32 R6, RZ, RZ, R8 ;  /* 0x000000ffff067224 */ /* 0x000fe200078e0008 */
[----:B------:R-:W-:-:S02]  /*128b0*/  LEA.HI.X R3, R2, c[0x0][0x454], R3, 0x2, P0 ;  /* 0x0001150002037a11 */ /* 0x000fc400000f1403 */
[----:B------:R-:W-:Y:S02]  /*128c0*/  IADD3 R13, -R13, R15, RZ ;  /* 0x0000000f0d0d7210 */ /* 0x000fe40007ffe1ff */
[----:B------:R-:W-:Y:S01]  /*128d0*/  SHF.R.S32.HI R8, RZ, 0x1f, R0 ;  /* 0x0000001fff087819 */ /* 0x000fe20000011400 */
[----:B------:R-:W-:Y:S01]  /*128e0*/  IMAD.IADD R2, R14, 0x1, R78 ;  /* 0x000000010e027824 */ /* 0x000fe200078e024e */
[----:B------:R-:W-:Y:S01]  /*128f0*/  LOP3.LUT P0, RZ, R13, 0x3, RZ, 0xc0, !PT ;  /* 0x000000030dff7812 */ /* 0x000fe2000780c0ff */
[----:B------:R-:W-:Y:S01]  /*12900*/  SHFL.IDX PT, R14, R4, RZ, 0x1c1f ;  /* 0x001c1fff040e7589 */ /* 0x000fe200000e0000 */
[----:B------:R-:W-:-:S03]  /*12910*/  IMAD.IADD R7, R9, 0x1, R11 ;  /* 0x0000000109077824 */ /* 0x000fc600078e020b */
[----:B------:R-:W1:Y:S01]  /*12920*/  SHFL.IDX PT, R15, R3, RZ, 0x1c1f ;  /* 0x001c1fff030f7589 */ /* 0x000e6200000e0000 */
[----:B------:R-:W-:-:S03]  /*12930*/  IMAD R16, R8, c[0x0][0x3e0], RZ ;  /* 0x0000f80008107a24 */ /* 0x000fc600078e02ff */
[----:B------:R-:W-:Y:S04]  /*12940*/  SHFL.IDX PT, R12, R4, 0x1, 0x1c1f ;  /* 0x003c1f00040c7f89 */ /* 0x000fe800000e0000 */
[----:B------:R-:W2:Y:S04]  /*12950*/  SHFL.IDX PT, R13, R3, 0x1, 0x1c1f ;  /* 0x003c1f00030d7f89 */ /* 0x000ea800000e0000 */
[----:B------:R-:W-:Y:S04]  /*12960*/  SHFL.IDX PT, R10, R4, 0x2, 0x1c1f ;  /* 0x005c1f00040a7f89 */ /* 0x000fe800000e0000 */
[----:B------:R-:W3:Y:S04]  /*12970*/  SHFL.IDX PT, R11, R3, 0x2, 0x1c1f ;  /* 0x005c1f00030b7f89 */ /* 0x000ee800000e0000 */
[----:B------:R-:W-:Y:S04]  /*12980*/  SHFL.IDX PT, R8, R4, 0x3, 0x1c1f ;  /* 0x007c1f0004087f89 */ /* 0x000fe800000e0000 */
[----:B------:R4:W1:Y:S01]  /*12990*/  SHFL.IDX PT, R9, R3, 0x3, 0x1c1f ;  /* 0x007c1f0003097f89 */ /* 0x00086200000e0000 */
[----:B------:R-:W-:-:S02]  /*129a0*/  IADD3 R17, R2, 0x8, RZ ;  /* 0x0000000802117810 */ /* 0x000fc40007ffe0ff */
[----:B------:R-:W-:Y:S02]  /*129b0*/  ISETP.GE.OR P3, PT, R2, UR4, P0 ;  /* 0x0000000402007c0c */ /* 0x000fe40008766670 */
[----:B------:R-:W-:Y:S01]  /*129c0*/  ISETP.GE.OR P2, PT, R17, UR4, P0 ;  /* 0x0000000411007c0c */ /* 0x000fe20008746670 */
[C---:B------:R-:W-:Y:S02]  /*129d0*/  IMAD R16, R0.reuse, c[0x0][0x3e4], R16 ;  /* 0x0000f90000107a24 */ /* 0x040fe400078e0210 */
[----:B------:R-:W-:Y:S01]  /*129e0*/  IMAD.WIDE.U32 R6, R0, c[0x0][0x3e0], R6 ;  /* 0x0000f80000067a25 */ /* 0x000fe200078e0006 */
[C---:B----4-:R-:W-:Y:S02]  /*129f0*/  IADD3 R3, R2.reuse, 0x40, RZ ;  /* 0x0000004002037810 */ /* 0x050fe40007ffe0ff */
[----:B------:R-:W-:Y:S02]  /*12a00*/  IADD3 R2, R2, 0x48, RZ ;  /* 0x0000004802027810 */ /* 0x000fe40007ffe0ff */
[----:B------:R-:W-:-:S02]  /*12a10*/  ISETP.GE.OR P1, PT, R3, UR4, P0 ;  /* 0x0000000403007c0c */ /* 0x000fc40008726670 */
[----:B------:R-:W-:Y:S02]  /*12a20*/  ISETP.GE.OR P0, PT, R2, UR4, P0 ;  /* 0x0000000402007c0c */ /* 0x000fe40008706670 */
[----:B------:R-:W-:Y:S01]  /*12a30*/  IADD3 R4, -R0, RZ, RZ ;  /* 0x000000ff00047210 */ /* 0x000fe20007ffe1ff */
[----:B-1----:R1:W-:Y:S04]  /*12a40*/  @!P3 ST.E [R14.64], R58 ;  /* 0x0000003a0e00b985 */ /* 0x0023e8000c101906 */
[----:B------:R-:W-:Y:S01]  /*12a50*/  IMAD R0, R4, c[0x0][0x4e8], R5 ;  /* 0x00013a0004007a24 */ /* 0x000fe200078e0205 */
[----:B--2---:R1:W-:Y:S01]  /*12a60*/  @!P2 ST.E [R12.64], R59 ;  /* 0x0000003b0c00a985 */ /* 0x0043e2000c101906 */
[----:B------:R-:W-:-:S03]  /*12a70*/  IMAD.IADD R3, R7, 0x1, R16 ;  /* 0x0000000107037824 */ /* 0x000fc600078e0210 */
[----:B------:R-:W-:Y:S01]  /*12a80*/  SHF.R.S32.HI R4, RZ, 0x1f, R0 ;  /* 0x0000001fff047819 */ /* 0x000fe20000011400 */
[----:B---3--:R1:W-:Y:S01]  /*12a90*/  @!P1 ST.E [R10.64], R60 ;  /* 0x0000003c0a009985 */ /* 0x0083e2000c101906 */
[----:B------:R-:W-:-:S03]  /*12aa0*/  MOV R2, R6 ;  /* 0x0000000600027202 */ /* 0x000fc60000000f00 */
[----:B------:R1:W-:Y:S01]  /*12ab0*/  @!P0 ST.E [R8.64], R57 ;  /* 0x0000003908008985 */ /* 0x0003e2000c101906 */
[----:B------:R-:W-:-:S03]  /*12ac0*/  IMAD R4, R4, c[0x0][0x3d8], RZ ;  /* 0x0000f60004047a24 */ /* 0x000fc600078e02ff */
[----:B------:R1:W2:Y:S04]  /*12ad0*/  LDS.128 R20, [R248+0x880] ;  /* 0x00088000f8147984 */ /* 0x0002a80000000c00 */
[----:B------:R1:W3:Y:S04]  /*12ae0*/  LDS.128 R28, [R248+0x1080] ;  /* 0x00108000f81c7984 */ /* 0x0002e80000000c00 */
[----:B------:R1:W4:Y:S04]  /*12af0*/  LDS.128 R36, [R248+0x1880] ;  /* 0x00188000f8247984 */ /* 0x0003280000000c00 */
        /* <DEDUP_REMOVED lines=10> */
[----:B------:R1:W1:Y:S01]  /*12ba0*/  LDS.128 R68, [R248+0x7880] ;  /* 0x00788000f8447984 */ /* 0x0002620000000c00 */
[----:B------:R-:W-:-:S02]  /*12bb0*/  IMAD R4, R0, c[0x0][0x3dc], R4 ;  /* 0x0000f70000047a24 */ /* 0x000fc400078e0204 */
[----:B------:R-:W-:-:S04]  /*12bc0*/  IMAD.WIDE.U32 R2, R0, c[0x0][0x3d8], R2 ;  /* 0x0000f60000027a25 */ /* 0x000fc800078e0002 */
[----:B------:R-:W-:Y:S01]  /*12bd0*/  IMAD.IADD R0, R3, 0x1, R4 ;  /* 0x0000000103007824 */ /* 0x000fe200078e0204 */
[----:B------:R-:W-:-:S04]  /*12be0*/  LEA R3, P0, R2, c[0x0][0x380], 0x1 ;  /* 0x0000e00002037a11 */ /* 0x000fc800078008ff */
[----:B------:R-:W-:Y:S02]  /*12bf0*/  LEA.HI.X R2, R2, c[0x0][0x384], R0, 0x1, P0 ;  /* 0x0000e10002027a11 */ /* 0x000fe400000f0c00 */
[----:B------:R-:W-:-:S04]  /*12c00*/  IADD3 R0, R75, R78, RZ ;  /* 0x0000004e4b007210 */ /* 0x000fc80007ffe0ff */
[----:B------:R-:W-:Y:S01]  /*12c10*/  ISETP.GE.AND P0, PT, R0, UR4, PT ;  /* 0x0000000400007c0c */ /* 0x000fe2000bf06270 */
[----:B------:R1:W1:Y:S04]  /*12c20*/  SHFL.IDX PT, R4, R3, RZ, 0x181f ;  /* 0x00181fff03047589 */ /* 0x00026800000e0000 */
[----:B------:R1:W1:Y:S08]  /*12c30*/  SHFL.IDX PT, R5, R2, RZ, 0x181f ;  /* 0x00181fff02057589 */ /* 0x00027000000e0000 */
[----:B------:R-:W-:Y:S05]  /*12c40*/  @P0 BRA `(.L_x_1388) ;  /* 0x000000a000000947 */ /* 0x000fea0003800000 */
[----:B-1234-:R-:W1:Y:S01]  /*12c50*/  LDS.128 R12, [R248+0x80] ;  /* 0x00008000f80c7984 */ /* 0x01ee620000000c00 */
[----:B-----5:R-:W-:-:S02]  /*12c60*/  ISETP.GE.AND P3, PT, R76, c[0x0][0x3c8], PT ;  /* 0x0000f2004c007a0c */ /* 0x020fc40003f66270 */
[----:B------:R-:W-:Y:S01]  /*12c70*/  ISETP.GE.AND P2, PT, R72, c[0x0][0x3c8], PT ;  /* 0x0000f20048007a0c */ /* 0x000fe20003f46270 */
[----:B------:R-:W2:Y:S10]  /*12c80*/  LDS.128 R8, [R248+0x4080] ;  /* 0x00408000f8087984 */ /* 0x000eb40000000c00 */
[----:B------:R-:W-:-:S02]  /*12c90*/  @!P3 LEA R6, P1, R76, R4, 0x1 ;  /* 0x000000044c06b211 */ /* 0x000fc400078208ff */
[----:B------:R-:W-:Y:S02]  /*12ca0*/  @!P2 LEA R4, P0, R72, R4, 0x1 ;  /* 0x000000044804a211 */ /* 0x000fe400078008ff */
[-C--:B------:R-:W-:Y:S02]  /*12cb0*/  @!P3 LEA.HI.X R7, R76, R5.reuse, R77, 0x1, P1 ;  /* 0x000000054c07b211 */ /* 0x080fe400008f0c4d */
[----:B------:R-:W-:-:S03]  /*12cc0*/  @!P2 LEA.HI.X R5, R72, R5, R74, 0x1, P0 ;  /* 0x000000054805a211 */ /* 0x000fc600000f0c4a */
[----:B-1----:R1:W-:Y:S04]  /*12cd0*/  @!P3 ST.E.128 [R6.64], R12 ;  /* 0x0000000c0600b985 */ /* 0x0023e8000c101d06 */
[----:B--2---:R1:W-:Y:S02]  /*12ce0*/  @!P2 ST.E.128 [R4.64], R8 ;  /* 0x000000080400a985 */ /* 0x0043e4000c101d06 */
.L_x_1388:
[----:B--234-:R-:W-:Y:S05]  /*12cf0*/  BSYNC B0 ;  /* 0x0000000000007941 */ /* 0x01cfea0003800000 */
.L_x_1387:
[----:B-1----:R-:W-:Y:S01]  /*12d00*/  IADD3 R6, R0, 0x10, RZ ;  /* 0x0000001000067810 */ /* 0x002fe20007ffe0ff */
[----:B------:R1:W2:Y:S01]  /*12d10*/  SHFL.IDX PT, R5, R2, 0x1, 0x181f ;  /* 0x00381f0002057f89 */ /* 0x0002a200000e0000 */
        /* <DEDUP_REMOVED lines=12> */
.L_x_1390:
[----:B------:R-:W-:Y:S05]  /*12de0*/  BSYNC B0 ;  /* 0x0000000000007941 */ /* 0x000fea0003800000 */
.L_x_1389:
        /* <DEDUP_REMOVED lines=14> */
.L_x_1392:
[----:B------:R-:W-:Y:S05]  /*12ed0*/  BSYNC B0 ;  /* 0x0000000000007941 */ /* 0x000fea0003800000 */
.L_x_1391:
[----:B---3--:R-:W-:Y:S01]  /*12ee0*/  IADD3 R6, R0, 0x30, RZ ;  /* 0x0000003000067810 */ /* 0x008fe20007ffe0ff */
[----:B----4-:R3:W4:Y:S01]  /*12ef0*/  SHFL.IDX PT, R5, R2, 0x3, 0x181f ;  /* 0x00781f0002057f89 */ /* 0x01072200000e0000 */
[----:B------:R-:W-:Y:S02]  /*12f00*/  BSSY B0, `(.L_x_1393) ;  /* 0x000000c000007945 */ /* 0x000fe40003800000 */
[----:B------:R-:W-:Y:S01]  /*12f10*/  ISETP.GE.AND P0, PT, R6, UR4, PT ;  /* 0x0000000406007c0c */ /* 0x000fe2000bf06270 */
[----:B------:R3:W1:-:S12]  /*12f20*/  SHFL.IDX PT, R4, R3, 0x3, 0x181f ;  /* 0x00781f0003047f89 */ /* 0x00065800000e0000 */
[----:B------:R-:W-:Y:S05]  /*12f30*/  @P0 BRA `(.L_x_1394) ;  /* 0x0000008000000947 */ /* 0x000fea0003800000 */
[----:B-----5:R-:W-:Y:S02]  /*12f40*/  ISETP.GE.AND P1, PT, R76, c[0x0][0x3c8], PT ;  /* 0x0000f2004c007a0c */ /* 0x020fe40003f26270 */
[----:B------:R-:W-:-:S11]  /*12f50*/  ISETP.GE.AND P0, PT, R72, c[0x0][0x3c8], PT ;  /* 0x0000f20048007a0c */ /* 0x000fd60003f06270 */
[-C--:B-1----:R-:W-:Y:S02]  /*12f60*/  @!P1 LEA R6, P3, R76, R4.reuse, 0x1 ;  /* 0x000000044c069211 */ /* 0x082fe400078608ff */
[----:B------:R-:W-:Y:S02]  /*12f70*/  @!P0 LEA R4, P2, R72, R4, 0x1 ;  /* 0x0000000448048211 */ /* 0x000fe400078408ff */
[-C--:B----4-:R-:W-:Y:S02]  /*12f80*/  @!P1 LEA.HI.X R7, R76, R5.reuse, R77, 0x1, P3 ;  /* 0x000000054c079211 */ /* 0x090fe400018f0c4d */
[----:B------:R-:W-:-:S03]  /*12f90*/  @!P0 LEA.HI.X R5, R72, R5, R74, 0x1, P2 ;  /* 0x0000000548058211 */ /* 0x000fc600010f0c4a */
[----:B------:R1:W-:Y:S04]  /*12fa0*/  @!P1 ST.E.128 [R6.64], R36 ;  /* 0x0000002406009985 */ /* 0x0003e8000c101d06 */
[----:B------:R1:W-:Y:S02]  /*12fb0*/  @!P0 ST.E.128 [R4.64], R32 ;  /* 0x0000002004008985 */ /* 0x0003e4000c101d06 */
.L_x_1394:
[----:B------:R-:W-:Y:S05]  /*12fc0*/  BSYNC B0 ;  /* 0x0000000000007941 */ /* 0x000fea0003800000 */
.L_x_1393:
[----:B-1----:R-:W-:Y:S01]  /*12fd0*/  IADD3 R6, R0, 0x40, RZ ;  /* 0x0000004000067810 */ /* 0x002fe20007ffe0ff */
[----:B----4-:R1:W4:Y:S01]  /*12fe0*/  SHFL.IDX PT, R5, R2, 0x4, 0x181f ;  /* 0x00981f0002057f89 */ /* 0x01032200000e0000 */
[----:B------:R-:W-:Y:S02]  /*12ff0*/  BSSY B0, `(.L_x_1395) ;  /* 0x000000c000007945 */ /* 0x000fe40003800000 */
[----:B------:R-:W-:Y:S01]  /*13000*/  ISETP.GE.AND P0, PT, R6, UR4, PT ;  /* 0x0000000406007c0c */ /* 0x000fe2000bf06270 */
[----:B------:R1:W2:-:S12]  /*13010*/  SHFL.IDX PT, R4, R3, 0x4, 0x181f ;  /* 0x00981f0003047f89 */ /* 0x00029800000e0000 */
[----:B------:R-:W-:Y:S05]  /*13020*/  @P0 BRA `(.L_x_1396) ;  /* 0x0000008000000947 */ /* 0x000fea0003800000 */
[----:B-----5:R-:W-:Y:S02]  /*13030*/  ISETP.GE.AND P1, PT, R76, c[0x0][0x3c8], PT ;  /* 0x0000f2004c007a0c */ /* 0x020fe40003f26270 */
[----:B------:R-:W-:-:S11]  /*13040*/  ISETP.GE.AND P0, PT, R72, c[0x0][0x3c8], PT ;  /* 0x0000f20048007a0c */ /* 0x000fd60003f06270 */
[-C--:B--2---:R-:W-:Y:S02]  /*13050*/  @!P1 LEA R6, P3, R76, R4.reuse, 0x1 ;  /* 0x000000044c069211 */ /* 0x084fe400078608ff */
[----:B------:R-:W-:Y:S02]  /*13060*/  @!P0 LEA R4, P2, R72, R4, 0x1 ;  /* 0x0000000448048211 */ /* 0x000fe400078408ff */
[-C--:B----4-:R-:W-:Y:S02]  /*13070*/  @!P1 LEA.HI.X R7, R76, R5.reuse, R77, 0x1, P3 ;  /* 0x000000054c079211 */ /* 0x090fe400018f0c4d */
[----:B------:R-:W-:-:S03]  /*13080*/  @!P0 LEA.HI.X R5, R72, R5, R74, 0x1, P2 ;  /* 0x0000000548058211 */ /* 0x000fc600010f0c4a */
[----:B------:R2:W-:Y:S04]  /*13090*/  @!P1 ST.E.128 [R6.64], R44 ;  /* 0x0000002c06009985 */ /* 0x0005e8000c101d06 */
[----:B------:R2:W-:Y:S02]  /*130a0*/  @!P0 ST.E.128 [R4.64], R40 ;  /* 0x0000002804008985 */ /* 0x0005e4000c101d06 */
.L_x_1396:
[----:B------:R-:W-:Y:S05]  /*130b0*/  BSYNC B0 ;  /* 0x0000000000007941 */ /* 0x000fea0003800000 */
.L_x_1395:
[----:B--2---:R-:W-:Y:S01]  /*130c0*/  IADD3 R6, R0, 0x50, RZ ;  /* 0x0000005000067810 */ /* 0x004fe20007ffe0ff */
        /* <DEDUP_REMOVED lines=13> */
.L_x_1398:
[----:B------:R-:W-:Y:S05]  /*131a0*/  BSYNC B0 ;  /* 0x0000000000007941 */ /* 0x000fea0003800000 */
.L_x_1397:
        /* <DEDUP_REMOVED lines=14> */
.L_x_1400:
[----:B------:R-:W-:Y:S05]  /*13290*/  BSYNC B0 ;  /* 0x0000000000007941 */ /* 0x000fea0003800000 */
.L_x_1399:
[----:B------:R-:W-:Y:S01]  /*132a0*/  IADD3 R0, R0, 0x70, RZ ;  /* 0x0000007000007810 */ /* 0x000fe20007ffe0ff */
[----:B--2-4-:R2:W4:Y:S03]  /*132b0*/  SHFL.IDX PT, R5, R2, 0x7, 0x181f ;  /* 0x00f81f0002057f89 */ /* 0x01452600000e0000 */
        /* <DEDUP_REMOVED lines=13> */
.L_x_1385:
        /* <DEDUP_REMOVED lines=40> */
.L_x_1403:
[----:B------:R-:W-:Y:S05]  /*13610*/  BSYNC B0 ;  /* 0x0000000000007941 */ /* 0x000fea0003800000 */
.L_x_1402:
[----:B------:R-:W2:Y:S01]  /*13620*/  LDL R2, [R1+0x84] ;  /* 0x0000840001027983 */ /* 0x000ea20000100800 */
[----:B-1----:R-:W-:Y:S01]  /*13630*/  MOV R0, c[0x0][0x4e8] ;  /* 0x00013a0000007a02 */ /* 0x002fe20000000f00 */
[----:B------:R-:W-:Y:S01]  /*13640*/  IMAD R6, R10, c[0x0][0x3f0], RZ ;  /* 0x0000fc000a067a24 */ /* 0x000fe200078e02ff */
[----:B------:R-:W-:Y:S02]  /*13650*/  SHF.R.S32.HI R9, RZ, 0x1f, R12 ;  /* 0x0000001fff097819 */ /* 0x000fe4000001140c */
[----:B------:R-:W-:Y:S01]  /*13660*/  ISETP.NE.AND P0, PT, R0, 0x1, PT ;  /* 0x000000010000780c */ /* 0x000fe20003f05270 */
[----:B------:R-:W-:Y:S01]  /*13670*/  IMAD R0, R7, c[0x0][0x3e8], RZ ;  /* 0x0000fa0007007a24 */ /* 0x000fe200078e02ff */
[----:B------:R-:W-:Y:S01]  /*13680*/  LEA.HI R9, R9, R12, RZ, 0x3 ;  /* 0x0000000c09097211 */ /* 0x000fe200078f18ff */
[----:B------:R-:W-:Y:S02]  /*13690*/  IMAD R8, R13, c[0x0][0x3f4], R6 ;  /* 0x0000fd000d087a24 */ /* 0x000fe400078e0206 */
[----:B------:R-:W-:Y:S01]  /*136a0*/  IMAD R5, R14, c[0x0][0x3ec], R0 ;  /* 0x0000fb000e057a24 */ /* 0x000fe200078e0200 */
[----:B------:R-:W-:-:S02]  /*136b0*/  SHF.R.S32.HI R9, RZ, 0x3, R9 ;  /* 0x00000003ff097819 */ /* 0x000fc40000011409 */
[----:B--2---:R-:W-:Y:S01]  /*136c0*/  IADD3 R4, R2, R11, RZ ;  /* 0x0000000b02047210 */ /* 0x004fe20007ffe0ff */
[----:B------:R-:W-:-:S03]  /*136d0*/  IMAD.WIDE.U32 R2, R14, c[0x0][0x3e8], RZ ;  /* 0x0000fa000e027a25 */ /* 0x000fc600078e00ff */
[----:B------:R-:W-:Y:S01]  /*136e0*/  MOV R0, R4 ;  /* 0x0000000400007202 */ /* 0x000fe20000000f00 */
[----:B------:R-:W-:-:S04]  /*136f0*/  @P0 IMAD.HI.U32 R7, R4, c[0x0][0x4ec], RZ ;  /* 0x00013b0004070a27 */ /* 0x000fc800078e00ff */
[----:B------:R-:W-:Y:S01]  /*13700*/  IMAD.IADD R3, R3, 0x1, R5 ;  /* 0x0000000103037824 */ /* 0x000fe200078e0205 */
[----:B------:R-:W-:-:S03]  /*13710*/  @P0 SHF.R.U32.HI R0, RZ, c[0x0][0x4f0], R7 ;  /* 0x00013c00ff000a19 */ /* 0x000fc60000011607 */
[----:B------:R-:W-:Y:S01]  /*13720*/  IMAD.WIDE.U32 R2, R13, c[0x0][0x3f0], R2 ;  /* 0x0000fc000d027a25 */ /* 0x000fe200078e0002 */
[----:B------:R-:W-:Y:S02]  /*13730*/  SHF.R.S32.HI R5, RZ, 0x1f, R0 ;  /* 0x0000001fff057819 */ /* 0x000fe40000011400 */
[----:B------:R-:W-:Y:S02]  /*13740*/  IADD3 R6, -R0, RZ, RZ ;  /* 0x000000ff00067210 */ /* 0x000fe40007ffe1ff */
[----:B------:R-:W-:Y:S01]  /*13750*/  IADD3 R3, R3, R8, RZ ;  /* 0x0000000803037210 */ /* 0x000fe20007ffe0ff */
        /* <DEDUP_REMOVED lines=15> */
.L_x_1448:
[----:B------:R-:W-:Y:S05]  /*13850*/  BRA.DIV ~URZ, `(.L_x_1405) ;  /* 0x000014527f007947 */ /* 0x000fea000b800000 */
[----:B------:R3:W4:Y:S02]  /*13860*/  SHFL.IDX PT, R4, R3, RZ, 0x181f ;  /* 0x00181fff03047589 */ /* 0x00072400000e0000 */
.L_x_1449:
        /* <DEDUP_REMOVED lines=16> */
.L_x_1407:
[----:B------:R-:W-:Y:S05]  /*13970*/  BSYNC B0 ;  /* 0x0000000000007941 */ /* 0x000fea0003800000 */
.L_x_1406:
[----:B------:R-:W-:Y:S05]  /*13980*/  BRA.DIV ~URZ, `(.L_x_1408) ;  /* 0x000013827f007947 */ /* 0x000fea000b800000 */
[----:B--2---:R2:W1:Y:S04]  /*13990*/  SHFL.IDX PT, R5, R2, 0x1, 0x181f ;  /* 0x00381f0002057f89 */ /* 0x00446800000e0000 */
[----:B----4-:R2:W4:Y:S02]  /*139a0*/  SHFL.IDX PT, R4, R3, 0x1, 0x181f ;  /* 0x00381f0003047f89 */ /* 0x01052400000e0000 */
.L_x_1450:
        /* <DEDUP_REMOVED lines=15> */
.L_x_1410:
[----:B------:R-:W-:Y:S05]  /*13aa0*/  BSYNC B0 ;  /* 0x0000000000007941 */ /* 0x000fea0003800000 */
.L_x_1409:
[----:B------:R-:W-:Y:S05]  /*13ab0*/  BRA.DIV ~URZ, `(.L_x_1411) ;  /* 0x000013127f007947 */ /* 0x000fea000b800000 */
[----:B-1----:R1:W2:Y:S02]  /*13ac0*/  SHFL.IDX PT, R5, R2, 0x2, 0x181f ;  /* 0x00581f0002057f89 */ /* 0x0022a400000e0000 */
.L_x_1451:
[----:B------:R-:W-:Y:S05]  /*13ad0*/  BRA.DIV ~URZ, `(.L_x_1412) ;  /* 0x000013627f007947 */ /* 0x000fea000b800000 */
[----:B----4-:R4:W1:Y:S02]  /*13ae0*/  SHFL.IDX PT, R4, R3, 0x2, 0x181f ;  /* 0x00581f0003047f89 */ /* 0x01086400000e0000 */
.L_x_1452:
        /* <DEDUP_REMOVED lines=15> */
.L_x_1414:
[----:B------:R-:W-:Y:S05]  /*13be0*/  BSYNC B0 ;  /* 0x0000000000007941 */ /* 0x000fea0003800000 */
.L_x_1413:
[----:B------:R-:W-:Y:S05]  /*13bf0*/  BRA.DIV ~URZ, `(.L_x_1415) ;  /* 0x000012a27f007947 */ /* 0x000fea000b800000 */
[----:B-12---:R1:W2:Y:S04]  /*13c00*/  SHFL.IDX PT, R5, R2, 0x3, 0x181f ;  /* 0x00781f0002057f89 */ /* 0x0062a800000e0000 */
[----:B------:R1:W3:Y:S02]  /*13c10*/  SHFL.IDX PT, R4, R3, 0x3, 0x181f ;  /* 0x00781f0003047f89 */ /* 0x0002e400000e0000 */
.L_x_1453:
[----:B------:R-:W-:Y:S01]  /*13c20*/  IADD3 R6, R0, 0x30, RZ ;  /* 0x0000003000067810 */ /* 0x000fe20007ffe0ff */
[----:B------:R-:W-:Y:S03]  /*13c30*/  BSSY B0, `(.L_x_1416) ;  /* 0x000000e000007945 */ /* 0x000fe60003800000 */
[----:B------:R-:W-:-:S13]  /*13c40*/  ISETP.GE.AND P0, PT, R6, R11, PT ;  /* 0x0000000b0600720c */ /* 0x000fda0003f06270 */
[----:B------:R-:W-:Y:S05]  /*13c50*/  @P0 BRA `(.L_x_1417) ;  /* 0x000000b000000947 */ /* 0x000fea0003800000 */
[----:B------:R-:W5:Y:S04]  /*13c60*/  LDL.64 R12, [R1+0x10] ;  /* 0x00001000010c7983 */ /* 0x000f680000100a00 */
[----:B----4-:R-:W4:Y:S04]  /*13c70*/  LDL R8, [R1+0x44] ;  /* 0x0000440001087983 */ /* 0x010f280000100800 */
[----:B---3--:R-:W3:Y:S01]  /*13c80*/  LDL R9, [R1+0x4c] ;  /* 0x00004c0001097983 */ /* 0x008ee20000100800 */
[----:B-----5:R-:W-:Y:S02]  /*13c90*/  ISETP.GE.AND P1, PT, R12, c[0x0][0x3c8], PT ;  /* 0x0000f2000c007a0c */ /* 0x020fe40003f26270 */
[----:B----4-:R-:W-:-:S11]  /*13ca0*/  ISETP.GE.AND P0, PT, R8, c[0x0][0x3c8], PT ;  /* 0x0000f20008007a0c */ /* 0x010fd60003f06270 */
[-C--:B------:R-:W-:Y:S02]  /*13cb0*/  @!P1 LEA R6, P3, R12, R4.reuse, 0x1 ;  /* 0x000000040c069211 */ /* 0x080fe400078608ff */
[----:B------:R-:W-:Y:S02]  /*13cc0*/  @!P0 LEA R4, P2, R8, R4, 0x1 ;  /* 0x0000000408048211 */ /* 0x000fe400078408ff */
[-C--:B--2---:R-:W-:Y:S02]  /*13cd0*/  @!P1 LEA.HI.X R7, R12, R5.reuse, R13, 0x1, P3 ;  /* 0x000000050c079211 */ /* 0x084fe400018f0c0d */
[----:B---3--:R-:W-:-:S03]  /*13ce0*/  @!P0 LEA.HI.X R5, R8, R5, R9, 0x1, P2 ;  /* 0x0000000508058211 */ /* 0x008fc600010f0c09 */
[----:B------:R2:W-:Y:S04]  /*13cf0*/  @!P1 ST.E.128 [R6.64], RZ ;  /* 0x000000ff06009985 */ /* 0x0005e8000c101d06 */
[----:B------:R2:W-:Y:S02]  /*13d00*/  @!P0 ST.E.128 [R4.64], RZ ;  /* 0x000000ff04008985 */ /* 0x0005e4000c101d06 */
.L_x_1417:
[----:B------:R-:W-:Y:S05]  /*13d10*/  BSYNC B0 ;  /* 0x0000000000007941 */ /* 0x000fea0003800000 */
.L_x_1416:
[----:B------:R-:W-:Y:S05]  /*13d20*/  BRA.DIV ~URZ, `(.L_x_1418) ;  /* 0x000012327f007947 */ /* 0x000fea000b800000 */
[----:B--2---:R2:W1:Y:S02]  /*13d30*/  SHFL.IDX PT, R5, R2, 0x4, 0x181f ;  /* 0x00981f0002057f89 */ /* 0x00446400000e0000 */
.L_x_1454:
[----:B------:R-:W-:Y:S05]  /*13d40*/  BRA.DIV ~URZ, `(.L_x_1419) ;  /* 0x000012827f007947 */ /* 0x000fea000b800000 */
[----:B---3--:R3:W2:Y:S02]  /*13d50*/  SHFL.IDX PT, R4, R3, 0x4, 0x181f ;  /* 0x00981f0003047f89 */ /* 0x0086a400000e0000 */
.L_x_1455:
        /* <DEDUP_REMOVED lines=9> */
[-C--:B--2---:R-:W-:Y:S02]  /*13df0*/  @!P1 LEA R6, P3, R12, R4.reuse, 0x1 ;  /* 0x000000040c069211 */ /* 0x084fe400078608ff */
[----:B------:R-:W-:Y:S02]  /*13e00*/  @!P0 LEA R4, P2, R8, R4, 0x1 ;  /* 0x0000000408048211 */ /* 0x000fe400078408ff */
[-C--:B-1----:R-:W-:Y:S02]  /*13e10*/  @!P1 LEA.HI.X R7, R12, R5.reuse, R13, 0x1, P3 ;  /* 0x000000050c079211 */ /* 0x082fe400018f0c0d */
[----:B----4-:R-:W-:-:S03]  /*13e20*/  @!P0 LEA.HI.X R5, R8, R5, R9, 0x1, P2 ;  /* 0x0000000508058211 */ /* 0x010fc600010f0c09 */
[----:B------:R1:W-:Y:S04]  /*13e30*/  @!P1 ST.E.128 [R6.64], RZ ;  /* 0x000000ff06009985 */ /* 0x0003e8000c101d06 */
[----:B------:R1:W-:Y:S02]  /*13e40*/  @!P0 ST.E.128 [R4.64], RZ ;  /* 0x000000ff04008985 */ /* 0x0003e4000c101d06 */
.L_x_1421:
[----:B------:R-:W-:Y:S05]  /*13e50*/  BSYNC B0 ;  /* 0x0000000000007941 */ /* 0x000fea0003800000 */
.L_x_1420:
[----:B------:R-:W-:Y:S05]  /*13e60*/  BRA.DIV ~URZ, `(.L_x_1422) ;  /* 0x000011c27f007947 */ /* 0x000fea000b800000 */
[----:B-1----:R1:W3:Y:S04]  /*13e70*/  SHFL.IDX PT, R5, R2, 0x5, 0x181f ;  /* 0x00b81f0002057f89 */ /* 0x0022e800000e0000 */
[----:B--2---:R1:W2:Y:S02]  /*13e80*/  SHFL.IDX PT, R4, R3, 0x5, 0x181f ;  /* 0x00b81f0003047f89 */ /* 0x0042a400000e0000 */
.L_x_1456:
        /* <DEDUP_REMOVED lines=9> */
[-C--:B--2---:R-:W-:Y:S02]  /*13f20*/  @!P1 LEA R6, P3, R12, R4.reuse, 0x1 ;  /* 0x000000040c069211 */ /* 0x084fe400078608ff */
[----:B------:R-:W-:Y:S02]  /*13f30*/  @!P0 LEA R4, P2, R8, R4, 0x1 ;  /* 0x0000000408048211 */ /* 0x000fe400078408ff */
[-C--:B------:R-:W-:Y:S02]  /*13f40*/  @!P1 LEA.HI.X R7, R12, R5.reuse, R13, 0x1, P3 ;  /* 0x000000050c079211 */ /* 0x080fe400018f0c0d */
[----:B---3--:R-:W-:-:S03]  /*13f50*/  @!P0 LEA.HI.X R5, R8, R5, R9, 0x1, P2 ;  /* 0x0000000508058211 */ /* 0x008fc600010f0c09 */
[----:B------:R2:W-:Y:S04]  /*13f60*/  @!P1 ST.E.128 [R6.64], RZ ;  /* 0x000000ff06009985 */ /* 0x0005e8000c101d06 */
[----:B------:R2:W-:Y:S02]  /*13f70*/  @!P0 ST.E.128 [R4.64], RZ ;  /* 0x000000ff04008985 */ /* 0x0005e4000c101d06 */
.L_x_1424:
[----:B------:R-:W-:Y:S05]  /*13f80*/  BSYNC B0 ;  /* 0x0000000000007941 */ /* 0x000fea0003800000 */
.L_x_1423:
[----:B------:R-:W-:Y:S05]  /*13f90*/  BRA.DIV ~URZ, `(.L_x_1425) ;  /* 0x000011527f007947 */ /* 0x000fea000b800000 */
[----:B--23--:R2:W3:Y:S02]  /*13fa0*/  SHFL.IDX PT, R5, R2, 0x6, 0x181f ;  /* 0x00d81f0002057f89 */ /* 0x00c4e400000e0000 */
.L_x_1457:
[----:B------:R-:W-:Y:S05]  /*13fb0*/  BRA.DIV ~URZ, `(.L_x_1426) ;  /* 0x000011a27f007947 */ /* 0x000fea000b800000 */
[----:B------:R1:W2:Y:S02]  /*13fc0*/  SHFL.IDX PT, R4, R3, 0x6, 0x181f ;  /* 0x00d81f0003047f89 */ /* 0x0002a400000e0000 */
.L_x_1458:
        /* <DEDUP_REMOVED lines=15> */
.L_x_1428:
[----:B------:R-:W-:Y:S05]  /*140c0*/  BSYNC B0 ;  /* 0x0000000000007941 */ /* 0x000fea0003800000 */
.L_x_1427:
[----:B------:R-:W-:Y:S05]  /*140d0*/  BRA.DIV ~URZ, `(.L_x_1429) ;  /* 0x000010e27f007947 */ /* 0x000fea000b800000 */
[----:B--2---:R2:W1:Y:S04]  /*140e0*/  SHFL.IDX PT, R6, R2, 0x7, 0x181f ;  /* 0x00f81f0002067f89 */ /* 0x00446800000e0000 */
[----:B-1--4-:R-:W1:Y:S02]  /*140f0*/  SHFL.IDX PT, R3, R3, 0x7, 0x181f ;  /* 0x00f81f0003037f89 */ /* 0x012e6400000e0000 */
.L_x_1459:
[----:B------:R-:W-:-:S04]  /*14100*/  IADD3 R0, R0, 0x70, RZ ;  /* 0x0000007000007810 */ /* 0x000fc80007ffe0ff */
[----:B------:R-:W-:-:S13]  /*14110*/  ISETP.GE.AND P0, PT, R0, R11, PT ;  /* 0x0000000b0000720c */ /* 0x000fda0003f06270 */
[----:B------:R-:W-:Y:S05]  /*14120*/  @P0 BRA `(.L_x_1401) ;  /* 0x000000b000000947 */ /* 0x000fea0003800000 */
[----:B------:R-:W4:Y:S04]  /*14130*/  LDL.64 R12, [R1+0x10] ;  /* 0x00001000010c7983 */ /* 0x000f280000100a00 */
[----:B------:R-:W5:Y:S04]  /*14140*/  LDL R7, [R1+0x44] ;  /* 0x0000440001077983 */ /* 0x000f680000100800 */
[----:B--2---:R-:W2:Y:S01]  /*14150*/  LDL R8, [R1+0x4c] ;  /* 0x00004c0001087983 */ /* 0x004ea20000100800 */
[----:B----4-:R-:W-:Y:S02]  /*14160*/  ISETP.GE.AND P1, PT, R12, c[0x0][0x3c8], PT ;  /* 0x0000f2000c007a0c */ /* 0x010fe40003f26270 */
[----:B-----5:R-:W-:-:S11]  /*14170*/  ISETP.GE.AND P0, PT, R7, c[0x0][0x3c8], PT ;  /* 0x0000f20007007a0c */ /* 0x020fd60003f06270 */
[CC--:B-1----:R-:W-:Y:S02]  /*14180*/  @!P1 LEA R4, P3, R12.reuse, R3.reuse, 0x1 ;  /* 0x000000030c049211 */ /* 0x0c2fe400078608ff */
[C---:B------:R-:W-:Y:S02]  /*14190*/  @!P0 LEA R2, P2, R7.reuse, R3, 0x1 ;  /* 0x0000000307028211 */ /* 0x040fe400078408ff */
[-C--:B---3--:R-:W-:Y:S02]  /*141a0*/  @!P1 LEA.HI.X R5, R12, R6.reuse, R13, 0x1, P3 ;  /* 0x000000060c059211 */ /* 0x088fe400018f0c0d */
[----:B--2---:R-:W-:-:S03]  /*141b0*/  @!P0 LEA.HI.X R3, R7, R6, R8, 0x1, P2 ;  /* 0x0000000607038211 */ /* 0x004fc600010f0c08 */
[----:B------:R1:W-:Y:S04]  /*141c0*/  @!P1 ST.E.128 [R4.64], RZ ;  /* 0x000000ff04009985 */ /* 0x0003e8000c101d06 */
[----:B------:R1:W-:Y:S02]  /*141d0*/  @!P0 ST.E.128 [R2.64], RZ ;  /* 0x000000ff02008985 */ /* 0x0003e4000c101d06 */
.L_x_1401:
[----:B------:R-:W-:Y:S05]  /*141e0*/  BSYNC B1 ;  /* 0x0000000000017941 */ /* 0x000fea0003800000 */
.L_x_1384:
[----:B--2---:R-:W2:Y:S02]  /*141f0*/  LDL R0, [R1+0x88] ;  /* 0x0000880001007983 */ /* 0x004ea40000100800 */
[----:B--2---:R-:W-:-:S13]  /*14200*/  ISETP.NE.AND P0, PT, R0, RZ, PT ;  /* 0x000000ff0000720c */ /* 0x004fda0003f05270 */
[----:B------:R-:W-:Y:S01]  /*14210*/  @P0 WARPSYNC 0xffffffff ;  /* 0xffffffff00000948 */ /* 0x000fe20003800000 */
[----:B------:R-:W-:Y:S06]  /*14220*/  @P0 BAR.SYNC.DEFER_BLOCKING 0x5, 0x80 ;  /* 0x0142000000000b1d */ /* 0x000fec0000010000 */
[----:B------:R-:W2:Y:S04]  /*14230*/  @P0 LDS R0, [0x10100] ;  /* 0x01010000ff000984 */ /* 0x000ea80000000800 */
[----:B--2---:R2:W-:Y:S04]  /*14240*/  @P0 STL [R1+0x60], R0 ;  /* 0x0000600001000387 */ /* 0x0045e80000100800 */
[----:B------:R-:W-:Y:S06]  /*14250*/  @P0 BAR.ARV 0x4, 0x80 ;  /* 0x0102000000000b1d */ /* 0x000fec0000002000 */
[----:B------:R-:W-:Y:S05]  /*14260*/  @P0 BRA `(.L_x_1430) ;  /* 0x0000007000000947 */ /* 0x000fea0003800000 */
[----:B------:R-:W-:Y:S05]  /*14270*/  BRA.DIV ~URZ, `(.L_x_1431) ;  /* 0x000010127f007947 */ /* 0x000fea000b800000 */
[----:B--2---:R2:W4:Y:S02]  /*14280*/  SHFL.IDX PT, R0, R73, RZ, 0x1f ;  /* 0x00001fff49007589 */ /* 0x00452400000e0000 */
.L_x_1460:
[----:B------:R-:W-:Y:S01]  /*14290*/  WARPSYNC 0xffffffff ;  /* 0xffffffff00007948 */ /* 0x000fe20003800000 */
[----:B------:R-:W-:Y:S06]  /*142a0*/  BAR.SYNC.DEFER_BLOCKING 0x4, 0x80 ;  /* 0x0102000000007b1d */ /* 0x000fec0000010000 */
[----:B----4-:R4:W-:Y:S04]  /*142b0*/  STL [R1+0x60], R0 ;  /* 0x0000600001007387 */ /* 0x0109e80000100800 */
[----:B------:R4:W-:Y:S04]  /*142c0*/  @!P4 STS [0x10100], R73 ;  /* 0x01010049ff00c388 */ /* 0x0009e80000000800 */
[----:B------:R-:W-:Y:S06]  /*142d0*/  BAR.ARV 0x5, 0x80 ;  /* 0x0142000000007b1d */ /* 0x000fec0000002000 */
.L_x_1430:
[----:B--2-4-:R-:W2:Y:S02]  /*142e0*/  LDL R0, [R1+0x60] ;  /* 0x0000600001007983 */ /* 0x014ea40000100800 */
[----:B--2---:R-:W-:-:S13]  /*142f0*/  ISETP.GE.AND P0, PT, R0, c[0x0][0x538], PT ;  /* 0x00014e0000007a0c */ /* 0x004fda0003f06270 */
[----:B-1-3-5:R-:W-:Y:S01]  /*14300*/  @P0 CALL.REL.NOINC `(.L_x_1432) ;  /* 0x0000001000000944 */ /* 0x02afe20003c00000 */
[----:B------:R-:W-:Y:S05]  /*14310*/  BRA `(.L_x_1433) ;  /* 0xfffec68000007947 */ /* 0x000fea000383ffff */
.L_x_1432:
[----:B------:R-:W-:Y:S05]  /*14320*/  EXIT ;  /* 0x000000000000794d */ /* 0x000fea0003800000 */
.L_x_1348:
[----:B------:R-:W-:Y:S01]  /*14330*/  IMAD.MOV.U32 R10, RZ, RZ, R2 ;  /* 0x000000ffff0a7224 */ /* 0x000fe200078e0002 */
[----:B------:R-:W-:Y:S01]  /*14340*/  MOV R7, RZ ;  /* 0x000000ff00077202 */ /* 0x000fe20000000f00 */
[----:B-1----:R-:W-:Y:S01]  /*14350*/  IMAD.MOV.U32 R4, RZ, RZ, 0x181f ;  /* 0x0000181fff047424 */ /* 0x002fe200078e00ff */
[----:B------:R-:W-:Y:S02]  /*14360*/  MOV R8, 0x14380 ;  /* 0x0001438000087802 */ /* 0x000fe40000000f00 */
[----:B------:R-:W-:Y:S05]  /*14370*/  CALL.REL.NOINC `($__internal_3_$__cuda_sm70_shflsync_idx_p) ;  /* 0x00000fc000007944 */ /* 0x000fea0003c00000 */
[----:B------:R-:W-:Y:S01]  /*14380*/  MOV R5, R4 ;  /* 0x0000000400057202 */ /* 0x000fe20000000f00 */
[----:B------:R-:W-:Y:S05]  /*14390*/  BRA `(.L_x_1434) ;  /* 0xfffed4b000007947 */ /* 0x000fea000383ffff */
.L_x_1349:
[----:B------:R-:W-:Y:S01]  /*143a0*/  IMAD.MOV.U32 R10, RZ, RZ, R3 ;  /* 0x000000ffff0a7224 */ /* 0x000fe200078e0003 */
[----:B------:R-:W-:Y:S01]  /*143b0*/  MOV R7, RZ ;  /* 0x000000ff00077202 */ /* 0x000fe20000000f00 */
[----:B-1----:R-:W-:Y:S01]  /*143c0*/  IMAD.MOV.U32 R4, RZ, RZ, 0x181f ;  /* 0x0000181fff047424 */ /* 0x002fe200078e00ff */
[----:B------:R-:W-:Y:S02]  /*143d0*/  MOV R8, 0x143f0 ;  /* 0x000143f000087802 */ /* 0x000fe40000000f00 */
[----:B--23--:R-:W-:Y:S05]  /*143e0*/  CALL.REL.NOINC `($__internal_3_$__cuda_sm70_shflsync_idx_p) ;  /* 0x00000f5000007944 */ /* 0x00cfea0003c00000 */
[----:B------:R-:W-:Y:S05]  /*143f0*/  BRA `(.L_x_1435) ;  /* 0xfffed47000007947 */ /* 0x000fea000383ffff */
.L_x_1352:
[----:B------:R-:W-:Y:S01]  /*14400*/  IMAD.MOV.U32 R10, RZ, RZ, R2 ;  /* 0x000000ffff0a7224 */ /* 0x000fe200078e0002 */
[----:B--2---:R-:W-:Y:S01]  /*14410*/  MOV R7, 0x1 ;  /* 0x0000000100077802 */ /* 0x004fe20000000f00 */
[----:B----4-:R-:W-:Y:S01]  /*14420*/  IMAD.MOV.U32 R4, RZ, RZ, 0x181f ;  /* 0x0000181fff047424 */ /* 0x010fe200078e00ff */
[----:B------:R-:W-:-:S02]  /*14430*/  MOV R8, 0x14450 ;  /* 0x0001445000087802 */ /* 0x000fc40000000f00 */
[----:B-1-3--:R-:W-:Y:S05]  /*14440*/  CALL.REL.NOINC `($__internal_3_$__cuda_sm70_shflsync_idx_p) ;  /* 0x00000ef000007944 */ /* 0x00afea0003c00000 */
[----:B------:R-:W-:Y:S01]  /*14450*/  IMAD.MOV.U32 R5, RZ, RZ, R4 ;  /* 0x000000ffff057224 */ /* 0x000fe200078e0004 */
[----:B------:R-:W-:Y:S01]  /*14460*/  MOV R7, 0x1 ;  /* 0x0000000100077802 */ /* 0x000fe20000000f00 */
[----:B------:R-:W-:Y:S01]  /*14470*/  IMAD.MOV.U32 R10, RZ, RZ, R3 ;  /* 0x000000ffff0a7224 */ /* 0x000fe200078e0003 */
[----:B------:R-:W-:-:S02]  /*14480*/  MOV R4, 0x181f ;  /* 0x0000181f00047802 */ /* 0x000fc40000000f00 */
[----:B------:R-:W-:Y:S02]  /*14490*/  MOV R8, 0x144b0 ;  /* 0x000144b000087802 */ /* 0x000fe40000000f00 */
[----:B------:R-:W-:Y:S05]  /*144a0*/  CALL.REL.NOINC `($__internal_3_$__cuda_sm70_shflsync_idx_p) ;  /* 0x00000e9000007944 */ /* 0x000fea0003c00000 */
[----:B------:R-:W-:Y:S05]  /*144b0*/  BRA `(.L_x_1436) ;  /* 0xfffed50000007947 */ /* 0x000fea000383ffff */
.L_x_1355:
[----:B------:R-:W-:Y:S01]  /*144c0*/  IMAD.MOV.U32 R10, RZ, RZ, R2 ;  /* 0x000000ffff0a7224 */ /* 0x000fe200078e0002 */
[----:B--2---:R-:W-:Y:S01]  /*144d0*/  MOV R7, 0x2 ;  /* 0x0000000200077802 */ /* 0x004fe20000000f00 */
[----:B----4-:R-:W-:Y:S01]  /*144e0*/  IMAD.MOV.U32 R4, RZ, RZ, 0x181f ;  /* 0x0000181fff047424 */ /* 0x010fe200078e00ff */
[----:B------:R-:W-:Y:S02]  /*144f0*/  MOV R8, 0x14510 ;  /* 0x0001451000087802 */ /* 0x000fe40000000f00 */
[----:B-1-3--:R-:W-:Y:S05]  /*14500*/  CALL.REL.NOINC `($__internal_3_$__cuda_sm70_shflsync_idx_p) ;  /* 0x00000e3000007944 */ /* 0x00afea0003c00000 */
[----:B------:R-:W-:Y:S01]  /*14510*/  MOV R5, R4 ;  /* 0x0000000400057202 */ /* 0x000fe20000000f00 */
[----:B------:R-:W-:Y:S05]  /*14520*/  BRA `(.L_x_1437) ;  /* 0xfffed5c000007947 */ /* 0x000fea000383ffff */
.L_x_1356:
[----:B------:R-:W-:Y:S01]  /*14530*/  IMAD.MOV.U32 R10, RZ, RZ, R3 ;  /* 0x000000ffff0a7224 */ /* 0x000fe200078e0003 */
[----:B------:R-:W-:Y:S01]  /*14540*/  MOV R7, 0x2 ;  /* 0x0000000200077802 */ /* 0x000fe20000000f00 */
[----:B----4-:R-:W-:Y:S01]  /*14550*/  IMAD.MOV.U32 R4, RZ, RZ, 0x181f ;  /* 0x0000181fff047424 */ /* 0x010fe200078e00ff */
[----:B------:R-:W-:Y:S02]  /*14560*/  MOV R8, 0x14580 ;  /* 0x0001458000087802 */ /* 0x000fe40000000f00 */
[----:B-123--:R-:W-:Y:S05]  /*14570*/  CALL.REL.NOINC `($__internal_3_$__cuda_sm70_shflsync_idx_p) ;  /* 0x00000dc000007944 */ /* 0x00efea0003c00000 */
[----:B------:R-:W-:Y:S05]  /*14580*/  BRA `(.L_x_1438) ;  /* 0xfffed58000007947 */ /* 0x000fea000383ffff */
.L_x_1359:
[----:B------:R-:W-:Y:S01]  /*14590*/  IMAD.MOV.U32 R10, RZ, RZ, R2 ;  /* 0x000000ffff0a7224 */ /* 0x000fe200078e0002 */
[----:B-1----:R-:W-:Y:S01]  /*145a0*/  MOV R7, 0x3 ;  /* 0x0000000300077802 */ /* 0x002fe20000000f00 */
[----:B------:R-:W-:Y:S01]  /*145b0*/  IMAD.MOV.U32 R4, RZ, RZ, 0x181f ;  /* 0x0000181fff047424 */ /* 0x000fe200078e00ff */
[----:B------:R-:W-:-:S02]  /*145c0*/  MOV R8, 0x145e0 ;  /* 0x000145e000087802 */ /* 0x000fc40000000f00 */
[----:B--234-:R-:W-:Y:S05]  /*145d0*/  CALL.REL.NOINC `($__internal_3_$__cuda_sm70_shflsync_idx_p) ;  /* 0x00000d6000007944 */ /* 0x01cfea0003c00000 */
[----:B------:R-:W-:Y:S01]  /*145e0*/  IMAD.MOV.U32 R5, RZ, RZ, R4 ;  /* 0x000000ffff057224 */ /* 0x000fe200078e0004 */
[----:B------:R-:W-:Y:S01]  /*145f0*/  MOV R7, 0x3 ;  /* 0x0000000300077802 */ /* 0x000fe20000000f00 */
[----:B------:R-:W-:Y:S01]  /*14600*/  IMAD.MOV.U32 R10, RZ, RZ, R3 ;  /* 0x000000ffff0a7224 */ /* 0x000fe200078e0003 */
[----:B------:R-:W-:-:S02]  /*14610*/  MOV R4, 0x181f ;  /* 0x0000181f00047802 */ /* 0x000fc40000000f00 */
[----:B------:R-:W-:Y:S02]  /*14620*/  MOV R8, 0x14640 ;  /* 0x0001464000087802 */ /* 0x000fe40000000f00 */
[----:B------:R-:W-:Y:S05]  /*14630*/  CALL.REL.NOINC `($__internal_3_$__cuda_sm70_shflsync_idx_p) ;  /* 0x00000d0000007944 */ /* 0x000fea0003c00000 */
[----:B------:R-:W-:Y:S05]  /*14640*/  BRA `(.L_x_1439) ;  /* 0xfffed60000007947 */ /* 0x000fea000383ffff */
.L_x_1362:
[----:B------:R-:W-:Y:S01]  /*14650*/  IMAD.MOV.U32 R10, RZ, RZ, R2 ;  /* 0x000000ffff0a7224 */ /* 0x000fe200078e0002 */
[----:B--2---:R-:W-:Y:S01]  /*14660*/  MOV R7, 0x4 ;  /* 0x0000000400077802 */ /* 0x004fe20000000f00 */
[----:B------:R-:W-:Y:S01]  /*14670*/  IMAD.MOV.U32 R4, RZ, RZ, 0x181f ;  /* 0x0000181fff047424 */ /* 0x000fe200078e00ff */
[----:B------:R-:W-:Y:S02]  /*14680*/  MOV R8, 0x146a0 ;  /* 0x000146a000087802 */ /* 0x000fe40000000f00 */
[----:B-1-34-:R-:W-:Y:S05]  /*14690*/  CALL.REL.NOINC `($__internal_3_$__cuda_sm70_shflsync_idx_p) ;  /* 0x00000ca000007944 */ /* 0x01afea0003c00000 */
[----:B------:R-:W-:Y:S01]  /*146a0*/  MOV R5, R4 ;  /* 0x0000000400057202 */ /* 0x000fe20000000f00 */
[----:B------:R-:W-:Y:S05]  /*146b0*/  BRA `(.L_x_1440) ;  /* 0xfffed6c000007947 */ /* 0x000fea000383ffff */
.L_x_1363:
[----:B------:R-:W-:Y:S01]  /*146c0*/  IMAD.MOV.U32 R10, RZ, RZ, R3 ;  /* 0x000000ffff0a7224 */ /* 0x000fe200078e0003 */
[----:B------:R-:W-:Y:S01]  /*146d0*/  MOV R7, 0x4 ;  /* 0x0000000400077802 */ /* 0x000fe20000000f00 */
[----:B------:R-:W-:Y:S01]  /*146e0*/  IMAD.MOV.U32 R4, RZ, RZ, 0x181f ;  /* 0x0000181fff047424 */ /* 0x000fe200078e00ff */
[----:B------:R-:W-:Y:S02]  /*146f0*/  MOV R8, 0x14710 ;  /* 0x0001471000087802 */ /* 0x000fe40000000f00 */
[----:B-1234-:R-:W-:Y:S05]  /*14700*/  CALL.REL.NOINC `($__internal_3_$__cuda_sm70_shflsync_idx_p) ;  /* 0x00000c3000007944 */ /* 0x01efea0003c00000 */
[----:B------:R-:W-:Y:S05]  /*14710*/  BRA `(.L_x_1441) ;  /* 0xfffed68000007947 */ /* 0x000fea000383ffff */
.L_x_1366:
[----:B------:R-:W-:Y:S01]  /*14720*/  IMAD.MOV.U32 R10, RZ, RZ, R2 ;  /* 0x000000ffff0a7224 */ /* 0x000fe200078e0002 */
[----:B--2---:R-:W-:Y:S01]  /*14730*/  MOV R7, 0x5 ;  /* 0x0000000500077802 */ /* 0x004fe20000000f00 */
[----:B------:R-:W-:Y:S01]  /*14740*/  IMAD.MOV.U32 R4, RZ, RZ, 0x181f ;  /* 0x0000181fff047424 */ /* 0x000fe200078e00ff */
[----:B------:R-:W-:-:S02]  /*14750*/  MOV R8, 0x14770 ;  /* 0x0001477000087802 */ /* 0x000fc40000000f00 */
[----:B-1-34-:R-:W-:Y:S05]  /*14760*/  CALL.REL.NOINC `($__internal_3_$__cuda_sm70_shflsync_idx_p) ;  /* 0x00000bd000007944 */ /* 0x01afea0003c00000 */
[----:B------:R-:W-:Y:S01]  /*14770*/  IMAD.MOV.U32 R5, RZ, RZ, R4 ;  /* 0x000000ffff057224 */ /* 0x000fe200078e0004 */
[----:B------:R-:W-:Y:S01]  /*14780*/  MOV R7, 0x5 ;  /* 0x0000000500077802 */ /* 0x000fe20000000f00 */
[----:B------:R-:W-:Y:S01]  /*14790*/  IMAD.MOV.U32 R10, RZ, RZ, R3 ;  /* 0x000000ffff0a7224 */ /* 0x000fe200078e0003 */
[----:B------:R-:W-:-:S02]  /*147a0*/  MOV R4, 0x181f ;  /* 0x0000181f00047802 */ /* 0x000fc40000000f00 */
[----:B------:R-:W-:Y:S02]  /*147b0*/  MOV R8, 0x147d0 ;  /* 0x000147d000087802 */ /* 0x000fe40000000f00 */
[----:B------:R-:W-:Y:S05]  /*147c0*/  CALL.REL.NOINC `($__internal_3_$__cuda_sm70_shflsync_idx_p) ;  /* 0x00000b7000007944 */ /* 0x000fea0003c00000 */
[----:B------:R-:W-:Y:S05]  /*147d0*/  BRA `(.L_x_1442) ;  /* 0xfffed70000007947 */ /* 0x000fea000383ffff */
.L_x_1369:
[----:B------:R-:W-:Y:S01]  /*147e0*/  IMAD.MOV.U32 R10, RZ, RZ, R2 ;  /* 0x000000ffff0a7224 */ /* 0x000fe200078e0002 */
[----:B-1----:R-:W-:Y:S01]  /*147f0*/  MOV R7, 0x6 ;  /* 0x0000000600077802 */ /* 0x002fe20000000f00 */
[----:B------:R-:W-:Y:S01]  /*14800*/  IMAD.MOV.U32 R4, RZ, RZ, 0x181f ;  /* 0x0000181fff047424 */ /* 0x000fe200078e00ff */
[----:B------:R-:W-:Y:S02]  /*14810*/  MOV R8, 0x14830 ;  /* 0x0001483000087802 */ /* 0x000fe40000000f00 */
[----:B--234-:R-:W-:Y:S05]  /*14820*/  CALL.REL.NOINC `($__internal_3_$__cuda_sm70_shflsync_idx_p) ;  /* 0x00000b1000007944 */ /* 0x01cfea0003c00000 */
[----:B------:R-:W-:Y:S01]  /*14830*/  MOV R5, R4 ;  /* 0x0000000400057202 */ /* 0x000fe20000000f00 */
[----:B------:R-:W-:Y:S05]  /*14840*/  BRA `(.L_x_1443) ;  /* 0xfffed7c000007947 */ /* 0x000fea000383ffff */
.L_x_1370:
[----:B------:R-:W-:Y:S01]  /*14850*/  IMAD.MOV.U32 R10, RZ, RZ, R3 ;  /* 0x000000ffff0a7224 */ /* 0x000fe200078e0003 */
[----:B------:R-:W-:Y:S01]  /*14860*/  MOV R7, 0x6 ;  /* 0x0000000600077802 */ /* 0x000fe20000000f00 */
[----:B------:R-:W-:Y:S01]  /*14870*/  IMAD.MOV.U32 R4, RZ, RZ, 0x181f ;  /* 0x0000181fff047424 */ /* 0x000fe200078e00ff */
[----:B------:R-:W-:Y:S02]  /*14880*/  MOV R8, 0x148a0 ;  /* 0x000148a000087802 */ /* 0x000fe40000000f00 */
[----:B-1234-:R-:W-:Y:S05]  /*14890*/  CALL.REL.NOINC `($__internal_3_$__cuda_sm70_shflsync_idx_p) ;  /* 0x00000aa000007944 */ /* 0x01efea0003c00000 */
[----:B------:R-:W-:Y:S05]  /*148a0*/  BRA `(.L_x_1444) ;  /* 0xfffed78000007947 */ /* 0x000fea000383ffff */
.L_x_1373:
        /* <DEDUP_REMOVED lines=11> */
[----:B------:R-:W-:Y:S01]  /*14960*/  MOV R3, R4 ;  /* 0x0000000400037202 */ /* 0x000fe20000000f00 */
[----:B------:R-:W-:Y:S05]  /*14970*/  BRA `(.L_x_1445) ;  /* 0xfffed7f000007947 */ /* 0x000fea000383ffff */
.L_x_1380:
[----:B--2---:R1:W5:Y:S01]  /*14980*/  LDL R0, [R1+0x18] ;  /* 0x0000180001007983 */ /* 0x0043620000100800 */
[----:B------:R-:W-:Y:S02]  /*14990*/  MOV R3, 0x2 ;  /* 0x0000000200037802 */ /* 0x000fe40000000f00 */
[----:B------:R-:W-:Y:S02]  /*149a0*/  MOV R2, 0x149c0 ;  /* 0x000149c000027802 */ /* 0x000fe40000000f00 */
[----:B-1---5:R-:W-:Y:S05]  /*149b0*/  CALL.REL.NOINC `($__internal_2_$__cuda_sm70_shflsync_bfly_p) ;  /* 0x0000094000007944 */ /* 0x022fea0003c00000 */
[----:B------:R-:W-:Y:S01]  /*149c0*/  MOV R4, R8 ;  /* 0x0000000800047202 */ /* 0x000fe20000000f00 */
[----:B------:R-:W-:Y:S05]  /*149d0*/  BRA `(.L_x_1446) ;  /* 0xffffc4c000007947 */ /* 0x000fea000383ffff */
.L_x_1381:
[----:B------:R-:W-:Y:S01]  /*149e0*/  IMAD.MOV.U32 R0, RZ, RZ, R4 ;  /* 0x000000ffff007224 */ /* 0x000fe200078e0004 */
[----:B------:R-:W-:Y:S02]  /*149f0*/  MOV R3, 0x1 ;  /* 0x0000000100037802 */ /* 0x000fe40000000f00 */
[----:B------:R-:W-:Y:S02]  /*14a00*/  MOV R2, 0x14a20 ;  /* 0x00014a2000027802 */ /* 0x000fe40000000f00 */
[----:B-----5:R-:W-:Y:S05]  /*14a10*/  CALL.REL.NOINC `($__internal_2_$__cuda_sm70_shflsync_bfly_p) ;  /* 0x000008e000007944 */ /* 0x020fea0003c00000 */
[----:B------:R1:W5:Y:S01]  /*14a20*/  LDL R0, [R1+0x1c] ;  /* 0x00001c0001007983 */ /* 0x0003620000100800 */
[----:B------:R-:W-:Y:S01]  /*14a30*/  FADD.FTZ R4, R4, R8 ;  /* 0x0000000804047221 */ /* 0x000fe20000010000 */
[----:B------:R-:W-:-:S02]  /*14a40*/  MOV R3, 0x2 ;  /* 0x0000000200037802 */ /* 0x000fc40000000f00 */
[----:B------:R-:W-:Y:S02]  /*14a50*/  MOV R2, 0x14a70 ;  /* 0x00014a7000027802 */ /* 0x000fe40000000f00 */
[----:B-1---5:R-:W-:Y:S05]  /*14a60*/  CALL.REL.NOINC `($__internal_2_$__cuda_sm70_shflsync_bfly_p) ;  /* 0x0000089000007944 */ /* 0x022fea0003c00000 */
[----:B------:R-:W2:Y:S01]  /*14a70*/  LDL.LU R0, [R1+0x1c] ;  /* 0x00001c0001007983 */ /* 0x000ea20000300800 */
[----:B------:R-:W-:Y:S02]  /*14a80*/  MOV R3, 0x1 ;  /* 0x0000000100037802 */ /* 0x000fe40000000f00 */
[----:B------:R-:W-:Y:S01]  /*14a90*/  MOV R2, 0x14ad0 ;  /* 0x00014ad000027802 */ /* 0x000fe20000000f00 */
[----:B--2---:R-:W-:-:S05]  /*14aa0*/  FADD.FTZ R5, R0, R8 ;  /* 0x0000000800057221 */ /* 0x004fca0000010000 */
[----:B------:R-:W-:Y:S02]  /*14ab0*/  MOV R0, R5 ;  /* 0x0000000500007202 */ /* 0x000fe40000000f00 */
[----:B------:R-:W-:Y:S05]  /*14ac0*/  CALL.REL.NOINC `($__internal_2_$__cuda_sm70_shflsync_bfly_p) ;  /* 0x0000083000007944 */ /* 0x000fea0003c00000 */
[----:B------:R1:W5:Y:S01]  /*14ad0*/  LDL R0, [R1+0x20] ;  /* 0x0000200001007983 */ /* 0x0003620000100800 */
[----:B------:R-:W-:Y:S01]  /*14ae0*/  FADD.FTZ R5, R5, R8 ;  /* 0x0000000805057221 */ /* 0x000fe20000010000 */
[----:B------:R-:W-:Y:S02]  /*14af0*/  MOV R3, 0x2 ;  /* 0x0000000200037802 */ /* 0x000fe40000000f00 */
        /* <DEDUP_REMOVED lines=19> */
[----:B------:R-:W-:Y:S05]  /*14c30*/  BRA `(.L_x_1447) ;  /* 0xffffc39000007947 */ /* 0x000fea000383ffff */
.L_x_1404:
[----:B------:R-:W-:Y:S01]  /*14c40*/  IMAD.MOV.U32 R10, RZ, RZ, R2 ;  /* 0x000000ffff0a7224 */ /* 0x000fe200078e0002 */
[----:B------:R-:W-:Y:S01]  /*14c50*/  MOV R7, RZ ;  /* 0x000000ff00077202 */ /* 0x000fe20000000f00 */
[----:B------:R-:W-:Y:S01]  /*14c60*/  IMAD.MOV.U32 R4, RZ, RZ, 0x181f ;  /* 0x0000181fff047424 */ /* 0x000fe200078e00ff */
[----:B------:R-:W-:Y:S02]  /*14c70*/  MOV R8, 0x14c90 ;  /* 0x00014c9000087802 */ /* 0x000fe40000000f00 */
[----:B------:R-:W-:Y:S05]  /*14c80*/  CALL.REL.NOINC `($__internal_3_$__cuda_sm70_shflsync_idx_p) ;  /* 0x000006b000007944 */ /* 0x000fea0003c00000 */
[----:B------:R-:W-:Y:S01]  /*14c90*/  MOV R5, R4 ;  /* 0x0000000400057202 */ /* 0x000fe20000000f00 */
[----:B------:R-:W-:Y:S05]  /*14ca0*/  BRA `(.L_x_1448) ;  /* 0xffffeba000007947 */ /* 0x000fea000383ffff */
.L_x_1405:
[----:B------:R-:W-:Y:S01]  /*14cb0*/  IMAD.MOV.U32 R10, RZ, RZ, R3 ;  /* 0x000000ffff0a7224 */ /* 0x000fe200078e0003 */
[----:B------:R-:W-:Y:S01]  /*14cc0*/  MOV R7, RZ ;  /* 0x000000ff00077202 */ /* 0x000fe20000000f00 */
[----:B------:R-:W-:Y:S01]  /*14cd0*/  IMAD.MOV.U32 R4, RZ, RZ, 0x181f ;  /* 0x0000181fff047424 */ /* 0x000fe200078e00ff */
[----:B------:R-:W-:Y:S02]  /*14ce0*/  MOV R8, 0x14d00 ;  /* 0x00014d0000087802 */ /* 0x000fe40000000f00 */
[----:B-12---:R-:W-:Y:S05]  /*14cf0*/  CALL.REL.NOINC `($__internal_3_$__cuda_sm70_shflsync_idx_p) ;  /* 0x0000064000007944 */ /* 0x006fea0003c00000 */
[----:B------:R-:W-:Y:S05]  /*14d00*/  BRA `(.L_x_1449) ;  /* 0xffffeb6000007947 */ /* 0x000fea000383ffff */
.L_x_1408:
        /* <DEDUP_REMOVED lines=12> */
.L_x_1411:
[----:B------:R-:W-:Y:S01]  /*14dd0*/  IMAD.MOV.U32 R10, RZ, RZ, R2 ;  /* 0x000000ffff0a7224 */ /* 0x000fe200078e0002 */
[----:B-1----:R-:W-:Y:S01]  /*14de0*/  MOV R7, 0x2 ;  /* 0x0000000200077802 */ /* 0x002fe20000000f00 */
[----:B----4-:R-:W-:Y:S01]  /*14df0*/  IMAD.MOV.U32 R4, RZ, RZ, 0x181f ;  /* 0x0000181fff047424 */ /* 0x010fe200078e00ff */
[----:B------:R-:W-:Y:S02]  /*14e00*/  MOV R8, 0x14e20 ;  /* 0x00014e2000087802 */ /* 0x000fe40000000f00 */
[----:B--23--:R-:W-:Y:S05]  /*14e10*/  CALL.REL.NOINC `($__internal_3_$__cuda_sm70_shflsync_idx_p) ;  /* 0x0000052000007944 */ /* 0x00cfea0003c00000 */
[----:B------:R-:W-:Y:S01]  /*14e20*/  MOV R5, R4 ;  /* 0x0000000400057202 */ /* 0x000fe20000000f00 */
[----:B------:R-:W-:Y:S05]  /*14e30*/  BRA `(.L_x_1451) ;  /* 0xffffec9000007947 */ /* 0x000fea000383ffff */
.L_x_1412:
[----:B------:R-:W-:Y:S01]  /*14e40*/  IMAD.MOV.U32 R10, RZ, RZ, R3 ;  /* 0x000000ffff0a7224 */ /* 0x000fe200078e0003 */
[----:B------:R-:W-:Y:S01]  /*14e50*/  MOV R7, 0x2 ;  /* 0x0000000200077802 */ /* 0x000fe20000000f00 */
[----:B----4-:R-:W-:Y:S01]  /*14e60*/  IMAD.MOV.U32 R4, RZ, RZ, 0x181f ;  /* 0x0000181fff047424 */ /* 0x010fe200078e00ff */
[----:B------:R-:W-:Y:S02]  /*14e70*/  MOV R8, 0x14e90 ;  /* 0x00014e9000087802 */ /* 0x000fe40000000f00 */
[----:B-123--:R-:W-:Y:S05]  /*14e80*/  CALL.REL.NOINC `($__internal_3_$__cuda_sm70_shflsync_idx_p) ;  /* 0x000004b000007944 */ /* 0x00efea0003c00000 */
[----:B------:R-:W-:Y:S05]  /*14e90*/  BRA `(.L_x_1452) ;  /* 0xffffec5000007947 */ /* 0x000fea000383ffff */
.L_x_1415:
        /* <DEDUP_REMOVED lines=12> */
.L_x_1418:
[----:B------:R-:W-:Y:S01]  /*14f60*/  IMAD.MOV.U32 R10, RZ, RZ, R2 ;  /* 0x000000ffff0a7224 */ /* 0x000fe200078e0002 */
[----:B--2---:R-:W-:Y:S01]  /*14f70*/  MOV R7, 0x4 ;  /* 0x0000000400077802 */ /* 0x004fe20000000f00 */
[----:B---3--:R-:W-:Y:S01]  /*14f80*/  IMAD.MOV.U32 R4, RZ, RZ, 0x181f ;  /* 0x0000181fff047424 */ /* 0x008fe200078e00ff */
[----:B------:R-:W-:Y:S02]  /*14f90*/  MOV R8, 0x14fb0 ;  /* 0x00014fb000087802 */ /* 0x000fe40000000f00 */
[----:B-1--4-:R-:W-:Y:S05]  /*14fa0*/  CALL.REL.NOINC `($__internal_3_$__cuda_sm70_shflsync_idx_p) ;  /* 0x0000039000007944 */ /* 0x012fea0003c00000 */
[----:B------:R-:W-:Y:S01]  /*14fb0*/  MOV R5, R4 ;  /* 0x0000000400057202 */ /* 0x000fe20000000f00 */
[----:B------:R-:W-:Y:S05]  /*14fc0*/  BRA `(.L_x_1454) ;  /* 0xffffed7000007947 */ /* 0x000fea000383ffff */
.L_x_1419:
[----:B------:R-:W-:Y:S01]  /*14fd0*/  IMAD.MOV.U32 R10, RZ, RZ, R3 ;  /* 0x000000ffff0a7224 */ /* 0x000fe200078e0003 */
[----:B------:R-:W-:Y:S01]  /*14fe0*/  MOV R7, 0x4 ;  /* 0x0000000400077802 */ /* 0x000fe20000000f00 */
[----:B---3--:R-:W-:Y:S01]  /*14ff0*/  IMAD.MOV.U32 R4, RZ, RZ, 0x181f ;  /* 0x0000181fff047424 */ /* 0x008fe200078e00ff */
[----:B------:R-:W-:Y:S02]  /*15000*/  MOV R8, 0x15020 ;  /* 0x0001502000087802 */ /* 0x000fe40000000f00 */
[----:B-12-4-:R-:W-:Y:S05]  /*15010*/  CALL.REL.NOINC `($__internal_3_$__cuda_sm70_shflsync_idx_p) ;  /* 0x0000032000007944 */ /* 0x016fea0003c00000 */
[----:B------:R-:W-:Y:S05]  /*15020*/  BRA `(.L_x_1455) ;  /* 0xffffed3000007947 */ /* 0x000fea000383ffff */
.L_x_1422:
[----:B------:R-:W-:Y:S01]  /*15030*/  IMAD.MOV.U32 R10, RZ, RZ, R2 ;  /* 0x000000ffff0a7224 */ /* 0x000fe200078e0002 */
[----:B-1----:R-:W-:Y:S01]  /*15040*/  MOV R7, 0x5 ;  /* 0x0000000500077802 */ /* 0x002fe20000000f00 */
[----:B--2---:R-:W-:Y:S01]  /*15050*/  IMAD.MOV.U32 R4, RZ, RZ, 0x181f ;  /* 0x0000181fff047424 */ /* 0x004fe200078e00ff */
[----:B------:R-:W-:-:S02]  /*15060*/  MOV R8, 0x15080 ;  /* 0x0001508000087802 */ /* 0x000fc40000000f00 */
[----:B---34-:R-:W-:Y:S05]  /*15070*/  CALL.REL.NOINC `($__internal_3_$__cuda_sm70_shflsync_idx_p) ;  /* 0x000002c000007944 */ /* 0x018fea0003c00000 */
[----:B------:R-:W-:Y:S01]  /*15080*/  IMAD.MOV.U32 R5, RZ, RZ, R4 ;  /* 0x000000ffff057224 */ /* 0x000fe200078e0004 */
[----:B------:R-:W-:Y:S01]  /*15090*/  MOV R7, 0x5 ;  /* 0x0000000500077802 */ /* 0x000fe20000000f00 */
[----:B------:R-:W-:Y:S01]  /*150a0*/  IMAD.MOV.U32 R10, RZ, RZ, R3 ;  /* 0x000000ffff0a7224 */ /* 0x000fe200078e0003 */
[----:B------:R-:W-:-:S02]  /*150b0*/  MOV R4, 0x181f ;  /* 0x0000181f00047802 */ /* 0x000fc40000000f00 */
[----:B------:R-:W-:Y:S02]  /*150c0*/  MOV R8, 0x150e0 ;  /* 0x000150e000087802 */ /* 0x000fe40000000f00 */
[----:B------:R-:W-:Y:S05]  /*150d0*/  CALL.REL.NOINC `($__internal_3_$__cuda_sm70_shflsync_idx_p) ;  /* 0x0000026000007944 */ /* 0x000fea0003c00000 */
[----:B------:R-:W-:Y:S05]  /*150e0*/  BRA `(.L_x_1456) ;  /* 0xffffeda000007947 */ /* 0x000fea000383ffff */
.L_x_1425:
[----:B------:R-:W-:Y:S01]  /*150f0*/  IMAD.MOV.U32 R10, RZ, RZ, R2 ;  /* 0x000000ffff0a7224 */ /* 0x000fe200078e0002 */
[----:B--2---:R-:W-:Y:S01]  /*15100*/  MOV R7, 0x6 ;  /* 0x0000000600077802 */ /* 0x004fe20000000f00 */
[----:B------:R-:W-:Y:S01]  /*15110*/  IMAD.MOV.U32 R4, RZ, RZ, 0x181f ;  /* 0x0000181fff047424 */ /* 0x000fe200078e00ff */
[----:B------:R-:W-:Y:S02]  /*15120*/  MOV R8, 0x15140 ;  /* 0x0001514000087802 */ /* 0x000fe40000000f00 */
[----:B-1-34-:R-:W-:Y:S05]  /*15130*/  CALL.REL.NOINC `($__internal_3_$__cuda_sm70_shflsync_idx_p) ;  /* 0x0000020000007944 */ /* 0x01afea0003c00000 */
[----:B------:R-:W-:Y:S01]  /*15140*/  MOV R5, R4 ;  /* 0x0000000400057202 */ /* 0x000fe20000000f00 */
[----:B------:R-:W-:Y:S05]  /*15150*/  BRA `(.L_x_1457) ;  /* 0xffffee5000007947 */ /* 0x000fea000383ffff */
.L_x_1426:
[----:B------:R-:W-:Y:S01]  /*15160*/  IMAD.MOV.U32 R10, RZ, RZ, R3 ;  /* 0x000000ffff0a7224 */ /* 0x000fe200078e0003 */
[----:B------:R-:W-:Y:S01]  /*15170*/  MOV R7, 0x6 ;  /* 0x0000000600077802 */ /* 0x000fe20000000f00 */
[----:B------:R-:W-:Y:S01]  /*15180*/  IMAD.MOV.U32 R4, RZ, RZ, 0x181f ;  /* 0x0000181fff047424 */ /* 0x000fe200078e00ff */
[----:B------:R-:W-:Y:S02]  /*15190*/  MOV R8, 0x151b0 ;  /* 0x000151b000087802 */ /* 0x000fe40000000f00 */
[----:B-1234-:R-:W-:Y:S05]  /*151a0*/  CALL.REL.NOINC `($__internal_3_$__cuda_sm70_shflsync_idx_p) ;  /* 0x0000019000007944 */ /* 0x01efea0003c00000 */
[----:B------:R-:W-:Y:S05]  /*151b0*/  BRA `(.L_x_1458) ;  /* 0xffffee1000007947 */ /* 0x000fea000383ffff */
.L_x_1429:
        /* <DEDUP_REMOVED lines=13> */
.L_x_1431:
[----:B------:R-:W-:Y:S01]  /*15290*/  IMAD.MOV.U32 R10, RZ, RZ, R73 ;  /* 0x000000ffff0a7224 */ /* 0x000fe200078e0049 */
[----:B------:R-:W-:Y:S01]  /*152a0*/  MOV R7, RZ ;  /* 0x000000ff00077202 */ /* 0x000fe20000000f00 */
[----:B-1----:R-:W-:Y:S01]  /*152b0*/  IMAD.MOV.U32 R4, RZ, RZ, 0x1f ;  /* 0x0000001fff047424 */ /* 0x002fe200078e00ff */
[----:B------:R-:W-:Y:S02]  /*152c0*/  MOV R8, 0x152e0 ;  /* 0x000152e000087802 */ /* 0x000fe40000000f00 */
[----:B--2345:R-:W-:Y:S05]  /*152d0*/  CALL.REL.NOINC `($__internal_3_$__cuda_sm70_shflsync_idx_p) ;  /* 0x0000006000007944 */ /* 0x03cfea0003c00000 */
[----:B------:R-:W-:Y:S01]  /*152e0*/  MOV R0, R4 ;  /* 0x0000000400007202 */ /* 0x000fe20000000f00 */
[----:B------:R-:W-:Y:S05]  /*152f0*/  BRA `(.L_x_1460) ;  /* 0xffffef9000007947 */ /* 0x000fea000383ffff */
        .weak           $__internal_2_$__cuda_sm70_shflsync_bfly_p
        .type           $__internal_2_$__cuda_sm70_shflsync_bfly_p,@function
        .size           $__internal_2_$__cuda_sm70_shflsync_bfly_p,($__internal_3_$__cuda_sm70_shflsync_idx_p - $__internal_2_$__cuda_sm70_shflsync_bfly_p)
$__internal_2_$__cuda_sm70_shflsync_bfly_p:
[----:B------:R-:W-:Y:S04]  /*15300*/  WARPSYNC R9 ;  /* 0x0000000900007348 */ /* 0x000fe80003800000 */
[----:B------:R1:W2:Y:S02]  /*15310*/  SHFL.BFLY PT, R8, R0, R3, R10 ;  /* 0x0c00000300087389 */ /* 0x0002a400000e000a */
[----:B-1----:R-:W-:-:S04]  /*15320*/  MOV R3, 0x0 ;  /* 0x0000000000037802 */ /* 0x002fc80000000f00 */
[----:B--2---:R-:W-:Y:S05]  /*15330*/  RET.REL.NODEC R2 `(_ZN7cutlass13device_kernelIN5flash19enable_sm80_to_sm89INS1_16FlashAttnFwdSm80INS1_25CollectiveMainloopFwdSm80ILi4ELi1ELb0EN4cute5tupleIJNS5_1CILi128EEENS7_ILi64EEES8_EEELi128ENS_6half_tEfNS_4arch4Sm80ELb1ELb0ELb1ELb0ELb0ELb0ELb1ELb0EEENS1_21CollectiveEpilogueFwdINS6_IJS8_S8_S9_EEENS6_IJNS7_ILi1EEESH_SH_EEESB_SD_Li128ELb0ELb1ELb0ELb0EEENS1_30DynamicPersistentTileSchedulerILi128ELi128ELb0ELb1ELb0EEEEEEEEEvNT_6ParamsE) ;  /* 0xfffeacc002007950 */ /* 0x004fea0003c3ffff */
        .weak           $__internal_3_$__cuda_sm70_shflsync_idx_p
        .type           $__internal_3_$__cuda_sm70_shflsync_idx_p,@function
        .size           $__internal_3_$__cuda_sm70_shflsync_idx_p,(.L_x_1729 - $__internal_3_$__cuda_sm70_shflsync_idx_p)
$__internal_3_$__cuda_sm70_shflsync_idx_p:
[----:B------:R-:W-:-:S04]  /*15340*/  MOV R9, 0xffffffff ;  /* 0xffffffff00097802 */ /* 0x000fc80000000f00 */
[----:B------:R-:W-:Y:S04]  /*15350*/  WARPSYNC R9 ;  /* 0x0000000900007348 */ /* 0x000fe80003800000 */
[----:B------:R1:W2:Y:S02]  /*15360*/  SHFL.IDX PT, R4, R10, R7, R4 ;  /* 0x000000070a047389 */ /* 0x0002a400000e0004 */
[----:B-1----:R-:W-:-:S04]  /*15370*/  MOV R9, 0x0 ;  /* 0x0000000000097802 */ /* 0x002fc80000000f00 */
[----:B--2---:R-:W-:Y:S05]  /*15380*/  RET.REL.NODEC R8 `(_ZN7cutlass13device_kernelIN5flash19enable_sm80_to_sm89INS1_16FlashAttnFwdSm80INS1_25CollectiveMainloopFwdSm80ILi4ELi1ELb0EN4cute5tupleIJNS5_1CILi128EEENS7_ILi64EEES8_EEELi128ENS_6half_tEfNS_4arch4Sm80ELb1ELb0ELb1ELb0ELb0ELb0ELb1ELb0EEENS1_21CollectiveEpilogueFwdINS6_IJS8_S8_S9_EEENS6_IJNS7_ILi1EEESH_SH_EEESB_SD_Li128ELb0ELb1ELb0ELb0EEENS1_30DynamicPersistentTileSchedulerILi128ELi128ELb0ELb1ELb0EEEEEEEEEvNT_6ParamsE) ;  /* 0xfffeac7008007950 */ /* 0x004fea0003c3ffff */
.L_x_1461:
        /* <DEDUP_REMOVED lines=15> */
.L_x_1729:


//--------------------- .text._ZN7cutlass13device_kernelIN5flash19enable_sm80_to_sm89INS1_16FlashAttnFwdSm80INS1_25CollectiveMainloopFwdSm80ILi4ELi1ELb0EN4cute5tupleIJNS5_1CILi128EEENS7_ILi64EEES8_EEELi128ENS_6half_tEfNS_4arch4Sm80ELb1ELb0ELb1ELb1ELb0ELb0ELb1ELb0EEENS1_21CollectiveEpilogueFwdINS6_IJS8_S8_S9_EEENS6_IJNS7_ILi1EEESH_SH_EEESB_SD_Li128ELb1ELb1ELb0ELb0EEENS1_19SingleTileSchedulerILb1ELb0ELb1ELi128EEEEEEEEEvNT_6ParamsE --------------------------
	.section	.text._ZN7cutlass13device_kernelIN5flash19enable_sm80_to_sm89INS1_16FlashAttnFwdSm80INS1_25CollectiveMainloopFwdSm80ILi4ELi1ELb0EN4cute5tupleIJNS5_1CILi128EEENS7_ILi64EEES8_EEELi128ENS_6half_tEfNS_4arch4Sm80ELb1ELb0ELb1ELb1ELb0ELb0ELb1ELb0EEENS1_21CollectiveEpilogueFwdINS6_IJS8_S8_S9_EEENS6_IJNS7_ILi1EEESH_SH_EEESB_SD_Li128ELb1ELb1ELb0ELb0EEENS1_19SingleTileSchedulerILb1ELb0ELb1ELi128EEEEEEEEEvNT_6ParamsE,"ax",@progbits
	.sectioninfo	@"SHI_REGISTERS=255"
	.align	128
.text._ZN7cutlass13device_kernelIN5flash19enable_sm80_to_sm89INS1_16FlashAttnFwdSm80INS1_25CollectiveMainloopFwdSm80ILi4ELi1ELb0EN4cute5tupleIJNS5_1CILi128EEENS7_ILi64EEES8_EEELi128ENS_6half_tEfNS_4arch4Sm80ELb1ELb0ELb1ELb1ELb0ELb0ELb1ELb0EEENS1_21CollectiveEpilogueFwdINS6_IJS8_S8_S9_EEENS6_IJNS7_ILi1EEESH_SH_EEESB_SD_Li128ELb1ELb1ELb0ELb0EEENS1_19SingleTileSchedulerILb1ELb0ELb1ELi128EEEEEEEEEvNT_6ParamsE:
        .type           _ZN7cutlass13device_kernelIN5flash19enable_sm80_to_sm89INS1_16FlashAttnFwdSm80INS1_25CollectiveMainloopFwdSm80ILi4ELi1ELb0EN4cute5tupleIJNS5_1CILi128EEENS7_ILi64EEES8_EEELi128ENS_6half_tEfNS_4arch4Sm80ELb1ELb0ELb1ELb1ELb0ELb0ELb1ELb0EEENS1_21CollectiveEpilogueFwdINS6_IJS8_S8_S9_EEENS6_IJNS7_ILi1EEESH_SH_EEESB_SD_Li128ELb1ELb1ELb0ELb0EEENS1_19SingleTileSchedulerILb1ELb0ELb1ELi128EEEEEEEEEvNT_6ParamsE,@function
        .size           _ZN7cutlass13device_kernelIN5flash19enable_sm80_to_sm89INS1_16FlashAttnFwdSm80INS1_25CollectiveMainloopFwdSm80ILi4ELi1ELb0EN4cute5tupleIJNS5_1CILi128EEENS7_ILi64EEES8_EEELi128ENS_6half_tEfNS_4arch4Sm80ELb1ELb0ELb1ELb1ELb0ELb0ELb1ELb0EEENS1_21CollectiveEpilogueFwdINS6_IJS8_S8_S9_EEENS6_IJNS7_ILi1EEESH_SH_EEESB_SD_Li128ELb1ELb1ELb0ELb0EEENS1_19SingleTileSchedulerILb1ELb0ELb1ELi128EEEEEEEEEvNT_6ParamsE,(.L_x_1732 - _ZN7cutlass13device_kernelIN5flash19enable_sm80_to_sm89INS1_16FlashAttnFwdSm80INS1_25CollectiveMainloopFwdSm80ILi4ELi1ELb0EN4cute5tupleIJNS5_1CILi128EEENS7_ILi64EEES8_EEELi128ENS_6half_tEfNS_4arch4Sm80ELb1ELb0ELb1ELb1ELb0ELb0ELb1ELb0EEENS1_21CollectiveEpilogueFwdINS6_IJS8_S8_S9_EEENS6_IJNS7_ILi1EEESH_SH_EEESB_SD_Li128ELb1ELb1ELb0ELb0EEENS1_19SingleTileSchedulerILb1ELb0ELb1ELi128EEEEEEEEEvNT_6ParamsE)
        .other          _ZN7cutlass13device_kernelIN5flash19enable_sm80_to_sm89INS1_16FlashAttnFwdSm80INS1_25CollectiveMainloopFwdSm80ILi4ELi1ELb0EN4cute5tupleIJNS5_1CILi128EEENS7_ILi64EEES8_EEELi128ENS_6half_tEfNS_4arch4Sm80ELb1ELb0ELb1ELb1ELb0ELb0ELb1ELb0EEENS1_21CollectiveEpilogueFwdINS6_IJS8_S8_S9_EEENS6_IJNS7_ILi1EEESH_SH_EEESB_SD_Li128ELb1ELb1ELb0ELb0EEENS1_19SingleTileSchedulerILb1ELb0ELb1ELi128EEEEEEEEEvNT_6ParamsE,@"STO_CUDA_ENTRY STV_DEFAULT"
_ZN7cutlass13device_kernelIN5flash19enable_sm80_to_sm89INS1_16FlashAttnFwdSm80INS1_25CollectiveMainloopFwdSm80ILi4ELi1ELb0EN4cute5tupleIJNS5_1CILi128EEENS7_ILi64EEES8_EEELi128ENS_6half_tEfNS_4arch4Sm80ELb1ELb0ELb1ELb1ELb0ELb0ELb1ELb0EEENS1_21CollectiveEpilogueFwdINS6_IJS8_S8_S9_EEENS6_IJNS7_ILi1EEESH_SH_EEESB_SD_Li128ELb1ELb1ELb0ELb0EEENS1_19SingleTileSchedulerILb1ELb0ELb1ELi128EEEEEEEEEvNT_6ParamsE:
        /* <DEDUP_REMOVED lines=17> */
.L_x_1463:
        /* <DEDUP_REMOVED lines=8> */
.L_x_1465:
[----:B------:R-:W-:-:S04]  /*0190*/  MOV R0, c[0x0][0x54c] ;  /* 0x0001530000007a02 */ /* 0x000fc80000000f00 */
.L_x_1464:
[----:B------:R-:W-:Y:S01]  /*01a0*/  USHF.L.U32 UR17, UR17, 0x7, URZ ;  /* 0x0000000711117899 */ /* 0x000fe2000800063f */
[----:B-----5:R-:W-:-:S05]  /*01b0*/  IMAD R0, R0, c[0x0][0x548], RZ ;  /* 0x0001520000007a24 */ /* 0x020fca00078e02ff */
[----:B------:R-:W-:-:S04]  /*01c0*/  ISETP.LE.AND P0, PT, R0, UR17, PT ;  /* 0x0000001100007c0c */ /* 0x000fc8000bf03270 */
[----:B------:R-:W-:-:S05]  /*01d0*/  SEL R0, R5, 0xffffffff, !P0 ;  /* 0xffffffff05007807 */ /* 0x000fca0004000000 */
[----:B------:R2:W-:Y:S01]  /*01e0*/  STL [R1+0x58], R0 ;  /* 0x0000580001007387 */ /* 0x0005e20000100800 */
[----:B------:R-:W-:Y:S05]  /*01f0*/  BRA `(.L_x_1466) ;  /* 0x0000013000007947 */ /* 0x000fea0003800000 */
.L_x_1462:
[----:B------:R-:W-:-:S04]  /*0200*/  ISETP.NE.U32.AND P0, PT, RZ, c[0x0][0x568], PT ;  /* 0x00015a00ff007a0c */ /* 0x000fc80003f05070 */
[----:B------:R-:W-:-:S13]  /*0210*/  ISETP.NE.AND.EX P0, PT, RZ, c[0x0][0x56c], PT, P0 ;  /* 0x00015b00ff007a0c */ /* 0x000fda0003f05300 */
[----:B------:R-:W-:Y:S05]  /*0220*/  @!P0 BRA `(.L_x_1467) ;  /* 0x0000002000008947 */ /* 0x000fea0003800000 */
[----:B------:R1:W5:Y:S01]  /*0230*/  LDG.E R0, [R2.64] ;  /* 0x0000001202007981 */ /* 0x000362000c1e1900 */
[----:B------:R-:W-:Y:S05]  /*0240*/  BRA `(.L_x_1468) ;  /* 0x0000009000007947 */ /* 0x000fea0003800000 */
.L_x_1467:
        /* <DEDUP_REMOVED lines=8> */
.L_x_1469:
[----:B------:R-:W-:-:S04]  /*02d0*/  MOV R0, c[0x0][0x54c] ;  /* 0x0001530000007a02 */ /* 0x000fc80000000f00 */
.L_x_1468:
[----:B------:R-:W-:Y:S01]  /*02e0*/  USHF.L.U32 UR17, UR17, 0x7, URZ ;  /* 0x0000000711117899 */ /* 0x000fe2000800063f */
[----:B-----5:R-:W-:-:S05]  /*02f0*/  IMAD R0, R0, c[0x0][0x548], RZ ;  /* 0x0001520000007a24 */ /* 0x020fca00078e02ff */
[----:B------:R-:W-:-:S04]  /*0300*/  ISETP.LE.AND P0, PT, R0, UR17, PT ;  /* 0x0000001100007c0c */ /* 0x000fc8000bf03270 */
[----:B------:R-:W-:-:S05]  /*0310*/  SEL R0, R5, 0xffffffff, !P0 ;  /* 0xffffffff05007807 */ /* 0x000fca0004000000 */
[----:B------:R2:W-:Y:S04]  /*0320*/  STL [R1+0x58], R0 ;  /* 0x0000580001007387 */ /* 0x0005e80000100800 */
.L_x_1466:
        /* <DEDUP_REMOVED lines=32> */
.L_x_1470:
[----:B------:R-:W-:-:S04]  /*0530*/  ISETP.NE.U32.AND P1, PT, RZ, c[0x0][0x368], PT ;  /* 0x0000da00ff007a0c */ /* 0x000fc80003f25070 */
[----:B------:R-:W-:-:S13]  /*0540*/  ISETP.NE.AND.EX P1, PT, RZ, c[0x0][0x36c], PT, P1 ;  /* 0x0000db00ff007a0c */ /* 0x000fda0003f25310 */
[----:B------:R-:W-:Y:S05]  /*0550*/  @!P1 BRA `(.L_x_1471) ;  /* 0x0000004000009947 */ /* 0x000fea0003800000 */
[----:B------:R-:W-:-:S05]  /*0560*/  IMAD.WIDE R2, R60, R9, c[0x0][0x368] ;  /* 0x0000da003c027625 */ /* 0x000fca00078e0209 */
[----:B------:R-:W2:Y:S02]  /*0570*/  LDG.E R0, [R2.64] ;  /* 0x0000001202007981 */ /* 0x000ea4000c1e1900 */
[----:B--2---:R1:W2:Y:S02]  /*0580*/  R2UR UR8, R0 ;  /* 0x00000000000873c2 */ /* 0x0042a400000e0000 */
[----:B-12---:R-:W-:Y:S05]  /*0590*/  BRA `(.L_x_1472) ;  /* 0x0000006000007947 */ /* 0x006fea0003800000 */
.L_x_1471:
[----:B------:R-:W-:Y:S05]  /*05a0*/  @!P2 BRA `(.L_x_1472) ;  /* 0x000000500000a947 */ /* 0x000fea0003800000 */
[----:B------:R1:W2:Y:S04]  /*05b0*/  LDG.E R0, [R2.64] ;  /* 0x0000001202007981 */ /* 0x0002a8000c1e1900 */
[----:B-1----:R-:W4:Y:S01]  /*05c0*/  LDG.E R2, [R2.64+0x4] ;  /* 0x0000041202027981 */ /* 0x002f22000c1e1900 */
[----:B--2---:R-:W1:Y:S08]  /*05d0*/  R2UR UR8, R0 ;  /* 0x00000000000873c2 */ /* 0x004e7000000e0000 */
[----:B----4-:R-:W1:Y:S02]  /*05e0*/  R2UR UR4, R2 ;  /* 0x00000000020473c2 */ /* 0x010e6400000e0000 */
[----:B-1----:R-:W-:-:S06]  /*05f0*/  UIADD3 UR8, -UR8, UR4, URZ ;  /* 0x0000000408087290 */ /* 0x002fcc000fffe13f */
.L_x_1472:
[----:B------:R-:W-:Y:S01]  /*0600*/  ULDC UR4, c[0x0][0x2c4] ;  /* 0x0000b10000047ab9 */ /* 0x000fe20000000800 */
[----:B-----5:R-:W-:Y:S01]  /*0610*/  IADD3 R7, R7, UR6, RZ ;  /* 0x0000000607077c10 */ /* 0x020fe2000fffe0ff */
[----:B------:R-:W-:Y:S01]  /*0620*/  UISETP.NE.AND UP1, UPT, UR4, 0x1, UPT ;  /* 0x000000010400788c */ /* 0x000fe2000bf25270 */
[----:B------:R-:W-:Y:S01]  /*0630*/  PLOP3.LUT P1, PT, PT, PT, PT, 0x80, 0x0 ;  /* 0x000000000000781c */ /* 0x000fe20003f2f070 */
[----:B------:R-:W-:Y:S01]  /*0640*/  UIADD3 UR8, -UR6, UR8, URZ ;  /* 0x0000000806087290 */ /* 0x000fe2000fffe13f */
[----:B------:R-:W-:Y:S01]  /*0650*/  CS2R R14, SRZ ;  /* 0x00000000000e7805 */ /* 0x000fe2000001ff00 */
[----:B------:R-:W-:Y:S01]  /*0660*/  ULDC.64 UR4, c[0x0][0x2c8] ;  /* 0x0000b20000047ab9 */ /* 0x000fe20000000a00 */
[----:B------:R-:W-:Y:S01]  /*0670*/  IMAD.MOV.U32 R126, RZ, RZ, RZ ;  /* 0x000000ffff7e7224 */ /* 0x000fe200078e00ff */
[----:B---3--:R-:W-:Y:S01]  /*0680*/  UIADD3 UR6, UR8, 0x40, -UR11 ;  /* 0x0000004008067890 */ /* 0x008fe2000fffe80b */
[----:B------:R-:W-:Y:S01]  /*0690*/  IMAD.MOV.U32 R124, RZ, RZ, RZ ;  /* 0x000000ffff7c7224 */ /* 0x000fe200078e00ff */
[----:B------:R-:W-:Y:S01]  /*06a0*/  CS2R R130, SRZ ;  /* 0x0000000000827805 */ /* 0x000fe2000001ff00 */
[----:B------:R-:W-:Y:S01]  /*06b0*/  CS2R R128, SRZ ;  /* 0x0000000000807805 */ /* 0x000fe2000001ff00 */
[----:B------:R-:W-:Y:S01]  /*06c0*/  CS2R R16, SRZ ;  /* 0x0000000000107805 */ /* 0x000fe2000001ff00 */
[----:B------:R-:W-:Y:S01]  /*06d0*/  @UP1 UIADD3 UR12, UR17, 0x7f, URZ ;  /* 0x0000007f110c1890 */ /* 0x000fe2000fffe03f */
[----:B------:R-:W-:Y:S01]  /*06e0*/  MOV R122, RZ ;  /* 0x000000ff007a7202 */ /* 0x000fe20000000f00 */
[----:B------:R-:W-:Y:S01]  /*06f0*/  IMAD.MOV.U32 R11, RZ, RZ, RZ ;  /* 0x000000ffff0b7224 */ /* 0x000fe200078e00ff */
[----:B------:R-:W-:Y:S01]  /*0700*/  MOV R120, RZ ;  /* 0x000000ff00787202 */ /* 0x000fe20000000f00 */
[----:B------:R-:W-:Y:S01]  /*0710*/  UIMAD.WIDE.U32 UR12, UR12, UR4, URZ ;  /* 0x000000040c0c72a5 */ /* 0x000fe2000f8e003f */
[----:B------:R-:W-:Y:S01]  /*0720*/  CS2R R12, SRZ ;  /* 0x00000000000c7805 */ /* 0x000fe2000001ff00 */
[----:B------:R-:W-:Y:S01]  /*0730*/  UIADD3 UR4, UR17, 0x7f, URZ ;  /* 0x0000007f11047890 */ /* 0x000fe2000fffe03f */
[----:B------:R-:W-:Y:S01]  /*0740*/  IMAD.MOV.U32 R118, RZ, RZ, RZ ;  /* 0x000000ffff767224 */ /* 0x000fe200078e00ff */
[----:B------:R-:W-:Y:S01]  /*0750*/  @UP1 USHF.R.U32.HI UR4, URZ, UR5, UR13 ;  /* 0x000000053f041299 */ /* 0x000fe2000801160d */
[----:B------:R-:W-:Y:S01]  /*0760*/  MOV R116, RZ ;  /* 0x000000ff00747202 */ /* 0x000fe20000000f00 */
[----:B------:R-:W-:Y:S01]  /*0770*/  UIADD3 UR5, UR8, 0x3f, URZ ;  /* 0x0000003f08057890 */ /* 0x000fe2000fffe03f */
[----:B------:R-:W-:Y:S01]  /*0780*/  IMAD.MOV.U32 R110, RZ, RZ, RZ ;  /* 0x000000ffff6e7224 */ /* 0x000fe200078e00ff */
[----:B------:R-:W-:Y:S01]  /*0790*/  UIADD3 UR6, UR6, UR4, URZ ;  /* 0x0000000406067290 */ /* 0x000fe2000fffe03f */
[----:B------:R-:W-:Y:S01]  /*07a0*/  CS2R R18, SRZ ;  /* 0x0000000000127805 */ /* 0x000fe2000001ff00 */
[----:B------:R-:W-:Y:S01]  /*07b0*/  USHF.R.S32.HI UR7, URZ, 0x1f, UR5 ;  /* 0x0000001f3f077899 */ /* 0x000fe20008011405 */
[----:B------:R-:W-:Y:S01]  /*07c0*/  MOV R108, RZ ;  /* 0x000000ff006c7202 */ /* 0x000fe20000000f00 */
[----:B------:R-:W-:Y:S01]  /*07d0*/  USHF.R.S32.HI UR4, URZ, 0x1f, UR6 ;  /* 0x0000001f3f047899 */ /* 0x000fe20008011406 */
[----:B------:R-:W-:Y:S01]  /*07e0*/  IMAD.MOV.U32 R114, RZ, RZ, RZ ;  /* 0x000000ffff727224 */ /* 0x000fe200078e00ff */
[----:B------:R-:W-:Y:S01]  /*07f0*/  ULEA.HI UR7, UR7, UR5, URZ, 0x6 ;  /* 0x0000000507077291 */ /* 0x000fe2000f8f303f */
[----:B------:R-:W-:Y:S01]  /*0800*/  CS2R R20, SRZ ;  /* 0x0000000000147805 */ /* 0x000fe2000001ff00 */
[----:B------:R-:W-:Y:S01]  /*0810*/  ULEA.HI UR4, UR4, UR6, URZ, 0x6 ;  /* 0x0000000604047291 */ /* 0x000fe2000f8f303f */
[----:B------:R-:W-:Y:S01]  /*0820*/  MOV R112, RZ ;  /* 0x000000ff00707202 */ /* 0x000fe20000000f00 */
[----:B------:R-:W-:Y:S01]  /*0830*/  USHF.R.S32.HI UR7, URZ, 0x6, UR7 ;  /* 0x000000063f077899 */ /* 0x000fe20008011407 */
[----:B------:R-:W-:Y:S01]  /*0840*/  IMAD.MOV.U32 R106, RZ, RZ, RZ ;  /* 0x000000ffff6a7224 */ /* 0x000fe200078e00ff */
[----:B------:R-:W-:Y:S01]  /*0850*/  USHF.R.S32.HI UR4, URZ, 0x6, UR4 ;  /* 0x000000063f047899 */ /* 0x000fe20008011404 */
[----:B------:R-:W-:Y:S01]  /*0860*/  CS2R R22, SRZ ;  /* 0x0000000000167805 */ /* 0x000fe2000001ff00 */
[----:B------:R-:W-:Y:S01]  /*0870*/  MOV R104, RZ ;  /* 0x000000ff00687202 */ /* 0x000fe20000000f00 */
[----:B------:R-:W-:Y:S01]  /*0880*/  IMAD.MOV.U32 R102, RZ, RZ, RZ ;  /* 0x000000ffff667224 */ /* 0x000fe200078e00ff */
[----:B------:R-:W-:Y:S01]  /*0890*/  UISETP.LT.AND UP0, UPT, UR7, UR4, UPT ;  /* 0x000000040700728c */ /* 0x000fe2000bf01270 */
[----:B------:R-:W-:Y:S01]  /*08a0*/  CS2R R24, SRZ ;  /* 0x0000000000187805 */ /* 0x000fe2000001ff00 */
[----:B------:R-:W-:Y:S01]  /*08b0*/  MOV R100, RZ ;  /* 0x000000ff00647202 */ /* 0x000fe20000000f00 */
[----:B------:R-:W-:Y:S01]  /*08c0*/  IMAD.MOV.U32 R94, RZ, RZ, RZ ;  /* 0x000000ffff5e7224 */ /* 0x000fe200078e00ff */
[----:B------:R-:W-:Y:S01]  /*08d0*/  USEL UR25, UR7, UR4, UP0 ;  /* 0x0000000407197287 */ /* 0x000fe20008000000 */
[----:B------:R-:W-:Y:S01]  /*08e0*/  CS2R R26, SRZ ;  /* 0x00000000001a7805 */ /* 0x000fe2000001ff00 */
[----:B------:R-:W-:Y:S01]  /*08f0*/  MOV R92, RZ ;  /* 0x000000ff005c7202 */ /* 0x000fe20000000f00 */
[----:B------:R-:W-:Y:S01]  /*0900*/  IMAD.MOV.U32 R98, RZ, RZ, RZ ;  /* 0x000000ffff627224 */ /* 0x000fe200078e00ff */
[----:B------:R-:W-:Y:S01]  /*0910*/  UISETP.GE.AND UP0, UPT, UR25, 0x1, UPT ;  /* 0x000000011900788c */ /* 0x000fe2000bf06270 */
[----:B------:R-:W-:Y:S01]  /*0920*/  CS2R R28, SRZ ;  /* 0x00000000001c7805 */ /* 0x000fe2000001ff00 */
[----:B------:R-:W-:Y:S01]  /*0930*/  MOV R96, RZ ;  /* 0x000000ff00607202 */ /* 0x000fe20000000f00 */
[----:B------:R-:W-:Y:S01]  /*0940*/  IMAD.MOV.U32 R90, RZ, RZ, RZ ;  /* 0x000000ffff5a7224 */ /* 0x000fe200078e00ff */
[----:B------:R-:W-:Y:S01]  /*0950*/  CS2R R30, SRZ ;  /* 0x00000000001e7805 */ /* 0x000fe2000001ff00 */
[----:B------:R-:W-:Y:S01]  /*0960*/  MOV R88, RZ ;  /* 0x000000ff00587202 */ /* 0x000fe20000000f00 */
[----:B------:R-:W-:Y:S01]  /*0970*/  IMAD.MOV.U32 R86, RZ, RZ, RZ ;  /* 0x000000ffff567224 */ /* 0x000fe200078e00ff */
[----:B------:R-:W-:Y:S01]  /*0980*/  PLOP3.LUT P3, PT, PT, PT, UP0, 0x80, 0x0 ;  /* 0x000000000000781c */ /* 0x000fe20003f6f008 */
[----:B------:R-:W-:Y:S01]  /*0990*/  IMAD.MOV.U32 R84, RZ, RZ, RZ ;  /* 0x000000ffff547224 */ /* 0x000fe200078e00ff */
[----:B------:R-:W-:Y:S01]  /*09a0*/  MOV R33, RZ ;  /* 0x000000ff00217202 */ /* 0x000fe20000000f00 */
        /* <DEDUP_REMOVED lines=61> */
[----:B------:R-:W-:Y:S01]  /*0d80*/  ULDC UR4, c[0x0][0x2c4] ;  /* 0x0000b10000047ab9 */ /* 0x000fe20000000800 */
[----:B------:R-:W-:Y:S01]  /*0d90*/  SHF.R.S32.HI R0, RZ, 0x1f, R6 ;  /* 0x0000001fff007819 */ /* 0x000fe20000011406 */
[----:B------:R-:W3:Y:S01]  /*0da0*/  S2R R17, SR_CTAID.Y ;  /* 0x0000000000117919 */ /* 0x000ee20000002600 */
[-C--:B------:R-:W-:Y:S01]  /*0db0*/  LEA.HI R4, R157, R159.reuse, RZ, 0x3 ;  /* 0x0000009f9d047211 */ /* 0x080fe200078f18ff */
[----:B------:R-:W-:Y:S01]  /*0dc0*/  UIMAD UR4, UR11, UR4, URZ ;  /* 0x000000040b0472a4 */ /* 0x000fe2000f8e023f */
[----:B------:R-:W-:Y:S01]  /*0dd0*/  SHF.R.S32.HI R8, RZ, 0x1f, R7 ;  /* 0x0000001fff087819 */ /* 0x000fe20000011407 */
[----:B------:R-:W-:Y:S01]  /*0de0*/  IMAD R0, R0, c[0x0][0x178], RZ ;  /* 0x00005e0000007a24 */ /* 0x000fe200078e02ff */
[----:B------:R-:W-:Y:S01]  /*0df0*/  SHF.R.S32.HI R19, RZ, 0x3, R4 ;  /* 0x00000003ff137819 */ /* 0x000fe20000011404 */
[----:B------:R-:W-:Y:S01]  /*0e00*/  BSSY B0, `(.L_x_1474) ;  /* 0x0000076000007945 */ /* 0x000fe20003800000 */
[----:B------:R-:W-:Y:S01]  /*0e10*/  LOP3.LUT R4, R4, 0xfffffff8, RZ, 0xc0, !PT ;  /* 0xfffffff804047812 */ /* 0x000fe200078ec0ff */
[----:B------:R-:W-:Y:S01]  /*0e20*/  IMAD R0, R6, c[0x0][0x17c], R0 ;  /* 0x00005f0006007a24 */ /* 0x000fe200078e0200 */
[----:B------:R-:W-:Y:S01]  /*0e30*/  SHF.R.S32.HI R18, RZ, 0x1f, R60 ;  /* 0x0000001fff127819 */ /* 0x000fe2000001143c */
[----:B------:R-:W-:Y:S01]  /*0e40*/  IMAD.SHL.U32 R5, R19, 0x40, RZ ;  /* 0x0000004013057824 */ /* 0x000fe200078e00ff */
[----:B------:R-:W-:Y:S01]  /*0e50*/  LEA.HI R24, R157, R159, RZ, 0x4 ;  /* 0x0000009f9d187211 */ /* 0x000fe200078f20ff */
[----:B------:R-:W-:Y:S01]  /*0e60*/  IMAD.IADD R44, R159, 0x1, -R4 ;  /* 0x000000019f2c7824 */ /* 0x000fe200078e0a04 */
[----:B------:R-:W-:-:S03]  /*0e70*/  SEL R10, R18, RZ, !P0 ;  /* 0x000000ff120a7207 */ /* 0x000fc60004000000 */
[C---:B------:R-:W-:Y:S02]  /*0e80*/  IMAD.SHL.U32 R12, R44.reuse, 0x8, RZ ;  /* 0x000000082c0c7824 */ /* 0x040fe400078e00ff */
[----:B------:R-:W-:Y:S02]  /*0e90*/  IMAD R9, R44, 0x10, R19 ;  /* 0x000000102c097824 */ /* 0x000fe400078e0213 */
[----:B------:R-:W-:Y:S01]  /*0ea0*/  IMAD R10, R10, c[0x0][0x1c0], RZ ;  /* 0x000070000a0a7a24 */ /* 0x000fe200078e02ff */
[----:B------:R-:W-:Y:S01]  /*0eb0*/  IADD3 R4, R12, 0x40, RZ ;  /* 0x000000400c047810 */ /* 0x000fe20007ffe0ff */
[----:B-1----:R-:W-:Y:S01]  /*0ec0*/  IMAD.WIDE.U32 R2, R6, c[0x0][0x178], RZ ;  /* 0x00005e0006027a25 */ /* 0x002fe200078e00ff */
[----:B------:R-:W-:Y:S02]  /*0ed0*/  IADD3 R9, R9, UR17, RZ ;  /* 0x0000001109097c10 */ /* 0x000fe4000fffe0ff */
[----:B------:R-:W-:Y:S02]  /*0ee0*/  ISETP.GE.AND P4, PT, R4, c[0x0][0x1d4], PT ;  /* 0x0000750004007a0c */ /* 0x000fe40003f86270 */
[----:B------:R-:W-:-:S02]  /*0ef0*/  IADD3 R3, R3, R0, RZ ;  /* 0x0000000003037210 */ /* 0x000fc40007ffe0ff */
[----:B------:R-:W-:Y:S02]  /*0f00*/  LOP3.LUT R0, R5, 0x1c0, RZ, 0xc0, !PT ;  /* 0x000001c005007812 */ /* 0x000fe400078ec0ff */
[----:B---3--:R-:W-:Y:S01]  /*0f10*/  SHF.R.S32.HI R16, RZ, 0x1f, R17 ;  /* 0x0000001fff107819 */ /* 0x008fe20000011411 */
[----:B------:R-:W-:Y:S01]  /*0f20*/  IMAD.WIDE.U32 R2, R17, c[0x0][0x1b8], R2 ;  /* 0x00006e0011027a25 */ /* 0x000fe200078e0002 */
[----:B------:R-:W-:Y:S02]  /*0f30*/  LOP3.LUT R6, R0, 0x38, R12, 0xf8, !PT ;  /* 0x0000003800067812 */ /* 0x000fe400078ef80c */
[----:B------:R-:W-:Y:S02]  /*0f40*/  SHF.R.U32.HI R5, RZ, 0x3, R0 ;  /* 0x00000003ff057819 */ /* 0x000fe40000011600 */
[----:B------:R-:W-:Y:S02]  /*0f50*/  IADD3 R0, P3, R7, R19, RZ ;  /* 0x0000001307007210 */ /* 0x000fe40007f7e0ff */
[----:B------:R-:W-:Y:S01]  /*0f60*/  LOP3.LUT R21, R6, R5, RZ, 0x3c, !PT ;  /* 0x0000000506157212 */ /* 0x000fe200078e3cff */
[----:B------:R-:W-:Y:S01]  /*0f70*/  IMAD R5, R16, c[0x0][0x1b8], RZ ;  /* 0x00006e0010057a24 */ /* 0x000fe200078e02ff */
[----:B------:R-:W-:-:S02]  /*0f80*/  LEA.HI.X.SX32 R4, R19, R8, 0x1, P3 ;  /* 0x0000000813047211 */ /* 0x000fc400018f0eff */
[----:B------:R-:W-:Y:S01]  /*0f90*/  PLOP3.LUT P3, PT, PT, PT, UP1, 0x80, 0x0 ;  /* 0x000000000000781c */ /* 0x000fe20003f6f018 */
[----:B------:R-:W-:Y:S01]  /*0fa0*/  IMAD R8, R17, c[0x0][0x1bc], R5 ;  /* 0x00006f0011087a24 */ /* 0x000fe200078e0205 */
[----:B------:R-:W-:Y:S01]  /*0fb0*/  SHF.R.S32.HI R13, RZ, 0x1f, R12 ;  /* 0x0000001fff0d7819 */ /* 0x000fe2000001140c */
[----:B------:R-:W-:Y:S01]  /*0fc0*/  IMAD R5, R4, c[0x0][0x1e0], RZ ;  /* 0x0000780004057a24 */ /* 0x000fe200078e02ff */
[----:B------:R-:W-:Y:S01]  /*0fd0*/  ISETP.GE.AND P5, PT, R12, c[0x0][0x1d4], PT ;  /* 0x000075000c007a0c */ /* 0x000fe20003fa6270 */
[----:B------:R-:W-:Y:S01]  /*0fe0*/  IMAD R4, R4, c[0x0][0x208], RZ ;  /* 0x0000820004047a24 */ /* 0x000fe200078e02ff */
[----:B------:R-:W-:Y:S01]  /*0ff0*/  IADD3 R3, R3, R8, RZ ;  /* 0x0000000803037210 */ /* 0x000fe20007ffe0ff */
[----:B------:R-:W-:Y:S01]  /*1000*/  IMAD R14, R0, c[0x0][0x1e4], R5 ;  /* 0x00007900000e7a24 */ /* 0x000fe200078e0205 */
[----:B------:R-:W-:Y:S01]  /*1010*/  SEL R8, R60, RZ, !P0 ;  /* 0x000000ff3c087207 */ /* 0x000fe20004000000 */
[C---:B------:R-:W-:Y:S02]  /*1020*/  IMAD R15, R0.reuse, c[0x0][0x20c], R4 ;  /* 0x00008300000f7a24 */ /* 0x040fe400078e0204 */
[----:B------:R-:W-:-:S04]  /*1030*/  IMAD.WIDE.U32 R6, R0, c[0x0][0x1e0], R12 ;  /* 0x0000780000067a25 */ /* 0x000fc800078e000c */
[----:B------:R-:W-:-:S04]  /*1040*/  @P3 IMAD.HI.U32 R11, R9, c[0x0][0x2c8], RZ ;  /* 0x0000b200090b3a27 */ /* 0x000fc800078e00ff */
[----:B------:R-:W-:-:S04]  /*1050*/  IMAD.WIDE.U32 R4, R0, c[0x0][0x208], R12 ;  /* 0x0000820000047a25 */ /* 0x000fc800078e000c */
[----:B------:R-:W-:Y:S01]  /*1060*/  IMAD.MOV.U32 R0, RZ, RZ, R9 ;  /* 0x000000ffff007224 */ /* 0x000fe200078e0009 */
[----:B------:R-:W-:Y:S01]  /*1070*/  @P3 SHF.R.U32.HI R0, RZ, c[0x0][0x2cc], R11 ;  /* 0x0000b300ff003a19 */ /* 0x000fe2000001160b */
[C---:B------:R-:W-:Y:S01]  /*1080*/  IMAD R11, R8.reuse, c[0x0][0x1c4], R10 ;  /* 0x00007100080b7a24 */ /* 0x040fe200078e020a */
[----:B------:R-:W-:Y:S01]  /*1090*/  IADD3 R5, R5, R15, RZ ;  /* 0x0000000f05057210 */ /* 0x000fe20007ffe0ff */
[----:B------:R-:W-:Y:S01]  /*10a0*/  IMAD.WIDE.U32 R2, R8, c[0x0][0x1c0], R2 ;  /* 0x0000700008027a25 */ /* 0x000fe200078e0002 */
[----:B------:R-:W-:-:S03]  /*10b0*/  SHF.R.S32.HI R8, RZ, 0x1f, R0 ;  /* 0x0000001fff087819 */ /* 0x000fc60000011400 */
[----:B------:R-:W-:Y:S02]  /*10c0*/  IMAD.MOV R10, RZ, RZ, -R0 ;  /* 0x000000ffff0a7224 */ /* 0x000fe400078e0a00 */
[----:B------:R-:W-:Y:S02]  /*10d0*/  IMAD.IADD R3, R3, 0x1, R11 ;  /* 0x0000000103037824 */ /* 0x000fe400078e020b */
[----:B------:R-:W-:Y:S01]  /*10e0*/  IMAD R10, R10, c[0x0][0x2c4], R9 ;  /* 0x0000b1000a0a7a24 */ /* 0x000fe200078e0209 */
[----:B------:R-:W-:Y:S01]  /*10f0*/  LOP3.LUT R9, R24, 0xfffffff0, RZ, 0xc0, !PT ;  /* 0xfffffff018097812 */ /* 0x000fe200078ec0ff */
[----:B------:R-:W-:Y:S02]  /*1100*/  IMAD R8, R8, c[0x0][0x1b0], RZ ;  /* 0x00006c0008087a24 */ /* 0x000fe400078e02ff */
[----:B------:R-:W-:Y:S01]  /*1110*/  IMAD.WIDE.U32 R2, R0, c[0x0][0x1b0], R2 ;  /* 0x00006c0000027a25 */ /* 0x000fe200078e0002 */
[----:B------:R-:W-:-:S03]  /*1120*/  SHF.R.S32.HI R11, RZ, 0x1f, R10 ;  /* 0x0000001fff0b7819 */ /* 0x000fc6000001140a */
[----:B------:R-:W-:Y:S01]  /*1130*/  IMAD R8, R0, c[0x0][0x1b4], R8 ;  /* 0x00006d0000087a24 */ /* 0x000fe200078e0208 */
[----:B------:R-:W-:Y:S01]  /*1140*/  IADD3 R0, -R9, R159, RZ ;  /* 0x0000009f09007210 */ /* 0x000fe20007ffe1ff */
[----:B------:R-:W-:Y:S02]  /*1150*/  IMAD.IADD R7, R7, 0x1, R14 ;  /* 0x0000000107077824 */ /* 0x000fe400078e020e */
[----:B------:R-:W-:Y:S02]  /*1160*/  IMAD.IADD R3, R3, 0x1, R8 ;  /* 0x0000000103037824 */ /* 0x000fe400078e0208 */
        /* <DEDUP_REMOVED lines=14> */
[----:B------:R-:W-:Y:S01]  /*1250*/  LEA.HI R11, R157, R159, RZ, 0x6 ;  /* 0x0000009f9d0b7211 */ /* 0x000fe200078f30ff */
[----:B------:R-:W-:Y:S01]  /*1260*/  IMAD.IADD R22, R0, 0x1, -R10 ;  /* 0x0000000100167824 */ /* 0x000fe200078e0a0a */
[----:B------:R-:W-:Y:S01]  /*1270*/  IADD3 R7, R7, R15, RZ ;  /* 0x0000000f07077210 */ /* 0x000fe20007ffe0ff */
[----:B------:R-:W-:Y:S01]  /*1280*/  IMAD.IADD R9, R9, 0x1, R14 ;  /* 0x0000000109097824 */ /* 0x000fe200078e020e */
[----:B------:R-:W-:Y:S01]  /*1290*/  LEA.HI.X R16, R4, c[0x0][0x164], R2, 0x1, P0 ;  /* 0x0000590004107a11 */ /* 0x000fe200000f0c02 */
[----:B------:R-:W-:Y:S01]  /*12a0*/  IMAD.SHL.U32 R11, R11, 0x8, RZ ;  /* 0x000000080b0b7824 */ /* 0x000fe200078e00ff */
[----:B------:R-:W-:Y:S01]  /*12b0*/  IADD3 R15, R19, UR17, RZ ;  /* 0x00000011130f7c10 */ /* 0x000fe2000fffe0ff */
[----:B------:R1:W3:Y:S01]  /*12c0*/  SHFL.IDX PT, R4, R17, RZ, 0x181f ;  /* 0x00181fff11047589 */ /* 0x0002e200000e0000 */
[----:B------:R-:W-:-:S02]  /*12d0*/  SHF.L.U32 R14, R44, 0x3, RZ ;  /* 0x000000032c0e7819 */ /* 0x000fc400000006ff */
[----:B------:R-:W-:Y:S01]  /*12e0*/  ISETP.GE.AND P0, PT, R15, UR4, PT ;  /* 0x000000040f007c0c */ /* 0x000fe2000bf06270 */
[----:B------:R1:W4:Y:S01]  /*12f0*/  SHFL.IDX PT, R5, R16, RZ, 0x181f ;  /* 0x00181fff10057589 */ /* 0x00032200000e0000 */
[----:B------:R-:W-:Y:S02]  /*1300*/  LOP3.LUT R11, R21, 0xfffffe00, R11, 0xf8, !PT ;  /* 0xfffffe00150b7812 */ /* 0x000fe400078ef80b */
[----:B--2---:R-:W-:Y:S01]  /*1310*/  @P1 MOV R2, R20 ;  /* 0x0000001400021202 */ /* 0x004fe20000000f00 */
[----:B------:R-:W-:Y:S01]  /*1320*/  @!P1 IMAD.MOV.U32 R2, RZ, RZ, R60 ;  /* 0x000000ffff029224 */ /* 0x000fe200078e003c */
[----:B------:R-:W-:Y:S01]  /*1330*/  @P1 SHF.R.S32.HI R3, RZ, 0x1f, R20 ;  /* 0x0000001fff031819 */ /* 0x000fe20000011414 */
[----:B------:R-:W-:Y:S01]  /*1340*/  @!P1 IMAD.MOV.U32 R3, RZ, RZ, R18 ;  /* 0x000000ffff039224 */ /* 0x000fe200078e0012 */
[----:B------:R-:W-:Y:S01]  /*1350*/  IADD3 R18, R14, 0x40, RZ ;  /* 0x000000400e127810 */ /* 0x000fe20007ffe0ff */
[----:B------:R-:W-:Y:S01]  /*1360*/  IMAD.MOV.U32 R20, RZ, RZ, 0x20 ;  /* 0x00000020ff147424 */ /* 0x000fe200078e00ff */
[----:B------:R-:W-:-:S02]  /*1370*/  SEL R0, R2, RZ, !P2 ;  /* 0x000000ff02007207 */ /* 0x000fc40005000000 */
[----:B------:R-:W-:Y:S02]  /*1380*/  SEL R2, R3, RZ, !P2 ;  /* 0x000000ff03027207 */ /* 0x000fe40005000000 */
[----:B------:R-:W-:Y:S01]  /*1390*/  R2P PR, R22, 0x6 ;  /* 0x0000000616007804 */ /* 0x000fe20000000000 */
[----:B------:R-:W-:Y:S01]  /*13a0*/  IMAD.WIDE.U32 R30, R0, c[0x0][0x218], R6 ;  /* 0x00008600001e7a25 */ /* 0x000fe200078e0006 */
[----:B------:R-:W-:Y:S02]  /*13b0*/  MOV R3, 0x10 ;  /* 0x0000001000037802 */ /* 0x000fe40000000f00 */
[----:B------:R-:W-:Y:S01]  /*13c0*/  ISETP.GE.AND P6, PT, R14, c[0x0][0x198], PT ;  /* 0x000066000e007a0c */ /* 0x000fe20003fc6270 */
[C---:B------:R-:W-:Y:S01]  /*13d0*/  IMAD R10, R2.reuse, c[0x0][0x1f0], RZ ;  /* 0x00007c00020a7a24 */ /* 0x040fe200078e02ff */
[----:B------:R-:W-:Y:S01]  /*13e0*/  SEL R3, R3, 0xfffffff0, !P1 ;  /* 0xfffffff003037807 */ /* 0x000fe20004800000 */
[----:B------:R-:W-:Y:S01]  /*13f0*/  IMAD R2, R2, c[0x0][0x218], RZ ;  /* 0x0000860002027a24 */ /* 0x000fe200078e02ff */
[----:B------:R-:W-:Y:S01]  /*1400*/  ISETP.GE.AND P1, PT, R18, c[0x0][0x198], PT ;  /* 0x0000660012007a0c */ /* 0x000fe20003f26270 */
[----:B------:R-:W-:-:S02]  /*1410*/  IMAD R10, R0, c[0x0][0x1f4], R10 ;  /* 0x00007d00000a7a24 */ /* 0x000fc400078e020a */
[C---:B------:R-:W-:Y:S02]  /*1420*/  IMAD R2, R0.reuse, c[0x0][0x21c], R2 ;  /* 0x0000870000027a24 */ /* 0x040fe400078e0202 */
[----:B------:R-:W-:Y:S01]  /*1430*/  IMAD.WIDE.U32 R26, R0, c[0x0][0x1f0], R8 ;  /* 0x00007c00001a7a25 */ /* 0x000fe200078e0008 */
[----:B------:R-:W-:Y:S02]  /*1440*/  SEL R0, R20, 0xffffffe0, !P2 ;  /* 0xffffffe014007807 */ /* 0x000fe40005000000 */
[----:B------:R-:W-:Y:S01]  /*1450*/  IADD3 R29, R31, R2, RZ ;  /* 0x000000021f1d7210 */ /* 0x000fe20007ffe0ff */
[----:B------:R-:W-:Y:S01]  /*1460*/  IMAD.IADD R33, R27, 0x1, R10 ;  /* 0x000000011b217824 */ /* 0x000fe200078e020a */
[----:B------:R1:W-:Y:S04]  /*1470*/  STL.64 [R1+0x48], R26 ;  /* 0x0000481a01007387 */ /* 0x0003e80000100a00 */
        /* <DEDUP_REMOVED lines=14> */
.L_x_1475:
[----:B---34-:R-:W-:Y:S05]  /*1560*/  BSYNC B0 ;  /* 0x0000000000007941 */ /* 0x018fea0003800000 */
.L_x_1474:
[----:B--2---:R-:W-:Y:S01]  /*1570*/  IADD3 R2, R15, 0x10, RZ ;  /* 0x000000100f027810 */ /* 0x004fe20007ffe0ff */
[----:B------:R2:W3:Y:S01]  /*1580*/  SHFL.IDX PT, R5, R16, 0x1, 0x181f ;  /* 0x00381f0010057f89 */ /* 0x0004e200000e0000 */
[----:B------:R-:W-:Y:S02]  /*1590*/  BSSY B0, `(.L_x_1476) ;  /* 0x000000e000007945 */ /* 0x000fe40003800000 */
[----:B------:R-:W-:Y:S01]  /*15a0*/  ISETP.GE.AND P0, PT, R2, UR4, PT ;  /* 0x0000000402007c0c */ /* 0x000fe2000bf06270 */
        /* <DEDUP_REMOVED lines=12> */
.L_x_1477:
[----:B------:R-:W-:Y:S05]  /*1670*/  BSYNC B0 ;  /* 0x0000000000007941 */ /* 0x000fea0003800000 */
.L_x_1476:
[----:B---3--:R-:W-:Y:S01]  /*1680*/  IADD3 R2, R15, 0x20, RZ ;  /* 0x000000200f027810 */ /* 0x008fe20007ffe0ff */
[----:B------:R3:W1:Y:S01]  /*1690*/  SHFL.IDX PT, R5, R16, 0x2, 0x181f ;  /* 0x00581f0010057f89 */ /* 0x00066200000e0000 */
[----:B------:R-:W-:Y:S02]  /*16a0*/  BSSY B0, `(.L_x_1478) ;  /* 0x000000e000007945 */ /* 0x000fe40003800000 */
[----:B------:R-:W-:Y:S01]  /*16b0*/  ISETP.GE.AND P0, PT, R2, UR4, PT ;  /* 0x0000000402007c0c */ /* 0x000fe2000bf06270 */
        /* <DEDUP_REMOVED lines=12> */
.L_x_1479:
[----:B------:R-:W-:Y:S05]  /*1780*/  BSYNC B0 ;  /* 0x0000000000007941 */ /* 0x000fea0003800000 */
.L_x_1478:
[----:B-1----:R-:W-:Y:S01]  /*1790*/  IADD3 R2, R15, 0x30, RZ ;  /* 0x000000300f027810 */ /* 0x002fe20007ffe0ff */
[----:B------:R1:W2:Y:S01]  /*17a0*/  SHFL.IDX PT, R5, R16, 0x3, 0x181f ;  /* 0x00781f0010057f89 */ /* 0x0002a200000e0000 */
[----:B------:R-:W-:Y:S02]  /*17b0*/  BSSY B0, `(.L_x_1480) ;  /* 0x000000e000007945 */ /* 0x000fe40003800000 */
[----:B------:R-:W-:Y:S01]  /*17c0*/  ISETP.GE.AND P0, PT, R2, UR4, PT ;  /* 0x0000000402007c0c */ /* 0x000fe2000bf06270 */
        /* <DEDUP_REMOVED lines=12> */
.L_x_1481:
[----:B------:R-:W-:Y:S05]  /*1890*/  BSYNC B0 ;  /* 0x0000000000007941 */ /* 0x000fea0003800000 */
.L_x_1480:
[----:B--2---:R-:W-:Y:S01]  /*18a0*/  IADD3 R2, R15, 0x40, RZ ;  /* 0x000000400f027810 */ /* 0x004fe20007ffe0ff */
        /* <DEDUP_REMOVED lines=15> */
.L_x_1483:
[----:B------:R-:W-:Y:S05]  /*19a0*/  BSYNC B0 ;  /* 0x0000000000007941 */ /* 0x000fea0003800000 */
.L_x_1482:
        /* <DEDUP_REMOVED lines=16> */
.L_x_1485:
[----:B------:R-:W-:Y:S05]  /*1ab0*/  BSYNC B0 ;  /* 0x0000000000007941 */ /* 0x000fea0003800000 */
.L_x_1484:
        /* <DEDUP_REMOVED lines=16> */
.L_x_1487:
[----:B------:R-:W-:Y:S05]  /*1bc0*/  BSYNC B0 ;  /* 0x0000000000007941 */ /* 0x000fea0003800000 */
.L_x_1486:
[----:B-1----:R-:W-:Y:S01]  /*1bd0*/  IADD3 R2, R15, 0x70, RZ ;  /* 0x000000700f027810 */ /* 0x002fe20007ffe0ff */
[----:B------:R-:W1:Y:S01]  /*1be0*/  SHFL.IDX PT, R6, R17, 0x7, 0x181f ;  /* 0x00f81f0011067f89 */ /* 0x000e6200000e0000 */
[----:B------:R-:W-:Y:S01]  /*1bf0*/  UIADD3 UR21, UR25, -0x1, URZ ;  /* 0xffffffff19157890 */ /* 0x000fe2000fffe03f */
[----:B----4-:R-:W-:Y:S01]  /*1c00*/  IADD3 R4, -R19, UR8, RZ ;  /* 0x0000000813047c10 */ /* 0x010fe2000fffe1ff */
[----:B------:R-:W-:Y:S01]  /*1c10*/  ULDC.64 UR6, c[0x0][0x1e0] ;  /* 0x0000780000067ab9 */ /* 0x000fe20000000a00 */
[----:B------:R-:W-:Y:S01]  /*1c20*/  ISETP.GE.AND P2, PT, R2, UR4, PT ;  /* 0x0000000402007c0c */ /* 0x000fe2000bf46270 */
[----:B------:R-:W4:Y:S01]  /*1c30*/  SHFL.IDX PT, R7, R16, 0x7, 0x181f ;  /* 0x00f81f0010077f89 */ /* 0x000f2200000e0000 */
[----:B------:R-:W-:Y:S01]  /*1c40*/  UMOV UR22, 0x6 ;  /* 0x0000000600167882 */ /* 0x000fe20000000000 */
[----:B------:R-:W-:Y:S01]  /*1c50*/  IMAD.U32 R2, RZ, RZ, UR21 ;  /* 0x00000015ff027e24 */ /* 0x000fe2000f8e00ff */
[----:B------:R-:W-:Y:S01]  /*1c60*/  USHF.L.U32 UR23, UR6, 0x6, URZ ;  /* 0x0000000606177899 */ /* 0x000fe2000800063f */
[----:B------:R-:W-:Y:S01]  /*1c70*/  IMAD.SHL.U32 R245, R11, 0x2, RZ ;  /* 0x000000020bf57824 */ /* 0x000fe200078e00ff */
[----:B------:R-:W-:Y:S01]  /*1c80*/  USHF.L.U64.HI UR22, UR6, UR22, UR7 ;  /* 0x0000001606167299 */ /* 0x000fe20008010207 */
[----:B------:R-:W-:Y:S01]  /*1c90*/  IMAD R2, R2, -0x40, R4 ;  /* 0xffffffc002027824 */ /* 0x000fe200078e0204 */
[----:B------:R-:W-:Y:S01]  /*1ca0*/  USHF.R.S32.HI UR10, URZ, 0x1f, UR21 ;  /* 0x0000001f3f0a7899 */ /* 0x000fe20008011415 */
[----:B------:R-:W-:Y:S01]  /*1cb0*/  IMAD.MOV.U32 R160, RZ, RZ, R32 ;  /* 0x000000ffffa07224 */ /* 0x000fe200078e0020 */
[----:B------:R-:W-:Y:S01]  /*1cc0*/  UIMAD UR4, UR22, UR21, URZ ;  /* 0x00000015160472a4 */ /* 0x000fe2000f8e023f */
[----:B------:R-:W-:Y:S01]  /*1cd0*/  IMAD.MOV.U32 R161, RZ, RZ, R33 ;  /* 0x000000ffffa17224 */ /* 0x000fe200078e0021 */
[----:B------:R-:W-:Y:S01]  /*1ce0*/  UIMAD.WIDE.U32 UR12, UR6, 0x20, URZ ;  /* 0x00000020060c78a5 */ /* 0x000fe2000f8e003f */
[----:B------:R-:W-:Y:S01]  /*1cf0*/  @!P2 SHF.R.S32.HI R4, RZ, 0x1f, R18 ;  /* 0x0000001fff04a819 */ /* 0x000fe20000011412 */
[----:B------:R-:W-:Y:S01]  /*1d00*/  IMAD.U32 R155, RZ, RZ, UR23 ;  /* 0x00000017ff9b7e24 */ /* 0x000fe2000f8e00ff */
[----:B------:R-:W-:Y:S01]  /*1d10*/  UIMAD UR4, UR10, UR23, UR4 ;  /* 0x000000170a0472a4 */ /* 0x000fe2000f8e0204 */
[----:B------:R-:W-:Y:S01]  /*1d20*/  IMAD.MOV.U32 R160, RZ, RZ, R26 ;  /* 0x000000ffffa07224 */ /* 0x000fe200078e001a */
[----:B------:R-:W-:Y:S01]  /*1d30*/  @!P2 LEA.HI R10, R4, R18, RZ, 0x3 ;  /* 0x00000012040aa211 */ /* 0x000fe200078f18ff */
[----:B------:R-:W-:Y:S01]  /*1d40*/  USHF.L.U32 UR9, UR7, 0x5, URZ ;  /* 0x0000000507097899 */ /* 0x000fe2000800063f */
[----:B------:R-:W-:Y:S01]  /*1d50*/  SHF.R.S32.HI R12, RZ, 0x4, R24 ;  /* 0x00000004ff0c7819 */ /* 0x000fe20000011418 */
[----:B------:R-:W-:Y:S01]  /*1d60*/  IMAD.WIDE.U32 R4, R155, UR21, R160 ;  /* 0x000000159b047c25 */ /* 0x000fe2000f8e00a0 */
[----:B-1----:R-:W-:Y:S01]  /*1d70*/  @!P2 LEA R8, P0, R14, R6, 0x1 ;  /* 0x000000060e08a211 */ /* 0x002fe200078008ff */
[----:B------:R-:W-:Y:S01]  /*1d80*/  UIADD3 UR9, UR13, UR9, URZ ;  /* 0x000000090d097290 */ /* 0x000fe2000fffe03f */
[----:B------:R-:W-:Y:S01]  /*1d90*/  @!P2 LOP3.LUT R10, R10, 0xfffffff8, RZ, 0xc0, !PT ;  /* 0xfffffff80a0aa812 */ /* 0x000fe200078ec0ff */
[----:B------:R-:W-:Y:S01]  /*1da0*/  UIMAD UR20, UR21, -0x40, UR8 ;  /* 0xffffffc0151478a4 */ /* 0x000fe2000f8e0208 */
[----:B----4-:R-:W-:Y:S01]  /*1db0*/  @!P2 LEA.HI.X R9, R14, R7, R13, 0x1, P0 ;  /* 0x000000070e09a211 */ /* 0x010fe200000f0c0d */
[----:B------:R-:W-:Y:S01]  /*1dc0*/  STL.64 [R1+0x38], R160 ;  /* 0x000038a001007387 */ /* 0x000fe20000100a00 */
[----:B------:R-:W-:Y:S01]  /*1dd0*/  ISETP.GE.AND P0, PT, R2, 0x1, PT ;  /* 0x000000010200780c */ /* 0x000fe20003f06270 */
[----:B------:R-:W-:Y:S01]  /*1de0*/  @!P2 IMAD.WIDE R6, R10, 0x2, R6 ;  /* 0x000000020a06a825 */ /* 0x000fe200078e0206 */
[----:B------:R-:W-:Y:S01]  /*1df0*/  IADD3 R5, R5, UR4, RZ ;  /* 0x0000000405057c10 */ /* 0x000fe2000fffe0ff */
[----:B------:R-:W-:Y:S01]  /*1e00*/  @!PT LDS RZ, [RZ] ;  /* 0x00000000fffff984 */ /* 0x000fe20000000800 */
[----:B------:R1:W-:Y:S01]  /*1e10*/  @!P2 LDGSTS.E.BYPASS.LTC128B.128 [R245+0xb900], [R8.64], !P6 ;  /* 0x0b90000008f5afae */ /* 0x0003e2000f101d52 */
[----:B------:R-:W-:-:S03]  /*1e20*/  LEA.HI R156, R157, R159, RZ, 0x5 ;  /* 0x0000009f9d9c7211 */ /* 0x000fc600078f28ff */
[----:B------:R4:W-:Y:S01]  /*1e30*/  @!P2 LDGSTS.E.BYPASS.LTC128B.128 [R245+0xf900], [R6.64], !P1 ;  /* 0x0f90000006f5afae */ /* 0x0009e2000c901d52 */
[C---:B------:R-:W-:Y:S02]  /*1e40*/  ISETP.GE.AND P2, PT, R2.reuse, 0x21, PT ;  /* 0x000000210200780c */ /* 0x040fe40003f46270 */
[----:B------:R-:W-:Y:S01]  /*1e50*/  ISETP.GE.AND P1, PT, R2, 0x31, PT ;  /* 0x000000310200780c */ /* 0x000fe20003f26270 */
[----:B------:R-:W0:Y:S01]  /*1e60*/  LDGDEPBAR ;  /* 0x00000000000079af */ /* 0x000e220000000000 */
[----:B------:R-:W-:-:S11]  /*1e70*/  SHF.R.S32.HI R154, RZ, 0x5, R156 ;  /* 0x00000005ff9a7819 */ /* 0x000fd6000001149c */
[----:B------:R-:W-:-:S05]  /*1e80*/  VOTEU.ANY UP0, P1 ;  /* 0x00000000003f7886 */ /* 0x000fca0000800100 */
[----:B------:R-:W-:Y:S01]  /*1e90*/  @UP0 UIMAD UR4, UR7, 0x30, URZ ;  /* 0x00000030070408a4 */ /* 0x000fe2000f8e023f */
[----:B------:R-:W-:Y:S01]  /*1ea0*/  BAR.SYNC.DEFER_BLOCKING 0x0 ;  /* 0x0000000000007b1d */ /* 0x000fe20000010000 */
[----:B-1----:R-:W-:-:S04]  /*1eb0*/  @P0 LEA R8, P6, R4, c[0x0][0x1c8], 0x1 ;  /* 0x0000720004080a11 */ /* 0x002fc800078c08ff */
[----:B------:R-:W-:Y:S01]  /*1ec0*/  @P0 LEA.HI.X R9, R4, c[0x0][0x1cc], R5, 0x1, P6 ;  /* 0x0000730004090a11 */ /* 0x000fe200030f0c05 */
[----:B----4-:R-:W-:Y:S01]  /*1ed0*/  IMAD.MOV.U32 R7, RZ, RZ, c[0x0][0x1e0] ;  /* 0x00007800ff077624 */ /* 0x010fe200078e00ff */
[----:B------:R-:W-:Y:S01]  /*1ee0*/  ISETP.GE.AND P6, PT, R2, 0x11, PT ;  /* 0x000000110200780c */ /* 0x000fe20003fc6270 */
[----:B------:R-:W-:Y:S02]  /*1ef0*/  IMAD.U32 R6, RZ, RZ, UR7 ;  /* 0x00000007ff067e24 */ /* 0x000fe4000f8e00ff */
[----:B------:R-:W-:Y:S01]  /*1f00*/  @!PT LDS RZ, [RZ] ;  /* 0x00000000fffff984 */ /* 0x000fe20000000800 */
[----:B------:R-:W-:Y:S01]  /*1f10*/  @!PT LDS RZ, [RZ] ;  /* 0x00000000fffff984 */ /* 0x000fe20000000800 */
[----:B------:R-:W-:Y:S01]  /*1f20*/  @!PT LDS RZ, [RZ] ;  /* 0x00000000fffff984 */ /* 0x000fe20000000800 */
[----:B------:R1:W-:Y:S04]  /*1f30*/  @P0 LDGSTS.E.BYPASS.LTC128B.128 [R245+0x4100], [R8.64], !P5 ;  /* 0x0410000008f50fae */ /* 0x0003e8000e901d52 */
[----:B------:R1:W-:Y:S06]  /*1f40*/  @P0 LDGSTS.E.BYPASS.LTC128B.128 [R245+0x6100], [R8.64+0x80], !P4 ;  /* 0x0610008008f50fae */ /* 0x0003ec000e101d52 */
[----:B------:R-:W-:-:S04]  /*1f50*/  @P6 LEA R2, P0, R7, R4, 0x4 ;  /* 0x0000000407026211 */ /* 0x000fc800078020ff */
[----:B------:R-:W-:Y:S02]  /*1f60*/  @P6 LEA.HI.X R6, R7, R5, R6, 0x4, P0 ;  /* 0x0000000507066211 */ /* 0x000fe400000f2406 */
[----:B------:R-:W-:-:S04]  /*1f70*/  @P6 LEA R10, P0, R2, c[0x0][0x1c8], 0x1 ;  /* 0x00007200020a6a11 */ /* 0x000fc800078008ff */
[----:B------:R-:W-:Y:S02]  /*1f80*/  @P6 LEA.HI.X R11, R2, c[0x0][0x1cc], R6, 0x1, P0 ;  /* 0x00007300020b6a11 */ /* 0x000fe400000f0c06 */
[----:B------:R-:W-:-:S03]  /*1f90*/  @P2 IADD3 R2, P0, R4, UR12, RZ ;  /* 0x0000000c04022c10 */ /* 0x000fc6000ff1e0ff */
[----:B------:R4:W-:Y:S04]  /*1fa0*/  @P6 LDGSTS.E.BYPASS.LTC128B.128 [R245+0x4900], [R10.64], !P5 ;  /* 0x049000000af56fae */ /* 0x0009e8000e901d52 */
[----:B------:R4:W-:Y:S01]  /*1fb0*/  @P6 LDGSTS.E.BYPASS.LTC128B.128 [R245+0x6900], [R10.64+0x80], !P4 ;  /* 0x069000800af56fae */ /* 0x0009e2000e101d52 */
[----:B-1----:R-:W-:Y:S01]  /*1fc0*/  @P1 IMAD.WIDE.U32 R8, R7, 0x30, R4 ;  /* 0x0000003007081825 */ /* 0x002fe200078e0004 */
[----:B------:R-:W-:Y:S02]  /*1fd0*/  @P2 IADD3.X R4, R5, UR9, RZ, P0, !PT ;  /* 0x0000000905042c10 */ /* 0x000fe400087fe4ff */
[----:B------:R-:W-:Y:S02]  /*1fe0*/  LEA.HI R5, R24, R12, RZ, 0x1 ;  /* 0x0000000c18057211 */ /* 0x000fe400078f08ff */
[----:B------:R-:W-:-:S02]  /*1ff0*/  @P2 LEA R6, P0, R2, c[0x0][0x1c8], 0x1 ;  /* 0x0000720002062a11 */ /* 0x000fc400078008ff */
[----:B------:R-:W-:Y:S02]  /*2000*/  LOP3.LUT R5, R5, 0xfffffffe, RZ, 0xc0, !PT ;  /* 0xfffffffe05057812 */ /* 0x000fe400078ec0ff */
[----:B------:R-:W-:Y:S02]  /*2010*/  @P2 LEA.HI.X R7, R2, c[0x0][0x1cc], R4, 0x1, P0 ;  /* 0x0000730002072a11 */ /* 0x000fe400000f0c04 */
[----:B------:R-:W-:Y:S01]  /*2020*/  @P1 IADD3 R2, R9, UR4, RZ ;  /* 0x0000000409021c10 */ /* 0x000fe2000fffe0ff */
[----:B------:R-:W-:Y:S01]  /*2030*/  IMAD.IADD R9, R12, 0x1, -R5 ;  /* 0x000000010c097824 */ /* 0x000fe200078e0a05 */
[C---:B------:R-:W-:Y:S01]  /*2040*/  @P1 LEA R4, P0, R8.reuse, c[0x0][0x1c8], 0x1 ;  /* 0x0000720008041a11 */ /* 0x040fe200078008ff */
[----:B------:R1:W-:Y:S01]  /*2050*/  @P2 LDGSTS.E.BYPASS.LTC128B.128 [R245+0x5100], [R6.64], !P5 ;  /* 0x0510000006f52fae */ /* 0x0003e2000e901d52 */
[----:B------:R-:W-:Y:S02]  /*2060*/  ULDC.64 UR4, c[0x0][0x208] ;  /* 0x0000820000047ab9 */ /* 0x000fe40000000a00 */
[----:B------:R-:W-:Y:S01]  /*2070*/  @P1 LEA.HI.X R5, R8, c[0x0][0x1cc], R2, 0x1, P0 ;  /* 0x0000730008051a11 */ /* 0x000fe200000f0c02 */
[----:B------:R1:W-:Y:S01]  /*2080*/  @P2 LDGSTS.E.BYPASS.LTC128B.128 [R245+0x7100], [R6.64+0x80], !P4 ;  /* 0x0710008006f52fae */ /* 0x0003e2000e101d52 */
[----:B------:R-:W-:Y:S01]  /*2090*/  IMAD.SHL.U32 R2, R44, 0x40, RZ ;  /* 0x000000402c027824 */ /* 0x000fe200078e00ff */
[----:B------:R-:W-:-:S02]  /*20a0*/  UIMAD UR10, UR10, UR4, URZ ;  /* 0x000000040a0a72a4 */ /* 0x000fc4000f8e023f */
[----:B------:R5:W-:Y:S01]  /*20b0*/  @P1 LDGSTS.E.BYPASS.LTC128B.128 [R245+0x5900], [R4.64], !P5 ;  /* 0x0590000004f51fae */ /* 0x000be2000e901d52 */
[----:B------:R-:W-:Y:S01]  /*20c0*/  UIMAD.WIDE.U32 UR14, UR21, UR4, URZ ;  /* 0x00000004150e72a5 */ /* 0x000fe2000f8e003f */
[----:B------:R-:W-:Y:S01]  /*20d0*/  LOP3.LUT R2, R2, 0x1c0, RZ, 0xc0, !PT ;  /* 0x000001c002027812 */ /* 0x000fe200078ec0ff */
[----:B------:R-:W-:Y:S01]  /*20e0*/  UIMAD UR10, UR21, UR5, UR10 ;  /* 0x00000005150a72a4 */ /* 0x000fe2000f8e020a */
[----:B------:R5:W-:Y:S01]  /*20f0*/  @P1 LDGSTS.E.BYPASS.LTC128B.128 [R245+0x7900], [R4.64+0x80], !P4 ;  /* 0x0790008004f51fae */ /* 0x000be2000e101d52 */
[----:B------:R-:W-:Y:S02]  /*2100*/  LOP3.LUT P1, RZ, R44, 0x2, RZ, 0xc0, !PT ;  /* 0x000000022cff7812 */ /* 0x000fe4000782c0ff */
[----:B------:R-:W-:Y:S01]  /*2110*/  UIADD3 UR10, UR15, UR10, URZ ;  /* 0x0000000a0f0a7290 */ /* 0x000fe2000fffe03f */
[----:B------:R-:W0:Y:S01]  /*2120*/  LDGDEPBAR ;  /* 0x00000000000079af */ /* 0x000e220000000000 */
[----:B-1----:R-:W-:Y:S02]  /*2130*/  IMAD.SHL.U32 R6, R22, 0x40, RZ ;  /* 0x0000004016067824 */ /* 0x002fe400078e00ff */
        /* <DEDUP_REMOVED lines=19> */
[----:B------:R-:W-:Y:S01]  /*2270*/  IADD3 R235, R224, 0x4120, RZ ;  /* 0x00004120e0eb7810 */ /* 0x000fe20007ffe0ff */
[C-C-:B------:R-:W-:Y:S02]  /*2280*/  IMAD R233, R3.reuse, 0x2, R231.reuse ;  /* 0x0000000203e97824 */ /* 0x140fe400078e02e7 */
[C---:B------:R-:W-:Y:S02]  /*2290*/  IMAD R232, R0.reuse, 0x2, R231 ;  /* 0x0000000200e87824 */ /* 0x040fe400078e02e7 */
[----:B------:R-:W-:Y:S02]  /*22a0*/  IMAD R234, R0, 0x2, R233 ;  /* 0x0000000200ea7824 */ /* 0x000fe400078e02e9 */
[----:B------:R-:W-:Y:S01]  /*22b0*/  IMAD R236, R3, 0x2, R232 ;  /* 0x0000000203ec7824 */ /* 0x000fe200078e02e8 */
[----:B------:R-:W-:Y:S04]  /*22c0*/  LDSM.16.M88.4 R4, [R231+0xa100] ;  /* 0x00a10000e704783b */ /* 0x000fe80000000200 */
[----:B----4-:R-:W1:Y:S04]  /*22d0*/  LDSM.16.M88.4 R8, [R224+0x4100] ;  /* 0x00410000e008783b */ /* 0x010e680000000200 */
[----:B------:R-:W4:Y:S04]  /*22e0*/  LDSM.16.M88.4 R12, [R224+0x4900] ;  /* 0x00490000e00c783b */ /* 0x000f280000000200 */
[----:B------:R-:W5:Y:S04]  /*22f0*/  LDSM.16.M88.4 R24, [R224+0x5100] ;  /* 0x00510000e018783b */ /* 0x000f680000000200 */
[----:B------:R-:W2:Y:S04]  /*2300*/  LDSM.16.M88.4 R48, [R224+0x5900] ;  /* 0x00590000e030783b */ /* 0x000ea80000000200 */
[----:B------:R-:W3:Y:S01]  /*2310*/  LDSM.16.M88.4 R20, [R231+0x8100] ;  /* 0x00810000e714783b */ /* 0x000ee20000000200 */
[C---:B-1----:R-:W-:Y:S08]  /*2320*/  HMMA.16816.F32 R52, R4.reuse, R8, RZ ;  /* 0x000000080434723c */ /* 0x042ff000000018ff */
[C---:B----4-:R-:W-:Y:S08]  /*2330*/  HMMA.16816.F32 R60, R4.reuse, R12, RZ ;  /* 0x0000000c043c723c */ /* 0x050ff000000018ff */
[C---:B-----5:R-:W-:Y:S08]  /*2340*/  HMMA.16816.F32 R64, R4.reuse, R24, RZ ;  /* 0x000000180440723c */ /* 0x060ff000000018ff */
[C---:B--2---:R-:W-:Y:S08]  /*2350*/  HMMA.16816.F32 R72, R4.reuse, R48, RZ ;  /* 0x000000300448723c */ /* 0x044ff000000018ff */
[C---:B------:R-:W-:Y:S08]  /*2360*/  HMMA.16816.F32 R96, R4.reuse, R10, RZ ;  /* 0x0000000a0460723c */ /* 0x040ff000000018ff */
[C---:B------:R-:W-:Y:S08]  /*2370*/  HMMA.16816.F32 R112, R4.reuse, R14, RZ ;  /* 0x0000000e0470723c */ /* 0x040ff000000018ff */
[C---:B------:R-:W-:Y:S08]  /*2380*/  HMMA.16816.F32 R120, R4.reuse, R26, RZ ;  /* 0x0000001a0478723c */ /* 0x040ff000000018ff */
[----:B------:R-:W-:Y:S07]  /*2390*/  HMMA.16816.F32 R100, R4, R50, RZ ;  /* 0x000000320464723c */ /* 0x000fee00000018ff */
[----:B------:R-:W-:Y:S01]  /*23a0*/  IMAD.U32 R4, RZ, RZ, UR14 ;  /* 0x0000000eff047e24 */ /* 0x000fe2000f8e00ff */
[----:B------:R-:W-:Y:S01]  /*23b0*/  IADD3 R6, R224, 0x4100, RZ ;  /* 0x00004100e0067810 */ /* 0x000fe20007ffe0ff */
[----:B------:R-:W-:Y:S01]  /*23c0*/  IMAD.U32 R5, RZ, RZ, UR15 ;  /* 0x0000000fff057e24 */ /* 0x000fe2000f8e00ff */
[----:B------:R-:W-:Y:S01]  /*23d0*/  UMOV UR14, 0x5 ;  /* 0x00000005000e7882 */ /* 0x000fe20000000000 */
[----:B------:R-:W-:Y:S01]  /*23e0*/  IMAD.U32 R5, RZ, RZ, UR10 ;  /* 0x0000000aff057e24 */ /* 0x000fe2000f8e00ff */
[----:B------:R-:W-:Y:S01]  /*23f0*/  LEA R2, P0, R4, R30, 0x6 ;  /* 0x0000001e04027211 */ /* 0x000fe200078030ff */
[----:B------:R-:W-:Y:S01]  /*2400*/  USHF.L.U32 UR10, UR4, 0x5, URZ ;  /* 0x00000005040a7899 */ /* 0x000fe2000800063f */
[----:B------:R-:W-:Y:S01]  /*2410*/  @P1 IADD3 R235, R6, -0x20, RZ ;  /* 0xffffffe006eb1810 */ /* 0x000fe20007ffe0ff */
[----:B------:R-:W-:Y:S01]  /*2420*/  USHF.L.U64.HI UR14, UR4, UR14, UR5 ;  /* 0x0000000e040e7299 */ /* 0x000fe20008010205 */
[----:B------:R-:W-:Y:S01]  /*2430*/  LEA.HI.X R5, R4, R29, R5, 0x6, P0 ;  /* 0x0000001d04057211 */ /* 0x000fe200000f3405 */
[----:B---3--:R-:W-:Y:S01]  /*2440*/  HMMA.16816.F32 R80, R20, R24, RZ ;  /* 0x000000181450723c */ /* 0x008fe200000018ff */
[C---:B------:R-:W-:Y:S01]  /*2450*/  LEA R4, P0, R2.reuse, c[0x0][0x1f8], 0x1 ;  /* 0x00007e0002047a11 */ /* 0x040fe200078008ff */
[----:B------:R-:W-:Y:S01]  /*2460*/  IMAD.U32 R7, RZ, RZ, UR10 ;  /* 0x0000000aff077e24 */ /* 0x000fe2000f8e00ff */
[----:B------:R-:W-:Y:S01]  /*2470*/  UIADD3 UR16, UP0, UR10, 0x80, URZ ;  /* 0x000000800a107890 */ /* 0x000fe2000ff1e03f */
[----:B------:R-:W-:Y:S01]  /*2480*/  LDSM.16.M88.4 R40, [R235] ;  /* 0x00000000eb28783b */ /* 0x000fe20000000200 */
[----:B------:R-:W-:-:S02]  /*2490*/  LEA.HI.X R5, R2, c[0x0][0x1fc], R5, 0x1, P0 ;  /* 0x00007f0002057a11 */ /* 0x000fc400000f0c05 */
[----:B------:R-:W-:Y:S01]  /*24a0*/  IADD3 R2, -R19, UR20, RZ ;  /* 0x0000001413027c10 */ /* 0x000fe2000fffe1ff */
[----:B------:R-:W-:Y:S01]  /*24b0*/  UIADD3.X UR15, URZ, UR14, URZ, UP0, !UPT ;  /* 0x0000000e3f0f7290 */ /* 0x000fe200087fe43f */
[----:B------:R-:W-:Y:S01]  /*24c0*/  IADD3 R6, P6, R4, UR10, RZ ;  /* 0x0000000a04067c10 */ /* 0x000fe2000ffde0ff */
[C---:B------:R-:W-:Y:S01]  /*24d0*/  HMMA.16816.F32 R84, R20.reuse, R26, RZ ;  /* 0x0000001a1454723c */ /* 0x040fe200000018ff */
[----:B------:R-:W-:Y:S01]  /*24e0*/  ISETP.LT.OR P2, PT, R2, 0x1, P5 ;  /* 0x000000010200780c */ /* 0x000fe20002f41670 */
[----:B------:R-:W-:Y:S01]  /*24f0*/  LDSM.16.M88.4 R36, [R235+0x800] ;  /* 0x00080000eb24783b */ /* 0x000fe20000000200 */
[----:B------:R-:W-:Y:S01]  /*2500*/  IADD3 R24, P1, P0, R7, 0x80, R4 ;  /* 0x0000008007187810 */ /* 0x000fe2000783e004 */
[----:B------:R-:W-:Y:S01]  /*2510*/  UISETP.GE.AND UP0, UPT, UR25, 0x2, UPT ;  /* 0x000000021900788c */ /* 0x000fe2000bf06270 */
[----:B------:R-:W-:Y:S01]  /*2520*/  IADD3.X R7, R5, UR14, RZ, P6, !PT ;  /* 0x0000000e05077c10 */ /* 0x000fe2000b7fe4ff */
[----:B------:R-:W-:Y:S01]  /*2530*/  LDSM.16.M88.4 R32, [R235+0x1000] ;  /* 0x00100000eb20783b */ /* 0x000fe20000000200 */
[----:B------:R-:W-:Y:S01]  /*2540*/  IADD3 R16, P6, R6, UR10, RZ ;  /* 0x0000000a06107c10 */ /* 0x000fe2000ffde0ff */
[----:B------:R-:W-:Y:S01]  /*2550*/  HMMA.16816.F32 R124, R20, R8, RZ ;  /* 0x00000008147c723c */ /* 0x000fe200000018ff */
[----:B------:R-:W-:Y:S01]  /*2560*/  IADD3.X R25, RZ, UR14, R5, P1, P0 ;  /* 0x0000000eff197c10 */ /* 0x000fe20008fe0405 */
[----:B------:R-:W-:Y:S01]  /*2570*/  LDSM.16.M88.4 R28, [R235+0x1800] ;  /* 0x00180000eb1c783b */ /* 0x000fe20000000200 */
[----:B------:R-:W-:-:S02]  /*2580*/  ISETP.LT.OR P0, PT, R2, 0x1, P4 ;  /* 0x000000010200780c */ /* 0x000fc40002701670 */
[----:B------:R-:W-:Y:S02]  /*2590*/  IADD3 R18, P1, R6, UR16, RZ ;  /* 0x0000001006127c10 */ /* 0x000fe4000ff3e0ff */
[C---:B------:R-:W-:Y:S01]  /*25a0*/  IADD3.X R17, R7.reuse, UR14, RZ, P6, !PT ;  /* 0x0000000e07117c10 */ /* 0x040fe2000b7fe4ff */
[C---:B------:R-:W-:Y:S01]  /*25b0*/  HMMA.16816.F32 R104, R20.reuse, R10, RZ ;  /* 0x0000000a1468723c */ /* 0x040fe200000018ff */
[----:B------:R-:W-:Y:S01]  /*25c0*/  IADD3 R26, P6, R16, UR10, RZ ;  /* 0x0000000a101a7c10 */ /* 0x000fe2000ffde0ff */
[----:B------:R-:W1:Y:S01]  /*25d0*/  LDSM.16.M88.4 R8, [R233+0xa100] ;  /* 0x00a10000e908783b */ /* 0x000e620000000200 */
[----:B------:R-:W-:Y:S02]  /*25e0*/  IADD3.X R19, R7, UR15, RZ, P1, !PT ;  /* 0x0000000f07137c10 */ /* 0x000fe40008ffe4ff */
[C---:B------:R-:W-:Y:S02]  /*25f0*/  ISETP.LT.OR P1, PT, R2.reuse, 0x11, P5 ;  /* 0x000000110200780c */ /* 0x040fe40002f21670 */
[----:B------:R-:W-:Y:S01]  /*2600*/  IADD3.X R27, R17, UR14, RZ, P6, !PT ;  /* 0x0000000e111b7c10 */ /* 0x000fe2000b7fe4ff */
[----:B------:R-:W-:Y:S01]  /*2610*/  HMMA.16816.F32 R92, R20, R12, RZ ;  /* 0x0000000c145c723c */ /* 0x000fe200000018ff */
[----:B------:R-:W-:-:S02]  /*2620*/  ISETP.LT.OR P6, PT, R2, 0x11, P4 ;  /* 0x000000110200780c */ /* 0x000fc400027c1670 */
[C---:B------:R-:W-:Y:S02]  /*2630*/  IADD3 R243, R235.reuse, 0x800, RZ ;  /* 0x00000800ebf37810 */ /* 0x040fe40007ffe0ff */
[C---:B------:R-:W-:Y:S02]  /*2640*/  IADD3 R242, R235.reuse, 0x1000, RZ ;  /* 0x00001000ebf27810 */ /* 0x040fe40007ffe0ff */
[C---:B------:R-:W-:Y:S01]  /*2650*/  IADD3 R241, R235.reuse, 0x1800, RZ ;  /* 0x00001800ebf17810 */ /* 0x040fe20007ffe0ff */
[----:B------:R-:W-:Y:S01]  /*2660*/  HMMA.16816.F32 R88, R20, R14, RZ ;  /* 0x0000000e1458723c */ /* 0x000fe200000018ff */
[----:B------:R-:W2:Y:S01]  /*2670*/  LDSM.16.M88.4 R12, [R233+0x8100] ;  /* 0x00810000e90c783b */ /* 0x000ea20000000200 */
[C---:B------:R-:W-:Y:S02]  /*2680*/  IADD3 R240, R235.reuse, 0x2000, RZ ;  /* 0x00002000ebf07810 */ /* 0x040fe40007ffe0ff */
[----:B------:R-:W-:Y:S01]  /*2690*/  IADD3 R239, R235, 0x2800, RZ ;  /* 0x00002800ebef7810 */ /* 0x000fe20007ffe0ff */
[----:B------:R-:W-:Y:S01]  /*26a0*/  @!PT LDS RZ, [RZ] ;  /* 0x00000000fffff984 */ /* 0x000fe20000000800 */
[----:B------:R-:W-:Y:S01]  /*26b0*/  @!PT LDS RZ, [RZ] ;  /* 0x00000000fffff984 */ /* 0x000fe20000000800 */
[----:B------:R-:W-:Y:S01]  /*26c0*/  @!PT LDS RZ, [RZ] ;  /* 0x00000000fffff984 */ /* 0x000fe20000000800 */
[----:B------:R3:W-:Y:S01]  /*26d0*/  LDGSTS.E.BYPASS.LTC128B.128 [R245+0x100], [R4.64], !P2 ;  /* 0x0010000004f57fae */ /* 0x0007e2000d101d52 */
[----:B------:R-:W-:-:S02]  /*26e0*/  ISETP.LT.OR P2, PT, R2, 0x21, P5 ;  /* 0x000000210200780c */ /* 0x000fc40002f41670 */
[C---:B------:R-:W-:Y:S01]  /*26f0*/  HMMA.16816.F32 R76, R20.reuse, R48, RZ ;  /* 0x00000030144c723c */ /* 0x040fe200000018ff */
[----:B------:R3:W-:Y:S01]  /*2700*/  LDGSTS.E.BYPASS.LTC128B.128 [R245+0x2100], [R4.64+0x80], !P0 ;  /* 0x0210008004f57fae */ /* 0x0007e2000c101d52 */
[----:B------:R-:W-:Y:S02]  /*2710*/  ISETP.LT.OR P0, PT, R2, 0x21, P4 ;  /* 0x000000210200780c */ /* 0x000fe40002701670 */
[----:B------:R-:W-:Y:S01]  /*2720*/  IADD3 R238, R235, 0x3000, RZ ;  /* 0x00003000ebee7810 */ /* 0x000fe20007ffe0ff */
[----:B------:R4:W-:Y:S01]  /*2730*/  LDGSTS.E.BYPASS.LTC128B.128 [R245+0x900], [R6.64], !P1 ;  /* 0x0090000006f57fae */ /* 0x0009e2000c901d52 */
[----:B------:R-:W-:Y:S02]  /*2740*/  LOP3.LUT P1, RZ, R44, 0x4, RZ, 0xc0, !PT ;  /* 0x000000042cff7812 */ /* 0x000fe4000782c0ff */
[----:B------:R-:W-:Y:S01]  /*2750*/  HMMA.16816.F32 R68, R20, R50, RZ ;  /* 0x000000321444723c */ /* 0x000fe200000018ff */
[----:B------:R5:W-:Y:S01]  /*2760*/  LDGSTS.E.BYPASS.LTC128B.128 [R245+0x2900], [R24.64], !P6 ;  /* 0x0290000018f57fae */ /* 0x000be2000f101d52 */
[----:B------:R-:W-:-:S02]  /*2770*/  ISETP.LT.OR P6, PT, R2, 0x31, P5 ;  /* 0x000000310200780c */ /* 0x000fc40002fc1670 */
[----:B------:R-:W-:Y:S01]  /*2780*/  IADD3 R237, R235, 0x3800, RZ ;  /* 0x00003800ebed7810 */ /* 0x000fe20007ffe0ff */
[----:B------:R2:W-:Y:S01]  /*2790*/  LDGSTS.E.BYPASS.LTC128B.128 [R245+0x1100], [R16.64], !P2 ;  /* 0x0110000010f57fae */ /* 0x0005e2000d101d52 */
[----:B------:R-:W-:Y:S01]  /*27a0*/  ISETP.LT.OR P2, PT, R2, 0x31, P4 ;  /* 0x000000310200780c */ /* 0x000fe20002741670 */
[----:B------:R-:W-:Y:S02]  /*27b0*/  IMAD.MOV.U32 R2, RZ, RZ, 0x40 ;  /* 0x00000040ff027424 */ /* 0x000fe400078e00ff */
[----:B------:R2:W-:Y:S01]  /*27c0*/  LDGSTS.E.BYPASS.LTC128B.128 [R245+0x3100], [R18.64], !P0 ;  /* 0x0310000012f57fae */ /* 0x0005e2000c101d52 */
[----:B-1----:R-:W-:Y:S02]  /*27d0*/  HMMA.16816.F32 R20, R8, R40, R52 ;  /* 0x000000280814723c */ /* 0x002fe40000001834 */
[----:B------:R-:W-:-:S03]  /*27e0*/  SEL R2, R2, 0xffffffc0, !P1 ;  /* 0xffffffc002027807 */ /* 0x000fc60004800000 */
[----:B------:R5:W-:Y:S02]  /*27f0*/  LDGSTS.E.BYPASS.LTC128B.128 [R245+0x1900], [R26.64], !P6 ;  /* 0x019000001af57fae */ /* 0x000be4000f101d52 */
[----:B------:R-:W-:Y:S01]  /*2800*/  IMAD.IADD R230, R224, 0x1, R2 ;  /* 0x00000001e0e67824 */ /* 0x000fe200078e0202 */
[C---:B------:R-:W-:Y:S01]  /*2810*/  HMMA.16816.F32 R60, R8.reuse, R36, R60 ;  /* 0x00000024083c723c */ /* 0x040fe2000000183c */
[----:B------:R-:W-:Y:S01]  /*2820*/  IMAD.IADD R229, R2, 0x1, R235 ;  /* 0x0000000102e57824 */ /* 0x000fe200078e02eb */
[----:B---3--:R-:W-:Y:S02]  /*2830*/  IADD3 R4, P0, R16, UR16, RZ ;  /* 0x0000001010047c10 */ /* 0x008fe4000ff1e0ff */
[----:B------:R-:W-:Y:S02]  /*2840*/  LOP3.LUT R2, R152, R153, RZ, 0xfc, !PT ;  /* 0x0000009998027212 */ /* 0x000fe400078efcff */
[----:B------:R-:W-:Y:S02]  /*2850*/  IADD3.X R5, R17, UR15, RZ, P0, !PT ;  /* 0x0000000f11057c10 */ /* 0x000fe400087fe4ff */
[----:B------:R-:W-:Y:S01]  /*2860*/  HMMA.16816.F32 R64, R8, R32, R64 ;  /* 0x000000200840723c */ /* 0x000fe20000001840 */
[----:B------:R-:W-:-:S02]  /*2870*/  PLOP3.LUT P0, PT, PT, PT, UP0, 0x80, 0x0 ;  /* 0x000000000000781c */ /* 0x000fc40003f0f008 */
[----:B------:R4:W-:Y:S04]  /*2880*/  LDGSTS.E.BYPASS.LTC128B.128 [R245+0x3900], [R4.64], !P2 ;  /* 0x0390000004f57fae */ /* 0x0009e8000d101d52 */
[----:B------:R-:W-:Y:S01]  /*2890*/  LDSM.16.M88.4 R56, [R230+0x4100] ;  /* 0x00410000e638783b */ /* 0x000fe20000000200 */
[C---:B------:R-:W-:Y:S03]  /*28a0*/  HMMA.16816.F32 R72, R8.reuse, R28, R72 ;  /* 0x0000001c0848723c */ /* 0x040fe60000001848 */
[----:B--2---:R-:W1:Y:S04]  /*28b0*/  LDSM.16.M88.4 R16, [R232+0xa100] ;  /* 0x00a10000e810783b */ /* 0x004e680000000200 */
[----:B------:R-:W2:Y:S01]  /*28c0*/  LDSM.16.M88.4 R48, [R230+0x5100] ;  /* 0x00510000e630783b */ /* 0x000ea20000000200 */
[C---:B------:R-:W-:Y:S03]  /*28d0*/  HMMA.16816.F32 R132, R8.reuse, R42, R96 ;  /* 0x0000002a0884723c */ /* 0x040fe60000001860 */
[----:B------:R-:W3:Y:S04]  /*28e0*/  LDSM.16.M88.4 R52, [R230+0x4900] ;  /* 0x00490000e634783b */ /* 0x000ee80000000200 */
[----:B------:R-:W1:Y:S01]  /*28f0*/  LDSM.16.M88.4 R44, [R230+0x5900] ;  /* 0x00590000e62c783b */ /* 0x000e620000000200 */
[C---:B------:R-:W-:Y:S03]  /*2900*/  HMMA.16816.F32 R112, R8.reuse, R38, R112 ;  /* 0x000000260870723c */ /* 0x040fe60000001870 */
[----:B-----5:R-:W-:Y:S04]  /*2910*/  LDSM.16.M88.4 R24, [R229+0x800] ;  /* 0x00080000e518783b */ /* 0x020fe80000000200 */
[----:B----4-:R-:W-:Y:S01]  /*2920*/  LDSM.16.M88.4 R4, [R234+0xa100] ;  /* 0x00a10000ea04783b */ /* 0x010fe20000000200 */
[C---:B------:R-:W-:Y:S03]  /*2930*/  HMMA.16816.F32 R120, R8.reuse, R34, R120 ;  /* 0x000000220878723c */ /* 0x040fe60000001878 */
[----:B------:R-:W0:Y:S05]  /*2940*/  LDGDEPBAR ;  /* 0x00000000000079af */ /* 0x000e2a0000000000 */
[----:B------:R-:W-:Y:S01]  /*2950*/  HMMA.16816.F32 R116, R8, R30, R100 ;  /* 0x0000001e0874723c */ /* 0x000fe20000001864 */
[----:B------:R-:W4:Y:S07]  /*2960*/  LDSM.16.M88.4 R8, [R232+0x8100] ;  /* 0x00810000e808783b */ /* 0x000f2e0000000200 */
[C---:B------:R-:W-:Y:S08]  /*2970*/  HMMA.16816.F32 R124, R12.reuse, R40, R124 ;  /* 0x000000280c7c723c */ /* 0x040ff0000000187c */
[C---:B------:R-:W-:Y:S08]  /*2980*/  HMMA.16816.F32 R136, R12.reuse, R32, R80 ;  /* 0x000000200c88723c */ /* 0x040ff00000001850 */
[C---:B------:R-:W-:Y:S08]  /*2990*/  HMMA.16816.F32 R40, R12.reuse, R42, R104 ;  /* 0x0000002a0c28723c */ /* 0x040ff00000001868 */
[C---:B------:R-:W-:Y:S08]  /*29a0*/  HMMA.16816.F32 R32, R12.reuse, R34, R84 ;  /* 0x000000220c20723c */ /* 0x040ff00000001854 */
[C---:B------:R-:W-:Y:S08]  /*29b0*/  HMMA.16816.F32 R128, R12.reuse, R36, R92 ;  /* 0x000000240c80723c */ /* 0x040ff0000000185c */
[C---:B------:R-:W-:Y:S08]  /*29c0*/  HMMA.16816.F32 R140, R12.reuse, R28, R76 ;  /* 0x0000001c0c8c723c */ /* 0x040ff0000000184c */
[C---:B------:R-:W-:Y:S01]  /*29d0*/  HMMA.16816.F32 R108, R12.reuse, R38, R88 ;  /* 0x000000260c6c723c */ /* 0x040fe20000001858 */
[----:B------:R-:W-:Y:S07]  /*29e0*/  LDSM.16.M88.4 R36, [R229+0x1800] ;  /* 0x00180000e524783b */ /* 0x000fee0000000200 */
[----:B------:R-:W-:Y:S01]  /*29f0*/  HMMA.16816.F32 R104, R12, R30, R68 ;  /* 0x0000001e0c68723c */ /* 0x000fe20000001844 */
[----:B------:R-:W5:Y:S04]  /*2a00*/  LDSM.16.M88.4 R28, [R229] ;  /* 0x00000000e51c783b */ /* 0x000f680000000200 */
[----:B------:R-:W-:Y:S03]  /*2a10*/  LDSM.16.M88.4 R12, [R234+0x8100] ;  /* 0x00810000ea0c783b */ /* 0x000fe60000000200 */
[C---:B-1----:R-:W-:Y:S01]  /*2a20*/  HMMA.16816.F32 R100, R16.reuse, R56, R20 ;  /* 0x000000381064723c */ /* 0x042fe20000001814 */
[----:B------:R-:W1:Y:S07]  /*2a30*/  LDSM.16.M88.4 R20, [R229+0x1000] ;  /* 0x00100000e514783b */ /* 0x000e6e0000000200 */
[C---:B--2---:R-:W-:Y:S08]  /*2a40*/  HMMA.16816.F32 R92, R16.reuse, R48, R64 ;  /* 0x00000030105c723c */ /* 0x044ff00000001840 */
[C---:B---3--:R-:W-:Y:S08]  /*2a50*/  HMMA.16816.F32 R96, R16.reuse, R52, R60 ;  /* 0x000000341060723c */ /* 0x048ff0000000183c */
[C---:B------:R-:W-:Y:S08]  /*2a60*/  HMMA.16816.F32 R72, R16.reuse, R44, R72 ;  /* 0x0000002c1048723c */ /* 0x040ff00000001848 */
[C---:B------:R-:W-:Y:S08]  /*2a70*/  HMMA.16816.F32 R84, R16.reuse, R58, R132 ;  /* 0x0000003a1054723c */ /* 0x040ff00000001884 */
[C---:B------:R-:W-:Y:S08]  /*2a80*/  HMMA.16816.F32 R80, R16.reuse, R54, R112 ;  /* 0x000000361050723c */ /* 0x040ff00000001870 */
[C---:B------:R-:W-:Y:S08]  /*2a90*/  HMMA.16816.F32 R76, R16.reuse, R50, R120 ;  /* 0x00000032104c723c */ /* 0x040ff00000001878 */
[----:B------:R-:W-:Y:S08]  /*2aa0*/  HMMA.16816.F32 R64, R16, R46, R116 ;  /* 0x0000002e1040723c */ /* 0x000ff00000001874 */
[C---:B----4-:R-:W-:Y:S08]  /*2ab0*/  HMMA.16816.F32 R88, R8.reuse, R56, R124 ;  /* 0x000000380858723c */ /* 0x050ff0000000187c */
        /* <DEDUP_REMOVED lines=8> */
[----:B------:R-:W2:Y:S07]  /*2b40*/  LDSM.16.M88.4 R8, [R231+0xe100] ;  /* 0x00e10000e708783b */ /* 0x000eae0000000200 */
[C---:B-----5:R-:W-:Y:S08]  /*2b50*/  HMMA.16816.F32 R60, R4.reuse, R28, R100 ;  /* 0x0000001c043c723c */ /* 0x060ff00000001864 */
[C---:B------:R-:W-:Y:S08]  /*2b60*/  HMMA.16816.F32 R100, R4.reuse, R30, R84 ;  /* 0x0000001e0464723c */ /* 0x040ff00000001854 */
[C---:B------:R-:W-:Y:S08]  /*2b70*/  HMMA.16816.F32 R104, R4.reuse, R24, R96 ;  /* 0x000000180468723c */ /* 0x040ff00000001860 */
[C---:B-1----:R-:W-:Y:S08]  /*2b80*/  HMMA.16816.F32 R132, R4.reuse, R20, R92 ;  /* 0x000000140484723c */ /* 0x042ff0000000185c */
[C---:B------:R-:W-:Y:S08]  /*2b90*/  HMMA.16816.F32 R128, R4.reuse, R22, R76 ;  /* 0x000000160480723c */ /* 0x040ff0000000184c */
[----:B------:R-:W-:Y:S08]  /*2ba0*/  HMMA.16816.F32 R120, R4, R38, R64 ;  /* 0x000000260478723c */ /* 0x000ff00000001840 */
[C---:B------:R-:W-:Y:S08]  /*2bb0*/  HMMA.16816.F32 R76, R12.reuse, R28, R88 ;  /* 0x0000001c0c4c723c */ /* 0x040ff00000001858 */
[C---:B------:R-:W-:Y:S01]  /*2bc0*/  HMMA.16816.F32 R64, R12.reuse, R30, R68 ;  /* 0x0000001e0c40723c */ /* 0x040fe20000001844 */
[----:B------:R-:W-:Y:S07]  /*2bd0*/  LDSM.16.M88.4 R28, [R235+0x2000] ;  /* 0x00200000eb1c783b */ /* 0x000fee0000000200 */
[C---:B------:R-:W-:Y:S08]  /*2be0*/  HMMA.16816.F32 R116, R12.reuse, R24, R56 ;  /* 0x000000180c74723c */ /* 0x040ff00000001838 */
[C---:B------:R-:W-:Y:S01]  /*2bf0*/  HMMA.16816.F32 R112, R12.reuse, R26, R52 ;  /* 0x0000001a0c70723c */ /* 0x040fe20000001834 */
[----:B------:R-:W-:Y:S07]  /*2c00*/  LDSM.16.M88.4 R52, [R235+0x3800] ;  /* 0x00380000eb34783b */ /* 0x000fee0000000200 */
[C---:B------:R-:W-:Y:S01]  /*2c10*/  HMMA.16816.F32 R108, R12.reuse, R20, R40 ;  /* 0x000000140c6c723c */ /* 0x040fe20000001828 */
[----:B------:R-:W1:Y:S07]  /*2c20*/  LDSM.16.M88.4 R40, [R224+0x6900] ;  /* 0x00690000e028783b */ /* 0x000e6e0000000200 */
[C---:B------:R-:W-:Y:S01]  /*2c30*/  HMMA.16816.F32 R84, R12.reuse, R22, R16 ;  /* 0x000000160c54723c */ /* 0x040fe20000001810 */
[----:B------:R-:W-:Y:S04]  /*2c40*/  LDSM.16.M88.4 R16, [R224+0x7900] ;  /* 0x00790000e010783b */ /* 0x000fe80000000200 */
[----:B------:R-:W-:Y:S03]  /*2c50*/  LDSM.16.M88.4 R20, [R233+0xc100] ;  /* 0x00c10000e914783b */ /* 0x000fe60000000200 */
[C---:B------:R-:W-:Y:S01]  /*2c60*/  HMMA.16816.F32 R96, R12.reuse, R36, R32 ;  /* 0x000000240c60723c */ /* 0x040fe20000001820 */
[----:B------:R-:W-:Y:S07]  /*2c70*/  LDSM.16.M88.4 R32, [R224+0x7100] ;  /* 0x00710000e020783b */ /* 0x000fee0000000200 */
[----:B------:R-:W-:Y:S01]  /*2c80*/  HMMA.16816.F32 R92, R12, R38, R44 ;  /* 0x000000260c5c723c */ /* 0x000fe2000000182c */
[----:B------:R-:W3:Y:S04]  /*2c90*/  LDSM.16.M88.4 R12, [R231+0xc100] ;  /* 0x00c10000e70c783b */ /* 0x000ee80000000200 */
[----:B------:R-:W-:Y:S03]  /*2ca0*/  LDSM.16.M88.4 R44, [R235+0x3000] ;  /* 0x00300000eb2c783b */ /* 0x000fe60000000200 */
[C---:B------:R-:W-:Y:S01]  /*2cb0*/  HMMA.16816.F32 R80, R4.reuse, R26, R80 ;  /* 0x0000001a0450723c */ /* 0x040fe20000001850 */
[----:B------:R-:W4:Y:S07]  /*2cc0*/  LDSM.16.M88.4 R24, [R235+0x2800] ;  /* 0x00280000eb18783b */ /* 0x000f2e0000000200 */
[----:B------:R-:W-:Y:S01]  /*2cd0*/  HMMA.16816.F32 R124, R4, R36, R72 ;  /* 0x00000024047c723c */ /* 0x000fe20000001848 */
[----:B------:R-:W5:Y:S07]  /*2ce0*/  LDSM.16.M88.4 R4, [R233+0xe100] ;  /* 0x00e10000e904783b */ /* 0x000f6e0000000200 */
[C---:B--2---:R-:W-:Y:S08]  /*2cf0*/  HMMA.16816.F32 R72, R8.reuse, R48, R60 ;  /* 0x000000300848723c */ /* 0x044ff0000000183c */
[C---:B-1----:R-:W-:Y:S08]  /*2d00*/  HMMA.16816.F32 R60, R8.reuse, R40, R104 ;  /* 0x00000028083c723c */ /* 0x042ff00000001868 */
[----:B------:R-:W-:Y:S08]  /*2d10*/  HMMA.16816.F32 R56, R8, R42, R80 ;  /* 0x0000002a0838723c */ /* 0x000ff00000001850 */
[C---:B---3--:R-:W-:Y:S08]  /*2d20*/  HMMA.16816.F32 R36, R12.reuse, R40, R116 ;  /* 0x000000280c24723c */ /* 0x048ff00000001874 */
[----:B------:R-:W-:Y:S08]  /*2d30*/  HMMA.16816.F32 R40, R12, R42, R112 ;  /* 0x0000002a0c28723c */ /* 0x000ff00000001870 */
[----:B------:R-:W-:Y:S08]  /*2d40*/  HMMA.16816.F32 R68, R8, R50, R100 ;  /* 0x000000320844723c */ /* 0x000ff00000001864 */
[C---:B------:R-:W-:Y:S08]  /*2d50*/  HMMA.16816.F32 R76, R12.reuse, R48, R76 ;  /* 0x000000300c4c723c */ /* 0x040ff0000000184c */
[----:B------:R-:W-:Y:S01]  /*2d60*/  HMMA.16816.F32 R64, R12, R50, R64 ;  /* 0x000000320c40723c */ /* 0x000fe20000001840 */
[----:B------:R-:W-:Y:S07]  /*2d70*/  LDSM.16.M88.4 R48, [R230+0x6100] ;  /* 0x00610000e630783b */ /* 0x000fee0000000200 */
[C---:B------:R-:W-:Y:S08]  /*2d80*/  HMMA.16816.F32 R88, R8.reuse, R32, R132 ;  /* 0x000000200858723c */ /* 0x040ff00000001884 */
[C---:B------:R-:W-:Y:S08]  /*2d90*/  HMMA.16816.F32 R104, R8.reuse, R34, R128 ;  /* 0x000000220868723c */ /* 0x040ff00000001880 */
[C---:B------:R-:W-:Y:S08]  /*2da0*/  HMMA.16816.F32 R100, R8.reuse, R16, R124 ;  /* 0x000000100864723c */ /* 0x040ff0000000187c */
[----:B------:R-:W-:Y:S08]  /*2db0*/  HMMA.16816.F32 R80, R8, R18, R120 ;  /* 0x000000120850723c */ /* 0x000ff00000001878 */
[C---:B------:R-:W-:Y:S08]  /*2dc0*/  HMMA.16816.F32 R8, R12.reuse, R32, R108 ;  /* 0x000000200c08723c */ /* 0x040ff0000000186c */
[C---:B------:R-:W-:Y:S01]  /*2dd0*/  HMMA.16816.F32 R84, R12.reuse, R34, R84 ;  /* 0x000000220c54723c */ /* 0x040fe20000001854 */
[----:B------:R-:W-:Y:S07]  /*2de0*/  LDSM.16.M88.4 R32, [R230+0x7900] ;  /* 0x00790000e620783b */ /* 0x000fee0000000200 */
[C---:B------:R-:W-:Y:S08]  /*2df0*/  HMMA.16816.F32 R96, R12.reuse, R16, R96 ;  /* 0x000000100c60723c */ /* 0x040ff00000001860 */
[----:B------:R-:W-:Y:S01]  /*2e00*/  HMMA.16816.F32 R92, R12, R18, R92 ;  /* 0x000000120c5c723c */ /* 0x000fe2000000185c */
[----:B------:R-:W1:Y:S04]  /*2e10*/  LDSM.16.M88.4 R16, [R232+0xe100] ;  /* 0x00e10000e810783b */ /* 0x000e680000000200 */
[----:B------:R-:W2:Y:S03]  /*2e20*/  LDSM.16.M88.4 R12, [R232+0xc100] ;  /* 0x00c10000e80c783b */ /* 0x000ea60000000200 */
[C---:B----4-:R-:W-:Y:S01]  /*2e30*/  HMMA.16816.F32 R112, R20.reuse, R26, R40 ;  /* 0x0000001a1470723c */ /* 0x050fe20000001828 */
[----:B------:R-:W3:Y:S07]  /*2e40*/  LDSM.16.M88.4 R40, [R230+0x6900] ;  /* 0x00690000e628783b */ /* 0x000eee0000000200 */
[-C--:B------:R-:W-:Y:S01]  /*2e50*/  HMMA.16816.F32 R120, R20, R24.reuse, R36 ;  /* 0x000000181478723c */ /* 0x080fe20000001824 */
[----:B------:R-:W4:Y:S07]  /*2e60*/  LDSM.16.M88.4 R36, [R230+0x7100] ;  /* 0x00710000e624783b */ /* 0x000f2e0000000200 */
[C---:B-----5:R-:W-:Y:S08]  /*2e70*/  HMMA.16816.F32 R144, R4.reuse, R24, R60 ;  /* 0x000000180490723c */ /* 0x060ff0000000183c */
[C---:B------:R-:W-:Y:S01]  /*2e80*/  HMMA.16816.F32 R140, R4.reuse, R26, R56 ;  /* 0x0000001a048c723c */ /* 0x040fe20000001838 */
[----:B------:R-:W-:Y:S07]  /*2e90*/  LDSM.16.M88.4 R24, [R229+0x3000] ;  /* 0x00300000e518783b */ /* 0x000fee0000000200 */
[C---:B------:R-:W-:Y:S08]  /*2ea0*/  HMMA.16816.F32 R116, R4.reuse, R28, R72 ;  /* 0x0000001c0474723c */ /* 0x040ff00000001848 */
[----:B------:R-:W-:Y:S08]  /*2eb0*/  HMMA.16816.F32 R148, R4, R30, R68 ;  /* 0x0000001e0494723c */ /* 0x000ff00000001844 */
[C---:B------:R-:W-:Y:S08]  /*2ec0*/  HMMA.16816.F32 R60, R20.reuse, R28, R76 ;  /* 0x0000001c143c723c */ /* 0x040ff0000000184c */
[----:B------:R-:W-:Y:S01]  /*2ed0*/  HMMA.16816.F32 R56, R20, R30, R64 ;  /* 0x0000001e1438723c */ /* 0x000fe20000001840 */
[----:B------:R-:W-:Y:S07]  /*2ee0*/  LDSM.16.M88.4 R28, [R229+0x2800] ;  /* 0x00280000e51c783b */ /* 0x000fee0000000200 */
[C---:B------:R-:W-:Y:S08]  /*2ef0*/  HMMA.16816.F32 R136, R4.reuse, R44, R88 ;  /* 0x0000002c0488723c */ /* 0x040ff00000001858 */
[----:B------:R-:W-:Y:S08]  /*2f00*/  HMMA.16816.F32 R132, R4, R46, R104 ;  /* 0x0000002e0484723c */ /* 0x000ff00000001868 */
[----:B------:R-:W-:Y:S01]  /*2f10*/  HMMA.16816.F32 R108, R20, R44, R8 ;  /* 0x0000002c146c723c */ /* 0x000fe20000001808 */
[----:B------:R-:W-:Y:S07]  /*2f20*/  LDSM.16.M88.4 R8, [R234+0xc100] ;  /* 0x00c10000ea08783b */ /* 0x000fee0000000200 */
[C---:B------:R-:W-:Y:S08]  /*2f30*/  HMMA.16816.F32 R128, R4.reuse, R52, R100 ;  /* 0x000000340480723c */ /* 0x040ff00000001864 */
[----:B------:R-:W-:Y:S01]  /*2f40*/  HMMA.16816.F32 R124, R4, R54, R80 ;  /* 0x00000036047c723c */ /* 0x000fe20000001850 */
[----:B------:R-:W-:Y:S07]  /*2f50*/  LDSM.16.M88.4 R4, [R236+0xe100] ;  /* 0x00e10000ec04783b */ /* 0x000fee0000000200 */
[C---:B------:R-:W-:Y:S01]  /*2f60*/  HMMA.16816.F32 R104, R20.reuse, R46, R84 ;  /* 0x0000002e1468723c */ /* 0x040fe20000001854 */
[----:B------:R-:W5:Y:S07]  /*2f70*/  LDSM.16.M88.4 R44, [R229+0x2000] ;  /* 0x00200000e52c783b */ /* 0x000f6e0000000200 */
[C---:B------:R-:W-:Y:S08]  /*2f80*/  HMMA.16816.F32 R72, R20.reuse, R52, R96 ;  /* 0x000000341448723c */ /* 0x040ff00000001860 */
[----:B------:R-:W-:Y:S01]  /*2f90*/  HMMA.16816.F32 R68, R20, R54, R92 ;  /* 0x000000361444723c */ /* 0x000fe2000000185c */
[----:B------:R-:W4:Y:S01]  /*2fa0*/  LDSM.16.M88.4 R20, [R229+0x3800] ;  /* 0x00380000e514783b */ /* 0x000f220000000200 */
[----:B------:R-:W-:-:S06]  /*2fb0*/  DEPBAR.LE SB0, 0x0 ;  /* 0x000080000000791a */ /* 0x000fcc0000000000 */
[C---:B-1----:R-:W-:Y:S08]  /*2fc0*/  HMMA.16816.F32 R100, R16.reuse, R48, R116 ;  /* 0x000000301064723c */ /* 0x042ff00000001874 */
[----:B------:R-:W-:Y:S08]  /*2fd0*/  HMMA.16816.F32 R96, R16, R50, R148 ;  /* 0x000000321060723c */ /* 0x000ff00000001894 */
[C---:B--2---:R-:W-:Y:S08]  /*2fe0*/  HMMA.16816.F32 R60, R12.reuse, R48, R60 ;  /* 0x000000300c3c723c */ /* 0x044ff0000000183c */
[----:B------:R-:W-:Y:S08]  /*2ff0*/  HMMA.16816.F32 R56, R12, R50, R56 ;  /* 0x000000320c38723c */ /* 0x000ff00000001838 */
[C---:B---3--:R-:W-:Y:S08]  /*3000*/  HMMA.16816.F32 R92, R16.reuse, R40, R144 ;  /* 0x00000028105c723c */ /* 0x048ff00000001890 */
[----:B------:R-:W-:Y:S08]  /*3010*/  HMMA.16816.F32 R88, R16, R42, R140 ;  /* 0x0000002a1058723c */ /* 0x000ff0000000188c */
[C---:B------:R-:W-:Y:S08]  /*3020*/  HMMA.16816.F32 R52, R12.reuse, R40, R120 ;  /* 0x000000280c34723c */ /* 0x040ff00000001878 */
[----:B------:R-:W-:Y:S08]  /*3030*/  HMMA.16816.F32 R48, R12, R42, R112 ;  /* 0x0000002a0c30723c */ /* 0x000ff00000001870 */
[C---:B----4-:R-:W-:Y:S08]  /*3040*/  HMMA.16816.F32 R84, R16.reuse, R36, R136 ;  /* 0x000000241054723c */ /* 0x050ff00000001888 */
[----:B------:R-:W-:Y:S08]  /*3050*/  HMMA.16816.F32 R80, R16, R38, R132 ;  /* 0x000000261050723c */ /* 0x000ff00000001884 */
[----:B------:R-:W-:Y:S08]  /*3060*/  HMMA.16816.F32 R40, R12, R36, R108 ;  /* 0x000000240c28723c */ /* 0x000ff0000000186c */
[C---:B------:R-:W-:Y:S08]  /*3070*/  HMMA.16816.F32 R76, R16.reuse, R32, R128 ;  /* 0x00000020104c723c */ /* 0x040ff00000001880 */
[----:B------:R-:W-:Y:S08]  /*3080*/  HMMA.16816.F32 R64, R16, R34, R124 ;  /* 0x000000221040723c */ /* 0x000ff0000000187c */
[C---:B------:R-:W-:Y:S08]  /*3090*/  HMMA.16816.F32 R36, R12.reuse, R38, R104 ;  /* 0x000000260c24723c */ /* 0x040ff00000001868 */
[C---:B------:R-:W-:Y:S08]  /*30a0*/  HMMA.16816.F32 R16, R12.reuse, R32, R72 ;  /* 0x000000200c10723c */ /* 0x040ff00000001848 */
[----:B------:R-:W-:Y:S08]  /*30b0*/  HMMA.16816.F32 R12, R12, R34, R68 ;  /* 0x000000220c0c723c */ /* 0x000ff00000001844 */
[C---:B-----5:R-:W-:Y:S08]  /*30c0*/  HMMA.16816.F32 R100, R4.reuse, R44, R100 ;  /* 0x0000002c0464723c */ /* 0x060ff00000001864 */
[----:B------:R-:W-:Y:S08]  /*30d0*/  HMMA.16816.F32 R96, R4, R46, R96 ;  /* 0x0000002e0460723c */ /* 0x000ff00000001860 */
[C---:B------:R-:W-:Y:S08]  /*30e0*/  HMMA.16816.F32 R60, R8.reuse, R44, R60 ;  /* 0x0000002c083c723c */ /* 0x040ff0000000183c */
[----:B------:R-:W-:Y:S08]  /*30f0*/  HMMA.16816.F32 R56, R8, R46, R56 ;  /* 0x0000002e0838723c */ /* 0x000ff00000001838 */
[C---:B------:R-:W-:Y:S08]  /*3100*/  HMMA.16816.F32 R84, R4.reuse, R24, R84 ;  /* 0x000000180454723c */ /* 0x040ff00000001854 */
[----:B------:R-:W-:Y:S08]  /*3110*/  HMMA.16816.F32 R80, R4, R26, R80 ;  /* 0x0000001a0450723c */ /* 0x000ff00000001850 */
[C---:B------:R-:W-:Y:S08]  /*3120*/  HMMA.16816.F32 R40, R8.reuse, R24, R40 ;  /* 0x000000180828723c */ /* 0x040ff00000001828 */
[----:B------:R-:W-:Y:S08]  /*3130*/  HMMA.16816.F32 R44, R8, R26, R36 ;  /* 0x0000001a082c723c */ /* 0x000ff00000001824 */
[C---:B------:R-:W-:Y:S08]  /*3140*/  HMMA.16816.F32 R76, R4.reuse, R20, R76 ;  /* 0x00000014044c723c */ /* 0x040ff0000000184c */
[----:B------:R-:W-:Y:S08]  /*3150*/  HMMA.16816.F32 R64, R4, R22, R64 ;  /* 0x000000160440723c */ /* 0x000ff00000001840 */
[----:B------:R-:W-:Y:S08]  /*3160*/  HMMA.16816.F32 R24, R8, R20, R16 ;  /* 0x000000140818723c */ /* 0x000ff00000001810 */
[C---:B------:R-:W-:Y:S08]  /*3170*/  HMMA.16816.F32 R92, R4.reuse, R28, R92 ;  /* 0x0000001c045c723c */ /* 0x040ff0000000185c */
[----:B------:R-:W-:Y:S08]  /*3180*/  HMMA.16816.F32 R88, R4, R30, R88 ;  /* 0x0000001e0458723c */ /* 0x000ff00000001858 */
        /* <DEDUP_REMOVED lines=12> */
[----:B------:R-:W-:Y:S02]  /*3250*/  USHF.L.U64.HI UR6, UR6, 0x5, UR7 ;  /* 0x0000000506067899 */ /* 0x000fe40008010207 */
[----:B------:R-:W-:Y:S01]  /*3260*/  UIADD3 UR7, UP0, UR12, 0x80, URZ ;  /* 0x000000800c077890 */ /* 0x000fe2000ff1e03f */
[----:B------:R-:W-:Y:S01]  /*3270*/  IADD3 R5, R7, UR4, RZ ;  /* 0x0000000407057c10 */ /* 0x000fe2000fffe0ff */
[----:B------:R-:W-:-:S02]  /*3280*/  IMAD.U32 R7, RZ, RZ, UR5 ;  /* 0x00000005ff077e24 */ /* 0x000fc4000f8e00ff */
        /* <DEDUP_REMOVED lines=25> */
.L_x_1488:
[----:B---3--:R-:W-:Y:S01]  /*3420*/  FMUL.FTZ R4, R60, c[0x0][0x320] ;  /* 0x0000c8003c047a20 */ /* 0x008fe20000410000 */
[----:B------:R-:W-:Y:S01]  /*3430*/  LEA.HI R6, R157, R159, RZ, 0x2 ;  /* 0x0000009f9d067211 */ /* 0x000fe200078f10ff */
[----:B------:R-:W-:Y:S01]  /*3440*/  FMUL.FTZ R5, R77, c[0x0][0x320] ;  /* 0x0000c8004d057a20 */ /* 0x000fe20000410000 */
[----:B------:R-:W-:Y:S01]  /*3450*/  SHF.R.S32.HI R7, RZ, 0x1f, R154 ;  /* 0x0000001fff077819 */ /* 0x000fe2000001149a */
[----:B------:R1:W-:Y:S01]  /*3460*/  MUFU.TANH R71, R4 ;  /* 0x0000000400477308 */ /* 0x0003e20000002400 */
[----:B------:R-:W-:Y:S01]  /*3470*/  LOP3.LUT R6, R6, 0xfffffffc, RZ, 0xc0, !PT ;  /* 0xfffffffc06067812 */ /* 0x000fe200078ec0ff */
[----:B------:R-:W-:Y:S01]  /*3480*/  FMUL.FTZ R8, R78, c[0x0][0x320] ;  /* 0x0000c8004e087a20 */ /* 0x000fe20000410000 */
[-C--:B------:R-:W-:Y:S01]  /*3490*/  LEA.HI R7, R7, R154.reuse, RZ, 0x2 ;  /* 0x0000009a07077211 */ /* 0x080fe200078f10ff */
[----:B------:R-:W-:Y:S01]  /*34a0*/  STL [R1+0x9c], R245 ;  /* 0x00009cf501007387 */ /* 0x000fe20000100800 */
[----:B------:R-:W-:Y:S01]  /*34b0*/  UMOV UR4, 0xffffffc0 ;  /* 0xffffffc000047882 */ /* 0x000fe20000000000 */
[----:B------:R-:W-:Y:S01]  /*34c0*/  IMAD.IADD R6, R159, 0x1, -R6 ;  /* 0x000000019f067824 */ /* 0x000fe200078e0a06 */
[----:B------:R-:W-:Y:S01]  /*34d0*/  LOP3.LUT R9, R7, 0xffffffc, RZ, 0xc0, !PT ;  /* 0x0ffffffc07097812 */ /* 0x000fe200078ec0ff */
[----:B------:R-:W-:Y:S01]  /*34e0*/  MUFU.TANH R17, R5 ;  /* 0x0000000500117308 */ /* 0x000fe20000002400 */
[----:B------:R-:W-:Y:S01]  /*34f0*/  STL [R1+0x98], R243 ;  /* 0x000098f301007387 */ /* 0x000fe20000100800 */
[----:B------:R-:W-:Y:S01]  /*3500*/  UIMAD UR4, UR21, UR4, 0x1 ;  /* 0x00000001150474a4 */ /* 0x000fe2000f8e0204 */
[----:B------:R-:W-:Y:S01]  /*3510*/  IADD3 R11, -R9, R154, RZ ;  /* 0x0000009a090b7210 */ /* 0x000fe20007ffe1ff */
[----:B------:R-:W-:Y:S01]  /*3520*/  FMUL.FTZ R12, R79, c[0x0][0x320] ;  /* 0x0000c8004f0c7a20 */ /* 0x000fe20000410000 */
[----:B------:R-:W-:Y:S01]  /*3530*/  STL [R1+0x94], R242 ;  /* 0x000094f201007387 */ /* 0x000fe20000100800 */
[----:B------:R-:W-:-:S02]  /*3540*/  IMAD.SHL.U32 R225, R2, 0x2, RZ ;  /* 0x0000000202e17824 */ /* 0x000fc400078e00ff */
[----:B-1----:R-:W-:Y:S01]  /*3550*/  FMUL.FTZ R4, R61, c[0x0][0x320] ;  /* 0x0000c8003d047a20 */ /* 0x002fe20000410000 */
[----:B------:R-:W-:Y:S01]  /*3560*/  STL [R1+0x90], R241 ;  /* 0x000090f101007387 */ /* 0x000fe20000100800 */
[----:B------:R-:W-:Y:S01]  /*3570*/  MUFU.TANH R36, R12 ;  /* 0x0000000c00247308 */ /* 0x000fe20000002400 */
[----:B------:R-:W-:Y:S01]  /*3580*/  LEA R226, R3, R225, 0x1 ;  /* 0x000000e103e27211 */ /* 0x000fe200078e08ff */
[C---:B------:R-:W-:Y:S01]  /*3590*/  IMAD R228, R0.reuse, 0x2, R225 ;  /* 0x0000000200e47824 */ /* 0x040fe200078e02e1 */
[----:B------:R-:W-:Y:S03]  /*35a0*/  STL [R1+0x8c], R240 ;  /* 0x00008cf001007387 */ /* 0x000fe60000100800 */
[----:B------:R-:W-:Y:S01]  /*35b0*/  IMAD R227, R0, 0x2, R226 ;  /* 0x0000000200e37824 */ /* 0x000fe200078e02e2 */
[----:B------:R-:W-:Y:S01]  /*35c0*/  STL [R1+0x88], R239 ;  /* 0x000088ef01007387 */ /* 0x000fe20000100800 */
[----:B------:R1:W-:Y:S03]  /*35d0*/  MUFU.TANH R70, R4 ;  /* 0x0000000400467308 */ /* 0x0003e60000002400 */
[----:B------:R-:W-:Y:S04]  /*35e0*/  STL [R1+0x84], R238 ;  /* 0x000084ee01007387 */ /* 0x000fe80000100800 */
[----:B------:R-:W-:Y:S04]  /*35f0*/  STL [R1+0x80], R237 ;  /* 0x000080ed01007387 */ /* 0x000fe80000100800 */
[----:B------:R-:W-:Y:S04]  /*3600*/  STL [R1+0x7c], R236 ;  /* 0x00007cec01007387 */ /* 0x000fe80000100800 */
[----:B------:R-:W-:Y:S01]  /*3610*/  STL [R1+0x78], R235 ;  /* 0x000078eb01007387 */ /* 0x000fe20000100800 */
[----:B-1----:R-:W-:-:S03]  /*3620*/  FMUL.FTZ R4, R56, c[0x0][0x320] ;  /* 0x0000c80038047a20 */ /* 0x002fc60000410000 */
        /* <DEDUP_REMOVED lines=10> */
[----:B------:R-:W-:Y:S04]  /*36d0*/  LDSM.16.MT88.4 R112, [R225+0x2100] ;  /* 0x00210000e170783b */ /* 0x000fe80000004200 */
[----:B------:R-:W-:Y:S04]  /*36e0*/  LDSM.16.MT88.4 R120, [R226+0x2100] ;  /* 0x00210000e278783b */ /* 0x000fe80000004200 */
[----:B------:R-:W-:Y:S01]  /*36f0*/  LDSM.16.MT88.4 R108, [R228+0x2100] ;  /* 0x00210000e46c783b */ /* 0x000fe20000004200 */
[----:B-1----:R-:W-:-:S03]  /*3700*/  FMUL.FTZ R4, R52, c[0x0][0x320] ;  /* 0x0000c80034047a20 */ /* 0x002fc60000410000 */
[----:B------:R-:W-:Y:S01]  /*3710*/  LDSM.16.MT88.4 R116, [R227+0x2100] ;  /* 0x00210000e374783b */ /* 0x000fe20000004200 */
[----:B------:R1:W-:Y:S01]  /*3720*/  MUFU.TANH R61, R4 ;  /* 0x00000004003d7308 */ /* 0x0003e20000002400 */
[----:B------:R-:W-:Y:S02]  /*3730*/  UIADD3 UR25, UR25, -0x2, URZ ;  /* 0xfffffffe19197890 */ /* 0x000fe4000fffe03f */
[----:B------:R-:W0:Y:S01]  /*3740*/  LDGDEPBAR ;  /* 0x00000000000079af */ /* 0x000e220000000000 */
[----:B-1----:R-:W-:-:S04]  /*3750*/  FMUL.FTZ R4, R53, c[0x0][0x320] ;  /* 0x0000c80035047a20 */ /* 0x002fc80000410000 */
        /* <DEDUP_REMOVED lines=36> */
[----:B-1----:R-:W-:Y:S02]  /*39a0*/  FMUL.FTZ R4, R95, c[0x0][0x320] ;  /* 0x0000c8005f047a20 */ /* 0x002fe40000410000 */
[----:B------:R-:W-:Y:S04]  /*39b0*/  LDSM.16.MT88.4 R92, [R226+0x100] ;  /* 0x00010000e25c783b */ /* 0x000fe80000004200 */
        /* <DEDUP_REMOVED lines=37> */
[----:B------:R1:W3:Y:S02]  /*3c10*/  MUFU.TANH R15, R4 ;  /* 0x00000004000f7308 */ /* 0x0002e40000002400 */
[----:B-1----:R-:W-:Y:S02]  /*3c20*/  FMUL.FTZ R4, R76, c[0x0][0x320] ;  /* 0x0000c8004c047a20 */ /* 0x002fe40000410000 */
[----:B------:R-:W-:Y:S04]  /*3c30*/  LDSM.16.MT88.4 R76, [R225+0x2900] ;  /* 0x00290000e14c783b */ /* 0x000fe80000004200 */
[----:B------:R1:W-:Y:S02]  /*3c40*/  MUFU.TANH R21, R4 ;  /* 0x0000000400157308 */ /* 0x0003e40000002400 */
[----:B-1----:R-:W-:-:S05]  /*3c50*/  LOP3.LUT R4, R156, 0xffffffe0, RZ, 0xc0, !PT ;  /* 0xffffffe09c047812 */ /* 0x002fca00078ec0ff */
[----:B------:R-:W-:-:S05]  /*3c60*/  IMAD.IADD R4, R159, 0x1, -R4 ;  /* 0x000000019f047824 */ /* 0x000fca00078e0a04 */
[----:B------:R-:W-:-:S04]  /*3c70*/  SHF.R.S32.HI R5, RZ, 0x1f, R4 ;  /* 0x0000001fff057819 */ /* 0x000fc80000011404 */
[----:B------:R-:W-:Y:S02]  /*3c80*/  LEA.HI R7, R5, R4, RZ, 0x2 ;  /* 0x0000000405077211 */ /* 0x000fe400078f10ff */
[----:B------:R-:W-:Y:S02]  /*3c90*/  LEA.HI R5, R6, R6, RZ, 0x1 ;  /* 0x0000000606057211 */ /* 0x000fe400078f08ff */
[----:B------:R-:W-:Y:S02]  /*3ca0*/  LEA.HI.SX32 R8, R7, UR17, 0x1e ;  /* 0x0000001107087c11 */ /* 0x000fe4000f8ff2ff */
[C---:B------:R-:W-:Y:S01]  /*3cb0*/  LOP3.LUT R10, R5.reuse, 0x1ffffffe, RZ, 0xc0, !PT ;  /* 0x1ffffffe050a7812 */ /* 0x040fe200078ec0ff */
[----:B------:R-:W-:Y:S02]  /*3cc0*/  IMAD.SHL.U32 R9, R5, 0x20, RZ ;  /* 0x0000002005097824 */ /* 0x000fe400078e00ff */
[----:B------:R-:W-:-:S03]  /*3cd0*/  IMAD R5, R11, 0x10, R8 ;  /* 0x000000100b057824 */ /* 0x000fc600078e0208 */
[----:B------:R-:W-:Y:S02]  /*3ce0*/  LOP3.LUT R8, R9, 0xffffffc0, RZ, 0xc0, !PT ;  /* 0xffffffc009087812 */ /* 0x000fe400078ec0ff */
[----:B------:R-:W-:-:S03]  /*3cf0*/  IADD3 R9, R6, -R10, RZ ;  /* 0x8000000a06097210 */ /* 0x000fc60007ffe0ff */
[----:B------:R-:W-:Y:S02]  /*3d00*/  IMAD.IADD R6, R8, 0x1, R5 ;  /* 0x0000000108067824 */ /* 0x000fe400078e0205 */
[----:B------:R-:W-:Y:S02]  /*3d10*/  FMUL.FTZ R5, R97, c[0x0][0x320] ;  /* 0x0000c80061057a20 */ /* 0x000fe40000410000 */
[----:B------:R-:W-:Y:S02]  /*3d20*/  IMAD R14, R9, 0x8, R6 ;  /* 0x00000008090e7824 */ /* 0x000fe400078e0206 */
[----:B------:R1:W4:Y:S02]  /*3d30*/  MUFU.TANH R13, R5 ;  /* 0x00000005000d7308 */ /* 0x0003240000002400 */
[----:B------:R-:W-:Y:S01]  /*3d40*/  @P3 IMAD.HI.U32 R6, R14, c[0x0][0x2c8], RZ ;  /* 0x0000b2000e063a27 */ /* 0x000fe200078e00ff */
[----:B------:R-:W-:Y:S01]  /*3d50*/  MOV R8, R14 ;  /* 0x0000000e00087202 */ /* 0x000fe20000000f00 */
[----:B------:R2:W-:Y:S03]  /*3d60*/  STL [R1+0x30], R14 ;  /* 0x0000300e01007387 */ /* 0x0005e60000100800 */
[----:B------:R-:W-:Y:S01]  /*3d70*/  @P3 SHF.R.U32.HI R8, RZ, c[0x0][0x2cc], R6 ;  /* 0x0000b300ff083a19 */ /* 0x000fe20000011606 */
[----:B------:R-:W-:-:S04]  /*3d80*/  FMUL.FTZ R6, R65, c[0x0][0x320] ;  /* 0x0000c80041067a20 */ /* 0x000fc80000410000 */
[----:B------:R-:W-:Y:S01]  /*3d90*/  SHFL.IDX PT, R9, R8, 0x2, 0x1c1f ;  /* 0x005c1f0008097f89 */ /* 0x000fe200000e0000 */
[----:B------:R2:W-:Y:S01]  /*3da0*/  MUFU.TANH R20, R6 ;  /* 0x0000000600147308 */ /* 0x0005e20000002400 */
[----:B-1----:R-:W-:-:S07]  /*3db0*/  FMUL.FTZ R5, R98, c[0x0][0x320] ;  /* 0x0000c80062057a20 */ /* 0x002fce0000410000 */
[----:B------:R1:W-:Y:S01]  /*3dc0*/  MUFU.TANH R18, R5 ;  /* 0x0000000500127308 */ /* 0x0003e20000002400 */
[----:B--2---:R-:W2:Y:S01]  /*3dd0*/  SHFL.IDX PT, R6, R8, 0x3, 0x1c1f ;  /* 0x007c1f0008067f89 */ /* 0x004ea200000e0000 */
[----:B-1----:R-:W-:-:S06]  /*3de0*/  FMUL.FTZ R5, R64, c[0x0][0x320] ;  /* 0x0000c80040057a20 */ /* 0x002fcc0000410000 */
[----:B------:R1:W1:Y:S02]  /*3df0*/  MUFU.TANH R14, R5 ;  /* 0x00000005000e7308 */ /* 0x0002640000002400 */
[----:B-1----:R-:W-:Y:S01]  /*3e00*/  LOP3.LUT R5, R7, 0x7ffffffc, RZ, 0xc0, !PT ;  /* 0x7ffffffc07057812 */ /* 0x002fe200078ec0ff */
[----:B------:R-:W-:Y:S01]  /*3e10*/  IMAD.U32 R7, RZ, RZ, UR4 ;  /* 0x00000004ff077e24 */ /* 0x000fe2000f8e00ff */
[----:B------:R-:W-:-:S03]  /*3e20*/  ULDC.64 UR4, c[0x0][0x2c8] ;  /* 0x0000b20000047ab9 */ /* 0x000fc60000000a00 */
[----:B------:R-:W-:Y:S02]  /*3e30*/  IMAD.IADD R5, R4, 0x1, -R5 ;  /* 0x0000000104057824 */ /* 0x000fe400078e0a05 */
[----:B------:R-:W-:-:S03]  /*3e40*/  FMUL.FTZ R4, R66, c[0x0][0x320] ;  /* 0x0000c80042047a20 */ /* 0x000fc60000410000 */
[----:B------:R-:W-:Y:S01]  /*3e50*/  SHF.L.U32 R11, R5, 0x1, RZ ;  /* 0x00000001050b7819 */ /* 0x000fe200000006ff */
[----:B------:R1:W-:Y:S03]  /*3e60*/  MUFU.TANH R29, R4 ;  /* 0x00000004001d7308 */ /* 0x0003e60000002400 */
[----:B------:R-:W-:Y:S01]  /*3e70*/  IADD3 R5, -R11, UR8, R7 ;  /* 0x000000080b057c10 */ /* 0x000fe2000fffe107 */
[----:B------:R3:W-:Y:S01]  /*3e80*/  STL [R1+0x34], R11 ;  /* 0x0000340b01007387 */ /* 0x0007e20000100800 */
[----:B------:R-:W-:Y:S02]  /*3e90*/  FMUL.FTZ R7, R90, c[0x0][0x320] ;  /* 0x0000c8005a077a20 */ /* 0x000fe40000410000 */
[----:B------:R-:W-:Y:S01]  /*3ea0*/  IADD3 R10, R5, -UR11, RZ ;  /* 0x8000000b050a7c10 */ /* 0x000fe2000fffe0ff */
[----:B------:R-:W-:Y:S01]  /*3eb0*/  FMUL.FTZ R5, R99, c[0x0][0x320] ;  /* 0x0000c80063057a20 */ /* 0x000fe20000410000 */
[----:B------:R-:W-:Y:S02]  /*3ec0*/  LDSM.16.MT88.4 R88, [R225+0x100] ;  /* 0x00010000e158783b */ /* 0x000fe40000004200 */
[----:B------:R-:W-:Y:S01]  /*3ed0*/  MUFU.TANH R7, R7 ;  /* 0x0000000700077308 */ /* 0x000fe20000002400 */
[----:B--2---:R-:W-:Y:S01]  /*3ee0*/  IMAD.IADD R6, R10, 0x1, R6 ;  /* 0x000000010a067824 */ /* 0x004fe200078e0206 */
[----:B------:R-:W-:Y:S01]  /*3ef0*/  LDSM.16.MT88.4 R96, [R228+0x100] ;  /* 0x00010000e460783b */ /* 0x000fe20000004200 */
[----:B-1----:R-:W-:-:S03]  /*3f00*/  FMUL.FTZ R4, R67, c[0x0][0x320] ;  /* 0x0000c80043047a20 */ /* 0x002fc60000410000 */
[----:B------:R-:W-:Y:S02]  /*3f10*/  LDSM.16.MT88.4 R64, [R228+0x2900] ;  /* 0x00290000e440783b */ /* 0x000fe40000004200 */
[----:B------:R-:W1:Y:S08]  /*3f20*/  MUFU.TANH R19, R5 ;  /* 0x0000000500137308 */ /* 0x000e700000002400 */
[----:B------:R2:W1:Y:S01]  /*3f30*/  MUFU.TANH R28, R4 ;  /* 0x00000004001c7308 */ /* 0x0004620000002400 */
[----:B---3--:R-:W-:Y:S01]  /*3f40*/  IADD3 R11, -R11, UR20, RZ ;  /* 0x000000140b0b7c10 */ /* 0x008fe2000fffe1ff */
[----:B--2---:R-:W-:-:S05]  /*3f50*/  IMAD.IADD R4, R10, 0x1, R9 ;  /* 0x000000010a047824 */ /* 0x004fca00078e0209 */
[----:B------:R-:W-:-:S04]  /*3f60*/  IMNMX R4, R11, R4, PT ;  /* 0x000000040b047217 */ /* 0x000fc80003800200 */
[C---:B------:R-:W-:Y:S02]  /*3f70*/  ISETP.GT.AND P2, PT, R4.reuse, 0x1, PT ;  /* 0x000000010400780c */ /* 0x040fe40003f44270 */
[C---:B------:R-:W-:Y:S02]  /*3f80*/  ISETP.GT.AND P0, PT, R4.reuse, RZ, PT ;  /* 0x000000ff0400720c */ /* 0x040fe40003f04270 */
[C---:B------:R-:W-:Y:S02]  /*3f90*/  ISETP.GT.AND P1, PT, R4.reuse, 0x8, PT ;  /* 0x000000080400780c */ /* 0x040fe40003f24270 */
[----:B------:R-:W-:Y:S02]  /*3fa0*/  ISETP.GT.AND P6, PT, R4, 0x9, PT ;  /* 0x000000090400780c */ /* 0x000fe40003fc4270 */
[----:B------:R-:W-:Y:S02]  /*3fb0*/  FSEL R12, R16, -INF , P2 ;  /* 0xff800000100c7808 */ /* 0x000fe40001000000 */
[----:B------:R-:W-:-:S02]  /*3fc0*/  FSEL R9, R37, -INF , P0 ;  /* 0xff80000025097808 */ /* 0x000fc40000000000 */
[----:B------:R-:W-:Y:S02]  /*3fd0*/  FSEL R15, R15, -INF , P1 ;  /* 0xff8000000f0f7808 */ /* 0x000fe40000800000 */
[----:B----4-:R-:W-:Y:S02]  /*3fe0*/  FSEL R16, R13, -INF , P6 ;  /* 0xff8000000d107808 */ /* 0x010fe40003000000 */
[C---:B------:R-:W-:Y:S02]  /*3ff0*/  ISETP.GT.AND P0, PT, R4.reuse, 0x10, PT ;  /* 0x000000100400780c */ /* 0x040fe40003f04270 */
[C---:B------:R-:W-:Y:S02]  /*4000*/  ISETP.GT.AND P2, PT, R4.reuse, 0x11, PT ;  /* 0x000000110400780c */ /* 0x040fe40003f44270 */
[C---:B------:R-:W-:Y:S02]  /*4010*/  ISETP.GT.AND P1, PT, R4.reuse, 0x18, PT ;  /* 0x000000180400780c */ /* 0x040fe40003f24270 */
[----:B------:R-:W-:-:S02]  /*4020*/  ISETP.GT.AND P6, PT, R4, 0x19, PT ;  /* 0x000000190400780c */ /* 0x000fc40003fc4270 */
[----:B------:R-:W-:Y:S02]  /*4030*/  FSEL R31, R31, -INF , P0 ;  /* 0xff8000001f1f7808 */ /* 0x000fe40000000000 */
[----:B------:R-:W-:Y:S02]  /*4040*/  FSEL R33, R33, -INF , P2 ;  /* 0xff80000021217808 */ /* 0x000fe40001000000 */
[----:B------:R-:W-:Y:S02]  /*4050*/  FSEL R37, R35, -INF , P1 ;  /* 0xff80000023257808 */ /* 0x000fe40000800000 */
[----:B------:R-:W-:Y:S02]  /*4060*/  FSEL R38, R34, -INF , P6 ;  /* 0xff80000022267808 */ /* 0x000fe40003000000 */
[C---:B------:R-:W-:Y:S02]  /*4070*/  ISETP.GT.AND P0, PT, R4.reuse, 0x20, PT ;  /* 0x000000200400780c */ /* 0x040fe40003f04270 */
[----:B------:R-:W-:-:S02]  /*4080*/  ISETP.GT.AND P2, PT, R4, 0x21, PT ;  /* 0x000000210400780c */ /* 0x000fc40003f44270 */
[C---:B------:R-:W-:Y:S02]  /*4090*/  ISETP.GT.AND P1, PT, R4.reuse, 0x28, PT ;  /* 0x000000280400780c */ /* 0x040fe40003f24270 */
[----:B------:R-:W-:Y:S02]  /*40a0*/  ISETP.GT.AND P6, PT, R4, 0x29, PT ;  /* 0x000000290400780c */ /* 0x000fe40003fc4270 */
[----:B------:R-:W-:Y:S02]  /*40b0*/  FMNMX.FTZ R5, R9, R12, !PT ;  /* 0x0000000c09057209 */ /* 0x000fe40007810000 */
[----:B------:R-:W-:Y:S02]  /*40c0*/  FSEL R180, R32, -INF , P0 ;  /* 0xff80000020b47808 */ /* 0x000fe40000000000 */
[----:B------:R-:W-:Y:S02]  /*40d0*/  FSEL R182, R30, -INF , P2 ;  /* 0xff8000001eb67808 */ /* 0x000fe40001000000 */
[----:B------:R-:W-:-:S02]  /*40e0*/  FSEL R181, R25, -INF , P1 ;  /* 0xff80000019b57808 */ /* 0x000fc40000800000 */
[----:B------:R-:W-:Y:S02]  /*40f0*/  FSEL R183, R24, -INF , P6 ;  /* 0xff80000018b77808 */ /* 0x000fe40003000000 */
[C---:B------:R-:W-:Y:S02]  /*4100*/  ISETP.GT.AND P0, PT, R4.reuse, 0x30, PT ;  /* 0x000000300400780c */ /* 0x040fe40003f04270 */
[C---:B------:R-:W-:Y:S02]  /*4110*/  ISETP.GT.AND P2, PT, R4.reuse, 0x31, PT ;  /* 0x000000310400780c */ /* 0x040fe40003f44270 */
[C---:B------:R-:W-:Y:S02]  /*4120*/  ISETP.GT.AND P1, PT, R4.reuse, 0x38, PT ;  /* 0x000000380400780c */ /* 0x040fe40003f24270 */
[----:B------:R-:W-:Y:S02]  /*4130*/  ISETP.GT.AND P6, PT, R4, 0x39, PT ;  /* 0x000000390400780c */ /* 0x000fe40003fc4270 */
[----:B------:R-:W-:-:S02]  /*4140*/  FMNMX.FTZ R5, R15, R5, !PT ;  /* 0x000000050f057209 */ /* 0x000fc40007810000 */
[----:B------:R-:W-:Y:S01]  /*4150*/  IMNMX R4, R11, R6, PT ;  /* 0x000000060b047217 */ /* 0x000fe20003800200 */
[----:B------:R-:W-:Y:S01]  /*4160*/  FMUL.FTZ R6, R43, c[0x0][0x320] ;  /* 0x0000c8002b067a20 */ /* 0x000fe20000410000 */
[----:B------:R-:W-:Y:S02]  /*4170*/  FSEL R209, R21, -INF , P0 ;  /* 0xff80000015d17808 */ /* 0x000fe40000000000 */
[----:B------:R-:W-:Y:S01]  /*4180*/  FSEL R207, R17, -INF , P2 ;  /* 0xff80000011cf7808 */ /* 0x000fe20001000000 */
[----:B------:R2:W-:Y:S01]  /*4190*/  MUFU.TANH R138, R6 ;  /* 0x00000006008a7308 */ /* 0x0005e20000002400 */
[----:B------:R-:W-:Y:S02]  /*41a0*/  FMNMX.FTZ R5, R16, R5, !PT ;  /* 0x0000000510057209 */ /* 0x000fe40007810000 */
[C---:B------:R-:W-:Y:S02]  /*41b0*/  ISETP.GT.AND P0, PT, R4.reuse, RZ, PT ;  /* 0x000000ff0400720c */ /* 0x040fe40003f04270 */
[----:B------:R-:W-:-:S02]  /*41c0*/  ISETP.GT.AND P2, PT, R4, 0x1, PT ;  /* 0x000000010400780c */ /* 0x000fc40003f44270 */
[----:B------:R-:W-:Y:S02]  /*41d0*/  FSEL R62, R14, -INF , P1 ;  /* 0xff8000000e3e7808 */ /* 0x000fe40000800000 */
[----:B------:R-:W-:Y:S02]  /*41e0*/  FMNMX.FTZ R135, R31, R5, !PT ;  /* 0x000000051f877209 */ /* 0x000fe40007810000 */
[----:B------:R-:W-:Y:S01]  /*41f0*/  ISETP.GT.AND P1, PT, R4, 0x8, PT ;  /* 0x000000080400780c */ /* 0x000fe20003f24270 */
[----:B------:R-:W-:Y:S01]  /*4200*/  STL [R1+0x8], R62 ;  /* 0x0000083e01007387 */ /* 0x000fe20000100800 */
[----:B------:R-:W-:Y:S02]  /*4210*/  FSEL R14, R48, -INF , P0 ;  /* 0xff800000300e7808 */ /* 0x000fe40000000000 */
[----:B------:R-:W-:Y:S01]  /*4220*/  FSEL R17, R39, -INF , P2 ;  /* 0xff80000027117808 */ /* 0x000fe20001000000 */
[----:B--2---:R-:W-:Y:S01]  /*4230*/  FMUL.FTZ R6, R63, c[0x0][0x320] ;  /* 0x0000c8003f067a20 */ /* 0x004fe20000410000 */
[----:B------:R-:W-:-:S02]  /*4240*/  FMNMX.FTZ R135, R33, R135, !PT ;  /* 0x0000008721877209 */ /* 0x000fc40007810000 */
[----:B------:R-:W-:Y:S02]  /*4250*/  ISETP.GT.AND P0, PT, R4, 0x9, PT ;  /* 0x000000090400780c */ /* 0x000fe40003f04270 */
[----:B------:R-:W-:Y:S02]  /*4260*/  FSEL R18, R18, -INF , P1 ;  /* 0xff80000012127808 */ /* 0x000fe40000800000 */
[----:B------:R-:W-:Y:S02]  /*4270*/  FMNMX.FTZ R5, R14, R17, !PT ;  /* 0x000000110e057209 */ /* 0x000fe40007810000 */
[----:B------:R-:W-:Y:S02]  /*4280*/  FMNMX.FTZ R135, R37, R135, !PT ;  /* 0x0000008725877209 */ /* 0x000fe40007810000 */
[----:B------:R-:W-:Y:S02]  /*4290*/  ISETP.GT.AND P2, PT, R4, 0x10, PT ;  /* 0x000000100400780c */ /* 0x000fe40003f44270 */
[----:B-1----:R-:W-:-:S02]  /*42a0*/  FSEL R19, R19, -INF , P0 ;  /* 0xff80000013137808 */ /* 0x002fc40000000000 */
        /* <DEDUP_REMOVED lines=29> */
[----:B------:R-:W-:-:S02]  /*4480*/  FSEL R20, R20, -INF , P6 ;  /* 0xff80000014147808 */ /* 0x000fc40003000000 */
[----:B------:R-:W-:Y:S02]  /*4490*/  FMNMX.FTZ R135, R62, R135, !PT ;  /* 0x000000873e877209 */ /* 0x000fe40007810000 */
[----:B------:R-:W-:Y:S01]  /*44a0*/  ISETP.GT.AND P1, PT, R4, 0x30, PT ;  /* 0x000000300400780c */ /* 0x000fe20003f24270 */
[----:B------:R-:W-:Y:S01]  /*44b0*/  STL [R1+0x4], R20 ;  /* 0x0000041401007387 */ /* 0x000fe20000100800 */
[----:B------:R-:W-:Y:S02]  /*44c0*/  FSEL R176, R41, -INF , P0 ;  /* 0xff80000029b07808 */ /* 0x000fe40000000000 */
[----:B------:R-:W-:Y:S02]  /*44d0*/  FMNMX.FTZ R5, R177, R5, !PT ;  /* 0x00000005b1057209 */ /* 0x000fe40007810000 */
[----:B------:R-:W-:Y:S02]  /*44e0*/  FMNMX.FTZ R135, R20, R135, !PT ;  /* 0x0000008714877209 */ /* 0x000fe40007810000 */
[----:B------:R-:W-:-:S02]  /*44f0*/  ISETP.GT.AND P0, PT, R4, 0x31, PT ;  /* 0x000000310400780c */ /* 0x000fc40003f04270 */
[----:B------:R-:W-:Y:S01]  /*4500*/  FSEL R208, R40, -INF , P1 ;  /* 0xff80000028d07808 */ /* 0x000fe20000800000 */
[----:B------:R-:W1:Y:S01]  /*4510*/  SHFL.BFLY PT, R7, R135, 0x2, 0x1f ;  /* 0x0c401f0087077f89 */ /* 0x000e6200000e0000 */
[----:B------:R-:W-:Y:S02]  /*4520*/  FMNMX.FTZ R5, R176, R5, !PT ;  /* 0x00000005b0057209 */ /* 0x000fe40007810000 */
[----:B------:R-:W-:Y:S02]  /*4530*/  ISETP.GT.AND P1, PT, R4, 0x38, PT ;  /* 0x000000380400780c */ /* 0x000fe40003f24270 */
[----:B------:R-:W-:Y:S02]  /*4540*/  FSEL R172, R36, -INF , P0 ;  /* 0xff80000024ac7808 */ /* 0x000fe40000000000 */
[----:B------:R-:W-:Y:S01]  /*4550*/  FMNMX.FTZ R5, R208, R5, !PT ;  /* 0x00000005d0057209 */ /* 0x000fe20007810000 */
[----:B------:R2:W-:Y:S01]  /*4560*/  MUFU.TANH R36, R6 ;  /* 0x0000000600247308 */ /* 0x0005e20000002400 */
[----:B------:R-:W-:-:S02]  /*4570*/  ISETP.GT.AND P0, PT, R4, 0x39, PT ;  /* 0x000000390400780c */ /* 0x000fc40003f04270 */
[----:B------:R-:W-:Y:S02]  /*4580*/  FSEL R13, R29, -INF , P1 ;  /* 0xff8000001d0d7808 */ /* 0x000fe40000800000 */
[----:B------:R-:W-:Y:S01]  /*4590*/  FMNMX.FTZ R4, R172, R5, !PT ;  /* 0x00000005ac047209 */ /* 0x000fe20007810000 */
[----:B------:R-:W-:Y:S01]  /*45a0*/  FMUL.FTZ R5, R58, c[0x0][0x320] ;  /* 0x0000c8003a057a20 */ /* 0x000fe20000410000 */
[----:B------:R-:W-:Y:S01]  /*45b0*/  FSEL R245, R28, -INF , P0 ;  /* 0xff8000001cf57808 */ /* 0x000fe20000000000 */
[----:B------:R-:W-:Y:S01]  /*45c0*/  STL [R1], R13 ;  /* 0x0000000d01007387 */ /* 0x000fe20000100800 */
[----:B------:R-:W-:Y:S01]  /*45d0*/  FMNMX.FTZ R4, R13, R4, !PT ;  /* 0x000000040d047209 */ /* 0x000fe20007810000 */
[----:B------:R3:W-:Y:S02]  /*45e0*/  MUFU.TANH R24, R5 ;  /* 0x0000000500187308 */ /* 0x0007e40000002400 */
[----:B------:R-:W-:Y:S01]  /*45f0*/  STL [R1+0xa0], R245 ;  /* 0x0000a0f501007387 */ /* 0x000fe20000100800 */
[----:B------:R-:W-:-:S02]  /*4600*/  FMNMX.FTZ R4, R245, R4, !PT ;  /* 0x00000004f5047209 */ /* 0x000fc40007810000 */
[----:B-1----:R-:W-:-:S03]  /*4610*/  FMNMX.FTZ R135, R135, R7, !PT ;  /* 0x0000000787877209 */ /* 0x002fc60007810000 */
[----:B--2---:R-:W1:Y:S04]  /*4620*/  SHFL.BFLY PT, R6, R4, 0x2, 0x1f ;  /* 0x0c401f0004067f89 */ /* 0x004e6800000e0000 */
[----:B------:R-:W2:Y:S01]  /*4630*/  SHFL.BFLY PT, R7, R135, 0x1, 0x1f ;  /* 0x0c201f0087077f89 */ /* 0x000ea200000e0000 */
[----:B---3--:R-:W-:-:S04]  /*4640*/  FMUL.FTZ R5, R46, c[0x0][0x320] ;  /* 0x0000c8002e057a20 */ /* 0x008fc80000410000 */
[----:B------:R3:W-:Y:S01]  /*4650*/  MUFU.TANH R133, R5 ;  /* 0x0000000500857308 */ /* 0x0007e20000002400 */
[----:B-1----:R-:W-:Y:S02]  /*4660*/  FMNMX.FTZ R4, R4, R6, !PT ;  /* 0x0000000604047209 */ /* 0x002fe40007810000 */
[----:B------:R-:W-:Y:S01]  /*4670*/  SHFL.IDX PT, R6, R8, 0x1, 0x1c1f ;  /* 0x003c1f0008067f89 */ /* 0x000fe200000e0000 */
[----:B---3--:R-:W-:Y:S01]  /*4680*/  FMUL.FTZ R5, R47, c[0x0][0x320] ;  /* 0x0000c8002f057a20 */ /* 0x008fe20000410000 */
[----:B--2---:R-:W-:Y:S02]  /*4690*/  FMNMX.FTZ R135, R135, R7, !PT ;  /* 0x0000000787877209 */ /* 0x004fe40007810000 */
[----:B------:R-:W1:Y:S01]  /*46a0*/  SHFL.BFLY PT, R134, R4, 0x1, 0x1f ;  /* 0x0c201f0004867f89 */ /* 0x000e6200000e0000 */
[----:B------:R2:W-:Y:S01]  /*46b0*/  MUFU.TANH R132, R5 ;  /* 0x0000000500847308 */ /* 0x0005e20000002400 */
[C---:B------:R-:W-:Y:S02]  /*46c0*/  FSETP.NEU.FTZ.AND P0, PT, R135.reuse, -INF , PT ;  /* 0xff8000008700780b */ /* 0x040fe40003f1d000 */
[----:B------:R-:W3:Y:S01]  /*46d0*/  SHFL.IDX PT, R7, R8, RZ, 0x1c1f ;  /* 0x001c1fff08077589 */ /* 0x000ee200000e0000 */
[----:B------:R-:W-:-:S03]  /*46e0*/  FMUL.FTZ R13, R135, c[0x0][0x2d0] ;  /* 0x0000b400870d7a20 */ /* 0x000fc60000410000 */
[----:B------:R-:W-:Y:S02]  /*46f0*/  LDSM.16.MT88.4 R44, [R225+0x900] ;  /* 0x00090000e12c783b */ /* 0x000fe40000004200 */
[----:B------:R-:W-:Y:S02]  /*4700*/  FSEL R13, R13, RZ, P0 ;  /* 0x000000ff0d0d7208 */ /* 0x000fe40000000000 */
[----:B------:R-:W-:Y:S01]  /*4710*/  STL [R1+0xa4], R135 ;  /* 0x0000a48701007387 */ /* 0x000fe20000100800 */
[----:B--2---:R-:W-:-:S04]  /*4720*/  FMUL.FTZ R5, R59, c[0x0][0x320] ;  /* 0x0000c8003b057a20 */ /* 0x004fc80000410000 */
[----:B------:R2:W-:Y:S01]  /*4730*/  MUFU.TANH R21, R5 ;  /* 0x0000000500157308 */ /* 0x0005e20000002400 */
[----:B-1----:R-:W-:Y:S01]  /*4740*/  FMNMX.FTZ R134, R4, R134, !PT ;  /* 0x0000008604867209 */ /* 0x002fe20007810000 */
[----:B------:R-:W-:-:S03]  /*4750*/  FFMA.FTZ R4, R15, c[0x0][0x2d0], -R13 ;  /* 0x0000b4000f047a23 */ /* 0x000fc6000001080d */
[----:B------:R-:W-:Y:S01]  /*4760*/  FSETP.NEU.FTZ.AND P0, PT, R134, -INF , PT ;  /* 0xff8000008600780b */ /* 0x000fe20003f1d000 */
[----:B------:R-:W-:Y:S01]  /*4770*/  STL [R1+0xa8], R134 ;  /* 0x0000a88601007387 */ /* 0x000fe20000100800 */
[----:B---3--:R-:W-:Y:S01]  /*4780*/  IADD3 R8, R10, R7, RZ ;  /* 0x000000070a087210 */ /* 0x008fe20007ffe0ff */
[----:B------:R1:W-:Y:S03]  /*4790*/  MUFU.EX2 R233, R4 ;  /* 0x0000000400e97308 */ /* 0x0003e60000000800 */
[----:B------:R-:W-:Y:S01]  /*47a0*/  IMNMX R8, R11, R8, PT ;  /* 0x000000080b087217 */ /* 0x000fe20003800200 */
[----:B--2---:R-:W-:-:S03]  /*47b0*/  FMUL.FTZ R5, R26, c[0x0][0x320] ;  /* 0x0000c8001a057a20 */ /* 0x004fc60000410000 */
[C---:B------:R-:W-:Y:S02]  /*47c0*/  ISETP.GT.AND P6, PT, R8.reuse, RZ, PT ;  /* 0x000000ff0800720c */ /* 0x040fe40003fc4270 */
[C---:B------:R-:W-:Y:S01]  /*47d0*/  ISETP.GT.AND P2, PT, R8.reuse, 0x1, PT ;  /* 0x000000010800780c */ /* 0x040fe20003f44270 */
[----:B------:R2:W-:Y:S01]  /*47e0*/  MUFU.TANH R186, R5 ;  /* 0x0000000500ba7308 */ /* 0x0005e20000002400 */
[----:B------:R-:W-:Y:S02]  /*47f0*/  ISETP.GT.AND P1, PT, R8, 0x8, PT ;  /* 0x000000080800780c */ /* 0x000fe40003f24270 */
[----:B------:R-:W-:Y:S01]  /*4800*/  FSEL R20, R70, -INF , P2 ;  /* 0xff80000046147808 */ /* 0x000fe20001000000 */
[----:B-1----:R-:W-:Y:S01]  /*4810*/  FFMA.FTZ R4, R16, c[0x0][0x2d0], -R13 ;  /* 0x0000b40010047a23 */ /* 0x002fe2000001080d */
[----:B------:R-:W-:Y:S02]  /*4820*/  FSEL R16, R71, -INF , P6 ;  /* 0xff80000047107808 */ /* 0x000fe40003000000 */
[C---:B------:R-:W-:Y:S01]  /*4830*/  ISETP.GT.AND P6, PT, R8.reuse, 0x10, PT ;  /* 0x000000100800780c */ /* 0x040fe20003fc4270 */
[----:B------:R-:W1:Y:S01]  /*4840*/  MUFU.EX2 R238, R4 ;  /* 0x0000000400ee7308 */ /* 0x000e620000000800 */
[----:B------:R-:W-:-:S02]  /*4850*/  ISETP.GT.AND P2, PT, R8, 0x11, PT ;  /* 0x000000110800780c */ /* 0x000fc40003f44270 */
[----:B------:R-:W-:Y:S02]  /*4860*/  FSEL R26, R61, -INF , P6 ;  /* 0xff8000003d1a7808 */ /* 0x000fe40003000000 */
[----:B------:R-:W-:Y:S01]  /*4870*/  ISETP.GT.AND P6, PT, R8, 0x20, PT ;  /* 0x000000200800780c */ /* 0x000fe20003fc4270 */
[----:B--2---:R-:W-:Y:S01]  /*4880*/  FMUL.FTZ R5, R27, c[0x0][0x320] ;  /* 0x0000c8001b057a20 */ /* 0x004fe20000410000 */
[----:B------:R-:W-:Y:S02]  /*4890*/  FSEL R27, R60, -INF , P2 ;  /* 0xff8000003c1b7808 */ /* 0x000fe40001000000 */
[----:B------:R-:W-:Y:S01]  /*48a0*/  ISETP.GT.AND P2, PT, R8, 0x21, PT ;  /* 0x000000210800780c */ /* 0x000fe20003f44270 */
[----:B------:R2:W3:Y:S01]  /*48b0*/  MUFU.TANH R187, R5 ;  /* 0x0000000500bb7308 */ /* 0x0004e20000002400 */
[----:B------:R-:W-:Y:S02]  /*48c0*/  FSEL R168, R168, -INF , P6 ;  /* 0xff800000a8a87808 */ /* 0x000fe40003000000 */
[----:B------:R-:W-:-:S02]  /*48d0*/  FSEL R171, R171, -INF , P2 ;  /* 0xff800000abab7808 */ /* 0x000fc40001000000 */
[C---:B------:R-:W-:Y:S01]  /*48e0*/  ISETP.GT.AND P6, PT, R8.reuse, 0x30, PT ;  /* 0x000000300800780c */ /* 0x040fe20003fc4270 */
[----:B-1----:R-:W-:Y:S01]  /*48f0*/  STL [R1+0xac], R238 ;  /* 0x0000acee01007387 */ /* 0x002fe20000100800 */
[----:B------:R-:W-:Y:S02]  /*4900*/  ISETP.GT.AND P2, PT, R8, 0x31, PT ;  /* 0x000000310800780c */ /* 0x000fe40003f44270 */
[----:B------:R-:W-:Y:S02]  /*4910*/  FSEL R191, R191, -INF , P6 ;  /* 0xff800000bfbf7808 */ /* 0x000fe40003000000 */
[----:B------:R-:W-:Y:S01]  /*4920*/  FSEL R200, R200, -INF , P2 ;  /* 0xff800000c8c87808 */ /* 0x000fe20001000000 */
[----:B--2---:R-:W-:-:S04]  /*4930*/  FMUL.FTZ R5, R22, c[0x0][0x320] ;  /* 0x0000c80016057a20 */ /* 0x004fc80000410000 */
[----:B------:R1:W2:Y:S02]  /*4940*/  MUFU.TANH R188, R5 ;  /* 0x0000000500bc7308 */ /* 0x0002a40000002400 */
[----:B-1----:R-:W-:Y:S02]  /*4950*/  FFMA.FTZ R5, R9, c[0x0][0x2d0], -R13 ;  /* 0x0000b40009057a23 */ /* 0x002fe4000001080d */
[----:B------:R-:W-:-:S04]  /*4960*/  FMUL.FTZ R9, R23, c[0x0][0x320] ;  /* 0x0000c80017097a20 */ /* 0x000fc80000410000 */
[----:B------:R1:W-:Y:S08]  /*4970*/  MUFU.EX2 R205, R5 ;  /* 0x0000000500cd7308 */ /* 0x0003f00000000800 */
[----:B------:R-:W4:Y:S01]  /*4980*/  MUFU.TANH R185, R9 ;  /* 0x0000000900b97308 */ /* 0x000f220000002400 */
[----:B-1----:R-:W-:Y:S02]  /*4990*/  FFMA.FTZ R5, R12, c[0x0][0x2d0], -R13 ;  /* 0x0000b4000c057a23 */ /* 0x002fe4000001080d */
[----:B------:R-:W-:-:S05]  /*49a0*/  FMUL.FTZ R12, R134, c[0x0][0x2d0] ;  /* 0x0000b400860c7a20 */ /* 0x000fca0000410000 */
[----:B------:R1:W1:Y:S01]  /*49b0*/  MUFU.EX2 R206, R5 ;  /* 0x0000000500ce7308 */ /* 0x0002620000000800 */
[----:B------:R-:W-:Y:S02]  /*49c0*/  FSEL R12, R12, RZ, P0 ;  /* 0x000000ff0c0c7208 */ /* 0x000fe40000000000 */
[----:B------:R-:W-:-:S03]  /*49d0*/  ISETP.GT.AND P0, PT, R8, 0x9, PT ;  /* 0x000000090800780c */ /* 0x000fc60003f04270 */
[--C-:B------:R-:W-:Y:S01]  /*49e0*/  FFMA.FTZ R0, R18, c[0x0][0x2d0], -R12.reuse ;  /* 0x0000b40012007a23 */ /* 0x100fe2000001080c */
[----:B------:R-:W-:Y:S01]  /*49f0*/  FSEL R25, R68, -INF , P0 ;  /* 0xff80000044197808 */ /* 0x000fe20000000000 */
[--C-:B------:R-:W-:Y:S01]  /*4a00*/  FFMA.FTZ R3, R17, c[0x0][0x2d0], -R12.reuse ;  /* 0x0000b40011037a23 */ /* 0x100fe2000001080c */
[----:B------:R-:W-:Y:S01]  /*4a10*/  ISETP.GT.AND P0, PT, R8, 0x19, PT ;  /* 0x000000190800780c */ /* 0x000fe20003f04270 */
[----:B------:R2:W-:Y:S01]  /*4a20*/  MUFU.EX2 R234, R0 ;  /* 0x0000000000ea7308 */ /* 0x0005e20000000800 */
[----:B------:R-:W-:Y:S02]  /*4a30*/  FFMA.FTZ R4, R14, c[0x0][0x2d0], -R12 ;  /* 0x0000b4000e047a23 */ /* 0x000fe4000001080c */
[----:B------:R-:W-:Y:S01]  /*4a40*/  FSEL R30, R56, -INF , P0 ;  /* 0xff800000381e7808 */ /* 0x000fe20000000000 */
[----:B-1----:R-:W-:Y:S01]  /*4a50*/  IMAD.IADD R5, R10, 0x1, R6 ;  /* 0x000000010a057824 */ /* 0x002fe200078e0206 */
[----:B------:R-:W-:Y:S02]  /*4a60*/  ISETP.GT.AND P0, PT, R8, 0x29, PT ;  /* 0x000000290800780c */ /* 0x000fe40003f04270 */
[----:B------:R-:W-:Y:S01]  /*4a70*/  F2FP.PACK_AB R6, R238, R233 ;  /* 0x000000e9ee06723e */ /* 0x000fe200000000ff */
[----:B------:R1:W-:Y:S01]  /*4a80*/  MUFU.EX2 R203, R3 ;  /* 0x0000000300cb7308 */ /* 0x0003e20000000800 */
[----:B------:R-:W-:-:S02]  /*4a90*/  IMNMX R2, R11, R5, PT ;  /* 0x000000050b027217 */ /* 0x000fc40003800200 */
[----:B------:R-:W-:Y:S02]  /*4aa0*/  FSEL R169, R169, -INF , P0 ;  /* 0xff800000a9a97808 */ /* 0x000fe40000000000 */
[C---:B------:R-:W-:Y:S02]  /*4ab0*/  ISETP.GT.AND P6, PT, R2.reuse, RZ, PT ;  /* 0x000000ff0200720c */ /* 0x040fe40003fc4270 */
[----:B------:R-:W-:Y:S01]  /*4ac0*/  ISETP.GT.AND P2, PT, R2, 0x1, PT ;  /* 0x000000010200780c */ /* 0x000fe20003f44270 */
[----:B--2---:R-:W-:Y:S01]  /*4ad0*/  FFMA.FTZ R0, R19, c[0x0][0x2d0], -R12 ;  /* 0x0000b40013007a23 */ /* 0x004fe2000001080c */
[----:B------:R-:W-:Y:S01]  /*4ae0*/  FSEL R19, R69, -INF , P1 ;  /* 0xff80000045137808 */ /* 0x000fe20000800000 */
[----:B------:R-:W2:Y:S01]  /*4af0*/  MUFU.EX2 R173, R4 ;  /* 0x0000000400ad7308 */ /* 0x000ea20000000800 */
[C---:B------:R-:W-:Y:S01]  /*4b00*/  ISETP.GT.AND P1, PT, R8.reuse, 0x18, PT ;  /* 0x000000180800780c */ /* 0x040fe20003f24270 */
[----:B------:R-:W-:Y:S01]  /*4b10*/  LDSM.16.MT88.4 R68, [R226+0x900] ;  /* 0x00090000e244783b */ /* 0x000fe20000004200 */
[----:B------:R-:W-:-:S02]  /*4b20*/  ISETP.GT.AND P0, PT, R8, 0x39, PT ;  /* 0x000000390800780c */ /* 0x000fc40003f04270 */
[----:B------:R-:W-:Y:S01]  /*4b30*/  FSEL R29, R57, -INF , P1 ;  /* 0xff800000391d7808 */ /* 0x000fe20000800000 */
[----:B-1----:R-:W-:Y:S01]  /*4b40*/  FFMA.FTZ R3, R31, c[0x0][0x2d0], -R13 ;  /* 0x0000b4001f037a23 */ /* 0x002fe2000001080d */
[----:B------:R-:W-:Y:S01]  /*4b50*/  ISETP.GT.AND P1, PT, R8, 0x28, PT ;  /* 0x000000280800780c */ /* 0x000fe20003f24270 */
[----:B------:R1:W1:Y:S01]  /*4b60*/  MUFU.EX2 R174, R0 ;  /* 0x0000000000ae7308 */ /* 0x0002620000000800 */
[----:B------:R-:W-:Y:S01]  /*4b70*/  FSEL R18, R50, -INF , P6 ;  /* 0xff80000032127808 */ /* 0x000fe20003000000 */
[----:B------:R-:W-:Y:S01]  /*4b80*/  LDSM.16.MT88.4 R56, [R228+0x900] ;  /* 0x00090000e438783b */ /* 0x000fe20000004200 */
[----:B------:R-:W-:Y:S02]  /*4b90*/  FSEL R170, R170, -INF , P1 ;  /* 0xff800000aaaa7808 */ /* 0x000fe40000800000 */
[----:B------:R-:W-:Y:S02]  /*4ba0*/  ISETP.GT.AND P1, PT, R8, 0x38, PT ;  /* 0x000000380800780c */ /* 0x000fe40003f24270 */
[----:B------:R-:W-:Y:S01]  /*4bb0*/  FSEL R17, R36, -INF , P2 ;  /* 0xff80000024117808 */ /* 0x000fe20001000000 */
[----:B------:R2:W-:Y:S01]  /*4bc0*/  MUFU.EX2 R210, R3 ;  /* 0x0000000300d27308 */ /* 0x0005e20000000800 */
[----:B------:R-:W-:-:S02]  /*4bd0*/  FSEL R201, R201, -INF , P1 ;  /* 0xff800000c9c97808 */ /* 0x000fc40000800000 */
[----:B------:R-:W-:Y:S02]  /*4be0*/  ISETP.GT.AND P1, PT, R2, 0x8, PT ;  /* 0x000000080200780c */ /* 0x000fe40003f24270 */
[----:B------:R-:W-:Y:S02]  /*4bf0*/  FSEL R202, R202, -INF , P0 ;  /* 0xff800000caca7808 */ /* 0x000fe40000000000 */
[----:B------:R-:W-:Y:S02]  /*4c00*/  ISETP.GT.AND P0, PT, R2, 0x9, PT ;  /* 0x000000090200780c */ /* 0x000fe40003f04270 */
[----:B-1----:R-:W-:Y:S02]  /*4c10*/  FMNMX.FTZ R0, R16, R20, !PT ;  /* 0x0000001410007209 */ /* 0x002fe40007810000 */
[----:B------:R-:W-:Y:S02]  /*4c20*/  FSEL R24, R24, -INF , P1 ;  /* 0xff80000018187808 */ /* 0x000fe40000800000 */
[----:B------:R-:W-:-:S02]  /*4c30*/  FMNMX.FTZ R0, R19, R0, !PT ;  /* 0x0000000013007209 */ /* 0x000fc40007810000 */
[----:B------:R-:W-:Y:S01]  /*4c40*/  FMNMX.FTZ R8, R18, R17, !PT ;  /* 0x0000001112087209 */ /* 0x000fe20007810000 */
[----:B--2---:R-:W-:Y:S01]  /*4c50*/  FFMA.FTZ R3, R33, c[0x0][0x2d0], -R13 ;  /* 0x0000b40021037a23 */ /* 0x004fe2000001080d */
[----:B------:R-:W-:Y:S02]  /*4c60*/  FMNMX.FTZ R0, R25, R0, !PT ;  /* 0x0000000019007209 */ /* 0x000fe40007810000 */
[----:B------:R-:W-:Y:S01]  /*4c70*/  ISETP.GT.AND P6, PT, R2, 0x10, PT ;  /* 0x000000100200780c */ /* 0x000fe20003fc4270 */
[----:B------:R1:W2:Y:S01]  /*4c80*/  MUFU.EX2 R229, R3 ;  /* 0x0000000300e57308 */ /* 0x0002a20000000800 */
[----:B------:R-:W-:Y:S02]  /*4c90*/  FMNMX.FTZ R0, R26, R0, !PT ;  /* 0x000000001a007209 */ /* 0x000fe40007810000 */
[----:B------:R-:W-:Y:S02]  /*4ca0*/  FSEL R23, R21, -INF , P0 ;  /* 0xff80000015177808 */ /* 0x000fe40000000000 */
[----:B------:R-:W-:-:S02]  /*4cb0*/  FMNMX.FTZ R0, R27, R0, !PT ;  /* 0x000000001b007209 */ /* 0x000fc40007810000 */
[----:B------:R-:W-:Y:S02]  /*4cc0*/  FMNMX.FTZ R8, R24, R8, !PT ;  /* 0x0000000818087209 */ /* 0x000fe40007810000 */
[----:B------:R-:W-:Y:S02]  /*4cd0*/  FMNMX.FTZ R0, R29, R0, !PT ;  /* 0x000000001d007209 */ /* 0x000fe40007810000 */
[----:B------:R-:W-:Y:S02]  /*4ce0*/  ISETP.GT.AND P2, PT, R2, 0x11, PT ;  /* 0x000000110200780c */ /* 0x000fe40003f44270 */
[----:B------:R-:W-:Y:S02]  /*4cf0*/  FMNMX.FTZ R0, R30, R0, !PT ;  /* 0x000000001e007209 */ /* 0x000fe40007810000 */
[----:B------:R-:W-:Y:S02]  /*4d00*/  FSEL R22, R72, -INF , P6 ;  /* 0xff80000048167808 */ /* 0x000fe40003000000 */
[----:B------:R-:W-:Y:S01]  /*4d10*/  FMNMX.FTZ R0, R168, R0, !PT ;  /* 0x00000000a8007209 */ /* 0x000fe20007810000 */
[----:B------:R-:W-:Y:S01]  /*4d20*/  LDSM.16.MT88.4 R72, [R226+0x2900] ;  /* 0x00290000e248783b */ /* 0x000fe20000004200 */
[----:B-1----:R-:W-:Y:S01]  /*4d30*/  FMNMX.FTZ R3, R23, R8, !PT ;  /* 0x0000000817037209 */ /* 0x002fe20007810000 */
[----:B------:R-:W-:Y:S01]  /*4d40*/  FFMA.FTZ R8, R37, c[0x0][0x2d0], -R13 ;  /* 0x0000b40025087a23 */ /* 0x000fe2000001080d */
[----:B------:R-:W-:-:S02]  /*4d50*/  FMNMX.FTZ R0, R171, R0, !PT ;  /* 0x00000000ab007209 */ /* 0x000fc40007810000 */
[----:B------:R-:W-:Y:S01]  /*4d60*/  ISETP.GT.AND P1, PT, R2, 0x18, PT ;  /* 0x000000180200780c */ /* 0x000fe20003f24270 */
[----:B------:R1:W-:Y:S01]  /*4d70*/  MUFU.EX2 R204, R8 ;  /* 0x0000000800cc7308 */ /* 0x0003e20000000800 */
[----:B------:R-:W-:Y:S02]  /*4d80*/  FMNMX.FTZ R0, R170, R0, !PT ;  /* 0x00000000aa007209 */ /* 0x000fe40007810000 */
[----:B------:R-:W-:Y:S02]  /*4d90*/  FSEL R21, R55, -INF , P2 ;  /* 0xff80000037157808 */ /* 0x000fe40001000000 */
[----:B------:R-:W-:Y:S02]  /*4da0*/  FMNMX.FTZ R0, R169, R0, !PT ;  /* 0x00000000a9007209 */ /* 0x000fe40007810000 */
[----:B------:R-:W-:Y:S02]  /*4db0*/  FMNMX.FTZ R3, R22, R3, !PT ;  /* 0x0000000316037209 */ /* 0x000fe40007810000 */
[----:B------:R-:W-:-:S02]  /*4dc0*/  FMNMX.FTZ R0, R191, R0, !PT ;  /* 0x00000000bf007209 */ /* 0x000fc40007810000 */
[----:B------:R-:W-:Y:S02]  /*4dd0*/  ISETP.GT.AND P0, PT, R2, 0x19, PT ;  /* 0x000000190200780c */ /* 0x000fe40003f04270 */
[----:B------:R-:W-:Y:S02]  /*4de0*/  FMNMX.FTZ R0, R200, R0, !PT ;  /* 0x00000000c8007209 */ /* 0x000fe40007810000 */
[----:B------:R-:W-:Y:S01]  /*4df0*/  FSEL R28, R54, -INF , P1 ;  /* 0xff800000361c7808 */ /* 0x000fe20000800000 */
[----:B-1----:R-:W-:Y:S01]  /*4e00*/  FFMA.FTZ R8, R38, c[0x0][0x2d0], -R13 ;  /* 0x0000b40026087a23 */ /* 0x002fe2000001080d */
[----:B------:R-:W-:Y:S01]  /*4e10*/  FMNMX.FTZ R0, R201, R0, !PT ;  /* 0x00000000c9007209 */ /* 0x000fe20007810000 */
[----:B------:R-:W-:Y:S01]  /*4e20*/  LDSM.16.MT88.4 R52, [R227+0x900] ;  /* 0x00090000e334783b */ /* 0x000fe20000004200 */
[----:B------:R-:W-:Y:S01]  /*4e30*/  FMNMX.FTZ R3, R21, R3, !PT ;  /* 0x0000000315037209 */ /* 0x000fe20007810000 */
[----:B------:R1:W1:Y:S01]  /*4e40*/  MUFU.EX2 R232, R8 ;  /* 0x0000000800e87308 */ /* 0x0002620000000800 */
[----:B------:R-:W-:-:S02]  /*4e50*/  FMNMX.FTZ R0, R202, R0, !PT ;  /* 0x00000000ca007209 */ /* 0x000fc40007810000 */
[----:B------:R-:W-:Y:S02]  /*4e60*/  ISETP.GT.AND P6, PT, R2, 0x20, PT ;  /* 0x000000200200780c */ /* 0x000fe40003fc4270 */
[----:B------:R-:W-:Y:S01]  /*4e70*/  FSEL R36, R51, -INF , P0 ;  /* 0xff80000033247808 */ /* 0x000fe20000000000 */
[----:B------:R-:W2:Y:S01]  /*4e80*/  SHFL.BFLY PT, R9, R0, 0x2, 0x1f ;  /* 0x0c401f0000097f89 */ /* 0x000ea200000e0000 */
[----:B------:R-:W-:Y:S02]  /*4e90*/  FMNMX.FTZ R3, R28, R3, !PT ;  /* 0x000000031c037209 */ /* 0x000fe40007810000 */
[----:B------:R-:W-:Y:S02]  /*4ea0*/  ISETP.GT.AND P2, PT, R2, 0x21, PT ;  /* 0x000000210200780c */ /* 0x000fe40003f44270 */
[----:B------:R-:W-:Y:S02]  /*4eb0*/  FSEL R139, R139, -INF , P6 ;  /* 0xff8000008b8b7808 */ /* 0x000fe40003000000 */
[----:B------:R-:W-:-:S02]  /*4ec0*/  FMNMX.FTZ R3, R36, R3, !PT ;  /* 0x0000000324037209 */ /* 0x000fc40007810000 */
[----:B------:R-:W-:Y:S01]  /*4ed0*/  ISETP.GT.AND P1, PT, R2, 0x28, PT ;  /* 0x000000280200780c */ /* 0x000fe20003f24270 */
[----:B-1----:R-:W-:Y:S01]  /*4ee0*/  FFMA.FTZ R8, R32, c[0x0][0x2d0], -R12 ;  /* 0x0000b40020087a23 */ /* 0x002fe2000001080c */
[----:B------:R-:W-:Y:S02]  /*4ef0*/  FSEL R138, R138, -INF , P2 ;  /* 0xff8000008a8a7808 */ /* 0x000fe40001000000 */
[----:B------:R-:W-:Y:S01]  /*4f00*/  FMNMX.FTZ R3, R139, R3, !PT ;  /* 0x000000038b037209 */ /* 0x000fe20007810000 */
[----:B------:R1:W-:Y:S01]  /*4f10*/  MUFU.EX2 R231, R8 ;  /* 0x0000000800e77308 */ /* 0x0003e20000000800 */
[----:B------:R-:W-:Y:S02]  /*4f20*/  ISETP.GT.AND P0, PT, R2, 0x29, PT ;  /* 0x000000290200780c */ /* 0x000fe40003f04270 */
[----:B------:R-:W-:Y:S02]  /*4f30*/  FSEL R133, R133, -INF , P1 ;  /* 0xff80000085857808 */ /* 0x000fe40000800000 */
[----:B------:R-:W-:-:S02]  /*4f40*/  FMNMX.FTZ R3, R138, R3, !PT ;  /* 0x000000038a037209 */ /* 0x000fc40007810000 */
[----:B------:R-:W-:Y:S02]  /*4f50*/  ISETP.GT.AND P6, PT, R2, 0x30, PT ;  /* 0x000000300200780c */ /* 0x000fe40003fc4270 */
[----:B------:R-:W-:Y:S02]  /*4f60*/  FSEL R132, R132, -INF , P0 ;  /* 0xff80000084847808 */ /* 0x000fe40000000000 */
[----:B------:R-:W-:Y:S02]  /*4f70*/  FMNMX.FTZ R3, R133, R3, !PT ;  /* 0x0000000385037209 */ /* 0x000fe40007810000 */
[----:B------:R-:W-:Y:S02]  /*4f80*/  ISETP.GT.AND P2, PT, R2, 0x31, PT ;  /* 0x000000310200780c */ /* 0x000fe40003f44270 */
[----:B------:R-:W-:Y:S02]  /*4f90*/  FSEL R186, R186, -INF , P6 ;  /* 0xff800000baba7808 */ /* 0x000fe40003000000 */
[----:B------:R-:W-:-:S02]  /*4fa0*/  FMNMX.FTZ R3, R132, R3, !PT ;  /* 0x0000000384037209 */ /* 0x000fc40007810000 */
[----:B--2---:R-:W-:Y:S02]  /*4fb0*/  FMNMX.FTZ R0, R0, R9, !PT ;  /* 0x0000000900007209 */ /* 0x004fe40007810000 */
[----:B------:R-:W-:Y:S02]  /*4fc0*/  ISETP.GT.AND P1, PT, R2, 0x38, PT ;  /* 0x000000380200780c */ /* 0x000fe40003f24270 */
[----:B---3--:R-:W-:Y:S01]  /*4fd0*/  FSEL R187, R187, -INF , P2 ;  /* 0xff800000bbbb7808 */ /* 0x008fe20001000000 */
[----:B------:R-:W2:Y:S01]  /*4fe0*/  SHFL.BFLY PT, R15, R0, 0x1, 0x1f ;  /* 0x0c201f00000f7f89 */ /* 0x000ea200000e0000 */
[----:B------:R-:W-:Y:S02]  /*4ff0*/  FMNMX.FTZ R3, R186, R3, !PT ;  /* 0x00000003ba037209 */ /* 0x000fe40007810000 */
[----:B------:R-:W-:Y:S01]  /*5000*/  ISETP.GT.AND P0, PT, R2, 0x39, PT ;  /* 0x000000390200780c */ /* 0x000fe20003f04270 */
[----:B------:R-:W-:Y:S01]  /*5010*/  FFMA.FTZ R2, R35, c[0x0][0x2d0], -R12 ;  /* 0x0000b40023027a23 */ /* 0x000fe2000001080c */
[----:B------:R-:W-:-:S02]  /*5020*/  FSEL R188, R188, -INF , P1 ;  /* 0xff800000bcbc7808 */ /* 0x000fc40000800000 */
[----:B------:R-:W-:Y:S01]  /*5030*/  FMNMX.FTZ R3, R187, R3, !PT ;  /* 0x00000003bb037209 */ /* 0x000fe20007810000 */
[----:B------:R3:W2:Y:S01]  /*5040*/  MUFU.EX2 R224, R2 ;  /* 0x0000000200e07308 */ /* 0x0006a20000000800 */
[----:B----4-:R-:W-:Y:S02]  /*5050*/  FSEL R185, R185, -INF , P0 ;  /* 0xff800000b9b97808 */ /* 0x010fe40000000000 */
[----:B------:R-:W-:Y:S02]  /*5060*/  FMNMX.FTZ R3, R188, R3, !PT ;  /* 0x00000003bc037209 */ /* 0x000fe40007810000 */
[----:B------:R-:W-:Y:S02]  /*5070*/  F2FP.PACK_AB R4, R206, R205 ;  /* 0x000000cdce04723e */ /* 0x000fe400000000ff */
[----:B------:R-:W-:Y:S02]  /*5080*/  FMNMX.FTZ R3, R185, R3, !PT ;  /* 0x00000003b9037209 */ /* 0x000fe40007810000 */
[----:B------:R-:W-:-:S02]  /*5090*/  F2FP.PACK_AB R5, R203, R173 ;  /* 0x000000adcb05723e */ /* 0x000fc400000000ff */
[----:B------:R-:W-:Y:S01]  /*50a0*/  F2FP.PACK_AB R7, R174, R234 ;  /* 0x000000eaae07723e */ /* 0x000fe200000000ff */
[----:B------:R-:W4:Y:S01]  /*50b0*/  SHFL.BFLY PT, R14, R3, 0x2, 0x1f ;  /* 0x0c401f00030e7f89 */ /* 0x000f2200000e0000 */
[----:B-1----:R-:W-:Y:S02]  /*50c0*/  F2FP.PACK_AB R8, R229, R210 ;  /* 0x000000d2e508723e */ /* 0x002fe400000000ff */
[----:B------:R-:W-:Y:S01]  /*50d0*/  F2FP.PACK_AB R10, R232, R204 ;  /* 0x000000cce80a723e */ /* 0x000fe200000000ff */
[----:B---3--:R-:W-:Y:S01]  /*50e0*/  FFMA.FTZ R2, R34, c[0x0][0x2d0], -R12 ;  /* 0x0000b40022027a23 */ /* 0x008fe2000001080c */
[----:B--2---:R-:W-:Y:S01]  /*50f0*/  FMNMX.FTZ R137, R0, R15, !PT ;  /* 0x0000000f00897209 */ /* 0x004fe20007810000 */
[----:B------:R-:W-:Y:S01]  /*5100*/  HMMA.16816.F32 R152, R4, R112, RZ ;  /* 0x000000700498723c */ /* 0x000fe200000018ff */
[----:B------:R-:W-:Y:S01]  /*5110*/  F2FP.PACK_AB R9, R224, R231 ;  /* 0x000000e7e009723e */ /* 0x000fe200000000ff */
[----:B------:R1:W-:Y:S01]  /*5120*/  MUFU.EX2 R236, R2 ;  /* 0x0000000200ec7308 */ /* 0x0003e20000000800 */
[----:B------:R-:W-:-:S05]  /*5130*/  FSETP.NEU.FTZ.AND P0, PT, R137, -INF , PT ;  /* 0xff8000008900780b */ /* 0x000fca0003f1d000 */
[C---:B------:R-:W-:Y:S08]  /*5140*/  HMMA.16816.F32 R60, R4.reuse, R88, RZ ;  /* 0x00000058043c723c */ /* 0x040ff000000018ff */
[----:B------:R-:W-:Y:S01]  /*5150*/  HMMA.16816.F32 R164, R4, R92, RZ ;  /* 0x0000005c04a4723c */ /* 0x000fe200000018ff */
[----:B-1----:R-:W-:Y:S01]  /*5160*/  FFMA.FTZ R2, R39, c[0x0][0x2d0], -R12 ;  /* 0x0000b40027027a23 */ /* 0x002fe2000001080c */
[----:B----4-:R-:W-:-:S03]  /*5170*/  FMNMX.FTZ R0, R3, R14, !PT ;  /* 0x0000000e03007209 */ /* 0x010fc60007810000 */
[----:B------:R1:W2:Y:S03]  /*5180*/  MUFU.EX2 R235, R2 ;  /* 0x0000000200eb7308 */ /* 0x0002a60000000800 */
[C---:B------:R-:W-:Y:S08]  /*5190*/  HMMA.16816.F32 R160, R4.reuse, R96, RZ ;  /* 0x0000006004a0723c */ /* 0x040ff000000018ff */
[----:B------:R-:W-:Y:S01]  /*51a0*/  HMMA.16816.F32 R156, R4, R100, RZ ;  /* 0x00000064049c723c */ /* 0x000fe200000018ff */
[----:B-1----:R-:W-:Y:S01]  /*51b0*/  FMUL.FTZ R2, R137, c[0x0][0x2d0] ;  /* 0x0000b40089027a20 */ /* 0x002fe20000410000 */
[----:B--2---:R-:W-:-:S06]  /*51c0*/  F2FP.PACK_AB R11, R235, R236 ;  /* 0x000000eceb0b723e */ /* 0x004fcc00000000ff */
[----:B------:R-:W-:Y:S01]  /*51d0*/  HMMA.16816.F32 R148, R4, R120, RZ ;  /* 0x000000780494723c */ /* 0x000fe200000018ff */
[----:B------:R-:W-:-:S05]  /*51e0*/  FSEL R2, R2, RZ, P0 ;  /* 0x000000ff02027208 */ /* 0x000fca0000000000 */
[--C-:B------:R-:W-:Y:S02]  /*51f0*/  FFMA.FTZ R3, R16, c[0x0][0x2d0], -R2.reuse ;  /* 0x0000b40010037a23 */ /* 0x100fe40000010802 */
[C---:B------:R-:W-:Y:S02]  /*5200*/  HMMA.16816.F32 R144, R4.reuse, R108, RZ ;  /* 0x0000006c0490723c */ /* 0x040fe400000018ff */
[----:B------:R1:W-:Y:S06]  /*5210*/  MUFU.EX2 R189, R3 ;  /* 0x0000000300bd7308 */ /* 0x0003ec0000000800 */
        /* <DEDUP_REMOVED lines=15> */
[----:B------:R-:W3:Y:S01]  /*5310*/  SHFL.BFLY PT, R4, R0, 0x1, 0x1f ;  /* 0x0c201f0000047f89 */ /* 0x000ee200000e0000 */
[----:B-1----:R-:W-:-:S06]  /*5320*/  FFMA.FTZ R3, R26, c[0x0][0x2d0], -R2 ;  /* 0x0000b4001a037a23 */ /* 0x002fcc0000010802 */
[C---:B------:R-:W-:Y:S01]  /*5330*/  HMMA.16816.F32 R192, R8.reuse, R76, R152 ;  /* 0x0000004c08c0723c */ /* 0x040fe20000001898 */
[----:B------:R1:W-:Y:S06]  /*5340*/  MUFU.EX2 R7, R3 ;  /* 0x0000000300077308 */ /* 0x0003ec0000000800 */
[----:B------:R-:W-:Y:S01]  /*5350*/  MOV R155, R174 ;  /* 0x000000ae009b7202 */ /* 0x000fe20000000f00 */
[----:B------:R-:W-:Y:S01]  /*5360*/  HMMA.16816.F32 R220, R8, R56, R160 ;  /* 0x0000003808dc723c */ /* 0x000fe200000018a0 */
[----:B------:R-:W-:Y:S02]  /*5370*/  IMAD.MOV.U32 R154, RZ, RZ, R173 ;  /* 0x000000ffff9a7224 */ /* 0x000fe400078e00ad */
[----:B------:R-:W-:-:S05]  /*5380*/  IMAD.MOV.U32 R153, RZ, RZ, R172 ;  /* 0x000000ffff997224 */ /* 0x000fca00078e00ac */
[----:B------:R-:W-:Y:S01]  /*5390*/  HMMA.16816.F32 R196, R8, R54, R84 ;  /* 0x0000003608c4723c */ /* 0x000fe20000001854 */
[----:B---3--:R-:W-:Y:S01]  /*53a0*/  FMNMX.FTZ R136, R0, R4, !PT ;  /* 0x0000000400887209 */ /* 0x008fe20007810000 */
[----:B-1----:R-:W-:-:S03]  /*53b0*/  FFMA.FTZ R3, R27, c[0x0][0x2d0], -R2 ;  /* 0x0000b4001b037a23 */ /* 0x002fc60000010802 */
[C---:B------:R-:W-:Y:S01]  /*53c0*/  FSETP.NEU.FTZ.AND P0, PT, R136.reuse, -INF , PT ;  /* 0xff8000008800780b */ /* 0x040fe20003f1d000 */
[----:B------:R-:W-:Y:S01]  /*53d0*/  FMUL.FTZ R0, R136, c[0x0][0x2d0] ;  /* 0x0000b40088007a20 */ /* 0x000fe20000410000 */
[----:B------:R1:W-:Y:S01]  /*53e0*/  MUFU.EX2 R230, R3 ;  /* 0x0000000300e67308 */ /* 0x0003e20000000800 */
[----:B------:R-:W-:Y:S01]  /*53f0*/  MOV R162, R193 ;  /* 0x000000c100a27202 */ /* 0x000fe20000000f00 */
[----:B------:R-:W-:Y:S01]  /*5400*/  IMAD.MOV.U32 R161, RZ, RZ, R194 ;  /* 0x000000ffffa17224 */ /* 0x000fe200078e00c2 */
[----:B------:R-:W-:Y:S01]  /*5410*/  MOV R15, R192 ;  /* 0x000000c0000f7202 */ /* 0x000fe20000000f00 */
[----:B------:R-:W-:Y:S01]  /*5420*/  IMAD.MOV.U32 R160, RZ, RZ, R195 ;  /* 0x000000ffffa07224 */ /* 0x000fe200078e00c3 */
[----:B------:R-:W-:Y:S01]  /*5430*/  FSEL R0, R0, RZ, P0 ;  /* 0x000000ff00007208 */ /* 0x000fe20000000000 */
[C---:B------:R-:W-:Y:S07]  /*5440*/  HMMA.16816.F32 R192, R8.reuse, R58, R104 ;  /* 0x0000003a08c0723c */ /* 0x040fee0000001868 */
[----:B--2---:R-:W-:Y:S01]  /*5450*/  IMAD.MOV.U32 R107, RZ, RZ, R19 ;  /* 0x000000ffff6b7224 */ /* 0x004fe200078e0013 */
[----:B------:R-:W-:Y:S01]  /*5460*/  HMMA.16816.F32 R148, R8, R72, R148 ;  /* 0x000000480894723c */ /* 0x000fe20000001894 */
[----:B-1----:R-:W-:-:S04]  /*5470*/  FFMA.FTZ R3, R29, c[0x0][0x2d0], -R2 ;  /* 0x0000b4001d037a23 */ /* 0x002fc80000010802 */
[----:B------:R1:W-:Y:S03]  /*5480*/  MUFU.EX2 R4, R3 ;  /* 0x0000000300047308 */ /* 0x0003e60000000800 */
[C---:B------:R-:W-:Y:S01]  /*5490*/  HMMA.16816.F32 R212, R8.reuse, R44, R60 ;  /* 0x0000002c08d4723c */ /* 0x040fe2000000183c */
[----:B------:R-:W2:Y:S07]  /*54a0*/  LDSM.16.MT88.4 R60, [R227+0x2900] ;  /* 0x00290000e33c783b */ /* 0x000eae0000004200 */
[----:B------:R-:W-:Y:S01]  /*54b0*/  HMMA.16816.F32 R216, R8, R68, R164 ;  /* 0x0000004408d8723c */ /* 0x000fe200000018a4 */
[----:B-1----:R-:W-:-:S07]  /*54c0*/  FFMA.FTZ R3, R30, c[0x0][0x2d0], -R2 ;  /* 0x0000b4001e037a23 */ /* 0x002fce0000010802 */
[----:B------:R-:W-:Y:S01]  /*54d0*/  IMAD.MOV.U32 R6, RZ, RZ, R149 ;  /* 0x000000ffff067224 */ /* 0x000fe200078e0095 */
[----:B------:R-:W-:Y:S01]  /*54e0*/  MOV R163, R151 ;  /* 0x0000009700a37202 */ /* 0x000fe20000000f00 */
[----:B------:R1:W3:Y:S01]  /*54f0*/  MUFU.EX2 R16, R3 ;  /* 0x0000000300107308 */ /* 0x0002e20000000800 */
[----:B------:R-:W-:Y:S01]  /*5500*/  IMAD.MOV.U32 R211, RZ, RZ, R150 ;  /* 0x000000ffffd37224 */ /* 0x000fe200078e0096 */
[----:B------:R-:W-:Y:S01]  /*5510*/  HMMA.16816.F32 R248, R8, R52, R156 ;  /* 0x0000003408f8723c */ /* 0x000fe2000000189c */
[----:B------:R-:W-:-:S07]  /*5520*/  IMAD.MOV.U32 R14, RZ, RZ, R148 ;  /* 0x000000ffff0e7224 */ /* 0x000fce00078e0094 */
[----:B------:R-:W-:Y:S01]  /*5530*/  HMMA.16816.F32 R148, R8, R64, R144 ;  /* 0x000000400894723c */ /* 0x000fe20000001890 */
[----:B-1----:R-:W-:-:S06]  /*5540*/  FFMA.FTZ R3, R18, c[0x0][0x2d0], -R0 ;  /* 0x0000b40012037a23 */ /* 0x002fcc0000010800 */
[----:B------:R-:W-:Y:S01]  /*5550*/  MOV R147, R6 ;  /* 0x0000000600937202 */ /* 0x000fe20000000f00 */
[----:B---3--:R-:W-:Y:S01]  /*5560*/  IMAD.MOV.U32 R86, RZ, RZ, R16 ;  /* 0x000000ffff567224 */ /* 0x008fe200078e0010 */
[C---:B------:R-:W-:Y:S01]  /*5570*/  HMMA.16816.F32 R164, R8.reuse, R70, R124 ;  /* 0x0000004608a4723c */ /* 0x040fe2000000187c */
[----:B------:R1:W-:Y:S07]  /*5580*/  MUFU.EX2 R104, R3 ;  /* 0x0000000300687308 */ /* 0x0003ee0000000800 */
[----:B--2---:R-:W-:Y:S07]  /*5590*/  HMMA.16816.F32 R140, R8, R60, R140 ;  /* 0x0000003c088c723c */ /* 0x004fee000000188c */
[----:B------:R-:W-:Y:S01]  /*55a0*/  IMAD.MOV.U32 R5, RZ, RZ, R150 ;  /* 0x000000ffff057224 */ /* 0x000fe200078e0096 */
[----:B------:R-:W-:Y:S01]  /*55b0*/  MOV R146, R151 ;  /* 0x0000009700927202 */ /* 0x000fe20000000f00 */
[----:B-1----:R-:W-:-:S02]  /*55c0*/  FFMA.FTZ R3, R17, c[0x0][0x2d0], -R0 ;  /* 0x0000b40011037a23 */ /* 0x002fc40000010800 */
[----:B------:R-:W-:Y:S01]  /*55d0*/  HMMA.16816.F32 R16, R8, R78, R80 ;  /* 0x0000004e0810723c */ /* 0x000fe20000001850 */
[----:B------:R-:W-:Y:S01]  /*55e0*/  IMAD.MOV.U32 R145, RZ, RZ, R149 ;  /* 0x000000ffff917224 */ /* 0x000fe200078e0095 */
[----:B------:R1:W2:Y:S01]  /*55f0*/  MUFU.EX2 R84, R3 ;  /* 0x0000000300547308 */ /* 0x0002a20000000800 */
[----:B------:R-:W-:-:S05]  /*5600*/  IMAD.MOV.U32 R144, RZ, RZ, R148 ;  /* 0x000000ffff907224 */ /* 0x000fca00078e0094 */
[----:B------:R-:W-:Y:S05]  /*5610*/  HMMA.16816.F32 R148, R8, R46, R128 ;  /* 0x0000002e0894723c */ /* 0x000fea0000001880 */
[----:B------:R-:W-:Y:S01]  /*5620*/  MOV R238, R140 ;  /* 0x0000008c00ee7202 */ /* 0x000fe20000000f00 */
[----:B------:R-:W-:Y:S01]  /*5630*/  IMAD.MOV.U32 R134, RZ, RZ, R141 ;  /* 0x000000ffff867224 */ /* 0x000fe200078e008d */
[----:B------:R-:W-:Y:S01]  /*5640*/  MOV R245, R143 ;  /* 0x0000008f00f57202 */ /* 0x000fe20000000f00 */
[----:B------:R-:W-:Y:S02]  /*5650*/  IMAD.MOV.U32 R135, RZ, RZ, R142 ;  /* 0x000000ffff877224 */ /* 0x000fe400078e008e */
[----:B-1----:R-:W-:-:S04]  /*5660*/  FFMA.FTZ R3, R24, c[0x0][0x2d0], -R0 ;  /* 0x0000b40018037a23 */ /* 0x002fc80000010800 */
[----:B------:R1:W-:Y:S02]  /*5670*/  MUFU.EX2 R239, R3 ;  /* 0x0000000300ef7308 */ /* 0x0003e40000000800 */
[----:B------:R-:W-:Y:S01]  /*5680*/  MOV R243, R16 ;  /* 0x0000001000f37202 */ /* 0x000fe20000000f00 */
[----:B------:R-:W-:Y:S01]  /*5690*/  IMAD.MOV.U32 R242, RZ, RZ, R17 ;  /* 0x000000fffff27224 */ /* 0x000fe200078e0011 */
[----:B------:R-:W-:Y:S01]  /*56a0*/  MOV R240, R19 ;  /* 0x0000001300f07202 */ /* 0x000fe20000000f00 */
[----:B------:R-:W-:Y:S02]  /*56b0*/  IMAD.MOV.U32 R241, RZ, RZ, R18 ;  /* 0x000000fffff17224 */ /* 0x000fe400078e0012 */
[----:B------:R-:W-:Y:S01]  /*56c0*/  HMMA.16816.F32 R16, R8, R74, R48 ;  /* 0x0000004a0810723c */ /* 0x000fe20000001830 */
[----:B-1----:R-:W-:-:S04]  /*56d0*/  FFMA.FTZ R3, R23, c[0x0][0x2d0], -R0 ;  /* 0x0000b40017037a23 */ /* 0x002fc80000010800 */
[----:B------:R1:W3:Y:S11]  /*56e0*/  MUFU.EX2 R105, R3 ;  /* 0x0000000300697308 */ /* 0x0002f60000000800 */
[----:B------:R-:W-:Y:S08]  /*56f0*/  @!UPT UIADD3 URZ, URZ, URZ, URZ ;  /* 0x0000003f3f3ff290 */ /* 0x000ff0000fffe03f */
[----:B------:R-:W-:Y:S01]  /*5700*/  IMAD.MOV.U32 R51, RZ, RZ, R17 ;  /* 0x000000ffff337224 */ /* 0x000fe200078e0011 */
[----:B------:R-:W-:Y:S01]  /*5710*/  MOV R49, R18 ;  /* 0x0000001200317202 */ /* 0x000fe20000000f00 */
[----:B------:R-:W-:Y:S02]  /*5720*/  IMAD.MOV.U32 R50, RZ, RZ, R19 ;  /* 0x000000ffff327224 */ /* 0x000fe400078e0013 */
[----:B------:R-:W-:Y:S02]  /*5730*/  IMAD.MOV.U32 R48, RZ, RZ, R16 ;  /* 0x000000ffff307224 */ /* 0x000fe400078e0010 */
[----:B------:R-:W-:Y:S01]  /*5740*/  HMMA.16816.F32 R16, R8, R66, R40 ;  /* 0x000000420810723c */ /* 0x000fe20000001828 */
[----:B-1----:R-:W-:-:S04]  /*5750*/  FFMA.FTZ R3, R22, c[0x0][0x2d0], -R0 ;  /* 0x0000b40016037a23 */ /* 0x002fc80000010800 */
[----:B------:R1:W-:Y:S03]  /*5760*/  MUFU.EX2 R252, R3 ;  /* 0x0000000300fc7308 */ /* 0x0003e60000000800 */
[----:B------:R-:W-:Y:S01]  /*5770*/  HMMA.16816.F32 R8, R8, R62, R32 ;  /* 0x0000003e0808723c */ /* 0x000fe20000001820 */
[----:B-1----:R-:W-:Y:S11]  /*5780*/  FFMA.FTZ R3, R21, c[0x0][0x2d0], -R0 ;  /* 0x0000b40015037a23 */ /* 0x002ff60000010800 */
[----:B------:R-:W-:Y:S04]  /*5790*/  @!UPT UIADD3 URZ, URZ, URZ, URZ ;  /* 0x0000003f3f3ff290 */ /* 0x000fe8000fffe03f */
[----:B------:R-:W-:Y:S01]  /*57a0*/  IMAD.MOV.U32 R40, RZ, RZ, R17 ;  /* 0x000000ffff287224 */ /* 0x000fe200078e0011 */
[----:B------:R1:W4:Y:S01]  /*57b0*/  MUFU.EX2 R247, R3 ;  /* 0x0000000300f77308 */ /* 0x0003220000000800 */
[----:B------:R-:W-:Y:S01]  /*57c0*/  MOV R39, R18 ;  /* 0x0000001200277202 */ /* 0x000fe20000000f00 */
[----:B------:R-:W-:Y:S02]  /*57d0*/  IMAD.MOV.U32 R38, RZ, RZ, R19 ;  /* 0x000000ffff267224 */ /* 0x000fe400078e0013 */
[----:B------:R-:W-:-:S03]  /*57e0*/  IMAD.MOV.U32 R37, RZ, RZ, R16 ;  /* 0x000000ffff257224 */ /* 0x000fc600078e0010 */
[----:B------:R-:W-:Y:S01]  /*57f0*/  MOV R237, R8 ;  /* 0x0000000800ed7202 */ /* 0x000fe20000000f00 */
[----:B------:R-:W-:Y:S01]  /*5800*/  IMAD.MOV.U32 R106, RZ, RZ, R9 ;  /* 0x000000ffff6a7224 */ /* 0x000fe200078e0009 */
[----:B------:R-:W-:Y:S01]  /*5810*/  MOV R85, R11 ;  /* 0x0000000b00557202 */ /* 0x000fe20000000f00 */
[----:B------:R-:W-:Y:S01]  /*5820*/  IMAD.MOV.U32 R87, RZ, RZ, R10 ;  /* 0x000000ffff577224 */ /* 0x000fe200078e000a */
[----:B------:R-:W-:Y:S02]  /*5830*/  F2FP.PACK_AB R8, R184, R189 ;  /* 0x000000bdb808723e */ /* 0x000fe400000000ff */
[----:B------:R-:W-:Y:S02]  /*5840*/  F2FP.PACK_AB R10, R107, R190 ;  /* 0x000000be6b0a723e */ /* 0x000fe400000000ff */
[----:B--2---:R-:W-:Y:S01]  /*5850*/  F2FP.PACK_AB R9, R84, R104 ;  /* 0x000000685409723e */ /* 0x004fe200000000ff */
[----:B-1----:R-:W-:Y:S01]  /*5860*/  FFMA.FTZ R3, R28, c[0x0][0x2d0], -R0 ;  /* 0x0000b4001c037a23 */ /* 0x002fe20000010800 */
[----:B---3--:R-:W-:-:S03]  /*5870*/  F2FP.PACK_AB R11, R105, R239 ;  /* 0x000000ef690b723e */ /* 0x008fc600000000ff */
[----:B------:R1:W-:Y:S04]  /*5880*/  MUFU.EX2 R246, R3 ;  /* 0x0000000300f67308 */ /* 0x0003e80000000800 */
[C---:B------:R-:W-:Y:S07]  /*5890*/  HMMA.16816.F32 R20, R8.reuse, R96, RZ ;  /* 0x000000600814723c */ /* 0x040fee00000018ff */
[----:B------:R-:W-:Y:S01]  /*58a0*/  IMAD.MOV.U32 R97, RZ, RZ, R7 ;  /* 0x000000ffff617224 */ /* 0x000fe200078e0007 */
[----:B------:R-:W-:Y:S01]  /*58b0*/  HMMA.16816.F32 R16, R8, R100, RZ ;  /* 0x000000640810723c */ /* 0x000fe200000018ff */
[----:B------:R-:W-:-:S02]  /*58c0*/  IMAD.MOV.U32 R96, RZ, RZ, R209 ;  /* 0x000000ffff607224 */ /* 0x000fc400078e00d1 */
[----:B-1----:R-:W-:-:S04]  /*58d0*/  FFMA.FTZ R3, R36, c[0x0][0x2d0], -R0 ;  /* 0x0000b40024037a23 */ /* 0x002fc80000010800 */
[----:B------:R-:W-:Y:S01]  /*58e0*/  IMAD.MOV.U32 R100, RZ, RZ, R4 ;  /* 0x000000ffff647224 */ /* 0x000fe200078e0004 */
[----:B------:R-:W1:Y:S01]  /*58f0*/  MUFU.EX2 R244, R3 ;  /* 0x0000000300f47308 */ /* 0x000e620000000800 */
[----:B------:R-:W-:Y:S01]  /*5900*/  HMMA.16816.F32 R28, R8, R88, RZ ;  /* 0x00000058081c723c */ /* 0x000fe200000018ff */
[----:B------:R-:W-:Y:S01]  /*5910*/  F2FP.PACK_AB R4, R230, R97 ;  /* 0x00000061e604723e */ /* 0x000fe200000000ff */
[----:B------:R-:W-:Y:S01]  /*5920*/  IMAD.MOV.U32 R101, RZ, RZ, R155 ;  /* 0x000000ffff657224 */ /* 0x000fe200078e009b */
[----:B------:R-:W-:-:S04]  /*5930*/  F2FP.PACK_AB R6, R86, R100 ;  /* 0x000000645606723e */ /* 0x000fc800000000ff */
[----:B------:R-:W-:Y:S01]  /*5940*/  IMAD.MOV.U32 R89, RZ, RZ, R5 ;  /* 0x000000ffff597224 */ /* 0x000fe200078e0005 */
[----:B----4-:R-:W-:Y:S01]  /*5950*/  F2FP.PACK_AB R5, R247, R252 ;  /* 0x000000fcf705723e */ /* 0x010fe200000000ff */
[----:B------:R-:W-:Y:S01]  /*5960*/  HMMA.16816.F32 R32, R8, R90, RZ ;  /* 0x0000005a0820723c */ /* 0x000fe200000018ff */
[----:B------:R-:W-:Y:S02]  /*5970*/  IMAD.MOV.U32 R88, RZ, RZ, R14 ;  /* 0x000000ffff587224 */ /* 0x000fe400078e000e */
[----:B------:R-:W-:Y:S01]  /*5980*/  IMAD.MOV.U32 R14, RZ, RZ, R208 ;  /* 0x000000ffff0e7224 */ /* 0x000fe200078e00d0 */
[----:B-1----:R-:W-:Y:S01]  /*5990*/  F2FP.PACK_AB R7, R244, R246 ;  /* 0x000000f6f407723e */ /* 0x002fe200000000ff */
[----:B------:R-:W-:-:S03]  /*59a0*/  FFMA.FTZ R3, R168, c[0x0][0x2d0], -R2 ;  /* 0x0000b400a8037a23 */ /* 0x000fc60000010802 */
[----:B------:R-:W-:Y:S01]  /*59b0*/  HMMA.16816.F32 R24, R8, R92, RZ ;  /* 0x0000005c0818723c */ /* 0x000fe200000018ff */
[----:B------:R-:W-:Y:S01]  /*59c0*/  MOV R90, R211 ;  /* 0x000000d3005a7202 */ /* 0x000fe20000000f00 */
[----:B------:R-:W-:Y:S01]  /*59d0*/  IMAD.MOV.U32 R91, RZ, RZ, R163 ;  /* 0x000000ffff5b7224 */ /* 0x000fe200078e00a3 */
[----:B------:R1:W-:Y:S04]  /*59e0*/  MUFU.EX2 R208, R3 ;  /* 0x0000000300d07308 */ /* 0x0003e80000000800 */
[----:B------:R-:W-:Y:S01]  /*59f0*/  IMAD.MOV.U32 R93, RZ, RZ, R51 ;  /* 0x000000ffff5d7224 */ /* 0x000fe200078e0033 */
[----:B------:R-:W-:Y:S01]  /*5a00*/  HMMA.16816.F32 R172, R4, R56, R20 ;  /* 0x0000003804ac723c */ /* 0x000fe20000001814 */
[----:B------:R-:W-:-:S07]  /*5a10*/  IMAD.MOV.U32 R92, RZ, RZ, R48 ;  /* 0x000000ffff5c7224 */ /* 0x000fce00078e0030 */
[----:B------:R-:W-:Y:S01]  /*5a20*/  HMMA.16816.F32 R20, R8, R108, RZ ;  /* 0x0000006c0814723c */ /* 0x000fe200000018ff */
[----:B-1----:R-:W-:-:S06]  /*5a30*/  FFMA.FTZ R3, R171, c[0x0][0x2d0], -R2 ;  /* 0x0000b400ab037a23 */ /* 0x002fcc0000010802 */
[----:B------:R-:W-:Y:S01]  /*5a40*/  MOV R109, R40 ;  /* 0x00000028006d7202 */ /* 0x000fe20000000f00 */
[----:B------:R-:W-:Y:S01]  /*5a50*/  HMMA.16816.F32 R140, R4, R44, R28 ;  /* 0x0000002c048c723c */ /* 0x000fe2000000181c */
[----:B------:R-:W-:Y:S01]  /*5a60*/  MOV R108, R37 ;  /* 0x00000025006c7202 */ /* 0x000fe20000000f00 */
[----:B------:R1:W2:Y:S05]  /*5a70*/  MUFU.EX2 R209, R3 ;  /* 0x0000000300d17308 */ /* 0x0002aa0000000800 */
[----:B------:R-:W-:Y:S01]  /*5a80*/  MOV R45, R210 ;  /* 0x000000d2002d7202 */ /* 0x000fe20000000f00 */
[----:B------:R-:W-:Y:S01]  /*5a90*/  HMMA.16816.F32 R28, R8, R112, RZ ;  /* 0x00000070081c723c */ /* 0x000fe200000018ff */
[----:B------:R-:W-:-:S06]  /*5aa0*/  MOV R44, R205 ;  /* 0x000000cd002c7202 */ /* 0x000fcc0000000f00 */
[----:B------:R-:W-:Y:S01]  /*5ab0*/  MOV R113, R154 ;  /* 0x0000009a00717202 */ /* 0x000fe20000000f00 */
[----:B------:R-:W-:Y:S01]  /*5ac0*/  HMMA.16816.F32 R40, R4, R46, R32 ;  /* 0x0000002e0428723c */ /* 0x000fe20000001820 */
[----:B------:R-:W-:Y:S02]  /*5ad0*/  IMAD.MOV.U32 R112, RZ, RZ, R206 ;  /* 0x000000ffff707224 */ /* 0x000fe400078e00ce */
[----:B-1----:R-:W-:-:S04]  /*5ae0*/  FFMA.FTZ R3, R170, c[0x0][0x2d0], -R2 ;  /* 0x0000b400aa037a23 */ /* 0x002fc80000010802 */
[----:B------:R-:W-:Y:S01]  /*5af0*/  IMAD.MOV.U32 R46, RZ, RZ, R39 ;  /* 0x000000ffff2e7224 */ /* 0x000fe200078e0027 */
[C---:B------:R-:W-:Y:S01]  /*5b00*/  HMMA.16816.F32 R156, R4.reuse, R68, R24 ;  /* 0x00000044049c723c */ /* 0x040fe20000001818 */
[----:B------:R-:W-:Y:S01]  /*5b10*/  IMAD.MOV.U32 R47, RZ, RZ, R38 ;  /* 0x000000ffff2f7224 */ /* 0x000fe200078e0026 */
[----:B------:R1:W-:Y:S06]  /*5b20*/  MUFU.EX2 R210, R3 ;  /* 0x0000000300d27308 */ /* 0x0003ec0000000800 */
[----:B------:R-:W-:Y:S08]  /*5b30*/  HMMA.16816.F32 R124, R4, R64, R20 ;  /* 0x00000040047c723c */ /* 0x000ff00000001814 */
[----:B------:R-:W-:Y:S01]  /*5b40*/  HMMA.16816.F32 R36, R8, R94, RZ ;  /* 0x0000005e0824723c */ /* 0x000fe200000018ff */
[----:B-1----:R-:W-:-:S04]  /*5b50*/  FFMA.FTZ R3, R169, c[0x0][0x2d0], -R2 ;  /* 0x0000b400a9037a23 */ /* 0x002fc80000010802 */
[----:B------:R1:W-:Y:S02]  /*5b60*/  MUFU.EX2 R211, R3 ;  /* 0x0000000300d37308 */ /* 0x0003e40000000800 */
[----:B------:R-:W-:Y:S01]  /*5b70*/  IMAD.MOV.U32 R94, RZ, RZ, R89 ;  /* 0x000000ffff5e7224 */ /* 0x000fe200078e0059 */
[----:B------:R-:W-:Y:S01]  /*5b80*/  HMMA.16816.F32 R24, R8, R120, RZ ;  /* 0x000000780818723c */ /* 0x000fe200000018ff */
[----:B------:R-:W-:Y:S02]  /*5b90*/  IMAD.MOV.U32 R95, RZ, RZ, R146 ;  /* 0x000000ffff5f7224 */ /* 0x000fe400078e0092 */
[----:B------:R-:W-:-:S04]  /*5ba0*/  IMAD.MOV.U32 R89, RZ, RZ, R147 ;  /* 0x000000ffff597224 */ /* 0x000fc800078e0093 */
[----:B------:R-:W-:Y:S01]  /*5bb0*/  MOV R120, R50 ;  /* 0x0000003200787202 */ /* 0x000fe20000000f00 */
[----:B------:R-:W-:Y:S01]  /*5bc0*/  HMMA.16816.F32 R20, R8, R122, RZ ;  /* 0x0000007a0814723c */ /* 0x000fe200000018ff */
[----:B------:R-:W-:Y:S02]  /*5bd0*/  IMAD.MOV.U32 R121, RZ, RZ, R153 ;  /* 0x000000ffff797224 */ /* 0x000fe400078e0099 */
[----:B-1----:R-:W-:-:S05]  /*5be0*/  FFMA.FTZ R3, R139, c[0x0][0x2d0], -R0 ;  /* 0x0000b4008b037a23 */ /* 0x002fca0000010800 */
[----:B------:R-:W-:Y:S01]  /*5bf0*/  HMMA.16816.F32 R80, R4, R52, R16 ;  /* 0x000000340450723c */ /* 0x000fe20000001810 */
[----:B------:R1:W-:Y:S07]  /*5c00*/  MUFU.EX2 R139, R3 ;  /* 0x00000003008b7308 */ /* 0x0003ee0000000800 */
[C---:B------:R-:W-:Y:S07]  /*5c10*/  HMMA.16816.F32 R16, R8.reuse, R116, RZ ;  /* 0x000000740810723c */ /* 0x040fee00000018ff */
[----:B------:R-:W-:Y:S01]  /*5c20*/  IMAD.MOV.U32 R117, RZ, RZ, R49 ;  /* 0x000000ffff757224 */ /* 0x000fe200078e0031 */
[----:B------:R-:W-:Y:S01]  /*5c30*/  HMMA.16816.F32 R32, R8, R98, RZ ;  /* 0x000000620820723c */ /* 0x000fe200000018ff */
[----:B------:R-:W-:-:S02]  /*5c40*/  IMAD.MOV.U32 R116, RZ, RZ, R207 ;  /* 0x000000ffff747224 */ /* 0x000fc400078e00cf */
[----:B-1----:R-:W-:-:S04]  /*5c50*/  FFMA.FTZ R3, R138, c[0x0][0x2d0], -R0 ;  /* 0x0000b4008a037a23 */ /* 0x002fc80000010800 */
[----:B------:R-:W-:Y:S01]  /*5c60*/  MOV R99, R145 ;  /* 0x0000009100637202 */ /* 0x000fe20000000f00 */
[----:B------:R-:W-:Y:S01]  /*5c70*/  HMMA.16816.F32 R48, R4, R76, R28 ;  /* 0x0000004c0430723c */ /* 0x000fe2000000181c */
[----:B------:R-:W-:-:S07]  /*5c80*/  IMAD.MOV.U32 R98, RZ, RZ, R144 ;  /* 0x000000ffff627224 */ /* 0x000fce00078e0090 */
[----:B------:R-:W-:Y:S07]  /*5c90*/  HMMA.16816.F32 R28, R8, R102, RZ ;  /* 0x00000066081c723c */ /* 0x000fee00000018ff */
[----:B------:R-:W-:Y:S01]  /*5ca0*/  IMAD.MOV.U32 R102, RZ, RZ, R161 ;  /* 0x000000ffff667224 */ /* 0x000fe200078e00a1 */
[----:B------:R-:W-:Y:S01]  /*5cb0*/  HMMA.16816.F32 R68, R4, R70, R36 ;  /* 0x000000460444723c */ /* 0x000fe20000001824 */
[----:B------:R-:W-:-:S07]  /*5cc0*/  IMAD.MOV.U32 R103, RZ, RZ, R160 ;  /* 0x000000ffff677224 */ /* 0x000fce00078e00a0 */
[C---:B------:R-:W-:Y:S07]  /*5cd0*/  HMMA.16816.F32 R128, R4.reuse, R72, R24 ;  /* 0x000000480480723c */ /* 0x040fee0000001818 */
[----:B------:R-:W-:Y:S01]  /*5ce0*/  MOV R72, R15 ;  /* 0x0000000f00487202 */ /* 0x000fe20000000f00 */
[----:B------:R-:W-:Y:S01]  /*5cf0*/  HMMA.16816.F32 R36, R4, R74, R20 ;  /* 0x0000004a0424723c */ /* 0x000fe20000001814 */
[----:B------:R-:W-:Y:S01]  /*5d00*/  IMAD.MOV.U32 R15, RZ, RZ, R204 ;  /* 0x000000ffff0f7224 */ /* 0x000fe200078e00cc */
[----:B------:R-:W-:Y:S01]  /*5d10*/  MOV R73, R162 ;  /* 0x000000a200497202 */ /* 0x000fe20000000f00 */
[----:B------:R1:W3:Y:S01]  /*5d20*/  MUFU.EX2 R204, R3 ;  /* 0x0000000300cc7308 */ /* 0x0002e20000000800 */
[----:B------:R-:W2:Y:S03]  /*5d30*/  LDSM.16.MT88.4 R20, [R225+0x1100] ;  /* 0x00110000e114783b */ /* 0x000ea60000004200 */
[----:B------:R-:W-:Y:S01]  /*5d40*/  MOV R74, R102 ;  /* 0x00000066004a7202 */ /* 0x000fe20000000f00 */
[----:B------:R-:W-:Y:S01]  /*5d50*/  HMMA.16816.F32 R24, R8, R114, RZ ;  /* 0x000000720818723c */ /* 0x000fe200000018ff */
[----:B------:R-:W-:-:S02]  /*5d60*/  IMAD.MOV.U32 R75, RZ, RZ, R103 ;  /* 0x000000ffff4b7224 */ /* 0x000fc400078e0067 */
        /* <DEDUP_REMOVED lines=13> */
[----:B------:R-:W4:Y:S01]  /*5e40*/  LDL.LU R238, [R1+0xac] ;  /* 0x0000ac0001ee7983 */ /* 0x000f220000300800 */
[----:B------:R-:W-:Y:S01]  /*5e50*/  IMAD.MOV.U32 R46, RZ, RZ, R135 ;  /* 0x000000ffff2e7224 */ /* 0x000fe200078e0087 */
[C---:B------:R-:W-:Y:S01]  /*5e60*/  HMMA.16816.F32 R16, R8.reuse, R110, RZ ;  /* 0x0000006e0810723c */ /* 0x040fe200000018ff */
[----:B-1----:R-:W-:Y:S01]  /*5e70*/  FFMA.FTZ R3, R133, c[0x0][0x2d0], -R0 ;  /* 0x0000b40085037a23 */ /* 0x002fe20000010800 */
[----:B------:R1:W5:Y:S01]  /*5e80*/  LDL.LU R134, [R1+0xa8] ;  /* 0x0000a80001867983 */ /* 0x0003620000300800 */
[----:B------:R-:W-:Y:S01]  /*5e90*/  MOV R123, R103 ;  /* 0x00000067007b7202 */ /* 0x000fe20000000f00 */
[----:B------:R-:W-:Y:S01]  /*5ea0*/  IMAD.MOV.U32 R103, RZ, RZ, R47 ;  /* 0x000000ffff677224 */ /* 0x000fe200078e002f */
[----:B------:R2:W-:Y:S01]  /*5eb0*/  MUFU.EX2 R206, R3 ;  /* 0x0000000300ce7308 */ /* 0x0005e20000000800 */
[----:B------:R1:W5:Y:S01]  /*5ec0*/  LDL.LU R135, [R1+0xa4] ;  /* 0x0000a40001877983 */ /* 0x0003620000300800 */
[----:B------:R-:W-:Y:S01]  /*5ed0*/  MOV R110, R114 ;  /* 0x00000072006e7202 */ /* 0x000fe20000000f00 */
[----:B------:R-:W-:Y:S01]  /*5ee0*/  IMAD.MOV.U32 R114, RZ, RZ, R98 ;  /* 0x000000ffff727224 */ /* 0x000fe200078e0062 */
[----:B------:R-:W-:Y:S01]  /*5ef0*/  HMMA.16816.F32 R8, R8, R118, RZ ;  /* 0x000000760808723c */ /* 0x000fe200000018ff */
[----:B------:R-:W4:Y:S01]  /*5f00*/  LDL.LU R245, [R1+0xa0] ;  /* 0x0000a00001f57983 */ /* 0x000f220000300800 */
[----:B------:R-:W-:-:S03]  /*5f10*/  IMAD.MOV.U32 R98, RZ, RZ, R112 ;  /* 0x000000ffff627224 */ /* 0x000fc600078e0070 */
[----:B------:R-:W4:Y:S03]  /*5f20*/  LDL.LU R47, [R1+0x4] ;  /* 0x00000400012f7983 */ /* 0x000f260000300800 */
[C---:B------:R-:W-:Y:S01]  /*5f30*/  HMMA.16816.F32 R56, R4.reuse, R58, R32 ;  /* 0x0000003a0438723c */ /* 0x040fe20000001820 */
[----:B------:R-:W4:Y:S01]  /*5f40*/  LDL.LU R112, [R1+0x8] ;  /* 0x0000080001707983 */ /* 0x000f220000300800 */
[----:B------:R-:W-:Y:S01]  /*5f50*/  IMAD.MOV.U32 R122, RZ, RZ, R102 ;  /* 0x000000ffff7a7224 */ /* 0x000fe200078e0066 */
[----:B------:R-:W-:Y:S01]  /*5f60*/  MOV R102, R46 ;  /* 0x0000002e00667202 */ /* 0x000fe20000000f00 */
[----:B------:R-:W-:Y:S02]  /*5f70*/  IMAD.MOV.U32 R46, RZ, RZ, R15 ;  /* 0x000000ffff2e7224 */ /* 0x000fe400078e000f */
[----:B------:R-:W4:Y:S01]  /*5f80*/  LDL.LU R15, [R1] ;  /* 0x00000000010f7983 */ /* 0x000f220000300800 */
[----:B--2---:R-:W-:Y:S01]  /*5f90*/  FFMA.FTZ R3, R132, c[0x0][0x2d0], -R0 ;  /* 0x0000b40084037a23 */ /* 0x004fe20000010800 */
[C---:B------:R-:W-:Y:S02]  /*5fa0*/  HMMA.16816.F32 R64, R4.reuse, R66, R16 ;  /* 0x000000420440723c */ /* 0x040fe40000001810 */
[----:B------:R-:W2:Y:S01]  /*5fb0*/  LDSM.16.MT88.4 R16, [R226+0x1100] ;  /* 0x00110000e210783b */ /* 0x000ea20000004200 */
[----:B------:R1:W1:Y:S05]  /*5fc0*/  MUFU.EX2 R207, R3 ;  /* 0x0000000300cf7308 */ /* 0x00026a0000000800 */
[C---:B------:R-:W-:Y:S07]  /*5fd0*/  HMMA.16816.F32 R32, R4.reuse, R62, R8 ;  /* 0x0000003e0420723c */ /* 0x040fee0000001808 */
[----:B------:R-:W-:Y:S01]  /*5fe0*/  F2FP.PACK_AB R8, R209, R208 ;  /* 0x000000d0d108723e */ /* 0x000fe200000000ff */
[----:B------:R-:W-:Y:S01]  /*5ff0*/  HMMA.16816.F32 R52, R4, R54, R28 ;  /* 0x000000360434723c */ /* 0x000fe2000000181c */
[----:B---3--:R-:W-:Y:S01]  /*6000*/  F2FP.PACK_AB R9, R204, R139 ;  /* 0x0000008bcc09723e */ /* 0x008fe200000000ff */
[----:B------:R-:W3:Y:S01]  /*6010*/  LDSM.16.MT88.4 R28, [R228+0x1100] ;  /* 0x00110000e41c783b */ /* 0x000ee20000004200 */
[----:B-1----:R-:W-:Y:S01]  /*6020*/  FFMA.FTZ R3, R180, c[0x0][0x2d0], -R13 ;  /* 0x0000b400b4037a23 */ /* 0x002fe2000001080d */
[----:B------:R-:W-:-:S02]  /*6030*/  F2FP.PACK_AB R10, R211, R210 ;  /* 0x000000d2d30a723e */ /* 0x000fc400000000ff */
[----:B------:R-:W-:Y:S01]  /*6040*/  F2FP.PACK_AB R11, R207, R206 ;  /* 0x000000cecf0b723e */ /* 0x000fe200000000ff */
[----:B------:R1:W-:Y:S01]  /*6050*/  MUFU.EX2 R62, R3 ;  /* 0x00000003003e7308 */ /* 0x0003e20000000800 */
[----:B------:R-:W-:Y:S01]  /*6060*/  HMMA.16816.F32 R76, R4, R78, R24 ;  /* 0x0000004e044c723c */ /* 0x000fe20000001818 */
[----:B------:R-:W-:Y:S07]  /*6070*/  LDSM.16.MT88.4 R24, [R225+0x3100] ;  /* 0x00310000e118783b */ /* 0x000fee0000004200 */
[----:B------:R-:W-:Y:S01]  /*6080*/  HMMA.16816.F32 R140, R8, R20, R140 ;  /* 0x00000014088c723c */ /* 0x000fe2000000188c */
[----:B-1----:R-:W-:-:S07]  /*6090*/  FFMA.FTZ R3, R182, c[0x0][0x2d0], -R13 ;  /* 0x0000b400b6037a23 */ /* 0x002fce000001080d */
[C---:B------:R-:W-:Y:S01]  /*60a0*/  HMMA.16816.F32 R40, R8.reuse, R22, R40 ;  /* 0x000000160828723c */ /* 0x040fe20000001828 */
[----:B------:R1:W1:Y:S07]  /*60b0*/  MUFU.EX2 R132, R3 ;  /* 0x0000000300847308 */ /* 0x00026e0000000800 */
[C---:B--2---:R-:W-:Y:S08]  /*60c0*/  HMMA.16816.F32 R156, R8.reuse, R16, R156 ;  /* 0x00000010089c723c */ /* 0x044ff0000000189c */
[----:B------:R-:W-:Y:S01]  /*60d0*/  HMMA.16816.F32 R68, R8, R18, R68 ;  /* 0x000000120844723c */ /* 0x000fe20000001844 */
[----:B-1----:R-:W-:Y:S01]  /*60e0*/  FFMA.FTZ R3, R181, c[0x0][0x2d0], -R13 ;  /* 0x0000b400b5037a23 */ /* 0x002fe2000001080d */
[----:B------:R-:W-:-:S03]  /*60f0*/  F2FP.PACK_AB R4, R132, R62 ;  /* 0x0000003e8404723e */ /* 0x000fc600000000ff */
[----:B------:R1:W-:Y:S03]  /*6100*/  MUFU.EX2 R138, R3 ;  /* 0x00000003008a7308 */ /* 0x0003e60000000800 */
[C---:B---3--:R-:W-:Y:S08]  /*6110*/  HMMA.16816.F32 R172, R8.reuse, R28, R172 ;  /* 0x0000001c08ac723c */ /* 0x048ff000000018ac */
        /* <DEDUP_REMOVED lines=9> */
[----:B--2---:R-:W-:-:S05]  /*61b0*/  F2FP.PACK_AB R5, R61, R60 ;  /* 0x0000003c3d05723e */ /* 0x004fca00000000ff */
[----:B------:R1:W-:Y:S02]  /*61c0*/  MUFU.EX2 R63, R3 ;  /* 0x00000003003f7308 */ /* 0x0003e40000000800 */
[----:B-1----:R-:W-:-:S06]  /*61d0*/  FFMA.FTZ R3, R176, c[0x0][0x2d0], -R12 ;  /* 0x0000b400b0037a23 */ /* 0x002fcc000001080c */
[----:B------:R-:W1:Y:S02]  /*61e0*/  MUFU.EX2 R133, R3 ;  /* 0x0000000300857308 */ /* 0x000e640000000800 */
[----:B-1----:R-:W-:-:S07]  /*61f0*/  F2FP.PACK_AB R7, R133, R63 ;  /* 0x0000003f8507723e */ /* 0x002fce00000000ff */
[C---:B------:R-:W-:Y:S08]  /*6200*/  HMMA.16816.F32 R160, R4.reuse, R16, R216 ;  /* 0x0000001004a0723c */ /* 0x040ff000000018d8 */
[C---:B------:R-:W-:Y:S01]  /*6210*/  HMMA.16816.F32 R164, R4.reuse, R18, R164 ;  /* 0x0000001204a4723c */ /* 0x040fe200000018a4 */
[----:B------:R-:W1:Y:S07]  /*6220*/  LDSM.16.MT88.4 R16, [R227+0x1100] ;  /* 0x00110000e310783b */ /* 0x000e6e0000004200 */
[C---:B------:R-:W-:Y:S08]  /*6230*/  HMMA.16816.F32 R180, R4.reuse, R30, R192 ;  /* 0x0000001e04b4723c */ /* 0x040ff000000018c0 */
[C---:B------:R-:W-:Y:S08]  /*6240*/  HMMA.16816.F32 R144, R4.reuse, R20, R212 ;  /* 0x000000140490723c */ /* 0x040ff000000018d4 */
[C---:B------:R-:W-:Y:S01]  /*6250*/  HMMA.16816.F32 R148, R4.reuse, R22, R148 ;  /* 0x000000160494723c */ /* 0x040fe20000001894 */
[----:B------:R-:W-:Y:S07]  /*6260*/  LDSM.16.MT88.4 R20, [R226+0x3100] ;  /* 0x00310000e214783b */ /* 0x000fee0000004200 */
[C---:B------:R-:W-:Y:S01]  /*6270*/  HMMA.16816.F32 R176, R4.reuse, R28, R220 ;  /* 0x0000001c04b0723c */ /* 0x040fe200000018dc */
[----:B------:R-:W-:Y:S07]  /*6280*/  LDSM.16.MT88.4 R28, [R227+0x3100] ;  /* 0x00310000e31c783b */ /* 0x000fee0000004200 */
[-C--:B-1----:R-:W-:Y:S08]  /*6290*/  HMMA.16816.F32 R192, R4, R16.reuse, R248 ;  /* 0x0000001004c0723c */ /* 0x082ff000000018f8 */
[----:B------:R-:W-:Y:S08]  /*62a0*/  HMMA.16816.F32 R168, R8, R16, R80 ;  /* 0x0000001008a8723c */ /* 0x000ff00000001850 */
[-C--:B------:R-:W-:Y:S08]  /*62b0*/  HMMA.16816.F32 R196, R4, R18.reuse, R196 ;  /* 0x0000001204c4723c */ /* 0x080ff000000018c4 */
[----:B------:R-:W-:Y:S01]  /*62c0*/  HMMA.16816.F32 R248, R8, R18, R52 ;  /* 0x0000001208f8723c */ /* 0x000fe20000001834 */
[----:B------:R-:W1:Y:S01]  /*62d0*/  LDSM.16.MT88.4 R16, [R228+0x3100] ;  /* 0x00310000e410783b */ /* 0x000e620000004200 */
[----:B------:R-:W-:-:S02]  /*62e0*/  IMAD.MOV.U32 R111, RZ, RZ, R115 ;  /* 0x000000ffff6f7224 */ /* 0x000fc400078e0073 */
[----:B------:R-:W-:Y:S01]  /*62f0*/  IMAD.MOV.U32 R115, RZ, RZ, R99 ;  /* 0x000000ffff737224 */ /* 0x000fe200078e0063 */
[----:B------:R-:W-:-:S03]  /*6300*/  MOV R99, R44 ;  /* 0x0000002c00637202 */ /* 0x000fc60000000f00 */
        /* <DEDUP_REMOVED lines=13> */
[----:B----4-:R-:W-:Y:S02]  /*63e0*/  IMAD.MOV.U32 R44, RZ, RZ, R245 ;  /* 0x000000ffff2c7224 */ /* 0x010fe400078e00f5 */
[----:B------:R-:W-:Y:S01]  /*63f0*/  IMAD.MOV.U32 R115, RZ, RZ, R98 ;  /* 0x000000ffff737224 */ /* 0x000fe200078e0062 */
[----:B------:R-:W-:Y:S01]  /*6400*/  HMMA.16816.F32 R220, R8, R24, R48 ;  /* 0x0000001808dc723c */ /* 0x000fe20000001830 */
        /* <DEDUP_REMOVED lines=11> */
[----:B-1----:R-:W-:Y:S01]  /*64c0*/  HMMA.16816.F32 R48, R4, R16, R168 ;  /* 0x000000100430723c */ /* 0x002fe200000018a8 */
[----:B------:R-:W-:Y:S01]  /*64d0*/  IMAD.MOV.U32 R97, RZ, RZ, R241 ;  /* 0x000000ffff617224 */ /* 0x000fe200078e00f1 */
[----:B------:R-:W-:Y:S01]  /*64e0*/  UIMAD.WIDE.U32 UR6, UR17, UR4, URZ ;  /* 0x00000004110672a5 */ /* 0x000fe2000f8e003f */
        /* <DEDUP_REMOVED lines=10> */
[----:B------:R-:W-:Y:S01]  /*6590*/  HMMA.16816.F32 R72, R4, R24, R72 ;  /* 0x000000180448723c */ /* 0x000fe20000001848 */
[----:B------:R-:W-:Y:S01]  /*65a0*/  IMAD.MOV.U32 R122, RZ, RZ, R123 ;  /* 0x000000ffff7a7224 */ /* 0x000fe200078e007b */
[----:B------:R1:W5:Y:S01]  /*65b0*/  LDL.LU R245, [R1+0x9c] ;  /* 0x00009c0001f57983 */ /* 0x0003620000300800 */
[----:B------:R-:W-:Y:S02]  /*65c0*/  IMAD.MOV.U32 R102, RZ, RZ, R46 ;  /* 0x000000ffff667224 */ /* 0x000fe400078e002e */
[----:B------:R-:W-:-:S02]  /*65d0*/  IMAD.MOV.U32 R99, RZ, RZ, R47 ;  /* 0x000000ffff637224 */ /* 0x000fc400078e002f */
[----:B------:R-:W-:Y:S02]  /*65e0*/  IMAD.MOV.U32 R215, RZ, RZ, R231 ;  /* 0x000000ffffd77224 */ /* 0x000fe400078e00e7 */
[----:B------:R-:W-:Y:S01]  /*65f0*/  IMAD.MOV.U32 R44, RZ, RZ, R45 ;  /* 0x000000ffff2c7224 */ /* 0x000fe200078e002d */
[----:B------:R-:W-:Y:S01]  /*6600*/  MOV R45, R96 ;  /* 0x00000060002d7202 */ /* 0x000fe20000000f00 */
[----:B------:R-:W-:Y:S01]  /*6610*/  IMAD.MOV.U32 R123, RZ, RZ, R114 ;  /* 0x000000ffff7b7224 */ /* 0x000fe200078e0072 */
[----:B------:R-:W-:Y:S01]  /*6620*/  HMMA.16816.F32 R88, R4, R20, R88 ;  /* 0x000000140458723c */ /* 0x000fe20000001858 */
[----:B------:R-:W-:-:S07]  /*6630*/  IMAD.MOV.U32 R46, RZ, RZ, R97 ;  /* 0x000000ffff2e7224 */ /* 0x000fce00078e0061 */
[----:B------:R-:W-:Y:S01]  /*6640*/  HMMA.16816.F32 R92, R4, R22, R92 ;  /* 0x00000016045c723c */ /* 0x000fe2000000185c */
[----:B------:R-:W-:Y:S01]  /*6650*/  IMAD.MOV.U32 R47, RZ, RZ, R240 ;  /* 0x000000ffff2f7224 */ /* 0x000fe200078e00f0 */
[----:B------:R-:W-:-:S06]  /*6660*/  MOV R171, R115 ;  /* 0x0000007300ab7202 */ /* 0x000fcc0000000f00 */
[C---:B------:R-:W-:Y:S08]  /*6670*/  HMMA.16816.F32 R108, R4.reuse, R18, R108 ;  /* 0x00000012046c723c */ /* 0x040ff0000000186c */
[----:B------:R-:W-:Y:S01]  /*6680*/  HMMA.16816.F32 R52, R4, R30, R216 ;  /* 0x0000001e0434723c */ /* 0x000fe200000018d8 */
[----:B------:R-:W-:-:S07]  /*6690*/  IMAD.MOV.U32 R170, RZ, RZ, R224 ;  /* 0x000000ffffaa7224 */ /* 0x000fce00078e00e0 */
[----:B------:R-:W-:Y:S01]  /*66a0*/  HMMA.16816.F32 R36, R8, R22, R36 ;  /* 0x000000160824723c */ /* 0x000fe20000001824 */
[----:B------:R-:W-:Y:S02]  /*66b0*/  IMAD.MOV.U32 R25, RZ, RZ, R168 ;  /* 0x000000ffff197224 */ /* 0x000fe400078e00a8 */
[----:B------:R-:W-:-:S05]  /*66c0*/  IMAD.MOV.U32 R169, RZ, RZ, R229 ;  /* 0x000000ffffa97224 */ /* 0x000fca00078e00e5 */
[C---:B------:R-:W-:Y:S08]  /*66d0*/  HMMA.16816.F32 R64, R8.reuse, R18, R64 ;  /* 0x000000120840723c */ /* 0x040ff00000001840 */
[----:B------:R-:W-:Y:S01]  /*66e0*/  HMMA.16816.F32 R32, R8, R30, R32 ;  /* 0x0000001e0820723c */ /* 0x000fe20000001820 */
[----:B------:R-:W-:Y:S01]  /*66f0*/  IMAD.MOV.U32 R106, RZ, RZ, R234 ;  /* 0x000000ffff6a7224 */ /* 0x000fe200078e00ea */
[----:B------:R-:W-:Y:S01]  /*6700*/  @UP1 USHF.R.U32.HI UR17, URZ, UR5, UR7 ;  /* 0x000000053f111299 */ /* 0x000fe20008011607 */
[----:B------:R-:W-:Y:S01]  /*6710*/  IMAD.MOV.U32 R85, RZ, RZ, R235 ;  /* 0x000000ffff557224 */ /* 0x000fe200078e00eb */
[----:B------:R1:W5:Y:S04]  /*6720*/  LDL.LU R243, [R1+0x98] ;  /* 0x0000980001f37983 */ /* 0x0003680000300800 */
[C---:B------:R-:W-:Y:S08]  /*6730*/  HMMA.16816.F32 R120, R4.reuse, R28, R120 ;  /* 0x0000001c0478723c */ /* 0x040ff00000001878 */
[----:B------:R-:W-:Y:S01]  /*6740*/  HMMA.16816.F32 R44, R4, R26, R44 ;  /* 0x0000001a042c723c */ /* 0x000fe2000000182c */
[----:B------:R-:W-:-:S07]  /*6750*/  IMAD.MOV.U32 R168, RZ, RZ, R102 ;  /* 0x000000ffffa87224 */ /* 0x000fce00078e0066 */
[C---:B------:R-:W-:Y:S01]  /*6760*/  HMMA.16816.F32 R216, R8.reuse, R26, R76 ;  /* 0x0000001a08d8723c */ /* 0x040fe2000000184c */
[----:B------:R-:W-:Y:S01]  /*6770*/  IMAD.MOV.U32 R6, RZ, RZ, R3 ;  /* 0x000000ffff067224 */ /* 0x000fe200078e0003 */
[----:B------:R-:W-:Y:S01]  /*6780*/  MOV R114, R233 ;  /* 0x000000e900727202 */ /* 0x000fe20000000f00 */
[----:B------:R-:W-:Y:S01]  /*6790*/  FFMA.FTZ R3, R191, c[0x0][0x2d0], -R2 ;  /* 0x0000b400bf037a23 */ /* 0x000fe20000010802 */
[----:B------:R-:W-:Y:S02]  /*67a0*/  MOV R7, R215 ;  /* 0x000000d700077202 */ /* 0x000fe40000000f00 */
[----:B------:R-:W-:Y:S01]  /*67b0*/  MOV R97, R239 ;  /* 0x000000ef00617202 */ /* 0x000fe20000000f00 */
[----:B------:R-:W-:Y:S01]  /*67c0*/  IMAD.MOV.U32 R96, RZ, RZ, R238 ;  /* 0x000000ffff607224 */ /* 0x000fe200078e00ee */
[----:B------:R-:W-:Y:S01]  /*67d0*/  HMMA.16816.F32 R212, R8, R20, R128 ;  /* 0x0000001408d4723c */ /* 0x000fe20000001880 */
[----:B------:R2:W-:Y:S01]  /*67e0*/  MUFU.EX2 R21, R3 ;  /* 0x0000000300157308 */ /* 0x0005e20000000800 */
[----:B------:R-:W-:Y:S01]  /*67f0*/  MOV R4, R170 ;  /* 0x000000aa00047202 */ /* 0x000fe20000000f00 */
[----:B------:R-:W-:Y:S01]  /*6800*/  IMAD.MOV.U32 R77, RZ, RZ, R171 ;  /* 0x000000ffff4d7224 */ /* 0x000fe200078e00ab */
[----:B------:R-:W-:-:S02]  /*6810*/  MOV R170, R113 ;  /* 0x0000007100aa7202 */ /* 0x000fc40000000f00 */
[----:B------:R-:W-:Y:S01]  /*6820*/  MOV R115, R236 ;  /* 0x000000ec00737202 */ /* 0x000fe20000000f00 */
[----:B------:R-:W-:Y:S01]  /*6830*/  IMAD.MOV.U32 R87, RZ, RZ, R232 ;  /* 0x000000ffff577224 */ /* 0x000fe200078e00e8 */
[----:B------:R-:W-:Y:S01]  /*6840*/  UIADD3 UR17, UR17, UR8, -UR11 ;  /* 0x0000000811117290 */ /* 0x000fe2000fffe80b */
[----:B------:R1:W5:Y:S01]  /*6850*/  LDL.LU R242, [R1+0x94] ;  /* 0x0000940001f27983 */ /* 0x0003620000300800 */
[----:B--2---:R-:W-:Y:S01]  /*6860*/  FFMA.FTZ R3, R200, c[0x0][0x2d0], -R2 ;  /* 0x0000b400c8037a23 */ /* 0x004fe20000010802 */
[----:B------:R-:W-:Y:S01]  /*6870*/  MOV R78, R103 ;  /* 0x00000067004e7202 */ /* 0x000fe20000000f00 */
[----:B------:R-:W-:Y:S02]  /*6880*/  IMAD.MOV.U32 R171, RZ, RZ, R100 ;  /* 0x000000ffffab7224 */ /* 0x000fe400078e0064 */
[----:B------:R-:W-:Y:S01]  /*6890*/  IMAD.MOV.U32 R5, RZ, RZ, R169 ;  /* 0x000000ffff057224 */ /* 0x000fe200078e00a9 */
[----:B------:R2:W3:Y:S01]  /*68a0*/  MUFU.EX2 R23, R3 ;  /* 0x0000000300177308 */ /* 0x0004e20000000800 */
[----:B------:R-:W-:-:S02]  /*68b0*/  IMAD.MOV.U32 R113, RZ, RZ, R101 ;  /* 0x000000ffff717224 */ /* 0x000fc400078e0065 */
[----:B------:R-:W-:Y:S01]  /*68c0*/  IMAD.MOV.U32 R79, RZ, RZ, R116 ;  /* 0x000000ffff4f7224 */ /* 0x000fe200078e0074 */
[C---:B------:R-:W-:Y:S01]  /*68d0*/  HMMA.16816.F32 R100, R8.reuse, R16, R124 ;  /* 0x000000100864723c */ /* 0x040fe2000000187c */
[----:B------:R-:W-:Y:S01]  /*68e0*/  IMAD.MOV.U32 R27, RZ, RZ, R119 ;  /* 0x000000ffff1b7224 */ /* 0x000fe200078e0077 */
[----:B------:R-:W-:Y:S02]  /*68f0*/  MOV R76, R118 ;  /* 0x00000076004c7202 */ /* 0x000fe40000000f00 */
[----:B------:R-:W-:Y:S01]  /*6900*/  MOV R191, R80 ;  /* 0x0000005000bf7202 */ /* 0x000fe20000000f00 */
[----:B------:R-:W-:Y:S01]  /*6910*/  FADD.FTZ R25, R25, R77 ;  /* 0x0000004d19197221 */ /* 0x000fe20000010000 */
[----:B------:R-:W-:Y:S01]  /*6920*/  MOV R26, R98 ;  /* 0x00000062001a7202 */ /* 0x000fe20000000f00 */
[----:B------:R1:W5:Y:S01]  /*6930*/  LDL.LU R241, [R1+0x90] ;  /* 0x0000900001f17983 */ /* 0x0003620000300800 */
[--C-:B--2---:R-:W-:Y:S02]  /*6940*/  FFMA.FTZ R3, R201, c[0x0][0x2d0], -R2.reuse ;  /* 0x0000b400c9037a23 */ /* 0x104fe40000010802 */
[----:B------:R-:W-:Y:S01]  /*6950*/  IMAD.MOV.U32 R169, RZ, RZ, R117 ;  /* 0x000000ffffa97224 */ /* 0x000fe200078e0075 */
[----:B---3--:R-:W-:Y:S01]  /*6960*/  F2FP.PACK_AB R128, R23, R21 ;  /* 0x000000151780723e */ /* 0x008fe200000000ff */
[----:B------:R-:W-:Y:S01]  /*6970*/  FFMA.FTZ R2, R202, c[0x0][0x2d0], -R2 ;  /* 0x0000b400ca027a23 */ /* 0x000fe20000010802 */
[----:B------:R-:W-:Y:S01]  /*6980*/  MOV R31, R26 ;  /* 0x0000001a001f7202 */ /* 0x000fe20000000f00 */
[----:B------:R-:W-:Y:S01]  /*6990*/  USHF.R.S32.HI UR4, URZ, 0x1f, UR17 ;  /* 0x0000001f3f047899 */ /* 0x000fe20008011411 */
[----:B------:R1:W5:Y:S01]  /*69a0*/  LDL.LU R240, [R1+0x8c] ;  /* 0x00008c0001f07983 */ /* 0x0003620000300800 */
[----:B------:R2:W-:Y:S01]  /*69b0*/  MUFU.EX2 R22, R2 ;  /* 0x0000000200167308 */ /* 0x0005e20000000800 */
[----:B------:R-:W-:Y:S02]  /*69c0*/  HMMA.16816.F32 R116, R8, R28, R152 ;  /* 0x0000001c0874723c */ /* 0x000fe40000001898 */
[----:B------:R-:W3:Y:S05]  /*69d0*/  LDSM.16.MT88.4 R152, [R225+0x1900] ;  /* 0x00190000e198783b */ /* 0x000eea0000004200 */
[----:B------:R4:W1:Y:S01]  /*69e0*/  MUFU.EX2 R24, R3 ;  /* 0x0000000300187308 */ /* 0x0008620000000800 */
[----:B------:R-:W-:Y:S01]  /*69f0*/  MOV R26, R87 ;  /* 0x00000057001a7202 */ /* 0x000fe20000000f00 */
[----:B------:R1:W5:Y:S01]  /*6a00*/  LDL.LU R239, [R1+0x88] ;  /* 0x0000880001ef7983 */ /* 0x0003620000300800 */
[----:B--2---:R-:W-:Y:S01]  /*6a10*/  FFMA.FTZ R2, R186, c[0x0][0x2d0], -R0 ;  /* 0x0000b400ba027a23 */ /* 0x004fe20000010800 */
[----:B------:R-:W-:-:S02]  /*6a20*/  MOV R29, R114 ;  /* 0x00000072001d7202 */ /* 0x000fc40000000f00 */
[----:B------:R2:W5:Y:S02]  /*6a30*/  LDL.LU R238, [R1+0x84] ;  /* 0x0000840001ee7983 */ /* 0x0005640000300800 */
[----:B------:R1:W-:Y:S01]  /*6a40*/  MUFU.EX2 R17, R2 ;  /* 0x0000000200117308 */ /* 0x0003e20000000800 */
[----:B------:R-:W-:Y:S01]  /*6a50*/  ULEA.HI UR4, UR4, UR17, URZ, 0x6 ;  /* 0x0000001104047291 */ /* 0x000fe2000f8f303f */
[----:B------:R2:W5:Y:S01]  /*6a60*/  LDL.LU R237, [R1+0x80] ;  /* 0x0000800001ed7983 */ /* 0x0005620000300800 */
[----:B----4-:R-:W-:Y:S02]  /*6a70*/  FADD.FTZ R3, R189, R184 ;  /* 0x000000b8bd037221 */ /* 0x010fe40000010000 */
[--C-:B-1----:R-:W-:Y:S01]  /*6a80*/  FFMA.FTZ R2, R187, c[0x0][0x2d0], -R0.reuse ;  /* 0x0000b400bb027a23 */ /* 0x102fe20000010800 */
[----:B------:R-:W-:Y:S01]  /*6a90*/  F2FP.PACK_AB R130, R22, R24 ;  /* 0x000000181682723e */ /* 0x000fe200000000ff */
[----:B------:R2:W5:Y:S02]  /*6aa0*/  LDL.LU R236, [R1+0x7c] ;  /* 0x00007c0001ec7983 */ /* 0x0005640000300800 */
[----:B------:R1:W4:Y:S01]  /*6ab0*/  MUFU.EX2 R18, R2 ;  /* 0x0000000200127308 */ /* 0x0003220000000800 */
[----:B------:R-:W-:Y:S01]  /*6ac0*/  FADD.FTZ R8, R190, R3 ;  /* 0x00000003be087221 */ /* 0x000fe20000010000 */
[----:B------:R-:W-:Y:S01]  /*6ad0*/  MOV R189, R82 ;  /* 0x0000005200bd7202 */ /* 0x000fe20000000f00 */
[----:B------:R2:W5:Y:S01]  /*6ae0*/  LDL.LU R235, [R1+0x78] ;  /* 0x0000780001eb7983 */ /* 0x0005620000300800 */
[--C-:B-1----:R-:W-:Y:S01]  /*6af0*/  FFMA.FTZ R2, R188, c[0x0][0x2d0], -R0.reuse ;  /* 0x0000b400bc027a23 */ /* 0x102fe20000010800 */
[----:B----4-:R-:W-:Y:S01]  /*6b00*/  F2FP.PACK_AB R129, R18, R17 ;  /* 0x000000111281723e */ /* 0x010fe200000000ff */
[----:B------:R-:W-:Y:S01]  /*6b10*/  FFMA.FTZ R0, R185, c[0x0][0x2d0], -R0 ;  /* 0x0000b400b9007a23 */ /* 0x000fe20000010800 */
[----:B------:R2:W5:Y:S03]  /*6b20*/  LDL.LU R234, [R1+0x74] ;  /* 0x0000740001ea7983 */ /* 0x0005660000300800 */
[----:B------:R1:W-:Y:S01]  /*6b30*/  MUFU.EX2 R19, R0 ;  /* 0x0000000000137308 */ /* 0x0003e20000000800 */
[----:B------:R-:W-:Y:S01]  /*6b40*/  IMAD.MOV.U32 R188, RZ, RZ, R83 ;  /* 0x000000ffffbc7224 */ /* 0x000fe200078e0053 */
[----:B------:R-:W4:Y:S01]  /*6b50*/  LDSM.16.MT88.4 R184, [R228+0x1900] ;  /* 0x00190000e4b8783b */ /* 0x000f220000004200 */
[----:B------:R-:W-:-:S03]  /*6b60*/  IMAD.MOV.U32 R190, RZ, RZ, R81 ;  /* 0x000000ffffbe7224 */ /* 0x000fc600078e0051 */
[----:B------:R-:W2:Y:S02]  /*6b70*/  LDSM.16.MT88.4 R80, [R225+0x3900] ;  /* 0x00390000e150783b */ /* 0x000ea40000004200 */
[----:B------:R-:W3:Y:S01]  /*6b80*/  MUFU.EX2 R20, R2 ;  /* 0x0000000200147308 */ /* 0x000ee20000000800 */
[----:B------:R-:W-:Y:S01]  /*6b90*/  IMAD.MOV.U32 R3, RZ, RZ, R97 ;  /* 0x000000ffff037224 */ /* 0x000fe200078e0061 */
[----:B------:R2:W5:Y:S01]  /*6ba0*/  LDL.LU R233, [R1+0x70] ;  /* 0x0000700001e97983 */ /* 0x0005620000300800 */
[----:B------:R-:W-:-:S03]  /*6bb0*/  USHF.R.S32.HI UR24, URZ, 0x6, UR4 ;  /* 0x000000063f187899 */ /* 0x000fc60008011404 */
[----:B------:R2:W5:Y:S01]  /*6bc0*/  LDL.LU R232, [R1+0x6c] ;  /* 0x00006c0001e87983 */ /* 0x0005620000300800 */
[----:B-1----:R-:W-:Y:S01]  /*6bd0*/  FFMA.FTZ R0, R78, c[0x0][0x2d0], -R13 ;  /* 0x0000b4004e007a23 */ /* 0x002fe2000001080d */
[----:B------:R-:W-:Y:S02]  /*6be0*/  MOV R78, R14 ;  /* 0x0000000e004e7202 */ /* 0x000fe40000000f00 */
[----:B------:R1:W5:Y:S01]  /*6bf0*/  LDL.LU R231, [R1+0x68] ;  /* 0x0000680001e77983 */ /* 0x0003620000300800 */
[----:B------:R1:W-:Y:S01]  /*6c00*/  MUFU.EX2 R14, R0 ;  /* 0x00000000000e7308 */ /* 0x0003e20000000800 */
[----:B---3--:R-:W-:Y:S02]  /*6c10*/  F2FP.PACK_AB R131, R19, R20 ;  /* 0x000000141383723e */ /* 0x008fe400000000ff */
[----:B------:R3:W5:Y:S01]  /*6c20*/  LDL.LU R230, [R1+0x64] ;  /* 0x0000640001e67983 */ /* 0x0007620000300800 */
[----:B------:R-:W-:-:S03]  /*6c30*/  UISETP.LT.AND UP0, UPT, URZ, UR24, UPT ;  /* 0x000000183f00728c */ /* 0x000fc6000bf01270 */
[----:B------:R3:W5:Y:S01]  /*6c40*/  LDL.LU R229, [R1+0x60] ;  /* 0x0000600001e57983 */ /* 0x0007620000300800 */
[----:B-1----:R-:W-:Y:S01]  /*6c50*/  FFMA.FTZ R0, R79, c[0x0][0x2d0], -R13 ;  /* 0x0000b4004f007a23 */ /* 0x002fe2000001080d */
[----:B------:R-:W-:Y:S01]  /*6c60*/  HMMA.16816.F32 R140, R128, R152, R140 ;  /* 0x00000098808c723c */ /* 0x000fe2000000188c */
[----:B------:R-:W-:Y:S01]  /*6c70*/  IMAD.MOV.U32 R79, RZ, RZ, R169 ;  /* 0x000000ffff4f7224 */ /* 0x000fe200078e00a9 */
[----:B------:R-:W-:Y:S01]  /*6c80*/  MOV R169, R170 ;  /* 0x000000aa00a97202 */ /* 0x000fe20000000f00 */
[----:B------:R-:W-:Y:S01]  /*6c90*/  IMAD.MOV.U32 R170, RZ, RZ, R171 ;  /* 0x000000ffffaa7224 */ /* 0x000fe200078e00ab */
[----:B------:R-:W-:Y:S01]  /*6ca0*/  MOV R171, R15 ;  /* 0x0000000f00ab7202 */ /* 0x000fe20000000f00 */
[----:B------:R3:W5:Y:S01]  /*6cb0*/  LDL.LU R224, [R1+0x5c] ;  /* 0x00005c0001e07983 */ /* 0x0007620000300800 */
[----:B------:R1:W1:Y:S02]  /*6cc0*/  MUFU.EX2 R15, R0 ;  /* 0x00000000000f7308 */ /* 0x0002640000000800 */
[----:B-1----:R-:W-:-:S06]  /*6cd0*/  FFMA.FTZ R0, R27, c[0x0][0x2d0], -R13 ;  /* 0x0000b4001b007a23 */ /* 0x002fcc000001080d */
[----:B------:R1:W-:Y:S01]  /*6ce0*/  MUFU.EX2 R16, R0 ;  /* 0x0000000000107308 */ /* 0x0003e20000000800 */
[----:B------:R-:W-:Y:S02]  /*6cf0*/  FFMA.FTZ R2, R171, c[0x0][0x2d0], -R12 ;  /* 0x0000b400ab027a23 */ /* 0x000fe4000001080c */
[----:B-1----:R-:W-:-:S05]  /*6d00*/  FFMA.FTZ R0, R76, c[0x0][0x2d0], -R13 ;  /* 0x0000b4004c007a23 */ /* 0x002fca000001080d */
[----:B------:R1:W-:Y:S02]  /*6d10*/  MUFU.EX2 R13, R0 ;  /* 0x00000000000d7308 */ /* 0x0003e40000000800 */
[----:B-1----:R-:W-:-:S06]  /*6d20*/  FFMA.FTZ R0, R78, c[0x0][0x2d0], -R12 ;  /* 0x0000b4004e007a23 */ /* 0x002fcc000001080c */
[----:B------:R1:W-:Y:S02]  /*6d30*/  MUFU.EX2 R9, R0 ;  /* 0x0000000000097308 */ /* 0x0003e40000000800 */
[----:B-1----:R-:W-:-:S06]  /*6d40*/  FFMA.FTZ R0, R79, c[0x0][0x2d0], -R12 ;  /* 0x0000b4004f007a23 */ /* 0x002fcc000001080c */
[----:B------:R1:W1:Y:S08]  /*6d50*/  MUFU.EX2 R10, R0 ;  /* 0x00000000000a7308 */ /* 0x0002700000000800 */
[----:B------:R-:W-:Y:S01]  /*6d60*/  MUFU.EX2 R11, R2 ;  /* 0x00000002000b7308 */ /* 0x000fe20000000800 */
[----:B-1----:R-:W-:-:S07]  /*6d70*/  FFMA.FTZ R0, R168, c[0x0][0x2d0], -R12 ;  /* 0x0000b400a8007a23 */ /* 0x002fce000001080c */
[----:B------:R-:W1:Y:S01]  /*6d80*/  MUFU.EX2 R12, R0 ;  /* 0x00000000000c7308 */ /* 0x000e620000000800 */
[----:B------:R-:W-:Y:S02]  /*6d90*/  F2FP.PACK_AB R124, R15, R14 ;  /* 0x0000000e0f7c723e */ /* 0x000fe400000000ff */
[----:B------:R-:W-:Y:S02]  /*6da0*/  F2FP.PACK_AB R125, R10, R9 ;  /* 0x000000090a7d723e */ /* 0x000fe400000000ff */
[----:B------:R-:W-:Y:S02]  /*6db0*/  F2FP.PACK_AB R126, R13, R16 ;  /* 0x000000100d7e723e */ /* 0x000fe400000000ff */
[----:B-1----:R-:W-:-:S07]  /*6dc0*/  F2FP.PACK_AB R127, R12, R11 ;  /* 0x0000000b0c7f723e */ /* 0x002fce00000000ff */
[C---:B------:R-:W-:Y:S08]  /*6dd0*/  HMMA.16816.F32 R144, R124.reuse, R152, R144 ;  /* 0x000000987c90723c */ /* 0x040ff00000001890 */
[-C--:B------:R-:W-:Y:S08]  /*6de0*/  HMMA.16816.F32 R148, R124, R154.reuse, R148 ;  /* 0x0000009a7c94723c */ /* 0x080ff00000001894 */
[----:B------:R-:W-:Y:S07]  /*6df0*/  HMMA.16816.F32 R152, R128, R154, R40 ;  /* 0x0000009a8098723c */ /* 0x000fee0000001828 */
[----:B------:R-:W-:Y:S01]  /*6e00*/  MOV R43, R4 ;  /* 0x00000004002b7202 */ /* 0x000fe20000000f00 */
[----:B------:R-:W-:Y:S01]  /*6e10*/  IMAD.MOV.U32 R42, RZ, RZ, R5 ;  /* 0x000000ffff2a7224 */ /* 0x000fe200078e0005 */
[----:B------:R-:W-:Y:S01]  /*6e20*/  MOV R41, R6 ;  /* 0x0000000600297202 */ /* 0x000fe20000000f00 */
[----:B------:R-:W-:-:S02]  /*6e30*/  IMAD.MOV.U32 R40, RZ, RZ, R7 ;  /* 0x000000ffff287224 */ /* 0x000fc400078e0007 */
[----:B------:R-:W1:Y:S01]  /*6e40*/  LDSM.16.MT88.4 R4, [R227+0x3900] ;  /* 0x00390000e304783b */ /* 0x000e620000004200 */
[----:B------:R-:W-:Y:S01]  /*6e50*/  MOV R79, R170 ;  /* 0x000000aa004f7202 */ /* 0x000fe20000000f00 */
[----:B------:R-:W-:Y:S01]  /*6e60*/  IMAD.MOV.U32 R78, RZ, RZ, R169 ;  /* 0x000000ffff4e7224 */ /* 0x000fe200078e00a9 */
[----:B----4-:R-:W-:Y:S01]  /*6e70*/  HMMA.16816.F32 R172, R128, R184, R172 ;  /* 0x000000b880ac723c */ /* 0x010fe200000018ac */
[----:B------:R-:W-:Y:S01]  /*6e80*/  FADD.FTZ R2, R104, R84 ;  /* 0x0000005468027221 */ /* 0x000fe20000010000 */
[----:B------:R-:W4:Y:S01]  /*6e90*/  LDSM.16.MT88.4 R168, [R226+0x1900] ;  /* 0x00190000e2a8783b */ /* 0x000f220000004200 */
[----:B------:R-:W-:Y:S02]  /*6ea0*/  FADD.FTZ R0, R78, R203 ;  /* 0x000000cb4e007221 */ /* 0x000fe40000010000 */
[----:B------:R-:W-:Y:S01]  /*6eb0*/  IMAD.MOV.U32 R30, RZ, RZ, R79 ;  /* 0x000000ffff1e7224 */ /* 0x000fe200078e004f */
[----:B------:R-:W1:Y:S02]  /*6ec0*/  LDSM.16.MT88.4 R200, [R227+0x1900] ;  /* 0x00190000e3c8783b */ /* 0x000e640000004200 */
[----:B--2---:R-:W-:Y:S01]  /*6ed0*/  HMMA.16816.F32 R76, R124, R82, R44 ;  /* 0x000000527c4c723c */ /* 0x004fe2000000182c */
[----:B------:R-:W-:-:S06]  /*6ee0*/  FADD.FTZ R3, R3, R2 ;  /* 0x0000000203037221 */ /* 0x000fcc0000010000 */
[----:B------:R-:W-:Y:S01]  /*6ef0*/  IMAD.MOV.U32 R45, RZ, RZ, R106 ;  /* 0x000000ffff2d7224 */ /* 0x000fe200078e006a */
[----:B------:R-:W-:Y:S01]  /*6f00*/  MOV R46, R107 ;  /* 0x0000006b002e7202 */ /* 0x000fe20000000f00 */
[----:B------:R-:W-:Y:S01]  /*6f10*/  HMMA.16816.F32 R176, R124, R184, R176 ;  /* 0x000000b87cb0723c */ /* 0x000fe200000018b0 */
[----:B------:R-:W-:Y:S01]  /*6f20*/  MOV R44, R29 ;  /* 0x0000001d002c7202 */ /* 0x000fe20000000f00 */
[----:B------:R-:W-:Y:S02]  /*6f30*/  FADD.FTZ R0, R45, R0 ;  /* 0x000000002d007221 */ /* 0x000fe40000010000 */
[----:B------:R-:W-:-:S04]  /*6f40*/  FADD.FTZ R8, R46, R8 ;  /* 0x000000082e087221 */ /* 0x000fc80000010000 */
[----:B------:R-:W-:Y:S01]  /*6f50*/  HMMA.16816.F32 R180, R124, R186, R180 ;  /* 0x000000ba7cb4723c */ /* 0x000fe200000018b4 */
[----:B------:R-:W-:Y:S02]  /*6f60*/  IMAD.MOV.U32 R47, RZ, RZ, R105 ;  /* 0x000000ffff2f7224 */ /* 0x000fe400078e0069 */
[----:B------:R-:W-:-:S05]  /*6f70*/  FADD.FTZ R2, R44, R25 ;  /* 0x000000192c027221 */ /* 0x000fca0000010000 */
[----:B------:R-:W-:Y:S01]  /*6f80*/  HMMA.16816.F32 R184, R128, R186, R56 ;  /* 0x000000ba80b8723c */ /* 0x000fe20000001838 */
[----:B------:R-:W-:-:S06]  /*6f90*/  FADD.FTZ R3, R47, R3 ;  /* 0x000000032f037221 */ /* 0x000fcc0000010000 */
[----:B------:R-:W-:Y:S01]  /*6fa0*/  MOV R58, R112 ;  /* 0x00000070003a7202 */ /* 0x000fe20000000f00 */
[----:B------:R-:W-:Y:S01]  /*6fb0*/  IMAD.MOV.U32 R57, RZ, RZ, R113 ;  /* 0x000000ffff397224 */ /* 0x000fe200078e0071 */
[----:B------:R-:W-:-:S03]  /*6fc0*/  MOV R56, R96 ;  /* 0x0000006000387202 */ /* 0x000fc60000000f00 */
[----:B------:R-:W-:Y:S02]  /*6fd0*/  FADD.FTZ R0, R57, R0 ;  /* 0x0000000039007221 */ /* 0x000fe40000010000 */
[----:B------:R-:W-:Y:S01]  /*6fe0*/  FADD.FTZ R8, R58, R8 ;  /* 0x000000083a087221 */ /* 0x000fe20000010000 */
[-C--:B-1----:R-:W-:Y:S01]  /*6ff0*/  HMMA.16816.F32 R120, R124, R4.reuse, R120 ;  /* 0x000000047c78723c */ /* 0x082fe20000001878 */
[----:B------:R-:W-:Y:S02]  /*7000*/  IMAD.MOV.U32 R59, RZ, RZ, R99 ;  /* 0x000000ffff3b7224 */ /* 0x000fe400078e0063 */
[----:B------:R-:W-:Y:S01]  /*7010*/  FADD.FTZ R2, R56, R2 ;  /* 0x0000000238027221 */ /* 0x000fe20000010000 */
[----:B------:R-:W1:Y:S04]  /*7020*/  LDSM.16.MT88.4 R96, [R226+0x3900] ;  /* 0x00390000e260783b */ /* 0x000e680000004200 */
[----:B------:R-:W-:Y:S01]  /*7030*/  HMMA.16816.F32 R116, R128, R4, R116 ;  /* 0x000000048074723c */ /* 0x000fe20000001874 */
[----:B------:R-:W-:-:S02]  /*7040*/  IMAD.MOV.U32 R27, RZ, RZ, R115 ;  /* 0x000000ffff1b7224 */ /* 0x000fc400078e0073 */
[----:B------:R-:W-:Y:S01]  /*7050*/  IMAD.MOV.U32 R29, RZ, RZ, R86 ;  /* 0x000000ffff1d7224 */ /* 0x000fe200078e0056 */
[----:B------:R-:W2:Y:S03]  /*7060*/  LDSM.16.MT88.4 R112, [R228+0x3900] ;  /* 0x00390000e470783b */ /* 0x000ea60000004200 */
[----:B------:R-:W-:Y:S02]  /*7070*/  FADD.FTZ R4, R40, R0 ;  /* 0x0000000028047221 */ /* 0x000fe40000010000 */
[----:B------:R-:W-:Y:S02]  /*7080*/  FADD.FTZ R0, R41, R8 ;  /* 0x0000000829007221 */ /* 0x000fe40000010000 */
[----:B------:R-:W-:Y:S02]  /*7090*/  FADD.FTZ R5, R252, R3 ;  /* 0x00000003fc057221 */ /* 0x000fe40000010000 */
[----:B------:R-:W-:-:S02]  /*70a0*/  FADD.FTZ R3, R59, R2 ;  /* 0x000000023b037221 */ /* 0x000fc40000010000 */
[----:B------:R-:W-:Y:S02]  /*70b0*/  FADD.FTZ R0, R30, R0 ;  /* 0x000000001e007221 */ /* 0x000fe40000010000 */
[----:B------:R-:W-:Y:S02]  /*70c0*/  FADD.FTZ R2, R247, R5 ;  /* 0x00000005f7027221 */ /* 0x000fe40000010000 */
[----:B------:R-:W-:Y:S02]  /*70d0*/  IMAD.MOV.U32 R28, RZ, RZ, R27 ;  /* 0x000000ffff1c7224 */ /* 0x000fe400078e001b */
[----:B------:R-:W-:Y:S02]  /*70e0*/  FADD.FTZ R4, R43, R4 ;  /* 0x000000042b047221 */ /* 0x000fe40000010000 */
[----:B------:R-:W-:Y:S01]  /*70f0*/  FADD.FTZ R3, R42, R3 ;  /* 0x000000032a037221 */ /* 0x000fe20000010000 */
[----:B------:R-:W-:Y:S01]  /*7100*/  MOV R27, R85 ;  /* 0x00000055001b7202 */ /* 0x000fe20000000f00 */
        /* <DEDUP_REMOVED lines=35> */
[----:B------:R-:W-:Y:S01]  /*7340*/  FADD.FTZ R3, R16, R3 ;  /* 0x0000000310037221 */ /* 0x000fe20000010000 */
[----:B------:R1:W-:Y:S01]  /*7350*/  STL [R1+0x10], R0 ;  /* 0x0000100001007387 */ /* 0x0003e20000100800 */
[----:B------:R-:W-:Y:S01]  /*7360*/  FADD.FTZ R5, R19, R2 ;  /* 0x0000000213057221 */ /* 0x000fe20000010000 */
[----:B------:R-:W-:Y:S01]  /*7370*/  USEL UR24, URZ, UR24, !UP0 ;  /* 0x000000183f187287 */ /* 0x000fe2000c000000 */
[----:B------:R-:W-:-:S03]  /*7380*/  FADD.FTZ R2, R13, R3 ;  /* 0x000000030d027221 */ /* 0x000fc60000010000 */
[----:B------:R3:W-:Y:S01]  /*7390*/  STL [R1+0x18], R5 ;  /* 0x0000180501007387 */ /* 0x0007e20000100800 */
[----:B------:R-:W-:-:S06]  /*73a0*/  UISETP.GE.AND UP0, UPT, UR25, UR24, UPT ;  /* 0x000000181900728c */ /* 0x000fcc000bf06270 */
[----:B------:R-:W-:Y:S01]  /*73b0*/  PLOP3.LUT P0, PT, PT, PT, UP0, 0x80, 0x0 ;  /* 0x000000000000781c */ /* 0x000fe20003f0f008 */
[----:B-1----:R-:W-:-:S05]  /*73c0*/  FADD.FTZ R0, R12, R4 ;  /* 0x000000040c007221 */ /* 0x002fca0000010000 */
[----:B------:R3:W-:Y:S04]  /*73d0*/  STL [R1+0x1c], R0 ;  /* 0x00001c0001007387 */ /* 0x0007e80000100800 */
[----:B------:R3:W-:Y:S01]  /*73e0*/  STL [R1+0x14], R2 ;  /* 0x0000140201007387 */ /* 0x0007e20000100800 */
[-C--:B----4-:R-:W-:Y:S08]  /*73f0*/  HMMA.16816.F32 R156, R128, R168.reuse, R156 ;  /* 0x000000a8809c723c */ /* 0x090ff0000000189c */
[C---:B------:R-:W-:Y:S08]  /*7400*/  HMMA.16816.F32 R160, R124.reuse, R168, R160 ;  /* 0x000000a87ca0723c */ /* 0x040ff000000018a0 */
[-C--:B------:R-:W-:Y:S08]  /*7410*/  HMMA.16816.F32 R164, R124, R170.reuse, R164 ;  /* 0x000000aa7ca4723c */ /* 0x080ff000000018a4 */
[----:B------:R-:W-:Y:S08]  /*7420*/  HMMA.16816.F32 R168, R128, R170, R68 ;  /* 0x000000aa80a8723c */ /* 0x000ff00000001844 */
        /* <DEDUP_REMOVED lines=17> */
[----:B------:R-:W-:Y:S07]  /*7540*/  @!P0 BRA `(.L_x_1489) ;  /* 0x0000554000008947 */ /* 0x000fee0003800000 */
[----:B---3--:R-:W2:Y:S04]  /*7550*/  LDL.64 R42, [R1+0x50] ;  /* 0x00005000012a7983 */ /* 0x008ea80000100a00 */
[----:B------:R-:W3:Y:S04]  /*7560*/  LDL.64 R30, [R1+0x48] ;  /* 0x00004800011e7983 */ /* 0x000ee80000100a00 */
[----:B------:R-:W4:Y:S04]  /*7570*/  LDL R41, [R1+0x30] ;  /* 0x0000300001297983 */ /* 0x000f280000100800 */
[----:B------:R-:W4:Y:S04]  /*7580*/  LDL.64 R28, [R1+0x40] ;  /* 0x00004000011c7983 */ /* 0x000f280000100a00 */
[----:B------:R-:W4:Y:S01]  /*7590*/  LDL.64 R26, [R1+0x38] ;  /* 0x00003800011a7983 */ /* 0x000f220000100a00 */
[----:B------:R-:W-:Y:S01]  /*75a0*/  IMAD.MOV.U32 R133, RZ, RZ, R136 ;  /* 0x000000ffff857224 */ /* 0x000fe200078e0088 */
[----:B-----5:R-:W-:Y:S01]  /*75b0*/  MOV R139, R134 ;  /* 0x00000086008b7202 */ /* 0x020fe20000000f00 */
[----:B------:R-:W-:Y:S01]  /*75c0*/  IMAD.MOV.U32 R132, RZ, RZ, R137 ;  /* 0x000000ffff847224 */ /* 0x000fe200078e0089 */
[----:B------:R-:W-:Y:S01]  /*75d0*/  UMOV UR26, UR25 ;  /* 0x00000019001a7c82 */ /* 0x000fe20008000000 */
[----:B------:R-:W-:Y:S01]  /*75e0*/  IMAD.MOV.U32 R138, RZ, RZ, R135 ;  /* 0x000000ffff8a7224 */ /* 0x000fe200078e0087 */
[----:B------:R-:W-:-:S02]  /*75f0*/  UMOV UR17, 0xffffffc0 ;  /* 0xffffffc000117882 */ /* 0x000fc40000000000 */
[----:B------:R-:W-:Y:S02]  /*7600*/  ULDC.64 UR6, c[0x0][0x208] ;  /* 0x0000820000067ab9 */ /* 0x000fe40000000a00 */
[----:B------:R-:W-:Y:S01]  /*7610*/  ULDC.64 UR4, c[0x0][0x1e0] ;  /* 0x0000780000047ab9 */ /* 0x000fe20000000a00 */
[----:B--2---:R-:W-:Y:S02]  /*7620*/  IADD3 R3, P1, R42, 0x40, RZ ;  /* 0x000000402a037810 */ /* 0x004fe40007f3e0ff */
[----:B---3--:R-:W-:Y:S01]  /*7630*/  IADD3 R2, P0, R30, 0x40, RZ ;  /* 0x000000401e027810 */ /* 0x008fe20007f1e0ff */
[----:B----4-:R-:W-:Y:S02]  /*7640*/  @P3 IMAD.HI.U32 R0, R41, c[0x0][0x2c8], RZ ;  /* 0x0000b20029003a27 */ /* 0x010fe400078e00ff */
[----:B------:R1:W-:Y:S04]  /*7650*/  STL [R1+0x2c], R3 ;  /* 0x00002c0301007387 */ /* 0x0003e80000100800 */
[----:B------:R2:W-:Y:S01]  /*7660*/  STL [R1+0x28], R2 ;  /* 0x0000280201007387 */ /* 0x0005e20000100800 */
[----:B-1----:R-:W-:Y:S01]  /*7670*/  @P3 SHF.R.U32.HI R3, RZ, c[0x0][0x2cc], R0 ;  /* 0x0000b300ff033a19 */ /* 0x002fe20000011600 */
[----:B------:R-:W-:Y:S01]  /*7680*/  IMAD.X R0, RZ, RZ, R27, P0 ;  /* 0x000000ffff007224 */ /* 0x000fe200000e061b */
[----:B--2---:R-:W-:-:S03]  /*7690*/  IADD3.X R2, RZ, R29, RZ, P1, !PT ;  /* 0x0000001dff027210 */ /* 0x004fc60000ffe4ff */
[----:B------:R1:W-:Y:S04]  /*76a0*/  @P3 STL [R1+0xc], R3 ;  /* 0x00000c0301003387 */ /* 0x0003e80000100800 */
[----:B------:R1:W-:Y:S04]  /*76b0*/  STL [R1+0x24], R2 ;  /* 0x0000240201007387 */ /* 0x0003e80000100800 */
[----:B------:R1:W-:Y:S02]  /*76c0*/  STL [R1+0x20], R0 ;  /* 0x0000200001007387 */ /* 0x0003e40000100800 */
.L_x_1490:
[----:B------:R-:W2:Y:S01]  /*76d0*/  LDL.64 R134, [R1+0x50] ;  /* 0x0000500001867983 */ /* 0x000ea20000100a00 */
[----:B------:R-:W-:Y:S04]  /*76e0*/  DEPBAR.LE SB0, 0x0 ;  /* 0x000080000000791a */ /* 0x000fe80000000000 */
[----:B------:R-:W-:Y:S01]  /*76f0*/  UISETP.GE.AND UP0, UPT, UR26, URZ, UPT ;  /* 0x0000003f1a00728c */ /* 0x000fe2000bf06270 */
[----:B------:R-:W3:Y:S01]  /*7700*/  LDL.64 R136, [R1+0x40] ;  /* 0x0000400001887983 */ /* 0x000ee20000100a00 */
        /* <DEDUP_REMOVED lines=12> */
[----:B-----5:R-:W-:Y:S08]  /*77d0*/  LDSM.16.M88.4 R64, [R231+0x8100] ;  /* 0x00810000e740783b */ /* 0x020ff00000000200 */
[----:B-1----:R-:W4:Y:S04]  /*77e0*/  LDL R3, [R1+0x2c] ;  /* 0x00002c0001037983 */ /* 0x002f280000100800 */
[----:B------:R-:W4:Y:S04]  /*77f0*/  LDL R220, [R1+0x24] ;  /* 0x0000240001dc7983 */ /* 0x000f280000100800 */
        /* <DEDUP_REMOVED lines=12> */
[----:B------:R1:W-:Y:S04]  /*78c0*/  STL [R1+0x80], R131 ;  /* 0x0000808301007387 */ /* 0x0003e80000100800 */
[----:B------:R1:W-:Y:S01]  /*78d0*/  STL [R1+0x5c], R235 ;  /* 0x00005ceb01007387 */ /* 0x0003e20000100800 */
[-C--:B------:R-:W-:Y:S03]  /*78e0*/  HMMA.16816.F32 R20, R64, R32.reuse, RZ ;  /* 0x000000204014723c */ /* 0x080fe600000018ff */
[----:B------:R-:W-:Y:S04]  /*78f0*/  STL [R1+0x60], R243 ;  /* 0x000060f301007387 */ /* 0x000fe80000100800 */
[----:B------:R-:W-:Y:S01]  /*7900*/  STL [R1+0x64], R242 ;  /* 0x000064f201007387 */ /* 0x000fe20000100800 */
[C---:B------:R-:W-:Y:S03]  /*7910*/  HMMA.16816.F32 R24, R60.reuse, R32, RZ ;  /* 0x000000203c18723c */ /* 0x040fe600000018ff */
[----:B------:R-:W-:Y:S05]  /*7920*/  STL [R1+0x68], R241 ;  /* 0x000068f101007387 */ /* 0x000fea0000100800 */
[-C--:B------:R-:W-:Y:S01]  /*7930*/  HMMA.16816.F32 R28, R60, R34.reuse, RZ ;  /* 0x000000223c1c723c */ /* 0x080fe200000018ff */
[----:B-1----:R-:W4:Y:S04]  /*7940*/  LDL R131, [R1+0x34] ;  /* 0x0000340001837983 */ /* 0x002f280000100800 */
[----:B------:R-:W4:Y:S03]  /*7950*/  LDL R235, [R1+0xc] ;  /* 0x00000c0001eb7983 */ /* 0x000f260000100800 */
[C---:B------:R-:W-:Y:S01]  /*7960*/  HMMA.16816.F32 R32, R64.reuse, R34, RZ ;  /* 0x000000224020723c */ /* 0x040fe200000018ff */
[----:B------:R-:W-:Y:S04]  /*7970*/  STL [R1+0x6c], R231 ;  /* 0x00006ce701007387 */ /* 0x000fe80000100800 */
[----:B------:R-:W-:Y:S03]  /*7980*/  STL [R1+0x70], R224 ;  /* 0x000070e001007387 */ /* 0x000fe60000100800 */
[-C--:B------:R-:W-:Y:S01]  /*7990*/  HMMA.16816.F32 R36, R64, R48.reuse, RZ ;  /* 0x000000304024723c */ /* 0x080fe200000018ff */
[----:B------:R-:W-:Y:S04]  /*79a0*/  STL [R1+0x74], R240 ;  /* 0x000074f001007387 */ /* 0x000fe80000100800 */
[----:B------:R-:W-:Y:S03]  /*79b0*/  STL [R1+0x78], R233 ;  /* 0x000078e901007387 */ /* 0x000fe60000100800 */
[C---:B------:R-:W-:Y:S01]  /*79c0*/  HMMA.16816.F32 R40, R60.reuse, R48, RZ ;  /* 0x000000303c28723c */ /* 0x040fe200000018ff */
[----:B------:R-:W-:Y:S07]  /*79d0*/  STL [R1+0x7c], R239 ;  /* 0x00007cef01007387 */ /* 0x000fee0000100800 */
[-C--:B------:R-:W-:Y:S08]  /*79e0*/  HMMA.16816.F32 R44, R60, R50.reuse, RZ ;  /* 0x000000323c2c723c */ /* 0x080ff000000018ff */
[C---:B------:R-:W-:Y:S08]  /*79f0*/  HMMA.16816.F32 R48, R64.reuse, R50, RZ ;  /* 0x000000324030723c */ /* 0x040ff000000018ff */
[-C--:B------:R-:W-:Y:S08]  /*7a00*/  HMMA.16816.F32 R52, R64, R204.reuse, RZ ;  /* 0x000000cc4034723c */ /* 0x080ff000000018ff */
[C---:B------:R-:W-:Y:S08]  /*7a10*/  HMMA.16816.F32 R56, R60.reuse, R204, RZ ;  /* 0x000000cc3c38723c */ /* 0x040ff000000018ff */
[-C--:B------:R-:W-:Y:S08]  /*7a20*/  HMMA.16816.F32 R60, R60, R206.reuse, RZ ;  /* 0x000000ce3c3c723c */ /* 0x080ff000000018ff */
[----:B------:R-:W-:Y:S01]  /*7a30*/  HMMA.16816.F32 R64, R64, R206, RZ ;  /* 0x000000ce4040723c */ /* 0x000fe200000018ff */
[----:B------:R-:W1:Y:S07]  /*7a40*/  LDSM.16.M88.4 R204, [R243] ;  /* 0x00000000f3cc783b */ /* 0x000e6e0000000200 */
[-C--:B------:R-:W-:Y:S08]  /*7a50*/  HMMA.16816.F32 R4, R208, R212.reuse, R4 ;  /* 0x000000d4d004723c */ /* 0x080ff00000001804 */
[C---:B------:R-:W-:Y:S08]  /*7a60*/  HMMA.16816.F32 R8, R216.reuse, R212, R8 ;  /* 0x000000d4d808723c */ /* 0x040ff00000001808 */
[-C--:B------:R-:W-:Y:S08]  /*7a70*/  HMMA.16816.F32 R12, R216, R214.reuse, R12 ;  /* 0x000000d6d80c723c */ /* 0x080ff0000000180c */
[C---:B------:R-:W-:Y:S01]  /*7a80*/  HMMA.16816.F32 R16, R208.reuse, R214, R16 ;  /* 0x000000d6d010723c */ /* 0x040fe20000001810 */
[----:B------:R-:W2:Y:S07]  /*7a90*/  LDSM.16.M88.4 R212, [R242] ;  /* 0x00000000f2d4783b */ /* 0x000eae0000000200 */
[-C--:B-1----:R-:W-:Y:S08]  /*7aa0*/  HMMA.16816.F32 R20, R208, R204.reuse, R20 ;  /* 0x000000ccd014723c */ /* 0x082ff00000001814 */
[C---:B------:R-:W-:Y:S08]  /*7ab0*/  HMMA.16816.F32 R24, R216.reuse, R204, R24 ;  /* 0x000000ccd818723c */ /* 0x040ff00000001818 */
[-C--:B------:R-:W-:Y:S08]  /*7ac0*/  HMMA.16816.F32 R28, R216, R206.reuse, R28 ;  /* 0x000000ced81c723c */ /* 0x080ff0000000181c */
[C---:B------:R-:W-:Y:S01]  /*7ad0*/  HMMA.16816.F32 R32, R208.reuse, R206, R32 ;  /* 0x000000ced020723c */ /* 0x040fe20000001820 */
[----:B------:R-:W1:Y:S07]  /*7ae0*/  LDSM.16.M88.4 R204, [R241] ;  /* 0x00000000f1cc783b */ /* 0x000e6e0000000200 */
[-C--:B--2---:R-:W-:Y:S08]  /*7af0*/  HMMA.16816.F32 R36, R208, R212.reuse, R36 ;  /* 0x000000d4d024723c */ /* 0x084ff00000001824 */
[C---:B------:R-:W-:Y:S04]  /*7b00*/  HMMA.16816.F32 R40, R216.reuse, R212, R40 ;  /* 0x000000d4d828723c */ /* 0x040fe80000001828 */
[----:B------:R-:W-:Y:S04]  /*7b10*/  @P0 IADD3 R0, P1, R134, UR21, RZ ;  /* 0x0000001586000c10 */ /* 0x000fe8000ff3e0ff */
[-C--:B------:R-:W-:Y:S04]  /*7b20*/  HMMA.16816.F32 R44, R216, R214.reuse, R44 ;  /* 0x000000d6d82c723c */ /* 0x080fe8000000182c */
[C---:B------:R-:W-:Y:S02]  /*7b30*/  @P0 LEA R134, P2, R0.reuse, c[0x0][0x1f8], 0x1 ;  /* 0x00007e0000860a11 */ /* 0x040fe400078408ff */
[----:B---3--:R-:W-:Y:S02]  /*7b40*/  @P0 IADD3.X R2, R137, UR20, RZ, P1, !PT ;  /* 0x0000001489020c10 */ /* 0x008fe40008ffe4ff */
[C---:B------:R-:W-:Y:S04]  /*7b50*/  HMMA.16816.F32 R48, R208.reuse, R214, R48 ;  /* 0x000000d6d030723c */ /* 0x040fe80000001830 */
[----:B------:R-:W-:Y:S04]  /*7b60*/  @P0 LEA.HI.X R135, R0, c[0x0][0x1fc], R2, 0x1, P2 ;  /* 0x00007f0000870a11 */ /* 0x000fe800010f0c02 */
[-C--:B-1----:R-:W-:Y:S01]  /*7b70*/  HMMA.16816.F32 R52, R208, R204.reuse, R52 ;  /* 0x000000ccd034723c */ /* 0x082fe20000001834 */
[----:B------:R-:W-:Y:S01]  /*7b80*/  @!PT LDS RZ, [RZ] ;  /* 0x00000000fffff984 */ /* 0x000fe20000000800 */
[----:B------:R-:W-:Y:S01]  /*7b90*/  @!PT LDS RZ, [RZ] ;  /* 0x00000000fffff984 */ /* 0x000fe20000000800 */
[----:B------:R-:W-:Y:S01]  /*7ba0*/  @!PT LDS RZ, [RZ] ;  /* 0x00000000fffff984 */ /* 0x000fe20000000800 */
[----:B------:R1:W-:Y:S07]  /*7bb0*/  @P0 LDGSTS.E.BYPASS.LTC128B.128 [R245+0x100], [R134.64], !P5 ;  /* 0x0010000086f50fae */ /* 0x0003ee000e901d52 */
[C---:B------:R-:W-:Y:S08]  /*7bc0*/  HMMA.16816.F32 R56, R216.reuse, R204, R56 ;  /* 0x000000ccd838723c */ /* 0x040ff00000001838 */
[-C--:B------:R-:W-:Y:S08]  /*7bd0*/  HMMA.16816.F32 R60, R216, R206.reuse, R60 ;  /* 0x000000ced83c723c */ /* 0x080ff0000000183c */
[----:B------:R-:W-:Y:S04]  /*7be0*/  HMMA.16816.F32 R64, R208, R206, R64 ;  /* 0x000000ced040723c */ /* 0x000fe80000001840 */
[----:B----4-:R-:W-:Y:S01]  /*7bf0*/  @P0 IADD3 R3, P1, R3, UR21, RZ ;  /* 0x0000001503030c10 */ /* 0x010fe2000ff3e0ff */
[----:B------:R-:W-:Y:S03]  /*7c00*/  UIMAD UR21, UR26, UR17, 0x1 ;  /* 0x000000011a1574a4 */ /* 0x000fe6000f8e0211 */
[C---:B------:R-:W-:Y:S04]  /*7c10*/  @P0 LEA R136, P2, R3.reuse, c[0x0][0x1f8], 0x1 ;  /* 0x00007e0003880a11 */ /* 0x040fe800078408ff */
[----:B------:R-:W-:Y:S01]  /*7c20*/  @P0 IADD3.X R0, R220, UR20, RZ, P1, !PT ;  /* 0x00000014dc000c10 */ /* 0x000fe20008ffe4ff */
[----:B------:R-:W-:Y:S01]  /*7c30*/  @UP1 USHF.R.S32.HI UR20, URZ, 0x1f, UR25 ;  /* 0x0000001f3f141899 */ /* 0x000fe20008011419 */
[----:B------:R-:W-:Y:S02]  /*7c40*/  @P0 IADD3 R2, P1, R134, UR10, RZ ;  /* 0x0000000a86020c10 */ /* 0x000fe4000ff3e0ff */
[----:B------:R-:W-:Y:S01]  /*7c50*/  @P0 LEA.HI.X R137, R3, c[0x0][0x1fc], R0, 0x1, P2 ;  /* 0x00007f0003890a11 */ /* 0x000fe200010f0c00 */
[----:B------:R-:W-:Y:S01]  /*7c60*/  @UP1 UIMAD UR20, UR20, UR4, URZ ;  /* 0x00000004141412a4 */ /* 0x000fe2000f8e023f */
[----:B------:R-:W-:Y:S01]  /*7c70*/  @P0 IADD3.X R3, R135, UR14, RZ, P1, !PT ;  /* 0x0000000e87030c10 */ /* 0x000fe20008ffe4ff */
[----:B------:R2:W3:Y:S01]  /*7c80*/  LDL R0, [R1+0x30] ;  /* 0x0000300001007983 */ /* 0x0004e20000100800 */
[C---:B-1----:R-:W-:Y:S01]  /*7c90*/  @P0 IADD3 R134, P1, R2.reuse, UR10, RZ ;  /* 0x0000000a02860c10 */ /* 0x042fe2000ff3e0ff */
[----:B------:R-:W-:Y:S01]  /*7ca0*/  @UP1 UIMAD UR20, UR25, UR5, UR20 ;  /* 0x00000005191412a4 */ /* 0x000fe2000f8e0214 */
[----:B------:R-:W-:Y:S01]  /*7cb0*/  @P0 IADD3 R204, P6, R2, UR16, RZ ;  /* 0x0000001002cc0c10 */ /* 0x000fe2000ffde0ff */
[----:B------:R1:W-:Y:S01]  /*7cc0*/  @P0 LDGSTS.E.BYPASS.LTC128B.128 [R245+0x2100], [R136.64], !P4 ;  /* 0x0210000088f50fae */ /* 0x0003e2000e101d52 */
[C---:B------:R-:W-:Y:S01]  /*7cd0*/  @P0 IADD3.X R135, R3.reuse, UR14, RZ, P1, !PT ;  /* 0x0000000e03870c10 */ /* 0x040fe20008ffe4ff */
[----:B------:R-:W-:Y:S01]  /*7ce0*/  @UP1 UIADD3 UR20, UR23, UR20, URZ ;  /* 0x0000001417141290 */ /* 0x000fe2000fffe03f */
[----:B------:R-:W-:Y:S01]  /*7cf0*/  @P0 IADD3.X R205, R3, UR15, RZ, P6, !PT ;  /* 0x0000000f03cd0c10 */ /* 0x000fe2000b7fe4ff */
[----:B------:R-:W-:Y:S01]  /*7d00*/  @UP1 USHF.L.U64.HI UR23, UR4, 0x5, UR5 ;  /* 0x0000000504171899 */ /* 0x000fe20008010205 */
[----:B------:R-:W-:Y:S01]  /*7d10*/  PLOP3.LUT P6, PT, PT, PT, UP1, 0x80, 0x0 ;  /* 0x000000000000781c */ /* 0x000fe20003fcf018 */
[----:B------:R-:W-:Y:S02]  /*7d20*/  @UP1 USHF.L.U64.HI UR20, UR22, 0x6, UR20 ;  /* 0x0000000616141899 */ /* 0x000fe40008010214 */
[----:B------:R4:W-:Y:S08]  /*7d30*/  @P0 LDGSTS.E.BYPASS.LTC128B.128 [R245+0x900], [R2.64], !P5 ;  /* 0x0090000002f50fae */ /* 0x0009f0000e901d52 */
[----:B------:R4:W-:Y:S08]  /*7d40*/  @P0 LDGSTS.E.BYPASS.LTC128B.128 [R245+0x2900], [R2.64+0x80], !P4 ;  /* 0x0290008002f50fae */ /* 0x0009f0000e101d52 */
[----:B------:R2:W-:Y:S01]  /*7d50*/  @P0 LDGSTS.E.BYPASS.LTC128B.128 [R245+0x1100], [R134.64], !P5 ;  /* 0x0110000086f50fae */ /* 0x0005e2000e901d52 */
[C---:B-1----:R-:W-:Y:S04]  /*7d60*/  @P0 IADD3 R136, P2, R134.reuse, UR10, RZ ;  /* 0x0000000a86880c10 */ /* 0x042fe8000ff5e0ff */
[C---:B------:R-:W-:Y:S03]  /*7d70*/  @P0 IADD3.X R137, R135.reuse, UR14, RZ, P2, !PT ;  /* 0x0000000e87890c10 */ /* 0x040fe600097fe4ff */
[----:B------:R1:W-:Y:S08]  /*7d80*/  @P0 LDGSTS.E.BYPASS.LTC128B.128 [R245+0x3100], [R204.64], !P4 ;  /* 0x03100000ccf50fae */ /* 0x0003f0000e101d52 */
[----:B------:R1:W-:Y:S01]  /*7d90*/  @P0 LDGSTS.E.BYPASS.LTC128B.128 [R245+0x1900], [R136.64], !P5 ;  /* 0x0190000088f50fae */ /* 0x0003e2000e901d52 */
[----:B----4-:R-:W-:Y:S04]  /*7da0*/  @P0 IADD3 R2, P1, R134, UR16, RZ ;  /* 0x0000001086020c10 */ /* 0x010fe8000ff3e0ff */
[----:B------:R-:W-:Y:S05]  /*7db0*/  @P0 IADD3.X R3, R135, UR15, RZ, P1, !PT ;  /* 0x0000000f87030c10 */ /* 0x000fea0008ffe4ff */
[----:B------:R4:W-:Y:S08]  /*7dc0*/  @P0 LDGSTS.E.BYPASS.LTC128B.128 [R245+0x3900], [R2.64], !P4 ;  /* 0x0390000002f50fae */ /* 0x0009f0000e101d52 */
[----:B------:R-:W-:Y:S08]  /*7dd0*/  LDSM.16.M88.4 R212, [R232+0x8100] ;  /* 0x00810000e8d4783b */ /* 0x000ff00000000200 */
[----:B------:R-:W2:Y:S08]  /*7de0*/  LDSM.16.M88.4 R216, [R230+0x4100] ;  /* 0x00410000e6d8783b */ /* 0x000eb00000000200 */
[----:B-1----:R-:W1:Y:S08]  /*7df0*/  LDSM.16.M88.4 R204, [R232+0xa100] ;  /* 0x00a10000e8cc783b */ /* 0x002e700000000200 */
[----:B------:R-:W4:Y:S08]  /*7e00*/  LDSM.16.M88.4 R208, [R230+0x4900] ;  /* 0x00490000e6d0783b */ /* 0x000f300000000200 */
[----:B------:R-:W0:Y:S01]  /*7e10*/  LDGDEPBAR ;  /* 0x00000000000079af */ /* 0x000e220000000000 */
[-C--:B--2---:R-:W-:Y:S08]  /*7e20*/  HMMA.16816.F32 R4, R212, R216.reuse, R4 ;  /* 0x000000d8d404723c */ /* 0x084ff00000001804 */
        /* <DEDUP_REMOVED lines=14> */
[-C--:B--2---:R-:W-:Y:S08]  /*7f10*/  HMMA.16816.F32 R52, R212, R208.reuse, R52 ;  /* 0x000000d0d434723c */ /* 0x084ff00000001834 */
[C---:B------:R-:W-:Y:S08]  /*7f20*/  HMMA.16816.F32 R56, R204.reuse, R208, R56 ;  /* 0x000000d0cc38723c */ /* 0x040ff00000001838 */
[-C--:B------:R-:W-:Y:S01]  /*7f30*/  HMMA.16816.F32 R60, R204, R210.reuse, R60 ;  /* 0x000000d2cc3c723c */ /* 0x080fe2000000183c */
[----:B------:R-:W1:Y:S07]  /*7f40*/  LDSM.16.M88.4 R204, [R234+0x8100] ;  /* 0x00810000eacc783b */ /* 0x000e6e0000000200 */
[----:B------:R-:W-:Y:S01]  /*7f50*/  HMMA.16816.F32 R64, R212, R210, R64 ;  /* 0x000000d2d440723c */ /* 0x000fe20000001840 */
[----:B------:R-:W2:Y:S08]  /*7f60*/  LDSM.16.M88.4 R208, [R234+0xa100] ;  /* 0x00a10000ead0783b */ /* 0x000eb00000000200 */
[----:B------:R-:W4:Y:S01]  /*7f70*/  LDSM.16.M88.4 R212, [R229+0x800] ;  /* 0x00080000e5d4783b */ /* 0x000f220000000200 */
[-C--:B-1----:R-:W-:Y:S08]  /*7f80*/  HMMA.16816.F32 R4, R204, R216.reuse, R4 ;  /* 0x000000d8cc04723c */ /* 0x082ff00000001804 */
[C---:B--2---:R-:W-:Y:S08]  /*7f90*/  HMMA.16816.F32 R8, R208.reuse, R216, R8 ;  /* 0x000000d8d008723c */ /* 0x044ff00000001808 */
[-C--:B------:R-:W-:Y:S08]  /*7fa0*/  HMMA.16816.F32 R12, R208, R218.reuse, R12 ;  /* 0x000000dad00c723c */ /* 0x080ff0000000180c */
[C---:B------:R-:W-:Y:S01]  /*7fb0*/  HMMA.16816.F32 R16, R204.reuse, R218, R16 ;  /* 0x000000dacc10723c */ /* 0x040fe20000001810 */
[----:B------:R-:W1:Y:S07]  /*7fc0*/  LDSM.16.M88.4 R216, [R229+0x1000] ;  /* 0x00100000e5d8783b */ /* 0x000e6e0000000200 */
[-C--:B----4-:R-:W-:Y:S04]  /*7fd0*/  HMMA.16816.F32 R20, R204, R212.reuse, R20 ;  /* 0x000000d4cc14723c */ /* 0x090fe80000001814 */
[----:B---3--:R-:W-:Y:S04]  /*7fe0*/  @P3 MOV R0, R235 ;  /* 0x000000eb00003202 */ /* 0x008fe80000000f00 */
[C---:B------:R-:W-:Y:S01]  /*7ff0*/  HMMA.16816.F32 R24, R208.reuse, R212, R24 ;  /* 0x000000d4d018723c */ /* 0x040fe20000001818 */
[----:B------:R-:W-:Y:S07]  /*8000*/  SHFL.IDX PT, R2, R0, 0x1, 0x1c1f ;  /* 0x003c1f0000027f89 */ /* 0x000fee00000e0000 */
[-C--:B------:R-:W-:Y:S01]  /*8010*/  HMMA.16816.F32 R28, R208, R214.reuse, R28 ;  /* 0x000000d6d01c723c */ /* 0x080fe2000000181c */
[----:B------:R-:W-:Y:S07]  /*8020*/  SHFL.IDX PT, R3, R0, RZ, 0x1c1f ;  /* 0x001c1fff00037589 */ /* 0x000fee00000e0000 */
[C---:B------:R-:W-:Y:S01]  /*8030*/  HMMA.16816.F32 R32, R204.reuse, R214, R32 ;  /* 0x000000d6cc20723c */ /* 0x040fe20000001820 */
[----:B------:R-:W2:Y:S07]  /*8040*/  LDSM.16.M88.4 R212, [R229+0x1800] ;  /* 0x00180000e5d4783b */ /* 0x000eae0000000200 */
[-C--:B-1----:R-:W-:Y:S08]  /*8050*/  HMMA.16816.F32 R36, R204, R216.reuse, R36 ;  /* 0x000000d8cc24723c */ /* 0x082ff00000001824 */
[C---:B------:R-:W-:Y:S08]  /*8060*/  HMMA.16816.F32 R40, R208.reuse, R216, R40 ;  /* 0x000000d8d028723c */ /* 0x040ff00000001828 */
[-C--:B------:R-:W-:Y:S08]  /*8070*/  HMMA.16816.F32 R44, R208, R218.reuse, R44 ;  /* 0x000000dad02c723c */ /* 0x080ff0000000182c */
[C---:B------:R-:W-:Y:S01]  /*8080*/  HMMA.16816.F32 R48, R204.reuse, R218, R48 ;  /* 0x000000dacc30723c */ /* 0x040fe20000001830 */
[----:B------:R-:W-:Y:S07]  /*8090*/  LDSM.16.M88.4 R216, [R224+0x6100] ;  /* 0x00610000e0d8783b */ /* 0x000fee0000000200 */
[-C--:B--2---:R-:W-:Y:S08]  /*80a0*/  HMMA.16816.F32 R52, R204, R212.reuse, R52 ;  /* 0x000000d4cc34723c */ /* 0x084ff00000001834 */
[C---:B------:R-:W-:Y:S08]  /*80b0*/  HMMA.16816.F32 R56, R208.reuse, R212, R56 ;  /* 0x000000d4d038723c */ /* 0x040ff00000001838 */
[-C--:B------:R-:W-:Y:S01]  /*80c0*/  HMMA.16816.F32 R60, R208, R214.reuse, R60 ;  /* 0x000000d6d03c723c */ /* 0x080fe2000000183c */
[----:B------:R-:W1:Y:S07]  /*80d0*/  LDSM.16.M88.4 R208, [R231+0xc100] ;  /* 0x00c10000e7d0783b */ /* 0x000e6e0000000200 */
[----:B------:R-:W-:Y:S01]  /*80e0*/  HMMA.16816.F32 R64, R204, R214, R64 ;  /* 0x000000d6cc40723c */ /* 0x000fe20000001840 */
[----:B------:R-:W2:Y:S08]  /*80f0*/  LDSM.16.M88.4 R204, [R231+0xe100] ;  /* 0x00e10000e7cc783b */ /* 0x000eb00000000200 */
[----:B------:R-:W3:Y:S01]  /*8100*/  LDSM.16.M88.4 R212, [R224+0x6900] ;  /* 0x00690000e0d4783b */ /* 0x000ee20000000200 */
[-C--:B-1----:R-:W-:Y:S08]  /*8110*/  HMMA.16816.F32 R4, R208, R216.reuse, R4 ;  /* 0x000000d8d004723c */ /* 0x082ff00000001804 */
[C---:B--2---:R-:W-:Y:S08]  /*8120*/  HMMA.16816.F32 R8, R204.reuse, R216, R8 ;  /* 0x000000d8cc08723c */ /* 0x044ff00000001808 */
[-C--:B------:R-:W-:Y:S08]  /*8130*/  HMMA.16816.F32 R12, R204, R218.reuse, R12 ;  /* 0x000000dacc0c723c */ /* 0x080ff0000000180c */
[C---:B------:R-:W-:Y:S01]  /*8140*/  HMMA.16816.F32 R16, R208.reuse, R218, R16 ;  /* 0x000000dad010723c */ /* 0x040fe20000001810 */
[----:B------:R-:W1:Y:S07]  /*8150*/  LDSM.16.M88.4 R216, [R224+0x7100] ;  /* 0x00710000e0d8783b */ /* 0x000e6e0000000200 */
[-C--:B---3--:R-:W-:Y:S08]  /*8160*/  HMMA.16816.F32 R20, R208, R212.reuse, R20 ;  /* 0x000000d4d014723c */ /* 0x088ff00000001814 */
        /* <DEDUP_REMOVED lines=15> */
[----:B------:R-:W3:Y:S01]  /*8260*/  LDSM.16.M88.4 R212, [R239] ;  /* 0x00000000efd4783b */ /* 0x000ee20000000200 */
[-C--:B-1----:R-:W-:Y:S08]  /*8270*/  HMMA.16816.F32 R4, R204, R216.reuse, R4 ;  /* 0x000000d8cc04723c */ /* 0x082ff00000001804 */
[C---:B--2---:R-:W-:Y:S08]  /*8280*/  HMMA.16816.F32 R8, R208.reuse, R216, R8 ;  /* 0x000000d8d008723c */ /* 0x044ff00000001808 */
[-C--:B------:R-:W-:Y:S08]  /*8290*/  HMMA.16816.F32 R12, R208, R218.reuse, R12 ;  /* 0x000000dad00c723c */ /* 0x080ff0000000180c */
[C---:B------:R-:W-:Y:S01]  /*82a0*/  HMMA.16816.F32 R16, R204.reuse, R218, R16 ;  /* 0x000000dacc10723c */ /* 0x040fe20000001810 */
[----:B------:R-:W1:Y:S07]  /*82b0*/  LDSM.16.M88.4 R216, [R238] ;  /* 0x00000000eed8783b */ /* 0x000e6e0000000200 */
[-C--:B---3--:R-:W-:Y:S08]  /*82c0*/  HMMA.16816.F32 R20, R204, R212.reuse, R20 ;  /* 0x000000d4cc14723c */ /* 0x088ff00000001814 */
        /* <DEDUP_REMOVED lines=36> */
[----:B------:R-:W2:Y:S07]  /*8510*/  LDSM.16.M88.4 R208, [R236+0xe100] ;  /* 0x00e10000ecd0783b */ /* 0x000eae0000000200 */
[-C--:B-1----:R-:W-:Y:S08]  /*8520*/  HMMA.16816.F32 R4, R216, R204.reuse, R4 ;  /* 0x000000ccd804723c */ /* 0x082ff00000001804 */
[C---:B--2---:R-:W-:Y:S08]  /*8530*/  HMMA.16816.F32 R8, R208.reuse, R204, R8 ;  /* 0x000000ccd008723c */ /* 0x044ff00000001808 */
        /* <DEDUP_REMOVED lines=22> */
[----:B------:R4:W1:Y:S10]  /*86a0*/  MUFU.TANH R223, R7 ;  /* 0x0000000700df7308 */ /* 0x0008740000002400 */
[----:B------:R-:W-:Y:S01]  /*86b0*/  MUFU.TANH R135, R17 ;  /* 0x0000001100877308 */ /* 0x000fe20000002400 */
[----:B---3--:R-:W3:Y:S09]  /*86c0*/  LDL R13, [R1+0x28] ;  /* 0x00002800010d7983 */ /* 0x008ef20000100800 */
[----:B------:R-:W-:Y:S01]  /*86d0*/  MUFU.TANH R222, R8 ;  /* 0x0000000800de7308 */ /* 0x000fe20000002400 */
[----:B----4-:R-:W4:Y:S09]  /*86e0*/  LDSM.16.M88.4 R4, [R229+0x2800] ;  /* 0x00280000e504783b */ /* 0x010f320000000200 */
[----:B------:R-:W-:Y:S10]  /*86f0*/  MUFU.TANH R17, R18 ;  /* 0x0000001200117308 */ /* 0x000ff40000002400 */
[----:B------:R-:W1:Y:S10]  /*8700*/  MUFU.TANH R221, R9 ;  /* 0x0000000900dd7308 */ /* 0x000e740000002400 */
[----:B------:R-:W1:Y:S10]  /*8710*/  MUFU.TANH R220, R10 ;  /* 0x0000000a00dc7308 */ /* 0x000e740000002400 */
[----:B------:R1:W-:Y:S01]  /*8720*/  MUFU.TANH R215, R11 ;  /* 0x0000000b00d77308 */ /* 0x0003e20000002400 */
[-C--:B----4-:R-:W-:Y:S09]  /*8730*/  HMMA.16816.F32 R20, R216, R4.reuse, R20 ;  /* 0x00000004d814723c */ /* 0x090ff20000001814 */
[----:B------:R-:W-:Y:S01]  /*8740*/  MUFU.TANH R212, R14 ;  /* 0x0000000e00d47308 */ /* 0x000fe20000002400 */
[C---:B------:R-:W-:Y:S09]  /*8750*/  HMMA.16816.F32 R24, R208.reuse, R4, R24 ;  /* 0x00000004d018723c */ /* 0x040ff20000001818 */
[----:B------:R4:W-:Y:S01]  /*8760*/  MUFU.TANH R213, R15 ;  /* 0x0000000f00d57308 */ /* 0x0009e20000002400 */
[-C--:B------:R-:W-:Y:S01]  /*8770*/  HMMA.16816.F32 R28, R208, R6.reuse, R28 ;  /* 0x00000006d01c723c */ /* 0x080fe2000000181c */
[----:B-1----:R-:W1:Y:S03]  /*8780*/  LDSM.16.M88.4 R8, [R229+0x3000] ;  /* 0x00300000e508783b */ /* 0x002e660000000200 */
[----:B------:R-:W-:Y:S04]  /*8790*/  FMUL.FTZ R20, R20, c[0x0][0x320] ;  /* 0x0000c80014147a20 */ /* 0x000fe80000410000 */
[C---:B------:R-:W-:Y:S01]  /*87a0*/  HMMA.16816.F32 R32, R216.reuse, R6, R32 ;  /* 0x00000006d820723c */ /* 0x040fe20000001820 */
[----:B------:R2:W1:Y:S01]  /*87b0*/  MUFU.TANH R214, R12 ;  /* 0x0000000c00d67308 */ /* 0x0004620000002400 */
[----:B------:R-:W1:Y:S02]  /*87c0*/  LDSM.16.M88.4 R4, [R229+0x3800] ;  /* 0x00380000e504783b */ /* 0x000e640000000200 */
[----:B------:R-:W-:Y:S02]  /*87d0*/  FMUL.FTZ R21, R21, c[0x0][0x320] ;  /* 0x0000c80015157a20 */ /* 0x000fe40000410000 */
[----:B------:R-:W-:Y:S02]  /*87e0*/  FMUL.FTZ R22, R22, c[0x0][0x320] ;  /* 0x0000c80016167a20 */ /* 0x000fe40000410000 */
[----:B------:R-:W-:Y:S04]  /*87f0*/  DEPBAR.LE SB0, 0x0 ;  /* 0x000080000000791a */ /* 0x000fe80000000000 */
[----:B------:R-:W1:Y:S01]  /*8800*/  MUFU.TANH R136, R16 ;  /* 0x0000001000887308 */ /* 0x000e620000002400 */
[----:B------:R-:W-:Y:S01]  /*8810*/  FMUL.FTZ R24, R24, c[0x0][0x320] ;  /* 0x0000c80018187a20 */ /* 0x000fe20000410000 */
[----:B------:R-:W-:Y:S01]  /*8820*/  BAR.SYNC.DEFER_BLOCKING 0x0 ;  /* 0x0000000000007b1d */ /* 0x000fe20000010000 */
[----:B------:R-:W-:Y:S02]  /*8830*/  FMUL.FTZ R23, R23, c[0x0][0x320] ;  /* 0x0000c80017177a20 */ /* 0x000fe40000410000 */
[----:B------:R-:W-:Y:S02]  /*8840*/  FMUL.FTZ R31, R31, c[0x0][0x320] ;  /* 0x0000c8001f1f7a20 */ /* 0x000fe40000410000 */
[----:B------:R-:W-:Y:S02]  /*8850*/  FMUL.FTZ R28, R28, c[0x0][0x320] ;  /* 0x0000c8001c1c7a20 */ /* 0x000fe40000410000 */
[----:B------:R-:W-:Y:S01]  /*8860*/  FMUL.FTZ R25, R25, c[0x0][0x320] ;  /* 0x0000c80019197a20 */ /* 0x000fe20000410000 */
[----:B------:R-:W3:Y:S01]  /*8870*/  MUFU.TANH R134, R19 ;  /* 0x0000001300867308 */ /* 0x000ee20000002400 */
[----:B----4-:R-:W4:Y:S01]  /*8880*/  LDL.64 R14, [R1+0x38] ;  /* 0x00003800010e7983 */ /* 0x010f220000100a00 */
[----:B------:R-:W-:Y:S02]  /*8890*/  FMUL.FTZ R34, R34, c[0x0][0x320] ;  /* 0x0000c80022227a20 */ /* 0x000fe40000410000 */
[----:B------:R-:W-:Y:S02]  /*88a0*/  FMUL.FTZ R27, R27, c[0x0][0x320] ;  /* 0x0000c8001b1b7a20 */ /* 0x000fe40000410000 */
[----:B------:R-:W-:Y:S01]  /*88b0*/  FMUL.FTZ R26, R26, c[0x0][0x320] ;  /* 0x0000c8001a1a7a20 */ /* 0x000fe20000410000 */
[----:B--2---:R-:W2:Y:S01]  /*88c0*/  LDL R12, [R1+0x20] ;  /* 0x00002000010c7983 */ /* 0x004ea20000100800 */
[----:B------:R-:W-:Y:S02]  /*88d0*/  FMUL.FTZ R32, R32, c[0x0][0x320] ;  /* 0x0000c80020207a20 */ /* 0x000fe40000410000 */
[----:B------:R-:W-:Y:S01]  /*88e0*/  MUFU.TANH R28, R28 ;  /* 0x0000001c001c7308 */ /* 0x000fe20000002400 */
[----:B------:R-:W-:Y:S01]  /*88f0*/  FMUL.FTZ R29, R29, c[0x0][0x320] ;  /* 0x0000c8001d1d7a20 */ /* 0x000fe20000410000 */
[-C--:B-1----:R-:W-:Y:S05]  /*8900*/  HMMA.16816.F32 R36, R216, R8.reuse, R36 ;  /* 0x00000008d824723c */ /* 0x082fea0000001824 */
[----:B------:R-:W-:Y:S03]  /*8910*/  FMUL.FTZ R33, R33, c[0x0][0x320] ;  /* 0x0000c80021217a20 */ /* 0x000fe60000410000 */
[----:B------:R-:W1:Y:S01]  /*8920*/  MUFU.TANH R21, R21 ;  /* 0x0000001500157308 */ /* 0x000e620000002400 */
[C---:B------:R-:W-:Y:S01]  /*8930*/  HMMA.16816.F32 R40, R208.reuse, R8, R40 ;  /* 0x00000008d028723c */ /* 0x040fe20000001828 */
[----:B------:R-:W1:Y:S03]  /*8940*/  SHFL.IDX PT, R9, R0, 0x2, 0x1c1f ;  /* 0x005c1f0000097f89 */ /* 0x000e6600000e0000 */
[----:B------:R-:W-:Y:S02]  /*8950*/  FMUL.FTZ R30, R30, c[0x0][0x320] ;  /* 0x0000c8001e1e7a20 */ /* 0x000fe40000410000 */
[----:B------:R-:W-:Y:S02]  /*8960*/  FMUL.FTZ R35, R35, c[0x0][0x320] ;  /* 0x0000c80023237a20 */ /* 0x000fe40000410000 */
[-C--:B------:R-:W-:Y:S01]  /*8970*/  HMMA.16816.F32 R44, R208, R10.reuse, R44 ;  /* 0x0000000ad02c723c */ /* 0x080fe2000000182c */
[----:B------:R-:W-:Y:S07]  /*8980*/  MUFU.TANH R244, R34 ;  /* 0x0000002200f47308 */ /* 0x000fee0000002400 */
[C---:B------:R-:W-:Y:S01]  /*8990*/  HMMA.16816.F32 R48, R216.reuse, R10, R48 ;  /* 0x0000000ad830723c */ /* 0x040fe20000001830 */
[----:B------:R-:W2:Y:S02]  /*89a0*/  LDL.64 R10, [R1+0x48] ;  /* 0x00004800010a7983 */ /* 0x000ea40000100a00 */
[----:B------:R-:W-:Y:S01]  /*89b0*/  MUFU.TANH R20, R20 ;  /* 0x0000001400147308 */ /* 0x000fe20000002400 */
[----:B------:R-:W-:Y:S02]  /*89c0*/  FMUL.FTZ R36, R36, c[0x0][0x320] ;  /* 0x0000c80024247a20 */ /* 0x000fe40000410000 */
[----:B------:R-:W-:Y:S02]  /*89d0*/  FMUL.FTZ R38, R38, c[0x0][0x320] ;  /* 0x0000c80026267a20 */ /* 0x000fe40000410000 */
[-C--:B------:R-:W-:Y:S04]  /*89e0*/  HMMA.16816.F32 R52, R216, R4.reuse, R52 ;  /* 0x00000004d834723c */ /* 0x080fe80000001834 */
[----:B------:R-:W-:Y:S01]  /*89f0*/  FMUL.FTZ R42, R42, c[0x0][0x320] ;  /* 0x0000c8002a2a7a20 */ /* 0x000fe20000410000 */
[----:B------:R-:W1:Y:S01]  /*8a00*/  MUFU.TANH R22, R22 ;  /* 0x0000001600167308 */ /* 0x000e620000002400 */
[----:B------:R-:W-:Y:S02]  /*8a10*/  FMUL.FTZ R40, R40, c[0x0][0x320] ;  /* 0x0000c80028287a20 */ /* 0x000fe40000410000 */
[C---:B------:R-:W-:Y:S01]  /*8a20*/  HMMA.16816.F32 R56, R208.reuse, R4, R56 ;  /* 0x00000004d038723c */ /* 0x040fe20000001838 */
[----:B------:R1:W1:Y:S03]  /*8a30*/  SHFL.IDX PT, R5, R0, 0x3, 0x1c1f ;  /* 0x007c1f0000057f89 */ /* 0x00026600000e0000 */
[----:B------:R-:W-:Y:S02]  /*8a40*/  FMUL.FTZ R45, R45, c[0x0][0x320] ;  /* 0x0000c8002d2d7a20 */ /* 0x000fe40000410000 */
[----:B------:R-:W-:Y:S01]  /*8a50*/  FMUL.FTZ R39, R39, c[0x0][0x320] ;  /* 0x0000c80027277a20 */ /* 0x000fe20000410000 */
[----:B------:R-:W2:Y:S01]  /*8a60*/  MUFU.TANH R24, R24 ;  /* 0x0000001800187308 */ /* 0x000ea20000002400 */
[-C--:B------:R-:W-:Y:S04]  /*8a70*/  HMMA.16816.F32 R60, R208, R6.reuse, R60 ;  /* 0x00000006d03c723c */ /* 0x080fe8000000183c */
[----:B------:R-:W-:Y:S02]  /*8a80*/  FMUL.FTZ R44, R44, c[0x0][0x320] ;  /* 0x0000c8002c2c7a20 */ /* 0x000fe40000410000 */
[----:B------:R-:W-:Y:S02]  /*8a90*/  FMUL.FTZ R43, R43, c[0x0][0x320] ;  /* 0x0000c8002b2b7a20 */ /* 0x000fe40000410000 */
[----:B------:R-:W-:Y:S01]  /*8aa0*/  HMMA.16816.F32 R64, R216, R6, R64 ;  /* 0x00000006d840723c */ /* 0x000fe20000001840 */
[----:B------:R-:W-:Y:S03]  /*8ab0*/  MUFU.TANH R34, R45 ;  /* 0x0000002d00227308 */ /* 0x000fe60000002400 */
[----:B------:R-:W-:Y:S02]  /*8ac0*/  FMUL.FTZ R54, R54, c[0x0][0x320] ;  /* 0x0000c80036367a20 */ /* 0x000fe40000410000 */
[----:B------:R-:W-:Y:S02]  /*8ad0*/  FMUL.FTZ R55, R55, c[0x0][0x320] ;  /* 0x0000c80037377a20 */ /* 0x000fe40000410000 */
[----:B-1----:R-:W-:Y:S03]  /*8ae0*/  IMAD.U32 R0, RZ, RZ, UR8 ;  /* 0x00000008ff007e24 */ /* 0x002fe6000f8e00ff */
[----:B------:R-:W-:Y:S01]  /*8af0*/  MUFU.TANH R23, R23 ;  /* 0x0000001700177308 */ /* 0x000fe20000002400 */
[----:B------:R-:W-:Y:S01]  /*8b00*/  FMUL.FTZ R57, R57, c[0x0][0x320] ;  /* 0x0000c80039397a20 */ /* 0x000fe20000410000 */
[----:B------:R-:W-:Y:S01]  /*8b10*/  IADD3 R0, R0, UR21, -R131 ;  /* 0x0000001500007c10 */ /* 0x000fe2000fffe883 */
[----:B------:R-:W-:Y:S01]  /*8b20*/  @UP1 USHF.L.U32 UR21, UR22, 0x6, URZ ;  /* 0x0000000616151899 */ /* 0x000fe2000800063f */
[----:B------:R-:W-:Y:S01]  /*8b30*/  FMUL.FTZ R59, R59, c[0x0][0x320] ;  /* 0x0000c8003b3b7a20 */ /* 0x000fe20000410000 */
[----:B------:R-:W-:Y:S01]  /*8b40*/  @UP1 USHF.L.U32 UR22, UR4, 0x5, URZ ;  /* 0x0000000504161899 */ /* 0x000fe2000800063f */
[----:B------:R-:W-:Y:S01]  /*8b50*/  IADD3 R4, R0, -UR11, RZ ;  /* 0x8000000b00047c10 */ /* 0x000fe2000fffe0ff */
[----:B------:R-:W-:Y:S02]  /*8b60*/  FMUL.FTZ R53, R53, c[0x0][0x320] ;  /* 0x0000c80035357a20 */ /* 0x000fe40000410000 */
[----:B------:R-:W-:Y:S01]  /*8b70*/  FMUL.FTZ R56, R56, c[0x0][0x320] ;  /* 0x0000c80038387a20 */ /* 0x000fe20000410000 */
[----:B------:R-:W1:Y:S01]  /*8b80*/  MUFU.TANH R25, R25 ;  /* 0x0000001900197308 */ /* 0x000e620000002400 */
[C---:B------:R-:W-:Y:S01]  /*8b90*/  IADD3 R0, R4.reuse, R9, RZ ;  /* 0x0000000904007210 */ /* 0x040fe20007ffe0ff */
[C---:B------:R-:W-:Y:S01]  /*8ba0*/  IMAD.IADD R2, R4.reuse, 0x1, R2 ;  /* 0x0000000104027824 */ /* 0x040fe200078e0202 */
[C---:B------:R-:W-:Y:S01]  /*8bb0*/  IADD3 R3, R4.reuse, R3, RZ ;  /* 0x0000000304037210 */ /* 0x040fe20007ffe0ff */
[----:B------:R-:W-:Y:S02]  /*8bc0*/  IMAD.IADD R4, R4, 0x1, R5 ;  /* 0x0000000104047824 */ /* 0x000fe400078e0205 */
[----:B------:R-:W-:Y:S01]  /*8bd0*/  FMUL.FTZ R60, R60, c[0x0][0x320] ;  /* 0x0000c8003c3c7a20 */ /* 0x000fe20000410000 */
[----:B------:R-:W-:Y:S01]  /*8be0*/  ISETP.GT.AND P2, PT, R3, 0x1, PT ;  /* 0x000000010300780c */ /* 0x000fe20003f44270 */
        /* <DEDUP_REMOVED lines=9> */
[----:B------:R-:W-:Y:S07]  /*8c80*/  FMUL.FTZ R58, R58, c[0x0][0x320] ;  /* 0x0000c8003a3a7a20 */ /* 0x000fee0000410000 */
[----:B------:R-:W1:Y:S10]  /*8c90*/  MUFU.TANH R32, R32 ;  /* 0x0000002000207308 */ /* 0x000e740000002400 */
[----:B------:R-:W1:Y:S10]  /*8ca0*/  MUFU.TANH R29, R29 ;  /* 0x0000001d001d7308 */ /* 0x000e740000002400 */
[----:B------:R-:W1:Y:S10]  /*8cb0*/  MUFU.TANH R33, R33 ;  /* 0x0000002100217308 */ /* 0x000e740000002400 */
[----:B------:R-:W1:Y:S10]  /*8cc0*/  MUFU.TANH R36, R36 ;  /* 0x0000002400247308 */ /* 0x000e740000002400 */
[----:B------:R1:W1:Y:S10]  /*8cd0*/  MUFU.TANH R18, R37 ;  /* 0x0000002500127308 */ /* 0x0002740000002400 */
[----:B------:R-:W-:Y:S10]  /*8ce0*/  MUFU.TANH R251, R43 ;  /* 0x0000002b00fb7308 */ /* 0x000ff40000002400 */
[----:B------:R-:W-:Y:S01]  /*8cf0*/  MUFU.TANH R43, R65 ;  /* 0x00000041002b7308 */ /* 0x000fe20000002400 */
[----:B-1----:R-:W-:Y:S09]  /*8d00*/  FMUL.FTZ R37, R51, c[0x0][0x320] ;  /* 0x0000c80033257a20 */ /* 0x002ff20000410000 */
[----:B------:R-:W-:Y:S10]  /*8d10*/  MUFU.TANH R19, R44 ;  /* 0x0000002c00137308 */ /* 0x000ff40000002400 */
        /* <DEDUP_REMOVED lines=10> */
[----:B------:R-:W-:Y:S01]  /*8dc0*/  MUFU.TANH R37, R37 ;  /* 0x0000002500257308 */ /* 0x000fe20000002400 */
[----:B--2---:R-:W-:Y:S04]  /*8dd0*/  @P6 IADD3 R8, P1, R10, UR21, RZ ;  /* 0x000000150a086c10 */ /* 0x004fe8000ff3e0ff */
[----:B------:R-:W-:Y:S02]  /*8de0*/  @P6 LEA R10, P0, R8, c[0x0][0x1c8], 0x1 ;  /* 0x00007200080a6a11 */ /* 0x000fe400078008ff */
[----:B----4-:R-:W-:Y:S01]  /*8df0*/  @P6 IADD3.X R9, R15, UR20, RZ, P1, !PT ;  /* 0x000000140f096c10 */ /* 0x010fe20008ffe4ff */
[----:B------:R-:W-:Y:S01]  /*8e00*/  FMUL.FTZ R15, R50, c[0x0][0x320] ;  /* 0x0000c800320f7a20 */ /* 0x000fe20000410000 */
[----:B---3--:R-:W-:Y:S01]  /*8e10*/  @P6 IADD3 R5, P1, R13, UR21, RZ ;  /* 0x000000150d056c10 */ /* 0x008fe2000ff3e0ff */
[----:B------:R-:W-:Y:S01]  /*8e20*/  @UP1 UIADD3 UR21, UP0, UR12, 0x80, URZ ;  /* 0x000000800c151890 */ /* 0x000fe2000ff1e03f */
[----:B------:R-:W-:Y:S01]  /*8e30*/  @P6 LEA.HI.X R11, R8, c[0x0][0x1cc], R9, 0x1, P0 ;  /* 0x00007300080b6a11 */ /* 0x000fe200000f0c09 */
[----:B------:R-:W-:Y:S01]  /*8e40*/  FMUL.FTZ R9, R48, c[0x0][0x320] ;  /* 0x0000c80030097a20 */ /* 0x000fe20000410000 */
[----:B------:R-:W-:Y:S01]  /*8e50*/  @P6 LEA R204, P0, R5, c[0x0][0x1c8], 0x1 ;  /* 0x0000720005cc6a11 */ /* 0x000fe200078008ff */
[----:B------:R1:W-:Y:S01]  /*8e60*/  MUFU.TANH R38, R15 ;  /* 0x0000000f00267308 */ /* 0x0003e20000002400 */
[----:B------:R-:W-:Y:S01]  /*8e70*/  @P6 IADD3.X R8, R12, UR20, RZ, P1, !PT ;  /* 0x000000140c086c10 */ /* 0x000fe20008ffe4ff */
[----:B------:R-:W-:Y:S01]  /*8e80*/  FMUL.FTZ R12, R49, c[0x0][0x320] ;  /* 0x0000c800310c7a20 */ /* 0x000fe20000410000 */
[----:B------:R-:W-:Y:S01]  /*8e90*/  ISETP.GT.AND P1, PT, R3, RZ, PT ;  /* 0x000000ff0300720c */ /* 0x000fe20003f24270 */
[----:B------:R-:W-:Y:S01]  /*8ea0*/  @!PT LDS RZ, [RZ] ;  /* 0x00000000fffff984 */ /* 0x000fe20000000800 */
[----:B------:R2:W-:Y:S01]  /*8eb0*/  @P6 LDGSTS.E.BYPASS.LTC128B.128 [R245+0x4100], [R10.64], !P5 ;  /* 0x041000000af56fae */ /* 0x0005e2000e901d52 */
[----:B------:R-:W-:Y:S01]  /*8ec0*/  @P6 LEA.HI.X R205, R5, c[0x0][0x1cc], R8, 0x1, P0 ;  /* 0x0000730005cd6a11 */ /* 0x000fe200000f0c08 */
[----:B------:R-:W-:Y:S01]  /*8ed0*/  @UP1 UIADD3.X UR20, URZ, UR9, URZ, UP0, !UPT ;  /* 0x000000093f141290 */ /* 0x000fe200087fe43f */
[----:B------:R-:W-:Y:S01]  /*8ee0*/  ISETP.GT.AND P0, PT, R2, RZ, PT ;  /* 0x000000ff0200720c */ /* 0x000fe20003f04270 */
[----:B------:R-:W-:Y:S01]  /*8ef0*/  UISETP.GT.AND UP0, UPT, UR26, UR24, UPT ;  /* 0x000000181a00728c */ /* 0x000fe2000bf04270 */
[----:B------:R-:W-:Y:S01]  /*8f00*/  FSEL R8, R250, -INF , P1 ;  /* 0xff800000fa087808 */ /* 0x000fe20000800000 */
[----:B------:R-:W3:Y:S01]  /*8f10*/  MUFU.TANH R16, R9 ;  /* 0x0000000900107308 */ /* 0x000ee20000002400 */
[----:B------:R-:W-:Y:S01]  /*8f20*/  ISETP.GT.AND P1, PT, R2, 0x1, PT ;  /* 0x000000010200780c */ /* 0x000fe20003f24270 */
[----:B------:R4:W-:Y:S01]  /*8f30*/  @P6 LDGSTS.E.BYPASS.LTC128B.128 [R245+0x6100], [R204.64], !P4 ;  /* 0x06100000ccf56fae */ /* 0x0009e2000e101d52 */
[----:B------:R-:W-:Y:S01]  /*8f40*/  FSEL R13, R246, -INF , P0 ;  /* 0xff800000f60d7808 */ /* 0x000fe20000000000 */
[----:B------:R-:W-:Y:S01]  /*8f50*/  UMOV UR26, UR25 ;  /* 0x00000019001a7c82 */ /* 0x000fe20008000000 */
[----:B------:R-:W-:Y:S02]  /*8f60*/  ISETP.GT.AND P0, PT, R0, 0x1, PT ;  /* 0x000000010000780c */ /* 0x000fe40003f04270 */
[----:B------:R-:W-:Y:S02]  /*8f70*/  FSEL R14, R223, -INF , P1 ;  /* 0xff800000df0e7808 */ /* 0x000fe40000800000 */
[----:B------:R-:W-:Y:S01]  /*8f80*/  FSEL R49, R221, -INF , P0 ;  /* 0xff800000dd317808 */ /* 0x000fe20000000000 */
[----:B------:R2:W2:Y:S01]  /*8f90*/  MUFU.TANH R9, R12 ;  /* 0x0000000c00097308 */ /* 0x0004a20000002400 */
[----:B------:R-:W-:Y:S02]  /*8fa0*/  ISETP.GT.AND P1, PT, R4, RZ, PT ;  /* 0x000000ff0400720c */ /* 0x000fe40003f24270 */
[C---:B------:R-:W-:Y:S01]  /*8fb0*/  ISETP.GT.AND P0, PT, R0.reuse, 0x8, PT ;  /* 0x000000080000780c */ /* 0x040fe20003f04270 */
[----:B-1----:R-:W-:Y:S01]  /*8fc0*/  FMUL.FTZ R15, R47, c[0x0][0x320] ;  /* 0x0000c8002f0f7a20 */ /* 0x002fe20000410000 */
[----:B------:R-:W-:Y:S02]  /*8fd0*/  FSEL R5, R249, -INF , P2 ;  /* 0xff800000f9057808 */ /* 0x000fe40001000000 */
[----:B------:R-:W-:Y:S02]  /*8fe0*/  ISETP.GT.AND P2, PT, R0, RZ, PT ;  /* 0x000000ff0000720c */ /* 0x000fe40003f44270 */
[----:B------:R-:W-:Y:S01]  /*8ff0*/  FSEL R207, R220, -INF , P1 ;  /* 0xff800000dccf7808 */ /* 0x000fe20000800000 */
[----:B------:R-:W-:Y:S01]  /*9000*/  MUFU.TANH R246, R46 ;  /* 0x0000002e00f67308 */ /* 0x000fe20000002400 */
[----:B------:R-:W-:Y:S02]  /*9010*/  FSEL R48, R222, -INF , P2 ;  /* 0xff800000de307808 */ /* 0x000fe40001000000 */
[----:B------:R-:W-:Y:S02]  /*9020*/  ISETP.GT.AND P2, PT, R4, 0x1, PT ;  /* 0x000000010400780c */ /* 0x000fe40003f44270 */
[----:B------:R-:W-:Y:S02]  /*9030*/  ISETP.GT.AND P1, PT, R0, 0x9, PT ;  /* 0x000000090000780c */ /* 0x000fe40003f24270 */
[----:B------:R-:W-:Y:S02]  /*9040*/  FSEL R50, R214, -INF , P0 ;  /* 0xff800000d6327808 */ /* 0x000fe40000000000 */
[----:B------:R-:W-:Y:S01]  /*9050*/  ISETP.GT.AND P0, PT, R4, 0x9, PT ;  /* 0x000000090400780c */ /* 0x000fe20003f04270 */
[----:B------:R1:W1:Y:S01]  /*9060*/  MUFU.TANH R46, R53 ;  /* 0x00000035002e7308 */ /* 0x0002620000002400 */
[----:B------:R-:W-:Y:S02]  /*9070*/  FSEL R206, R206, -INF , P1 ;  /* 0xff800000cece7808 */ /* 0x000fe40000800000 */
[----:B------:R-:W-:Y:S02]  /*9080*/  FSEL R213, R213, -INF , P0 ;  /* 0xff800000d5d57808 */ /* 0x000fe40000000000 */
[----:B------:R-:W-:Y:S02]  /*9090*/  ISETP.GT.AND P0, PT, R2, 0x8, PT ;  /* 0x000000080200780c */ /* 0x000fe40003f04270 */
[----:B------:R-:W-:Y:S02]  /*90a0*/  FSEL R208, R215, -INF , P2 ;  /* 0xff800000d7d07808 */ /* 0x000fe40001000000 */
[----:B------:R-:W-:Y:S01]  /*90b0*/  ISETP.GT.AND P2, PT, R4, 0x8, PT ;  /* 0x000000080400780c */ /* 0x000fe20003f44270 */
[----:B------:R-:W-:Y:S01]  /*90c0*/  MUFU.TANH R15, R15 ;  /* 0x0000000f000f7308 */ /* 0x000fe20000002400 */
[----:B------:R-:W-:Y:S02]  /*90d0*/  ISETP.GT.AND P1, PT, R3, 0x8, PT ;  /* 0x000000080300780c */ /* 0x000fe40003f24270 */
[----:B------:R-:W-:Y:S02]  /*90e0*/  FMNMX.FTZ R7, R8, R132, !PT ;  /* 0x0000008408077209 */ /* 0x000fe40007810000 */
[----:B------:R-:W-:Y:S02]  /*90f0*/  FSEL R17, R17, -INF , P0 ;  /* 0xff80000011117808 */ /* 0x000fe40000000000 */
[----:B------:R-:W-:Y:S02]  /*9100*/  FSEL R212, R212, -INF , P2 ;  /* 0xff800000d4d47808 */ /* 0x000fe40001000000 */
[----:B------:R-:W-:Y:S02]  /*9110*/  FSEL R6, R136, -INF , P1 ;  /* 0xff80000088067808 */ /* 0x000fe40000800000 */
[----:B------:R-:W-:Y:S02]  /*9120*/  ISETP.GT.AND P1, PT, R2, 0x9, PT ;  /* 0x000000090200780c */ /* 0x000fe40003f24270 */
[C---:B------:R-:W-:Y:S02]  /*9130*/  ISETP.GT.AND P2, PT, R3.reuse, 0x9, PT ;  /* 0x000000090300780c */ /* 0x040fe40003f44270 */
[----:B------:R-:W-:Y:S02]  /*9140*/  ISETP.GT.AND P0, PT, R3, 0x11, PT ;  /* 0x000000110300780c */ /* 0x000fe40003f04270 */
[----:B------:R-:W-:Y:S02]  /*9150*/  FMNMX.FTZ R7, R5, R7, !PT ;  /* 0x0000000705077209 */ /* 0x000fe40007810000 */
[----:B--2---:R-:W-:Y:S02]  /*9160*/  FSEL R12, R135, -INF , P2 ;  /* 0xff800000870c7808 */ /* 0x004fe40001000000 */
[----:B------:R-:W-:Y:S02]  /*9170*/  ISETP.GT.AND P2, PT, R3, 0x10, PT ;  /* 0x000000100300780c */ /* 0x000fe40003f44270 */
[----:B------:R-:W-:Y:S02]  /*9180*/  FMNMX.FTZ R7, R6, R7, !PT ;  /* 0x0000000706077209 */ /* 0x000fe40007810000 */
[----:B------:R-:W-:Y:S02]  /*9190*/  FSEL R45, R134, -INF , P1 ;  /* 0xff800000862d7808 */ /* 0x000fe40000800000 */
[----:B------:R-:W-:Y:S02]  /*91a0*/  ISETP.GT.AND P1, PT, R2, 0x10, PT ;  /* 0x000000100200780c */ /* 0x000fe40003f24270 */
[----:B------:R-:W-:Y:S01]  /*91b0*/  FSEL R216, R21, -INF , P0 ;  /* 0xff80000015d87808 */ /* 0x000fe20000000000 */
[----:B------:R-:W-:Y:S01]  /*91c0*/  FMUL.FTZ R21, R66, c[0x0][0x320] ;  /* 0x0000c80042157a20 */ /* 0x000fe20000410000 */
[----:B------:R-:W-:Y:S02]  /*91d0*/  ISETP.GT.AND P0, PT, R0, 0x10, PT ;  /* 0x000000100000780c */ /* 0x000fe40003f04270 */
[----:B------:R-:W-:Y:S02]  /*91e0*/  FMNMX.FTZ R7, R12, R7, !PT ;  /* 0x000000070c077209 */ /* 0x000fe40007810000 */
[----:B------:R-:W-:Y:S01]  /*91f0*/  FSEL R215, R22, -INF , P1 ;  /* 0xff80000016d77808 */ /* 0x000fe20000800000 */
[----:B------:R-:W-:Y:S01]  /*9200*/  MUFU.TANH R21, R21 ;  /* 0x0000001500157308 */ /* 0x000fe20000002400 */
[----:B------:R-:W-:Y:S02]  /*9210*/  ISETP.GT.AND P1, PT, R0, 0x11, PT ;  /* 0x000000110000780c */ /* 0x000fe40003f24270 */
[----:B------:R-:W-:Y:S02]  /*9220*/  FSEL R223, R24, -INF , P0 ;  /* 0xff80000018df7808 */ /* 0x000fe40000000000 */
[----:B------:R-:W-:Y:S02]  /*9230*/  ISETP.GT.AND P0, PT, R4, 0x11, PT ;  /* 0x000000110400780c */ /* 0x000fe40003f04270 */
[----:B------:R-:W-:Y:S01]  /*9240*/  FSEL R217, R20, -INF , P2 ;  /* 0xff80000014d97808 */ /* 0x000fe20001000000 */
[----:B------:R-:W-:Y:S01]  /*9250*/  FMUL.FTZ R20, R67, c[0x0][0x320] ;  /* 0x0000c80043147a20 */ /* 0x000fe20000410000 */
[----:B------:R-:W-:Y:S01]  /*9260*/  ISETP.GT.AND P2, PT, R2, 0x11, PT ;  /* 0x000000110200780c */ /* 0x000fe20003f44270 */
[----:B------:R-:W-:Y:S01]  /*9270*/  MUFU.TANH R22, R55 ;  /* 0x0000003700167308 */ /* 0x000fe20000002400 */
[----:B------:R-:W-:Y:S02]  /*9280*/  FSEL R220, R25, -INF , P1 ;  /* 0xff80000019dc7808 */ /* 0x000fe40000800000 */
[----:B------:R-:W-:Y:S02]  /*9290*/  ISETP.GT.AND P1, PT, R0, 0x18, PT ;  /* 0x000000180000780c */ /* 0x000fe40003f24270 */
[----:B------:R-:W-:Y:S02]  /*92a0*/  FSEL R221, R27, -INF , P0 ;  /* 0xff8000001bdd7808 */ /* 0x000fe40000000000 */
[----:B------:R-:W-:Y:S02]  /*92b0*/  FSEL R214, R23, -INF , P2 ;  /* 0xff80000017d67808 */ /* 0x000fe40001000000 */
[----:B------:R-:W-:Y:S01]  /*92c0*/  ISETP.GT.AND P2, PT, R4, 0x10, PT ;  /* 0x000000100400780c */ /* 0x000fe20003f44270 */
[----:B------:R-:W2:Y:S01]  /*92d0*/  MUFU.TANH R23, R54 ;  /* 0x0000003600177308 */ /* 0x000ea20000002400 */
[----:B------:R-:W-:Y:S02]  /*92e0*/  ISETP.GT.AND P0, PT, R3, 0x18, PT ;  /* 0x000000180300780c */ /* 0x000fe40003f04270 */
[----:B------:R-:W-:Y:S02]  /*92f0*/  FMNMX.FTZ R7, R217, R7, !PT ;  /* 0x00000007d9077209 */ /* 0x000fe40007810000 */
[----:B------:R-:W-:Y:S02]  /*9300*/  FSEL R222, R26, -INF , P2 ;  /* 0xff8000001ade7808 */ /* 0x000fe40001000000 */
[----:B------:R-:W-:Y:S02]  /*9310*/  ISETP.GT.AND P2, PT, R0, 0x19, PT ;  /* 0x000000190000780c */ /* 0x000fe40003f44270 */
[----:B------:R-:W-:Y:S01]  /*9320*/  FSEL R219, R28, -INF , P1 ;  /* 0xff8000001cdb7808 */ /* 0x000fe20000800000 */
[----:B------:R-:W1:Y:S01]  /*9330*/  MUFU.TANH R20, R20 ;  /* 0x0000001400147308 */ /* 0x000e620000002400 */
[----:B------:R-:W-:Y:S02]  /*9340*/  FSEL R211, R32, -INF , P0 ;  /* 0xff80000020d37808 */ /* 0x000fe40000000000 */
[----:B------:R-:W-:Y:S02]  /*9350*/  ISETP.GT.AND P1, PT, R3, 0x19, PT ;  /* 0x000000190300780c */ /* 0x000fe40003f24270 */
[----:B------:R-:W-:Y:S02]  /*9360*/  FMNMX.FTZ R7, R216, R7, !PT ;  /* 0x00000007d8077209 */ /* 0x000fe40007810000 */
[----:B------:R-:W-:Y:S02]  /*9370*/  FSEL R218, R29, -INF , P2 ;  /* 0xff8000001dda7808 */ /* 0x000fe40001000000 */
[----:B------:R-:W-:Y:S01]  /*9380*/  FSEL R210, R33, -INF , P1 ;  /* 0xff80000021d27808 */ /* 0x000fe20000800000 */
[----:B------:R-:W-:Y:S01]  /*9390*/  MUFU.TANH R26, R57 ;  /* 0x00000039001a7308 */ /* 0x000fe20000002400 */
[----:B------:R-:W-:Y:S02]  /*93a0*/  FMNMX.FTZ R7, R211, R7, !PT ;  /* 0x00000007d3077209 */ /* 0x000fe40007810000 */
[C---:B------:R-:W-:Y:S02]  /*93b0*/  ISETP.GT.AND P2, PT, R3.reuse, 0x20, PT ;  /* 0x000000200300780c */ /* 0x040fe40003f44270 */
[----:B------:R-:W-:Y:S02]  /*93c0*/  FMNMX.FTZ R7, R210, R7, !PT ;  /* 0x00000007d2077209 */ /* 0x000fe40007810000 */
[----:B------:R-:W-:Y:S02]  /*93d0*/  FSEL R209, R36, -INF , P2 ;  /* 0xff80000024d17808 */ /* 0x000fe40001000000 */
[C---:B------:R-:W-:Y:S01]  /*93e0*/  ISETP.GT.AND P0, PT, R3.reuse, 0x21, PT ;  /* 0x000000210300780c */ /* 0x040fe20003f04270 */
[----:B------:R-:W2:Y:S01]  /*93f0*/  MUFU.TANH R33, R56 ;  /* 0x0000003800217308 */ /* 0x000ea20000002400 */
[C---:B------:R-:W-:Y:S02]  /*9400*/  ISETP.GT.AND P2, PT, R3.reuse, 0x29, PT ;  /* 0x000000290300780c */ /* 0x040fe40003f44270 */
[----:B------:R-:W-:Y:S02]  /*9410*/  ISETP.GT.AND P1, PT, R3, 0x28, PT ;  /* 0x000000280300780c */ /* 0x000fe40003f24270 */
[----:B------:R-:W-:Y:S01]  /*9420*/  FSEL R65, R18, -INF , P0 ;  /* 0xff80000012417808 */ /* 0x000fe20000000000 */
[----:B------:R-:W-:Y:S01]  /*9430*/  FMUL.FTZ R18, R62, c[0x0][0x320] ;  /* 0x0000c8003e127a20 */ /* 0x000fe20000410000 */
[----:B------:R-:W-:Y:S02]  /*9440*/  FMNMX.FTZ R7, R209, R7, !PT ;  /* 0x00000007d1077209 */ /* 0x000fe40007810000 */
[----:B------:R-:W-:Y:S01]  /*9450*/  ISETP.GT.AND P0, PT, R3, 0x30, PT ;  /* 0x000000300300780c */ /* 0x000fe20003f04270 */
[----:B------:R-:W2:Y:S01]  /*9460*/  MUFU.TANH R25, R60 ;  /* 0x0000003c00197308 */ /* 0x000ea20000002400 */
[----:B---3--:R-:W-:Y:S02]  /*9470*/  FSEL R64, R16, -INF , P1 ;  /* 0xff80000010407808 */ /* 0x008fe40000800000 */
[----:B-1----:R-:W-:Y:S02]  /*9480*/  FSEL R53, R9, -INF , P2 ;  /* 0xff80000009357808 */ /* 0x002fe40001000000 */
[----:B------:R-:W-:Y:S02]  /*9490*/  FSEL R52, R52, -INF , P0 ;  /* 0xff80000034347808 */ /* 0x000fe40000000000 */
[C---:B------:R-:W-:Y:S02]  /*94a0*/  ISETP.GT.AND P1, PT, R3.reuse, 0x31, PT ;  /* 0x000000310300780c */ /* 0x040fe40003f24270 */
[C---:B------:R-:W-:Y:S01]  /*94b0*/  ISETP.GT.AND P0, PT, R3.reuse, 0x39, PT ;  /* 0x000000390300780c */ /* 0x040fe20003f04270 */
[----:B------:R-:W1:Y:S01]  /*94c0*/  MUFU.TANH R24, R61 ;  /* 0x0000003d00187308 */ /* 0x000e620000002400 */
[----:B------:R-:W-:Y:S02]  /*94d0*/  ISETP.GT.AND P2, PT, R3, 0x38, PT ;  /* 0x000000380300780c */ /* 0x000fe40003f44270 */
[----:B------:R-:W-:Y:S02]  /*94e0*/  FMNMX.FTZ R3, R65, R7, !PT ;  /* 0x0000000741037209 */ /* 0x000fe40007810000 */
[----:B------:R-:W-:Y:S02]  /*94f0*/  FMNMX.FTZ R7, R13, R133, !PT ;  /* 0x000000850d077209 */ /* 0x000fe40007810000 */
[----:B------:R-:W-:Y:S02]  /*9500*/  FSEL R46, R46, -INF , P1 ;  /* 0xff8000002e2e7808 */ /* 0x000fe40000800000 */
[----:B------:R-:W-:Y:S01]  /*9510*/  FMNMX.FTZ R7, R14, R7, !PT ;  /* 0x000000070e077209 */ /* 0x000fe20007810000 */
[----:B------:R-:W3:Y:S01]  /*9520*/  MUFU.TANH R27, R58 ;  /* 0x0000003a001b7308 */ /* 0x000ee20000002400 */
[----:B------:R-:W-:Y:S02]  /*9530*/  ISETP.GT.AND P1, PT, R4, 0x18, PT ;  /* 0x000000180400780c */ /* 0x000fe40003f24270 */
[----:B------:R-:W-:Y:S02]  /*9540*/  FMNMX.FTZ R7, R17, R7, !PT ;  /* 0x0000000711077209 */ /* 0x000fe40007810000 */
[----:B------:R-:W-:Y:S02]  /*9550*/  FSEL R43, R43, -INF , P0 ;  /* 0xff8000002b2b7808 */ /* 0x000fe40000000000 */
[----:B------:R-:W-:Y:S02]  /*9560*/  FMNMX.FTZ R7, R45, R7, !PT ;  /* 0x000000072d077209 */ /* 0x000fe40007810000 */
[----:B------:R-:W-:Y:S01]  /*9570*/  ISETP.GT.AND P0, PT, R2, 0x18, PT ;  /* 0x000000180200780c */ /* 0x000fe20003f04270 */
[----:B------:R-:W-:Y:S01]  /*9580*/  MUFU.TANH R18, R18 ;  /* 0x0000001200127308 */ /* 0x000fe20000002400 */
[----:B------:R-:W-:Y:S02]  /*9590*/  FMNMX.FTZ R7, R215, R7, !PT ;  /* 0x00000007d7077209 */ /* 0x000fe40007810000 */
[----:B------:R-:W-:Y:S02]  /*95a0*/  FMNMX.FTZ R3, R64, R3, !PT ;  /* 0x0000000340037209 */ /* 0x000fe40007810000 */
[----:B------:R-:W-:Y:S02]  /*95b0*/  FSEL R42, R244, -INF , P0 ;  /* 0xff800000f42a7808 */ /* 0x000fe40000000000 */
[----:B------:R-:W-:Y:S02]  /*95c0*/  FSEL R44, R44, -INF , P2 ;  /* 0xff8000002c2c7808 */ /* 0x000fe40001000000 */
[----:B------:R-:W-:Y:S02]  /*95d0*/  ISETP.GT.AND P2, PT, R4, 0x19, PT ;  /* 0x000000190400780c */ /* 0x000fe40003f44270 */
[----:B------:R-:W-:Y:S02]  /*95e0*/  FSEL R51, R248, -INF , P1 ;  /* 0xff800000f8337808 */ /* 0x000fe40000800000 */
[----:B------:R-:W-:Y:S02]  /*95f0*/  ISETP.GT.AND P1, PT, R2, 0x19, PT ;  /* 0x000000190200780c */ /* 0x000fe40003f24270 */
[----:B------:R-:W-:Y:S02]  /*9600*/  FMNMX.FTZ R7, R214, R7, !PT ;  /* 0x00000007d6077209 */ /* 0x000fe40007810000 */
[----:B------:R-:W-:Y:S02]  /*9610*/  FMNMX.FTZ R3, R53, R3, !PT ;  /* 0x0000000335037209 */ /* 0x000fe40007810000 */
[----:B------:R-:W-:Y:S02]  /*9620*/  FSEL R47, R247, -INF , P2 ;  /* 0xff800000f72f7808 */ /* 0x000fe40001000000 */
[----:B------:R-:W-:Y:S02]  /*9630*/  ISETP.GT.AND P2, PT, R2, 0x20, PT ;  /* 0x000000200200780c */ /* 0x000fe40003f44270 */
[----:B------:R-:W-:Y:S02]  /*9640*/  FSEL R41, R137, -INF , P1 ;  /* 0xff80000089297808 */ /* 0x000fe40000800000 */
[----:B------:R-:W-:Y:S02]  /*9650*/  FMNMX.FTZ R7, R42, R7, !PT ;  /* 0x000000072a077209 */ /* 0x000fe40007810000 */
[----:B------:R-:W-:Y:S02]  /*9660*/  FMNMX.FTZ R3, R52, R3, !PT ;  /* 0x0000000334037209 */ /* 0x000fe40007810000 */
[----:B------:R-:W-:Y:S02]  /*9670*/  ISETP.GT.AND P0, PT, R2, 0x21, PT ;  /* 0x000000210200780c */ /* 0x000fe40003f04270 */
[----:B------:R-:W-:Y:S02]  /*9680*/  FSEL R40, R30, -INF , P2 ;  /* 0xff8000001e287808 */ /* 0x000fe40001000000 */
[----:B------:R-:W-:Y:S02]  /*9690*/  FMNMX.FTZ R7, R41, R7, !PT ;  /* 0x0000000729077209 */ /* 0x000fe40007810000 */
[----:B------:R-:W-:Y:S02]  /*96a0*/  FMNMX.FTZ R3, R46, R3, !PT ;  /* 0x000000032e037209 */ /* 0x000fe40007810000 */
[----:B------:R-:W-:Y:S02]  /*96b0*/  FSEL R39, R39, -INF , P0 ;  /* 0xff80000027277808 */ /* 0x000fe40000000000 */
[C---:B------:R-:W-:Y:S02]  /*96c0*/  ISETP.GT.AND P1, PT, R2.reuse, 0x28, PT ;  /* 0x000000280200780c */ /* 0x040fe40003f24270 */
[C---:B------:R-:W-:Y:S02]  /*96d0*/  ISETP.GT.AND P2, PT, R2.reuse, 0x29, PT ;  /* 0x000000290200780c */ /* 0x040fe40003f44270 */
[----:B------:R-:W-:Y:S02]  /*96e0*/  ISETP.GT.AND P0, PT, R2, 0x30, PT ;  /* 0x000000300200780c */ /* 0x000fe40003f04270 */
[----:B------:R-:W-:Y:S02]  /*96f0*/  FMNMX.FTZ R7, R40, R7, !PT ;  /* 0x0000000728077209 */ /* 0x000fe40007810000 */
[----:B------:R-:W-:Y:S02]  /*9700*/  FMNMX.FTZ R3, R44, R3, !PT ;  /* 0x000000032c037209 */ /* 0x000fe40007810000 */
[----:B------:R-:W-:Y:S02]  /*9710*/  FSEL R38, R38, -INF , P1 ;  /* 0xff80000026267808 */ /* 0x000fe40000800000 */
[----:B------:R-:W-:Y:S02]  /*9720*/  FSEL R37, R37, -INF , P2 ;  /* 0xff80000025257808 */ /* 0x000fe40001000000 */
[----:B--2---:R-:W-:Y:S02]  /*9730*/  FSEL R23, R23, -INF , P0 ;  /* 0xff80000017177808 */ /* 0x004fe40000000000 */
[C---:B------:R-:W-:Y:S02]  /*9740*/  ISETP.GT.AND P1, PT, R2.reuse, 0x31, PT ;  /* 0x000000310200780c */ /* 0x040fe40003f24270 */
[C---:B------:R-:W-:Y:S02]  /*9750*/  ISETP.GT.AND P2, PT, R2.reuse, 0x38, PT ;  /* 0x000000380200780c */ /* 0x040fe40003f44270 */
[----:B------:R-:W-:Y:S02]  /*9760*/  ISETP.GT.AND P0, PT, R2, 0x39, PT ;  /* 0x000000390200780c */ /* 0x000fe40003f04270 */
[----:B------:R-:W-:Y:S02]  /*9770*/  FMNMX.FTZ R2, R39, R7, !PT ;  /* 0x0000000727027209 */ /* 0x000fe40007810000 */
[----:B------:R-:W-:Y:S02]  /*9780*/  FMNMX.FTZ R3, R43, R3, !PT ;  /* 0x000000032b037209 */ /* 0x000fe40007810000 */
[----:B------:R-:W-:Y:S02]  /*9790*/  FMNMX.FTZ R2, R38, R2, !PT ;  /* 0x0000000226027209 */ /* 0x000fe40007810000 */
[----:B------:R-:W-:Y:S01]  /*97a0*/  FMNMX.FTZ R7, R48, R138, !PT ;  /* 0x0000008a30077209 */ /* 0x000fe20007810000 */
[----:B------:R-:W2:Y:S01]  /*97b0*/  SHFL.BFLY PT, R9, R3, 0x2, 0x1f ;  /* 0x0c401f0003097f89 */ /* 0x000ea200000e0000 */
[----:B------:R-:W-:Y:S02]  /*97c0*/  FMNMX.FTZ R2, R37, R2, !PT ;  /* 0x0000000225027209 */ /* 0x000fe40007810000 */
[----:B------:R-:W-:Y:S02]  /*97d0*/  FMNMX.FTZ R7, R49, R7, !PT ;  /* 0x0000000731077209 */ /* 0x000fe40007810000 */
[----:B------:R-:W-:Y:S02]  /*97e0*/  FSEL R22, R22, -INF , P1 ;  /* 0xff80000016167808 */ /* 0x000fe40000800000 */
        /* <DEDUP_REMOVED lines=8> */
[----:B------:R-:W-:Y:S02]  /*9870*/  FMNMX.FTZ R136, R20, R2, !PT ;  /* 0x0000000214887209 */ /* 0x000fe40007810000 */
[----:B------:R-:W-:Y:S02]  /*9880*/  FMNMX.FTZ R2, R220, R7, !PT ;  /* 0x00000007dc027209 */ /* 0x000fe40007810000 */
[C---:B------:R-:W-:Y:S01]  /*9890*/  ISETP.GT.AND P1, PT, R0.reuse, 0x20, PT ;  /* 0x000000200000780c */ /* 0x040fe20003f24270 */
[----:B------:R-:W1:Y:S01]  /*98a0*/  SHFL.BFLY PT, R7, R136, 0x2, 0x1f ;  /* 0x0c401f0088077f89 */ /* 0x000e6200000e0000 */
[C---:B------:R-:W-:Y:S02]  /*98b0*/  ISETP.GT.AND P2, PT, R0.reuse, 0x21, PT ;  /* 0x000000210000780c */ /* 0x040fe40003f44270 */
[----:B------:R-:W-:Y:S02]  /*98c0*/  FMNMX.FTZ R2, R219, R2, !PT ;  /* 0x00000002db027209 */ /* 0x000fe40007810000 */
[----:B--2---:R-:W-:Y:S01]  /*98d0*/  FMNMX.FTZ R3, R3, R9, !PT ;  /* 0x0000000903037209 */ /* 0x004fe20007810000 */
[----:B------:R-:W-:Y:S01]  /*98e0*/  FMUL.FTZ R9, R63, c[0x0][0x320] ;  /* 0x0000c8003f097a20 */ /* 0x000fe20000410000 */
[----:B------:R-:W-:Y:S02]  /*98f0*/  FSEL R36, R31, -INF , P1 ;  /* 0xff8000001f247808 */ /* 0x000fe40000800000 */
[C---:B------:R-:W-:Y:S01]  /*9900*/  ISETP.GT.AND P0, PT, R0.reuse, 0x28, PT ;  /* 0x000000280000780c */ /* 0x040fe20003f04270 */
[----:B------:R-:W2:Y:S01]  /*9910*/  SHFL.BFLY PT, R137, R3, 0x1, 0x1f ;  /* 0x0c201f0003897f89 */ /* 0x000ea200000e0000 */
[----:B------:R-:W-:Y:S01]  /*9920*/  ISETP.GT.AND P1, PT, R0, 0x29, PT ;  /* 0x000000290000780c */ /* 0x000fe20003f24270 */
[----:B------:R-:W-:Y:S01]  /*9930*/  MUFU.TANH R9, R9 ;  /* 0x0000000900097308 */ /* 0x000fe20000002400 */
[----:B------:R-:W-:Y:S02]  /*9940*/  FMNMX.FTZ R2, R218, R2, !PT ;  /* 0x00000002da027209 */ /* 0x000fe40007810000 */
[----:B------:R-:W-:Y:S02]  /*9950*/  FSEL R35, R35, -INF , P2 ;  /* 0xff80000023237808 */ /* 0x000fe40001000000 */
[C---:B------:R-:W-:Y:S02]  /*9960*/  ISETP.GT.AND P2, PT, R0.reuse, 0x30, PT ;  /* 0x000000300000780c */ /* 0x040fe40003f44270 */
[----:B------:R-:W-:Y:S02]  /*9970*/  FSEL R32, R19, -INF , P0 ;  /* 0xff80000013207808 */ /* 0x000fe40000000000 */
[----:B------:R-:W-:Y:S01]  /*9980*/  ISETP.GT.AND P0, PT, R0, 0x31, PT ;  /* 0x000000310000780c */ /* 0x000fe20003f04270 */
[----:B------:R-:W1:Y:S01]  /*9990*/  MUFU.TANH R19, R59 ;  /* 0x0000003b00137308 */ /* 0x000e620000002400 */
[----:B------:R-:W-:Y:S02]  /*99a0*/  FSEL R34, R34, -INF , P1 ;  /* 0xff80000022227808 */ /* 0x000fe40000800000 */
[C---:B------:R-:W-:Y:S02]  /*99b0*/  ISETP.GT.AND P1, PT, R0.reuse, 0x38, PT ;  /* 0x000000380000780c */ /* 0x040fe40003f24270 */
[----:B------:R-:W-:Y:S02]  /*99c0*/  FSEL R33, R33, -INF , P2 ;  /* 0xff80000021217808 */ /* 0x000fe40001000000 */
[----:B------:R-:W-:Y:S02]  /*99d0*/  ISETP.GT.AND P2, PT, R0, 0x39, PT ;  /* 0x000000390000780c */ /* 0x000fe40003f44270 */
[----:B------:R-:W-:Y:S02]  /*99e0*/  FMNMX.FTZ R0, R36, R2, !PT ;  /* 0x0000000224007209 */ /* 0x000fe40007810000 */
[----:B------:R-:W-:Y:S02]  /*99f0*/  FMNMX.FTZ R2, R207, R139, !PT ;  /* 0x0000008bcf027209 */ /* 0x000fe40007810000 */
[----:B------:R-:W-:Y:S02]  /*9a00*/  FMNMX.FTZ R0, R35, R0, !PT ;  /* 0x0000000023007209 */ /* 0x000fe40007810000 */
[----:B------:R-:W-:Y:S02]  /*9a10*/  FMNMX.FTZ R2, R208, R2, !PT ;  /* 0x00000002d0027209 */ /* 0x000fe40007810000 */
[----:B------:R-:W-:Y:S02]  /*9a20*/  FMNMX.FTZ R0, R32, R0, !PT ;  /* 0x0000000020007209 */ /* 0x000fe40007810000 */
[----:B------:R-:W-:Y:S02]  /*9a30*/  FMNMX.FTZ R2, R212, R2, !PT ;  /* 0x00000002d4027209 */ /* 0x000fe40007810000 */
[----:B------:R-:W-:Y:S02]  /*9a40*/  FMNMX.FTZ R0, R34, R0, !PT ;  /* 0x0000000022007209 */ /* 0x000fe40007810000 */
[----:B------:R-:W-:Y:S02]  /*9a50*/  FSEL R26, R26, -INF , P0 ;  /* 0xff8000001a1a7808 */ /* 0x000fe40000000000 */
[----:B------:R-:W-:Y:S02]  /*9a60*/  FMNMX.FTZ R0, R33, R0, !PT ;  /* 0x0000000021007209 */ /* 0x000fe40007810000 */
[----:B------:R-:W-:Y:S02]  /*9a70*/  FMNMX.FTZ R2, R213, R2, !PT ;  /* 0x00000002d5027209 */ /* 0x000fe40007810000 */
[----:B------:R-:W-:Y:S02]  /*9a80*/  FSEL R25, R25, -INF , P1 ;  /* 0xff80000019197808 */ /* 0x000fe40000800000 */
[----:B------:R-:W-:Y:S02]  /*9a90*/  FMNMX.FTZ R0, R26, R0, !PT ;  /* 0x000000001a007209 */ /* 0x000fe40007810000 */
[----:B-1----:R-:W-:Y:S02]  /*9aa0*/  FMNMX.FTZ R136, R136, R7, !PT ;  /* 0x0000000788887209 */ /* 0x002fe40007810000 */
[----:B------:R-:W-:Y:S02]  /*9ab0*/  FMNMX.FTZ R2, R222, R2, !PT ;  /* 0x00000002de027209 */ /* 0x000fe40007810000 */
[----:B--2---:R-:W-:Y:S02]  /*9ac0*/  FMNMX.FTZ R137, R3, R137, !PT ;  /* 0x0000008903897209 */ /* 0x004fe40007810000 */
[----:B------:R-:W-:Y:S01]  /*9ad0*/  FSEL R24, R24, -INF , P2 ;  /* 0xff80000018187808 */ /* 0x000fe20001000000 */
[----:B------:R-:W1:Y:S01]  /*9ae0*/  SHFL.BFLY PT, R3, R136, 0x1, 0x1f ;  /* 0x0c201f0088037f89 */ /* 0x000e6200000e0000 */
[----:B------:R-:W-:Y:S01]  /*9af0*/  FMNMX.FTZ R0, R25, R0, !PT ;  /* 0x0000000019007209 */ /* 0x000fe20007810000 */
[----:B------:R-:W-:Y:S01]  /*9b00*/  FMUL.FTZ R7, R137, c[0x0][0x2d0] ;  /* 0x0000b40089077a20 */ /* 0x000fe20000410000 */
[----:B------:R-:W-:Y:S02]  /*9b10*/  FMNMX.FTZ R2, R221, R2, !PT ;  /* 0x00000002dd027209 */ /* 0x000fe40007810000 */
[----:B------:R-:W-:Y:S02]  /*9b20*/  ISETP.GT.AND P0, PT, R4, 0x20, PT ;  /* 0x000000200400780c */ /* 0x000fe40003f04270 */
[----:B------:R-:W-:Y:S02]  /*9b30*/  FMNMX.FTZ R0, R24, R0, !PT ;  /* 0x0000000018007209 */ /* 0x000fe40007810000 */
[----:B------:R-:W-:Y:S02]  /*9b40*/  FMNMX.FTZ R2, R51, R2, !PT ;  /* 0x0000000233027209 */ /* 0x000fe40007810000 */
[----:B------:R-:W-:Y:S01]  /*9b50*/  FSEL R31, R252, -INF , P0 ;  /* 0xff800000fc1f7808 */ /* 0x000fe20000000000 */
[----:B------:R-:W2:Y:S01]  /*9b60*/  SHFL.BFLY PT, R135, R0, 0x2, 0x1f ;  /* 0x0c401f0000877f89 */ /* 0x000ea200000e0000 */
[----:B------:R-:W-:Y:S02]  /*9b70*/  FSETP.NEU.FTZ.AND P0, PT, R137, -INF , PT ;  /* 0xff8000008900780b */ /* 0x000fe40003f1d000 */
[C---:B------:R-:W-:Y:S02]  /*9b80*/  ISETP.GT.AND P1, PT, R4.reuse, 0x21, PT ;  /* 0x000000210400780c */ /* 0x040fe40003f24270 */
[----:B------:R-:W-:Y:S02]  /*9b90*/  FMNMX.FTZ R2, R47, R2, !PT ;  /* 0x000000022f027209 */ /* 0x000fe40007810000 */
[----:B------:R-:W-:Y:S02]  /*9ba0*/  FSEL R7, R7, RZ, P0 ;  /* 0x000000ff07077208 */ /* 0x000fe40000000000 */
[----:B------:R-:W-:Y:S02]  /*9bb0*/  ISETP.GT.AND P2, PT, R4, 0x28, PT ;  /* 0x000000280400780c */ /* 0x000fe40003f44270 */
[----:B------:R-:W-:Y:S01]  /*9bc0*/  FSEL R30, R251, -INF , P1 ;  /* 0xff800000fb1e7808 */ /* 0x000fe20000800000 */
[--C-:B------:R-:W-:Y:S01]  /*9bd0*/  FFMA.FTZ R8, R8, c[0x0][0x2d0], -R7.reuse ;  /* 0x0000b40008087a23 */ /* 0x100fe20000010807 */
[----:B------:R-:W-:Y:S01]  /*9be0*/  FMNMX.FTZ R2, R31, R2, !PT ;  /* 0x000000021f027209 */ /* 0x000fe20007810000 */
[--C-:B------:R-:W-:Y:S01]  /*9bf0*/  FFMA.FTZ R5, R5, c[0x0][0x2d0], -R7.reuse ;  /* 0x0000b40005057a23 */ /* 0x100fe20000010807 */
[----:B------:R-:W-:Y:S01]  /*9c00*/  ISETP.GT.AND P1, PT, R4, 0x29, PT ;  /* 0x000000290400780c */ /* 0x000fe20003f24270 */
[----:B------:R4:W-:Y:S01]  /*9c10*/  MUFU.EX2 R249, R8 ;  /* 0x0000000800f97308 */ /* 0x0009e20000000800 */
[----:B------:R-:W-:Y:S01]  /*9c20*/  FMNMX.FTZ R2, R30, R2, !PT ;  /* 0x000000021e027209 */ /* 0x000fe20007810000 */
[--C-:B------:R-:W-:Y:S01]  /*9c30*/  FFMA.FTZ R53, R53, c[0x0][0x2d0], -R7.reuse ;  /* 0x0000b40035357a23 */ /* 0x100fe20000010807 */
[----:B------:R-:W-:Y:S01]  /*9c40*/  FSEL R29, R246, -INF , P2 ;  /* 0xff800000f61d7808 */ /* 0x000fe20001000000 */
[--C-:B------:R-:W-:Y:S01]  /*9c50*/  FFMA.FTZ R52, R52, c[0x0][0x2d0], -R7.reuse ;  /* 0x0000b40034347a23 */ /* 0x100fe20000010807 */
[----:B------:R-:W-:Y:S01]  /*9c60*/  ISETP.GT.AND P2, PT, R4, 0x30, PT ;  /* 0x000000300400780c */ /* 0x000fe20003f44270 */
[--C-:B------:R-:W-:Y:S01]  /*9c70*/  FFMA.FTZ R54, R46, c[0x0][0x2d0], -R7.reuse ;  /* 0x0000b4002e367a23 */ /* 0x100fe20000010807 */
[----:B------:R-:W-:Y:S01]  /*9c80*/  FSEL R28, R15, -INF , P1 ;  /* 0xff8000000f1c7808 */ /* 0x000fe20000800000 */
[--C-:B------:R-:W-:Y:S01]  /*9c90*/  FFMA.FTZ R217, R217, c[0x0][0x2d0], -R7.reuse ;  /* 0x0000b400d9d97a23 */ /* 0x100fe20000010807 */
[----:B------:R-:W-:Y:S01]  /*9ca0*/  FMNMX.FTZ R2, R29, R2, !PT ;  /* 0x000000021d027209 */ /* 0x000fe20007810000 */
[----:B------:R4:W4:Y:S01]  /*9cb0*/  MUFU.EX2 R250, R5 ;  /* 0x0000000500fa7308 */ /* 0x0009220000000800 */
[----:B------:R-:W-:Y:S01]  /*9cc0*/  ISETP.GT.AND P1, PT, R4, 0x31, PT ;  /* 0x000000310400780c */ /* 0x000fe20003f24270 */
[--C-:B------:R-:W-:Y:S01]  /*9cd0*/  FFMA.FTZ R216, R216, c[0x0][0x2d0], -R7.reuse ;  /* 0x0000b400d8d87a23 */ /* 0x100fe20000010807 */
[----:B---3--:R-:W-:Y:S01]  /*9ce0*/  FSEL R27, R27, -INF , P2 ;  /* 0xff8000001b1b7808 */ /* 0x008fe20001000000 */
[--C-:B------:R-:W-:Y:S01]  /*9cf0*/  FFMA.FTZ R66, R210, c[0x0][0x2d0], -R7.reuse ;  /* 0x0000b400d2427a23 */ /* 0x100fe20000010807 */
[----:B------:R-:W-:Y:S01]  /*9d00*/  FMNMX.FTZ R2, R28, R2, !PT ;  /* 0x000000021c027209 */ /* 0x000fe20007810000 */
[--C-:B------:R-:W-:Y:S01]  /*9d10*/  FFMA.FTZ R61, R209, c[0x0][0x2d0], -R7.reuse ;  /* 0x0000b400d13d7a23 */ /* 0x100fe20000010807 */
[----:B-1----:R-:W-:Y:S01]  /*9d20*/  FMNMX.FTZ R136, R136, R3, !PT ;  /* 0x0000000388887209 */ /* 0x002fe20007810000 */
[--C-:B------:R-:W-:Y:S01]  /*9d30*/  FFMA.FTZ R3, R12, c[0x0][0x2d0], -R7.reuse ;  /* 0x0000b4000c037a23 */ /* 0x100fe20000010807 */
[----:B------:R-:W-:Y:S01]  /*9d40*/  FSEL R19, R19, -INF , P1 ;  /* 0xff80000013137808 */ /* 0x000fe20000800000 */
[--C-:B------:R-:W-:Y:S01]  /*9d50*/  FFMA.FTZ R65, R65, c[0x0][0x2d0], -R7.reuse ;  /* 0x0000b40041417a23 */ /* 0x100fe20000010807 */
[----:B------:R-:W-:Y:S01]  /*9d60*/  FMNMX.FTZ R2, R27, R2, !PT ;  /* 0x000000021b027209 */ /* 0x000fe20007810000 */
[----:B------:R1:W-:Y:S01]  /*9d70*/  MUFU.EX2 R56, R3 ;  /* 0x0000000300387308 */ /* 0x0003e20000000800 */
[----:B--2---:R-:W-:Y:S01]  /*9d80*/  FMNMX.FTZ R135, R0, R135, !PT ;  /* 0x0000008700877209 */ /* 0x004fe20007810000 */
[----:B----4-:R-:W-:Y:S01]  /*9d90*/  FMUL.FTZ R8, R136, c[0x0][0x2d0] ;  /* 0x0000b40088087a20 */ /* 0x010fe20000410000 */
[----:B------:R-:W-:Y:S01]  /*9da0*/  FMNMX.FTZ R0, R19, R2, !PT ;  /* 0x0000000213007209 */ /* 0x000fe20007810000 */
[--C-:B------:R-:W-:Y:S01]  /*9db0*/  FFMA.FTZ R2, R6, c[0x0][0x2d0], -R7.reuse ;  /* 0x0000b40006027a23 */ /* 0x100fe20000010807 */
[----:B------:R-:W-:Y:S01]  /*9dc0*/  ISETP.GT.AND P2, PT, R4, 0x38, PT ;  /* 0x000000380400780c */ /* 0x000fe20003f44270 */
[--C-:B------:R-:W-:Y:S01]  /*9dd0*/  FFMA.FTZ R64, R64, c[0x0][0x2d0], -R7.reuse ;  /* 0x0000b40040407a23 */ /* 0x100fe20000010807 */
[----:B------:R-:W-:Y:S01]  /*9de0*/  ISETP.GT.AND P1, PT, R4, 0x39, PT ;  /* 0x000000390400780c */ /* 0x000fe20003f24270 */
[--C-:B------:R-:W-:Y:S01]  /*9df0*/  FFMA.FTZ R44, R44, c[0x0][0x2d0], -R7.reuse ;  /* 0x0000b4002c2c7a23 */ /* 0x100fe20000010807 */
[----:B------:R-:W-:Y:S01]  /*9e00*/  FSEL R18, R18, -INF , P2 ;  /* 0xff80000012127808 */ /* 0x000fe20001000000 */
[----:B------:R2:W-:Y:S01]  /*9e10*/  MUFU.EX2 R58, R2 ;  /* 0x00000002003a7308 */ /* 0x0005e20000000800 */
[----:B------:R-:W-:Y:S01]  /*9e20*/  FSETP.NEU.FTZ.AND P2, PT, R136, -INF , PT ;  /* 0xff8000008800780b */ /* 0x000fe20003f5d000 */
[----:B------:R-:W-:Y:S01]  /*9e30*/  FFMA.FTZ R43, R43, c[0x0][0x2d0], -R7 ;  /* 0x0000b4002b2b7a23 */ /* 0x000fe20000010807 */
[----:B------:R-:W-:Y:S02]  /*9e40*/  FSEL R6, R9, -INF , P1 ;  /* 0xff80000009067808 */ /* 0x000fe40000800000 */
[----:B------:R-:W-:Y:S01]  /*9e50*/  FSEL R8, R8, RZ, P2 ;  /* 0x000000ff08087208 */ /* 0x000fe20001000000 */
[----:B------:R-:W3:Y:S01]  /*9e60*/  SHFL.BFLY PT, R9, R135, 0x1, 0x1f ;  /* 0x0c201f0087097f89 */ /* 0x000ee200000e0000 */
[----:B------:R-:W-:Y:S02]  /*9e70*/  FMNMX.FTZ R0, R18, R0, !PT ;  /* 0x0000000012007209 */ /* 0x000fe40007810000 */
[----:B------:R-:W-:Y:S01]  /*9e80*/  @P6 IADD3 R4, P1, R10, UR22, RZ ;  /* 0x000000160a046c10 */ /* 0x000fe2000ff3e0ff */
[--C-:B------:R-:W-:Y:S01]  /*9e90*/  FFMA.FTZ R59, R23, c[0x0][0x2d0], -R8.reuse ;  /* 0x0000b400173b7a23 */ /* 0x100fe20000010808 */
[----:B------:R-:W-:Y:S01]  /*9ea0*/  FMNMX.FTZ R0, R6, R0, !PT ;  /* 0x0000000006007209 */ /* 0x000fe20007810000 */
[--C-:B------:R-:W-:Y:S01]  /*9eb0*/  FFMA.FTZ R62, R22, c[0x0][0x2d0], -R8.reuse ;  /* 0x0000b400163e7a23 */ /* 0x100fe20000010808 */
[----:B------:R-:W-:Y:S01]  /*9ec0*/  @P6 IADD3.X R5, R11, UR23, RZ, P1, !PT ;  /* 0x000000170b056c10 */ /* 0x000fe20008ffe4ff */
[--C-:B-1----:R-:W-:Y:S01]  /*9ed0*/  FFMA.FTZ R3, R13, c[0x0][0x2d0], -R8.reuse ;  /* 0x0000b4000d037a23 */ /* 0x102fe20000010808 */
[----:B------:R-:W-:Y:S01]  /*9ee0*/  @P6 IADD3 R10, P1, R4, UR22, RZ ;  /* 0x00000016040a6c10 */ /* 0x000fe2000ff3e0ff */
[--C-:B------:R-:W-:Y:S01]  /*9ef0*/  FFMA.FTZ R67, R21, c[0x0][0x2d0], -R8.reuse ;  /* 0x0000b40015437a23 */ /* 0x100fe20000010808 */
[----:B------:R-:W-:Y:S01]  /*9f00*/  F2FP.PACK_AB R204, R250, R249 ;  /* 0x000000f9facc723e */ /* 0x000fe200000000ff */
[----:B------:R1:W-:Y:S01]  /*9f10*/  MUFU.EX2 R247, R3 ;  /* 0x0000000300f77308 */ /* 0x0003e20000000800 */
[----:B------:R4:W-:Y:S01]  /*9f20*/  @P6 LDGSTS.E.BYPASS.LTC128B.128 [R245+0x4900], [R4.64], !P5 ;  /* 0x0490000004f56fae */ /* 0x0009e2000e901d52 */
[----:B------:R-:W-:Y:S01]  /*9f30*/  @P6 IADD3.X R11, R5, UR23, RZ, P1, !PT ;  /* 0x00000017050b6c10 */ /* 0x000fe20008ffe4ff */
[--C-:B------:R-:W-:Y:S02]  /*9f40*/  FFMA.FTZ R57, R20, c[0x0][0x2d0], -R8.reuse ;  /* 0x0000b40014397a23 */ /* 0x100fe40000010808 */
[--C-:B------:R-:W-:Y:S02]  /*9f50*/  FFMA.FTZ R215, R215, c[0x0][0x2d0], -R8.reuse ;  /* 0x0000b400d7d77a23 */ /* 0x100fe40000010808 */
[--C-:B------:R-:W-:Y:S02]  /*9f60*/  FFMA.FTZ R214, R214, c[0x0][0x2d0], -R8.reuse ;  /* 0x0000b400d6d67a23 */ /* 0x100fe40000010808 */
[----:B--2---:R-:W2:Y:S01]  /*9f70*/  SHFL.BFLY PT, R2, R0, 0x2, 0x1f ;  /* 0x0c401f0000027f89 */ /* 0x004ea200000e0000 */
[--C-:B------:R-:W-:Y:S01]  /*9f80*/  FFMA.FTZ R40, R40, c[0x0][0x2d0], -R8.reuse ;  /* 0x0000b40028287a23 */ /* 0x100fe20000010808 */
[----:B---3--:R-:W-:Y:S01]  /*9f90*/  FMNMX.FTZ R135, R135, R9, !PT ;  /* 0x0000000987877209 */ /* 0x008fe20007810000 */
[--C-:B------:R-:W-:Y:S05]  /*9fa0*/  FFMA.FTZ R41, R41, c[0x0][0x2d0], -R8.reuse ;  /* 0x0000b40029297a23 */ /* 0x100fea0000010808 */
[----:B------:R4:W-:Y:S01]  /*9fb0*/  @P6 LDGSTS.E.BYPASS.LTC128B.128 [R245+0x6900], [R4.64+0x80], !P4 ;  /* 0x0690008004f56fae */ /* 0x0009e2000e101d52 */
[--C-:B-1----:R-:W-:Y:S07]  /*9fc0*/  FFMA.FTZ R3, R14, c[0x0][0x2d0], -R8.reuse ;  /* 0x0000b4000e037a23 */ /* 0x102fee0000010808 */
[----:B------:R1:W-:Y:S01]  /*9fd0*/  @P6 LDGSTS.E.BYPASS.LTC128B.128 [R245+0x5100], [R10.64], !P5 ;  /* 0x051000000af56fae */ /* 0x0003e2000e901d52 */
[----:B------:R-:W-:Y:S01]  /*9fe0*/  @P6 IADD3 R14, P1, R4, UR21, RZ ;  /* 0x00000015040e6c10 */ /* 0x000fe2000ff3e0ff */
[----:B------:R-:W3:Y:S03]  /*9ff0*/  MUFU.EX2 R248, R3 ;  /* 0x0000000300f87308 */ /* 0x000ee60000000800 */
[----:B------:R-:W-:Y:S02]  /*a000*/  @P6 IADD3.X R15, R5, UR20, RZ, P1, !PT ;  /* 0x00000014050f6c10 */ /* 0x000fe40008ffe4ff */
[----:B------:R-:W-:Y:S02]  /*a010*/  @P6 IADD3 R16, P1, R10, UR22, RZ ;  /* 0x000000160a106c10 */ /* 0x000fe4000ff3e0ff */
[----:B--2---:R-:W-:Y:S01]  /*a020*/  FMNMX.FTZ R0, R0, R2, !PT ;  /* 0x0000000200007209 */ /* 0x004fe20007810000 */
[----:B------:R-:W-:Y:S01]  /*a030*/  FFMA.FTZ R2, R17, c[0x0][0x2d0], -R8 ;  /* 0x0000b40011027a23 */ /* 0x000fe20000010808 */
[C---:B------:R-:W-:Y:S01]  /*a040*/  @P6 IADD3.X R17, R11.reuse, UR23, RZ, P1, !PT ;  /* 0x000000170b116c10 */ /* 0x040fe20008ffe4ff */
[----:B------:R2:W-:Y:S01]  /*a050*/  @P6 LDGSTS.E.BYPASS.LTC128B.128 [R245+0x7100], [R14.64], !P4 ;  /* 0x071000000ef56fae */ /* 0x0005e2000e101d52 */
[----:B------:R-:W-:Y:S01]  /*a060*/  @P6 IADD3 R12, P1, R10, UR21, RZ ;  /* 0x000000150a0c6c10 */ /* 0x000fe2000ff3e0ff */
[----:B------:R2:W-:Y:S03]  /*a070*/  MUFU.EX2 R55, R2 ;  /* 0x0000000200377308 */ /* 0x0005e60000000800 */
[----:B------:R-:W-:Y:S02]  /*a080*/  @P6 IADD3.X R13, R11, UR20, RZ, P1, !PT ;  /* 0x000000140b0d6c10 */ /* 0x000fe40008ffe4ff */
[----:B------:R-:W-:Y:S01]  /*a090*/  FSETP.NEU.FTZ.AND P1, PT, R135, -INF , PT ;  /* 0xff8000008700780b */ /* 0x000fe20003f3d000 */
[----:B------:R2:W-:Y:S01]  /*a0a0*/  @P6 LDGSTS.E.BYPASS.LTC128B.128 [R245+0x5900], [R16.64], !P5 ;  /* 0x0590000010f56fae */ /* 0x0005e2000e901d52 */
[----:B----4-:R-:W-:Y:S05]  /*a0b0*/  FSEL R4, R137, RZ, P0 ;  /* 0x000000ff89047208 */ /* 0x010fea0000000000 */
[----:B------:R-:W-:Y:S01]  /*a0c0*/  FADD.FTZ R5, -R4, R132 ;  /* 0x0000008404057221 */ /* 0x000fe20000010100 */
[----:B---3--:R-:W-:Y:S01]  /*a0d0*/  F2FP.PACK_AB R205, R248, R247 ;  /* 0x000000f7f8cd723e */ /* 0x008fe200000000ff */
[--C-:B------:R-:W-:Y:S01]  /*a0e0*/  FFMA.FTZ R3, R45, c[0x0][0x2d0], -R8.reuse ;  /* 0x0000b4002d037a23 */ /* 0x100fe20000010808 */
[----:B------:R3:W-:Y:S01]  /*a0f0*/  @P6 LDGSTS.E.BYPASS.LTC128B.128 [R245+0x7900], [R12.64], !P4 ;  /* 0x079000000cf56fae */ /* 0x0007e2000e101d52 */
[----:B-1----:R-:W-:Y:S02]  /*a100*/  FMUL.FTZ R10, R135, c[0x0][0x2d0] ;  /* 0x0000b400870a7a20 */ /* 0x002fe40000410000 */
[----:B------:R1:W4:Y:S03]  /*a110*/  MUFU.EX2 R131, R3 ;  /* 0x0000000300837308 */ /* 0x0003260000000800 */
[----:B------:R-:W-:Y:S02]  /*a120*/  FSEL R10, R10, RZ, P1 ;  /* 0x000000ff0a0a7208 */ /* 0x000fe40000800000 */
[----:B------:R-:W-:Y:S01]  /*a130*/  LDSM.16.MT88.4 R20, [R225+0x100] ;  /* 0x00010000e114783b */ /* 0x000fe20000004200 */
[----:B--2---:R-:W-:Y:S02]  /*a140*/  FFMA.FTZ R14, R39, c[0x0][0x2d0], -R8 ;  /* 0x0000b400270e7a23 */ /* 0x004fe40000010808 */
[--C-:B------:R-:W-:Y:S02]  /*a150*/  FFMA.FTZ R223, R223, c[0x0][0x2d0], -R10.reuse ;  /* 0x0000b400dfdf7a23 */ /* 0x100fe4000001080a */
[--C-:B------:R-:W-:Y:S03]  /*a160*/  FFMA.FTZ R220, R220, c[0x0][0x2d0], -R10.reuse ;  /* 0x0000b400dcdc7a23 */ /* 0x100fe6000001080a */
[----:B------:R-:W2:Y:S01]  /*a170*/  SHFL.BFLY PT, R2, R0, 0x1, 0x1f ;  /* 0x0c201f0000027f89 */ /* 0x000ea200000e0000 */
[--C-:B------:R-:W-:Y:S02]  /*a180*/  FFMA.FTZ R219, R219, c[0x0][0x2d0], -R10.reuse ;  /* 0x0000b400dbdb7a23 */ /* 0x100fe4000001080a */
[--C-:B------:R-:W-:Y:S02]  /*a190*/  FFMA.FTZ R218, R218, c[0x0][0x2d0], -R10.reuse ;  /* 0x0000b400dada7a23 */ /* 0x100fe4000001080a */
[--C-:B------:R-:W-:Y:S02]  /*a1a0*/  FFMA.FTZ R239, R26, c[0x0][0x2d0], -R10.reuse ;  /* 0x0000b4001aef7a23 */ /* 0x100fe4000001080a */
[--C-:B------:R-:W-:Y:S01]  /*a1b0*/  FFMA.FTZ R224, R25, c[0x0][0x2d0], -R10.reuse ;  /* 0x0000b40019e07a23 */ /* 0x100fe2000001080a */
[----:B------:R-:W0:Y:S01]  /*a1c0*/  LDGDEPBAR ;  /* 0x00000000000079af */ /* 0x000e220000000000 */
[--C-:B------:R-:W-:Y:S02]  /*a1d0*/  FFMA.FTZ R231, R24, c[0x0][0x2d0], -R10.reuse ;  /* 0x0000b40018e77a23 */ /* 0x100fe4000001080a */
[--C-:B-1----:R-:W-:Y:S01]  /*a1e0*/  FFMA.FTZ R3, R48, c[0x0][0x2d0], -R10.reuse ;  /* 0x0000b40030037a23 */ /* 0x102fe2000001080a */
[----:B----4-:R-:W-:Y:S01]  /*a1f0*/  MOV R15, R131 ;  /* 0x00000083000f7202 */ /* 0x010fe20000000f00 */
[--C-:B------:R-:W-:Y:S02]  /*a200*/  FFMA.FTZ R48, R36, c[0x0][0x2d0], -R10.reuse ;  /* 0x0000b40024307a23 */ /* 0x100fe4000001080a */
[----:B------:R1:W-:Y:S01]  /*a210*/  MUFU.EX2 R246, R3 ;  /* 0x0000000300f67308 */ /* 0x0003e20000000800 */
[--C-:B------:R-:W-:Y:S02]  /*a220*/  FFMA.FTZ R32, R32, c[0x0][0x2d0], -R10.reuse ;  /* 0x0000b40020207a23 */ /* 0x100fe4000001080a */
[--C-:B------:R-:W-:Y:S02]  /*a230*/  FFMA.FTZ R60, R34, c[0x0][0x2d0], -R10.reuse ;  /* 0x0000b400223c7a23 */ /* 0x100fe4000001080a */
[--C-:B------:R-:W-:Y:S02]  /*a240*/  FFMA.FTZ R35, R35, c[0x0][0x2d0], -R10.reuse ;  /* 0x0000b40023237a23 */ /* 0x100fe4000001080a */
[--C-:B------:R-:W-:Y:S01]  /*a250*/  FFMA.FTZ R33, R33, c[0x0][0x2d0], -R10.reuse ;  /* 0x0000b40021217a23 */ /* 0x100fe2000001080a */
[----:B--2---:R-:W-:Y:S01]  /*a260*/  FMNMX.FTZ R134, R0, R2, !PT ;  /* 0x0000000200867209 */ /* 0x004fe20007810000 */
[--C-:B------:R-:W-:Y:S01]  /*a270*/  FFMA.FTZ R0, R206, c[0x0][0x2d0], -R10.reuse ;  /* 0x0000b400ce007a23 */ /* 0x100fe2000001080a */
[----:B------:R-:W-:Y:S02]  /*a280*/  FSEL R2, R135, RZ, P1 ;  /* 0x000000ff87027208 */ /* 0x000fe40000800000 */
[C---:B------:R-:W-:Y:S01]  /*a290*/  FSETP.NEU.FTZ.AND P0, PT, R134.reuse, -INF , PT ;  /* 0xff8000008600780b */ /* 0x040fe20003f1d000 */
[----:B------:R2:W-:Y:S01]  /*a2a0*/  MUFU.EX2 R242, R0 ;  /* 0x0000000000f27308 */ /* 0x0005e20000000800 */
[----:B------:R-:W-:Y:S01]  /*a2b0*/  FMUL.FTZ R9, R134, c[0x0][0x2d0] ;  /* 0x0000b40086097a20 */ /* 0x000fe20000410000 */
[----:B------:R-:W-:Y:S04]  /*a2c0*/  F2FP.PACK_AB R206, R56, R58 ;  /* 0x0000003a38ce723e */ /* 0x000fe800000000ff */
[----:B------:R-:W-:Y:S01]  /*a2d0*/  FSEL R9, R9, RZ, P0 ;  /* 0x000000ff09097208 */ /* 0x000fe20000000000 */
[----:B-1----:R-:W-:Y:S04]  /*a2e0*/  FFMA.FTZ R3, R49, c[0x0][0x2d0], -R10 ;  /* 0x0000b40031037a23 */ /* 0x002fe8000001080a */
[--C-:B------:R-:W-:Y:S01]  /*a2f0*/  FFMA.FTZ R11, R212, c[0x0][0x2d0], -R9.reuse ;  /* 0x0000b400d40b7a23 */ /* 0x100fe20000010809 */
[----:B------:R1:W4:Y:S01]  /*a300*/  MUFU.EX2 R63, R3 ;  /* 0x00000003003f7308 */ /* 0x0003220000000800 */
[--C-:B------:R-:W-:Y:S02]  /*a310*/  FFMA.FTZ R235, R6, c[0x0][0x2d0], -R9.reuse ;  /* 0x0000b40006eb7a23 */ /* 0x100fe40000010809 */
[----:B------:R-:W-:Y:S02]  /*a320*/  FFMA.FTZ R49, R37, c[0x0][0x2d0], -R8 ;  /* 0x0000b40025317a23 */ /* 0x000fe40000010808 */
[--C-:B------:R-:W-:Y:S02]  /*a330*/  FFMA.FTZ R222, R222, c[0x0][0x2d0], -R9.reuse ;  /* 0x0000b400dede7a23 */ /* 0x100fe40000010809 */
[--C-:B------:R-:W-:Y:S02]  /*a340*/  FFMA.FTZ R221, R221, c[0x0][0x2d0], -R9.reuse ;  /* 0x0000b400dddd7a23 */ /* 0x100fe40000010809 */
[--C-:B------:R-:W-:Y:S01]  /*a350*/  FFMA.FTZ R131, R30, c[0x0][0x2d0], -R9.reuse ;  /* 0x0000b4001e837a23 */ /* 0x100fe20000010809 */
[----:B------:R-:W-:Y:S01]  /*a360*/  MUFU.EX2 R212, R11 ;  /* 0x0000000b00d47308 */ /* 0x000fe20000000800 */
[--C-:B--2---:R-:W-:Y:S01]  /*a370*/  FFMA.FTZ R0, R207, c[0x0][0x2d0], -R9.reuse ;  /* 0x0000b400cf007a23 */ /* 0x104fe20000010809 */
[----:B------:R-:W-:Y:S01]  /*a380*/  F2FP.PACK_AB R207, R15, R55 ;  /* 0x000000370fcf723e */ /* 0x000fe200000000ff */
[--C-:B------:R-:W-:Y:S02]  /*a390*/  FFMA.FTZ R233, R27, c[0x0][0x2d0], -R9.reuse ;  /* 0x0000b4001be97a23 */ /* 0x100fe40000010809 */
[--C-:B------:R-:W-:Y:S02]  /*a3a0*/  FFMA.FTZ R240, R19, c[0x0][0x2d0], -R9.reuse ;  /* 0x0000b40013f07a23 */ /* 0x100fe40000010809 */
[--C-:B------:R-:W-:Y:S02]  /*a3b0*/  FFMA.FTZ R241, R18, c[0x0][0x2d0], -R9.reuse ;  /* 0x0000b40012f17a23 */ /* 0x100fe40000010809 */
[--C-:B------:R-:W-:Y:S01]  /*a3c0*/  FFMA.FTZ R29, R29, c[0x0][0x2d0], -R9.reuse ;  /* 0x0000b4001d1d7a23 */ /* 0x100fe20000010809 */
[----:B------:R2:W-:Y:S01]  /*a3d0*/  MUFU.EX2 R244, R0 ;  /* 0x0000000000f47308 */ /* 0x0005e20000000800 */
[--C-:B------:R-:W-:Y:S02]  /*a3e0*/  FFMA.FTZ R31, R31, c[0x0][0x2d0], -R9.reuse ;  /* 0x0000b4001f1f7a23 */ /* 0x100fe40000010809 */
[--C-:B------:R-:W-:Y:S02]  /*a3f0*/  FFMA.FTZ R45, R28, c[0x0][0x2d0], -R9.reuse ;  /* 0x0000b4001c2d7a23 */ /* 0x100fe40000010809 */
[----:B-1----:R-:W-:Y:S02]  /*a400*/  FFMA.FTZ R3, R50, c[0x0][0x2d0], -R10 ;  /* 0x0000b40032037a23 */ /* 0x002fe4000001080a */
[----:B------:R-:W-:Y:S02]  /*a410*/  FFMA.FTZ R50, R38, c[0x0][0x2d0], -R8 ;  /* 0x0000b40026327a23 */ /* 0x000fe40000010808 */
[----:B------:R-:W1:Y:S01]  /*a420*/  LDSM.16.MT88.4 R36, [R226+0x100] ;  /* 0x00010000e224783b */ /* 0x000e620000004200 */
[----:B------:R3:W3:Y:S01]  /*a430*/  MUFU.EX2 R252, R3 ;  /* 0x0000000300fc7308 */ /* 0x0006e20000000800 */
[----:B--2---:R-:W-:Y:S01]  /*a440*/  FFMA.FTZ R0, R208, c[0x0][0x2d0], -R9 ;  /* 0x0000b400d0007a23 */ /* 0x004fe20000010809 */
[----:B----4-:R-:W-:Y:S08]  /*a450*/  F2FP.PACK_AB R208, R63, R246 ;  /* 0x000000f63fd0723e */ /* 0x010ff000000000ff */
[----:B------:R2:W4:Y:S01]  /*a460*/  MUFU.EX2 R251, R0 ;  /* 0x0000000000fb7308 */ /* 0x0005220000000800 */
[----:B---3--:R-:W-:Y:S02]  /*a470*/  FSEL R3, R136, RZ, P2 ;  /* 0x000000ff88037208 */ /* 0x008fe40001000000 */
[----:B------:R-:W-:Y:S03]  /*a480*/  F2FP.PACK_AB R210, R242, R252 ;  /* 0x000000fcf2d2723e */ /* 0x000fe600000000ff */
[----:B------:R-:W-:Y:S02]  /*a490*/  FADD.FTZ R4, -R3, R133 ;  /* 0x0000008503047221 */ /* 0x000fe40000010100 */
[----:B------:R-:W-:Y:S02]  /*a4a0*/  FADD.FTZ R3, -R2, R138 ;  /* 0x0000008a02037221 */ /* 0x000fe40000010100 */
[----:B------:R-:W-:Y:S01]  /*a4b0*/  FFMA.FTZ R138, R51, c[0x0][0x2d0], -R9 ;  /* 0x0000b400338a7a23 */ /* 0x000fe20000010809 */
[----:B--2---:R-:W-:Y:S02]  /*a4c0*/  FSEL R0, R134, RZ, P0 ;  /* 0x000000ff86007208 */ /* 0x004fe40000000000 */
[----:B----4-:R-:W-:Y:S02]  /*a4d0*/  F2FP.PACK_AB R209, R251, R244 ;  /* 0x000000f4fbd1723e */ /* 0x010fe400000000ff */
[----:B------:R-:W-:Y:S01]  /*a4e0*/  PLOP3.LUT P0, PT, PT, PT, UP0, 0x80, 0x0 ;  /* 0x000000000000781c */ /* 0x000fe20003f0f008 */
[----:B------:R-:W-:Y:S02]  /*a4f0*/  FADD.FTZ R2, -R0, R139 ;  /* 0x0000008b00027221 */ /* 0x000fe40000010100 */
[----:B------:R-:W-:Y:S02]  /*a500*/  FFMA.FTZ R0, R213, c[0x0][0x2d0], -R9 ;  /* 0x0000b400d5007a23 */ /* 0x000fe40000010809 */
[----:B------:R-:W-:Y:S02]  /*a510*/  FFMA.FTZ R139, R211, c[0x0][0x2d0], -R7 ;  /* 0x0000b400d38b7a23 */ /* 0x000fe40000010807 */
[----:B------:R2:W3:Y:S01]  /*a520*/  MUFU.EX2 R243, R0 ;  /* 0x0000000000f37308 */ /* 0x0004e20000000800 */
[----:B------:R-:W-:Y:S02]  /*a530*/  FFMA.FTZ R213, R42, c[0x0][0x2d0], -R8 ;  /* 0x0000b4002ad57a23 */ /* 0x000fe40000010808 */
[----:B--2---:R-:W-:Y:S01]  /*a540*/  FMUL.FTZ R0, R5, c[0x0][0x2d0] ;  /* 0x0000b40005007a20 */ /* 0x004fe20000410000 */
[----:B---3--:R-:W-:Y:S06]  /*a550*/  F2FP.PACK_AB R211, R243, R212 ;  /* 0x000000d4f3d3723e */ /* 0x008fec00000000ff */
[----:B------:R2:W3:Y:S02]  /*a560*/  MUFU.EX2 R133, R0 ;  /* 0x0000000000857308 */ /* 0x0004e40000000800 */
[----:B--2---:R-:W-:Y:S02]  /*a570*/  FMUL.FTZ R0, R4, c[0x0][0x2d0] ;  /* 0x0000b40004007a20 */ /* 0x004fe40000410000 */
[C---:B---3--:R-:W-:Y:S06]  /*a580*/  FMUL.FTZ R4, R133.reuse, R140 ;  /* 0x0000008c85047220 */ /* 0x048fec0000410000 */
[----:B------:R2:W3:Y:S01]  /*a590*/  MUFU.EX2 R132, R0 ;  /* 0x0000000000847308 */ /* 0x0004e20000000800 */
[C---:B------:R-:W-:Y:S02]  /*a5a0*/  FMUL.FTZ R5, R133.reuse, R141 ;  /* 0x0000008d85057220 */ /* 0x040fe40000410000 */
[C---:B------:R-:W-:Y:S01]  /*a5b0*/  FMUL.FTZ R16, R133.reuse, R152 ;  /* 0x0000009885107220 */ /* 0x040fe20000410000 */
[----:B------:R-:W-:Y:S01]  /*a5c0*/  MOV R152, R64 ;  /* 0x0000004000987202 */ /* 0x000fe20000000f00 */
        /* <DEDUP_REMOVED lines=11> */
[----:B--2---:R-:W-:Y:S02]  /*a680*/  FMUL.FTZ R0, R3, c[0x0][0x2d0] ;  /* 0x0000b40003007a20 */ /* 0x004fe40000410000 */
[C---:B---3--:R-:W-:Y:S02]  /*a690*/  FMUL.FTZ R6, R132.reuse, R142 ;  /* 0x0000008e84067220 */ /* 0x048fe40000410000 */
[----:B------:R2:W3:Y:S01]  /*a6a0*/  MUFU.EX2 R3, R0 ;  /* 0x0000000000037308 */ /* 0x0004e20000000800 */
[C---:B------:R-:W-:Y:S02]  /*a6b0*/  FMUL.FTZ R7, R132.reuse, R143 ;  /* 0x0000008f84077220 */ /* 0x040fe40000410000 */
[----:B------:R-:W-:Y:S01]  /*a6c0*/  LDSM.16.MT88.4 R140, [R227+0x100] ;  /* 0x00010000e38c783b */ /* 0x000fe20000004200 */
[C---:B------:R-:W-:Y:S02]  /*a6d0*/  FMUL.FTZ R18, R132.reuse, R154 ;  /* 0x0000009a84127220 */ /* 0x040fe40000410000 */
[----:B------:R-:W-:Y:S02]  /*a6e0*/  IMAD.MOV.U32 R154, RZ, RZ, R57 ;  /* 0x000000ffff9a7224 */ /* 0x000fe400078e0039 */
[-C--:B------:R-:W-:Y:S05]  /*a6f0*/  HMMA.16816.F32 R4, R204, R20.reuse, R4 ;  /* 0x00000014cc04723c */ /* 0x080fea0000001804 */
[C---:B------:R-:W-:Y:S01]  /*a700*/  FMUL.FTZ R19, R132.reuse, R155 ;  /* 0x0000009b84137220 */ /* 0x040fe20000410000 */
[----:B------:R-:W-:Y:S01]  /*a710*/  MOV R155, R56 ;  /* 0x00000038009b7202 */ /* 0x000fe20000000f00 */
[C---:B------:R-:W-:Y:S01]  /*a720*/  FMUL.FTZ R34, R132.reuse, R170 ;  /* 0x000000aa84227220 */ /* 0x040fe20000410000 */
[----:B------:R-:W-:Y:S01]  /*a730*/  MOV R170, R58 ;  /* 0x0000003a00aa7202 */ /* 0x000fe20000000f00 */
[C---:B------:R-:W-:Y:S03]  /*a740*/  FMUL.FTZ R51, R132.reuse, R187 ;  /* 0x000000bb84337220 */ /* 0x040fe60000410000 */
[C---:B------:R-:W-:Y:S02]  /*a750*/  FMUL.FTZ R70, R132.reuse, R70 ;  /* 0x0000004684467220 */ /* 0x040fe40000410000 */
[----:B------:R-:W-:Y:S02]  /*a760*/  FMUL.FTZ R71, R132, R71 ;  /* 0x0000004784477220 */ /* 0x000fe40000410000 */
[----:B--2---:R-:W-:Y:S02]  /*a770*/  FMUL.FTZ R0, R2, c[0x0][0x2d0] ;  /* 0x0000b40002007a20 */ /* 0x004fe40000410000 */
[----:B------:R-:W-:Y:S02]  /*a780*/  FFMA.FTZ R2, R47, c[0x0][0x2d0], -R9 ;  /* 0x0000b4002f027a23 */ /* 0x000fe40000010809 */
[C---:B---3--:R-:W-:Y:S02]  /*a790*/  FMUL.FTZ R8, R3.reuse, R144 ;  /* 0x0000009003087220 */ /* 0x048fe40000410000 */
[----:B------:R-:W2:Y:S01]  /*a7a0*/  MUFU.EX2 R0, R0 ;  /* 0x0000000000007308 */ /* 0x000ea20000000800 */
[C---:B------:R-:W-:Y:S01]  /*a7b0*/  FMUL.FTZ R9, R3.reuse, R145 ;  /* 0x0000009103097220 */ /* 0x040fe20000410000 */
[----:B------:R-:W-:Y:S01]  /*a7c0*/  MOV R145, R40 ;  /* 0x0000002800917202 */ /* 0x000fe20000000f00 */
[C---:B------:R-:W-:Y:S02]  /*a7d0*/  FMUL.FTZ R12, R3.reuse, R148 ;  /* 0x00000094030c7220 */ /* 0x040fe40000410000 */
[C---:B------:R-:W-:Y:S02]  /*a7e0*/  FMUL.FTZ R13, R3.reuse, R149 ;  /* 0x00000095030d7220 */ /* 0x040fe40000410000 */
[----:B------:R-:W-:Y:S02]  /*a7f0*/  IMAD.MOV.U32 R149, RZ, RZ, R15 ;  /* 0x000000ffff957224 */ /* 0x000fe400078e000f */
[C---:B------:R-:W-:Y:S01]  /*a800*/  FMUL.FTZ R24, R3.reuse, R160 ;  /* 0x000000a003187220 */ /* 0x040fe20000410000 */
[----:B------:R-:W-:Y:S01]  /*a810*/  MOV R160, R29 ;  /* 0x0000001d00a07202 */ /* 0x000fe20000000f00 */
[C---:B------:R-:W-:Y:S02]  /*a820*/  FMUL.FTZ R29, R3.reuse, R165 ;  /* 0x000000a5031d7220 */ /* 0x040fe40000410000 */
[----:B------:R-:W-:Y:S02]  /*a830*/  IMAD.MOV.U32 R165, RZ, RZ, R54 ;  /* 0x000000ffffa57224 */ /* 0x000fe400078e0036 */
[C---:B------:R-:W-:Y:S01]  /*a840*/  FMUL.FTZ R25, R3.reuse, R161 ;  /* 0x000000a103197220 */ /* 0x040fe20000410000 */
[----:B------:R-:W-:Y:S01]  /*a850*/  MOV R161, R48 ;  /* 0x0000003000a17202 */ /* 0x000fe20000000f00 */
[C---:B------:R-:W-:Y:S02]  /*a860*/  FMUL.FTZ R28, R3.reuse, R164 ;  /* 0x000000a4031c7220 */ /* 0x040fe40000410000 */
[----:B------:R-:W-:Y:S02]  /*a870*/  FMUL.FTZ R40, R3, R176 ;  /* 0x000000b003287220 */ /* 0x000fe40000410000 */
[----:B------:R-:W-:Y:S01]  /*a880*/  FMUL.FTZ R48, R133, R184 ;  /* 0x000000b885307220 */ /* 0x000fe20000410000 */
[----:B------:R-:W-:Y:S01]  /*a890*/  MUFU.EX2 R176, R217 ;  /* 0x000000d900b07308 */ /* 0x000fe20000000800 */
[----:B------:R-:W-:Y:S02]  /*a8a0*/  IMAD.MOV.U32 R164, RZ, RZ, R59 ;  /* 0x000000ffffa47224 */ /* 0x000fe400078e003b */
[C---:B--2---:R-:W-:Y:S02]  /*a8b0*/  FMUL.FTZ R10, R0.reuse, R146 ;  /* 0x00000092000a7220 */ /* 0x044fe40000410000 */
[C---:B------:R-:W-:Y:S01]  /*a8c0*/  FMUL.FTZ R11, R0.reuse, R147 ;  /* 0x00000093000b7220 */ /* 0x040fe20000410000 */
[----:B------:R-:W-:Y:S01]  /*a8d0*/  MOV R147, R14 ;  /* 0x0000000e00937202 */ /* 0x000fe20000000f00 */
[----:B------:R-:W-:Y:S02]  /*a8e0*/  IMAD.MOV.U32 R146, RZ, RZ, R32 ;  /* 0x000000ffff927224 */ /* 0x000fe400078e0020 */
[----:B------:R-:W-:Y:S02]  /*a8f0*/  IMAD.MOV.U32 R144, RZ, RZ, R65 ;  /* 0x000000ffff907224 */ /* 0x000fe400078e0041 */
[C---:B------:R-:W-:Y:S01]  /*a900*/  FMUL.FTZ R15, R0.reuse, R151 ;  /* 0x00000097000f7220 */ /* 0x040fe20000410000 */
[C---:B------:R-:W-:Y:S04]  /*a910*/  HMMA.16816.F32 R8, R208.reuse, R20, R8 ;  /* 0x00000014d008723c */ /* 0x040fe80000001808 */
[C---:B------:R-:W-:Y:S01]  /*a920*/  FMUL.FTZ R14, R0.reuse, R150 ;  /* 0x00000096000e7220 */ /* 0x040fe20000410000 */
[----:B------:R-:W-:Y:S01]  /*a930*/  MOV R150, R33 ;  /* 0x0000002100967202 */ /* 0x000fe20000000f00 */
[----:B------:R-:W-:Y:S02]  /*a940*/  IMAD.MOV.U32 R151, RZ, RZ, R53 ;  /* 0x000000ffff977224 */ /* 0x000fe400078e0035 */
[C---:B------:R-:W-:Y:S01]  /*a950*/  FMUL.FTZ R30, R0.reuse, R166 ;  /* 0x000000a6001e7220 */ /* 0x040fe20000410000 */
[----:B------:R-:W-:Y:S02]  /*a960*/  MOV R166, R52 ;  /* 0x0000003400a67202 */ /* 0x000fe40000000f00 */
[-C--:B------:R-:W-:Y:S03]  /*a970*/  HMMA.16816.F32 R12, R208, R22.reuse, R12 ;  /* 0x00000016d00c723c */ /* 0x080fe6000000180c */
[----:B------:R-:W-:Y:S02]  /*a980*/  FMUL.FTZ R42, R0, R178 ;  /* 0x000000b2002a7220 */ /* 0x000fe40000410000 */
[----:B------:R-:W-:Y:S01]  /*a990*/  MUFU.EX2 R178, R215 ;  /* 0x000000d700b27308 */ /* 0x000fe20000000800 */
[----:B------:R-:W-:Y:S02]  /*a9a0*/  FMUL.FTZ R56, R3, R192 ;  /* 0x000000c003387220 */ /* 0x000fe40000410000 */
[C---:B------:R-:W-:Y:S04]  /*a9b0*/  HMMA.16816.F32 R16, R204.reuse, R22, R16 ;  /* 0x00000016cc10723c */ /* 0x040fe80000001810 */
[C---:B------:R-:W-:Y:S01]  /*a9c0*/  FMUL.FTZ R20, R133.reuse, R156 ;  /* 0x0000009c85147220 */ /* 0x040fe20000410000 */
[----:B------:R-:W-:Y:S01]  /*a9d0*/  MOV R156, R50 ;  /* 0x00000032009c7202 */ /* 0x000fe20000000f00 */
[----:B------:R-:W-:Y:S02]  /*a9e0*/  FMUL.FTZ R21, R133, R157 ;  /* 0x0000009d85157220 */ /* 0x000fe40000410000 */
[C---:B------:R-:W-:Y:S01]  /*a9f0*/  FMUL.FTZ R22, R132.reuse, R158 ;  /* 0x0000009e84167220 */ /* 0x040fe20000410000 */
[----:B------:R-:W-:Y:S03]  /*aa00*/  MOV R158, R43 ;  /* 0x0000002b009e7202 */ /* 0x000fe60000000f00 */
[----:B------:R-:W-:Y:S02]  /*aa10*/  FMUL.FTZ R23, R132, R159 ;  /* 0x0000009f84177220 */ /* 0x000fe40000410000 */
[----:B------:R-:W-:Y:S02]  /*aa20*/  FMUL.FTZ R26, R0, R162 ;  /* 0x000000a2001a7220 */ /* 0x000fe40000410000 */
[----:B------:R-:W-:Y:S02]  /*aa30*/  IMAD.MOV.U32 R162, RZ, RZ, R35 ;  /* 0x000000ffffa27224 */ /* 0x000fe400078e0023 */
[----:B------:R-:W-:Y:S01]  /*aa40*/  FMUL.FTZ R35, R132, R171 ;  /* 0x000000ab84237220 */ /* 0x000fe20000410000 */
[-C--:B-1----:R-:W-:Y:S03]  /*aa50*/  HMMA.16816.F32 R20, R204, R36.reuse, R20 ;  /* 0x00000024cc14723c */ /* 0x082fe60000001814 */
[----:B------:R-:W-:Y:S01]  /*aa60*/  MOV R171, R55 ;  /* 0x0000003700ab7202 */ /* 0x000fe20000000f00 */
[----:B------:R-:W-:Y:S01]  /*aa70*/  FMUL.FTZ R27, R0, R163 ;  /* 0x000000a3001b7220 */ /* 0x000fe20000410000 */
[----:B------:R-:W1:Y:S01]  /*aa80*/  LDSM.16.MT88.4 R52, [R228+0x100] ;  /* 0x00010000e434783b */ /* 0x000e620000004200 */
[----:B------:R-:W-:Y:S01]  /*aa90*/  IMAD.MOV.U32 R157, RZ, RZ, R49 ;  /* 0x000000ffff9d7224 */ /* 0x000fe200078e0031 */
[----:B------:R-:W-:Y:S01]  /*aaa0*/  MOV R163, R31 ;  /* 0x0000001f00a37202 */ /* 0x000fe20000000f00 */
[----:B------:R-:W-:Y:S03]  /*aab0*/  FMUL.FTZ R50, R132, R186 ;  /* 0x000000ba84327220 */ /* 0x000fe60000410000 */
[C---:B------:R-:W-:Y:S04]  /*aac0*/  HMMA.16816.F32 R24, R208.reuse, R36, R24 ;  /* 0x00000024d018723c */ /* 0x040fe80000001818 */
[C---:B------:R-:W-:Y:S01]  /*aad0*/  FMUL.FTZ R31, R0.reuse, R167 ;  /* 0x000000a7001f7220 */ /* 0x040fe20000410000 */
[----:B------:R-:W-:Y:S01]  /*aae0*/  MOV R167, R45 ;  /* 0x0000002d00a77202 */ /* 0x000fe20000000f00 */
[----:B------:R-:W-:Y:S02]  /*aaf0*/  FMUL.FTZ R57, R3, R193 ;  /* 0x000000c103397220 */ /* 0x000fe40000410000 */
[C---:B------:R-:W-:Y:S03]  /*ab00*/  FMUL.FTZ R58, R0.reuse, R194 ;  /* 0x000000c2003a7220 */ /* 0x040fe60000410000 */
[-C--:B------:R-:W-:Y:S03]  /*ab10*/  HMMA.16816.F32 R28, R208, R38.reuse, R28 ;  /* 0x00000026d01c723c */ /* 0x080fe6000000181c */
[C---:B------:R-:W-:Y:S01]  /*ab20*/  FMUL.FTZ R32, R133.reuse, R168 ;  /* 0x000000a885207220 */ /* 0x040fe20000410000 */
[----:B------:R-:W-:Y:S01]  /*ab30*/  MOV R168, R63 ;  /* 0x0000003f00a87202 */ /* 0x000fe20000000f00 */
[C---:B------:R-:W-:Y:S02]  /*ab40*/  FMUL.FTZ R33, R133.reuse, R169 ;  /* 0x000000a985217220 */ /* 0x040fe40000410000 */
[----:B------:R-:W-:Y:S02]  /*ab50*/  FMUL.FTZ R59, R0, R195 ;  /* 0x000000c3003b7220 */ /* 0x000fe40000410000 */
[----:B------:R2:W-:Y:S03]  /*ab60*/  MUFU.EX2 R195, R139 ;  /* 0x0000008b00c37308 */ /* 0x0005e60000000800 */
[C---:B------:R-:W-:Y:S04]  /*ab70*/  HMMA.16816.F32 R32, R204.reuse, R38, R32 ;  /* 0x00000026cc20723c */ /* 0x040fe80000001820 */
[C---:B------:R-:W-:Y:S01]  /*ab80*/  FMUL.FTZ R36, R133.reuse, R172 ;  /* 0x000000ac85247220 */ /* 0x040fe20000410000 */
[----:B------:R-:W-:Y:S01]  /*ab90*/  MOV R172, R44 ;  /* 0x0000002c00ac7202 */ /* 0x000fe20000000f00 */
[----:B------:R-:W-:Y:S01]  /*aba0*/  FMUL.FTZ R37, R133, R173 ;  /* 0x000000ad85257220 */ /* 0x000fe20000410000 */
[----:B------:R-:W-:Y:S01]  /*abb0*/  MOV R173, R41 ;  /* 0x0000002900ad7202 */ /* 0x000fe20000000f00 */
[C---:B------:R-:W-:Y:S01]  /*abc0*/  FMUL.FTZ R38, R132.reuse, R174 ;  /* 0x000000ae84267220 */ /* 0x040fe20000410000 */
[----:B------:R-:W-:Y:S03]  /*abd0*/  MOV R174, R66 ;  /* 0x0000004200ae7202 */ /* 0x000fe60000000f00 */
[----:B------:R-:W-:Y:S01]  /*abe0*/  FMUL.FTZ R39, R132, R175 ;  /* 0x000000af84277220 */ /* 0x000fe20000410000 */
[----:B------:R3:W-:Y:S01]  /*abf0*/  MUFU.EX2 R217, R174 ;  /* 0x000000ae00d97308 */ /* 0x0007e20000000800 */
[----:B------:R-:W-:Y:S01]  /*ac00*/  IMAD.MOV.U32 R148, RZ, RZ, R61 ;  /* 0x000000ffff947224 */ /* 0x000fe200078e003d */
[----:B------:R-:W-:Y:S01]  /*ac10*/  MOV R175, R170 ;  /* 0x000000aa00af7202 */ /* 0x000fe20000000f00 */
[C---:B------:R-:W-:Y:S01]  /*ac20*/  FMUL.FTZ R60, R3.reuse, R196 ;  /* 0x000000c4033c7220 */ /* 0x040fe20000410000 */
[----:B------:R-:W-:Y:S01]  /*ac30*/  MOV R170, R162 ;  /* 0x000000a200aa7202 */ /* 0x000fe20000000f00 */
[C---:B------:R-:W-:Y:S01]  /*ac40*/  FMUL.FTZ R61, R3.reuse, R197 ;  /* 0x000000c5033d7220 */ /* 0x040fe20000410000 */
[-C--:B-1----:R-:W-:Y:S03]  /*ac50*/  HMMA.16816.F32 R36, R204, R52.reuse, R36 ;  /* 0x00000034cc24723c */ /* 0x082fe60000001824 */
[C---:B------:R-:W-:Y:S01]  /*ac60*/  FMUL.FTZ R41, R3.reuse, R177 ;  /* 0x000000b103297220 */ /* 0x040fe20000410000 */
[----:B------:R-:W-:Y:S01]  /*ac70*/  MOV R162, R149 ;  /* 0x0000009500a27202 */ /* 0x000fe20000000f00 */
[C---:B------:R-:W-:Y:S01]  /*ac80*/  FMUL.FTZ R43, R0.reuse, R179 ;  /* 0x000000b3002b7220 */ /* 0x040fe20000410000 */
[----:B------:R-:W-:Y:S01]  /*ac90*/  MUFU.EX2 R196, R213 ;  /* 0x000000d500c47308 */ /* 0x000fe20000000800 */
[----:B------:R-:W-:Y:S01]  /*aca0*/  IMAD.MOV.U32 R149, RZ, RZ, R131 ;  /* 0x000000ffff957224 */ /* 0x000fe200078e0083 */
[----:B------:R-:W-:Y:S01]  /*acb0*/  MOV R177, R171 ;  /* 0x000000ab00b17202 */ /* 0x000fe20000000f00 */
[----:B------:R-:W4:Y:S03]  /*acc0*/  LDL.LU R131, [R1+0x80] ;  /* 0x0000800001837983 */ /* 0x000f260000300800 */
[C---:B------:R-:W-:Y:S01]  /*acd0*/  HMMA.16816.F32 R40, R208.reuse, R52, R40 ;  /* 0x00000034d028723c */ /* 0x040fe20000001828 */
[----:B--2---:R-:W2:Y:S03]  /*ace0*/  LDL.LU R139, [R1+0x10] ;  /* 0x00001000018b7983 */ /* 0x004ea60000300800 */
[C---:B------:R-:W-:Y:S01]  /*acf0*/  FMUL.FTZ R44, R3.reuse, R180 ;  /* 0x000000b4032c7220 */ /* 0x040fe20000410000 */
[----:B------:R-:W-:Y:S01]  /*ad00*/  MOV R184, R177 ;  /* 0x000000b100b87202 */ /* 0x000fe20000000f00 */
[----:B------:R-:W-:Y:S01]  /*ad10*/  FMUL.FTZ R45, R3, R181 ;  /* 0x000000b5032d7220 */ /* 0x000fe20000410000 */
[----:B------:R-:W-:Y:S01]  /*ad20*/  MUFU.EX2 R177, R221 ;  /* 0x000000dd00b17308 */ /* 0x000fe20000000800 */
[C---:B------:R-:W-:Y:S01]  /*ad30*/  FMUL.FTZ R46, R0.reuse, R182 ;  /* 0x000000b6002e7220 */ /* 0x040fe20000410000 */
[----:B------:R-:W-:Y:S03]  /*ad40*/  MOV R182, R173 ;  /* 0x000000ad00b67202 */ /* 0x000fe60000000f00 */
[C---:B------:R-:W-:Y:S01]  /*ad50*/  FMUL.FTZ R47, R0.reuse, R183 ;  /* 0x000000b7002f7220 */ /* 0x040fe20000410000 */
[----:B------:R-:W-:Y:S01]  /*ad60*/  MOV R173, R168 ;  /* 0x000000a800ad7202 */ /* 0x000fe20000000f00 */
[C---:B------:R-:W-:Y:S02]  /*ad70*/  FMUL.FTZ R52, R133.reuse, R188 ;  /* 0x000000bc85347220 */ /* 0x040fe40000410000 */
[C---:B------:R-:W-:Y:S01]  /*ad80*/  FMUL.FTZ R53, R133.reuse, R189 ;  /* 0x000000bd85357220 */ /* 0x040fe20000410000 */
[----:B------:R-:W-:Y:S01]  /*ad90*/  MUFU.EX2 R180, R214 ;  /* 0x000000d600b47308 */ /* 0x000fe20000000800 */
[----:B------:R-:W-:Y:S01]  /*ada0*/  FMUL.FTZ R63, R0, R199 ;  /* 0x000000c7003f7220 */ /* 0x000fe20000410000 */
[-C--:B------:R-:W-:Y:S03]  /*adb0*/  HMMA.16816.F32 R44, R208, R54.reuse, R44 ;  /* 0x00000036d02c723c */ /* 0x080fe6000000182c */
[C---:B------:R-:W-:Y:S01]  /*adc0*/  FMUL.FTZ R49, R133.reuse, R185 ;  /* 0x000000b985317220 */ /* 0x040fe20000410000 */
[----:B------:R-:W-:Y:S01]  /*add0*/  MOV R185, R173 ;  /* 0x000000ad00b97202 */ /* 0x000fe20000000f00 */
[----:B------:R-:W-:Y:S02]  /*ade0*/  IMAD.MOV.U32 R159, RZ, RZ, R67 ;  /* 0x000000ffff9f7224 */ /* 0x000fe400078e0043 */
[----:B------:R-:W-:Y:S01]  /*adf0*/  FMUL.FTZ R65, R133, R201 ;  /* 0x000000c985417220 */ /* 0x000fe20000410000 */
[----:B------:R1:W-:Y:S01]  /*ae00*/  MUFU.EX2 R214, R182 ;  /* 0x000000b600d67308 */ /* 0x0003e20000000800 */
[----:B------:R-:W-:Y:S01]  /*ae10*/  FMUL.FTZ R66, R132, R202 ;  /* 0x000000ca84427220 */ /* 0x000fe20000410000 */
[C---:B------:R-:W-:Y:S04]  /*ae20*/  HMMA.16816.F32 R48, R204.reuse, R54, R48 ;  /* 0x00000036cc30723c */ /* 0x040fe80000001830 */
[----:B------:R-:W-:Y:S01]  /*ae30*/  IMAD.MOV.U32 R169, RZ, RZ, R62 ;  /* 0x000000ffffa97224 */ /* 0x000fe200078e003e */
[----:B------:R-:W-:Y:S01]  /*ae40*/  MOV R201, R148 ;  /* 0x0000009400c97202 */ /* 0x000fe20000000f00 */
[----:B------:R-:W-:Y:S02]  /*ae50*/  FMUL.FTZ R62, R0, R198 ;  /* 0x000000c6003e7220 */ /* 0x000fe40000410000 */
[C---:B------:R-:W-:Y:S01]  /*ae60*/  FMUL.FTZ R54, R132.reuse, R190 ;  /* 0x000000be84367220 */ /* 0x040fe20000410000 */
[----:B------:R-:W-:Y:S03]  /*ae70*/  MUFU.EX2 R173, R223 ;  /* 0x000000df00ad7308 */ /* 0x000fe60000000800 */
[C---:B------:R-:W-:Y:S01]  /*ae80*/  FMUL.FTZ R55, R132.reuse, R191 ;  /* 0x000000bf84377220 */ /* 0x040fe20000410000 */
[----:B------:R-:W-:Y:S01]  /*ae90*/  MOV R190, R185 ;  /* 0x000000b900be7202 */ /* 0x000fe20000000f00 */
[----:B------:R-:W-:Y:S02]  /*aea0*/  FMUL.FTZ R67, R132, R203 ;  /* 0x000000cb84437220 */ /* 0x000fe40000410000 */
[C---:B------:R-:W-:Y:S02]  /*aeb0*/  FMUL.FTZ R72, R3.reuse, R72 ;  /* 0x0000004803487220 */ /* 0x040fe40000410000 */
[C---:B------:R-:W-:Y:S01]  /*aec0*/  FMUL.FTZ R73, R3.reuse, R73 ;  /* 0x0000004903497220 */ /* 0x040fe20000410000 */
[-C--:B------:R-:W-:Y:S01]  /*aed0*/  HMMA.16816.F32 R52, R204, R140.reuse, R52 ;  /* 0x0000008ccc34723c */ /* 0x080fe20000001834 */
[----:B------:R-:W-:Y:S02]  /*aee0*/  MUFU.EX2 R202, R201 ;  /* 0x000000c900ca7308 */ /* 0x000fe40000000800 */
[C---:B------:R-:W-:Y:S02]  /*aef0*/  FMUL.FTZ R74, R0.reuse, R74 ;  /* 0x0000004a004a7220 */ /* 0x040fe40000410000 */
[C---:B------:R-:W-:Y:S02]  /*af00*/  FMUL.FTZ R75, R0.reuse, R75 ;  /* 0x0000004b004b7220 */ /* 0x040fe40000410000 */
[C---:B------:R-:W-:Y:S01]  /*af10*/  FMUL.FTZ R76, R3.reuse, R76 ;  /* 0x0000004c034c7220 */ /* 0x040fe20000410000 */
[C---:B------:R-:W-:Y:S03]  /*af20*/  HMMA.16816.F32 R56, R208.reuse, R140, R56 ;  /* 0x0000008cd038723c */ /* 0x040fe60000001838 */
[----:B------:R-:W-:Y:S01]  /*af30*/  MUFU.EX2 R199, R138 ;  /* 0x0000008a00c77308 */ /* 0x000fe20000000800 */
[C---:B------:R-:W-:Y:S02]  /*af40*/  FMUL.FTZ R77, R3.reuse, R77 ;  /* 0x0000004d034d7220 */ /* 0x040fe40000410000 */
[C---:B------:R-:W-:Y:S02]  /*af50*/  FMUL.FTZ R78, R0.reuse, R78 ;  /* 0x0000004e004e7220 */ /* 0x040fe40000410000 */
[-C--:B------:R-:W-:Y:S04]  /*af60*/  HMMA.16816.F32 R60, R208, R142.reuse, R60 ;  /* 0x0000008ed03c723c */ /* 0x080fe8000000183c */
[----:B------:R-:W-:Y:S01]  /*af70*/  FMUL.FTZ R79, R0, R79 ;  /* 0x0000004f004f7220 */ /* 0x000fe20000410000 */
[----:B------:R1:W-:Y:S01]  /*af80*/  MUFU.EX2 R179, R216 ;  /* 0x000000d800b37308 */ /* 0x0003e20000000800 */
[C---:B------:R-:W-:Y:S02]  /*af90*/  FMUL.FTZ R82, R132.reuse, R82 ;  /* 0x0000005284527220 */ /* 0x040fe40000410000 */
[C---:B------:R-:W-:Y:S01]  /*afa0*/  HMMA.16816.F32 R64, R204.reuse, R142, R64 ;  /* 0x0000008ecc40723c */ /* 0x040fe20000001840 */
[----:B------:R-:W1:Y:S03]  /*afb0*/  LDSM.16.MT88.4 R140, [R225+0x2100] ;  /* 0x00210000e18c783b */ /* 0x000e660000004200 */
[C---:B------:R-:W-:Y:S02]  /*afc0*/  FMUL.FTZ R83, R132.reuse, R83 ;  /* 0x0000005384537220 */ /* 0x040fe40000410000 */
[C---:B------:R-:W-:Y:S02]  /*afd0*/  FMUL.FTZ R86, R132.reuse, R86 ;  /* 0x0000005684567220 */ /* 0x040fe40000410000 */
[----:B------:R-:W-:Y:S04]  /*afe0*/  FMUL.FTZ R87, R132, R87 ;  /* 0x0000005784577220 */ /* 0x000fe80000410000 */
        /* <DEDUP_REMOVED lines=9> */
[C---:B------:R-:W-:Y:S02]  /*b080*/  FMUL.FTZ R99, R132.reuse, R99 ;  /* 0x0000006384637220 */ /* 0x040fe40000410000 */
[C---:B------:R-:W-:Y:S02]  /*b090*/  FMUL.FTZ R100, R133.reuse, R100 ;  /* 0x0000006485647220 */ /* 0x040fe40000410000 */
[----:B------:R-:W-:Y:S02]  /*b0a0*/  FMUL.FTZ R101, R133, R101 ;  /* 0x0000006585657220 */ /* 0x000fe40000410000 */
[C---:B------:R-:W-:Y:S02]  /*b0b0*/  FMUL.FTZ R102, R132.reuse, R102 ;  /* 0x0000006684667220 */ /* 0x040fe40000410000 */
[----:B------:R-:W-:Y:S02]  /*b0c0*/  FMUL.FTZ R103, R132, R103 ;  /* 0x0000006784677220 */ /* 0x000fe40000410000 */
[C---:B------:R-:W-:Y:S01]  /*b0d0*/  FMUL.FTZ R104, R3.reuse, R104 ;  /* 0x0000006803687220 */ /* 0x040fe20000410000 */
[-C--:B-1----:R-:W-:Y:S03]  /*b0e0*/  HMMA.16816.F32 R68, R204, R140.reuse, R68 ;  /* 0x0000008ccc44723c */ /* 0x082fe60000001844 */
[C---:B------:R-:W-:Y:S02]  /*b0f0*/  FMUL.FTZ R105, R3.reuse, R105 ;  /* 0x0000006903697220 */ /* 0x040fe40000410000 */
[C---:B------:R-:W-:Y:S02]  /*b100*/  FMUL.FTZ R106, R0.reuse, R106 ;  /* 0x0000006a006a7220 */ /* 0x040fe40000410000 */
[C---:B------:R-:W-:Y:S01]  /*b110*/  FMUL.FTZ R107, R0.reuse, R107 ;  /* 0x0000006b006b7220 */ /* 0x040fe20000410000 */
[C---:B------:R-:W-:Y:S04]  /*b120*/  HMMA.16816.F32 R72, R208.reuse, R140, R72 ;  /* 0x0000008cd048723c */ /* 0x040fe80000001848 */
[C---:B------:R-:W-:Y:S02]  /*b130*/  FMUL.FTZ R108, R3.reuse, R108 ;  /* 0x0000006c036c7220 */ /* 0x040fe40000410000 */
[----:B------:R-:W-:Y:S02]  /*b140*/  FMUL.FTZ R109, R3, R109 ;  /* 0x0000006d036d7220 */ /* 0x000fe40000410000 */
[-C--:B------:R-:W-:Y:S04]  /*b150*/  HMMA.16816.F32 R76, R208, R142.reuse, R76 ;  /* 0x0000008ed04c723c */ /* 0x080fe8000000184c */
[C---:B------:R-:W-:Y:S02]  /*b160*/  FMUL.FTZ R110, R0.reuse, R110 ;  /* 0x0000006e006e7220 */ /* 0x040fe40000410000 */
[----:B------:R-:W-:Y:S02]  /*b170*/  FMUL.FTZ R111, R0, R111 ;  /* 0x0000006f006f7220 */ /* 0x000fe40000410000 */
[C---:B------:R-:W-:Y:S01]  /*b180*/  HMMA.16816.F32 R80, R204.reuse, R142, R80 ;  /* 0x0000008ecc50723c */ /* 0x040fe20000001850 */
[----:B------:R-:W1:Y:S03]  /*b190*/  LDSM.16.MT88.4 R140, [R226+0x2100] ;  /* 0x00210000e28c783b */ /* 0x000e660000004200 */
[C---:B------:R-:W-:Y:S02]  /*b1a0*/  FMUL.FTZ R112, R133.reuse, R112 ;  /* 0x0000007085707220 */ /* 0x040fe40000410000 */
[C---:B------:R-:W-:Y:S02]  /*b1b0*/  FMUL.FTZ R113, R133.reuse, R113 ;  /* 0x0000007185717220 */ /* 0x040fe40000410000 */
[C---:B------:R-:W-:Y:S04]  /*b1c0*/  FMUL.FTZ R114, R132.reuse, R114 ;  /* 0x0000007284727220 */ /* 0x040fe80000410000 */
[C---:B------:R-:W-:Y:S02]  /*b1d0*/  FMUL.FTZ R115, R132.reuse, R115 ;  /* 0x0000007384737220 */ /* 0x040fe40000410000 */
[C---:B------:R-:W-:Y:S02]  /*b1e0*/  FMUL.FTZ R118, R132.reuse, R118 ;  /* 0x0000007684767220 */ /* 0x040fe40000410000 */
[C---:B------:R-:W-:Y:S02]  /*b1f0*/  FMUL.FTZ R119, R132.reuse, R119 ;  /* 0x0000007784777220 */ /* 0x040fe40000410000 */
[----:B------:R-:W-:Y:S02]  /*b200*/  FMUL.FTZ R130, R132, R130 ;  /* 0x0000008284827220 */ /* 0x000fe40000410000 */
[----:B------:R-:W-:Y:S01]  /*b210*/  IMAD.MOV.U32 R181, RZ, RZ, R172 ;  /* 0x000000ffffb57224 */ /* 0x000fe200078e00ac */
[----:B------:R-:W-:Y:S01]  /*b220*/  MOV R172, R167 ;  /* 0x000000a700ac7202 */ /* 0x000fe20000000f00 */
[----:B---3--:R-:W-:Y:S01]  /*b230*/  IMAD.MOV.U32 R174, RZ, RZ, R169 ;  /* 0x000000ffffae7224 */ /* 0x008fe200078e00a9 */
        /* <DEDUP_REMOVED lines=8> */
[----:B------:R-:W3:Y:S01]  /*b2c0*/  MUFU.EX2 R175, R220 ;  /* 0x000000dc00af7308 */ /* 0x000ee20000000800 */
[----:B------:R-:W-:Y:S01]  /*b2d0*/  MOV R183, R181 ;  /* 0x000000b500b77202 */ /* 0x000fe20000000f00 */
[----:B------:R-:W-:Y:S01]  /*b2e0*/  IMAD.MOV.U32 R192, RZ, RZ, R190 ;  /* 0x000000ffffc07224 */ /* 0x000fe200078e00be */
[----:B------:R-:W-:Y:S01]  /*b2f0*/  MOV R182, R174 ;  /* 0x000000ae00b67202 */ /* 0x000fe20000000f00 */
[C---:B------:R-:W-:Y:S01]  /*b300*/  FMUL.FTZ R116, R133.reuse, R116 ;  /* 0x0000007485747220 */ /* 0x040fe20000410000 */
[----:B------:R-:W-:Y:S01]  /*b310*/  MOV R185, R169 ;  /* 0x000000a900b97202 */ /* 0x000fe20000000f00 */
[----:B------:R-:W-:Y:S01]  /*b320*/  FMUL.FTZ R117, R133, R117 ;  /* 0x0000007585757220 */ /* 0x000fe20000410000 */
[----:B------:R-:W-:Y:S01]  /*b330*/  MOV R169, R155 ;  /* 0x0000009b00a97202 */ /* 0x000fe20000000f00 */
[C---:B------:R-:W-:Y:S01]  /*b340*/  FMUL.FTZ R120, R3.reuse, R120 ;  /* 0x0000007803787220 */ /* 0x040fe20000410000 */
[----:B------:R-:W-:Y:S01]  /*b350*/  MOV R200, R150 ;  /* 0x0000009600c87202 */ /* 0x000fe20000000f00 */
[-C--:B-1----:R-:W-:Y:S01]  /*b360*/  HMMA.16816.F32 R84, R204, R140.reuse, R84 ;  /* 0x0000008ccc54723c */ /* 0x082fe20000001854 */
[----:B------:R1:W1:Y:S02]  /*b370*/  MUFU.EX2 R174, R222 ;  /* 0x000000de00ae7308 */ /* 0x0002640000000800 */
[----:B------:R-:W-:Y:S01]  /*b380*/  MOV R197, R185 ;  /* 0x000000b900c57202 */ /* 0x000fe20000000f00 */
[----:B------:R-:W-:Y:S01]  /*b390*/  FMUL.FTZ R121, R3, R121 ;  /* 0x0000007903797220 */ /* 0x000fe20000410000 */
[----:B------:R-:W-:Y:S01]  /*b3a0*/  MOV R216, R192 ;  /* 0x000000c000d87202 */ /* 0x000fe20000000f00 */
[C---:B------:R-:W-:Y:S01]  /*b3b0*/  FMUL.FTZ R122, R0.reuse, R122 ;  /* 0x0000007a007a7220 */ /* 0x040fe20000410000 */
[----:B------:R-:W-:Y:S01]  /*b3c0*/  MOV R188, R172 ;  /* 0x000000ac00bc7202 */ /* 0x000fe20000000f00 */
[C---:B------:R-:W-:Y:S03]  /*b3d0*/  HMMA.16816.F32 R88, R208.reuse, R140, R88 ;  /* 0x0000008cd058723c */ /* 0x040fe60000001858 */
[----:B------:R-:W-:Y:S01]  /*b3e0*/  MUFU.EX2 R181, R219 ;  /* 0x000000db00b57308 */ /* 0x000fe20000000800 */
[C---:B------:R-:W-:Y:S01]  /*b3f0*/  FMUL.FTZ R123, R0.reuse, R123 ;  /* 0x0000007b007b7220 */ /* 0x040fe20000410000 */
[----:B---3--:R-:W-:Y:S01]  /*b400*/  F2FP.PACK_AB R148, R175, R173 ;  /* 0x000000adaf94723e */ /* 0x008fe200000000ff */
[C---:B------:R-:W-:Y:S02]  /*b410*/  FMUL.FTZ R124, R3.reuse, R124 ;  /* 0x0000007c037c7220 */ /* 0x040fe40000410000 */
[-C--:B------:R-:W-:Y:S04]  /*b420*/  HMMA.16816.F32 R92, R208, R142.reuse, R92 ;  /* 0x0000008ed05c723c */ /* 0x080fe8000000185c */
[----:B------:R-:W-:Y:S01]  /*b430*/  FMUL.FTZ R125, R3, R125 ;  /* 0x0000007d037d7220 */ /* 0x000fe20000410000 */
[----:B------:R-:W-:Y:S01]  /*b440*/  MUFU.EX2 R203, R200 ;  /* 0x000000c800cb7308 */ /* 0x000fe20000000800 */
[C---:B------:R-:W-:Y:S02]  /*b450*/  FMUL.FTZ R126, R0.reuse, R126 ;  /* 0x0000007e007e7220 */ /* 0x040fe40000410000 */
[C---:B------:R-:W-:Y:S01]  /*b460*/  HMMA.16816.F32 R96, R204.reuse, R142, R96 ;  /* 0x0000008ecc60723c */ /* 0x040fe20000001860 */
[----:B------:R-:W3:Y:S03]  /*b470*/  LDSM.16.MT88.4 R140, [R228+0x2100] ;  /* 0x00210000e48c783b */ /* 0x000ee60000004200 */
[----:B------:R-:W-:Y:S02]  /*b480*/  FMUL.FTZ R127, R0, R127 ;  /* 0x0000007f007f7220 */ /* 0x000fe40000410000 */
[----:B------:R-:W-:Y:S01]  /*b490*/  IMAD.MOV.U32 R171, RZ, RZ, R163 ;  /* 0x000000ffffab7224 */ /* 0x000fe200078e00a3 */
[----:B------:R-:W-:Y:S01]  /*b4a0*/  MUFU.EX2 R201, R197 ;  /* 0x000000c500c97308 */ /* 0x000fe20000000800 */
[----:B------:R-:W-:Y:S01]  /*b4b0*/  MOV R163, R151 ;  /* 0x0000009700a37202 */ /* 0x000fe20000000f00 */
[----:B-1----:R-:W-:Y:S03]  /*b4c0*/  LDSM.16.MT88.4 R220, [R228+0x3900] ;  /* 0x00390000e4dc783b */ /* 0x002fe60000004200 */
[----:B------:R-:W-:Y:S01]  /*b4d0*/  MOV R151, R145 ;  /* 0x0000009100977202 */ /* 0x000fe20000000f00 */
[----:B------:R-:W-:Y:S01]  /*b4e0*/  IMAD.MOV.U32 R187, RZ, RZ, R171 ;  /* 0x000000ffffbb7224 */ /* 0x000fe200078e00ab */
[----:B------:R-:W-:Y:S01]  /*b4f0*/  MOV R171, R167 ;  /* 0x000000a700ab7202 */ /* 0x000fe20000000f00 */
[----:B------:R-:W-:Y:S01]  /*b500*/  IMAD.MOV.U32 R167, RZ, RZ, R154 ;  /* 0x000000ffffa77224 */ /* 0x000fe200078e009a */
[----:B------:R-:W-:Y:S01]  /*b510*/  MOV R198, R151 ;  /* 0x0000009700c67202 */ /* 0x000fe20000000f00 */
[----:B------:R-:W-:Y:S01]  /*b520*/  LDSM.16.MT88.4 R144, [R225+0x900] ;  /* 0x00090000e190783b */ /* 0x000fe20000004200 */
[----:B------:R-:W-:Y:S01]  /*b530*/  MUFU.EX2 R192, R160 ;  /* 0x000000a000c07308 */ /* 0x000fe20000000800 */
[----:B------:R-:W-:Y:S01]  /*b540*/  MOV R193, R187 ;  /* 0x000000bb00c17202 */ /* 0x000fe20000000f00 */
[C---:B------:R-:W-:Y:S01]  /*b550*/  FMUL.FTZ R128, R133.reuse, R128 ;  /* 0x0000008085807220 */ /* 0x040fe20000410000 */
[----:B------:R-:W-:Y:S01]  /*b560*/  MOV R187, R157 ;  /* 0x0000009d00bb7202 */ /* 0x000fe20000000f00 */
[----:B------:R-:W-:Y:S01]  /*b570*/  FMUL.FTZ R129, R133, R129 ;  /* 0x0000008185817220 */ /* 0x000fe20000410000 */
[----:B------:R-:W-:Y:S01]  /*b580*/  MOV R194, R171 ;  /* 0x000000ab00c27202 */ /* 0x000fe20000000f00 */
[----:B------:R-:W-:Y:S02]  /*b590*/  IMAD.MOV.U32 R171, RZ, RZ, R156 ;  /* 0x000000ffffab7224 */ /* 0x000fe400078e009c */
[----:B------:R-:W-:Y:S01]  /*b5a0*/  IMAD.MOV.U32 R189, RZ, RZ, R186 ;  /* 0x000000ffffbd7224 */ /* 0x000fe200078e00ba */
[----:B------:R-:W-:Y:S01]  /*b5b0*/  MOV R186, R170 ;  /* 0x000000aa00ba7202 */ /* 0x000fe20000000f00 */
[----:B------:R1:W-:Y:S01]  /*b5c0*/  MUFU.EX2 R200, R198 ;  /* 0x000000c600c87308 */ /* 0x0003e20000000800 */
[----:B------:R-:W-:Y:S01]  /*b5d0*/  MOV R170, R163 ;  /* 0x000000a300aa7202 */ /* 0x000fe20000000f00 */
[----:B------:R-:W-:Y:S01]  /*b5e0*/  IMAD.MOV.U32 R163, RZ, RZ, R159 ;  /* 0x000000ffffa37224 */ /* 0x000fe200078e009f */
[----:B------:R-:W-:Y:S01]  /*b5f0*/  MOV R159, R153 ;  /* 0x00000099009f7202 */ /* 0x000fe20000000f00 */
[----:B------:R-:W-:Y:S01]  /*b600*/  IMAD.MOV.U32 R172, RZ, RZ, R168 ;  /* 0x000000ffffac7224 */ /* 0x000fe200078e00a8 */
[----:B------:R-:W-:Y:S02]  /*b610*/  MOV R168, R158 ;  /* 0x0000009e00a87202 */ /* 0x000fe40000000f00 */
[----:B------:R-:W-:Y:S01]  /*b620*/  MOV R158, R152 ;  /* 0x00000098009e7202 */ /* 0x000fe20000000f00 */
[----:B------:R-:W-:Y:S01]  /*b630*/  IMAD.MOV.U32 R190, RZ, RZ, R172 ;  /* 0x000000ffffbe7224 */ /* 0x000fe200078e00ac */
[----:B------:R-:W-:Y:S01]  /*b640*/  LDSM.16.MT88.4 R152, [R226+0x900] ;  /* 0x00090000e298783b */ /* 0x000fe20000004200 */
[----:B------:R-:W-:Y:S01]  /*b650*/  MUFU.EX2 R187, R187 ;  /* 0x000000bb00bb7308 */ /* 0x000fe20000000800 */
[----:B------:R-:W-:Y:S01]  /*b660*/  MOV R185, R158 ;  /* 0x0000009e00b97202 */ /* 0x000fe20000000f00 */
[----:B------:R-:W-:Y:S01]  /*b670*/  IMAD.MOV.U32 R172, RZ, RZ, R149 ;  /* 0x000000ffffac7224 */ /* 0x000fe200078e0095 */
[-C--:B---3--:R-:W-:Y:S03]  /*b680*/  HMMA.16816.F32 R100, R204, R140.reuse, R100 ;  /* 0x0000008ccc64723c */ /* 0x088fe60000001864 */
[----:B------:R-:W-:Y:S02]  /*b690*/  F2FP.PACK_AB R149, R177, R174 ;  /* 0x000000aeb195723e */ /* 0x000fe400000000ff */
[----:B------:R-:W-:Y:S01]  /*b6a0*/  MOV R191, R170 ;  /* 0x000000aa00bf7202 */ /* 0x000fe20000000f00 */
[----:B------:R-:W-:Y:S01]  /*b6b0*/  IMAD.MOV.U32 R170, RZ, RZ, R159 ;  /* 0x000000ffffaa7224 */ /* 0x000fe200078e009f */
[----:B------:R-:W-:Y:S01]  /*b6c0*/  MUFU.EX2 R185, R185 ;  /* 0x000000b900b97308 */ /* 0x000fe20000000800 */
[C---:B------:R-:W-:Y:S01]  /*b6d0*/  HMMA.16816.F32 R104, R208.reuse, R140, R104 ;  /* 0x0000008cd068723c */ /* 0x040fe20000001868 */
[----:B------:R-:W-:Y:S03]  /*b6e0*/  LDSM.16.MT88.4 R156, [R228+0x900] ;  /* 0x00090000e49c783b */ /* 0x000fe60000004200 */
[----:B-1----:R-:W-:Y:S01]  /*b6f0*/  IMAD.MOV.U32 R198, RZ, RZ, R189 ;  /* 0x000000ffffc67224 */ /* 0x002fe200078e00bd */
[----:B------:R-:W-:Y:S03]  /*b700*/  MOV R197, R184 ;  /* 0x000000b800c57202 */ /* 0x000fe60000000f00 */
[-C--:B------:R-:W-:Y:S01]  /*b710*/  HMMA.16816.F32 R108, R208, R142.reuse, R108 ;  /* 0x0000008ed06c723c */ /* 0x080fe2000000186c */
[----:B------:R1:W-:Y:S07]  /*b720*/  MUFU.EX2 R184, R172 ;  /* 0x000000ac00b87308 */ /* 0x0003ee0000000800 */
[C---:B------:R-:W-:Y:S01]  /*b730*/  HMMA.16816.F32 R112, R204.reuse, R142, R112 ;  /* 0x0000008ecc70723c */ /* 0x040fe20000001870 */
[----:B------:R-:W3:Y:S02]  /*b740*/  LDSM.16.MT88.4 R140, [R227+0x2100] ;  /* 0x00210000e38c783b */ /* 0x000ee40000004200 */
[----:B------:R-:W-:Y:S10]  /*b750*/  MUFU.EX2 R186, R186 ;  /* 0x000000ba00ba7308 */ /* 0x000ff40000000800 */
[----:B------:R2:W-:Y:S01]  /*b760*/  MUFU.EX2 R189, R170 ;  /* 0x000000aa00bd7308 */ /* 0x0005e20000000800 */
[----:B-1----:R-:W-:Y:S02]  /*b770*/  MOV R172, R169 ;  /* 0x000000a900ac7202 */ /* 0x002fe40000000f00 */
[----:B------:R-:W-:Y:S07]  /*b780*/  MOV R169, R162 ;  /* 0x000000a200a97202 */ /* 0x000fee0000000f00 */
[----:B------:R-:W-:Y:S01]  /*b790*/  MUFU.EX2 R191, R191 ;  /* 0x000000bf00bf7308 */ /* 0x000fe20000000800 */
[----:B----4-:R-:W-:Y:S09]  /*b7a0*/  FMUL.FTZ R131, R132, R131 ;  /* 0x0000008384837220 */ /* 0x010ff20000410000 */
[----:B------:R-:W-:Y:S01]  /*b7b0*/  MUFU.EX2 R194, R194 ;  /* 0x000000c200c27308 */ /* 0x000fe20000000800 */
[----:B--2---:R-:W-:Y:S01]  /*b7c0*/  FFMA.FTZ R133, R133, R139, R249 ;  /* 0x0000008b85857223 */ /* 0x004fe200000100f9 */
[----:B------:R-:W-:Y:S01]  /*b7d0*/  MOV R170, R163 ;  /* 0x000000a300aa7202 */ /* 0x000fe20000000f00 */
[-C--:B---3--:R-:W-:Y:S07]  /*b7e0*/  HMMA.16816.F32 R116, R204, R140.reuse, R116 ;  /* 0x0000008ccc74723c */ /* 0x088fee0000001874 */
[----:B------:R-:W-:Y:S01]  /*b7f0*/  MUFU.EX2 R190, R190 ;  /* 0x000000be00be7308 */ /* 0x000fe20000000800 */
[C---:B------:R-:W-:Y:S09]  /*b800*/  HMMA.16816.F32 R120, R208.reuse, R140, R120 ;  /* 0x0000008cd078723c */ /* 0x040ff20000001878 */
[----:B------:R-:W-:Y:S03]  /*b810*/  MUFU.EX2 R188, R188 ;  /* 0x000000bc00bc7308 */ /* 0x000fe60000000800 */
[----:B------:R-:W-:Y:S01]  /*b820*/  F2FP.PACK_AB R140, R179, R176 ;  /* 0x000000b0b38c723e */ /* 0x000fe200000000ff */
[-C--:B------:R-:W-:Y:S03]  /*b830*/  HMMA.16816.F32 R124, R208, R142.reuse, R124 ;  /* 0x0000008ed07c723c */ /* 0x080fe6000000187c */
[----:B------:R-:W-:Y:S03]  /*b840*/  F2FP.PACK_AB R141, R180, R178 ;  /* 0x000000b2b48d723e */ /* 0x000fe600000000ff */
[----:B------:R1:W2:Y:S02]  /*b850*/  MUFU.EX2 R210, R2 ;  /* 0x0000000200d27308 */ /* 0x0002a40000000800 */
[----:B------:R-:W-:Y:S07]  /*b860*/  HMMA.16816.F32 R128, R204, R142, R128 ;  /* 0x0000008ecc80723c */ /* 0x000fee0000001880 */
[----:B------:R-:W-:Y:S01]  /*b870*/  F2FP.PACK_AB R142, R217, R195 ;  /* 0x000000c3d98e723e */ /* 0x000fe200000000ff */
[----:B------:R-:W3:Y:S01]  /*b880*/  MUFU.EX2 R211, R218 ;  /* 0x000000da00d37308 */ /* 0x000ee20000000800 */
[----:B------:R-:W-:Y:S07]  /*b890*/  F2FP.PACK_AB R143, R214, R196 ;  /* 0x000000c4d68f723e */ /* 0x000fee00000000ff */
[-C--:B------:R-:W-:Y:S02]  /*b8a0*/  HMMA.16816.F32 R4, R140, R144.reuse, R4 ;  /* 0x000000908c04723c */ /* 0x080fe40000001804 */
[----:B------:R-:W4:Y:S01]  /*b8b0*/  MUFU.EX2 R209, R193 ;  /* 0x000000c100d17308 */ /* 0x000f220000000800 */
[----:B-1----:R-:W4:Y:S02]  /*b8c0*/  LDL.LU R2, [R1+0x18] ;  /* 0x0000180001027983 */ /* 0x002f240000300800 */
[----:B--2---:R-:W-:Y:S07]  /*b8d0*/  F2FP.PACK_AB R151, R210, R199 ;  /* 0x000000c7d297723e */ /* 0x004fee00000000ff */
[----:B------:R1:W2:Y:S01]  /*b8e0*/  MUFU.EX2 R193, R171 ;  /* 0x000000ab00c17308 */ /* 0x0002a20000000800 */
[----:B---3--:R-:W-:Y:S07]  /*b8f0*/  F2FP.PACK_AB R150, R211, R181 ;  /* 0x000000b5d396723e */ /* 0x008fee00000000ff */
[C---:B------:R-:W-:Y:S08]  /*b900*/  HMMA.16816.F32 R8, R148.reuse, R144, R8 ;  /* 0x000000909408723c */ /* 0x040ff00000001808 */
[-C--:B------:R-:W-:Y:S04]  /*b910*/  HMMA.16816.F32 R12, R148, R146.reuse, R12 ;  /* 0x00000092940c723c */ /* 0x080fe8000000180c */
[----:B-1----:R-:W-:Y:S02]  /*b920*/  IMAD.MOV.U32 R171, RZ, RZ, R168 ;  /* 0x000000ffffab7224 */ /* 0x002fe400078e00a8 */
[----:B------:R-:W-:Y:S02]  /*b930*/  IMAD.MOV.U32 R168, RZ, RZ, R161 ;  /* 0x000000ffffa87224 */ /* 0x000fe400078e00a1 */
[C---:B------:R-:W-:Y:S01]  /*b940*/  HMMA.16816.F32 R16, R140.reuse, R146, R16 ;  /* 0x000000928c10723c */ /* 0x040fe20000001810 */
[----:B------:R-:W1:Y:S01]  /*b950*/  LDSM.16.MT88.4 R144, [R227+0x900] ;  /* 0x00090000e390783b */ /* 0x000e620000004200 */
[----:B------:R-:W-:Y:S06]  /*b960*/  MUFU.EX2 R208, R171 ;  /* 0x000000ab00d07308 */ /* 0x000fec0000000800 */
[-C--:B------:R-:W-:Y:S01]  /*b970*/  HMMA.16816.F32 R20, R140, R152.reuse, R20 ;  /* 0x000000988c14723c */ /* 0x080fe20000001814 */
[----:B------:R-:W-:Y:S03]  /*b980*/  LDSM.16.MT88.4 R160, [R226+0x1100] ;  /* 0x00110000e2a0783b */ /* 0x000fe60000004200 */
[----:B------:R-:W-:Y:S04]  /*b990*/  MUFU.EX2 R249, R168 ;  /* 0x000000a800f97308 */ /* 0x000fe80000000800 */
        /* <DEDUP_REMOVED lines=8> */
[----:B------:R-:W2:Y:S07]  /*ba20*/  LDSM.16.MT88.4 R156, [R226+0x2900] ;  /* 0x00290000e29c783b */ /* 0x000eae0000004200 */
[-C--:B-1----:R-:W-:Y:S08]  /*ba30*/  HMMA.16816.F32 R52, R140, R144.reuse, R52 ;  /* 0x000000908c34723c */ /* 0x082ff00000001834 */
[C---:B------:R-:W-:Y:S08]  /*ba40*/  HMMA.16816.F32 R56, R148.reuse, R144, R56 ;  /* 0x000000909438723c */ /* 0x040ff00000001838 */
[-C--:B------:R-:W-:Y:S08]  /*ba50*/  HMMA.16816.F32 R60, R148, R146.reuse, R60 ;  /* 0x00000092943c723c */ /* 0x080ff0000000183c */
[C---:B------:R-:W-:Y:S01]  /*ba60*/  HMMA.16816.F32 R64, R140.reuse, R146, R64 ;  /* 0x000000928c40723c */ /* 0x040fe20000001840 */
[----:B------:R-:W1:Y:S07]  /*ba70*/  LDSM.16.MT88.4 R144, [R228+0x2900] ;  /* 0x00290000e490783b */ /* 0x000e6e0000004200 */
[-C--:B---3--:R-:W-:Y:S08]  /*ba80*/  HMMA.16816.F32 R68, R140, R152.reuse, R68 ;  /* 0x000000988c44723c */ /* 0x088ff00000001844 */
[C---:B------:R-:W-:Y:S08]  /*ba90*/  HMMA.16816.F32 R72, R148.reuse, R152, R72 ;  /* 0x000000989448723c */ /* 0x040ff00000001848 */
[-C--:B------:R-:W-:Y:S08]  /*baa0*/  HMMA.16816.F32 R76, R148, R154.reuse, R76 ;  /* 0x0000009a944c723c */ /* 0x080ff0000000184c */
[C---:B------:R-:W-:Y:S01]  /*bab0*/  HMMA.16816.F32 R80, R140.reuse, R154, R80 ;  /* 0x0000009a8c50723c */ /* 0x040fe20000001850 */
[----:B------:R-:W3:Y:S07]  /*bac0*/  LDSM.16.MT88.4 R152, [R227+0x2900] ;  /* 0x00290000e398783b */ /* 0x000eee0000004200 */
[-C--:B--2---:R-:W-:Y:S08]  /*bad0*/  HMMA.16816.F32 R84, R140, R156.reuse, R84 ;  /* 0x0000009c8c54723c */ /* 0x084ff00000001854 */
[C---:B------:R-:W-:Y:S08]  /*bae0*/  HMMA.16816.F32 R88, R148.reuse, R156, R88 ;  /* 0x0000009c9458723c */ /* 0x040ff00000001858 */
[-C--:B------:R-:W-:Y:S08]  /*baf0*/  HMMA.16816.F32 R92, R148, R158.reuse, R92 ;  /* 0x0000009e945c723c */ /* 0x080ff0000000185c */
[C---:B------:R-:W-:Y:S01]  /*bb00*/  HMMA.16816.F32 R96, R140.reuse, R158, R96 ;  /* 0x0000009e8c60723c */ /* 0x040fe20000001860 */
[----:B------:R-:W2:Y:S07]  /*bb10*/  LDSM.16.MT88.4 R156, [R225+0x1100] ;  /* 0x00110000e19c783b */ /* 0x000eae0000004200 */
[-C--:B-1----:R-:W-:Y:S08]  /*bb20*/  HMMA.16816.F32 R100, R140, R144.reuse, R100 ;  /* 0x000000908c64723c */ /* 0x082ff00000001864 */
[C---:B------:R-:W-:Y:S07]  /*bb30*/  HMMA.16816.F32 R104, R148.reuse, R144, R104 ;  /* 0x000000909468723c */ /* 0x040fee0000001868 */
[----:B------:R-:W-:Y:S01]  /*bb40*/  F2FP.PACK_AB R144, R186, R201 ;  /* 0x000000c9ba90723e */ /* 0x000fe200000000ff */
[-C--:B------:R-:W-:Y:S04]  /*bb50*/  HMMA.16816.F32 R108, R148, R146.reuse, R108 ;  /* 0x00000092946c723c */ /* 0x080fe8000000186c */
[----:B----4-:R-:W-:Y:S04]  /*bb60*/  F2FP.PACK_AB R145, R184, R209 ;  /* 0x000000d1b891723e */ /* 0x010fe800000000ff */
[C---:B------:R-:W-:Y:S07]  /*bb70*/  HMMA.16816.F32 R112, R140.reuse, R146, R112 ;  /* 0x000000928c70723c */ /* 0x040fee0000001870 */
[----:B------:R-:W-:Y:S01]  /*bb80*/  F2FP.PACK_AB R146, R189, R193 ;  /* 0x000000c1bd92723e */ /* 0x000fe200000000ff */
[-C--:B---3--:R-:W-:Y:S04]  /*bb90*/  HMMA.16816.F32 R116, R140, R152.reuse, R116 ;  /* 0x000000988c74723c */ /* 0x088fe80000001874 */
[----:B------:R-:W-:Y:S04]  /*bba0*/  F2FP.PACK_AB R147, R188, R192 ;  /* 0x000000c0bc93723e */ /* 0x000fe800000000ff */
[C---:B------:R-:W-:Y:S08]  /*bbb0*/  HMMA.16816.F32 R120, R148.reuse, R152, R120 ;  /* 0x000000989478723c */ /* 0x040ff00000001878 */
[-C--:B------:R-:W-:Y:S01]  /*bbc0*/  HMMA.16816.F32 R124, R148, R154.reuse, R124 ;  /* 0x0000009a947c723c */ /* 0x080fe2000000187c */
[----:B------:R-:W1:Y:S07]  /*bbd0*/  LDSM.16.MT88.4 R148, [R228+0x1100] ;  /* 0x00110000e494783b */ /* 0x000e6e0000004200 */
[----:B------:R-:W-:Y:S01]  /*bbe0*/  HMMA.16816.F32 R128, R140, R154, R128 ;  /* 0x0000009a8c80723c */ /* 0x000fe20000001880 */
[----:B------:R-:W3:Y:S06]  /*bbf0*/  LDSM.16.MT88.4 R152, [R227+0x1100] ;  /* 0x00110000e398783b */ /* 0x000eec0000004200 */
[----:B------:R-:W-:Y:S02]  /*bc00*/  F2FP.PACK_AB R140, R203, R202 ;  /* 0x000000cacb8c723e */ /* 0x000fe400000000ff */
[----:B------:R-:W-:Y:S03]  /*bc10*/  F2FP.PACK_AB R141, R187, R200 ;  /* 0x000000c8bb8d723e */ /* 0x000fe600000000ff */
[----:B------:R-:W-:Y:S02]  /*bc20*/  F2FP.PACK_AB R142, R191, R185 ;  /* 0x000000b9bf8e723e */ /* 0x000fe400000000ff */
[----:B------:R-:W-:Y:S07]  /*bc30*/  F2FP.PACK_AB R143, R190, R194 ;  /* 0x000000c2be8f723e */ /* 0x000fee00000000ff */
[-C--:B--2---:R-:W-:Y:S08]  /*bc40*/  HMMA.16816.F32 R4, R140, R156.reuse, R4 ;  /* 0x0000009c8c04723c */ /* 0x084ff00000001804 */
[C---:B------:R-:W-:Y:S08]  /*bc50*/  HMMA.16816.F32 R8, R144.reuse, R156, R8 ;  /* 0x0000009c9008723c */ /* 0x040ff00000001808 */
[-C--:B------:R-:W-:Y:S04]  /*bc60*/  HMMA.16816.F32 R12, R144, R158.reuse, R12 ;  /* 0x0000009e900c723c */ /* 0x080fe8000000180c */
[----:B------:R-:W-:Y:S04]  /*bc70*/  FFMA.FTZ R132, R132, R2, R247 ;  /* 0x0000000284847223 */ /* 0x000fe800000100f7 */
[C---:B------:R-:W-:Y:S01]  /*bc80*/  HMMA.16816.F32 R16, R140.reuse, R158, R16 ;  /* 0x0000009e8c10723c */ /* 0x040fe20000001810 */
[----:B------:R-:W2:Y:S01]  /*bc90*/  LDL.LU R2, [R1+0x14] ;  /* 0x0000140001027983 */ /* 0x000ea20000300800 */
[----:B------:R-:W-:Y:S03]  /*bca0*/  MUFU.EX2 R247, R233 ;  /* 0x000000e900f77308 */ /* 0x000fe60000000800 */
[----:B------:R-:W4:Y:S03]  /*bcb0*/  LDSM.16.MT88.4 R156, [R225+0x3100] ;  /* 0x00310000e19c783b */ /* 0x000f260000004200 */
        /* <DEDUP_REMOVED lines=8> */
[C---:B------:R-:W-:Y:S01]  /*bd40*/  HMMA.16816.F32 R48, R140.reuse, R150, R48 ;  /* 0x000000968c30723c */ /* 0x040fe20000001830 */
[----:B------:R-:W-:Y:S07]  /*bd50*/  LDSM.16.MT88.4 R148, [R227+0x3100] ;  /* 0x00310000e394783b */ /* 0x000fee0000004200 */
[-C--:B---3--:R-:W-:Y:S08]  /*bd60*/  HMMA.16816.F32 R52, R140, R152.reuse, R52 ;  /* 0x000000988c34723c */ /* 0x088ff00000001834 */
[C---:B------:R-:W-:Y:S08]  /*bd70*/  HMMA.16816.F32 R56, R144.reuse, R152, R56 ;  /* 0x000000989038723c */ /* 0x040ff00000001838 */
[-C--:B------:R-:W-:Y:S08]  /*bd80*/  HMMA.16816.F32 R60, R144, R154.reuse, R60 ;  /* 0x0000009a903c723c */ /* 0x080ff0000000183c */
[C---:B------:R-:W-:Y:S01]  /*bd90*/  HMMA.16816.F32 R64, R140.reuse, R154, R64 ;  /* 0x0000009a8c40723c */ /* 0x040fe20000001840 */
[----:B------:R-:W-:Y:S07]  /*bda0*/  LDSM.16.MT88.4 R152, [R225+0x1900] ;  /* 0x00190000e198783b */ /* 0x000fee0000004200 */
[-C--:B----4-:R-:W-:Y:S08]  /*bdb0*/  HMMA.16816.F32 R68, R140, R156.reuse, R68 ;  /* 0x0000009c8c44723c */ /* 0x090ff00000001844 */
[C---:B------:R-:W-:Y:S07]  /*bdc0*/  HMMA.16816.F32 R72, R144.reuse, R156, R72 ;  /* 0x0000009c9048723c */ /* 0x040fee0000001848 */
[----:B------:R-:W-:Y:S01]  /*bdd0*/  MOV R157, R203 ;  /* 0x000000cb009d7202 */ /* 0x000fe20000000f00 */
[-C--:B------:R-:W-:Y:S08]  /*bde0*/  HMMA.16816.F32 R76, R144, R158.reuse, R76 ;  /* 0x0000009e904c723c */ /* 0x080ff0000000184c */
[C---:B------:R-:W-:Y:S08]  /*bdf0*/  HMMA.16816.F32 R80, R140.reuse, R158, R80 ;  /* 0x0000009e8c50723c */ /* 0x040ff00000001850 */
[-C--:B------:R-:W-:Y:S08]  /*be00*/  HMMA.16816.F32 R84, R140, R160.reuse, R84 ;  /* 0x000000a08c54723c */ /* 0x080ff00000001854 */
[C---:B------:R-:W-:Y:S08]  /*be10*/  HMMA.16816.F32 R88, R144.reuse, R160, R88 ;  /* 0x000000a09058723c */ /* 0x040ff00000001858 */
[-C--:B------:R-:W-:Y:S08]  /*be20*/  HMMA.16816.F32 R92, R144, R162.reuse, R92 ;  /* 0x000000a2905c723c */ /* 0x080ff0000000185c */
[C---:B------:R-:W-:Y:S04]  /*be30*/  HMMA.16816.F32 R96, R140.reuse, R162, R96 ;  /* 0x000000a28c60723c */ /* 0x040fe80000001860 */
[----:B--2---:R-:W-:Y:S02]  /*be40*/  FFMA.FTZ R139, R3, R2, R246 ;  /* 0x00000002038b7223 */ /* 0x004fe400000100f6 */
[----:B------:R-:W2:Y:S01]  /*be50*/  LDL.LU R2, [R1+0x1c] ;  /* 0x00001c0001027983 */ /* 0x000ea20000300800 */
[----:B------:R-:W-:Y:S01]  /*be60*/  FADD.FTZ R3, R250, R133 ;  /* 0x00000085fa037221 */ /* 0x000fe20000010000 */
[----:B------:R-:W-:Y:S04]  /*be70*/  MUFU.EX2 R246, R240 ;  /* 0x000000f000f67308 */ /* 0x000fe80000000800 */
[----:B------:R-:W-:Y:S04]  /*be80*/  FADD.FTZ R3, R198, R3 ;  /* 0x00000003c6037221 */ /* 0x000fe80000010000 */
[----:B------:R-:W-:Y:S02]  /*be90*/  FADD.FTZ R172, R172, R3 ;  /* 0x00000003acac7221 */ /* 0x000fe40000010000 */
[----:B------:R-:W-:Y:S10]  /*bea0*/  MUFU.EX2 R198, R165 ;  /* 0x000000a500c67308 */ /* 0x000ff40000000800 */
[----:B------:R-:W-:Y:S01]  /*beb0*/  MUFU.EX2 R133, R235 ;  /* 0x000000eb00857308 */ /* 0x000fe20000000800 */
[----:B--2---:R-:W-:Y:S02]  /*bec0*/  FFMA.FTZ R138, R0, R2, R244 ;  /* 0x00000002008a7223 */ /* 0x004fe400000100f4 */
[----:B------:R-:W-:Y:S07]  /*bed0*/  FADD.FTZ R2, R248, R132 ;  /* 0x00000084f8027221 */ /* 0x000fee0000010000 */
[----:B------:R-:W-:Y:S01]  /*bee0*/  MUFU.EX2 R244, R224 ;  /* 0x000000e000f47308 */ /* 0x000fe20000000800 */
[----:B------:R-:W-:Y:S01]  /*bef0*/  FADD.FTZ R0, R216, R139 ;  /* 0x0000008bd8007221 */ /* 0x000fe20000010000 */
[----:B------:R-:W-:Y:S01]  /*bf00*/  MOV R216, R183 ;  /* 0x000000b700d87202 */ /* 0x000fe20000000f00 */
[----:B------:R-:W-:Y:S01]  /*bf10*/  FADD.FTZ R2, R197, R2 ;  /* 0x00000002c5027221 */ /* 0x000fe20000010000 */
[----:B------:R-:W-:Y:S01]  /*bf20*/  MOV R197, R182 ;  /* 0x000000b600c57202 */ /* 0x000fe20000000f00 */
[----:B------:R-:W-:Y:S02]  /*bf30*/  FADD.FTZ R132, R251, R138 ;  /* 0x0000008afb847221 */ /* 0x000fe40000010000 */
[----:B------:R-:W-:Y:S02]  /*bf40*/  FADD.FTZ R3, R169, R2 ;  /* 0x00000002a9037221 */ /* 0x000fe40000010000 */
[----:B------:R-:W-:Y:S01]  /*bf50*/  IMAD.MOV.U32 R169, RZ, RZ, R167 ;  /* 0x000000ffffa97224 */ /* 0x000fe200078e00a7 */
[----:B------:R-:W1:Y:S01]  /*bf60*/  MUFU.EX2 R183, R166 ;  /* 0x000000a600b77308 */ /* 0x000e620000000800 */
[----:B------:R-:W-:Y:S02]  /*bf70*/  FADD.FTZ R0, R252, R0 ;  /* 0x00000000fc007221 */ /* 0x000fe40000010000 */
[----:B------:R-:W-:Y:S02]  /*bf80*/  FADD.FTZ R132, R212, R132 ;  /* 0x00000084d4847221 */ /* 0x000fe40000010000 */
[----:B------:R-:W-:Y:S02]  /*bf90*/  FADD.FTZ R0, R242, R0 ;  /* 0x00000000f2007221 */ /* 0x000fe40000010000 */
[----:B------:R-:W-:Y:S02]  /*bfa0*/  FADD.FTZ R2, R243, R132 ;  /* 0x00000084f3027221 */ /* 0x000fe40000010000 */
[----:B------:R-:W-:Y:S01]  /*bfb0*/  FADD.FTZ R0, R173, R0 ;  /* 0x00000000ad007221 */ /* 0x000fe20000010000 */
[----:B------:R2:W-:Y:S01]  /*bfc0*/  MUFU.EX2 R182, R164 ;  /* 0x000000a400b67308 */ /* 0x0005e20000000800 */
[----:B------:R-:W-:Y:S01]  /*bfd0*/  FADD.FTZ R2, R174, R2 ;  /* 0x00000002ae027221 */ /* 0x000fe20000010000 */
[----:B------:R-:W-:Y:S01]  /*bfe0*/  MOV R173, R210 ;  /* 0x000000d200ad7202 */ /* 0x000fe20000000f00 */
[----:B------:R-:W-:Y:S02]  /*bff0*/  IMAD.MOV.U32 R174, RZ, RZ, R202 ;  /* 0x000000ffffae7224 */ /* 0x000fe400078e00ca */
[----:B------:R-:W-:Y:S01]  /*c000*/  FADD.FTZ R132, R176, R172 ;  /* 0x000000acb0847221 */ /* 0x000fe20000010000 */
[----:B------:R-:W-:Y:S01]  /*c010*/  MOV R172, R217 ;  /* 0x000000d900ac7202 */ /* 0x000fe20000000f00 */
[----:B------:R-:W-:Y:S01]  /*c020*/  FADD.FTZ R3, R178, R3 ;  /* 0x00000003b2037221 */ /* 0x000fe20000010000 */
[----:B------:R-:W-:Y:S01]  /*c030*/  MOV R176, R214 ;  /* 0x000000d600b07202 */ /* 0x000fe20000000f00 */
[----:B------:R-:W-:Y:S01]  /*c040*/  FADD.FTZ R179, R179, R132 ;  /* 0x00000084b3b37221 */ /* 0x000fe20000010000 */
[----:B------:R3:W-:Y:S01]  /*c050*/  MUFU.EX2 R248, R239 ;  /* 0x000000ef00f87308 */ /* 0x0007e20000000800 */
[----:B------:R-:W-:Y:S01]  /*c060*/  LDSM.16.MT88.4 R212, [R225+0x3900] ;  /* 0x00390000e1d4783b */ /* 0x000fe20000004200 */
[----:B------:R-:W-:Y:S01]  /*c070*/  FADD.FTZ R132, R175, R0 ;  /* 0x00000000af847221 */ /* 0x000fe20000010000 */
[----:B------:R-:W-:Y:S01]  /*c080*/  MOV R175, R201 ;  /* 0x000000c900af7202 */ /* 0x000fe20000000f00 */
[----:B------:R-:W-:Y:S01]  /*c090*/  IMAD.MOV.U32 R0, RZ, RZ, R200 ;  /* 0x000000ffff007224 */ /* 0x000fe200078e00c8 */
[----:B-1----:R-:W-:Y:S01]  /*c0a0*/  F2FP.PACK_AB R204, R198, R183 ;  /* 0x000000b7c6cc723e */ /* 0x002fe200000000ff */
[----:B------:R-:W-:Y:S02]  /*c0b0*/  IMAD.MOV.U32 R178, RZ, RZ, R211 ;  /* 0x000000ffffb27224 */ /* 0x000fe400078e00d3 */
[----:B------:R-:W-:Y:S01]  /*c0c0*/  FADD.FTZ R180, R180, R3 ;  /* 0x00000003b4b47221 */ /* 0x000fe20000010000 */
[----:B------:R-:W-:Y:S01]  /*c0d0*/  LDSM.16.MT88.4 R200, [R227+0x1900] ;  /* 0x00190000e3c8783b */ /* 0x000fe20000004200 */
[----:B------:R-:W1:Y:S01]  /*c0e0*/  MUFU.EX2 R139, R231 ;  /* 0x000000e7008b7308 */ /* 0x000e620000000800 */
[----:B------:R-:W-:Y:S01]  /*c0f0*/  FADD.FTZ R3, R177, R2 ;  /* 0x00000002b1037221 */ /* 0x000fe20000010000 */
[----:B------:R-:W-:Y:S02]  /*c100*/  MOV R2, R208 ;  /* 0x000000d000027202 */ /* 0x000fe40000000f00 */
[----:B------:R-:W-:Y:S02]  /*c110*/  MOV R177, R209 ;  /* 0x000000d100b17202 */ /* 0x000fe40000000f00 */
[----:B------:R-:W-:Y:S01]  /*c120*/  F2FP.PACK_AB R209, R246, R247 ;  /* 0x000000f7f6d1723e */ /* 0x000fe200000000ff */
[----:B--2---:R-:W2:Y:S03]  /*c130*/  LDSM.16.MT88.4 R164, [R228+0x3100] ;  /* 0x00310000e4a4783b */ /* 0x004ea60000004200 */
[----:B------:R-:W-:Y:S05]  /*c140*/  MUFU.EX2 R252, R170 ;  /* 0x000000aa00fc7308 */ /* 0x000fea0000000800 */
[----:B---3--:R3:W5:Y:S04]  /*c150*/  LDL.LU R239, [R1+0x7c] ;  /* 0x00007c0001ef7983 */ /* 0x0087680000300800 */
[----:B------:R3:W5:Y:S01]  /*c160*/  LDL.LU R233, [R1+0x78] ;  /* 0x0000780001e97983 */ /* 0x0007620000300800 */
[----:B------:R4:W3:Y:S03]  /*c170*/  MUFU.EX2 R250, R169 ;  /* 0x000000a900fa7308 */ /* 0x0008e60000000800 */
[----:B------:R2:W5:Y:S01]  /*c180*/  LDL.LU R240, [R1+0x74] ;  /* 0x0000740001f07983 */ /* 0x0005620000300800 */
[----:B-1----:R-:W-:Y:S03]  /*c190*/  F2FP.PACK_AB R210, R139, R244 ;  /* 0x000000f48bd2723e */ /* 0x002fe600000000ff */
[----:B------:R1:W5:Y:S03]  /*c1a0*/  LDL.LU R224, [R1+0x70] ;  /* 0x0000700001e07983 */ /* 0x0003660000300800 */
[----:B------:R1:W1:Y:S01]  /*c1b0*/  MUFU.EX2 R251, R216 ;  /* 0x000000d800fb7308 */ /* 0x0002620000000800 */
[----:B------:R1:W5:Y:S09]  /*c1c0*/  LDL.LU R231, [R1+0x6c] ;  /* 0x00006c0001e77983 */ /* 0x0003720000300800 */
[----:B------:R1:W-:Y:S01]  /*c1d0*/  MUFU.EX2 R138, R241 ;  /* 0x000000f1008a7308 */ /* 0x0003e20000000800 */
[----:B----4-:R-:W4:Y:S01]  /*c1e0*/  LDSM.16.MT88.4 R168, [R226+0x1900] ;  /* 0x00190000e2a8783b */ /* 0x010f220000004200 */
[----:B---3--:R-:W-:Y:S01]  /*c1f0*/  F2FP.PACK_AB R207, R250, R252 ;  /* 0x000000fcfacf723e */ /* 0x008fe200000000ff */
[-C--:B--2---:R-:W-:Y:S07]  /*c200*/  HMMA.16816.F32 R100, R140, R164.reuse, R100 ;  /* 0x000000a48c64723c */ /* 0x084fee0000001864 */
[----:B------:R-:W2:Y:S01]  /*c210*/  MUFU.EX2 R197, R197 ;  /* 0x000000c500c57308 */ /* 0x000ea20000000800 */
[----:B-1----:R-:W-:Y:S01]  /*c220*/  LDSM.16.MT88.4 R216, [R226+0x3900] ;  /* 0x00390000e2d8783b */ /* 0x002fe20000004200 */
[C---:B------:R-:W-:Y:S04]  /*c230*/  HMMA.16816.F32 R104, R144.reuse, R164, R104 ;  /* 0x000000a49068723c */ /* 0x040fe80000001868 */
[----:B------:R-:W-:Y:S02]  /*c240*/  F2FP.PACK_AB R206, R208, R251 ;  /* 0x000000fbd0ce723e */ /* 0x000fe400000000ff */
[----:B------:R-:W-:Y:S02]  /*c250*/  F2FP.PACK_AB R208, R248, R249 ;  /* 0x000000f9f8d0723e */ /* 0x000fe400000000ff */
[-C--:B------:R-:W-:Y:S01]  /*c260*/  HMMA.16816.F32 R108, R144, R166.reuse, R108 ;  /* 0x000000a6906c723c */ /* 0x080fe2000000186c */
[----:B------:R1:W5:Y:S03]  /*c270*/  LDL.LU R241, [R1+0x68] ;  /* 0x0000680001f17983 */ /* 0x0003660000300800 */
[----:B------:R-:W-:Y:S01]  /*c280*/  MOV R165, R187 ;  /* 0x000000bb00a57202 */ /* 0x000fe20000000f00 */
[----:B------:R1:W5:Y:S01]  /*c290*/  LDL.LU R242, [R1+0x64] ;  /* 0x0000640001f27983 */ /* 0x0003620000300800 */
[----:B------:R-:W-:Y:S02]  /*c2a0*/  MOV R164, R186 ;  /* 0x000000ba00a47202 */ /* 0x000fe40000000f00 */
[C---:B------:R-:W-:Y:S01]  /*c2b0*/  HMMA.16816.F32 R112, R140.reuse, R166, R112 ;  /* 0x000000a68c70723c */ /* 0x040fe20000001870 */
[----:B------:R1:W5:Y:S03]  /*c2c0*/  LDL.LU R243, [R1+0x60] ;  /* 0x0000600001f37983 */ /* 0x0003660000300800 */
[----:B--2---:R-:W-:Y:S01]  /*c2d0*/  F2FP.PACK_AB R205, R197, R182 ;  /* 0x000000b6c5cd723e */ /* 0x004fe200000000ff */
[----:B------:R1:W5:Y:S01]  /*c2e0*/  LDL.LU R235, [R1+0x5c] ;  /* 0x00005c0001eb7983 */ /* 0x0003620000300800 */
[----:B------:R-:W-:Y:S01]  /*c2f0*/  F2FP.PACK_AB R211, R133, R138 ;  /* 0x0000008a85d3723e */ /* 0x000fe200000000ff */
[----:B------:R-:W-:Y:S01]  /*c300*/  IMAD.MOV.U32 R166, RZ, RZ, R185 ;  /* 0x000000ffffa67224 */ /* 0x000fe200078e00b9 */
[-C--:B------:R-:W-:Y:S04]  /*c310*/  HMMA.16816.F32 R116, R140, R148.reuse, R116 ;  /* 0x000000948c74723c */ /* 0x080fe80000001874 */
[----:B------:R-:W-:Y:S02]  /*c320*/  MOV R167, R184 ;  /* 0x000000b800a77202 */ /* 0x000fe40000000f00 */
[----:B------:R-:W2:Y:S02]  /*c330*/  LDSM.16.MT88.4 R184, [R228+0x1900] ;  /* 0x00190000e4b8783b */ /* 0x000ea40000004200 */
[C---:B------:R-:W-:Y:S08]  /*c340*/  HMMA.16816.F32 R120, R144.reuse, R148, R120 ;  /* 0x000000949078723c */ /* 0x040ff00000001878 */
[-C--:B------:R-:W-:Y:S08]  /*c350*/  HMMA.16816.F32 R124, R144, R150.reuse, R124 ;  /* 0x00000096907c723c */ /* 0x080ff0000000187c */
[----:B------:R-:W-:Y:S08]  /*c360*/  HMMA.16816.F32 R128, R140, R150, R128 ;  /* 0x000000968c80723c */ /* 0x000ff00000001880 */
[-C--:B------:R-:W-:Y:S01]  /*c370*/  HMMA.16816.F32 R140, R204, R152.reuse, R4 ;  /* 0x00000098cc8c723c */ /* 0x080fe20000001804 */
[----:B------:R-:W3:Y:S07]  /*c380*/  LDSM.16.MT88.4 R4, [R227+0x3900] ;  /* 0x00390000e304783b */ /* 0x000eee0000004200 */
[C---:B------:R-:W-:Y:S07]  /*c390*/  HMMA.16816.F32 R144, R208.reuse, R152, R8 ;  /* 0x00000098d090723c */ /* 0x040fee0000001808 */
[----:B------:R-:W-:Y:S01]  /*c3a0*/  IMAD.MOV.U32 R11, RZ, RZ, R157 ;  /* 0x000000ffff0b7224 */ /* 0x000fe200078e009d */
[-C--:B------:R-:W-:Y:S04]  /*c3b0*/  HMMA.16816.F32 R148, R208, R154.reuse, R12 ;  /* 0x0000009ad094723c */ /* 0x080fe8000000180c */
[----:B------:R-:W-:Y:S01]  /*c3c0*/  MOV R9, R174 ;  /* 0x000000ae00097202 */ /* 0x000fe20000000f00 */
[----:B------:R-:W-:Y:S01]  /*c3d0*/  IMAD.MOV.U32 R8, RZ, RZ, R0 ;  /* 0x000000ffff087224 */ /* 0x000fe200078e0000 */
[----:B------:R-:W-:Y:S01]  /*c3e0*/  MOV R10, R173 ;  /* 0x000000ad000a7202 */ /* 0x000fe20000000f00 */
[----:B------:R-:W-:Y:S01]  /*c3f0*/  IMAD.MOV.U32 R0, RZ, RZ, R196 ;  /* 0x000000ffff007224 */ /* 0x000fe200078e00c4 */
[C---:B------:R-:W-:Y:S04]  /*c400*/  HMMA.16816.F32 R152, R204.reuse, R154, R16 ;  /* 0x0000009acc98723c */ /* 0x040fe80000001810 */
[----:B------:R-:W-:Y:S02]  /*c410*/  MOV R15, R2 ;  /* 0x00000002000f7202 */ /* 0x000fe40000000f00 */
[----:B------:R-:W-:Y:S01]  /*c420*/  MOV R13, R198 ;  /* 0x000000c6000d7202 */ /* 0x000fe20000000f00 */
[----:B------:R-:W-:Y:S01]  /*c430*/  IMAD.MOV.U32 R16, RZ, RZ, R190 ;  /* 0x000000ffff107224 */ /* 0x000fe200078e00be */
[-C--:B----4-:R-:W-:Y:S04]  /*c440*/  HMMA.16816.F32 R156, R204, R168.reuse, R20 ;  /* 0x000000a8cc9c723c */ /* 0x090fe80000001814 */
[----:B------:R-:W-:Y:S02]  /*c450*/  MOV R14, R197 ;  /* 0x000000c5000e7202 */ /* 0x000fe40000000f00 */
[----:B------:R-:W-:Y:S01]  /*c460*/  MOV R19, R183 ;  /* 0x000000b700137202 */ /* 0x000fe20000000f00 */
[----:B------:R-:W-:Y:S01]  /*c470*/  IMAD.MOV.U32 R21, RZ, RZ, R193 ;  /* 0x000000ffff157224 */ /* 0x000fe200078e00c1 */
[C---:B------:R-:W-:Y:S04]  /*c480*/  HMMA.16816.F32 R160, R208.reuse, R168, R24 ;  /* 0x000000a8d0a0723c */ /* 0x040fe80000001818 */
[----:B------:R-:W-:Y:S02]  /*c490*/  MOV R12, R182 ;  /* 0x000000b6000c7202 */ /* 0x000fe40000000f00 */
[----:B------:R-:W-:Y:S01]  /*c4a0*/  MOV R17, R189 ;  /* 0x000000bd00117202 */ /* 0x000fe20000000f00 */
[----:B------:R-:W-:Y:S01]  /*c4b0*/  IMAD.MOV.U32 R25, RZ, RZ, R164 ;  /* 0x000000ffff197224 */ /* 0x000fe200078e00a4 */
        /* <DEDUP_REMOVED lines=10> */
[----:B------:R-:W-:Y:S01]  /*c560*/  MOV R31, R11 ;  /* 0x0000000b001f7202 */ /* 0x000fe20000000f00 */
[----:B------:R-:W-:Y:S01]  /*c570*/  IMAD.MOV.U32 R28, RZ, RZ, R178 ;  /* 0x000000ffff1c7224 */ /* 0x000fe200078e00b2 */
[----:B------:R-:W-:Y:S01]  /*c580*/  MOV R34, R172 ;  /* 0x000000ac00227202 */ /* 0x000fe20000000f00 */
[----:B------:R-:W-:Y:S01]  /*c590*/  IMAD.MOV.U32 R33, RZ, RZ, R199 ;  /* 0x000000ffff217224 */ /* 0x000fe200078e00c7 */
[-C--:B--2---:R-:W-:Y:S03]  /*c5a0*/  HMMA.16816.F32 R172, R204, R184.reuse, R36 ;  /* 0x000000b8ccac723c */ /* 0x084fe60000001824 */
[----:B------:R-:W-:Y:S01]  /*c5b0*/  MOV R35, R176 ;  /* 0x000000b000237202 */ /* 0x000fe20000000f00 */
[----:B------:R-:W-:Y:S01]  /*c5c0*/  IMAD.MOV.U32 R32, RZ, RZ, R180 ;  /* 0x000000ffff207224 */ /* 0x000fe200078e00b4 */
[----:B------:R-:W-:Y:S01]  /*c5d0*/  MOV R22, R192 ;  /* 0x000000c000167202 */ /* 0x000fe20000000f00 */
[----:B------:R-:W-:Y:S01]  /*c5e0*/  IMAD.MOV.U32 R11, RZ, RZ, R181 ;  /* 0x000000ffff0b7224 */ /* 0x000fe200078e00b5 */
[----:B------:R-:W-:Y:S01]  /*c5f0*/  MOV R39, R179 ;  /* 0x000000b300277202 */ /* 0x000fe20000000f00 */
[----:B------:R-:W-:Y:S01]  /*c600*/  FADD.FTZ R3, R33, R3 ;  /* 0x0000000321037221 */ /* 0x000fe20000010000 */
[C---:B------:R-:W-:Y:S04]  /*c610*/  HMMA.16816.F32 R176, R208.reuse, R184, R40 ;  /* 0x000000b8d0b0723c */ /* 0x040fe80000001828 */
[----:B------:R-:W-:Y:S01]  /*c620*/  FADD.FTZ R10, R10, R3 ;  /* 0x000000030a0a7221 */ /* 0x000fe20000010000 */
[----:B------:R-:W-:Y:S01]  /*c630*/  MOV R2, R195 ;  /* 0x000000c300027202 */ /* 0x000fe20000000f00 */
        /* <DEDUP_REMOVED lines=14> */
[----:B------:R-:W-:Y:S01]  /*c720*/  FADD.FTZ R11, R11, R132 ;  /* 0x000000840b0b7221 */ /* 0x000fe20000010000 */
[----:B------:R-:W-:Y:S03]  /*c730*/  MOV R132, R137 ;  /* 0x0000008900847202 */ /* 0x000fe60000000f00 */
[C---:B------:R-:W-:Y:S04]  /*c740*/  HMMA.16816.F32 R200, R204.reuse, R202, R64 ;  /* 0x000000caccc8723c */ /* 0x040fe80000001840 */
[----:B------:R-:W-:Y:S04]  /*c750*/  FADD.FTZ R11, R28, R11 ;  /* 0x0000000b1c0b7221 */ /* 0x000fe80000010000 */
        /* <DEDUP_REMOVED lines=47> */
[----:B------:R-:W-:Y:S01]  /*ca50*/  MOV R138, R135 ;  /* 0x00000087008a7202 */ /* 0x000fe20000000f00 */
[----:B------:R-:W-:Y:S03]  /*ca60*/  IMAD.MOV.U32 R133, RZ, RZ, R136 ;  /* 0x000000ffff857224 */ /* 0x000fe600078e0088 */
[----:B------:R1:W-:Y:S01]  /*ca70*/  STL [R1+0x1c], R0 ;  /* 0x00001c0001007387 */ /* 0x0003e20000100800 */
[----:B------:R-:W-:-:S05]  /*ca80*/  @P0 BRA `(.L_x_1490) ;  /* 0xffffac4000000947 */ /* 0x000fca000383ffff */
.L_x_1489:
[----:B---3--:R-:W-:-:S13]  /*ca90*/  ISETP.LE.AND P0, PT, RZ, UR25, PT ;  /* 0x00000019ff007c0c */ /* 0x008fda000bf03270 */
[----:B------:R-:W-:Y:S05]  /*caa0*/  @!P0 BRA `(.L_x_1491) ;  /* 0x00004a9000008947 */ /* 0x000fea0003800000 */
[----:B------:R-:W2:Y:S01]  /*cab0*/  LDL.64 R12, [R1+0x48] ;  /* 0x00004800010c7983 */ /* 0x000ea20000100a00 */
[----:B------:R-:W-:-:S03]  /*cac0*/  ULDC.64 UR4, c[0x0][0x1e0] ;  /* 0x0000780000047ab9 */ /* 0x000fc60000000a00 */
[----:B------:R-:W3:Y:S04]  /*cad0*/  LDL.64 R6, [R1+0x50] ;  /* 0x0000500001067983 */ /* 0x000ee80000100a00 */
[----:B------:R-:W4:Y:S04]  /*cae0*/  LDL.64 R8, [R1+0x38] ;  /* 0x0000380001087983 */ /* 0x000f280000100a00 */
[----:B-1----:R-:W4:Y:S01]  /*caf0*/  LDL.64 R4, [R1+0x40] ;  /* 0x0000400001047983 */ /* 0x002f220000100a00 */
[----:B------:R-:W-:Y:S01]  /*cb00*/  UIADD3 UR12, UP0, UR12, 0x80, URZ ;  /* 0x000000800c0c7890 */ /* 0x000fe2000ff1e03f */
[----:B------:R-:W-:Y:S01]  /*cb10*/  IMAD.MOV.U32 R3, RZ, RZ, R136 ;  /* 0x000000ffff037224 */ /* 0x000fe200078e0088 */
[----:B------:R-:W-:Y:S01]  /*cb20*/  USHF.L.U64.HI UR6, UR4, 0x5, UR5 ;  /* 0x0000000504067899 */ /* 0x000fe20008010205 */
[----:B------:R-:W-:Y:S01]  /*cb30*/  MOV R2, R137 ;  /* 0x0000008900027202 */ /* 0x000fe20000000f00 */
[----:B------:R-:W-:Y:S01]  /*cb40*/  USHF.L.U32 UR8, UR4, 0x5, URZ ;  /* 0x0000000504087899 */ /* 0x000fe2000800063f */
[----:B-----5:R-:W-:Y:S01]  /*cb50*/  IMAD.MOV.U32 R138, RZ, RZ, R134 ;  /* 0x000000ffff8a7224 */ /* 0x020fe200078e0086 */
[----:B------:R-:W-:Y:S01]  /*cb60*/  MOV R132, R135 ;  /* 0x0000008700847202 */ /* 0x000fe20000000f00 */
[----:B------:R-:W-:-:S02]  /*cb70*/  UMOV UR7, 0x6 ;  /* 0x0000000600077882 */ /* 0x000fc40000000000 */
[----:B------:R-:W-:Y:S02]  /*cb80*/  ULDC.64 UR4, c[0x0][0x208] ;  /* 0x0000820000047ab9 */ /* 0x000fe40000000a00 */
[----:B------:R-:W-:Y:S02]  /*cb90*/  USHF.L.U64.HI UR7, UR4, UR7, UR5 ;  /* 0x0000000704077299 */ /* 0x000fe40008010205 */
[----:B------:R-:W-:Y:S02]  /*cba0*/  USHF.L.U32 UR11, UR4, 0x6, URZ ;  /* 0x00000006040b7899 */ /* 0x000fe4000800063f */
[----:B------:R-:W-:Y:S01]  /*cbb0*/  UIADD3.X UR9, URZ, UR9, URZ, UP0, !UPT ;  /* 0x000000093f097290 */ /* 0x000fe200087fe43f */
[----:B--2---:R-:W-:Y:S02]  /*cbc0*/  IADD3 R0, P0, R12, 0x40, RZ ;  /* 0x000000400c007810 */ /* 0x004fe40007f1e0ff */
[----:B---3--:R-:W-:-:S03]  /*cbd0*/  IADD3 R10, P1, R6, 0x40, RZ ;  /* 0x00000040060a7810 */ /* 0x008fc60007f3e0ff */
[----:B------:R1:W-:Y:S02]  /*cbe0*/  STL [R1+0x2c], R0 ;  /* 0x00002c0001007387 */ /* 0x0003e40000100800 */
[----:B----4-:R-:W-:Y:S02]  /*cbf0*/  IMAD.X R11, RZ, RZ, R5, P1 ;  /* 0x000000ffff0b7224 */ /* 0x010fe400008e0605 */
[----:B------:R-:W-:Y:S01]  /*cc00*/  IMAD.MOV.U32 R4, RZ, RZ, R6 ;  /* 0x000000ffff047224 */ /* 0x000fe200078e0006 */
[----:B-1----:R-:W-:-:S05]  /*cc10*/  IADD3.X R0, RZ, R9, RZ, P0, !PT ;  /* 0x00000009ff007210 */ /* 0x002fca00007fe4ff */
[----:B------:R1:W-:Y:S04]  /*cc20*/  STL [R1+0x28], R0 ;  /* 0x0000280001007387 */ /* 0x0003e80000100800 */
[----:B------:R1:W-:Y:S04]  /*cc30*/  STL.64 [R1+0x20], R10 ;  /* 0x0000200a01007387 */ /* 0x0003e80000100a00 */
[----:B------:R1:W-:Y:S02]  /*cc40*/  STL.64 [R1+0x40], R4 ;  /* 0x0000400401007387 */ /* 0x0003e40000100a00 */
.L_x_1492:
[----:B------:R-:W2:Y:S01]  /*cc50*/  LDL.64 R134, [R1+0x40] ;  /* 0x0000400001867983 */ /* 0x000ea20000100a00 */
[----:B------:R-:W-:Y:S04]  /*cc60*/  DEPBAR.LE SB0, 0x0 ;  /* 0x000080000000791a */ /* 0x000fe80000000000 */
[----:B------:R-:W-:Y:S01]  /*cc70*/  USHF.R.S32.HI UR5, URZ, 0x1f, UR25 ;  /* 0x0000001f3f057899 */ /* 0x000fe20008011419 */
[----:B------:R-:W3:Y:S01]  /*cc80*/  LDL.64 R246, [R1+0x20] ;  /* 0x0000200001f67983 */ /* 0x000ee20000100a00 */
[----:B------:R-:W-:Y:S01]  /*cc90*/  UIMAD UR4, UR7, UR25, URZ ;  /* 0x00000019070472a4 */ /* 0x000fe2000f8e023f */
[----:B------:R-:W-:Y:S01]  /*cca0*/  MOV R133, UR11 ;  /* 0x0000000b00857c02 */ /* 0x000fe20008000f00 */
[----:B------:R-:W-:Y:S02]  /*ccb0*/  UISETP.GT.AND UP0, UPT, UR25, URZ, UPT ;  /* 0x0000003f1900728c */ /* 0x000fe4000bf04270 */
[----:B------:R-:W-:Y:S01]  /*ccc0*/  UIMAD UR4, UR5, UR11, UR4 ;  /* 0x0000000b050472a4 */ /* 0x000fe2000f8e0204 */
[----:B------:R-:W-:Y:S08]  /*ccd0*/  BAR.SYNC.DEFER_BLOCKING 0x0 ;  /* 0x0000000000007b1d */ /* 0x000ff00000010000 */
[----:B------:R-:W-:Y:S04]  /*cce0*/  STL [R1+0x80], R128 ;  /* 0x0000808001007387 */ /* 0x000fe80000100800 */
[----:B------:R-:W-:Y:S04]  /*ccf0*/  STL [R1+0x7c], R129 ;  /* 0x00007c8101007387 */ /* 0x000fe80000100800 */
[----:B------:R-:W-:Y:S04]  /*cd00*/  STL [R1+0x78], R130 ;  /* 0x0000788201007387 */ /* 0x000fe80000100800 */
[----:B------:R-:W-:Y:S04]  /*cd10*/  STL [R1+0x74], R131 ;  /* 0x0000748301007387 */ /* 0x000fe80000100800 */
[----:B-----5:R-:W-:Y:S08]  /*cd20*/  LDSM.16.M88.4 R64, [R231+0x8100] ;  /* 0x00810000e740783b */ /* 0x020ff00000000200 */
[----:B----4-:R-:W4:Y:S08]  /*cd30*/  LDSM.16.M88.4 R16, [R224+0x4100] ;  /* 0x00410000e010783b */ /* 0x010f300000000200 */
[----:B------:R-:W1:Y:S08]  /*cd40*/  LDSM.16.M88.4 R60, [R231+0xa100] ;  /* 0x00a10000e73c783b */ /* 0x000e700000000200 */
[----:B------:R-:W1:Y:S08]  /*cd50*/  LDSM.16.M88.4 R32, [R224+0x4900] ;  /* 0x00490000e020783b */ /* 0x000e700000000200 */
[----:B------:R-:W1:Y:S08]  /*cd60*/  LDSM.16.M88.4 R48, [R224+0x5100] ;  /* 0x00510000e030783b */ /* 0x000e700000000200 */
[----:B------:R-:W1:Y:S02]  /*cd70*/  LDSM.16.M88.4 R204, [R224+0x5900] ;  /* 0x00590000e0cc783b */ /* 0x000e640000000200 */
[-C--:B-1--4-:R-:W-:Y:S06]  /*cd80*/  HMMA.16816.F32 R4, R64, R16.reuse, RZ ;  /* 0x000000104004723c */ /* 0x092fec00000018ff */
[----:B------:R-:W-:Y:S02]  /*cd90*/  LDSM.16.M88.4 R208, [R233+0x8100] ;  /* 0x00810000e9d0783b */ /* 0x000fe40000000200 */
[C---:B------:R-:W-:Y:S06]  /*cda0*/  HMMA.16816.F32 R8, R60.reuse, R16, RZ ;  /* 0x000000103c08723c */ /* 0x040fec00000018ff */
[----:B------:R-:W1:Y:S02]  /*cdb0*/  LDSM.16.M88.4 R212, [R235] ;  /* 0x00000000ebd4783b */ /* 0x000e640000000200 */
[-C--:B------:R-:W-:Y:S06]  /*cdc0*/  HMMA.16816.F32 R12, R60, R18.reuse, RZ ;  /* 0x000000123c0c723c */ /* 0x080fec00000018ff */
[----:B------:R-:W4:Y:S02]  /*cdd0*/  LDSM.16.M88.4 R216, [R233+0xa100] ;  /* 0x00a10000e9d8783b */ /* 0x000f240000000200 */
[C---:B------:R-:W-:Y:S06]  /*cde0*/  HMMA.16816.F32 R16, R64.reuse, R18, RZ ;  /* 0x000000124010723c */ /* 0x040fec00000018ff */
[----:B------:R-:W-:Y:S02]  /*cdf0*/  LDSM.16.M88.4 R220, [R242] ;  /* 0x00000000f2dc783b */ /* 0x000fe40000000200 */
[-C--:B------:R-:W-:Y:S06]  /*ce00*/  HMMA.16816.F32 R20, R64, R32.reuse, RZ ;  /* 0x000000204014723c */ /* 0x080fec00000018ff */
        /* <DEDUP_REMOVED lines=21> */
[C---:B------:R-:W-:Y:S08]  /*cf60*/  HMMA.16816.F32 R16, R208.reuse, R214, R16 ;  /* 0x000000d6d010723c */ /* 0x040ff00000001810 */
[-C--:B------:R-:W-:Y:S08]  /*cf70*/  HMMA.16816.F32 R20, R208, R204.reuse, R20 ;  /* 0x000000ccd014723c */ /* 0x080ff00000001814 */
[C---:B------:R-:W-:Y:S08]  /*cf80*/  HMMA.16816.F32 R24, R216.reuse, R204, R24 ;  /* 0x000000ccd818723c */ /* 0x040ff00000001818 */
[-C--:B------:R-:W-:Y:S08]  /*cf90*/  HMMA.16816.F32 R28, R216, R206.reuse, R28 ;  /* 0x000000ced81c723c */ /* 0x080ff0000000181c */
[C---:B------:R-:W-:Y:S01]  /*cfa0*/  HMMA.16816.F32 R32, R208.reuse, R206, R32 ;  /* 0x000000ced020723c */ /* 0x040fe20000001820 */
[----:B------:R-:W1:Y:S07]  /*cfb0*/  LDSM.16.M88.4 R204, [R241] ;  /* 0x00000000f1cc783b */ /* 0x000e6e0000000200 */
[-C--:B------:R-:W-:Y:S08]  /*cfc0*/  HMMA.16816.F32 R36, R208, R220.reuse, R36 ;  /* 0x000000dcd024723c */ /* 0x080ff00000001824 */
[C---:B------:R-:W-:Y:S08]  /*cfd0*/  HMMA.16816.F32 R40, R216.reuse, R220, R40 ;  /* 0x000000dcd828723c */ /* 0x040ff00000001828 */
[-C--:B------:R-:W-:Y:S04]  /*cfe0*/  HMMA.16816.F32 R44, R216, R222.reuse, R44 ;  /* 0x000000ded82c723c */ /* 0x080fe8000000182c */
[----:B--2---:R-:W-:Y:S04]  /*cff0*/  IMAD.WIDE.U32 R136, R133, UR25, R134 ;  /* 0x0000001985887c25 */ /* 0x004fe8000f8e0086 */
[C---:B------:R-:W-:Y:S04]  /*d000*/  HMMA.16816.F32 R48, R208.reuse, R222, R48 ;  /* 0x000000ded030723c */ /* 0x040fe80000001830 */
[----:B------:R-:W-:Y:S02]  /*d010*/  IADD3 R0, R137, UR4, RZ ;  /* 0x0000000489007c10 */ /* 0x000fe4000fffe0ff */
[C---:B------:R-:W-:Y:S02]  /*d020*/  LEA R134, P0, R136.reuse, c[0x0][0x1f8], 0x1 ;  /* 0x00007e0088867a11 */ /* 0x040fe400078008ff */
[-C--:B-1----:R-:W-:Y:S04]  /*d030*/  HMMA.16816.F32 R52, R208, R204.reuse, R52 ;  /* 0x000000ccd034723c */ /* 0x082fe80000001834 */
[----:B------:R-:W-:Y:S01]  /*d040*/  LEA.HI.X R135, R136, c[0x0][0x1fc], R0, 0x1, P0 ;  /* 0x00007f0088877a11 */ /* 0x000fe200000f0c00 */
[----:B---3--:R-:W-:Y:S01]  /*d050*/  IMAD.WIDE.U32 R136, R133, UR25, R246 ;  /* 0x0000001985887c25 */ /* 0x008fe2000f8e00f6 */
[----:B------:R-:W-:Y:S02]  /*d060*/  UIADD3 UR25, UR25, -0x1, URZ ;  /* 0xffffffff19197890 */ /* 0x000fe4000fffe03f */
[C---:B------:R-:W-:Y:S01]  /*d070*/  HMMA.16816.F32 R56, R216.reuse, R204, R56 ;  /* 0x000000ccd838723c */ /* 0x040fe20000001838 */
[----:B------:R-:W-:Y:S01]  /*d080*/  @!PT LDS RZ, [RZ] ;  /* 0x00000000fffff984 */ /* 0x000fe20000000800 */
[----:B------:R-:W-:Y:S01]  /*d090*/  @!PT LDS RZ, [RZ] ;  /* 0x00000000fffff984 */ /* 0x000fe20000000800 */
[----:B------:R-:W-:Y:S01]  /*d0a0*/  @!PT LDS RZ, [RZ] ;  /* 0x00000000fffff984 */ /* 0x000fe20000000800 */
[----:B------:R1:W-:Y:S01]  /*d0b0*/  LDGSTS.E.BYPASS.LTC128B.128 [R245+0x100], [R134.64], !P5 ;  /* 0x0010000086f57fae */ /* 0x0003e2000e901d52 */
[----:B------:R-:W-:Y:S02]  /*d0c0*/  @UP0 USHF.R.S32.HI UR13, URZ, 0x1f, UR25 ;  /* 0x0000001f3f0d0899 */ /* 0x000fe40008011419 */
[----:B------:R-:W-:Y:S01]  /*d0d0*/  IADD3 R0, R137, UR4, RZ ;  /* 0x0000000489007c10 */ /* 0x000fe2000fffe0ff */
[----:B------:R-:W-:Y:S01]  /*d0e0*/  ULDC.64 UR4, c[0x0][0x1e0] ;  /* 0x0000780000047ab9 */ /* 0x000fe20000000a00 */
[C---:B------:R-:W-:Y:S02]  /*d0f0*/  LEA R212, P0, R136.reuse, c[0x0][0x1f8], 0x1 ;  /* 0x00007e0088d47a11 */ /* 0x040fe400078008ff */
[-C--:B------:R-:W-:Y:S03]  /*d100*/  HMMA.16816.F32 R60, R216, R206.reuse, R60 ;  /* 0x000000ced83c723c */ /* 0x080fe6000000183c */
[----:B------:R-:W-:Y:S01]  /*d110*/  @UP0 UIMAD UR13, UR13, UR4, URZ ;  /* 0x000000040d0d02a4 */ /* 0x000fe2000f8e023f */
[----:B------:R-:W-:Y:S01]  /*d120*/  LEA.HI.X R213, R136, c[0x0][0x1fc], R0, 0x1, P0 ;  /* 0x00007f0088d57a11 */ /* 0x000fe200000f0c00 */
[----:B------:R-:W-:Y:S02]  /*d130*/  @UP0 UIMAD.WIDE.U32 UR20, UR25, UR4, URZ ;  /* 0x00000004191402a5 */ /* 0x000fe4000f8e003f */
[----:B------:R-:W-:Y:S01]  /*d140*/  @UP0 UIMAD UR13, UR25, UR5, UR13 ;  /* 0x00000005190d02a4 */ /* 0x000fe2000f8e020d */
[----:B------:R-:W-:Y:S01]  /*d150*/  HMMA.16816.F32 R64, R208, R206, R64 ;  /* 0x000000ced040723c */ /* 0x000fe20000001840 */
[----:B------:R2:W-:Y:S01]  /*d160*/  LDGSTS.E.BYPASS.LTC128B.128 [R245+0x2100], [R212.64], !P4 ;  /* 0x02100000d4f57fae */ /* 0x0005e2000e101d52 */
[----:B------:R-:W-:Y:S02]  /*d170*/  @UP0 USHF.L.U32 UR4, UR20, 0x6, URZ ;  /* 0x0000000614040899 */ /* 0x000fe4000800063f */
[----:B------:R-:W-:Y:S04]  /*d180*/  @UP0 UIADD3 UR13, UR21, UR13, URZ ;  /* 0x0000000d150d0290 */ /* 0x000fe8000fffe03f */
[----:B------:R-:W-:Y:S01]  /*d190*/  @UP0 USHF.L.U64.HI UR13, UR20, 0x6, UR13 ;  /* 0x00000006140d0899 */ /* 0x000fe2000801020d */
[----:B-1----:R-:W-:Y:S04]  /*d1a0*/  IADD3 R134, P0, R134, UR10, RZ ;  /* 0x0000000a86867c10 */ /* 0x002fe8000ff1e0ff */
[----:B------:R-:W-:Y:S02]  /*d1b0*/  IADD3.X R135, R135, UR14, RZ, P0, !PT ;  /* 0x0000000e87877c10 */ /* 0x000fe400087fe4ff */
[----:B------:R-:W-:Y:S03]  /*d1c0*/  IADD3 R136, P1, R134, UR10, RZ ;  /* 0x0000000a86887c10 */ /* 0x000fe6000ff3e0ff */
[----:B------:R1:W-:Y:S01]  /*d1d0*/  LDGSTS.E.BYPASS.LTC128B.128 [R245+0x900], [R134.64], !P5 ;  /* 0x0090000086f57fae */ /* 0x0003e2000e901d52 */
[----:B------:R-:W-:Y:S02]  /*d1e0*/  IADD3.X R137, R135, UR14, RZ, P1, !PT ;  /* 0x0000000e87897c10 */ /* 0x000fe40008ffe4ff */
[----:B------:R-:W-:Y:S02]  /*d1f0*/  IADD3 R204, P1, R136, UR10, RZ ;  /* 0x0000000a88cc7c10 */ /* 0x000fe4000ff3e0ff */
[----:B--2---:R-:W-:Y:S03]  /*d200*/  IADD3 R212, P0, R134, UR16, RZ ;  /* 0x0000001086d47c10 */ /* 0x004fe6000ff1e0ff */
[----:B------:R1:W-:Y:S01]  /*d210*/  LDGSTS.E.BYPASS.LTC128B.128 [R245+0x2900], [R134.64+0x80], !P4 ;  /* 0x0290008086f57fae */ /* 0x0003e2000e101d52 */
[----:B------:R-:W-:Y:S02]  /*d220*/  IADD3.X R205, R137, UR14, RZ, P1, !PT ;  /* 0x0000000e89cd7c10 */ /* 0x000fe40008ffe4ff */
[----:B------:R-:W-:Y:S05]  /*d230*/  IADD3.X R213, R135, UR15, RZ, P0, !PT ;  /* 0x0000000f87d57c10 */ /* 0x000fea00087fe4ff */
[----:B------:R2:W-:Y:S08]  /*d240*/  LDGSTS.E.BYPASS.LTC128B.128 [R245+0x1100], [R136.64], !P5 ;  /* 0x0110000088f57fae */ /* 0x0005f0000e901d52 */
        /* <DEDUP_REMOVED lines=8> */
[----:B------:R-:W1:Y:S08]  /*d2d0*/  LDSM.16.M88.4 R220, [R232+0xa100] ;  /* 0x00a10000e8dc783b */ /* 0x000e700000000200 */
[----:B----4-:R-:W4:Y:S08]  /*d2e0*/  LDSM.16.M88.4 R204, [R230+0x4900] ;  /* 0x00490000e6cc783b */ /* 0x010f300000000200 */
[----:B------:R-:W0:Y:S08]  /*d2f0*/  LDGDEPBAR ;  /* 0x00000000000079af */ /* 0x000e300000000000 */
[----:B------:R-:W2:Y:S01]  /*d300*/  LDSM.16.M88.4 R208, [R230+0x5100] ;  /* 0x00510000e6d0783b */ /* 0x000ea20000000200 */
[-C--:B---3--:R-:W-:Y:S08]  /*d310*/  HMMA.16816.F32 R4, R212, R216.reuse, R4 ;  /* 0x000000d8d404723c */ /* 0x088ff00000001804 */
        /* <DEDUP_REMOVED lines=13> */
[----:B------:R-:W2:Y:S07]  /*d3f0*/  LDSM.16.M88.4 R208, [R229] ;  /* 0x00000000e5d0783b */ /* 0x000eae0000000200 */
[-C--:B-1----:R-:W-:Y:S08]  /*d400*/  HMMA.16816.F32 R52, R212, R216.reuse, R52 ;  /* 0x000000d8d434723c */ /* 0x082ff00000001834 */
[C---:B------:R-:W-:Y:S08]  /*d410*/  HMMA.16816.F32 R56, R220.reuse, R216, R56 ;  /* 0x000000d8dc38723c */ /* 0x040ff00000001838 */
[-C--:B------:R-:W-:Y:S01]  /*d420*/  HMMA.16816.F32 R60, R220, R218.reuse, R60 ;  /* 0x000000dadc3c723c */ /* 0x080fe2000000183c */
[----:B------:R-:W1:Y:S07]  /*d430*/  LDSM.16.M88.4 R220, [R234+0xa100] ;  /* 0x00a10000eadc783b */ /* 0x000e6e0000000200 */
[----:B------:R-:W-:Y:S01]  /*d440*/  HMMA.16816.F32 R64, R212, R218, R64 ;  /* 0x000000dad440723c */ /* 0x000fe20000001840 */
[----:B------:R-:W3:Y:S07]  /*d450*/  LDSM.16.M88.4 R212, [R229+0x800] ;  /* 0x00080000e5d4783b */ /* 0x000eee0000000200 */
[-C--:B--2---:R-:W-:Y:S01]  /*d460*/  HMMA.16816.F32 R4, R204, R208.reuse, R4 ;  /* 0x000000d0cc04723c */ /* 0x084fe20000001804 */
[----:B------:R-:W-:Y:S07]  /*d470*/  LDSM.16.M88.4 R216, [R229+0x1800] ;  /* 0x00180000e5d8783b */ /* 0x000fee0000000200 */
[C---:B-1----:R-:W-:Y:S08]  /*d480*/  HMMA.16816.F32 R8, R220.reuse, R208, R8 ;  /* 0x000000d0dc08723c */ /* 0x042ff00000001808 */
[-C--:B------:R-:W-:Y:S08]  /*d490*/  HMMA.16816.F32 R12, R220, R210.reuse, R12 ;  /* 0x000000d2dc0c723c */ /* 0x080ff0000000180c */
[C---:B------:R-:W-:Y:S01]  /*d4a0*/  HMMA.16816.F32 R16, R204.reuse, R210, R16 ;  /* 0x000000d2cc10723c */ /* 0x040fe20000001810 */
[----:B------:R-:W1:Y:S07]  /*d4b0*/  LDSM.16.M88.4 R208, [R229+0x1000] ;  /* 0x00100000e5d0783b */ /* 0x000e6e0000000200 */
[-C--:B---3--:R-:W-:Y:S08]  /*d4c0*/  HMMA.16816.F32 R20, R204, R212.reuse, R20 ;  /* 0x000000d4cc14723c */ /* 0x088ff00000001814 */
[C---:B------:R-:W-:Y:S08]  /*d4d0*/  HMMA.16816.F32 R24, R220.reuse, R212, R24 ;  /* 0x000000d4dc18723c */ /* 0x040ff00000001818 */
        /* <DEDUP_REMOVED lines=11> */
[----:B------:R-:W2:Y:S07]  /*d590*/  LDSM.16.M88.4 R220, [R231+0xe100] ;  /* 0x00e10000e7dc783b */ /* 0x000eae0000000200 */
[----:B------:R-:W-:Y:S01]  /*d5a0*/  HMMA.16816.F32 R64, R204, R218, R64 ;  /* 0x000000dacc40723c */ /* 0x000fe20000001840 */
[----:B------:R-:W3:Y:S07]  /*d5b0*/  LDSM.16.M88.4 R204, [R224+0x6900] ;  /* 0x00690000e0cc783b */ /* 0x000eee0000000200 */
[-C--:B-1----:R-:W-:Y:S01]  /*d5c0*/  HMMA.16816.F32 R4, R208, R212.reuse, R4 ;  /* 0x000000d4d004723c */ /* 0x082fe20000001804 */
[----:B------:R-:W-:Y:S07]  /*d5d0*/  LDSM.16.M88.4 R216, [R224+0x7900] ;  /* 0x00790000e0d8783b */ /* 0x000fee0000000200 */
        /* <DEDUP_REMOVED lines=13> */
[----:B------:R-:W1:Y:S07]  /*d6b0*/  LDSM.16.M88.4 R212, [R240] ;  /* 0x00000000f0d4783b */ /* 0x000e6e0000000200 */
[-C--:B------:R-:W-:Y:S08]  /*d6c0*/  HMMA.16816.F32 R52, R208, R216.reuse, R52 ;  /* 0x000000d8d034723c */ /* 0x080ff00000001834 */
[C---:B------:R-:W-:Y:S08]  /*d6d0*/  HMMA.16816.F32 R56, R220.reuse, R216, R56 ;  /* 0x000000d8dc38723c */ /* 0x040ff00000001838 */
[-C--:B------:R-:W-:Y:S01]  /*d6e0*/  HMMA.16816.F32 R60, R220, R218.reuse, R60 ;  /* 0x000000dadc3c723c */ /* 0x080fe2000000183c */
[----:B------:R-:W2:Y:S07]  /*d6f0*/  LDSM.16.M88.4 R220, [R233+0xe100] ;  /* 0x00e10000e9dc783b */ /* 0x000eae0000000200 */
[----:B------:R-:W-:Y:S01]  /*d700*/  HMMA.16816.F32 R64, R208, R218, R64 ;  /* 0x000000dad040723c */ /* 0x000fe20000001840 */
[----:B------:R-:W3:Y:S07]  /*d710*/  LDSM.16.M88.4 R208, [R239] ;  /* 0x00000000efd0783b */ /* 0x000eee0000000200 */
[-C--:B-1----:R-:W-:Y:S01]  /*d720*/  HMMA.16816.F32 R4, R204, R212.reuse, R4 ;  /* 0x000000d4cc04723c */ /* 0x082fe20000001804 */
[----:B------:R-:W-:Y:S07]  /*d730*/  LDSM.16.M88.4 R216, [R237] ;  /* 0x00000000edd8783b */ /* 0x000fee0000000200 */
        /* <DEDUP_REMOVED lines=40> */
[----:B------:R-:W-:Y:S08]  /*d9c0*/  HMMA.16816.F32 R64, R208, R218, R64 ;  /* 0x000000dad040723c */ /* 0x000ff00000001840 */
[-C--:B-1----:R-:W-:Y:S11]  /*d9d0*/  HMMA.16816.F32 R4, R204, R212.reuse, R4 ;  /* 0x000000d4cc04723c */ /* 0x082ff60000001804 */
[----:B------:R-:W-:Y:S11]  /*d9e0*/  @!UPT UIADD3 URZ, URZ, URZ, URZ ;  /* 0x0000003f3f3ff290 */ /* 0x000ff6000fffe03f */
[----:B------:R-:W-:Y:S02]  /*d9f0*/  @!UPT UIADD3 URZ, URZ, URZ, URZ ;  /* 0x0000003f3f3ff290 */ /* 0x000fe4000fffe03f */
[----:B------:R-:W-:Y:S01]  /*da00*/  FMUL.FTZ R4, R4, c[0x0][0x320] ;  /* 0x0000c80004047a20 */ /* 0x000fe20000410000 */
[C---:B--2---:R-:W-:Y:S03]  /*da10*/  HMMA.16816.F32 R8, R220.reuse, R212, R8 ;  /* 0x000000d4dc08723c */ /* 0x044fe60000001808 */
[----:B------:R-:W1:Y:S01]  /*da20*/  MUFU.TANH R209, R4 ;  /* 0x0000000400d17308 */ /* 0x000e620000002400 */
[----:B------:R-:W-:Y:S02]  /*da30*/  FMUL.FTZ R5, R5, c[0x0][0x320] ;  /* 0x0000c80005057a20 */ /* 0x000fe40000410000 */
[----:B------:R-:W-:Y:S02]  /*da40*/  FMUL.FTZ R6, R6, c[0x0][0x320] ;  /* 0x0000c80006067a20 */ /* 0x000fe40000410000 */
[----:B------:R-:W-:Y:S01]  /*da50*/  FMUL.FTZ R7, R7, c[0x0][0x320] ;  /* 0x0000c80007077a20 */ /* 0x000fe20000410000 */
[-C--:B------:R-:W-:Y:S04]  /*da60*/  HMMA.16816.F32 R12, R220, R214.reuse, R12 ;  /* 0x000000d6dc0c723c */ /* 0x080fe8000000180c */
[----:B------:R-:W2:Y:S04]  /*da70*/  MUFU.TANH R208, R5 ;  /* 0x0000000500d07308 */ /* 0x000ea80000002400 */
[C---:B------:R-:W-:Y:S06]  /*da80*/  HMMA.16816.F32 R16, R204.reuse, R214, R16 ;  /* 0x000000d6cc10723c */ /* 0x040fec0000001810 */
[----:B------:R-:W2:Y:S01]  /*da90*/  MUFU.TANH R211, R6 ;  /* 0x0000000600d37308 */ /* 0x000ea20000002400 */
[----:B------:R-:W-:Y:S02]  /*daa0*/  FMUL.FTZ R8, R8, c[0x0][0x320] ;  /* 0x0000c80008087a20 */ /* 0x000fe40000410000 */
[----:B------:R-:W-:Y:S03]  /*dab0*/  FMUL.FTZ R9, R9, c[0x0][0x320] ;  /* 0x0000c80009097a20 */ /* 0x000fe60000410000 */
[----:B------:R-:W-:Y:S02]  /*dac0*/  FMUL.FTZ R10, R10, c[0x0][0x320] ;  /* 0x0000c8000a0a7a20 */ /* 0x000fe40000410000 */
[----:B------:R-:W-:Y:S02]  /*dad0*/  FMUL.FTZ R11, R11, c[0x0][0x320] ;  /* 0x0000c8000b0b7a20 */ /* 0x000fe40000410000 */
        /* <DEDUP_REMOVED lines=9> */
[----:B------:R-:W-:Y:S05]  /*db70*/  FMUL.FTZ R19, R19, c[0x0][0x320] ;  /* 0x0000c80013137a20 */ /* 0x000fea0000410000 */
[----:B------:R-:W-:Y:S01]  /*db80*/  MUFU.TANH R213, R9 ;  /* 0x0000000900d57308 */ /* 0x000fe20000002400 */
[----:B----4-:R-:W4:Y:S09]  /*db90*/  LDSM.16.M88.4 R4, [R229+0x2800] ;  /* 0x00280000e504783b */ /* 0x010f320000000200 */
[----:B------:R-:W-:Y:S10]  /*dba0*/  MUFU.TANH R216, R10 ;  /* 0x0000000a00d87308 */ /* 0x000ff40000002400 */
[----:B------:R1:W-:Y:S10]  /*dbb0*/  MUFU.TANH R217, R11 ;  /* 0x0000000b00d97308 */ /* 0x0003f40000002400 */
[----:B------:R-:W2:Y:S10]  /*dbc0*/  MUFU.TANH R16, R16 ;  /* 0x0000001000107308 */ /* 0x000eb40000002400 */
        /* <DEDUP_REMOVED lines=8> */
[----:B------:R-:W-:Y:S01]  /*dc50*/  MUFU.TANH R19, R19 ;  /* 0x0000001300137308 */ /* 0x000fe20000002400 */
[----:B------:R-:W4:Y:S01]  /*dc60*/  LDSM.16.M88.4 R4, [R229+0x3800] ;  /* 0x00380000e504783b */ /* 0x000f220000000200 */
[----:B------:R-:W-:Y:S04]  /*dc70*/  DEPBAR.LE SB0, 0x0 ;  /* 0x000080000000791a */ /* 0x000fe80000000000 */
[----:B------:R-:W-:Y:S02]  /*dc80*/  FMUL.FTZ R20, R20, c[0x0][0x320] ;  /* 0x0000c80014147a20 */ /* 0x000fe40000410000 */
[----:B------:R-:W-:Y:S02]  /*dc90*/  FMUL.FTZ R21, R21, c[0x0][0x320] ;  /* 0x0000c80015157a20 */ /* 0x000fe40000410000 */
[----:B------:R-:W-:Y:S01]  /*dca0*/  MUFU.TANH R246, R20 ;  /* 0x0000001400f67308 */ /* 0x000fe20000002400 */
        /* <DEDUP_REMOVED lines=9> */
[----:B------:R-:W-:Y:S01]  /*dd40*/  MUFU.TANH R218, R32 ;  /* 0x0000002000da7308 */ /* 0x000fe20000002400 */
[-C--:B------:R-:W-:Y:S03]  /*dd50*/  HMMA.16816.F32 R44, R220, R10.reuse, R44 ;  /* 0x0000000adc2c723c */ /* 0x080fe6000000182c */
[----:B------:R-:W-:Y:S02]  /*dd60*/  FMUL.FTZ R33, R33, c[0x0][0x320] ;  /* 0x0000c80021217a20 */ /* 0x000fe40000410000 */
[----:B------:R-:W-:Y:S02]  /*dd70*/  FMUL.FTZ R35, R35, c[0x0][0x320] ;  /* 0x0000c80023237a20 */ /* 0x000fe40000410000 */
[----:B------:R-:W-:Y:S01]  /*dd80*/  FMUL.FTZ R36, R36, c[0x0][0x320] ;  /* 0x0000c80024247a20 */ /* 0x000fe20000410000 */
[C---:B------:R-:W-:Y:S01]  /*dd90*/  HMMA.16816.F32 R48, R204.reuse, R10, R48 ;  /* 0x0000000acc30723c */ /* 0x040fe20000001830 */
[----:B------:R-:W-:Y:S01]  /*dda0*/  MUFU.TANH R219, R33 ;  /* 0x0000002100db7308 */ /* 0x000fe20000002400 */
[----:B------:R-:W3:Y:S02]  /*ddb0*/  LDL R11, [R1+0x2c] ;  /* 0x00002c00010b7983 */ /* 0x000ee40000100800 */
[----:B------:R-:W-:Y:S02]  /*ddc0*/  FMUL.FTZ R37, R37, c[0x0][0x320] ;  /* 0x0000c80025257a20 */ /* 0x000fe40000410000 */
[----:B------:R-:W3:Y:S01]  /*ddd0*/  LDL R10, [R1+0x28] ;  /* 0x00002800010a7983 */ /* 0x000ee20000100800 */
[----:B------:R-:W-:Y:S01]  /*dde0*/  FMUL.FTZ R41, R41, c[0x0][0x320] ;  /* 0x0000c80029297a20 */ /* 0x000fe20000410000 */
[-C--:B----4-:R-:W-:Y:S03]  /*ddf0*/  HMMA.16816.F32 R52, R204, R4.reuse, R52 ;  /* 0x00000004cc34723c */ /* 0x090fe60000001834 */
[----:B------:R-:W1:Y:S01]  /*de00*/  MUFU.TANH R0, R36 ;  /* 0x0000002400007308 */ /* 0x000e620000002400 */
[----:B------:R-:W-:Y:S02]  /*de10*/  FMUL.FTZ R38, R38, c[0x0][0x320] ;  /* 0x0000c80026267a20 */ /* 0x000fe40000410000 */
[----:B------:R-:W-:Y:S02]  /*de20*/  FMUL.FTZ R39, R39, c[0x0][0x320] ;  /* 0x0000c80027277a20 */ /* 0x000fe40000410000 */
[C---:B------:R-:W-:Y:S04]  /*de30*/  HMMA.16816.F32 R56, R220.reuse, R4, R56 ;  /* 0x00000004dc38723c */ /* 0x040fe80000001838 */
[----:B------:R-:W-:Y:S01]  /*de40*/  FMUL.FTZ R44, R44, c[0x0][0x320] ;  /* 0x0000c8002c2c7a20 */ /* 0x000fe20000410000 */
[----:B------:R1:W-:Y:S01]  /*de50*/  MUFU.TANH R129, R41 ;  /* 0x0000002900817308 */ /* 0x0003e20000002400 */
[----:B------:R-:W-:Y:S01]  /*de60*/  FMUL.FTZ R42, R42, c[0x0][0x320] ;  /* 0x0000c8002a2a7a20 */ /* 0x000fe20000410000 */
[----:B------:R-:W-:Y:S01]  /*de70*/  FMNMX.FTZ R5, R209, R2, !PT ;  /* 0x00000002d1057209 */ /* 0x000fe20007810000 */
[-C--:B------:R-:W-:Y:S04]  /*de80*/  HMMA.16816.F32 R60, R220, R6.reuse, R60 ;  /* 0x00000006dc3c723c */ /* 0x080fe8000000183c */
[----:B------:R-:W-:Y:S01]  /*de90*/  FMUL.FTZ R51, R51, c[0x0][0x320] ;  /* 0x0000c80033337a20 */ /* 0x000fe20000410000 */
[----:B--2---:R-:W-:Y:S01]  /*dea0*/  FMNMX.FTZ R5, R208, R5, !PT ;  /* 0x00000005d0057209 */ /* 0x004fe20007810000 */
[----:B------:R-:W-:Y:S01]  /*deb0*/  FMUL.FTZ R49, R49, c[0x0][0x320] ;  /* 0x0000c80031317a20 */ /* 0x000fe20000410000 */
[----:B------:R-:W-:Y:S01]  /*dec0*/  MUFU.TANH R9, R42 ;  /* 0x0000002a00097308 */ /* 0x000fe20000002400 */
[----:B------:R-:W-:Y:S04]  /*ded0*/  HMMA.16816.F32 R64, R204, R6, R64 ;  /* 0x00000006cc40723c */ /* 0x000fe80000001840 */
[----:B------:R-:W-:Y:S01]  /*dee0*/  FMUL.FTZ R52, R52, c[0x0][0x320] ;  /* 0x0000c80034347a20 */ /* 0x000fe20000410000 */
[----:B------:R-:W-:Y:S01]  /*def0*/  FMNMX.FTZ R4, R211, R3, !PT ;  /* 0x00000003d3047209 */ /* 0x000fe20007810000 */
[----:B------:R-:W-:Y:S01]  /*df00*/  FMUL.FTZ R53, R53, c[0x0][0x320] ;  /* 0x0000c80035357a20 */ /* 0x000fe20000410000 */
[----:B------:R-:W-:Y:S01]  /*df10*/  FMNMX.FTZ R5, R16, R5, !PT ;  /* 0x0000000510057209 */ /* 0x000fe20007810000 */
[----:B------:R-:W-:Y:S01]  /*df20*/  FMUL.FTZ R57, R57, c[0x0][0x320] ;  /* 0x0000c80039397a20 */ /* 0x000fe20000410000 */
[----:B------:R-:W2:Y:S03]  /*df30*/  MUFU.TANH R249, R22 ;  /* 0x0000001600f97308 */ /* 0x000ea60000002400 */
[----:B------:R-:W-:Y:S01]  /*df40*/  FMUL.FTZ R54, R54, c[0x0][0x320] ;  /* 0x0000c80036367a20 */ /* 0x000fe20000410000 */
[----:B------:R-:W-:Y:S01]  /*df50*/  FMNMX.FTZ R5, R17, R5, !PT ;  /* 0x0000000511057209 */ /* 0x000fe20007810000 */
[----:B------:R-:W-:Y:S01]  /*df60*/  FMUL.FTZ R55, R55, c[0x0][0x320] ;  /* 0x0000c80037377a20 */ /* 0x000fe20000410000 */
[----:B-1----:R-:W-:Y:S01]  /*df70*/  MOV R41, R0 ;  /* 0x0000000000297202 */ /* 0x002fe20000000f00 */
[----:B------:R-:W-:Y:S01]  /*df80*/  FMUL.FTZ R59, R59, c[0x0][0x320] ;  /* 0x0000c8003b3b7a20 */ /* 0x000fe20000410000 */
[----:B------:R-:W-:Y:S01]  /*df90*/  FMNMX.FTZ R5, R246, R5, !PT ;  /* 0x00000005f6057209 */ /* 0x000fe20007810000 */
[----:B------:R-:W-:Y:S01]  /*dfa0*/  FMUL.FTZ R23, R23, c[0x0][0x320] ;  /* 0x0000c80017177a20 */ /* 0x000fe20000410000 */
[----:B------:R-:W1:Y:S01]  /*dfb0*/  MUFU.TANH R133, R37 ;  /* 0x0000002500857308 */ /* 0x000e620000002400 */
[----:B------:R-:W-:Y:S01]  /*dfc0*/  FMUL.FTZ R29, R29, c[0x0][0x320] ;  /* 0x0000c8001d1d7a20 */ /* 0x000fe20000410000 */
[----:B------:R-:W-:Y:S01]  /*dfd0*/  FMNMX.FTZ R5, R244, R5, !PT ;  /* 0x00000005f4057209 */ /* 0x000fe20007810000 */
[----:B------:R-:W-:Y:S01]  /*dfe0*/  FMUL.FTZ R50, R50, c[0x0][0x320] ;  /* 0x0000c80032327a20 */ /* 0x000fe20000410000 */
[----:B------:R-:W-:Y:S01]  /*dff0*/  FMNMX.FTZ R0, R212, R132, !PT ;  /* 0x00000084d4007209 */ /* 0x000fe20007810000 */
[----:B------:R-:W-:Y:S01]  /*e000*/  FMUL.FTZ R66, R66, c[0x0][0x320] ;  /* 0x0000c80042427a20 */ /* 0x000fe20000410000 */
[----:B------:R-:W-:Y:S01]  /*e010*/  FMNMX.FTZ R5, R218, R5, !PT ;  /* 0x00000005da057209 */ /* 0x000fe20007810000 */
[----:B------:R-:W-:Y:S01]  /*e020*/  FMUL.FTZ R64, R64, c[0x0][0x320] ;  /* 0x0000c80040407a20 */ /* 0x000fe20000410000 */
[----:B------:R-:W-:Y:S01]  /*e030*/  FMNMX.FTZ R6, R210, R4, !PT ;  /* 0x00000004d2067209 */ /* 0x000fe20007810000 */
[----:B------:R-:W-:Y:S01]  /*e040*/  FMUL.FTZ R65, R65, c[0x0][0x320] ;  /* 0x0000c80041417a20 */ /* 0x000fe20000410000 */
[----:B------:R-:W-:Y:S01]  /*e050*/  MUFU.TANH R22, R51 ;  /* 0x0000003300167308 */ /* 0x000fe20000002400 */
        /* <DEDUP_REMOVED lines=9> */
[----:B------:R1:W-:Y:S01]  /*e0f0*/  MUFU.TANH R51, R66 ;  /* 0x0000004200337308 */ /* 0x0003e20000002400 */
[----:B------:R-:W-:Y:S01]  /*e100*/  FMUL.FTZ R25, R25, c[0x0][0x320] ;  /* 0x0000c80019197a20 */ /* 0x000fe20000410000 */
[----:B------:R-:W-:Y:S01]  /*e110*/  FMNMX.FTZ R0, R19, R0, !PT ;  /* 0x0000000013007209 */ /* 0x000fe20007810000 */
[----:B------:R-:W-:Y:S02]  /*e120*/  FMUL.FTZ R24, R24, c[0x0][0x320] ;  /* 0x0000c80018187a20 */ /* 0x000fe40000410000 */
[----:B------:R-:W-:Y:S01]  /*e130*/  FMUL.FTZ R28, R28, c[0x0][0x320] ;  /* 0x0000c8001c1c7a20 */ /* 0x000fe20000410000 */
[----:B--2---:R-:W-:Y:S01]  /*e140*/  FMNMX.FTZ R0, R249, R0, !PT ;  /* 0x00000000f9007209 */ /* 0x004fe20007810000 */
        /* <DEDUP_REMOVED lines=10> */
[----:B------:R-:W-:Y:S01]  /*e1f0*/  FMUL.FTZ R26, R26, c[0x0][0x320] ;  /* 0x0000c8001a1a7a20 */ /* 0x000fe20000410000 */
[----:B-1----:R-:W-:Y:S01]  /*e200*/  MOV R66, R133 ;  /* 0x0000008500427202 */ /* 0x002fe20000000f00 */
[----:B------:R-:W-:Y:S03]  /*e210*/  FMUL.FTZ R27, R27, c[0x0][0x320] ;  /* 0x0000c8001b1b7a20 */ /* 0x000fe60000410000 */
[----:B------:R-:W-:Y:S02]  /*e220*/  FMNMX.FTZ R5, R66, R5, !PT ;  /* 0x0000000542057209 */ /* 0x000fe40007810000 */
[----:B------:R2:W-:Y:S10]  /*e230*/  MUFU.TANH R30, R64 ;  /* 0x00000040001e7308 */ /* 0x0005f40000002400 */
[----:B------:R-:W-:Y:S10]  /*e240*/  MUFU.TANH R20, R44 ;  /* 0x0000002c00147308 */ /* 0x000ff40000002400 */
[----:B------:R-:W1:Y:S01]  /*e250*/  MUFU.TANH R44, R48 ;  /* 0x00000030002c7308 */ /* 0x000e620000002400 */
[----:B--2---:R-:W-:Y:S09]  /*e260*/  MOV R64, R128 ;  /* 0x0000008000407202 */ /* 0x004ff20000000f00 */
[----:B------:R-:W2:Y:S10]  /*e270*/  MUFU.TANH R33, R49 ;  /* 0x0000003100217308 */ /* 0x000eb40000002400 */
[----:B------:R-:W4:Y:S01]  /*e280*/  MUFU.TANH R32, R52 ;  /* 0x0000003400207308 */ /* 0x000f220000002400 */
[----:B-1----:R-:W-:Y:S09]  /*e290*/  FMNMX.FTZ R5, R44, R5, !PT ;  /* 0x000000052c057209 */ /* 0x002ff20007810000 */
[----:B------:R-:W-:Y:S01]  /*e2a0*/  MUFU.TANH R241, R31 ;  /* 0x0000001f00f17308 */ /* 0x000fe20000002400 */
[----:B--2---:R-:W-:Y:S09]  /*e2b0*/  FMNMX.FTZ R5, R33, R5, !PT ;  /* 0x0000000521057209 */ /* 0x004ff20007810000 */
[----:B------:R-:W1:Y:S01]  /*e2c0*/  MUFU.TANH R31, R53 ;  /* 0x00000035001f7308 */ /* 0x000e620000002400 */
[----:B----4-:R-:W-:Y:S09]  /*e2d0*/  FMNMX.FTZ R5, R32, R5, !PT ;  /* 0x0000000520057209 */ /* 0x010ff20007810000 */
[----:B------:R-:W2:Y:S10]  /*e2e0*/  MUFU.TANH R128, R65 ;  /* 0x0000004100807308 */ /* 0x000eb40000002400 */
[----:B------:R-:W-:Y:S01]  /*e2f0*/  MUFU.TANH R248, R34 ;  /* 0x0000002200f87308 */ /* 0x000fe20000002400 */
[----:B-1----:R-:W-:Y:S04]  /*e300*/  FMNMX.FTZ R5, R31, R5, !PT ;  /* 0x000000051f057209 */ /* 0x002fe80007810000 */
[----:B------:R-:W-:Y:S05]  /*e310*/  FMNMX.FTZ R5, R30, R5, !PT ;  /* 0x000000051e057209 */ /* 0x000fea0007810000 */
[----:B------:R1:W-:Y:S01]  /*e320*/  MUFU.TANH R247, R35 ;  /* 0x0000002300f77308 */ /* 0x0003e20000002400 */
[----:B--2---:R-:W-:Y:S05]  /*e330*/  FMNMX.FTZ R5, R128, R5, !PT ;  /* 0x0000000580057209 */ /* 0x004fea0007810000 */
[----:B------:R-:W2:Y:S04]  /*e340*/  SHFL.BFLY PT, R8, R5, 0x2, 0x1f ;  /* 0x0c401f0005087f89 */ /* 0x000ea800000e0000 */
[----:B------:R-:W-:Y:S10]  /*e350*/  MUFU.TANH R251, R25 ;  /* 0x0000001900fb7308 */ /* 0x000ff40000002400 */
[----:B------:R4:W-:Y:S01]  /*e360*/  MUFU.TANH R25, R59 ;  /* 0x0000003b00197308 */ /* 0x0009e20000002400 */
[----:B-1----:R-:W3:Y:S09]  /*e370*/  LDL.64 R34, [R1+0x48] ;  /* 0x0000480001227983 */ /* 0x002ef20000100a00 */
[----:B------:R-:W1:Y:S01]  /*e380*/  MUFU.TANH R13, R13 ;  /* 0x0000000d000d7308 */ /* 0x000e620000002400 */
[----:B--2---:R-:W-:Y:S09]  /*e390*/  FMNMX.FTZ R5, R5, R8, !PT ;  /* 0x0000000805057209 */ /* 0x004ff20007810000 */
[----:B------:R-:W2:Y:S01]  /*e3a0*/  MUFU.TANH R252, R23 ;  /* 0x0000001700fc7308 */ /* 0x000ea20000002400 */
[----:B----4-:R-:W-:Y:S02]  /*e3b0*/  MOV R59, R9 ;  /* 0x00000009003b7202 */ /* 0x010fe40000000f00 */
[----:B------:R-:W4:Y:S07]  /*e3c0*/  LDL.64 R8, [R1+0x38] ;  /* 0x0000380001087983 */ /* 0x000f2e0000100a00 */
[----:B------:R-:W2:Y:S01]  /*e3d0*/  MUFU.TANH R243, R24 ;  /* 0x0000001800f37308 */ /* 0x000ea20000002400 */
[----:B-1----:R-:W-:Y:S09]  /*e3e0*/  FMNMX.FTZ R6, R13, R4, !PT ;  /* 0x000000040d067209 */ /* 0x002ff20007810000 */
[----:B------:R-:W1:Y:S01]  /*e3f0*/  MUFU.TANH R250, R28 ;  /* 0x0000001c00fa7308 */ /* 0x000e620000002400 */
[----:B--2---:R-:W-:Y:S04]  /*e400*/  FMNMX.FTZ R0, R252, R0, !PT ;  /* 0x00000000fc007209 */ /* 0x004fe80007810000 */
[----:B------:R-:W-:Y:S05]  /*e410*/  FMNMX.FTZ R0, R248, R0, !PT ;  /* 0x00000000f8007209 */ /* 0x000fea0007810000 */
[----:B------:R-:W2:Y:S01]  /*e420*/  MUFU.TANH R21, R29 ;  /* 0x0000001d00157308 */ /* 0x000ea20000002400 */
[----:B------:R-:W-:Y:S02]  /*e430*/  FMNMX.FTZ R0, R247, R0, !PT ;  /* 0x00000000f7007209 */ /* 0x000fe40007810000 */
[----:B------:R-:W-:Y:S04]  /*e440*/  FMNMX.FTZ R6, R243, R6, !PT ;  /* 0x00000006f3067209 */ /* 0x000fe80007810000 */
[----:B------:R-:W-:Y:S03]  /*e450*/  FMNMX.FTZ R6, R251, R6, !PT ;  /* 0x00000006fb067209 */ /* 0x000fe60007810000 */
[----:B------:R-:W2:Y:S01]  /*e460*/  MUFU.TANH R130, R38 ;  /* 0x0000002600827308 */ /* 0x000ea20000002400 */
[----:B-1----:R-:W-:Y:S09]  /*e470*/  FMNMX.FTZ R6, R250, R6, !PT ;  /* 0x00000006fa067209 */ /* 0x002ff20007810000 */
[----:B------:R-:W1:Y:S01]  /*e480*/  MUFU.TANH R23, R39 ;  /* 0x0000002700177308 */ /* 0x000e620000002400 */
[----:B--2---:R-:W-:Y:S09]  /*e490*/  FMNMX.FTZ R6, R21, R6, !PT ;  /* 0x0000000615067209 */ /* 0x004ff20007810000 */
[----:B------:R-:W-:Y:S01]  /*e4a0*/  MUFU.TANH R24, R27 ;  /* 0x0000001b00187308 */ /* 0x000fe20000002400 */
[----:B------:R-:W-:Y:S09]  /*e4b0*/  FMNMX.FTZ R0, R130, R0, !PT ;  /* 0x0000000082007209 */ /* 0x000ff20007810000 */
[----:B------:R-:W2:Y:S01]  /*e4c0*/  MUFU.TANH R27, R40 ;  /* 0x00000028001b7308 */ /* 0x000ea20000002400 */
[----:B-1----:R-:W-:Y:S09]  /*e4d0*/  FMNMX.FTZ R0, R23, R0, !PT ;  /* 0x0000000017007209 */ /* 0x002ff20007810000 */
[----:B------:R-:W1:Y:S10]  /*e4e0*/  MUFU.TANH R235, R50 ;  /* 0x0000003200eb7308 */ /* 0x000e740000002400 */
[----:B------:R-:W1:Y:S01]  /*e4f0*/  MUFU.TANH R131, R45 ;  /* 0x0000002d00837308 */ /* 0x000e620000002400 */
[----:B--2---:R-:W-:Y:S02]  /*e500*/  FMNMX.FTZ R6, R27, R6, !PT ;  /* 0x000000061b067209 */ /* 0x004fe40007810000 */
[----:B------:R-:W-:Y:S02]  /*e510*/  MOV R40, R241 ;  /* 0x000000f100287202 */ /* 0x000fe40000000f00 */
[----:B------:R-:W-:Y:S05]  /*e520*/  FMNMX.FTZ R6, R129, R6, !PT ;  /* 0x0000000681067209 */ /* 0x000fea0007810000 */
[----:B------:R-:W2:Y:S01]  /*e530*/  MUFU.TANH R49, R54 ;  /* 0x0000003600317308 */ /* 0x000ea20000002400 */
[----:B------:R-:W-:Y:S02]  /*e540*/  FMNMX.FTZ R6, R20, R6, !PT ;  /* 0x0000000614067209 */ /* 0x000fe40007810000 */
[----:B-1----:R-:W-:Y:S04]  /*e550*/  FMNMX.FTZ R0, R235, R0, !PT ;  /* 0x00000000eb007209 */ /* 0x002fe80007810000 */
[----:B------:R-:W-:Y:S03]  /*e560*/  FMNMX.FTZ R0, R22, R0, !PT ;  /* 0x0000000016007209 */ /* 0x000fe60007810000 */
[----:B------:R-:W-:Y:S01]  /*e570*/  MUFU.TANH R29, R60 ;  /* 0x0000003c001d7308 */ /* 0x000fe20000002400 */
[----:B------:R-:W-:Y:S02]  /*e580*/  FMNMX.FTZ R6, R131, R6, !PT ;  /* 0x0000000683067209 */ /* 0x000fe40007810000 */
[----:B------:R-:W-:Y:S07]  /*e590*/  MOV R45, R242 ;  /* 0x000000f2002d7202 */ /* 0x000fee0000000f00 */
[----:B------:R-:W1:Y:S01]  /*e5a0*/  MUFU.TANH R137, R56 ;  /* 0x0000003800897308 */ /* 0x000e620000002400 */
[----:B--2---:R-:W-:Y:S09]  /*e5b0*/  FMNMX.FTZ R0, R49, R0, !PT ;  /* 0x0000000031007209 */ /* 0x004ff20007810000 */
[----:B------:R-:W2:Y:S10]  /*e5c0*/  MUFU.TANH R50, R55 ;  /* 0x0000003700327308 */ /* 0x000eb40000002400 */
[----:B------:R-:W2:Y:S01]  /*e5d0*/  MUFU.TANH R65, R61 ;  /* 0x0000003d00417308 */ /* 0x000ea20000002400 */
[----:B-1----:R-:W-:Y:S02]  /*e5e0*/  MOV R60, R137 ;  /* 0x00000089003c7202 */ /* 0x002fe40000000f00 */
[----:B------:R-:W1:Y:S07]  /*e5f0*/  SHFL.BFLY PT, R137, R5, 0x1, 0x1f ;  /* 0x0c201f0005897f89 */ /* 0x000e6e00000e0000 */
[----:B------:R-:W1:Y:S01]  /*e600*/  MUFU.TANH R14, R14 ;  /* 0x0000000e000e7308 */ /* 0x000e620000002400 */
[----:B--2---:R-:W-:Y:S02]  /*e610*/  FMNMX.FTZ R4, R50, R0, !PT ;  /* 0x0000000032047209 */ /* 0x004fe40007810000 */
[----:B------:R-:W-:Y:S02]  /*e620*/  FMNMX.FTZ R0, R60, R6, !PT ;  /* 0x000000063c007209 */ /* 0x000fe40007810000 */
[----:B------:R-:W-:Y:S05]  /*e630*/  FMNMX.FTZ R6, R216, R138, !PT ;  /* 0x0000008ad8067209 */ /* 0x000fea0007810000 */
[----:B------:R-:W2:Y:S01]  /*e640*/  MUFU.TANH R15, R15 ;  /* 0x0000000f000f7308 */ /* 0x000ea20000002400 */
[----:B------:R-:W-:Y:S02]  /*e650*/  FMNMX.FTZ R0, R64, R0, !PT ;  /* 0x0000000040007209 */ /* 0x000fe40007810000 */
[----:B------:R-:W-:Y:S02]  /*e660*/  FMNMX.FTZ R6, R217, R6, !PT ;  /* 0x00000006d9067209 */ /* 0x000fe40007810000 */
[----:B------:R-:W-:Y:S02]  /*e670*/  FMNMX.FTZ R0, R29, R0, !PT ;  /* 0x000000001d007209 */ /* 0x000fe40007810000 */
[----:B------:R-:W-:Y:S02]  /*e680*/  FMNMX.FTZ R4, R51, R4, !PT ;  /* 0x0000000433047209 */ /* 0x000fe40007810000 */
[----:B------:R-:W-:Y:S01]  /*e690*/  FMNMX.FTZ R0, R65, R0, !PT ;  /* 0x0000000041007209 */ /* 0x000fe20007810000 */
[----:B------:R-:W2:Y:S01]  /*e6a0*/  MUFU.TANH R139, R26 ;  /* 0x0000001a008b7308 */ /* 0x000ea20000002400 */
[----:B-1----:R-:W-:Y:S02]  /*e6b0*/  FMNMX.FTZ R137, R5, R137, !PT ;  /* 0x0000008905897209 */ /* 0x002fe40007810000 */
[----:B------:R-:W-:Y:S01]  /*e6c0*/  MOV R61, R33 ;  /* 0x00000021003d7202 */ /* 0x000fe20000000f00 */
[----:B------:R-:W1:Y:S01]  /*e6d0*/  SHFL.BFLY PT, R135, R0, 0x2, 0x1f ;  /* 0x0c401f0000877f89 */ /* 0x000e6200000e0000 */
[----:B------:R-:W-:Y:S01]  /*e6e0*/  FMNMX.FTZ R6, R14, R6, !PT ;  /* 0x000000060e067209 */ /* 0x000fe20007810000 */
[----:B------:R-:W-:Y:S04]  /*e6f0*/  FMUL.FTZ R207, R137, c[0x0][0x2d0] ;  /* 0x0000b40089cf7a20 */ /* 0x000fe80000410000 */
[----:B------:R-:W1:Y:S01]  /*e700*/  MUFU.TANH R56, R67 ;  /* 0x0000004300387308 */ /* 0x000e620000002400 */
[----:B--2---:R-:W-:Y:S09]  /*e710*/  FMNMX.FTZ R6, R15, R6, !PT ;  /* 0x000000060f067209 */ /* 0x004ff20007810000 */
[----:B------:R-:W2:Y:S01]  /*e720*/  MUFU.TANH R67, R43 ;  /* 0x0000002b00437308 */ /* 0x000ea20000002400 */
[----:B------:R-:W-:Y:S04]  /*e730*/  MOV R28, R139 ;  /* 0x0000008b001c7202 */ /* 0x000fe80000000f00 */
[----:B------:R-:W-:Y:S02]  /*e740*/  FMNMX.FTZ R6, R28, R6, !PT ;  /* 0x000000061c067209 */ /* 0x000fe40007810000 */
[----:B-1----:R-:W-:Y:S03]  /*e750*/  FMNMX.FTZ R135, R0, R135, !PT ;  /* 0x0000008700877209 */ /* 0x002fe60007810000 */
[----:B------:R-:W1:Y:S01]  /*e760*/  MUFU.TANH R26, R46 ;  /* 0x0000002e001a7308 */ /* 0x000e620000002400 */
[----:B------:R-:W-:Y:S02]  /*e770*/  FMNMX.FTZ R6, R24, R6, !PT ;  /* 0x0000000618067209 */ /* 0x000fe40007810000 */
[----:B------:R-:W-:Y:S02]  /*e780*/  FMNMX.FTZ R4, R56, R4, !PT ;  /* 0x0000000438047209 */ /* 0x000fe40007810000 */
[----:B------:R-:W-:Y:S03]  /*e790*/  FMNMX.FTZ R6, R45, R6, !PT ;  /* 0x000000062d067209 */ /* 0x000fe60007810000 */
[----:B------:R-:W1:Y:S01]  /*e7a0*/  SHFL.BFLY PT, R7, R4, 0x2, 0x1f ;  /* 0x0c401f0004077f89 */ /* 0x000e6200000e0000 */
[----:B------:R-:W-:Y:S01]  /*e7b0*/  FMNMX.FTZ R0, R40, R6, !PT ;  /* 0x0000000628007209 */ /* 0x000fe20007810000 */
[----:B------:R1:W1:Y:S03]  /*e7c0*/  MUFU.TANH R57, R47 ;  /* 0x0000002f00397308 */ /* 0x0002660000002400 */
[----:B------:R-:W-:Y:S01]  /*e7d0*/  FMNMX.FTZ R6, R59, R0, !PT ;  /* 0x000000003b067209 */ /* 0x000fe20007810000 */
[----:B------:R-:W-:Y:S01]  /*e7e0*/  FMUL.FTZ R0, R63, c[0x0][0x320] ;  /* 0x0000c8003f007a20 */ /* 0x000fe20000410000 */
[----:B------:R-:W-:Y:S02]  /*e7f0*/  MOV R63, R21 ;  /* 0x00000015003f7202 */ /* 0x000fe40000000f00 */
[----:B--2---:R-:W-:Y:S03]  /*e800*/  FMNMX.FTZ R6, R67, R6, !PT ;  /* 0x0000000643067209 */ /* 0x004fe60007810000 */
[----:B------:R2:W-:Y:S01]  /*e810*/  MUFU.TANH R139, R0 ;  /* 0x00000000008b7308 */ /* 0x0005e20000002400 */
[----:B-1----:R-:W-:Y:S09]  /*e820*/  FMNMX.FTZ R5, R26, R6, !PT ;  /* 0x000000061a057209 */ /* 0x002ff20007810000 */
[----:B------:R-:W1:Y:S01]  /*e830*/  MUFU.TANH R48, R58 ;  /* 0x0000003a00307308 */ /* 0x000e620000002400 */
[----:B------:R-:W-:Y:S02]  /*e840*/  FMNMX.FTZ R4, R4, R7, !PT ;  /* 0x0000000704047209 */ /* 0x000fe40007810000 */
[----:B------:R-:W1:Y:S01]  /*e850*/  SHFL.BFLY PT, R7, R135, 0x1, 0x1f ;  /* 0x0c201f0087077f89 */ /* 0x000e6200000e0000 */
[----:B------:R-:W-:Y:S06]  /*e860*/  MOV R47, R27 ;  /* 0x0000001b002f7202 */ /* 0x000fec0000000f00 */
[----:B------:R1:W-:Y:S01]  /*e870*/  MUFU.TANH R204, R62 ;  /* 0x0000003e00cc7308 */ /* 0x0003e20000002400 */
[----:B------:R-:W1:Y:S01]  /*e880*/  SHFL.BFLY PT, R136, R4, 0x1, 0x1f ;  /* 0x0c201f0004887f89 */ /* 0x000e6200000e0000 */
[----:B--2---:R-:W-:Y:S01]  /*e890*/  FADD.FTZ R0, -R137, R2 ;  /* 0x0000000289007221 */ /* 0x004fe20000010100 */
[----:B------:R-:W-:Y:S03]  /*e8a0*/  FMNMX.FTZ R2, R57, R5, !PT ;  /* 0x0000000539027209 */ /* 0x000fe60007810000 */
[----:B------:R-:W-:Y:S04]  /*e8b0*/  FMUL.FTZ R0, R0, c[0x0][0x2d0] ;  /* 0x0000b40000007a20 */ /* 0x000fe80000410000 */
[----:B------:R2:W2:Y:S01]  /*e8c0*/  MUFU.EX2 R134, R0 ;  /* 0x0000000000867308 */ /* 0x0004a20000000800 */
[----:B-1----:R-:W-:Y:S02]  /*e8d0*/  FMNMX.FTZ R2, R48, R2, !PT ;  /* 0x0000000230027209 */ /* 0x002fe40007810000 */
[----:B------:R-:W-:Y:S02]  /*e8e0*/  MOV R58, R23 ;  /* 0x00000017003a7202 */ /* 0x000fe40000000f00 */
[----:B------:R-:W-:Y:S05]  /*e8f0*/  FMNMX.FTZ R135, R135, R7, !PT ;  /* 0x0000000787877209 */ /* 0x000fea0007810000 */
[----:B------:R-:W-:Y:S01]  /*e900*/  FMUL.FTZ R205, R135, c[0x0][0x2d0] ;  /* 0x0000b40087cd7a20 */ /* 0x000fe20000410000 */
[----:B------:R-:W-:Y:S02]  /*e910*/  MOV R62, R22 ;  /* 0x00000016003e7202 */ /* 0x000fe40000000f00 */
[----:B------:R-:W-:Y:S01]  /*e920*/  FMNMX.FTZ R136, R4, R136, !PT ;  /* 0x0000008804887209 */ /* 0x000fe20007810000 */
[----:B------:R-:W-:Y:S02]  /*e930*/  FFMA.FTZ R7, R212, c[0x0][0x2d0], -R205 ;  /* 0x0000b400d4077a23 */ /* 0x000fe400000108cd */
[----:B------:R-:W-:Y:S02]  /*e940*/  FFMA.FTZ R4, R209, c[0x0][0x2d0], -R207 ;  /* 0x0000b400d1047a23 */ /* 0x000fe400000108cf */
[C---:B------:R-:W-:Y:S01]  /*e950*/  FMUL.FTZ R206, R136.reuse, c[0x0][0x2d0] ;  /* 0x0000b40088ce7a20 */ /* 0x040fe20000410000 */
[----:B------:R-:W-:Y:S01]  /*e960*/  MUFU.EX2 R212, R7 ;  /* 0x0000000700d47308 */ /* 0x000fe20000000800 */
[----:B--2---:R-:W-:Y:S01]  /*e970*/  FMNMX.FTZ R0, R25, R2, !PT ;  /* 0x0000000219007209 */ /* 0x004fe20007810000 */
[----:B------:R-:W-:Y:S02]  /*e980*/  FADD.FTZ R2, -R136, R3 ;  /* 0x0000000388027221 */ /* 0x000fe40000010100 */
[----:B------:R-:W-:Y:S01]  /*e990*/  FMUL.FTZ R33, R134, R169 ;  /* 0x000000a986217220 */ /* 0x000fe20000410000 */
[----:B------:R-:W-:Y:S01]  /*e9a0*/  FMNMX.FTZ R0, R204, R0, !PT ;  /* 0x00000000cc007209 */ /* 0x000fe20007810000 */
[----:B------:R-:W-:Y:S04]  /*e9b0*/  FMUL.FTZ R2, R2, c[0x0][0x2d0] ;  /* 0x0000b40002027a20 */ /* 0x000fe80000410000 */
[----:B------:R3:W-:Y:S01]  /*e9c0*/  MUFU.EX2 R215, R4 ;  /* 0x0000000400d77308 */ /* 0x0007e20000000800 */
[C---:B------:R-:W-:Y:S01]  /*e9d0*/  FMUL.FTZ R68, R134.reuse, R68 ;  /* 0x0000004486447220 */ /* 0x040fe20000410000 */
[----:B------:R-:W-:Y:S01]  /*e9e0*/  FMNMX.FTZ R0, R139, R0, !PT ;  /* 0x000000008b007209 */ /* 0x000fe20007810000 */
[C---:B------:R-:W-:Y:S02]  /*e9f0*/  FMUL.FTZ R69, R134.reuse, R69 ;  /* 0x0000004586457220 */ /* 0x040fe40000410000 */
[C---:B------:R-:W-:Y:S02]  /*ea00*/  FMUL.FTZ R80, R134.reuse, R80 ;  /* 0x0000005086507220 */ /* 0x040fe40000410000 */
[----:B------:R-:W1:Y:S01]  /*ea10*/  SHFL.BFLY PT, R3, R0, 0x2, 0x1f ;  /* 0x0c401f0000037f89 */ /* 0x000e6200000e0000 */
[C---:B------:R-:W-:Y:S02]  /*ea20*/  FMUL.FTZ R81, R134.reuse, R81 ;  /* 0x0000005186517220 */ /* 0x040fe40000410000 */
[----:B------:R2:W2:Y:S01]  /*ea30*/  MUFU.EX2 R133, R2 ;  /* 0x0000000200857308 */ /* 0x0004a20000000800 */
[C---:B------:R-:W-:Y:S02]  /*ea40*/  FMUL.FTZ R84, R134.reuse, R84 ;  /* 0x0000005486547220 */ /* 0x040fe40000410000 */
[C---:B------:R-:W-:Y:S02]  /*ea50*/  FMUL.FTZ R85, R134.reuse, R85 ;  /* 0x0000005586557220 */ /* 0x040fe40000410000 */
[C---:B------:R-:W-:Y:S02]  /*ea60*/  FMUL.FTZ R96, R134.reuse, R96 ;  /* 0x0000006086607220 */ /* 0x040fe40000410000 */
[C---:B------:R-:W-:Y:S02]  /*ea70*/  FMUL.FTZ R97, R134.reuse, R97 ;  /* 0x0000006186617220 */ /* 0x040fe40000410000 */
[C---:B------:R-:W-:Y:S02]  /*ea80*/  FMUL.FTZ R100, R134.reuse, R100 ;  /* 0x0000006486647220 */ /* 0x040fe40000410000 */
[C---:B------:R-:W-:Y:S02]  /*ea90*/  FMUL.FTZ R101, R134.reuse, R101 ;  /* 0x0000006586657220 */ /* 0x040fe40000410000 */
[C---:B------:R-:W-:Y:S01]  /*eaa0*/  FMUL.FTZ R112, R134.reuse, R112 ;  /* 0x0000007086707220 */ /* 0x040fe20000410000 */
[----:B---3--:R-:W-:Y:S01]  /*eab0*/  @P0 IADD3 R4, P2, R11, UR4, RZ ;  /* 0x000000040b040c10 */ /* 0x008fe2000ff5e0ff */
[C---:B------:R-:W-:Y:S02]  /*eac0*/  FMUL.FTZ R113, R134.reuse, R113 ;  /* 0x0000007186717220 */ /* 0x040fe40000410000 */
[C---:B------:R-:W-:Y:S02]  /*ead0*/  FMUL.FTZ R116, R134.reuse, R116 ;  /* 0x0000007486747220 */ /* 0x040fe40000410000 */
[----:B------:R-:W-:Y:S01]  /*eae0*/  FMUL.FTZ R117, R134, R117 ;  /* 0x0000007586757220 */ /* 0x000fe20000410000 */
[----:B-1----:R-:W-:Y:S01]  /*eaf0*/  FMNMX.FTZ R0, R0, R3, !PT ;  /* 0x0000000300007209 */ /* 0x002fe20007810000 */
[--C-:B------:R-:W-:Y:S02]  /*eb00*/  FFMA.FTZ R3, R17, c[0x0][0x2d0], -R207.reuse ;  /* 0x0000b40011037a23 */ /* 0x100fe400000108cf */
[----:B--2---:R-:W-:Y:S02]  /*eb10*/  FADD.FTZ R2, -R135, R132 ;  /* 0x0000008487027221 */ /* 0x004fe40000010100 */
[----:B------:R1:W-:Y:S01]  /*eb20*/  MUFU.EX2 R241, R3 ;  /* 0x0000000300f17308 */ /* 0x0003e20000000800 */
[----:B------:R-:W-:Y:S01]  /*eb30*/  FMUL.FTZ R17, R134, R153 ;  /* 0x0000009986117220 */ /* 0x000fe20000410000 */
[----:B------:R-:W-:Y:S01]  /*eb40*/  MOV R153, R24 ;  /* 0x0000001800997202 */ /* 0x000fe20000000f00 */
[----:B------:R-:W-:Y:S02]  /*eb50*/  FMUL.FTZ R2, R2, c[0x0][0x2d0] ;  /* 0x0000b40002027a20 */ /* 0x000fe40000410000 */
[C---:B------:R-:W-:Y:S01]  /*eb60*/  FMUL.FTZ R35, R133.reuse, R171 ;  /* 0x000000ab85237220 */ /* 0x040fe20000410000 */
[----:B------:R-:W-:Y:S01]  /*eb70*/  MOV R171, R44 ;  /* 0x0000002c00ab7202 */ /* 0x000fe20000000f00 */
        /* <DEDUP_REMOVED lines=14> */
[C---:B------:R-:W-:Y:S02]  /*ec60*/  FMUL.FTZ R115, R133.reuse, R115 ;  /* 0x0000007385737220 */ /* 0x040fe40000410000 */
[--C-:B--2---:R-:W-:Y:S02]  /*ec70*/  FFMA.FTZ R2, R208, c[0x0][0x2d0], -R207.reuse ;  /* 0x0000b400d0027a23 */ /* 0x104fe400000108cf */
[C---:B---3--:R-:W-:Y:S01]  /*ec80*/  FMUL.FTZ R24, R132.reuse, R160 ;  /* 0x000000a084187220 */ /* 0x048fe20000410000 */
[----:B------:R-:W-:Y:S01]  /*ec90*/  MOV R160, R57 ;  /* 0x0000003900a07202 */ /* 0x000fe20000000f00 */
        /* <DEDUP_REMOVED lines=14> */
[----:B--2---:R-:W-:Y:S02]  /*ed80*/  FFMA.FTZ R2, R16, c[0x0][0x2d0], -R207 ;  /* 0x0000b40010027a23 */ /* 0x004fe400000108cf */
[----:B------:R-:W-:Y:S01]  /*ed90*/  FMUL.FTZ R16, R134, R152 ;  /* 0x0000009886107220 */ /* 0x000fe20000410000 */
        /* <DEDUP_REMOVED lines=11> */
[C---:B------:R-:W-:Y:S01]  /*ee50*/  FMUL.FTZ R18, R133.reuse, R154 ;  /* 0x0000009a85127220 */ /* 0x040fe20000410000 */
[----:B------:R-:W-:Y:S01]  /*ee60*/  MOV R154, R65 ;  /* 0x00000041009a7202 */ /* 0x000fe20000000f00 */
[----:B------:R1:W-:Y:S01]  /*ee70*/  MUFU.EX2 R231, R3 ;  /* 0x0000000300e77308 */ /* 0x0003e20000000800 */
[----:B------:R-:W-:Y:S02]  /*ee80*/  FMUL.FTZ R65, R134, R201 ;  /* 0x000000c986417220 */ /* 0x000fe40000410000 */
[----:B------:R-:W-:Y:S01]  /*ee90*/  FMUL.FTZ R125, R132, R125 ;  /* 0x0000007d847d7220 */ /* 0x000fe20000410000 */
[----:B--2---:R-:W2:Y:S01]  /*eea0*/  SHFL.BFLY PT, R2, R0, 0x1, 0x1f ;  /* 0x0c201f0000027f89 */ /* 0x004ea200000e0000 */
[----:B-1----:R-:W-:Y:S01]  /*eeb0*/  @P0 IADD3 R3, P1, R34, UR4, RZ ;  /* 0x0000000422030c10 */ /* 0x002fe2000ff3e0ff */
[----:B------:R-:W-:Y:S01]  /*eec0*/  FMUL.FTZ R34, R133, R170 ;  /* 0x000000aa85227220 */ /* 0x000fe20000410000 */
[----:B------:R-:W-:Y:S02]  /*eed0*/  MOV R170, R59 ;  /* 0x0000003b00aa7202 */ /* 0x000fe40000000f00 */
[----:B------:R-:W-:Y:S02]  /*eee0*/  @P0 LEA R6, P3, R3, c[0x0][0x1c8], 0x1 ;  /* 0x0000720003060a11 */ /* 0x000fe400078608ff */
[----:B----4-:R-:W-:Y:S02]  /*eef0*/  @P0 IADD3.X R5, R9, UR13, RZ, P1, !PT ;  /* 0x0000000d09050c10 */ /* 0x010fe40008ffe4ff */
[----:B------:R-:W-:Y:S02]  /*ef00*/  @P0 LEA R8, P1, R4, c[0x0][0x1c8], 0x1 ;  /* 0x0000720004080a11 */ /* 0x000fe400078208ff */
[----:B------:R-:W-:Y:S01]  /*ef10*/  @P0 LEA.HI.X R7, R3, c[0x0][0x1cc], R5, 0x1, P3 ;  /* 0x0000730003070a11 */ /* 0x000fe200018f0c05 */
[----:B------:R-:W-:Y:S01]  /*ef20*/  FFMA.FTZ R3, R213, c[0x0][0x2d0], -R205 ;  /* 0x0000b400d5037a23 */ /* 0x000fe200000108cd */
[----:B------:R-:W-:Y:S02]  /*ef30*/  @P0 IADD3.X R9, R10, UR13, RZ, P2, !PT ;  /* 0x0000000d0a090c10 */ /* 0x000fe400097fe4ff */
[----:B--2---:R-:W-:Y:S01]  /*ef40*/  FMNMX.FTZ R2, R0, R2, !PT ;  /* 0x0000000200027209 */ /* 0x004fe20007810000 */
[----:B------:R1:W-:Y:S01]  /*ef50*/  @P0 LDGSTS.E.BYPASS.LTC128B.128 [R245+0x4100], [R6.64], !P5 ;  /* 0x0410000006f50fae */ /* 0x0003e2000e901d52 */
[----:B------:R-:W-:Y:S01]  /*ef60*/  @P0 LEA.HI.X R9, R4, c[0x0][0x1cc], R9, 0x1, P1 ;  /* 0x0000730004090a11 */ /* 0x000fe200008f0c09 */
[----:B------:R2:W-:Y:S01]  /*ef70*/  MUFU.EX2 R213, R3 ;  /* 0x0000000300d57308 */ /* 0x0005e20000000800 */
[----:B------:R-:W-:Y:S01]  /*ef80*/  @P0 IADD3 R4, P2, R6, UR8, RZ ;  /* 0x0000000806040c10 */ /* 0x000fe2000ff5e0ff */
[----:B------:R-:W-:Y:S02]  /*ef90*/  FFMA.FTZ R0, R19, c[0x0][0x2d0], -R206 ;  /* 0x0000b40013007a23 */ /* 0x000fe400000108ce */
[----:B------:R-:W-:Y:S01]  /*efa0*/  FMUL.FTZ R19, R133, R155 ;  /* 0x0000009b85137220 */ /* 0x000fe20000410000 */
[----:B------:R-:W-:Y:S01]  /*efb0*/  @P0 IADD3.X R5, R7, UR6, RZ, P2, !PT ;  /* 0x0000000607050c10 */ /* 0x000fe200097fe4ff */
[----:B------:R3:W-:Y:S04]  /*efc0*/  @P0 LDGSTS.E.BYPASS.LTC128B.128 [R245+0x6100], [R8.64], !P4 ;  /* 0x0610000008f50fae */ /* 0x0007e8000e101d52 */
[----:B------:R4:W4:Y:S04]  /*efd0*/  MUFU.EX2 R242, R0 ;  /* 0x0000000000f27308 */ /* 0x0009280000000800 */
[----:B------:R4:W-:Y:S08]  /*efe0*/  @P0 LDGSTS.E.BYPASS.LTC128B.128 [R245+0x4900], [R4.64], !P5 ;  /* 0x0490000004f50fae */ /* 0x0009f0000e901d52 */
[----:B------:R4:W-:Y:S01]  /*eff0*/  @P0 LDGSTS.E.BYPASS.LTC128B.128 [R245+0x6900], [R4.64+0x80], !P4 ;  /* 0x0690008004f50fae */ /* 0x0009e2000e101d52 */
[--C-:B--2---:R-:W-:Y:S01]  /*f000*/  FFMA.FTZ R3, R12, c[0x0][0x2d0], -R205.reuse ;  /* 0x0000b4000c037a23 */ /* 0x104fe200000108cd */
[----:B-1----:R-:W-:Y:S01]  /*f010*/  @P0 IADD3 R6, P1, R4, UR8, RZ ;  /* 0x0000000804060c10 */ /* 0x002fe2000ff3e0ff */
[----:B------:R-:W-:Y:S01]  /*f020*/  FMUL.FTZ R12, R132, R148 ;  /* 0x00000094840c7220 */ /* 0x000fe20000410000 */
[----:B------:R-:W-:Y:S01]  /*f030*/  MOV R148, R31 ;  /* 0x0000001f00947202 */ /* 0x000fe20000000f00 */
[----:B------:R1:W-:Y:S01]  /*f040*/  MUFU.EX2 R220, R3 ;  /* 0x0000000300dc7308 */ /* 0x0003e20000000800 */
[C---:B------:R-:W-:Y:S02]  /*f050*/  @P0 IADD3.X R7, R5.reuse, UR6, RZ, P1, !PT ;  /* 0x0000000605070c10 */ /* 0x040fe40008ffe4ff */
[----:B------:R-:W-:Y:S02]  /*f060*/  @P0 IADD3 R10, P1, R4, UR12, RZ ;  /* 0x0000000c040a0c10 */ /* 0x000fe4000ff3e0ff */
[----:B---3--:R-:W-:Y:S01]  /*f070*/  @P0 IADD3 R8, P2, R6, UR8, RZ ;  /* 0x0000000806080c10 */ /* 0x008fe2000ff5e0ff */
[----:B------:R2:W-:Y:S01]  /*f080*/  @P0 LDGSTS.E.BYPASS.LTC128B.128 [R245+0x5100], [R6.64], !P5 ;  /* 0x0510000006f50fae */ /* 0x0005e2000e901d52 */
[----:B------:R-:W-:Y:S01]  /*f090*/  @P0 IADD3.X R11, R5, UR9, RZ, P1, !PT ;  /* 0x00000009050b0c10 */ /* 0x000fe20008ffe4ff */
[----:B----4-:R-:W-:Y:S01]  /*f0a0*/  FADD.FTZ R0, -R2, R138 ;  /* 0x0000008a02007221 */ /* 0x010fe20000010100 */
[----:B------:R-:W-:Y:S02]  /*f0b0*/  @P0 IADD3.X R9, R7, UR6, RZ, P2, !PT ;  /* 0x0000000607090c10 */ /* 0x000fe400097fe4ff */
[----:B------:R-:W-:Y:S01]  /*f0c0*/  MOV R138, R20 ;  /* 0x00000014008a7202 */ /* 0x000fe20000000f00 */
[----:B------:R-:W-:Y:S02]  /*f0d0*/  FMUL.FTZ R0, R0, c[0x0][0x2d0] ;  /* 0x0000b40000007a20 */ /* 0x000fe40000410000 */
[----:B------:R3:W-:Y:S04]  /*f0e0*/  @P0 LDGSTS.E.BYPASS.LTC128B.128 [R245+0x7100], [R10.64], !P4 ;  /* 0x071000000af50fae */ /* 0x0007e8000e101d52 */
[----:B------:R-:W3:Y:S01]  /*f0f0*/  MUFU.EX2 R0, R0 ;  /* 0x0000000000007308 */ /* 0x000ee20000000800 */
[----:B------:R-:W-:Y:S03]  /*f100*/  @P0 IADD3 R4, P1, R6, UR12, RZ ;  /* 0x0000000c06040c10 */ /* 0x000fe6000ff3e0ff */
[----:B------:R4:W-:Y:S01]  /*f110*/  @P0 LDGSTS.E.BYPASS.LTC128B.128 [R245+0x5900], [R8.64], !P5 ;  /* 0x0590000008f50fae */ /* 0x0009e2000e901d52 */
[----:B-1----:R-:W-:Y:S01]  /*f120*/  FFMA.FTZ R3, R13, c[0x0][0x2d0], -R205 ;  /* 0x0000b4000d037a23 */ /* 0x002fe200000108cd */
[----:B------:R-:W-:Y:S01]  /*f130*/  @P0 IADD3.X R5, R7, UR9, RZ, P1, !PT ;  /* 0x0000000907050c10 */ /* 0x000fe20008ffe4ff */
[----:B------:R-:W-:Y:S01]  /*f140*/  FMUL.FTZ R13, R132, R149 ;  /* 0x00000095840d7220 */ /* 0x000fe20000410000 */
[----:B------:R-:W-:Y:S02]  /*f150*/  MOV R149, R30 ;  /* 0x0000001e00957202 */ /* 0x000fe40000000f00 */
[----:B------:R-:W1:Y:S02]  /*f160*/  MUFU.EX2 R221, R3 ;  /* 0x0000000300dd7308 */ /* 0x000e640000000800 */
[----:B------:R1:W-:Y:S01]  /*f170*/  @P0 LDGSTS.E.BYPASS.LTC128B.128 [R245+0x7900], [R4.64], !P4 ;  /* 0x0790000004f50fae */ /* 0x0003e2000e101d52 */
[----:B--2---:R-:W-:Y:S01]  /*f180*/  FMUL.FTZ R7, R133, R143 ;  /* 0x0000008f85077220 */ /* 0x004fe20000410000 */
[----:B------:R-:W-:Y:S06]  /*f190*/  F2FP.PACK_AB R143, R242, R231 ;  /* 0x000000e7f28f723e */ /* 0x000fec00000000ff */
[----:B------:R-:W2:Y:S01]  /*f1a0*/  LDSM.16.MT88.4 R20, [R225+0x100] ;  /* 0x00010000e114783b */ /* 0x000ea20000004200 */
[C---:B---3--:R-:W-:Y:S02]  /*f1b0*/  FMUL.FTZ R10, R0.reuse, R146 ;  /* 0x00000092000a7220 */ /* 0x048fe40000410000 */
[C---:B------:R-:W-:Y:S05]  /*f1c0*/  FMUL.FTZ R11, R0.reuse, R147 ;  /* 0x00000093000b7220 */ /* 0x040fea0000410000 */
[----:B------:R-:W3:Y:S01]  /*f1d0*/  LDSM.16.MT88.4 R36, [R226+0x100] ;  /* 0x00010000e224783b */ /* 0x000ee20000004200 */
[----:B------:R-:W-:Y:S02]  /*f1e0*/  FMUL.FTZ R42, R0, R178 ;  /* 0x000000b2002a7220 */ /* 0x000fe40000410000 */
[C---:B----4-:R-:W-:Y:S01]  /*f1f0*/  FMUL.FTZ R8, R132.reuse, R144 ;  /* 0x0000009084087220 */ /* 0x050fe20000410000 */
[----:B------:R-:W-:Y:S01]  /*f200*/  F2FP.PACK_AB R144, R213, R212 ;  /* 0x000000d4d590723e */ /* 0x000fe200000000ff */
[----:B------:R-:W-:Y:S01]  /*f210*/  FMUL.FTZ R9, R132, R145 ;  /* 0x0000009184097220 */ /* 0x000fe20000410000 */
[----:B-1----:R-:W-:Y:S01]  /*f220*/  F2FP.PACK_AB R146, R221, R220 ;  /* 0x000000dcdd92723e */ /* 0x002fe200000000ff */
[----:B------:R-:W-:Y:S01]  /*f230*/  FMUL.FTZ R3, R2, c[0x0][0x2d0] ;  /* 0x0000b40002037a20 */ /* 0x000fe20000410000 */
[----:B------:R-:W1:Y:S01]  /*f240*/  LDSM.16.MT88.4 R52, [R228+0x100] ;  /* 0x00010000e434783b */ /* 0x000e620000004200 */
[----:B------:R-:W-:Y:S01]  /*f250*/  FMUL.FTZ R26, R0, R162 ;  /* 0x000000a2001a7220 */ /* 0x000fe20000410000 */
[----:B------:R-:W-:Y:S01]  /*f260*/  MOV R162, R51 ;  /* 0x0000003300a27202 */ /* 0x000fe20000000f00 */
[--C-:B------:R-:W-:Y:S01]  /*f270*/  FFMA.FTZ R4, R217, c[0x0][0x2d0], -R3.reuse ;  /* 0x0000b400d9047a23 */ /* 0x100fe20000010803 */
[----:B------:R-:W-:Y:S01]  /*f280*/  MOV R217, R32 ;  /* 0x0000002000d97202 */ /* 0x000fe20000000f00 */
[--C-:B------:R-:W-:Y:S01]  /*f290*/  FFMA.FTZ R6, R216, c[0x0][0x2d0], -R3.reuse ;  /* 0x0000b400d8067a23 */ /* 0x100fe20000010803 */
[----:B------:R-:W-:Y:S01]  /*f2a0*/  MOV R216, R25 ;  /* 0x0000001900d87202 */ /* 0x000fe20000000f00 */
[----:B------:R4:W-:Y:S01]  /*f2b0*/  MUFU.EX2 R209, R4 ;  /* 0x0000000400d17308 */ /* 0x0009e20000000800 */
[----:B------:R-:W-:Y:S01]  /*f2c0*/  FMUL.FTZ R5, R134, R141 ;  /* 0x0000008d86057220 */ /* 0x000fe20000410000 */
[----:B------:R-:W-:Y:S01]  /*f2d0*/  F2FP.PACK_AB R141, R222, R214 ;  /* 0x000000d6de8d723e */ /* 0x000fe200000000ff */
[----:B------:R-:W-:Y:S01]  /*f2e0*/  FMUL.FTZ R25, R132, R161 ;  /* 0x000000a184197220 */ /* 0x000fe20000410000 */
[----:B------:R-:W-:Y:S01]  /*f2f0*/  MOV R169, R217 ;  /* 0x000000d900a97202 */ /* 0x000fe20000000f00 */
[C---:B------:R-:W-:Y:S01]  /*f300*/  FMUL.FTZ R27, R0.reuse, R163 ;  /* 0x000000a3001b7220 */ /* 0x040fe20000410000 */
[----:B------:R-:W-:Y:S01]  /*f310*/  MOV R163, R50 ;  /* 0x0000003200a37202 */ /* 0x000fe20000000f00 */
[----:B------:R-:W-:Y:S01]  /*f320*/  FMUL.FTZ R43, R0, R179 ;  /* 0x000000b3002b7220 */ /* 0x000fe20000410000 */
[----:B------:R-:W-:Y:S01]  /*f330*/  MOV R179, R45 ;  /* 0x0000002d00b37202 */ /* 0x000fe20000000f00 */
[----:B------:R-:W-:Y:S01]  /*f340*/  FMUL.FTZ R45, R132, R181 ;  /* 0x000000b5842d7220 */ /* 0x000fe20000410000 */
[----:B------:R1:W1:Y:S01]  /*f350*/  MUFU.EX2 R208, R6 ;  /* 0x0000000600d07308 */ /* 0x0002620000000800 */
[C---:B------:R-:W-:Y:S01]  /*f360*/  FMUL.FTZ R59, R0.reuse, R195 ;  /* 0x000000c3003b7220 */ /* 0x040fe20000410000 */
[----:B------:R-:W-:Y:S01]  /*f370*/  MOV R217, R48 ;  /* 0x0000003000d97202 */ /* 0x000fe20000000f00 */
[C---:B------:R-:W-:Y:S01]  /*f380*/  FMUL.FTZ R30, R0.reuse, R166 ;  /* 0x000000a6001e7220 */ /* 0x040fe20000410000 */
[----:B------:R-:W-:Y:S01]  /*f390*/  MOV R166, R66 ;  /* 0x0000004200a67202 */ /* 0x000fe20000000f00 */
[----:B------:R-:W-:Y:S01]  /*f3a0*/  FMUL.FTZ R31, R0, R167 ;  /* 0x000000a7001f7220 */ /* 0x000fe20000410000 */
[----:B------:R-:W-:Y:S01]  /*f3b0*/  MOV R167, R149 ;  /* 0x0000009500a77202 */ /* 0x000fe20000000f00 */
[----:B------:R-:W-:Y:S01]  /*f3c0*/  FMUL.FTZ R32, R134, R168 ;  /* 0x000000a886207220 */ /* 0x000fe20000410000 */
[----:B------:R-:W-:Y:S01]  /*f3d0*/  MOV R168, R148 ;  /* 0x0000009400a87202 */ /* 0x000fe20000000f00 */
[C---:B------:R-:W-:Y:S01]  /*f3e0*/  FMUL.FTZ R46, R0.reuse, R182 ;  /* 0x000000b6002e7220 */ /* 0x040fe20000410000 */
[----:B------:R-:W-:Y:S01]  /*f3f0*/  MOV R182, R153 ;  /* 0x0000009900b67202 */ /* 0x000fe20000000f00 */
[C---:B------:R-:W-:Y:S01]  /*f400*/  FMUL.FTZ R50, R133.reuse, R186 ;  /* 0x000000ba85327220 */ /* 0x040fe20000410000 */
[----:B------:R-:W-:Y:S01]  /*f410*/  MOV R153, R47 ;  /* 0x0000002f00997202 */ /* 0x000fe20000000f00 */
[----:B------:R-:W-:Y:S01]  /*f420*/  FMUL.FTZ R47, R0, R183 ;  /* 0x000000b7002f7220 */ /* 0x000fe20000410000 */
[----:B------:R-:W-:Y:S01]  /*f430*/  MOV R161, R56 ;  /* 0x0000003800a17202 */ /* 0x000fe20000000f00 */
[--C-:B----4-:R-:W-:Y:S01]  /*f440*/  FFMA.FTZ R4, R14, c[0x0][0x2d0], -R3.reuse ;  /* 0x0000b4000e047a23 */ /* 0x110fe20000010803 */
[----:B------:R-:W0:Y:S01]  /*f450*/  LDGDEPBAR ;  /* 0x00000000000079af */ /* 0x000e220000000000 */
[----:B------:R-:W-:Y:S01]  /*f460*/  FMUL.FTZ R14, R0, R150 ;  /* 0x00000096000e7220 */ /* 0x000fe20000410000 */
[----:B------:R-:W-:Y:S01]  /*f470*/  MOV R150, R29 ;  /* 0x0000001d00967202 */ /* 0x000fe20000000f00 */
[----:B------:R4:W-:Y:S01]  /*f480*/  MUFU.EX2 R210, R4 ;  /* 0x0000000400d27308 */ /* 0x0009e20000000800 */
[----:B------:R-:W-:Y:S01]  /*f490*/  FMUL.FTZ R29, R132, R165 ;  /* 0x000000a5841d7220 */ /* 0x000fe20000410000 */
[----:B------:R-:W-:Y:S01]  /*f4a0*/  MOV R165, R49 ;  /* 0x0000003100a57202 */ /* 0x000fe20000000f00 */
[C---:B------:R-:W-:Y:S01]  /*f4b0*/  FMUL.FTZ R49, R134.reuse, R185 ;  /* 0x000000b986317220 */ /* 0x040fe20000410000 */
[----:B------:R-:W-:Y:S01]  /*f4c0*/  MOV R185, R243 ;  /* 0x000000f300b97202 */ /* 0x000fe20000000f00 */
[----:B-1----:R-:W-:Y:S01]  /*f4d0*/  FMUL.FTZ R6, R133, R142 ;  /* 0x0000008e85067220 */ /* 0x002fe20000410000 */
[----:B------:R-:W-:Y:S01]  /*f4e0*/  F2FP.PACK_AB R142, R241, R224 ;  /* 0x000000e0f18e723e */ /* 0x000fe200000000ff */
[----:B------:R-:W-:Y:S01]  /*f4f0*/  FMUL.FTZ R48, R134, R184 ;  /* 0x000000b886307220 */ /* 0x000fe20000410000 */
[----:B------:R-:W-:Y:S01]  /*f500*/  F2FP.PACK_AB R145, R209, R208 ;  /* 0x000000d0d191723e */ /* 0x000fe200000000ff */
[C---:B------:R-:W-:Y:S01]  /*f510*/  FMUL.FTZ R51, R133.reuse, R187 ;  /* 0x000000bb85337220 */ /* 0x040fe20000410000 */
[----:B------:R-:W-:Y:S01]  /*f520*/  MOV R184, R63 ;  /* 0x0000003f00b87202 */ /* 0x000fe20000000f00 */
[----:B------:R-:W-:Y:S01]  /*f530*/  FMUL.FTZ R63, R0, R199 ;  /* 0x000000c7003f7220 */ /* 0x000fe20000410000 */
[----:B------:R-:W-:Y:S01]  /*f540*/  MOV R155, R150 ;  /* 0x00000096009b7202 */ /* 0x000fe20000000f00 */
[----:B------:R-:W-:Y:S01]  /*f550*/  FMUL.FTZ R56, R132, R192 ;  /* 0x000000c084387220 */ /* 0x000fe20000410000 */
[----:B------:R-:W-:Y:S01]  /*f560*/  MOV R187, R184 ;  /* 0x000000b800bb7202 */ /* 0x000fe20000000f00 */
[----:B------:R-:W-:Y:S01]  /*f570*/  FMUL.FTZ R66, R133, R202 ;  /* 0x000000ca85427220 */ /* 0x000fe20000410000 */
[----:B------:R-:W-:Y:S01]  /*f580*/  MOV R184, R179 ;  /* 0x000000b300b87202 */ /* 0x000fe20000000f00 */
[C---:B------:R-:W-:Y:S02]  /*f590*/  FMUL.FTZ R74, R0.reuse, R74 ;  /* 0x0000004a004a7220 */ /* 0x040fe40000410000 */
[C---:B------:R-:W-:Y:S02]  /*f5a0*/  FMUL.FTZ R75, R0.reuse, R75 ;  /* 0x0000004b004b7220 */ /* 0x040fe40000410000 */
[C---:B------:R-:W-:Y:S02]  /*f5b0*/  FMUL.FTZ R78, R0.reuse, R78 ;  /* 0x0000004e004e7220 */ /* 0x040fe40000410000 */
[C---:B------:R-:W-:Y:S02]  /*f5c0*/  FMUL.FTZ R79, R0.reuse, R79 ;  /* 0x0000004f004f7220 */ /* 0x040fe40000410000 */
[----:B----4-:R-:W-:Y:S02]  /*f5d0*/  FFMA.FTZ R4, R15, c[0x0][0x2d0], -R3 ;  /* 0x0000b4000f047a23 */ /* 0x010fe40000010803 */
[----:B------:R-:W-:Y:S01]  /*f5e0*/  FMUL.FTZ R15, R0, R151 ;  /* 0x00000097000f7220 */ /* 0x000fe20000410000 */
[----:B------:R-:W-:Y:S01]  /*f5f0*/  MOV R151, R28 ;  /* 0x0000001c00977202 */ /* 0x000fe20000000f00 */
[----:B------:R-:W1:Y:S01]  /*f600*/  MUFU.EX2 R211, R4 ;  /* 0x0000000400d37308 */ /* 0x000e620000000800 */
[----:B------:R-:W-:Y:S01]  /*f610*/  FMUL.FTZ R28, R132, R164 ;  /* 0x000000a4841c7220 */ /* 0x000fe20000410000 */
[----:B------:R-:W-:Y:S01]  /*f620*/  MOV R164, R138 ;  /* 0x0000008a00a47202 */ /* 0x000fe20000000f00 */
[----:B------:R-:W-:Y:S01]  /*f630*/  FFMA.FTZ R138, R246, c[0x0][0x2d0], -R207 ;  /* 0x0000b400f68a7a23 */ /* 0x000fe200000108cf */
[----:B------:R-:W-:Y:S01]  /*f640*/  MOV R183, R151 ;  /* 0x0000009700b77202 */ /* 0x000fe20000000f00 */
[C---:B------:R-:W-:Y:S01]  /*f650*/  FMUL.FTZ R90, R0.reuse, R90 ;  /* 0x0000005a005a7220 */ /* 0x040fe20000410000 */
[----:B------:R-:W4:Y:S01]  /*f660*/  LDSM.16.MT88.4 R148, [R227+0x100] ;  /* 0x00010000e394783b */ /* 0x000f220000004200 */
[C---:B------:R-:W-:Y:S01]  /*f670*/  FMUL.FTZ R91, R0.reuse, R91 ;  /* 0x0000005b005b7220 */ /* 0x040fe20000410000 */
        /* <DEDUP_REMOVED lines=10> */
[----:B-1----:R-:W-:Y:S01]  /*f720*/  F2FP.PACK_AB R147, R211, R210 ;  /* 0x000000d2d393723e */ /* 0x002fe200000000ff */
[----:B------:R-:W-:Y:S01]  /*f730*/  FMUL.FTZ R4, R134, R140 ;  /* 0x0000008c86047220 */ /* 0x000fe20000410000 */
[----:B------:R-:W-:Y:S01]  /*f740*/  F2FP.PACK_AB R140, R223, R215 ;  /* 0x000000d7df8c723e */ /* 0x000fe200000000ff */
[----:B------:R-:W-:Y:S02]  /*f750*/  FFMA.FTZ R246, R217, c[0x0][0x2d0], -R3 ;  /* 0x0000b400d9f67a23 */ /* 0x000fe40000010803 */
[C---:B------:R-:W-:Y:S02]  /*f760*/  FMUL.FTZ R126, R0.reuse, R126 ;  /* 0x0000007e007e7220 */ /* 0x040fe40000410000 */
[----:B------:R-:W-:Y:S02]  /*f770*/  FMUL.FTZ R127, R0, R127 ;  /* 0x0000007f007f7220 */ /* 0x000fe40000410000 */
[-C--:B--2---:R-:W-:Y:S01]  /*f780*/  HMMA.16816.F32 R4, R140, R20.reuse, R4 ;  /* 0x000000148c04723c */ /* 0x084fe20000001804 */
[----:B------:R-:W-:Y:S04]  /*f790*/  MUFU.EX2 R246, R246 ;  /* 0x000000f600f67308 */ /* 0x000fe80000000800 */
[----:B---3--:R-:W-:Y:S02]  /*f7a0*/  FFMA.FTZ R138, R244, c[0x0][0x2d0], -R207 ;  /* 0x0000b400f48a7a23 */ /* 0x008fe400000108cf */
[--C-:B------:R-:W-:Y:S01]  /*f7b0*/  FFMA.FTZ R244, R216, c[0x0][0x2d0], -R3.reuse ;  /* 0x0000b400d8f47a23 */ /* 0x100fe20000010803 */
[C---:B------:R-:W-:Y:S04]  /*f7c0*/  HMMA.16816.F32 R8, R144.reuse, R20, R8 ;  /* 0x000000149008723c */ /* 0x040fe80000001808 */
[----:B------:R-:W-:Y:S01]  /*f7d0*/  FFMA.FTZ R204, R204, c[0x0][0x2d0], -R3 ;  /* 0x0000b400cccc7a23 */ /* 0x000fe20000010803 */
[----:B------:R-:W-:Y:S02]  /*f7e0*/  MUFU.EX2 R244, R244 ;  /* 0x000000f400f47308 */ /* 0x000fe40000000800 */
[C---:B------:R-:W-:Y:S01]  /*f7f0*/  FMUL.FTZ R20, R134.reuse, R156 ;  /* 0x0000009c86147220 */ /* 0x040fe20000410000 */
[-C--:B------:R-:W-:Y:S04]  /*f800*/  HMMA.16816.F32 R12, R144, R22.reuse, R12 ;  /* 0x00000016900c723c */ /* 0x080fe8000000180c */
[----:B------:R-:W-:Y:S01]  /*f810*/  MOV R156, R152 ;  /* 0x00000098009c7202 */ /* 0x000fe20000000f00 */
[----:B------:R-:W-:Y:S01]  /*f820*/  FMUL.FTZ R21, R134, R157 ;  /* 0x0000009d86157220 */ /* 0x000fe20000410000 */
[----:B------:R-:W-:Y:S01]  /*f830*/  MOV R157, R67 ;  /* 0x00000043009d7202 */ /* 0x000fe20000000f00 */
[C---:B------:R-:W-:Y:S01]  /*f840*/  FMUL.FTZ R67, R133.reuse, R203 ;  /* 0x000000cb85437220 */ /* 0x040fe20000410000 */
[C---:B------:R-:W-:Y:S04]  /*f850*/  HMMA.16816.F32 R16, R140.reuse, R22, R16 ;  /* 0x000000168c10723c */ /* 0x040fe80000001810 */
[--C-:B------:R-:W-:Y:S03]  /*f860*/  FFMA.FTZ R152, R252, c[0x0][0x2d0], -R206.reuse ;  /* 0x0000b400fc987a23 */ /* 0x100fe600000108ce */
[C---:B------:R-:W-:Y:S01]  /*f870*/  FMUL.FTZ R22, R133.reuse, R158 ;  /* 0x0000009e85167220 */ /* 0x040fe20000410000 */
[----:B------:R-:W-:Y:S01]  /*f880*/  MOV R158, R64 ;  /* 0x00000040009e7202 */ /* 0x000fe20000000f00 */
[C---:B------:R-:W-:Y:S01]  /*f890*/  FMUL.FTZ R23, R133.reuse, R159 ;  /* 0x0000009f85177220 */ /* 0x040fe20000410000 */
[----:B------:R-:W-:Y:S02]  /*f8a0*/  MUFU.EX2 R243, R152 ;  /* 0x0000009800f37308 */ /* 0x000fe40000000800 */
[----:B------:R-:W-:Y:S01]  /*f8b0*/  MOV R159, R60 ;  /* 0x0000003c009f7202 */ /* 0x000fe20000000f00 */
[----:B------:R-:W-:Y:S02]  /*f8c0*/  FMUL.FTZ R60, R132, R196 ;  /* 0x000000c4843c7220 */ /* 0x000fe40000410000 */
[C---:B------:R-:W-:Y:S01]  /*f8d0*/  FMUL.FTZ R64, R134.reuse, R200 ;  /* 0x000000c886407220 */ /* 0x040fe20000410000 */
[-C--:B------:R-:W-:Y:S08]  /*f8e0*/  HMMA.16816.F32 R20, R140, R36.reuse, R20 ;  /* 0x000000248c14723c */ /* 0x080ff00000001814 */
[C---:B------:R-:W-:Y:S07]  /*f8f0*/  HMMA.16816.F32 R24, R144.reuse, R36, R24 ;  /* 0x000000249018723c */ /* 0x040fee0000001818 */
[----:B------:R-:W-:Y:S01]  /*f900*/  FMUL.FTZ R37, R134, R173 ;  /* 0x000000ad86257220 */ /* 0x000fe20000410000 */
[-C--:B------:R-:W-:Y:S04]  /*f910*/  HMMA.16816.F32 R28, R144, R38.reuse, R28 ;  /* 0x00000026901c723c */ /* 0x080fe8000000181c */
[----:B------:R-:W-:Y:S01]  /*f920*/  MOV R173, R58 ;  /* 0x0000003a00ad7202 */ /* 0x000fe20000000f00 */
[----:B------:R-:W-:Y:S02]  /*f930*/  FMUL.FTZ R58, R0, R194 ;  /* 0x000000c2003a7220 */ /* 0x000fe40000410000 */
[----:B------:R1:W-:Y:S01]  /*f940*/  MUFU.EX2 R194, R138 ;  /* 0x0000008a00c27308 */ /* 0x0003e20000000800 */
        /* <DEDUP_REMOVED lines=9> */
[----:B------:R-:W-:Y:S01]  /*f9e0*/  FMUL.FTZ R38, R133, R174 ;  /* 0x000000ae85267220 */ /* 0x000fe20000410000 */
[----:B------:R-:W-:Y:S01]  /*f9f0*/  MOV R174, R62 ;  /* 0x0000003e00ae7202 */ /* 0x000fe20000000f00 */
[----:B------:R-:W-:Y:S01]  /*fa00*/  FMUL.FTZ R62, R0, R198 ;  /* 0x000000c6003e7220 */ /* 0x000fe20000410000 */
[----:B------:R-:W-:Y:S04]  /*fa10*/  MOV R183, R176 ;  /* 0x000000b000b77202 */ /* 0x000fe80000000f00 */
        /* <DEDUP_REMOVED lines=8> */
[----:B-1----:R-:W-:Y:S03]  /*faa0*/  FFMA.FTZ R138, R219, c[0x0][0x2d0], -R207 ;  /* 0x0000b400db8a7a23 */ /* 0x002fe600000108cf */
[C---:B------:R-:W-:Y:S01]  /*fab0*/  FMUL.FTZ R54, R133.reuse, R190 ;  /* 0x000000be85367220 */ /* 0x040fe20000410000 */
[----:B------:R-:W-:Y:S01]  /*fac0*/  LDSM.16.MT88.4 R216, [R226+0x3900] ;  /* 0x00390000e2d8783b */ /* 0x000fe20000004200 */
[----:B------:R1:W-:Y:S03]  /*fad0*/  MUFU.EX2 R195, R138 ;  /* 0x0000008a00c37308 */ /* 0x0003e60000000800 */
[----:B------:R-:W-:Y:S07]  /*fae0*/  FMUL.FTZ R55, R133, R191 ;  /* 0x000000bf85377220 */ /* 0x000fee0000410000 */
[-C--:B----4-:R-:W-:Y:S08]  /*faf0*/  HMMA.16816.F32 R52, R140, R148.reuse, R52 ;  /* 0x000000948c34723c */ /* 0x090ff00000001834 */
[C---:B------:R-:W-:Y:S08]  /*fb00*/  HMMA.16816.F32 R56, R144.reuse, R148, R56 ;  /* 0x000000949038723c */ /* 0x040ff00000001838 */
[-C--:B------:R-:W-:Y:S04]  /*fb10*/  HMMA.16816.F32 R60, R144, R150.reuse, R60 ;  /* 0x00000096903c723c */ /* 0x080fe8000000183c */
[--C-:B-1----:R-:W-:Y:S04]  /*fb20*/  FFMA.FTZ R138, R249, c[0x0][0x2d0], -R206.reuse ;  /* 0x0000b400f98a7a23 */ /* 0x102fe800000108ce */
[C---:B------:R-:W-:Y:S01]  /*fb30*/  HMMA.16816.F32 R64, R140.reuse, R150, R64 ;  /* 0x000000968c40723c */ /* 0x040fe20000001840 */
[----:B------:R1:W-:Y:S01]  /*fb40*/  MUFU.EX2 R177, R138 ;  /* 0x0000008a00b17308 */ /* 0x0003e20000000800 */
[----:B------:R-:W2:Y:S02]  /*fb50*/  LDSM.16.MT88.4 R148, [R225+0x2100] ;  /* 0x00210000e194783b */ /* 0x000ea40000004200 */
[--C-:B-1----:R-:W-:Y:S07]  /*fb60*/  FFMA.FTZ R138, R248, c[0x0][0x2d0], -R206.reuse ;  /* 0x0000b400f88a7a23 */ /* 0x102fee00000108ce */
[----:B------:R1:W-:Y:S01]  /*fb70*/  MUFU.EX2 R180, R138 ;  /* 0x0000008a00b47308 */ /* 0x0003e20000000800 */
[-C--:B--2---:R-:W-:Y:S08]  /*fb80*/  HMMA.16816.F32 R68, R140, R148.reuse, R68 ;  /* 0x000000948c44723c */ /* 0x084ff00000001844 */
[C---:B------:R-:W-:Y:S04]  /*fb90*/  HMMA.16816.F32 R72, R144.reuse, R148, R72 ;  /* 0x000000949048723c */ /* 0x040fe80000001848 */
[--C-:B-1----:R-:W-:Y:S04]  /*fba0*/  FFMA.FTZ R138, R247, c[0x0][0x2d0], -R206.reuse ;  /* 0x0000b400f78a7a23 */ /* 0x102fe800000108ce */
[-C--:B------:R-:W-:Y:S01]  /*fbb0*/  HMMA.16816.F32 R76, R144, R150.reuse, R76 ;  /* 0x00000096904c723c */ /* 0x080fe2000000184c */
[----:B------:R1:W-:Y:S07]  /*fbc0*/  MUFU.EX2 R198, R138 ;  /* 0x0000008a00c67308 */ /* 0x0003ee0000000800 */
[C---:B------:R-:W-:Y:S01]  /*fbd0*/  HMMA.16816.F32 R80, R140.reuse, R150, R80 ;  /* 0x000000968c50723c */ /* 0x040fe20000001850 */
[----:B------:R-:W2:Y:S03]  /*fbe0*/  LDSM.16.MT88.4 R148, [R226+0x2100] ;  /* 0x00210000e294783b */ /* 0x000ea60000004200 */
[--C-:B-1----:R-:W-:Y:S01]  /*fbf0*/  FFMA.FTZ R138, R185, c[0x0][0x2d0], -R205.reuse ;  /* 0x0000b400b98a7a23 */ /* 0x102fe200000108cd */
[----:B------:R-:W-:Y:S02]  /*fc00*/  MOV R185, R182 ;  /* 0x000000b600b97202 */ /* 0x000fe40000000f00 */
[----:B------:R-:W-:Y:S01]  /*fc10*/  MOV R182, R175 ;  /* 0x000000af00b67202 */ /* 0x000fe20000000f00 */
[----:B------:R1:W-:Y:S01]  /*fc20*/  MUFU.EX2 R176, R138 ;  /* 0x0000008a00b07308 */ /* 0x0003e20000000800 */
[----:B------:R-:W-:Y:S01]  /*fc30*/  MOV R175, R235 ;  /* 0x000000eb00af7202 */ /* 0x000fe20000000f00 */
[-C--:B--2---:R-:W-:Y:S03]  /*fc40*/  HMMA.16816.F32 R84, R140, R148.reuse, R84 ;  /* 0x000000948c54723c */ /* 0x084fe60000001854 */
[--C-:B-1----:R-:W-:Y:S05]  /*fc50*/  FFMA.FTZ R138, R251, c[0x0][0x2d0], -R205.reuse ;  /* 0x0000b400fb8a7a23 */ /* 0x102fea00000108cd */
[C---:B------:R-:W-:Y:S01]  /*fc60*/  HMMA.16816.F32 R88, R144.reuse, R148, R88 ;  /* 0x000000949058723c */ /* 0x040fe20000001858 */
[----:B------:R1:W2:Y:S07]  /*fc70*/  MUFU.EX2 R235, R138 ;  /* 0x0000008a00eb7308 */ /* 0x0002ae0000000800 */
[-C--:B------:R-:W-:Y:S08]  /*fc80*/  HMMA.16816.F32 R92, R144, R150.reuse, R92 ;  /* 0x00000096905c723c */ /* 0x080ff0000000185c */
[C---:B------:R-:W-:Y:S01]  /*fc90*/  HMMA.16816.F32 R96, R140.reuse, R150, R96 ;  /* 0x000000968c60723c */ /* 0x040fe20000001860 */
[----:B------:R-:W3:Y:S03]  /*fca0*/  LDSM.16.MT88.4 R148, [R228+0x2100] ;  /* 0x00210000e494783b */ /* 0x000ee60000004200 */
[--C-:B-1----:R-:W-:Y:S04]  /*fcb0*/  FFMA.FTZ R138, R250, c[0x0][0x2d0], -R205.reuse ;  /* 0x0000b400fa8a7a23 */ /* 0x102fe800000108cd */
[----:B------:R1:W-:Y:S04]  /*fcc0*/  MUFU.EX2 R179, R138 ;  /* 0x0000008a00b37308 */ /* 0x0003e80000000800 */
[--C-:B-1----:R-:W-:Y:S01]  /*fcd0*/  FFMA.FTZ R138, R187, c[0x0][0x2d0], -R205.reuse ;  /* 0x0000b400bb8a7a23 */ /* 0x102fe200000108cd */
[----:B------:R-:W-:Y:S02]  /*fce0*/  MOV R187, R186 ;  /* 0x000000ba00bb7202 */ /* 0x000fe40000000f00 */
[----:B------:R-:W-:Y:S01]  /*fcf0*/  MOV R186, R185 ;  /* 0x000000b900ba7202 */ /* 0x000fe20000000f00 */
[-C--:B---3--:R-:W-:Y:S02]  /*fd00*/  HMMA.16816.F32 R100, R140, R148.reuse, R100 ;  /* 0x000000948c64723c */ /* 0x088fe40000001864 */
[----:B------:R1:W-:Y:S01]  /*fd10*/  MUFU.EX2 R199, R138 ;  /* 0x0000008a00c77308 */ /* 0x0003e20000000800 */
[----:B------:R-:W-:Y:S02]  /*fd20*/  MOV R185, R184 ;  /* 0x000000b800b97202 */ /* 0x000fe40000000f00 */
[----:B------:R-:W-:Y:S02]  /*fd30*/  MOV R184, R183 ;  /* 0x000000b700b87202 */ /* 0x000fe40000000f00 */
[----:B------:R-:W-:Y:S01]  /*fd40*/  MOV R183, R182 ;  /* 0x000000b600b77202 */ /* 0x000fe20000000f00 */
[C---:B------:R-:W-:Y:S04]  /*fd50*/  HMMA.16816.F32 R104, R144.reuse, R148, R104 ;  /* 0x000000949068723c */ /* 0x040fe80000001868 */
[----:B------:R-:W-:Y:S02]  /*fd60*/  MOV R182, R175 ;  /* 0x000000af00b67202 */ /* 0x000fe40000000f00 */
[----:B------:R-:W-:Y:S02]  /*fd70*/  MOV R175, R174 ;  /* 0x000000ae00af7202 */ /* 0x000fe40000000f00 */
[-C--:B------:R-:W-:Y:S04]  /*fd80*/  HMMA.16816.F32 R108, R144, R150.reuse, R108 ;  /* 0x00000096906c723c */ /* 0x080fe8000000186c */
[----:B------:R-:W-:Y:S01]  /*fd90*/  MOV R174, R173 ;  /* 0x000000ad00ae7202 */ /* 0x000fe20000000f00 */
[--C-:B------:R-:W-:Y:S01]  /*fda0*/  FFMA.FTZ R152, R175, c[0x0][0x2d0], -R206.reuse ;  /* 0x0000b400af987a23 */ /* 0x100fe200000108ce */
[----:B------:R-:W-:Y:S01]  /*fdb0*/  MOV R173, R172 ;  /* 0x000000ac00ad7202 */ /* 0x000fe20000000f00 */
[----:B------:R-:W-:Y:S01]  /*fdc0*/  FFMA.FTZ R175, R155, c[0x0][0x2d0], -R205 ;  /* 0x0000b4009baf7a23 */ /* 0x000fe200000108cd */
[C---:B------:R-:W-:Y:S01]  /*fdd0*/  HMMA.16816.F32 R112, R140.reuse, R150, R112 ;  /* 0x000000968c70723c */ /* 0x040fe20000001870 */
[----:B------:R-:W3:Y:S02]  /*fde0*/  LDSM.16.MT88.4 R148, [R227+0x2100] ;  /* 0x00210000e394783b */ /* 0x000ee40000004200 */
[----:B------:R-:W-:Y:S01]  /*fdf0*/  MUFU.EX2 R252, R175 ;  /* 0x000000af00fc7308 */ /* 0x000fe20000000800 */
[----:B------:R-:W-:Y:S01]  /*fe00*/  MOV R172, R166 ;  /* 0x000000a600ac7202 */ /* 0x000fe20000000f00 */
[--C-:B-1----:R-:W-:Y:S01]  /*fe10*/  FFMA.FTZ R138, R187, c[0x0][0x2d0], -R3.reuse ;  /* 0x0000b400bb8a7a23 */ /* 0x102fe20000010803 */
[----:B------:R-:W-:Y:S02]  /*fe20*/  MOV R187, R185 ;  /* 0x000000b900bb7202 */ /* 0x000fe40000000f00 */
[----:B------:R-:W-:Y:S04]  /*fe30*/  MOV R185, R183 ;  /* 0x000000b700b97202 */ /* 0x000fe80000000f00 */
[----:B------:R-:W-:Y:S02]  /*fe40*/  MOV R183, R174 ;  /* 0x000000ae00b77202 */ /* 0x000fe40000000f00 */
[----:B------:R-:W-:Y:S02]  /*fe50*/  MOV R174, R172 ;  /* 0x000000ac00ae7202 */ /* 0x000fe40000000f00 */
[----:B------:R-:W-:Y:S02]  /*fe60*/  MOV R172, R164 ;  /* 0x000000a400ac7202 */ /* 0x000fe40000000f00 */
[----:B------:R1:W-:Y:S01]  /*fe70*/  MUFU.EX2 R164, R138 ;  /* 0x0000008a00a47308 */ /* 0x0003e20000000800 */
[----:B------:R-:W-:Y:S02]  /*fe80*/  MOV R166, R128 ;  /* 0x0000008000a67202 */ /* 0x000fe40000000f00 */
[----:B------:R-:W4:Y:S01]  /*fe90*/  LDL.LU R128, [R1+0x80] ;  /* 0x0000800001807983 */ /* 0x000f220000300800 */
[----:B------:R-:W-:Y:S02]  /*fea0*/  MOV R188, R186 ;  /* 0x000000ba00bc7202 */ /* 0x000fe40000000f00 */
[----:B------:R-:W-:Y:S02]  /*feb0*/  MOV R186, R184 ;  /* 0x000000b800ba7202 */ /* 0x000fe40000000f00 */
[----:B------:R-:W-:Y:S02]  /*fec0*/  MOV R184, R173 ;  /* 0x000000ad00b87202 */ /* 0x000fe40000000f00 */
[----:B------:R-:W-:Y:S02]  /*fed0*/  MOV R173, R129 ;  /* 0x0000008100ad7202 */ /* 0x000fe40000000f00 */
[----:B------:R-:W4:Y:S01]  /*fee0*/  LDL.LU R129, [R1+0x7c] ;  /* 0x00007c0001817983 */ /* 0x000f220000300800 */
[-C--:B---3--:R-:W-:Y:S03]  /*fef0*/  HMMA.16816.F32 R116, R140, R148.reuse, R116 ;  /* 0x000000948c74723c */ /* 0x088fe60000001874 */
[--C-:B-1----:R-:W-:Y:S01]  /*ff00*/  FFMA.FTZ R138, R188, c[0x0][0x2d0], -R3.reuse ;  /* 0x0000b400bc8a7a23 */ /* 0x102fe20000010803 */
[----:B------:R-:W-:Y:S02]  /*ff10*/  MOV R188, R187 ;  /* 0x000000bb00bc7202 */ /* 0x000fe40000000f00 */
[----:B------:R-:W-:Y:S01]  /*ff20*/  MOV R187, R186 ;  /* 0x000000ba00bb7202 */ /* 0x000fe20000000f00 */
[----:B------:R1:W3:Y:S01]  /*ff30*/  MUFU.EX2 R201, R138 ;  /* 0x0000008a00c97308 */ /* 0x0002e20000000800 */
[C---:B------:R-:W-:Y:S04]  /*ff40*/  HMMA.16816.F32 R120, R144.reuse, R148, R120 ;  /* 0x000000949078723c */ /* 0x040fe80000001878 */
[----:B------:R-:W-:Y:S02]  /*ff50*/  MOV R186, R185 ;  /* 0x000000b900ba7202 */ /* 0x000fe40000000f00 */
[----:B------:R-:W-:Y:S02]  /*ff60*/  MOV R185, R174 ;  /* 0x000000ae00b97202 */ /* 0x000fe40000000f00 */
[-C--:B------:R-:W-:Y:S01]  /*ff70*/  HMMA.16816.F32 R124, R144, R150.reuse, R124 ;  /* 0x00000096907c723c */ /* 0x080fe2000000187c */
[----:B------:R-:W4:Y:S03]  /*ff80*/  LDSM.16.MT88.4 R144, [R225+0x900] ;  /* 0x00090000e190783b */ /* 0x000f260000004200 */
[----:B------:R-:W-:Y:S02]  /*ff90*/  MOV R174, R153 ;  /* 0x0000009900ae7202 */ /* 0x000fe40000000f00 */
[----:B------:R-:W-:Y:S02]  /*ffa0*/  MOV R153, R130 ;  /* 0x0000008200997202 */ /* 0x000fe40000000f00 */
[----:B------:R-:W-:Y:S01]  /*ffb0*/  MOV R189, R186 ;  /* 0x000000ba00bd7202 */ /* 0x000fe20000000f00 */
[----:B------:R-:W4:Y:S03]  /*ffc0*/  LDL.LU R130, [R1+0x78] ;  /* 0x0000780001827983 */ /* 0x000f260000300800 */
[----:B------:R-:W-:Y:S01]  /*ffd0*/  MOV R186, R171 ;  /* 0x000000ab00ba7202 */ /* 0x000fe20000000f00 */
[--C-:B------:R-:W-:Y:S01]  /*ffe0*/  FFMA.FTZ R153, R153, c[0x0][0x2d0], -R206.reuse ;  /* 0x0000b40099997a23 */ /* 0x100fe200000108ce */
[----:B------:R-:W-:Y:S01]  /*fff0*/  MOV R171, R131 ;  /* 0x0000008300ab7202 */ /* 0x000fe20000000f00 */
[--C-:B-1----:R-:W-:Y:S01]  /*10000*/  FFMA.FTZ R138, R188, c[0x0][0x2d0], -R3.reuse ;  /* 0x0000b400bc8a7a23 */ /* 0x102fe20000010803 */
[----:B------:R-:W4:Y:S01]  /*10010*/  LDL.LU R131, [R1+0x74] ;  /* 0x0000740001837983 */ /* 0x000f220000300800 */
[----:B--2---:R-:W-:Y:S02]  /*10020*/  F2FP.PACK_AB R148, R235, R176 ;  /* 0x000000b0eb94723e */ /* 0x004fe400000000ff */
[----:B------:R1:W-:Y:S01]  /*10030*/  MUFU.EX2 R188, R138 ;  /* 0x0000008a00bc7308 */ /* 0x0003e20000000800 */
[----:B---3--:R-:W-:Y:S01]  /*10040*/  F2FP.PACK_AB R149, R201, R164 ;  /* 0x000000a4c995723e */ /* 0x008fe200000000ff */
[----:B-1----:R-:W-:Y:S08]  /*10050*/  FFMA.FTZ R138, R189, c[0x0][0x2d0], -R3 ;  /* 0x0000b400bd8a7a23 */ /* 0x002ff00000010803 */
[----:B------:R1:W2:Y:S02]  /*10060*/  MUFU.EX2 R200, R138 ;  /* 0x0000008a00c87308 */ /* 0x0002a40000000800 */
[--C-:B-1----:R-:W-:Y:S08]  /*10070*/  FFMA.FTZ R138, R187, c[0x0][0x2d0], -R207.reuse ;  /* 0x0000b400bb8a7a23 */ /* 0x102ff000000108cf */
[----:B------:R-:W-:Y:S10]  /*10080*/  MUFU.EX2 R187, R153 ;  /* 0x0000009900bb7308 */ /* 0x000ff40000000800 */
[----:B------:R1:W-:Y:S02]  /*10090*/  MUFU.EX2 R202, R138 ;  /* 0x0000008a00ca7308 */ /* 0x0003e40000000800 */
[--C-:B-1----:R-:W-:Y:S08]  /*100a0*/  FFMA.FTZ R138, R185, c[0x0][0x2d0], -R207.reuse ;  /* 0x0000b400b98a7a23 */ /* 0x102ff000000108cf */
[----:B------:R1:W3:Y:S02]  /*100b0*/  MUFU.EX2 R185, R138 ;  /* 0x0000008a00b97308 */ /* 0x0002e40000000800 */
[--C-:B-1----:R-:W-:Y:S08]  /*100c0*/  FFMA.FTZ R138, R186, c[0x0][0x2d0], -R207.reuse ;  /* 0x0000b400ba8a7a23 */ /* 0x102ff000000108cf */
[----:B------:R1:W-:Y:S02]  /*100d0*/  MUFU.EX2 R192, R138 ;  /* 0x0000008a00c07308 */ /* 0x0003e40000000800 */
[----:B-1----:R-:W-:Y:S08]  /*100e0*/  FFMA.FTZ R138, R184, c[0x0][0x2d0], -R207 ;  /* 0x0000b400b88a7a23 */ /* 0x002ff000000108cf */
[----:B------:R1:W-:Y:S02]  /*100f0*/  MUFU.EX2 R189, R138 ;  /* 0x0000008a00bd7308 */ /* 0x0003e40000000800 */
[--C-:B-1----:R-:W-:Y:S08]  /*10100*/  FFMA.FTZ R138, R183, c[0x0][0x2d0], -R206.reuse ;  /* 0x0000b400b78a7a23 */ /* 0x102ff000000108ce */
[----:B------:R-:W-:Y:S10]  /*10110*/  MUFU.EX2 R183, R152 ;  /* 0x0000009800b77308 */ /* 0x000ff40000000800 */
[----:B------:R1:W-:Y:S02]  /*10120*/  MUFU.EX2 R184, R138 ;  /* 0x0000008a00b87308 */ /* 0x0003e40000000800 */
[--C-:B-1----:R-:W-:Y:S08]  /*10130*/  FFMA.FTZ R138, R182, c[0x0][0x2d0], -R206.reuse ;  /* 0x0000b400b68a7a23 */ /* 0x102ff000000108ce */
[----:B------:R1:W-:Y:S02]  /*10140*/  MUFU.EX2 R191, R138 ;  /* 0x0000008a00bf7308 */ /* 0x0003e40000000800 */
[--C-:B-1----:R-:W-:Y:S02]  /*10150*/  FFMA.FTZ R138, R174, c[0x0][0x2d0], -R205.reuse ;  /* 0x0000b400ae8a7a23 */ /* 0x102fe400000108cd */
[--C-:B------:R-:W-:Y:S06]  /*10160*/  FFMA.FTZ R174, R158, c[0x0][0x2d0], -R205.reuse ;  /* 0x0000b4009eae7a23 */ /* 0x100fec00000108cd */
[----:B------:R1:W-:Y:S01]  /*10170*/  MUFU.EX2 R186, R138 ;  /* 0x0000008a00ba7308 */ /* 0x0003e20000000800 */
[C---:B----4-:R-:W-:Y:S09]  /*10180*/  FMUL.FTZ R128, R134.reuse, R128 ;  /* 0x0000008086807220 */ /* 0x050ff20000410000 */
[----:B------:R-:W-:Y:S01]  /*10190*/  MUFU.EX2 R174, R174 ;  /* 0x000000ae00ae7308 */ /* 0x000fe20000000800 */
[----:B------:R-:W-:Y:S02]  /*101a0*/  FMUL.FTZ R129, R134, R129 ;  /* 0x0000008186817220 */ /* 0x000fe40000410000 */
[----:B-1----:R-:W-:Y:S02]  /*101b0*/  FFMA.FTZ R138, R173, c[0x0][0x2d0], -R205 ;  /* 0x0000b400ad8a7a23 */ /* 0x002fe400000108cd */
[----:B------:R-:W-:Y:S05]  /*101c0*/  FFMA.FTZ R173, R169, c[0x0][0x2d0], -R207 ;  /* 0x0000b400a9ad7a23 */ /* 0x000fea00000108cf */
[----:B------:R1:W-:Y:S01]  /*101d0*/  MUFU.EX2 R193, R138 ;  /* 0x0000008a00c17308 */ /* 0x0003e20000000800 */
[--C-:B------:R-:W-:Y:S02]  /*101e0*/  FFMA.FTZ R169, R165, c[0x0][0x2d0], -R206.reuse ;  /* 0x0000b400a5a97a23 */ /* 0x100fe400000108ce */
[--C-:B------:R-:W-:Y:S07]  /*101f0*/  FFMA.FTZ R165, R159, c[0x0][0x2d0], -R205.reuse ;  /* 0x0000b4009fa57a23 */ /* 0x100fee00000108cd */
[----:B------:R-:W-:Y:S10]  /*10200*/  MUFU.EX2 R196, R169 ;  /* 0x000000a900c47308 */ /* 0x000ff40000000800 */
[----:B------:R-:W-:Y:S01]  /*10210*/  MUFU.EX2 R197, R165 ;  /* 0x000000a500c57308 */ /* 0x000fe20000000800 */
[----:B------:R-:W-:Y:S02]  /*10220*/  FMUL.FTZ R130, R133, R130 ;  /* 0x0000008285827220 */ /* 0x000fe40000410000 */
[----:B-1----:R-:W-:Y:S02]  /*10230*/  FFMA.FTZ R138, R172, c[0x0][0x2d0], -R205 ;  /* 0x0000b400ac8a7a23 */ /* 0x002fe400000108cd */
[----:B------:R-:W-:Y:S02]  /*10240*/  FFMA.FTZ R172, R168, c[0x0][0x2d0], -R207 ;  /* 0x0000b400a8ac7a23 */ /* 0x000fe400000108cf */
[--C-:B------:R-:W-:Y:S02]  /*10250*/  FFMA.FTZ R168, R163, c[0x0][0x2d0], -R206.reuse ;  /* 0x0000b400a3a87a23 */ /* 0x100fe400000108ce */
[----:B------:R-:W-:Y:S01]  /*10260*/  FMUL.FTZ R131, R133, R131 ;  /* 0x0000008385837220 */ /* 0x000fe20000410000 */
[----:B------:R1:W-:Y:S06]  /*10270*/  MUFU.EX2 R190, R138 ;  /* 0x0000008a00be7308 */ /* 0x0003ec0000000800 */
[----:B------:R-:W-:Y:S04]  /*10280*/  HMMA.16816.F32 R128, R140, R150, R128 ;  /* 0x000000968c80723c */ /* 0x000fe80000001880 */
[----:B------:R-:W4:Y:S03]  /*10290*/  MUFU.EX2 R168, R168 ;  /* 0x000000a800a87308 */ /* 0x000f260000000800 */
[----:B------:R-:W-:Y:S02]  /*102a0*/  F2FP.PACK_AB R141, R243, R177 ;  /* 0x000000b1f38d723e */ /* 0x000fe400000000ff */
[----:B------:R-:W-:Y:S03]  /*102b0*/  F2FP.PACK_AB R140, R194, R178 ;  /* 0x000000b2c28c723e */ /* 0x000fe600000000ff */
[----:B------:R-:W-:Y:S02]  /*102c0*/  F2FP.PACK_AB R142, R195, R181 ;  /* 0x000000b5c38e723e */ /* 0x000fe400000000ff */
[----:B------:R-:W-:Y:S01]  /*102d0*/  F2FP.PACK_AB R143, R198, R180 ;  /* 0x000000b4c68f723e */ /* 0x000fe200000000ff */
[----:B------:R-:W-:Y:S01]  /*102e0*/  MUFU.EX2 R173, R173 ;  /* 0x000000ad00ad7308 */ /* 0x000fe20000000800 */
[----:B------:R-:W-:Y:S02]  /*102f0*/  F2FP.PACK_AB R150, R199, R179 ;  /* 0x000000b3c796723e */ /* 0x000fe400000000ff */
[----:B--2---:R-:W-:Y:S01]  /*10300*/  F2FP.PACK_AB R151, R200, R188 ;  /* 0x000000bcc897723e */ /* 0x004fe200000000ff */
[--C-:B-1----:R-:W-:Y:S01]  /*10310*/  FFMA.FTZ R138, R171, c[0x0][0x2d0], -R205.reuse ;  /* 0x0000b400ab8a7a23 */ /* 0x102fe200000108cd */
[----:B---3--:R-:W-:Y:S01]  /*10320*/  MOV R165, R185 ;  /* 0x000000b900a57202 */ /* 0x008fe20000000f00 */
[-C--:B------:R-:W-:Y:S03]  /*10330*/  HMMA.16816.F32 R4, R140, R144.reuse, R4 ;  /* 0x000000908c04723c */ /* 0x080fe60000001804 */
[----:B------:R-:W-:Y:S01]  /*10340*/  FFMA.FTZ R205, R154, c[0x0][0x2d0], -R205 ;  /* 0x0000b4009acd7a23 */ /* 0x000fe200000108cd */
[----:B------:R1:W2:Y:S01]  /*10350*/  MUFU.EX2 R182, R138 ;  /* 0x0000008a00b67308 */ /* 0x0002a20000000800 */
[----:B------:R-:W-:Y:S01]  /*10360*/  LDSM.16.MT88.4 R152, [R226+0x1100] ;  /* 0x00110000e298783b */ /* 0x000fe20000004200 */
[----:B------:R-:W-:Y:S01]  /*10370*/  FFMA.FTZ R171, R167, c[0x0][0x2d0], -R207 ;  /* 0x0000b400a7ab7a23 */ /* 0x000fe200000108cf */
[----:B----4-:R-:W-:Y:S01]  /*10380*/  MOV R175, R168 ;  /* 0x000000a800af7202 */ /* 0x010fe20000000f00 */
[C---:B------:R-:W-:Y:S04]  /*10390*/  HMMA.16816.F32 R8, R148.reuse, R144, R8 ;  /* 0x000000909408723c */ /* 0x040fe80000001808 */
[--C-:B------:R-:W-:Y:S02]  /*103a0*/  FFMA.FTZ R167, R162, c[0x0][0x2d0], -R206.reuse ;  /* 0x0000b400a2a77a23 */ /* 0x100fe400000108ce */
[----:B------:R3:W-:Y:S02]  /*103b0*/  MUFU.EX2 R251, R205 ;  /* 0x000000cd00fb7308 */ /* 0x0007e40000000800 */
[-C--:B------:R-:W-:Y:S08]  /*103c0*/  HMMA.16816.F32 R12, R148, R146.reuse, R12 ;  /* 0x00000092940c723c */ /* 0x080ff0000000180c */
[C---:B------:R-:W-:Y:S01]  /*103d0*/  HMMA.16816.F32 R16, R140.reuse, R146, R16 ;  /* 0x000000928c10723c */ /* 0x040fe20000001810 */
[----:B------:R-:W4:Y:S01]  /*103e0*/  LDSM.16.MT88.4 R144, [R226+0x900] ;  /* 0x00090000e290783b */ /* 0x000f220000004200 */
[----:B------:R-:W-:Y:S02]  /*103f0*/  MUFU.EX2 R172, R172 ;  /* 0x000000ac00ac7308 */ /* 0x000fe40000000800 */
[----:B-1----:R-:W-:Y:S02]  /*10400*/  FFMA.FTZ R138, R170, c[0x0][0x2d0], -R3 ;  /* 0x0000b400aa8a7a23 */ /* 0x002fe40000010803 */
[----:B------:R-:W-:Y:S02]  /*10410*/  FFMA.FTZ R170, R166, c[0x0][0x2d0], -R207 ;  /* 0x0000b400a6aa7a23 */ /* 0x000fe400000108cf */
[----:B------:R-:W-:Y:S04]  /*10420*/  FFMA.FTZ R166, R161, c[0x0][0x2d0], -R206 ;  /* 0x0000b400a1a67a23 */ /* 0x000fe800000108ce */
[----:B------:R-:W-:Y:S01]  /*10430*/  MUFU.EX2 R206, R171 ;  /* 0x000000ab00ce7308 */ /* 0x000fe20000000800 */
[----:B---3--:R-:W-:Y:S09]  /*10440*/  F2FP.PACK_AB R205, R175, R196 ;  /* 0x000000c4afcd723e */ /* 0x008ff200000000ff */
[----:B------:R1:W-:Y:S10]  /*10450*/  MUFU.EX2 R248, R138 ;  /* 0x0000008a00f87308 */ /* 0x0003f40000000800 */
[----:B------:R-:W-:Y:S01]  /*10460*/  MUFU.EX2 R166, R166 ;  /* 0x000000a600a67308 */ /* 0x000fe20000000800 */
[-C--:B----4-:R-:W-:Y:S03]  /*10470*/  HMMA.16816.F32 R20, R140, R144.reuse, R20 ;  /* 0x000000908c14723c */ /* 0x090fe60000001814 */
[--C-:B-1----:R-:W-:Y:S02]  /*10480*/  FFMA.FTZ R138, R157, c[0x0][0x2d0], -R3.reuse ;  /* 0x0000b4009d8a7a23 */ /* 0x102fe40000010803 */
[----:B------:R-:W3:Y:S03]  /*10490*/  LDL.LU R157, [R1+0x10] ;  /* 0x00001000019d7983 */ /* 0x000ee60000300800 */
[C---:B------:R-:W-:Y:S01]  /*104a0*/  HMMA.16816.F32 R24, R148.reuse, R144, R24 ;  /* 0x000000909418723c */ /* 0x040fe20000001818 */
[----:B------:R1:W-:Y:S07]  /*104b0*/  MUFU.EX2 R249, R138 ;  /* 0x0000008a00f97308 */ /* 0x0003ee0000000800 */
[-C--:B------:R-:W-:Y:S08]  /*104c0*/  HMMA.16816.F32 R28, R148, R146.reuse, R28 ;  /* 0x00000092941c723c */ /* 0x080ff0000000181c */
[C---:B------:R-:W-:Y:S01]  /*104d0*/  HMMA.16816.F32 R32, R140.reuse, R146, R32 ;  /* 0x000000928c20723c */ /* 0x040fe20000001820 */
[----:B------:R-:W4:Y:S03]  /*104e0*/  LDSM.16.MT88.4 R144, [R228+0x900] ;  /* 0x00090000e490783b */ /* 0x000f260000004200 */
[--C-:B-1----:R-:W-:Y:S05]  /*104f0*/  FFMA.FTZ R138, R156, c[0x0][0x2d0], -R3.reuse ;  /* 0x0000b4009c8a7a23 */ /* 0x102fea0000010803 */
[----:B------:R-:W2:Y:S01]  /*10500*/  LDL.LU R156, [R1+0x18] ;  /* 0x00001800019c7983 */ /* 0x000ea20000300800 */
[----:B------:R1:W-:Y:S02]  /*10510*/  MUFU.EX2 R247, R138 ;  /* 0x0000008a00f77308 */ /* 0x0003e40000000800 */
[--C-:B-1----:R-:W-:Y:S02]  /*10520*/  FFMA.FTZ R138, R160, c[0x0][0x2d0], -R3.reuse ;  /* 0x0000b400a08a7a23 */ /* 0x102fe40000010803 */
[----:B------:R-:W-:Y:S01]  /*10530*/  LDSM.16.MT88.4 R160, [R227+0x1100] ;  /* 0x00110000e3a0783b */ /* 0x000fe20000004200 */
[----:B------:R-:W-:Y:S01]  /*10540*/  FFMA.FTZ R3, R139, c[0x0][0x2d0], -R3 ;  /* 0x0000b4008b037a23 */ /* 0x000fe20000010803 */
[-C--:B----4-:R-:W-:Y:S04]  /*10550*/  HMMA.16816.F32 R36, R140, R144.reuse, R36 ;  /* 0x000000908c24723c */ /* 0x090fe80000001824 */
[----:B------:R2:W1:Y:S04]  /*10560*/  MUFU.EX2 R250, R138 ;  /* 0x0000008a00fa7308 */ /* 0x0004680000000800 */
[C---:B------:R-:W-:Y:S08]  /*10570*/  HMMA.16816.F32 R40, R148.reuse, R144, R40 ;  /* 0x000000909428723c */ /* 0x040ff00000001828 */
[-C--:B------:R-:W-:Y:S08]  /*10580*/  HMMA.16816.F32 R44, R148, R146.reuse, R44 ;  /* 0x00000092942c723c */ /* 0x080ff0000000182c */
[C---:B------:R-:W-:Y:S01]  /*10590*/  HMMA.16816.F32 R48, R140.reuse, R146, R48 ;  /* 0x000000928c30723c */ /* 0x040fe20000001830 */
[----:B------:R-:W4:Y:S07]  /*105a0*/  LDSM.16.MT88.4 R144, [R227+0x900] ;  /* 0x00090000e390783b */ /* 0x000f2e0000004200 */
[-C--:B----4-:R-:W-:Y:S08]  /*105b0*/  HMMA.16816.F32 R52, R140, R144.reuse, R52 ;  /* 0x000000908c34723c */ /* 0x090ff00000001834 */
        /* <DEDUP_REMOVED lines=13> */
[----:B------:R-:W4:Y:S03]  /*10690*/  LDSM.16.MT88.4 R144, [R228+0x2900] ;  /* 0x00290000e490783b */ /* 0x000f260000004200 */
[----:B---3--:R-:W-:Y:S04]  /*106a0*/  FFMA.FTZ R139, R134, R157, R215 ;  /* 0x0000009d868b7223 */ /* 0x008fe800000100d7 */
[-C--:B----4-:R-:W-:Y:S08]  /*106b0*/  HMMA.16816.F32 R100, R140, R144.reuse, R100 ;  /* 0x000000908c64723c */ /* 0x090ff00000001864 */
[C---:B------:R-:W-:Y:S04]  /*106c0*/  HMMA.16816.F32 R104, R148.reuse, R144, R104 ;  /* 0x000000909468723c */ /* 0x040fe80000001868 */
[----:B--2---:R-:W-:Y:S02]  /*106d0*/  FFMA.FTZ R138, R133, R156, R214 ;  /* 0x0000009c858a7223 */ /* 0x004fe400000100d6 */
[----:B------:R-:W-:Y:S02]  /*106e0*/  LDSM.16.MT88.4 R156, [R228+0x1100] ;  /* 0x00110000e49c783b */ /* 0x000fe40000004200 */
[-C--:B------:R-:W-:Y:S08]  /*106f0*/  HMMA.16816.F32 R108, R148, R146.reuse, R108 ;  /* 0x00000092946c723c */ /* 0x080ff0000000186c */
[C---:B------:R-:W-:Y:S01]  /*10700*/  HMMA.16816.F32 R112, R140.reuse, R146, R112 ;  /* 0x000000928c70723c */ /* 0x040fe20000001870 */
[----:B------:R-:W2:Y:S07]  /*10710*/  LDSM.16.MT88.4 R144, [R227+0x2900] ;  /* 0x00290000e390783b */ /* 0x000eae0000004200 */
[-C--:B--2---:R-:W-:Y:S08]  /*10720*/  HMMA.16816.F32 R116, R140, R144.reuse, R116 ;  /* 0x000000908c74723c */ /* 0x084ff00000001874 */
[C---:B------:R-:W-:Y:S01]  /*10730*/  HMMA.16816.F32 R120, R148.reuse, R144, R120 ;  /* 0x000000909478723c */ /* 0x040fe20000001878 */
[----:B------:R-:W2:Y:S04]  /*10740*/  LDL.LU R145, [R1+0x14] ;  /* 0x0000140001917983 */ /* 0x000ea80000300800 */
[----:B------:R-:W3:Y:S03]  /*10750*/  LDL.LU R144, [R1+0x1c] ;  /* 0x00001c0001907983 */ /* 0x000ee60000300800 */
[-C--:B------:R-:W-:Y:S01]  /*10760*/  HMMA.16816.F32 R124, R148, R146.reuse, R124 ;  /* 0x00000092947c723c */ /* 0x080fe2000000187c */
[----:B------:R-:W4:Y:S07]  /*10770*/  LDSM.16.MT88.4 R148, [R225+0x1100] ;  /* 0x00110000e194783b */ /* 0x000f2e0000004200 */
[----:B------:R-:W-:Y:S07]  /*10780*/  HMMA.16816.F32 R128, R140, R146, R128 ;  /* 0x000000928c80723c */ /* 0x000fee0000001880 */
[----:B------:R-:W-:Y:S02]  /*10790*/  F2FP.PACK_AB R140, R185, R202 ;  /* 0x000000cab98c723e */ /* 0x000fe400000000ff */
[----:B------:R-:W-:Y:S03]  /*107a0*/  F2FP.PACK_AB R141, R184, R187 ;  /* 0x000000bbb88d723e */ /* 0x000fe600000000ff */
[----:B------:R-:W-:Y:S02]  /*107b0*/  F2FP.PACK_AB R142, R189, R192 ;  /* 0x000000c0bd8e723e */ /* 0x000fe400000000ff */
[----:B------:R-:W-:Y:S02]  /*107c0*/  F2FP.PACK_AB R143, R183, R191 ;  /* 0x000000bfb78f723e */ /* 0x000fe400000000ff */
[----:B------:R-:W-:Y:S02]  /*107d0*/  F2FP.PACK_AB R146, R182, R190 ;  /* 0x000000beb692723e */ /* 0x000fe400000000ff */
[----:B-1----:R-:W-:Y:S03]  /*107e0*/  F2FP.PACK_AB R147, R250, R247 ;  /* 0x000000f7fa93723e */ /* 0x002fe600000000ff */
[-C--:B----4-:R-:W-:Y:S03]  /*107f0*/  HMMA.16816.F32 R4, R140, R148.reuse, R4 ;  /* 0x000000948c04723c */ /* 0x090fe60000001804 */
[----:B--2---:R-:W-:Y:S01]  /*10800*/  FFMA.FTZ R133, R132, R145, R212 ;  /* 0x0000009184857223 */ /* 0x004fe200000100d4 */
[----:B------:R-:W-:Y:S01]  /*10810*/  F2FP.PACK_AB R145, R249, R248 ;  /* 0x000000f8f991723e */ /* 0x000fe200000000ff */
[----:B------:R1:W2:Y:S01]  /*10820*/  MUFU.EX2 R132, R170 ;  /* 0x000000aa00847308 */ /* 0x0002a20000000800 */
[----:B---3--:R-:W-:Y:S01]  /*10830*/  FFMA.FTZ R134, R0, R144, R208 ;  /* 0x0000009000867223 */ /* 0x008fe200000100d0 */
[----:B------:R-:W-:Y:S01]  /*10840*/  F2FP.PACK_AB R144, R193, R186 ;  /* 0x000000bac190723e */ /* 0x000fe200000000ff */
[----:B------:R-:W-:Y:S01]  /*10850*/  FADD.FTZ R0, R222, R138 ;  /* 0x0000008ade007221 */ /* 0x000fe20000010000 */
[----:B------:R-:W-:Y:S03]  /*10860*/  F2FP.PACK_AB R208, R174, R197 ;  /* 0x000000c5aed0723e */ /* 0x000fe600000000ff */
[----:B------:R-:W-:Y:S02]  /*10870*/  FADD.FTZ R133, R213, R133 ;  /* 0x00000085d5857221 */ /* 0x000fe40000010000 */
[----:B------:R-:W-:Y:S01]  /*10880*/  LDSM.16.MT88.4 R212, [R225+0x3900] ;  /* 0x00390000e1d4783b */ /* 0x000fe20000004200 */
[----:B------:R-:W-:Y:S01]  /*10890*/  FADD.FTZ R0, R231, R0 ;  /* 0x00000000e7007221 */ /* 0x000fe20000010000 */
[C---:B------:R-:W-:Y:S01]  /*108a0*/  HMMA.16816.F32 R8, R144.reuse, R148, R8 ;  /* 0x000000949008723c */ /* 0x040fe20000001808 */
[----:B------:R3:W-:Y:S03]  /*108b0*/  MUFU.EX2 R138, R3 ;  /* 0x00000003008a7308 */ /* 0x0007e60000000800 */
[----:B------:R-:W-:Y:S02]  /*108c0*/  FADD.FTZ R133, R220, R133 ;  /* 0x00000085dc857221 */ /* 0x000fe40000010000 */
[----:B------:R-:W-:Y:S01]  /*108d0*/  FADD.FTZ R134, R209, R134 ;  /* 0x00000086d1867221 */ /* 0x000fe20000010000 */
[----:B------:R-:W-:Y:S01]  /*108e0*/  F2FP.PACK_AB R209, R244, R246 ;  /* 0x000000f6f4d1723e */ /* 0x000fe200000000ff */
[-C--:B------:R-:W-:Y:S04]  /*108f0*/  HMMA.16816.F32 R12, R144, R150.reuse, R12 ;  /* 0x00000096900c723c */ /* 0x080fe8000000180c */
[----:B------:R-:W-:Y:S01]  /*10900*/  FADD.FTZ R134, R210, R134 ;  /* 0x00000086d2867221 */ /* 0x000fe20000010000 */
[----:B------:R-:W-:Y:S01]  /*10910*/  F2FP.PACK_AB R210, R251, R252 ;  /* 0x000000fcfbd2723e */ /* 0x000fe200000000ff */
[----:B-1----:R-:W-:Y:S02]  /*10920*/  LDSM.16.MT88.4 R168, [R226+0x1900] ;  /* 0x00190000e2a8783b */ /* 0x002fe40000004200 */
[C---:B------:R-:W-:Y:S04]  /*10930*/  HMMA.16816.F32 R16, R140.reuse, R150, R16 ;  /* 0x000000968c10723c */ /* 0x040fe80000001810 */
[----:B------:R-:W-:Y:S02]  /*10940*/  FADD.FTZ R134, R211, R134 ;  /* 0x00000086d3867221 */ /* 0x000fe40000010000 */
[----:B------:R-:W1:Y:S02]  /*10950*/  LDSM.16.MT88.4 R148, [R225+0x3100] ;  /* 0x00310000e194783b */ /* 0x000e640000004200 */
[-C--:B------:R-:W-:Y:S04]  /*10960*/  HMMA.16816.F32 R20, R140, R152.reuse, R20 ;  /* 0x000000988c14723c */ /* 0x080fe80000001814 */
[----:B---3--:R-:W-:Y:S02]  /*10970*/  FADD.FTZ R3, R242, R0 ;  /* 0x00000000f2037221 */ /* 0x008fe40000010000 */
[----:B------:R-:W-:Y:S01]  /*10980*/  FADD.FTZ R0, R221, R133 ;  /* 0x00000085dd007221 */ /* 0x000fe20000010000 */
[----:B------:R-:W-:Y:S01]  /*10990*/  MOV R133, R166 ;  /* 0x000000a600857202 */ /* 0x000fe20000000f00 */
[C---:B------:R-:W-:Y:S04]  /*109a0*/  HMMA.16816.F32 R24, R144.reuse, R152, R24 ;  /* 0x000000989018723c */ /* 0x040fe80000001818 */
[----:B------:R-:W-:Y:S01]  /*109b0*/  MOV R166, R184 ;  /* 0x000000b800a67202 */ /* 0x000fe20000000f00 */
[----:B------:R-:W-:Y:S01]  /*109c0*/  FADD.FTZ R0, R176, R0 ;  /* 0x00000000b0007221 */ /* 0x000fe20000010000 */
[----:B------:R-:W-:Y:S01]  /*109d0*/  MOV R176, R206 ;  /* 0x000000ce00b07202 */ /* 0x000fe20000000f00 */
[----:B------:R-:W-:Y:S01]  /*109e0*/  FADD.FTZ R3, R177, R3 ;  /* 0x00000003b1037221 */ /* 0x000fe20000010000 */
[-C--:B------:R-:W-:Y:S04]  /*109f0*/  HMMA.16816.F32 R28, R144, R154.reuse, R28 ;  /* 0x0000009a901c723c */ /* 0x080fe8000000181c */
[----:B------:R-:W-:Y:S01]  /*10a00*/  MOV R177, R200 ;  /* 0x000000c800b17202 */ /* 0x000fe20000000f00 */
[----:B------:R-:W-:Y:S02]  /*10a10*/  FADD.FTZ R3, R243, R3 ;  /* 0x00000003f3037221 */ /* 0x000fe40000010000 */
[----:B------:R-:W-:Y:S01]  /*10a20*/  FADD.FTZ R0, R235, R0 ;  /* 0x00000000eb007221 */ /* 0x000fe20000010000 */
[C---:B------:R-:W-:Y:S01]  /*10a30*/  HMMA.16816.F32 R32, R140.reuse, R154, R32 ;  /* 0x0000009a8c20723c */ /* 0x040fe20000001820 */
[----:B------:R-:W3:Y:S03]  /*10a40*/  LDSM.16.MT88.4 R152, [R226+0x3100] ;  /* 0x00310000e298783b */ /* 0x000ee60000004200 */
[----:B------:R-:W-:Y:S04]  /*10a50*/  FADD.FTZ R134, R164, R134 ;  /* 0x00000086a4867221 */ /* 0x000fe80000010000 */
        /* <DEDUP_REMOVED lines=9> */
[----:B------:R-:W2:Y:S07]  /*10af0*/  LDSM.16.MT88.4 R160, [R227+0x3100] ;  /* 0x00310000e3a0783b */ /* 0x000eae0000004200 */
[-C--:B-1----:R-:W-:Y:S08]  /*10b00*/  HMMA.16816.F32 R68, R140, R148.reuse, R68 ;  /* 0x000000948c44723c */ /* 0x082ff00000001844 */
[C---:B------:R-:W-:Y:S01]  /*10b10*/  HMMA.16816.F32 R72, R144.reuse, R148, R72 ;  /* 0x000000949048723c */ /* 0x040fe20000001848 */
[----:B------:R1:W1:Y:S06]  /*10b20*/  MUFU.EX2 R149, R167 ;  /* 0x000000a700957308 */ /* 0x00026c0000000800 */
[----:B------:R-:W-:Y:S01]  /*10b30*/  MOV R148, R202 ;  /* 0x000000ca00947202 */ /* 0x000fe20000000f00 */
[-C--:B------:R-:W-:Y:S08]  /*10b40*/  HMMA.16816.F32 R76, R144, R150.reuse, R76 ;  /* 0x00000096904c723c */ /* 0x080ff0000000184c */
[C---:B------:R-:W-:Y:S07]  /*10b50*/  HMMA.16816.F32 R80, R140.reuse, R150, R80 ;  /* 0x000000968c50723c */ /* 0x040fee0000001850 */
[----:B------:R-:W-:Y:S01]  /*10b60*/  MOV R151, R187 ;  /* 0x000000bb00977202 */ /* 0x000fe20000000f00 */
[-C--:B---3--:R-:W-:Y:S04]  /*10b70*/  HMMA.16816.F32 R84, R140, R152.reuse, R84 ;  /* 0x000000988c54723c */ /* 0x088fe80000001854 */
[----:B-1----:R-:W-:Y:S02]  /*10b80*/  MOV R167, R186 ;  /* 0x000000ba00a77202 */ /* 0x002fe40000000f00 */
[----:B------:R-:W-:Y:S01]  /*10b90*/  LDSM.16.MT88.4 R184, [R228+0x1900] ;  /* 0x00190000e4b8783b */ /* 0x000fe20000004200 */
[----:B--2---:R-:W-:Y:S01]  /*10ba0*/  MOV R150, R132 ;  /* 0x0000008400967202 */ /* 0x004fe20000000f00 */
[C---:B------:R-:W-:Y:S04]  /*10bb0*/  HMMA.16816.F32 R88, R144.reuse, R152, R88 ;  /* 0x000000989058723c */ /* 0x040fe80000001858 */
[----:B------:R-:W-:Y:S01]  /*10bc0*/  FADD.FTZ R132, R223, R139 ;  /* 0x0000008bdf847221 */ /* 0x000fe20000010000 */
[----:B------:R-:W-:Y:S01]  /*10bd0*/  F2FP.PACK_AB R206, R150, R176 ;  /* 0x000000b096ce723e */ /* 0x000fe200000000ff */
[----:B------:R-:W-:Y:S01]  /*10be0*/  LDSM.16.MT88.4 R220, [R228+0x3900] ;  /* 0x00390000e4dc783b */ /* 0x000fe20000004200 */
[----:B------:R-:W-:Y:S01]  /*10bf0*/  F2FP.PACK_AB R207, R133, R149 ;  /* 0x0000009585cf723e */ /* 0x000fe200000000ff */
[-C--:B------:R-:W-:Y:S01]  /*10c00*/  HMMA.16816.F32 R92, R144, R154.reuse, R92 ;  /* 0x0000009a905c723c */ /* 0x080fe2000000185c */
[----:B------:R1:W2:Y:S03]  /*10c10*/  MUFU.EX2 R139, R204 ;  /* 0x000000cc008b7308 */ /* 0x0002a60000000800 */
[----:B------:R-:W-:Y:S02]  /*10c20*/  FADD.FTZ R132, R224, R132 ;  /* 0x00000084e0847221 */ /* 0x000fe40000010000 */
[----:B------:R3:W5:Y:S02]  /*10c30*/  LDL.LU R224, [R1+0x70] ;  /* 0x0000700001e07983 */ /* 0x0007640000300800 */
[C---:B------:R-:W-:Y:S02]  /*10c40*/  HMMA.16816.F32 R96, R140.reuse, R154, R96 ;  /* 0x0000009a8c60723c */ /* 0x040fe40000001860 */
[----:B------:R-:W3:Y:S02]  /*10c50*/  LDSM.16.MT88.4 R152, [R225+0x1900] ;  /* 0x00190000e198783b */ /* 0x000ee40000004200 */
[----:B------:R-:W-:Y:S04]  /*10c60*/  FADD.FTZ R132, R241, R132 ;  /* 0x00000084f1847221 */ /* 0x000fe80000010000 */
[-C--:B----4-:R-:W-:Y:S02]  /*10c70*/  HMMA.16816.F32 R100, R140, R156.reuse, R100 ;  /* 0x0000009c8c64723c */ /* 0x090fe40000001864 */
[----:B------:R4:W5:Y:S02]  /*10c80*/  LDL.LU R231, [R1+0x6c] ;  /* 0x00006c0001e77983 */ /* 0x0009640000300800 */
[----:B------:R-:W-:Y:S01]  /*10c90*/  FADD.FTZ R132, R178, R132 ;  /* 0x00000084b2847221 */ /* 0x000fe20000010000 */
[----:B------:R-:W-:Y:S01]  /*10ca0*/  MOV R178, R201 ;  /* 0x000000c900b27202 */ /* 0x000fe20000000f00 */
[----:B------:R4:W5:Y:S02]  /*10cb0*/  LDL.LU R241, [R1+0x68] ;  /* 0x0000680001f17983 */ /* 0x0009640000300800 */
[C---:B------:R-:W-:Y:S02]  /*10cc0*/  HMMA.16816.F32 R104, R144.reuse, R156, R104 ;  /* 0x0000009c9068723c */ /* 0x040fe40000001868 */
[----:B------:R-:W3:Y:S02]  /*10cd0*/  LDSM.16.MT88.4 R200, [R227+0x1900] ;  /* 0x00190000e3c8783b */ /* 0x000ee40000004200 */
[----:B-1----:R-:W-:Y:S02]  /*10ce0*/  F2FP.PACK_AB R204, R172, R173 ;  /* 0x000000adaccc723e */ /* 0x002fe400000000ff */
[----:B--2---:R-:W-:Y:S02]  /*10cf0*/  F2FP.PACK_AB R211, R138, R139 ;  /* 0x0000008b8ad3723e */ /* 0x004fe400000000ff */
[-C--:B------:R-:W-:Y:S02]  /*10d00*/  HMMA.16816.F32 R108, R144, R158.reuse, R108 ;  /* 0x0000009e906c723c */ /* 0x080fe4000000186c */
[----:B------:R4:W5:Y:S04]  /*10d10*/  LDL.LU R242, [R1+0x64] ;  /* 0x0000640001f27983 */ /* 0x0009680000300800 */
[----:B------:R4:W5:Y:S02]  /*10d20*/  LDL.LU R243, [R1+0x60] ;  /* 0x0000600001f37983 */ /* 0x0009640000300800 */
[C---:B------:R-:W-:Y:S02]  /*10d30*/  HMMA.16816.F32 R112, R140.reuse, R158, R112 ;  /* 0x0000009e8c70723c */ /* 0x040fe40000001870 */
[----:B------:R4:W5:Y:S06]  /*10d40*/  LDL.LU R235, [R1+0x5c] ;  /* 0x00005c0001eb7983 */ /* 0x00096c0000300800 */
[-C--:B------:R-:W-:Y:S08]  /*10d50*/  HMMA.16816.F32 R116, R140, R160.reuse, R116 ;  /* 0x000000a08c74723c */ /* 0x080ff00000001874 */
[C---:B------:R-:W-:Y:S08]  /*10d60*/  HMMA.16816.F32 R120, R144.reuse, R160, R120 ;  /* 0x000000a09078723c */ /* 0x040ff00000001878 */
[-C--:B------:R-:W-:Y:S08]  /*10d70*/  HMMA.16816.F32 R124, R144, R162.reuse, R124 ;  /* 0x000000a2907c723c */ /* 0x080ff0000000187c */
[----:B------:R-:W-:Y:S08]  /*10d80*/  HMMA.16816.F32 R128, R140, R162, R128 ;  /* 0x000000a28c80723c */ /* 0x000ff00000001880 */
[-C--:B---3--:R-:W-:Y:S01]  /*10d90*/  HMMA.16816.F32 R140, R204, R152.reuse, R4 ;  /* 0x00000098cc8c723c */ /* 0x088fe20000001804 */
[----:B------:R-:W1:Y:S07]  /*10da0*/  LDSM.16.MT88.4 R4, [R227+0x3900] ;  /* 0x00390000e304783b */ /* 0x000e6e0000004200 */
[C---:B------:R-:W-:Y:S07]  /*10db0*/  HMMA.16816.F32 R144, R208.reuse, R152, R8 ;  /* 0x00000098d090723c */ /* 0x040fee0000001808 */
[----:B------:R-:W-:Y:S02]  /*10dc0*/  MOV R8, R150 ;  /* 0x0000009600087202 */ /* 0x000fe40000000f00 */
[----:B------:R-:W-:Y:S03]  /*10dd0*/  MOV R11, R149 ;  /* 0x00000095000b7202 */ /* 0x000fe60000000f00 */
[----:B------:R-:W-:Y:S02]  /*10de0*/  MOV R9, R151 ;  /* 0x0000009700097202 */ /* 0x000fe40000000f00 */
[----:B------:R-:W-:Y:S02]  /*10df0*/  MOV R10, R148 ;  /* 0x00000094000a7202 */ /* 0x000fe40000000f00 */
[-C--:B------:R-:W-:Y:S07]  /*10e00*/  HMMA.16816.F32 R148, R208, R154.reuse, R12 ;  /* 0x0000009ad094723c */ /* 0x080fee000000180c */
[----:B------:R-:W-:Y:S01]  /*10e10*/  MOV R15, R167 ;  /* 0x000000a7000f7202 */ /* 0x000fe20000000f00 */
        /* <DEDUP_REMOVED lines=22> */
[----:B------:R-:W-:Y:S01]  /*10f80*/  MOV R21, R182 ;  /* 0x000000b600157202 */ /* 0x000fe20000000f00 */
[----:B------:R-:W-:Y:S01]  /*10f90*/  FADD.FTZ R0, R39, R0 ;  /* 0x0000000027007221 */ /* 0x000fe20000010000 */
[----:B------:R-:W-:Y:S01]  /*10fa0*/  MOV R38, R180 ;  /* 0x000000b400267202 */ /* 0x000fe20000000f00 */
[----:B------:R-:W-:Y:S01]  /*10fb0*/  FADD.FTZ R12, R12, R134 ;  /* 0x000000860c0c7221 */ /* 0x000fe20000010000 */
[----:B------:R-:W-:Y:S02]  /*10fc0*/  MOV R37, R181 ;  /* 0x000000b500257202 */ /* 0x000fe40000000f00 */
[-C--:B------:R-:W-:Y:S03]  /*10fd0*/  HMMA.16816.F32 R180, R208, R186.reuse, R44 ;  /* 0x000000bad0b4723c */ /* 0x080fe6000000182c */
[----:B------:R-:W-:Y:S01]  /*10fe0*/  MOV R30, R14 ;  /* 0x0000000e001e7202 */ /* 0x000fe20000000f00 */
[----:B------:R-:W-:Y:S01]  /*10ff0*/  FADD.FTZ R3, R38, R3 ;  /* 0x0000000326037221 */ /* 0x000fe20000010000 */
[----:B------:R-:W-:Y:S02]  /*11000*/  MOV R14, R11 ;  /* 0x0000000b000e7202 */ /* 0x000fe40000000f00 */
        /* <DEDUP_REMOVED lines=10> */
[----:B------:R-:W-:Y:S02]  /*110b0*/  MOV R11, R195 ;  /* 0x000000c3000b7202 */ /* 0x000fe40000000f00 */
[----:B------:R-:W-:Y:S02]  /*110c0*/  MOV R8, R194 ;  /* 0x000000c200087202 */ /* 0x000fe40000000f00 */
[C---:B------:R-:W-:Y:S04]  /*110d0*/  HMMA.16816.F32 R192, R208.reuse, R200, R56 ;  /* 0x000000c8d0c0723c */ /* 0x040fe80000001838 */
[----:B------:R-:W-:Y:S01]  /*110e0*/  MOV R35, R9 ;  /* 0x0000000900237202 */ /* 0x000fe20000000f00 */
[----:B------:R-:W-:Y:S01]  /*110f0*/  FADD.FTZ R8, R8, R132 ;  /* 0x0000008408087221 */ /* 0x000fe20000010000 */
[----:B------:R-:W-:Y:S02]  /*11100*/  MOV R34, R10 ;  /* 0x0000000a00227202 */ /* 0x000fe40000000f00 */
[----:B------:R-:W-:Y:S01]  /*11110*/  MOV R9, R199 ;  /* 0x000000c700097202 */ /* 0x000fe20000000f00 */
[----:B------:R-:W-:Y:S03]  /*11120*/  FADD.FTZ R8, R37, R8 ;  /* 0x0000000825087221 */ /* 0x000fe60000010000 */
[----:B------:R-:W-:Y:S01]  /*11130*/  MOV R10, R198 ;  /* 0x000000c6000a7202 */ /* 0x000fe20000000f00 */
[----:B------:R-:W-:Y:S01]  /*11140*/  FADD.FTZ R11, R11, R8 ;  /* 0x000000080b0b7221 */ /* 0x000fe20000010000 */
[-C--:B------:R-:W-:Y:S03]  /*11150*/  HMMA.16816.F32 R196, R208, R202.reuse, R60 ;  /* 0x000000cad0c4723c */ /* 0x080fe6000000183c */
[----:B------:R-:W-:Y:S01]  /*11160*/  FADD.FTZ R10, R10, R3 ;  /* 0x000000030a0a7221 */ /* 0x000fe20000010000 */
[-C--:B------:R-:W-:Y:S01]  /*11170*/  MOV R134, R2.reuse ;  /* 0x0000000200867202 */ /* 0x080fe20000000f00 */
        /* <DEDUP_REMOVED lines=55> */
[----:B------:R1:W-:Y:S01]  /*114f0*/  STL [R1+0x14], R3 ;  /* 0x0000140301007387 */ /* 0x0003e20000100800 */
[----:B------:R-:W-:Y:S03]  /*11500*/  MOV R2, R137 ;  /* 0x0000008900027202 */ /* 0x000fe60000000f00 */
[----:B------:R4:W-:Y:S01]  /*11510*/  STL [R1+0x1c], R0 ;  /* 0x00001c0001007387 */ /* 0x0009e20000100800 */
[----:B-1----:R-:W-:Y:S01]  /*11520*/  MOV R3, R136 ;  /* 0x0000008800037202 */ /* 0x002fe20000000f00 */
[----:B------:R-:W-:-:S05]  /*11530*/  @P0 BRA `(.L_x_1492) ;  /* 0xffffb71000000947 */ /* 0x000fca000383ffff */
.L_x_1491:
[----:B-1--4-:R-:W2:Y:S04]  /*11540*/  LDL.LU R0, [R1+0x10] ;  /* 0x0000100001007983 */ /* 0x012ea80000300800 */
        /* <DEDUP_REMOVED lines=184> */
.L_x_1473:
        /* <DEDUP_REMOVED lines=184> */
.L_x_1494:
        /* <DEDUP_REMOVED lines=151> */
.L_x_1496:
[----:B--234-:R-:W-:Y:S05]  /*135c0*/  BSYNC B0 ;  /* 0x0000000000007941 */ /* 0x01cfea0003800000 */
.L_x_1495:
        /* <DEDUP_REMOVED lines=16> */
.L_x_1498:
[----:B------:R-:W-:Y:S05]  /*136d0*/  BSYNC B0 ;  /* 0x0000000000007941 */ /* 0x000fea0003800000 */
.L_x_1497:
        /* <DEDUP_REMOVED lines=16> */
.L_x_1500:
[----:B------:R-:W-:Y:S05]  /*137e0*/  BSYNC B0 ;  /* 0x0000000000007941 */ /* 0x000fea0003800000 */
.L_x_1499:
        /* <DEDUP_REMOVED lines=16> */
.L_x_1502:
[----:B------:R-:W-:Y:S05]  /*138f0*/  BSYNC B0 ;  /* 0x0000000000007941 */ /* 0x000fea0003800000 */
.L_x_1501:
        /* <DEDUP_REMOVED lines=16> */
.L_x_1504:
[----:B------:R-:W-:Y:S05]  /*13a00*/  BSYNC B0 ;  /* 0x0000000000007941 */ /* 0x000fea0003800000 */
.L_x_1503:
        /* <DEDUP_REMOVED lines=16> */
.L_x_1506:
[----:B------:R-:W-:Y:S05]  /*13b10*/  BSYNC B0 ;  /* 0x0000000000007941 */ /* 0x000fea0003800000 */
.L_x_1505:
        /* <DEDUP_REMOVED lines=16> */
.L_x_1508:
[----:B------:R-:W-:Y:S05]  /*13c20*/  BSYNC B0 ;  /* 0x0000000000007941 */ /* 0x000fea0003800000 */
.L_x_1507:
        /* <DEDUP_REMOVED lines=17> */
.L_x_1493:
        /* <DEDUP_REMOVED lines=19> */
.L_x_1509:
        /* <DEDUP_REMOVED lines=42> */
.L_x_1511:
[----:B------:R-:W-:Y:S05]  /*14110*/  BSYNC B0 ;  /* 0x0000000000007941 */ /* 0x000fea0003800000 */
.L_x_1510:
        /* <DEDUP_REMOVED lines=59> */
.L_x_1513:
[----:B------:R-:W-:Y:S05]  /*144d0*/  BSYNC B0 ;  /* 0x0000000000007941 */ /* 0x000fea0003800000 */
.L_x_1512:
        /* <DEDUP_REMOVED lines=15> */
.L_x_1515:
[----:B------:R-:W-:Y:S05]  /*145d0*/  BSYNC B0 ;  /* 0x0000000000007941 */ /* 0x000fea0003800000 */
.L_x_1514:
        /* <DEDUP_REMOVED lines=15> */
.L_x_1517:
[----:B------:R-:W-:Y:S05]  /*146d0*/  BSYNC B0 ;  /* 0x0000000000007941 */ /* 0x000fea0003800000 */
.L_x_1516:
        /* <DEDUP_REMOVED lines=15> */
.L_x_1519:
[----:B------:R-:W-:Y:S05]  /*147d0*/  BSYNC B0 ;  /* 0x0000000000007941 */ /* 0x000fea0003800000 */
.L_x_1518:
        /* <DEDUP_REMOVED lines=15> */
.L_x_1521:
[----:B------:R-:W-:Y:S05]  /*148d0*/  BSYNC B0 ;  /* 0x0000000000007941 */ /* 0x000fea0003800000 */
.L_x_1520:
        /* <DEDUP_REMOVED lines=15> */
.L_x_1523:
[----:B------:R-:W-:Y:S05]  /*149d0*/  BSYNC B0 ;  /* 0x0000000000007941 */ /* 0x000fea0003800000 */
.L_x_1522:
        /* <DEDUP_REMOVED lines=15> */
.L_x_1525:
[----:B------:R-:W-:Y:S05]  /*14ad0*/  BSYNC B0 ;  /* 0x0000000000007941 */ /* 0x000fea0003800000 */
.L_x_1524:
        /* <DEDUP_REMOVED lines=16> */
.L_x_1526:
        /* <DEDUP_REMOVED lines=10> */
.L_x_1732:


//--------------------- .text._ZN7cutlass13device_kernelIN5flash19enable_sm80_to_sm89INS1_16FlashAttnFwdSm80INS1_25CollectiveMainloopFwdSm80ILi4ELi1ELb0EN4cute5tupleIJNS5_1CILi128EEENS7_ILi64EEES8_EEELi128ENS_6half_tEfNS_4arch4Sm80ELb1ELb0ELb1ELb1ELb0ELb1ELb1ELb0EEENS1_21CollectiveEpilogueFwdINS6_IJS8_S8_S9_EEENS6_IJNS7_ILi1EEESH_SH_EEESB_SD_Li128ELb1ELb1ELb0ELb0EEENS1_19SingleTileSchedulerILb1ELb0ELb1ELi128EEEEEEEEEvNT_6ParamsE --------------------------
	.section	.text._ZN7cutlass13device_kernelIN5flash19enable_sm80_to_sm89INS1_16FlashAttnFwdSm80INS1_25CollectiveMainloopFwdSm80ILi4ELi1ELb0EN4cute5tupleIJNS5_1CILi128EEENS7_ILi64EEES8_EEELi128ENS_6half_tEfNS_4arch4Sm80ELb1ELb0ELb1ELb1ELb0ELb1ELb1ELb0EEENS1_21CollectiveEpilogueFwdINS6_IJS8_S8_S9_EEENS6_IJNS7_ILi1EEESH_SH_EEESB_SD_Li128ELb1ELb1ELb0ELb0EEENS1_19SingleTileSchedulerILb1ELb0ELb1ELi128EEEEEEEEEvNT_6ParamsE,"ax",@progbits
	.sectioninfo	@"SHI_REGISTERS=255"
	.align	128
.text._ZN7cutlass13device_kernelIN5flash19enable_sm80_to_sm89INS1_16FlashAttnFwdSm80INS1_25CollectiveMainloopFwdSm80ILi4ELi1ELb0EN4cute5tupleIJNS5_1CILi128EEENS7_ILi64EEES8_EEELi128ENS_6half_tEfNS_4arch4Sm80ELb1ELb0ELb1ELb1ELb0ELb1ELb1ELb0EEENS1_21CollectiveEpilogueFwdINS6_IJS8_S8_S9_EEENS6_IJNS7_ILi1EEESH_SH_EEESB_SD_Li128ELb1ELb1ELb0ELb0EEENS1_19SingleTileSchedulerILb1ELb0ELb1ELi128EEEEEEEEEvNT_6ParamsE:
        .type           _ZN7cutlass13device_kernelIN5flash19enable_sm80_to_sm89INS1_16FlashAttnFwdSm80INS1_25CollectiveMainloopFwdSm80ILi4ELi1ELb0EN4cute5tupleIJNS5_1CILi128EEENS7_ILi64EEES8_EEELi128ENS_6half_tEfNS_4arch4Sm80ELb1ELb0ELb1ELb1ELb0ELb1ELb1ELb0EEENS1_21CollectiveEpilogueFwdINS6_IJS8_S8_S9_EEENS6_IJNS7_ILi1EEESH_SH_EEESB_SD_Li128ELb1ELb1ELb0ELb0EEENS1_19SingleTileSchedulerILb1ELb0ELb1ELi128EEEEEEEEEvNT_6ParamsE,@function
        .size           _ZN7cutlass13device_kernelIN5flash19enable_sm80_to_sm89INS1_16FlashAttnFwdSm80INS1_25CollectiveMainloopFwdSm80ILi4ELi1ELb0EN4cute5tupleIJNS5_1CILi128EEENS7_ILi64EEES8_EEELi128ENS_6half_tEfNS_4arch4Sm80ELb1ELb0ELb1ELb1ELb0ELb1ELb1ELb0EEENS1_21CollectiveEpilogueFwdINS6_IJS8_S8_S9_EEENS6_IJNS7_ILi1EEESH_SH_EEESB_SD_Li128ELb1ELb1ELb0ELb0EEENS1_19SingleTileSchedulerILb1ELb0ELb1ELi128EEEEEEEEEvNT_6ParamsE,(.L_x_1733 - _ZN7cutlass13device_kernelIN5flash19enable_sm80_to_sm89INS1_16FlashAttnFwdSm80INS1_25CollectiveMainloopFwdSm80ILi4ELi1ELb0EN4cute5tupleIJNS5_1CILi128EEENS7_ILi64EEES8_EEELi128ENS_6half_tEfNS_4arch4Sm80ELb1ELb0ELb1ELb1ELb0ELb1ELb1ELb0EEENS1_21CollectiveEpilogueFwdINS6_IJS8_S8_S9_EEENS6_IJNS7_ILi1EEESH_SH_EEESB_SD_Li128ELb1ELb1ELb0ELb0EEENS1_19SingleTileSchedulerILb1ELb0ELb1ELi128EEEEEEEEEvNT_6ParamsE)
        .other          _ZN7cutlass13device_kernelIN5flash19enable_sm80_to_sm89INS1_16FlashAttnFwdSm80INS1_25CollectiveMainloopFwdSm80ILi4ELi1ELb0EN4cute5tupleIJNS5_1CILi128EEENS7_ILi64EEES8_EEELi128ENS_6half_tEfNS_4arch4Sm80ELb1ELb0ELb1ELb1ELb0ELb1ELb1ELb0EEENS1_21CollectiveEpilogueFwdINS6_IJS8_S8_S9_EEENS6_IJNS7_ILi1EEESH_SH_EEESB_SD_Li128ELb1ELb1ELb0ELb0EEENS1_19SingleTileSchedulerILb1ELb0ELb1ELi128EEEEEEEEEvNT_6ParamsE,@"STO_CUDA_ENTRY STV_DEFAULT"
_ZN7cutlass13device_kernelIN5flash19enable_sm80_to_sm89INS1_16FlashAttnFwdSm80INS1_25CollectiveMainloopFwdSm80ILi4ELi1ELb0EN4cute5tupleIJNS5_1CILi128EEENS7_ILi64EEES8_EEELi128ENS_6half_tEfNS_4arch4Sm80ELb1ELb0ELb1ELb1ELb0ELb1ELb1ELb0EEENS1_21CollectiveEpilogueFwdINS6_IJS8_S8_S9_EEENS6_IJNS7_ILi1EEESH_SH_EEESB_SD_Li128ELb1ELb1ELb0ELb0EEENS1_19SingleTileSchedulerILb1ELb0ELb1ELi128EEEEEEEEEvNT_6ParamsE:
[----:B------:R-:W-:Y:S02]  /*0000*/  MOV R1, c[0x0][0x28] ;  /* 0x00000a0000017a02 */ /* 0x000fe40000000f00 */
[----:B------:R-:W1:Y:S01]  /*0010*/  S2R R177, SR_TID.X ;  /* 0x0000000000b17919 */ /* 0x000e620000002100 */
[----:B------:R-:W-:Y:S01]  /*0020*/  IMAD.MOV.U32 R38, RZ, RZ, 0x4 ;  /* 0x00000004ff267424 */ /* 0x000fe200078e00ff */
[----:B------:R-:W2:Y:S01]  /*0030*/  S2UR UR18, SR_CTAID.X ;  /* 0x00000000001279c3 */ /* 0x000ea20000002500 */
[----:B------:R-:W-:Y:S01]  /*0040*/  ULDC.64 UR28, c[0x0][0x118] ;  /* 0x00004600001c7ab9 */ /* 0x000fe20000000a00 */
[----:B------:R-:W3:Y:S01]  /*0050*/  S2R R4, SR_CTAID.Z ;  /* 0x0000000000047919 */ /* 0x000ee20000002700 */
[----:B------:R-:W-:-:S05]  /*0060*/  IADD3 R1, R1, -0xa0, RZ ;  /* 0xffffff6001017810 */ /* 0x000fca0007ffe0ff */
[----:B------:R-:W4:Y:S01]  /*0070*/  S2UR UR26, SR_CTAID.Z ;  /* 0x00000000001a79c3 */ /* 0x000f220000002700 */
[----:B-1----:R-:W-:Y:S01]  /*0080*/  SHF.R.U32.HI R0, RZ, 0x5, R177 ;  /* 0x00000005ff007819 */ /* 0x002fe200000116b1 */
[----:B---3--:R-:W-:-:S05]  /*0090*/  IMAD.WIDE R2, R4, R38, c[0x0][0x568] ;  /* 0x00015a0004027625 */ /* 0x008fca00078e0226 */
[----:B------:R-:W1:Y:S02]  /*00a0*/  SHFL.IDX PT, R0, R0, RZ, 0x1f ;  /* 0x00001fff00007589 */ /* 0x000e6400000e0000 */
[----:B-1----:R-:W-:-:S13]  /*00b0*/  ISETP.NE.AND P0, PT, R0, RZ, PT ;  /* 0x000000ff0000720c */ /* 0x002fda0003f05270 */
[----:B--2-4-:R-:W-:Y:S05]  /*00c0*/  @!P0 BRA `(.L_x_1527) ;  /* 0x0000017000008947 */ /* 0x014fea0003800000 */
[----:B------:R-:W-:-:S04]  /*00d0*/  ISETP.NE.U32.AND P0, PT, RZ, c[0x0][0x568], PT ;  /* 0x00015a00ff007a0c */ /* 0x000fc80003f05070 */
[----:B------:R-:W-:-:S13]  /*00e0*/  ISETP.NE.AND.EX P0, PT, RZ, c[0x0][0x56c], PT, P0 ;  /* 0x00015b00ff007a0c */ /* 0x000fda0003f05300 */
[----:B------:R-:W-:Y:S05]  /*00f0*/  @!P0 BRA `(.L_x_1528) ;  /* 0x0000003000008947 */ /* 0x000fea0003800000 */
[----:B------:R-:W2:Y:S02]  /*0100*/  LDG.E R0, [R2.64] ;  /* 0x0000001c02007981 */ /* 0x000ea4000c1e1900 */
[----:B--2---:R1:W2:Y:S02]  /*0110*/  R2UR UR5, R0 ;  /* 0x00000000000573c2 */ /* 0x0042a400000e0000 */
[----:B-12---:R-:W-:Y:S05]  /*0120*/  BRA `(.L_x_1529) ;  /* 0x000000b000007947 */ /* 0x006fea0003800000 */
.L_x_1528:
[----:B------:R-:W-:-:S04]  /*0130*/  ISETP.NE.U32.AND P0, PT, RZ, c[0x0][0x560], PT ;  /* 0x00015800ff007a0c */ /* 0x000fc80003f05070 */
[----:B------:R-:W-:-:S13]  /*0140*/  ISETP.NE.AND.EX P0, PT, RZ, c[0x0][0x564], PT, P0 ;  /* 0x00015900ff007a0c */ /* 0x000fda0003f05300 */
[----:B------:R-:W-:Y:S05]  /*0150*/  @!P0 BRA `(.L_x_1530) ;  /* 0x0000007000008947 */ /* 0x000fea0003800000 */
[----:B------:R-:W-:-:S05]  /*0160*/  IMAD.WIDE R2, R4, R38, c[0x0][0x560] ;  /* 0x0001580004027625 */ /* 0x000fca00078e0226 */
[----:B------:R-:W2:Y:S04]  /*0170*/  LDG.E R4, [R2.64] ;  /* 0x0000001c02047981 */ /* 0x000ea8000c1e1900 */
[----:B------:R-:W3:Y:S01]  /*0180*/  LDG.E R0, [R2.64+0x4] ;  /* 0x0000041c02007981 */ /* 0x000ee2000c1e1900 */
[----:B--2---:R-:W1:Y:S08]  /*0190*/  R2UR UR4, R4 ;  /* 0x00000000040473c2 */ /* 0x004e7000000e0000 */
[----:B---3--:R-:W1:Y:S02]  /*01a0*/  R2UR UR5, R0 ;  /* 0x00000000000573c2 */ /* 0x008e6400000e0000 */
[----:B-1----:R-:W-:Y:S01]  /*01b0*/  UIADD3 UR5, -UR4, UR5, URZ ;  /* 0x0000000504057290 */ /* 0x002fe2000fffe13f */
[----:B------:R-:W-:Y:S05]  /*01c0*/  BRA `(.L_x_1529) ;  /* 0x0000001000007947 */ /* 0x000fea0003800000 */
.L_x_1530:
[----:B------:R-:W-:Y:S02]  /*01d0*/  ULDC UR5, c[0x0][0x54c] ;  /* 0x0001530000057ab9 */ /* 0x000fe40000000800 */
.L_x_1529:
[----:B------:R-:W-:Y:S02]  /*01e0*/  ULDC UR4, c[0x0][0x548] ;  /* 0x0001520000047ab9 */ /* 0x000fe40000000800 */
[----:B------:R-:W-:-:S02]  /*01f0*/  USHF.L.U32 UR18, UR18, 0x7, URZ ;  /* 0x0000000712127899 */ /* 0x000fc4000800063f */
[----:B------:R-:W-:-:S04]  /*0200*/  UIMAD UR4, UR5, UR4, URZ ;  /* 0x00000004050472a4 */ /* 0x000fc8000f8e023f */
[----:B------:R-:W-:-:S04]  /*0210*/  UISETP.GE.AND UP0, UPT, UR18, UR4, UPT ;  /* 0x000000041200728c */ /* 0x000fc8000bf06270 */
[----:B------:R-:W-:Y:S01]  /*0220*/  USEL UR26, UR26, 0xffffffff, !UP0 ;  /* 0xffffffff1a1a7887 */ /* 0x000fe2000c000000 */
[----:B------:R-:W-:Y:S05]  /*0230*/  BRA `(.L_x_1531) ;  /* 0x0000016000007947 */ /* 0x000fea0003800000 */
.L_x_1527:
[----:B------:R-:W-:-:S04]  /*0240*/  ISETP.NE.U32.AND P0, PT, RZ, c[0x0][0x568], PT ;  /* 0x00015a00ff007a0c */ /* 0x000fc80003f05070 */
[----:B------:R-:W-:-:S13]  /*0250*/  ISETP.NE.AND.EX P0, PT, RZ, c[0x0][0x56c], PT, P0 ;  /* 0x00015b00ff007a0c */ /* 0x000fda0003f05300 */
[----:B------:R-:W-:Y:S05]  /*0260*/  @!P0 BRA `(.L_x_1532) ;  /* 0x0000003000008947 */ /* 0x000fea0003800000 */
[----:B------:R-:W2:Y:S02]  /*0270*/  LDG.E R0, [R2.64] ;  /* 0x0000001c02007981 */ /* 0x000ea4000c1e1900 */
[----:B--2---:R1:W2:Y:S02]  /*0280*/  R2UR UR5, R0 ;  /* 0x00000000000573c2 */ /* 0x0042a400000e0000 */
[----:B-12---:R-:W-:Y:S05]  /*0290*/  BRA `(.L_x_1533) ;  /* 0x000000b000007947 */ /* 0x006fea0003800000 */
.L_x_1532:
        /* <DEDUP_REMOVED lines=10> */
.L_x_1534:
[----:B------:R-:W-:Y:S02]  /*0340*/  ULDC UR5, c[0x0][0x54c] ;  /* 0x0001530000057ab9 */ /* 0x000fe40000000800 */
.L_x_1533:
[----:B------:R-:W-:Y:S02]  /*0350*/  ULDC UR4, c[0x0][0x548] ;  /* 0x0001520000047ab9 */ /* 0x000fe40000000800 */
[----:B------:R-:W-:-:S02]  /*0360*/  USHF.L.U32 UR18, UR18, 0x7, URZ ;  /* 0x0000000712127899 */ /* 0x000fc4000800063f */
[----:B------:R-:W-:-:S04]  /*0370*/  UIMAD UR4, UR5, UR4, URZ ;  /* 0x00000004050472a4 */ /* 0x000fc8000f8e023f */
[----:B------:R-:W-:-:S04]  /*0380*/  UISETP.GE.AND UP0, UPT, UR18, UR4, UPT ;  /* 0x000000041200728c */ /* 0x000fc8000bf06270 */
[----:B------:R-:W-:-:S06]  /*0390*/  USEL UR26, UR26, 0xffffffff, !UP0 ;  /* 0xffffffff1a1a7887 */ /* 0x000fcc000c000000 */
.L_x_1531:
[----:B------:R-:W-:-:S13]  /*03a0*/  ISETP.LE.AND P0, PT, RZ, UR26, PT ;  /* 0x0000001aff007c0c */ /* 0x000fda000bf03270 */
[----:B------:R-:W-:Y:S05]  /*03b0*/  @!P0 EXIT ;  /* 0x000000000000894d */ /* 0x000fea0003800000 */
[----:B------:R-:W-:Y:S01]  /*03c0*/  ISETP.NE.U32.AND P0, PT, RZ, c[0x0][0x370], PT ;  /* 0x0000dc00ff007a0c */ /* 0x000fe20003f05070 */
[----:B------:R-:W-:Y:S01]  /*03d0*/  ULDC.64 UR4, c[0x0][0x358] ;  /* 0x0000d60000047ab9 */ /* 0x000fe20000000a00 */
[----:B------:R-:W-:Y:S01]  /*03e0*/  ISETP.NE.U32.AND P1, PT, RZ, c[0x0][0x360], PT ;  /* 0x0000d800ff007a0c */ /* 0x000fe20003f25070 */
[----:B------:R-:W-:Y:S01]  /*03f0*/  IMAD.U32 R0, RZ, RZ, UR26 ;  /* 0x0000001aff007e24 */ /* 0x000fe2000f8e00ff */
[----:B------:R-:W-:Y:S01]  /*0400*/  ISETP.NE.AND.EX P3, PT, RZ, c[0x0][0x374], PT, P0 ;  /* 0x0000dd00ff007a0c */ /* 0x000fe20003f65300 */
[----:B------:R-:W-:Y:S01]  /*0410*/  IMAD.U32 R4, RZ, RZ, UR26 ;  /* 0x0000001aff047e24 */ /* 0x000fe2000f8e00ff */
[----:B------:R-:W-:Y:S01]  /*0420*/  ISETP.NE.AND.EX P1, PT, RZ, c[0x0][0x364], PT, P1 ;  /* 0x0000d900ff007a0c */ /* 0x000fe20003f25310 */
[----:B------:R-:W-:Y:S01]  /*0430*/  UISETP.NE.U32.AND UP3, UPT, URZ, UR4, UPT ;  /* 0x000000043f00728c */ /* 0x000fe2000bf65070 */
[----:B------:R-:W-:Y:S02]  /*0440*/  ISETP.NE.U32.AND P2, PT, RZ, c[0x0][0x348], PT ;  /* 0x0000d200ff007a0c */ /* 0x000fe40003f45070 */
[----:B------:R-:W-:Y:S01]  /*0450*/  ISETP.NE.U32.AND P4, PT, RZ, c[0x0][0x350], PT ;  /* 0x0000d400ff007a0c */ /* 0x000fe20003f85070 */
[----:B------:R-:W-:Y:S01]  /*0460*/  UISETP.NE.AND.EX UP3, UPT, URZ, UR5, UPT, UP3 ;  /* 0x000000053f00728c */ /* 0x000fe2000bf65330 */
[----:B------:R-:W-:-:S02]  /*0470*/  ISETP.NE.AND.EX P2, PT, RZ, c[0x0][0x34c], PT, P2 ;  /* 0x0000d300ff007a0c */ /* 0x000fc40003f45320 */
[----:B------:R-:W-:Y:S02]  /*0480*/  ISETP.NE.AND.EX P4, PT, RZ, c[0x0][0x354], PT, P4 ;  /* 0x0000d500ff007a0c */ /* 0x000fe40003f85340 */
[----:B------:R-:W-:Y:S01]  /*0490*/  MOV R5, UR26 ;  /* 0x0000001a00057c02 */ /* 0x000fe20008000f00 */
[----:B------:R-:W-:Y:S01]  /*04a0*/  @P3 IMAD.WIDE R2, R38, R0, c[0x0][0x370] ;  /* 0x0000dc0026023625 */ /* 0x000fe200078e0200 */
[----:B------:R-:W-:-:S03]  /*04b0*/  PLOP3.LUT P0, PT, PT, PT, UP3, 0x80, 0x0 ;  /* 0x000000000000781c */ /* 0x000fc60003f0f038 */
[C---:B------:R-:W-:Y:S01]  /*04c0*/  @P1 IMAD.WIDE R6, R38.reuse, R4, c[0x0][0x360] ;  /* 0x0000d80026061625 */ /* 0x040fe200078e0204 */
[----:B------:R1:W2:Y:S03]  /*04d0*/  @P3 LDG.E R11, [R2.64] ;  /* 0x0000001c020b3981 */ /* 0x0002a6000c1e1900 */
[----:B------:R-:W-:Y:S01]  /*04e0*/  IMAD.WIDE R4, R38, R5, c[0x0][0x348] ;  /* 0x0000d20026047625 */ /* 0x000fe200078e0205 */
[----:B------:R-:W-:-:S04]  /*04f0*/  MOV R10, RZ ;  /* 0x000000ff000a7202 */ /* 0x000fc80000000f00 */
[----:B------:R-:W3:Y:S01]  /*0500*/  @P2 LDG.E R9, [R4.64] ;  /* 0x0000001c04092981 */ /* 0x000ee2000c1e1900 */
[----:B-1----:R-:W-:-:S03]  /*0510*/  IMAD.WIDE R2, R38, R0, c[0x0][0x350] ;  /* 0x0000d40026027625 */ /* 0x002fc600078e0200 */
[----:B------:R1:W4:Y:S04]  /*0520*/  @P1 LDG.E R0, [R6.64] ;  /* 0x0000001c06001981 */ /* 0x000328000c1e1900 */
[----:B------:R-:W4:Y:S01]  /*0530*/  @P4 LDG.E R8, [R2.64] ;  /* 0x0000001c02084981 */ /* 0x000f22000c1e1900 */
[----:B-1----:R-:W-:-:S04]  /*0540*/  IMAD.U32 R6, RZ, RZ, UR26 ;  /* 0x0000001aff067e24 */ /* 0x002fc8000f8e00ff */
[----:B------:R-:W-:-:S05]  /*0550*/  IMAD.WIDE R6, R38, R6, c[0x0][0x358] ;  /* 0x0000d60026067625 */ /* 0x000fca00078e0206 */
[----:B------:R1:W5:Y:S01]  /*0560*/  @P0 LDG.E R10, [R6.64] ;  /* 0x0000001c060a0981 */ /* 0x000362000c1e1900 */
[----:B------:R-:W1:Y:S01]  /*0570*/  S2UR UR16, SR_CTAID.Y ;  /* 0x00000000001079c3 */ /* 0x000e620000002600 */
[----:B------:R-:W-:Y:S02]  /*0580*/  UMOV UR21, URZ ;  /* 0x0000003f00157c82 */ /* 0x000fe40008000000 */
[----:B------:R-:W-:Y:S02]  /*0590*/  ULDC UR24, c[0x0][0x168] ;  /* 0x00005a0000187ab9 */ /* 0x000fe40000000800 */
[----:B------:R-:W-:Y:S02]  /*05a0*/  UMOV UR22, URZ ;  /* 0x0000003f00167c82 */ /* 0x000fe40008000000 */
[----:B------:R-:W-:Y:S02]  /*05b0*/  UMOV UR20, URZ ;  /* 0x0000003f00147c82 */ /* 0x000fe40008000000 */
[----:B------:R-:W-:-:S02]  /*05c0*/  ULDC UR7, c[0x0][0x1d0] ;  /* 0x0000740000077ab9 */ /* 0x000fc40000000800 */
[----:B------:R-:W-:Y:S02]  /*05d0*/  ULDC UR23, c[0x0][0x228] ;  /* 0x00008a0000177ab9 */ /* 0x000fe40000000800 */
[----:B-1----:R-:W-:Y:S01]  /*05e0*/  USHF.R.S32.HI UR15, URZ, 0x1f, UR16 ;  /* 0x0000001f3f0f7899 */ /* 0x002fe20008011410 */
[----:B--2---:R1:W2:Y:S08]  /*05f0*/  @P3 R2UR UR21, R11 ;  /* 0x000000000b1533c2 */ /* 0x0042b000000e0000 */
[----:B---3--:R1:W3:Y:S08]  /*0600*/  @P2 R2UR UR22, R9 ;  /* 0x00000000091623c2 */ /* 0x0082f000000e0000 */
[----:B----4-:R1:W4:Y:S08]  /*0610*/  @P1 R2UR UR24, R0 ;  /* 0x00000000001813c2 */ /* 0x01033000000e0000 */
[----:B------:R1:W1:Y:S01]  /*0620*/  @P4 R2UR UR20, R8 ;  /* 0x00000000081443c2 */ /* 0x00026200000e0000 */
[----:B------:R-:W-:Y:S05]  /*0630*/  @P1 BRA `(.L_x_1535) ;  /* 0x0000006000001947 */ /* 0x000fea0003800000 */
[----:B--23--:R-:W-:Y:S05]  /*0640*/  @!P2 BRA `(.L_x_1535) ;  /* 0x000000500000a947 */ /* 0x00cfea0003800000 */
[----:B-1----:R1:W2:Y:S04]  /*0650*/  LDG.E R0, [R4.64] ;  /* 0x0000001c04007981 */ /* 0x0022a8000c1e1900 */
[----:B-1----:R-:W3:Y:S01]  /*0660*/  LDG.E R4, [R4.64+0x4] ;  /* 0x0000041c04047981 */ /* 0x002ee2000c1e1900 */
[----:B--2-4-:R-:W1:Y:S08]  /*0670*/  R2UR UR24, R0 ;  /* 0x00000000001873c2 */ /* 0x014e7000000e0000 */
[----:B---3--:R-:W1:Y:S02]  /*0680*/  R2UR UR4, R4 ;  /* 0x00000000040473c2 */ /* 0x008e6400000e0000 */
[----:B-1----:R-:W-:-:S06]  /*0690*/  UIADD3 UR24, -UR24, UR4, URZ ;  /* 0x0000000418187290 */ /* 0x002fcc000fffe13f */
.L_x_1535:
[----:B--23--:R-:W-:-:S04]  /*06a0*/  ISETP.NE.U32.AND P1, PT, RZ, c[0x0][0x368], PT ;  /* 0x0000da00ff007a0c */ /* 0x00cfc80003f25070 */
[----:B------:R-:W-:-:S13]  /*06b0*/  ISETP.NE.AND.EX P1, PT, RZ, c[0x0][0x36c], PT, P1 ;  /* 0x0000db00ff007a0c */ /* 0x000fda0003f25310 */
[----:B------:R-:W-:Y:S05]  /*06c0*/  @!P1 BRA `(.L_x_1536) ;  /* 0x0000005000009947 */ /* 0x000fea0003800000 */
[----:B-1----:R-:W-:-:S05]  /*06d0*/  MOV R0, UR26 ;  /* 0x0000001a00007c02 */ /* 0x002fca0008000f00 */
[----:B------:R-:W-:-:S05]  /*06e0*/  IMAD.WIDE R2, R38, R0, c[0x0][0x368] ;  /* 0x0000da0026027625 */ /* 0x000fca00078e0200 */
[----:B------:R-:W2:Y:S02]  /*06f0*/  LDG.E R0, [R2.64] ;  /* 0x0000001c02007981 */ /* 0x000ea4000c1e1900 */
[----:B--2---:R1:W2:Y:S02]  /*0700*/  R2UR UR7, R0 ;  /* 0x00000000000773c2 */ /* 0x0042a400000e0000 */
[----:B-12---:R-:W-:Y:S05]  /*0710*/  BRA `(.L_x_1537) ;  /* 0x0000006000007947 */ /* 0x006fea0003800000 */
.L_x_1536:
[----:B------:R-:W-:Y:S05]  /*0720*/  @!P4 BRA `(.L_x_1537) ;  /* 0x000000500000c947 */ /* 0x000fea0003800000 */
[----:B-1----:R1:W2:Y:S04]  /*0730*/  LDG.E R0, [R2.64] ;  /* 0x0000001c02007981 */ /* 0x0022a8000c1e1900 */
[----:B-1----:R-:W3:Y:S01]  /*0740*/  LDG.E R2, [R2.64+0x4] ;  /* 0x0000041c02027981 */ /* 0x002ee2000c1e1900 */
[----:B--2---:R-:W1:Y:S08]  /*0750*/  R2UR UR7, R0 ;  /* 0x00000000000773c2 */ /* 0x004e7000000e0000 */
[----:B---3--:R-:W1:Y:S02]  /*0760*/  R2UR UR4, R2 ;  /* 0x00000000020473c2 */ /* 0x008e6400000e0000 */
[----:B-1----:R-:W-:-:S06]  /*0770*/  UIADD3 UR7, -UR7, UR4, URZ ;  /* 0x0000000407077290 */ /* 0x002fcc000fffe13f */
.L_x_1537:
[----:B------:R2:W3:Y:S04]  /*0780*/  @P0 LDG.E R4, [R6.64] ;  /* 0x0000001c06040981 */ /* 0x0004e8000c1e1900 */
[----:B--2---:R-:W2:Y:S01]  /*0790*/  @P0 LDG.E R6, [R6.64+0x4] ;  /* 0x0000041c06060981 */ /* 0x004ea2000c1e1900 */
[----:B------:R-:W-:Y:S01]  /*07a0*/  ISETP.NE.U32.AND P1, PT, RZ, c[0x0][0x378], PT ;  /* 0x0000de00ff007a0c */ /* 0x000fe20003f25070 */
[----:B-1----:R-:W-:-:S03]  /*07b0*/  IMAD.U32 R0, RZ, RZ, UR26 ;  /* 0x0000001aff007e24 */ /* 0x002fc6000f8e00ff */
[----:B------:R-:W-:-:S13]  /*07c0*/  ISETP.NE.AND.EX P1, PT, RZ, c[0x0][0x37c], PT, P1 ;  /* 0x0000df00ff007a0c */ /* 0x000fda0003f25310 */
[----:B------:R-:W-:-:S05]  /*07d0*/  @P1 IMAD.WIDE R2, R38, R0, c[0x0][0x378] ;  /* 0x0000de0026021625 */ /* 0x000fca00078e0200 */
[----:B----4-:R-:W4:Y:S01]  /*07e0*/  @P1 LDG.E R0, [R2.64] ;  /* 0x0000001c02001981 */ /* 0x010f22000c1e1900 */
[----:B------:R-:W-:Y:S02]  /*07f0*/  ULDC UR6, c[0x0][0x2c4] ;  /* 0x0000b10000067ab9 */ /* 0x000fe40000000800 */
[----:B------:R-:W-:Y:S02]  /*0800*/  UISETP.NE.AND UP2, UPT, UR6, 0x1, UPT ;  /* 0x000000010600788c */ /* 0x000fe4000bf45270 */
[----:B------:R-:W-:Y:S02]  /*0810*/  UIADD3 UR6, -UR21, UR7, URZ ;  /* 0x0000000715067290 */ /* 0x000fe4000fffe13f */
[----:B------:R-:W-:-:S07]  /*0820*/  UMOV UR19, UR7 ;  /* 0x0000000700137c82 */ /* 0x000fce0008000000 */
[----:B------:R-:W-:Y:S01]  /*0830*/  @UP2 UIADD3 UR8, UR18, 0x7f, URZ ;  /* 0x0000007f12082890 */ /* 0x000fe2000fffe03f */
[----:B---3--:R-:W1:Y:S08]  /*0840*/  @P0 R2UR UR4, R4 ;  /* 0x00000000040403c2 */ /* 0x008e7000000e0000 */
[----:B--2---:R-:W1:Y:S08]  /*0850*/  @P0 R2UR UR5, R6 ;  /* 0x00000000060503c2 */ /* 0x004e7000000e0000 */
[----:B----4-:R2:W3:Y:S01]  /*0860*/  @P1 R2UR UR19, R0 ;  /* 0x00000000001313c2 */ /* 0x0104e200000e0000 */
[----:B-1----:R-:W-:-:S03]  /*0870*/  @UP3 UIADD3 UR23, -UR4, UR5, URZ ;  /* 0x0000000504173290 */ /* 0x002fc6000fffe13f */
[----:B------:R-:W-:Y:S02]  /*0880*/  ULDC.64 UR4, c[0x0][0x2c8] ;  /* 0x0000b20000047ab9 */ /* 0x000fe40000000a00 */
[----:B------:R-:W-:Y:S02]  /*0890*/  UIMAD.WIDE.U32 UR8, UR8, UR4, URZ ;  /* 0x00000004080872a5 */ /* 0x000fe4000f8e003f */
[----:B------:R-:W-:Y:S02]  /*08a0*/  UIADD3 UR13, UR6, UR23, URZ ;  /* 0x00000017060d7290 */ /* 0x000fe4000fffe03f */
[----:B------:R-:W-:Y:S02]  /*08b0*/  UIADD3 UR4, UR18, 0x7f, URZ ;  /* 0x0000007f12047890 */ /* 0x000fe4000fffe03f */
[----:B------:R-:W-:Y:S02]  /*08c0*/  UIADD3 UR11, UR13, 0x40, -UR24 ;  /* 0x000000400d0b7890 */ /* 0x000fe4000fffe818 */
[----:B------:R-:W-:-:S02]  /*08d0*/  @UP2 USHF.R.U32.HI UR4, URZ, UR5, UR9 ;  /* 0x000000053f042299 */ /* 0x000fc40008011609 */
[----:B------:R-:W-:Y:S02]  /*08e0*/  UIADD3 UR9, UR13, 0x3f, URZ ;  /* 0x0000003f0d097890 */ /* 0x000fe4000fffe03f */
[----:B------:R-:W-:Y:S02]  /*08f0*/  UIADD3 UR5, UR11, UR4, URZ ;  /* 0x000000040b057290 */ /* 0x000fe4000fffe03f */
[----:B------:R-:W-:Y:S02]  /*0900*/  USHF.R.S32.HI UR8, URZ, 0x1f, UR9 ;  /* 0x0000001f3f087899 */ /* 0x000fe40008011409 */
[----:B------:R-:W-:Y:S02]  /*0910*/  USHF.R.S32.HI UR4, URZ, 0x1f, UR5 ;  /* 0x0000001f3f047899 */ /* 0x000fe40008011405 */
[----:B------:R-:W-:Y:S02]  /*0920*/  ULEA.HI UR8, UR8, UR9, URZ, 0x6 ;  /* 0x0000000908087291 */ /* 0x000fe4000f8f303f */
[----:B------:R-:W-:-:S02]  /*0930*/  ULEA.HI UR4, UR4, UR5, URZ, 0x6 ;  /* 0x0000000504047291 */ /* 0x000fc4000f8f303f */
[----:B------:R-:W-:Y:S02]  /*0940*/  USHF.R.S32.HI UR12, URZ, 0x6, UR8 ;  /* 0x000000063f0c7899 */ /* 0x000fe40008011408 */
[----:B------:R-:W-:-:S04]  /*0950*/  USHF.R.S32.HI UR4, URZ, 0x6, UR4 ;  /* 0x000000063f047899 */ /* 0x000fc80008011404 */
[----:B------:R-:W-:-:S04]  /*0960*/  UISETP.LT.AND UP0, UPT, UR12, UR4, UPT ;  /* 0x000000040c00728c */ /* 0x000fc8000bf01270 */
[----:B------:R-:W-:Y:S02]  /*0970*/  USEL UR5, UR12, UR4, UP0 ;  /* 0x000000040c057287 */ /* 0x000fe40008000000 */
[----:B------:R-:W-:Y:S02]  /*0980*/  UIADD3 UR4, -UR6, URZ, URZ ;  /* 0x0000003f06047290 */ /* 0x000fe4000fffe13f */
[----:B------:R-:W-:Y:S02]  /*0990*/  ULEA UR6, UR5, -UR6, 0x6 ;  /* 0x8000000605067291 */ /* 0x000fe4000f8e303f */
[----:B------:R-:W-:Y:S02]  /*09a0*/  UISETP.LT.AND UP1, UPT, URZ, UR4, UPT ;  /* 0x000000043f00728c */ /* 0x000fe4000bf21270 */
[----:B------:R-:W-:Y:S02]  /*09b0*/  UISETP.LT.AND UP0, UPT, UR6, UR23, UPT ;  /* 0x000000170600728c */ /* 0x000fe4000bf01270 */
[----:B------:R-:W-:-:S02]  /*09c0*/  USEL UR4, URZ, UR4, !UP1 ;  /* 0x000000043f047287 */ /* 0x000fc4000c800000 */
[----:B------:R-:W-:Y:S02]  /*09d0*/  USEL UR5, UR6, UR23, UP0 ;  /* 0x0000001706057287 */ /* 0x000fe40008000000 */
[----:B------:R-:W-:Y:S02]  /*09e0*/  USHF.R.U32.HI UR10, URZ, 0x6, UR4 ;  /* 0x000000063f0a7899 */ /* 0x000fe40008011604 */
[----:B------:R-:W-:-:S05]  /*09f0*/  UISETP.GT.AND UP0, UPT, UR5, UR4, UPT ;  /* 0x000000040500728c */ /* 0x000fca000bf04270 */
[----:B------:R-:W-:-:S06]  /*0a00*/  UMOV UR9, UR10 ;  /* 0x0000000a00097c82 */ /* 0x000fcc0008000000 */
[----:B------:R-:W-:-:S04]  /*0a10*/  @UP0 UIADD3 UR5, UR5, 0x3f, URZ ;  /* 0x0000003f05050890 */ /* 0x000fc8000fffe03f */
[----:B------:R-:W-:-:S04]  /*0a20*/  @UP0 USHF.R.S32.HI UR4, URZ, 0x1f, UR5 ;  /* 0x0000001f3f040899 */ /* 0x000fc80008011405 */
[----:B------:R-:W-:-:S04]  /*0a30*/  @UP0 ULEA.HI UR4, UR4, UR5, URZ, 0x6 ;  /* 0x0000000504040291 */ /* 0x000fc8000f8f303f */
[----:B------:R-:W-:-:S04]  /*0a40*/  @UP0 USHF.R.S32.HI UR9, URZ, 0x6, UR4 ;  /* 0x000000063f090899 */ /* 0x000fc80008011404 */
[----:B------:R-:W-:-:S06]  /*0a50*/  UISETP.GT.AND UP0, UPT, UR9, UR10, UPT ;  /* 0x0000000a0900728c */ /* 0x000fcc000bf04270 */
[----:B------:R-:W-:-:S13]  /*0a60*/  PLOP3.LUT P0, PT, PT, PT, UP0, 0x80, 0x0 ;  /* 0x000000000000781c */ /* 0x000fda0003f0f008 */
[----:B------:R-:W-:Y:S05]  /*0a70*/  @!P0 BRA `(.L_x_1538) ;  /* 0x0000793000008947 */ /* 0x000fea0003800000 */
[----:B--23--:R-:W-:Y:S01]  /*0a80*/  ISETP.NE.U32.AND P0, PT, RZ, c[0x0][0x340], PT ;  /* 0x0000d000ff007a0c */ /* 0x00cfe20003f05070 */
[----:B------:R-:W-:Y:S01]  /*0a90*/  IMAD.U32 R0, RZ, RZ, UR26 ;  /* 0x0000001aff007e24 */ /* 0x000fe2000f8e00ff */
[----:B------:R-:W-:Y:S01]  /*0aa0*/  SHF.R.S32.HI R4, RZ, 0x1f, R177 ;  /* 0x0000001fff047819 */ /* 0x000fe200000114b1 */
[----:B------:R-:W-:Y:S01]  /*0ab0*/  ULDC.64 UR4, c[0x0][0x240] ;  /* 0x0000900000047ab9 */ /* 0x000fe20000000a00 */
[----:B------:R-:W-:-:S13]  /*0ac0*/  ISETP.NE.AND.EX P3, PT, RZ, c[0x0][0x344], PT, P0 ;  /* 0x0000d100ff007a0c */ /* 0x000fda0003f65300 */
[----:B------:R-:W-:-:S05]  /*0ad0*/  @P3 IMAD.WIDE R2, R38, R0, c[0x0][0x340] ;  /* 0x0000d00026023625 */ /* 0x000fca00078e0200 */
[----:B------:R1:W2:Y:S01]  /*0ae0*/  @P3 LDG.E R18, [R2.64] ;  /* 0x0000001c02123981 */ /* 0x0002a2000c1e1900 */
[----:B------:R-:W-:Y:S01]  /*0af0*/  LEA.HI R0, R4, R177, RZ, 0x3 ;  /* 0x000000b104007211 */ /* 0x000fe200078f18ff */
[----:B------:R-:W-:Y:S01]  /*0b00*/  UIMAD UR4, UR15, UR4, URZ ;  /* 0x000000040f0472a4 */ /* 0x000fe2000f8e023f */
[----:B------:R-:W-:Y:S01]  /*0b10*/  IMAD.MOV.U32 R160, RZ, RZ, c[0x0][0x238] ;  /* 0x00008e00ffa07624 */ /* 0x000fe200078e00ff */
[----:B------:R-:W-:Y:S01]  /*0b20*/  USHF.R.S32.HI UR6, URZ, 0x1f, UR26 ;  /* 0x0000001f3f067899 */ /* 0x000fe2000801141a */
[----:B------:R-:W-:Y:S01]  /*0b30*/  SHF.R.S32.HI R93, RZ, 0x3, R0 ;  /* 0x00000003ff5d7819 */ /* 0x000fe20000011400 */
[----:B------:R-:W-:Y:S01]  /*0b40*/  UIMAD UR8, UR16, UR5, UR4 ;  /* 0x00000005100872a4 */ /* 0x000fe2000f8e0204 */
[----:B------:R-:W-:Y:S01]  /*0b50*/  LOP3.LUT R0, R0, 0xfffffff8, RZ, 0xc0, !PT ;  /* 0xfffffff800007812 */ /* 0x000fe200078ec0ff */
[----:B------:R-:W-:Y:S01]  /*0b60*/  USEL UR35, UR6, URZ, !UP3 ;  /* 0x0000003f06237287 */ /* 0x000fe2000d800000 */
[----:B------:R-:W-:Y:S01]  /*0b70*/  SHF.R.S32.HI R37, RZ, 0x1f, R93 ;  /* 0x0000001fff257819 */ /* 0x000fe2000001145d */
[----:B------:R-:W-:Y:S01]  /*0b80*/  ULDC.64 UR4, c[0x0][0x248] ;  /* 0x0000920000047ab9 */ /* 0x000fe20000000a00 */
[----:B-----5:R-:W-:Y:S01]  /*0b90*/  IADD3 R140, P0, R93, R10, RZ ;  /* 0x0000000a5d8c7210 */ /* 0x020fe20007f1e0ff */
[----:B------:R-:W-:Y:S01]  /*0ba0*/  IMAD.IADD R28, R177, 0x1, -R0 ;  /* 0x00000001b11c7824 */ /* 0x000fe200078e0a00 */
[----:B------:R-:W-:Y:S01]  /*0bb0*/  UIMAD UR4, UR35, UR4, URZ ;  /* 0x00000004230472a4 */ /* 0x000fe2000f8e023f */
[----:B------:R-:W-:Y:S01]  /*0bc0*/  IADD3 R123, -R93, UR23, RZ ;  /* 0x000000175d7b7c10 */ /* 0x000fe2000fffe1ff */
[----:B------:R-:W-:Y:S01]  /*0bd0*/  UIADD3 UR17, UR9, -0x1, URZ ;  /* 0xffffffff09117890 */ /* 0x000fe2000fffe03f */
[----:B------:R-:W-:Y:S01]  /*0be0*/  IMAD.SHL.U32 R32, R28, 0x8, RZ ;  /* 0x000000081c207824 */ /* 0x000fe200078e00ff */
[----:B------:R-:W-:Y:S01]  /*0bf0*/  LEA.HI.X.SX32 R153, R10, R37, 0x1, P0 ;  /* 0x000000250a997211 */ /* 0x000fe200000f0eff */
[----:B------:R-:W-:Y:S01]  /*0c00*/  USEL UR43, UR26, URZ, !UP3 ;  /* 0x0000003f1a2b7287 */ /* 0x000fe2000d800000 */
[----:B------:R-:W-:Y:S01]  /*0c10*/  LEA.HI R4, R4, R177, RZ, 0x6 ;  /* 0x000000b104047211 */ /* 0x000fe200078f30ff */
[----:B------:R-:W-:Y:S01]  /*0c20*/  UMOV UR37, 0x6 ;  /* 0x0000000600257882 */ /* 0x000fe20000000000 */
[----:B------:R-:W-:Y:S01]  /*0c30*/  SHF.R.S32.HI R33, RZ, 0x1f, R32 ;  /* 0x0000001fff217819 */ /* 0x000fe20000011420 */
[----:B------:R-:W-:Y:S01]  /*0c40*/  IMAD R0, R153, c[0x0][0x238], RZ ;  /* 0x00008e0099007a24 */ /* 0x000fe200078e02ff */
[----:B------:R-:W-:Y:S01]  /*0c50*/  USHF.R.S32.HI UR9, URZ, 0x1f, UR17 ;  /* 0x0000001f3f097899 */ /* 0x000fe20008011411 */
[----:B------:R-:W-:Y:S01]  /*0c60*/  IMAD.U32 R96, RZ, RZ, UR43 ;  /* 0x0000002bff607e24 */ /* 0x000fe2000f8e00ff */
[----:B------:R-:W-:Y:S01]  /*0c70*/  IADD3 R90, R32, 0x40, RZ ;  /* 0x00000040205a7810 */ /* 0x000fe20007ffe0ff */
[----:B------:R-:W-:Y:S01]  /*0c80*/  IMAD R0, R140, c[0x0][0x23c], R0 ;  /* 0x00008f008c007a24 */ /* 0x000fe200078e0200 */
[----:B------:R-:W-:Y:S01]  /*0c90*/  ISETP.GE.AND P6, PT, R32, c[0x0][0x1d4], PT ;  /* 0x0000750020007a0c */ /* 0x000fe20003fc6270 */
[----:B-1----:R-:W-:Y:S01]  /*0ca0*/  IMAD.WIDE.U32 R2, R140, c[0x0][0x238], R32 ;  /* 0x00008e008c027a25 */ /* 0x002fe200078e0020 */
[----:B------:R-:W-:Y:S01]  /*0cb0*/  ISETP.GE.AND P5, PT, R90, c[0x0][0x1d4], PT ;  /* 0x000075005a007a0c */ /* 0x000fe20003fa6270 */
[----:B------:R-:W-:Y:S01]  /*0cc0*/  USHF.R.S32.HI UR36, URZ, 0x1f, UR19 ;  /* 0x0000001f3f247899 */ /* 0x000fe20008011413 */
[----:B------:R-:W-:Y:S01]  /*0cd0*/  IADD3 R158, R93, 0x10, RZ ;  /* 0x000000105d9e7810 */ /* 0x000fe20007ffe0ff */
[----:B------:R-:W-:Y:S01]  /*0ce0*/  IMAD.IADD R3, R3, 0x1, R0 ;  /* 0x0000000103037824 */ /* 0x000fe200078e0200 */
[C---:B------:R-:W-:Y:S01]  /*0cf0*/  IADD3 R157, R93.reuse, 0x20, RZ ;  /* 0x000000205d9d7810 */ /* 0x040fe20007ffe0ff */
[----:B------:R-:W-:Y:S01]  /*0d00*/  IMAD.U32 R0, RZ, RZ, UR16 ;  /* 0x00000010ff007e24 */ /* 0x000fe2000f8e00ff */
[----:B------:R-:W-:Y:S01]  /*0d10*/  IADD3 R156, R93, 0x30, RZ ;  /* 0x000000305d9c7810 */ /* 0x000fe20007ffe0ff */
[----:B------:R-:W-:Y:S01]  /*0d20*/  IMAD.SHL.U32 R175, R160, 0x40, RZ ;  /* 0x00000040a0af7824 */ /* 0x000fe200078e00ff */
[----:B------:R-:W-:Y:S01]  /*0d30*/  ULDC UR27, c[0x0][0x1e4] ;  /* 0x00007900001b7ab9 */ /* 0x000fe20000000800 */
[----:B------:R-:W-:Y:S01]  /*0d40*/  IMAD.WIDE.U32 R2, R0, c[0x0][0x240], R2 ;  /* 0x0000900000027a25 */ /* 0x000fe200078e0002 */
[----:B------:R-:W-:Y:S01]  /*0d50*/  ULDC.U8 UR48, c[0x0][0x298] ;  /* 0x0000a60000307ab9 */ /* 0x000fe20000000000 */
[----:B------:R-:W-:Y:S01]  /*0d60*/  P2R R154, PR, RZ, 0x20 ;  /* 0x00000020ff9a7803 */ /* 0x000fe20000000000 */
[----:B------:R-:W-:Y:S01]  /*0d70*/  UMOV UR49, 0x30 ;  /* 0x0000003000317882 */ /* 0x000fe20000000000 */
[----:B------:R-:W-:Y:S01]  /*0d80*/  IMAD.U32 R0, RZ, RZ, UR17 ;  /* 0x00000011ff007e24 */ /* 0x000fe2000f8e00ff */
[----:B------:R-:W-:Y:S01]  /*0d90*/  IADD3 R3, R3, UR8, RZ ;  /* 0x0000000803037c10 */ /* 0x000fe2000fffe0ff */
[----:B------:R-:W-:Y:S01]  /*0da0*/  UIMAD UR8, UR43, UR5, UR4 ;  /* 0x000000052b0872a4 */ /* 0x000fe2000f8e0204 */
[----:B------:R-:W-:Y:S01]  /*0db0*/  IMAD.SHL.U32 R5, R93, 0x40, RZ ;  /* 0x000000405d057824 */ /* 0x000fe200078e00ff */
[----:B------:R-:W-:Y:S01]  /*0dc0*/  ULDC UR39, c[0x0][0x280] ;  /* 0x0000a00000277ab9 */ /* 0x000fe20000000800 */
[----:B------:R-:W-:Y:S01]  /*0dd0*/  IMAD R8, R0, -0x40, R123 ;  /* 0xffffffc000087824 */ /* 0x000fe200078e027b */
[----:B------:R-:W-:Y:S01]  /*0de0*/  ULDC.64 UR4, c[0x0][0x238] ;  /* 0x00008e0000047ab9 */ /* 0x000fe20000000a00 */
[----:B------:R-:W-:Y:S01]  /*0df0*/  IMAD.WIDE.U32 R128, R96, c[0x0][0x248], R2 ;  /* 0x0000920060807a25 */ /* 0x000fe200078e0002 */
[----:B------:R-:W-:Y:S01]  /*0e00*/  USHF.L.U64.HI UR14, UR4, UR37, UR5 ;  /* 0x00000025040e7299 */ /* 0x000fe20008010205 */
[----:B------:R-:W-:Y:S01]  /*0e10*/  LOP3.LUT R21, R5, 0x1c0, RZ, 0xc0, !PT ;  /* 0x000001c005157812 */ /* 0x000fe200078ec0ff */
[----:B------:R-:W-:Y:S01]  /*0e20*/  UIMAD.WIDE.U32 UR30, UR4, 0x20, URZ ;  /* 0x00000020041e78a5 */ /* 0x000fe2000f8e003f */
[C---:B------:R-:W-:Y:S01]  /*0e30*/  ISETP.GE.AND P0, PT, R8.reuse, 0x1, PT ;  /* 0x000000010800780c */ /* 0x040fe20003f06270 */
[----:B------:R-:W-:Y:S01]  /*0e40*/  UIMAD UR5, UR14, UR17, URZ ;  /* 0x000000110e0572a4 */ /* 0x000fe2000f8e023f */
[----:B------:R-:W-:Y:S01]  /*0e50*/  IADD3 R127, R129, UR8, RZ ;  /* 0x00000008817f7c10 */ /* 0x000fe2000fffe0ff */
[----:B------:R-:W-:Y:S01]  /*0e60*/  IMAD.MOV.U32 R126, RZ, RZ, R128 ;  /* 0x000000ffff7e7224 */ /* 0x000fe200078e0080 */
[----:B------:R-:W-:Y:S01]  /*0e70*/  ISETP.GE.AND P2, PT, R8, 0x11, PT ;  /* 0x000000110800780c */ /* 0x000fe20003f46270 */
[----:B------:R-:W-:Y:S01]  /*0e80*/  IMAD.SHL.U32 R4, R4, 0x8, RZ ;  /* 0x0000000804047824 */ /* 0x000fe200078e00ff */
[----:B------:R-:W-:Y:S01]  /*0e90*/  SHF.R.U32.HI R36, RZ, 0x3, R21 ;  /* 0x00000003ff247819 */ /* 0x000fe20000011615 */
[----:B------:R-:W-:Y:S01]  /*0ea0*/  IMAD.U32 R0, RZ, RZ, UR5 ;  /* 0x00000005ff007e24 */ /* 0x000fe2000f8e00ff */
[----:B------:R-:W-:Y:S01]  /*0eb0*/  ULDC.64 UR4, c[0x0][0x1e0] ;  /* 0x0000780000047ab9 */ /* 0x000fe20000000a00 */
[----:B------:R-:W-:Y:S01]  /*0ec0*/  IMAD.WIDE.U32 R2, R175, UR17, R126 ;  /* 0x00000011af027c25 */ /* 0x000fe2000f8e007e */
[----:B------:R-:W-:Y:S01]  /*0ed0*/  LOP3.LUT R31, R4, 0xfffffe00, RZ, 0xc0, !PT ;  /* 0xfffffe00041f7812 */ /* 0x000fe200078ec0ff */
[----:B------:R-:W-:Y:S01]  /*0ee0*/  ULDC UR40, c[0x0][0x290] ;  /* 0x0000a40000287ab9 */ /* 0x000fe20000000800 */
[----:B------:R-:W-:Y:S01]  /*0ef0*/  LOP3.LUT R4, R21, 0x38, R32, 0xf8, !PT ;  /* 0x0000003815047812 */ /* 0x000fe200078ef820 */
[----:B------:R-:W-:Y:S01]  /*0f00*/  IMAD R0, R175, UR9, R0 ;  /* 0x00000009af007c24 */ /* 0x000fe2000f8e0200 */
[C---:B------:R-:W-:Y:S01]  /*0f10*/  @P0 LEA R6, P1, R2.reuse, c[0x0][0x220], 0x1 ;  /* 0x0000880002060a11 */ /* 0x040fe200078208ff */
[----:B------:R-:W-:Y:S01]  /*0f20*/  IMAD.MOV.U32 R9, RZ, RZ, c[0x0][0x23c] ;  /* 0x00008f00ff097624 */ /* 0x000fe200078e00ff */
[----:B------:R-:W-:Y:S01]  /*0f30*/  LOP3.LUT R75, R31, R4, R36, 0xf6, !PT ;  /* 0x000000041f4b7212 */ /* 0x000fe200078ef624 */
[----:B------:R-:W-:Y:S01]  /*0f40*/  IMAD.IADD R3, R3, 0x1, R0 ;  /* 0x0000000103037824 */ /* 0x000fe200078e0200 */
[----:B------:R-:W-:Y:S01]  /*0f50*/  UIADD3 UR9, UR20, UR7, URZ ;  /* 0x0000000714097290 */ /* 0x000fe2000fffe03f */
[----:B------:R-:W-:Y:S01]  /*0f60*/  IMAD.SHL.U32 R121, R9, 0x20, RZ ;  /* 0x0000002009797824 */ /* 0x000fe200078e00ff */
[----:B------:R-:W-:Y:S01]  /*0f70*/  UIMAD.WIDE.U32 UR46, UR39, 0x30, URZ ;  /* 0x00000030272e78a5 */ /* 0x000fe2000f8e003f */
[----:B------:R-:W-:Y:S01]  /*0f80*/  IMAD.SHL.U32 R75, R75, 0x2, RZ ;  /* 0x000000024b4b7824 */ /* 0x000fe200078e00ff */
[----:B------:R-:W-:Y:S01]  /*0f90*/  @P0 LEA.HI.X R7, R2, c[0x0][0x224], R3, 0x1, P1 ;  /* 0x0000890002070a11 */ /* 0x000fe200008f0c03 */
[----:B------:R-:W-:Y:S01]  /*0fa0*/  IMAD.MOV.U32 R176, RZ, RZ, c[0x0][0x27c] ;  /* 0x00009f00ffb07624 */ /* 0x000fe200078e00ff */
[C---:B------:R-:W-:Y:S01]  /*0fb0*/  @P2 LEA R0, P1, R160.reuse, R2, 0x4 ;  /* 0x00000002a0002211 */ /* 0x040fe200078220ff */
[----:B------:R-:W-:Y:S01]  /*0fc0*/  USHF.R.S32.HI UR8, URZ, 0x1f, UR9 ;  /* 0x0000001f3f087899 */ /* 0x000fe20008011409 */
[----:B------:R-:W-:Y:S01]  /*0fd0*/  IADD3 R121, R121, UR31, RZ ;  /* 0x0000001f79797c10 */ /* 0x000fe2000fffe0ff */
[----:B------:R-:W-:Y:S01]  /*0fe0*/  @!PT LDS RZ, [RZ] ;  /* 0x00000000fffff984 */ /* 0x000fe20000000800 */
[----:B------:R-:W-:Y:S01]  /*0ff0*/  @!PT LDS RZ, [RZ] ;  /* 0x00000000fffff984 */ /* 0x000fe20000000800 */
[----:B------:R-:W-:Y:S01]  /*1000*/  @!PT LDS RZ, [RZ] ;  /* 0x00000000fffff984 */ /* 0x000fe20000000800 */
[----:B------:R1:W-:Y:S01]  /*1010*/  @P0 LDGSTS.E.BYPASS.LTC128B.128 [R75+0x4100], [R6.64], !P6 ;  /* 0x04100000064b0fae */ /* 0x0003e2000f101d5c */
[----:B------:R-:W-:Y:S01]  /*1020*/  @P2 LEA.HI.X R5, R160, R3, R9, 0x4, P1 ;  /* 0x00000003a0052211 */ /* 0x000fe200008f2409 */
[----:B------:R-:W-:Y:S01]  /*1030*/  UIMAD UR7, UR8, UR4, URZ ;  /* 0x00000004080772a4 */ /* 0x000fe2000f8e023f */
[----:B------:R-:W-:Y:S01]  /*1040*/  @P2 LEA R4, P1, R0, c[0x0][0x220], 0x1 ;  /* 0x0000880000042a11 */ /* 0x000fe200078208ff */
[----:B------:R1:W-:Y:S01]  /*1050*/  @P0 LDGSTS.E.BYPASS.LTC128B.128 [R75+0x6100], [R6.64+0x80], !P5 ;  /* 0x06100080064b0fae */ /* 0x0003e2000e901d5c */
[----:B------:R-:W-:Y:S01]  /*1060*/  ISETP.GT.AND P0, PT, R8, 0x30, PT ;  /* 0x000000300800780c */ /* 0x000fe20003f04270 */
[----:B------:R-:W-:Y:S01]  /*1070*/  UIMAD.WIDE.U32 UR32, UR9, UR4, URZ ;  /* 0x00000004092072a5 */ /* 0x000fe2000f8e003f */
[----:B------:R-:W-:Y:S01]  /*1080*/  @P2 LEA.HI.X R5, R0, c[0x0][0x224], R5, 0x1, P1 ;  /* 0x0000890000052a11 */ /* 0x000fe200008f0c05 */
[----:B------:R-:W-:Y:S01]  /*1090*/  UIMAD UR7, UR9, UR5, UR7 ;  /* 0x00000005090772a4 */ /* 0x000fe2000f8e0207 */
[----:B------:R-:W-:Y:S01]  /*10a0*/  ISETP.GE.AND P1, PT, R8, 0x21, PT ;  /* 0x000000210800780c */ /* 0x000fe20003f26270 */
[----:B------:R-:W-:Y:S01]  /*10b0*/  IMAD.SHL.U32 R28, R28, 0x4, RZ ;  /* 0x000000041c1c7824 */ /* 0x000fe200078e00ff */
[----:B------:R-:W-:Y:S01]  /*10c0*/  ULDC.64 UR4, c[0x0][0x1e8] ;  /* 0x00007a0000047ab9 */ /* 0x000fe20000000a00 */
[----:B------:R3:W-:Y:S01]  /*10d0*/  @P2 LDGSTS.E.BYPASS.LTC128B.128 [R75+0x4900], [R4.64], !P6 ;  /* 0x04900000044b2fae */ /* 0x0007e2000f101d5c */
[----:B------:R-:W-:Y:S01]  /*10e0*/  UIADD3 UR33, UR33, UR7, URZ ;  /* 0x0000000721217290 */ /* 0x000fe2000fffe03f */
[----:B------:R-:W-:Y:S01]  /*10f0*/  IMAD R8, R37, c[0x0][0x290], RZ ;  /* 0x0000a40025087a24 */ /* 0x000fe200078e02ff */
[----:B------:R-:W-:Y:S01]  /*1100*/  SHF.R.S32.HI R29, RZ, 0x1f, R28 ;  /* 0x0000001fff1d7819 */ /* 0x000fe2000001141c */
[----:B------:R3:W-:Y:S01]  /*1110*/  @P2 LDGSTS.E.BYPASS.LTC128B.128 [R75+0x6900], [R4.64+0x80], !P5 ;  /* 0x06900080044b2fae */ /* 0x0007e2000e901d5c */
[C---:B------:R-:W-:Y:S01]  /*1120*/  IMAD.WIDE.U32 R12, R93.reuse, c[0x0][0x280], R32 ;  /* 0x0000a0005d0c7a25 */ /* 0x040fe200078e0020 */
[----:B------:R-:W-:Y:S01]  /*1130*/  UIMAD.WIDE.U32 UR44, UR40, 0x30, URZ ;  /* 0x00000030282c78a5 */ /* 0x000fe2000f8e003f */
[----:B------:R-:W-:Y:S01]  /*1140*/  P2R R155, PR, RZ, 0x40 ;  /* 0x00000040ff9b7803 */ /* 0x000fe20000000000 */
[----:B------:R-:W-:Y:S01]  /*1150*/  USHF.L.U32 UR38, UR40, 0x6, URZ ;  /* 0x0000000628267899 */ /* 0x000fe2000800063f */
[C---:B------:R-:W-:Y:S01]  /*1160*/  IMAD R8, R93.reuse, c[0x0][0x294], R8 ;  /* 0x0000a5005d087a24 */ /* 0x040fe200078e0208 */
[----:B------:R-:W-:Y:S01]  /*1170*/  @P1 IADD3 R0, P2, R2, UR30, RZ ;  /* 0x0000001e02001c10 */ /* 0x000fe2000ff5e0ff */
[----:B------:R-:W-:-:S04]  /*1180*/  IMAD.WIDE.U32 R14, R93, c[0x0][0x290], R32 ;  /* 0x0000a4005d0e7a25 */ /* 0x000fc800078e0020 */
[----:B------:R-:W-:Y:S02]  /*1190*/  IMAD.U32 R16, RZ, RZ, UR16 ;  /* 0x00000010ff107e24 */ /* 0x000fe4000f8e00ff */
[----:B------:R-:W-:-:S04]  /*11a0*/  IMAD.WIDE.U32 R166, R93, c[0x0][0x1e0], RZ ;  /* 0x000078005da67a25 */ /* 0x000fc800078e00ff */
[----:B-1----:R-:W-:Y:S02]  /*11b0*/  @P0 IMAD R6, R9, 0x30, RZ ;  /* 0x0000003009060824 */ /* 0x002fe400078e02ff */
[----:B------:R-:W-:-:S04]  /*11c0*/  IMAD.WIDE.U32 R16, R16, c[0x0][0x210], R32 ;  /* 0x0000840010107a25 */ /* 0x000fc800078e0020 */
[----:B------:R-:W-:Y:S02]  /*11d0*/  IMAD.MOV.U32 R174, RZ, RZ, c[0x0][0x1e0] ;  /* 0x00007800ffae7624 */ /* 0x000fe400078e00ff */
[----:B------:R-:W-:Y:S02]  /*11e0*/  IMAD.MOV.U32 R161, RZ, RZ, c[0x0][0x290] ;  /* 0x0000a400ffa17624 */ /* 0x000fe400078e00ff */
[----:B---3--:R-:W-:Y:S01]  /*11f0*/  @P0 IMAD.WIDE.U32 R4, R160, 0x30, R2 ;  /* 0x00000030a0040825 */ /* 0x008fe200078e0002 */
[-C--:B------:R-:W-:Y:S02]  /*1200*/  SHF.L.U64.HI R165, R174, R38.reuse, c[0x0][0x1e4] ;  /* 0x00007900aea57619 */ /* 0x080fe40000010226 */
[----:B------:R-:W-:Y:S01]  /*1210*/  SHF.L.U64.HI R162, R161, R38, c[0x0][0x294] ;  /* 0x0000a500a1a27619 */ /* 0x000fe20000010226 */
[----:B------:R-:W-:Y:S01]  /*1220*/  @P1 IMAD.X R2, R121, 0x1, R3, P2 ;  /* 0x0000000179021824 */ /* 0x000fe200010e0603 */
[----:B------:R-:W-:Y:S01]  /*1230*/  @P0 LEA R24, P2, R4, c[0x0][0x220], 0x1 ;  /* 0x0000880004180a11 */ /* 0x000fe200078408ff */
[----:B------:R-:W-:-:S02]  /*1240*/  @P0 IMAD.IADD R3, R5, 0x1, R6 ;  /* 0x0000000105030824 */ /* 0x000fc400078e0206 */
[----:B------:R-:W-:-:S03]  /*1250*/  IMAD.WIDE.U32 R6, R93, c[0x0][0x290], R28 ;  /* 0x0000a4005d067a25 */ /* 0x000fc600078e001c */
[----:B------:R-:W-:Y:S01]  /*1260*/  @P0 LEA.HI.X R25, R4, c[0x0][0x224], R3, 0x1, P2 ;  /* 0x0000890004190a11 */ /* 0x000fe200010f0c03 */
[----:B------:R-:W-:Y:S01]  /*1270*/  IMAD.U32 R3, RZ, RZ, UR26 ;  /* 0x0000001aff037e24 */ /* 0x000fe2000f8e00ff */
[C---:B------:R-:W-:Y:S01]  /*1280*/  @P1 LEA R22, P2, R0.reuse, c[0x0][0x220], 0x1 ;  /* 0x0000880000161a11 */ /* 0x040fe200078408ff */
[----:B------:R-:W-:Y:S02]  /*1290*/  IMAD.IADD R7, R7, 0x1, R8 ;  /* 0x0000000107077824 */ /* 0x000fe400078e0208 */
[----:B------:R-:W-:Y:S01]  /*12a0*/  IMAD.MOV.U32 R159, RZ, RZ, 0x5 ;  /* 0x00000005ff9f7424 */ /* 0x000fe200078e00ff */
[----:B------:R-:W-:Y:S01]  /*12b0*/  @P1 LEA.HI.X R23, R0, c[0x0][0x224], R2, 0x1, P2 ;  /* 0x0000890000171a11 */ /* 0x000fe200010f0c02 */
[----:B------:R-:W-:Y:S01]  /*12c0*/  IMAD.U32 R2, RZ, RZ, UR6 ;  /* 0x00000006ff027e24 */ /* 0x000fe2000f8e00ff */
[----:B------:R-:W-:Y:S01]  /*12d0*/  ISETP.GE.AND P2, PT, R32, c[0x0][0x27c], PT ;  /* 0x00009f0020007a0c */ /* 0x000fe20003f46270 */
[----:B------:R-:W-:Y:S01]  /*12e0*/  IMAD.SHL.U32 R0, R176, 0x2, RZ ;  /* 0x00000002b0007824 */ /* 0x000fe200078e00ff */
[----:B------:R-:W-:Y:S01]  /*12f0*/  UIMAD UR6, UR15, UR4, URZ ;  /* 0x000000040f0672a4 */ /* 0x000fe2000f8e023f */
[----:B------:R1:W-:Y:S01]  /*1300*/  @P1 LDGSTS.E.BYPASS.LTC128B.128 [R75+0x5100], [R22.64], !P6 ;  /* 0x05100000164b1fae */ /* 0x0003e2000f101d5c */
[----:B------:R-:W-:Y:S01]  /*1310*/  SEL R4, RZ, c[0x0][0x27c], !P2 ;  /* 0x00009f00ff047a07 */ /* 0x000fe20005000000 */
[----:B------:R-:W-:Y:S01]  /*1320*/  IMAD.MOV.U32 R164, RZ, RZ, c[0x0][0x280] ;  /* 0x0000a000ffa47624 */ /* 0x000fe200078e00ff */
[----:B------:R-:W-:Y:S01]  /*1330*/  UIMAD UR5, UR16, UR5, UR6 ;  /* 0x00000005100572a4 */ /* 0x000fe2000f8e0206 */
[----:B------:R1:W-:Y:S01]  /*1340*/  @P1 LDGSTS.E.BYPASS.LTC128B.128 [R75+0x7100], [R22.64+0x80], !P5 ;  /* 0x07100080164b1fae */ /* 0x0003e2000e901d5c */
[----:B------:R-:W-:Y:S01]  /*1350*/  IADD3 R151, P1, R93, UR9, RZ ;  /* 0x000000095d977c10 */ /* 0x000fe2000ff3e0ff */
[----:B------:R-:W-:Y:S01]  /*1360*/  ULDC.64 UR6, c[0x0][0x260] ;  /* 0x0000980000067ab9 */ /* 0x000fe20000000a00 */
[----:B------:R-:W-:Y:S01]  /*1370*/  IMAD.WIDE.U32 R172, R158, c[0x0][0x1e0], RZ ;  /* 0x000078009eac7a25 */ /* 0x000fe200078e00ff */
[----:B------:R-:W-:Y:S01]  /*1380*/  UIMAD UR6, UR15, UR6, URZ ;  /* 0x000000060f0672a4 */ /* 0x000fe2000f8e023f */
[----:B------:R1:W-:Y:S01]  /*1390*/  @P0 LDGSTS.E.BYPASS.LTC128B.128 [R75+0x5900], [R24.64], !P6 ;  /* 0x05900000184b0fae */ /* 0x0003e2000f101d5c */
[----:B------:R-:W-:Y:S01]  /*13a0*/  @P2 IADD3 R0, -R0, c[0x0][0x1d4], RZ ;  /* 0x0000750000002a10 */ /* 0x000fe20007ffe1ff */
[----:B------:R-:W-:Y:S01]  /*13b0*/  IMAD.WIDE.U32 R170, R157, c[0x0][0x1e0], RZ ;  /* 0x000078009daa7a25 */ /* 0x000fe200078e00ff */
[----:B------:R-:W-:Y:S01]  /*13c0*/  ISETP.GE.AND P2, PT, R176, 0x1, PT ;  /* 0x00000001b000780c */ /* 0x000fe20003f46270 */
[----:B------:R-:W-:Y:S01]  /*13d0*/  UIMAD UR6, UR16, UR7, UR6 ;  /* 0x00000007100672a4 */ /* 0x000fe2000f8e0206 */
[----:B------:R1:W-:Y:S01]  /*13e0*/  @P0 LDGSTS.E.BYPASS.LTC128B.128 [R75+0x7900], [R24.64+0x80], !P5 ;  /* 0x07900080184b0fae */ /* 0x0003e2000e901d5c */
[----:B------:R-:W-:Y:S01]  /*13f0*/  IADD3.X R150, R37, UR8, RZ, P1, !PT ;  /* 0x0000000825967c10 */ /* 0x000fe20008ffe4ff */
[----:B------:R-:W-:Y:S01]  /*1400*/  IMAD.WIDE.U32 R168, R156, c[0x0][0x1e0], RZ ;  /* 0x000078009ca87a25 */ /* 0x000fe200078e00ff */
[-C--:B------:R-:W-:Y:S01]  /*1410*/  SHF.L.U64.HI R174, R174, R159.reuse, c[0x0][0x1e4] ;  /* 0x00007900aeae7619 */ /* 0x080fe2000001029f */
[----:B------:R-:W0:Y:S01]  /*1420*/  LDGDEPBAR ;  /* 0x00000000000079af */ /* 0x000e220000000000 */
[----:B------:R-:W-:-:S02]  /*1430*/  SHF.L.U64.HI R163, R164, R159, c[0x0][0x284] ;  /* 0x0000a100a4a37619 */ /* 0x000fc4000001029f */
[-C--:B------:R-:W-:Y:S02]  /*1440*/  SHF.L.U64.HI R161, R161, R159.reuse, c[0x0][0x294] ;  /* 0x0000a500a1a17619 */ /* 0x080fe4000001029f */
[C---:B------:R-:W-:Y:S01]  /*1450*/  SHF.L.U64.HI R159, R160.reuse, R159, c[0x0][0x23c] ;  /* 0x00008f00a09f7619 */ /* 0x040fe2000001029f */
[----:B------:R-:W-:Y:S01]  /*1460*/  IMAD.SHL.U32 R160, R160, 0x20, RZ ;  /* 0x00000020a0a07824 */ /* 0x000fe200078e00ff */
[----:B------:R-:W-:Y:S01]  /*1470*/  SHF.L.U64.HI R164, R164, R38, c[0x0][0x284] ;  /* 0x0000a100a4a47619 */ /* 0x000fe20000010226 */
[----:B------:R-:W-:Y:S01]  /*1480*/  BAR.SYNC.DEFER_BLOCKING 0x0 ;  /* 0x0000000000007b1d */ /* 0x000fe20000010000 */
[----:B------:R-:W-:Y:S02]  /*1490*/  ISETP.GE.AND P5, PT, R32, c[0x0][0x1d4], PT ;  /* 0x0000750020007a0c */ /* 0x000fe40003fa6270 */
[----:B--2---:R-:W-:Y:S01]  /*14a0*/  @P3 SHF.R.S32.HI R19, RZ, 0x1f, R18 ;  /* 0x0000001fff133819 */ /* 0x004fe20000011412 */
[----:B------:R-:W-:Y:S02]  /*14b0*/  @!P3 IMAD.MOV.U32 R19, RZ, RZ, R2 ;  /* 0x000000ffff13b224 */ /* 0x000fe400078e0002 */
[----:B------:R-:W-:-:S02]  /*14c0*/  IMAD.U32 R2, RZ, RZ, UR30 ;  /* 0x0000001eff027e24 */ /* 0x000fc4000f8e00ff */
[----:B------:R-:W-:Y:S01]  /*14d0*/  @!P3 IMAD.MOV.U32 R18, RZ, RZ, R3 ;  /* 0x000000ffff12b224 */ /* 0x000fe200078e0003 */
[----:B------:R-:W-:Y:S01]  /*14e0*/  ISETP.NE.AND P3, PT, RZ, UR48, PT ;  /* 0x00000030ff007c0c */ /* 0x000fe2000bf65270 */
[----:B------:R-:W-:Y:S01]  /*14f0*/  IMAD.U32 R3, RZ, RZ, UR31 ;  /* 0x0000001fff037e24 */ /* 0x000fe2000f8e00ff */
[----:B------:R-:W-:Y:S01]  /*1500*/  IADD3 R122, P2, R2, 0x80, RZ ;  /* 0x00000080027a7810 */ /* 0x000fe20007f5e0ff */
[----:B------:R-:W-:Y:S01]  /*1510*/  IMAD.IADD R2, R32, 0x1, R4 ;  /* 0x0000000120027824 */ /* 0x000fe200078e0204 */
[----:B------:R-:W-:Y:S01]  /*1520*/  SHF.R.S32.HI R3, RZ, 0x1f, R0 ;  /* 0x0000001fff037819 */ /* 0x000fe20000011400 */
[----:B------:R-:W-:Y:S01]  /*1530*/  UIMAD.WIDE.U32 UR30, UR16, UR4, UR32 ;  /* 0x00000004101e72a5 */ /* 0x000fe2000f8e0020 */
[----:B------:R-:W-:Y:S01]  /*1540*/  P2R R152, PR, RZ, 0x8 ;  /* 0x00000008ff987803 */ /* 0x000fe20000000000 */
[----:B------:R-:W-:Y:S01]  /*1550*/  IMAD.X R121, RZ, RZ, R121, P2 ;  /* 0x000000ffff797224 */ /* 0x000fe200010e0679 */
[----:B------:R-:W-:Y:S01]  /*1560*/  LEA.HI R34, R3, R0, RZ, 0x4 ;  /* 0x0000000003227211 */ /* 0x000fe200078f20ff */
[----:B------:R-:W-:Y:S01]  /*1570*/  UIADD3 UR25, UR31, UR5, URZ ;  /* 0x000000051f197290 */ /* 0x000fe2000fffe03f */
[----:B------:R-:W-:Y:S01]  /*1580*/  SHF.R.S32.HI R0, RZ, 0x1f, R2 ;  /* 0x0000001fff007819 */ /* 0x000fe20000011402 */
[----:B------:R-:W-:Y:S01]  /*1590*/  IMAD.U32 R4, RZ, RZ, UR30 ;  /* 0x0000001eff047e24 */ /* 0x000fe2000f8e00ff */
[----:B------:R-:W-:Y:S01]  /*15a0*/  ULDC.64 UR4, c[0x0][0x210] ;  /* 0x0000840000047ab9 */ /* 0x000fe20000000a00 */
[----:B------:R-:W-:Y:S01]  /*15b0*/  IMAD.U32 R5, RZ, RZ, UR31 ;  /* 0x0000001fff057e24 */ /* 0x000fe2000f8e00ff */
[CC--:B------:R-:W-:Y:S01]  /*15c0*/  LEA.HI R20, R0.reuse, R2.reuse, RZ, 0x3 ;  /* 0x0000000200147211 */ /* 0x0c0fe200078f18ff */
[----:B------:R-:W-:Y:S01]  /*15d0*/  IMAD.MOV.U32 R88, RZ, RZ, R4 ;  /* 0x000000ffff587224 */ /* 0x000fe200078e0004 */
[----:B------:R-:W-:Y:S01]  /*15e0*/  LEA.HI R35, R0, R2, RZ, 0x6 ;  /* 0x0000000200237211 */ /* 0x000fe200078f30ff */
[----:B------:R-:W-:Y:S01]  /*15f0*/  IMAD.U32 R2, RZ, RZ, UR16 ;  /* 0x00000010ff027e24 */ /* 0x000fe2000f8e00ff */
[----:B------:R-:W-:Y:S01]  /*1600*/  UIMAD UR4, UR15, UR4, URZ ;  /* 0x000000040f0472a4 */ /* 0x000fe2000f8e023f */
[----:B------:R-:W-:Y:S01]  /*1610*/  IMAD R0, R37, c[0x0][0x280], RZ ;  /* 0x0000a00025007a24 */ /* 0x000fe200078e02ff */
[----:B------:R-:W-:Y:S01]  /*1620*/  LOP3.LUT R110, R20, 0xfffffff8, RZ, 0xc0, !PT ;  /* 0xfffffff8146e7812 */ /* 0x000fe200078ec0ff */
[----:B------:R-:W-:Y:S01]  /*1630*/  IMAD.WIDE.U32 R2, R2, c[0x0][0x260], R32 ;  /* 0x0000980002027a25 */ /* 0x000fe200078e0020 */
[----:B------:R-:W-:-:S02]  /*1640*/  UIMAD UR4, UR16, UR5, UR4 ;  /* 0x00000005100472a4 */ /* 0x000fc4000f8e0204 */
[----:B------:R-:W-:Y:S01]  /*1650*/  SHF.R.S32.HI R120, RZ, 0x1f, R110 ;  /* 0x0000001fff787819 */ /* 0x000fe2000001146e */
[----:B------:R-:W-:Y:S01]  /*1660*/  IMAD R0, R93, c[0x0][0x284], R0 ;  /* 0x0000a1005d007a24 */ /* 0x000fe200078e0200 */
[----:B------:R-:W-:Y:S01]  /*1670*/  IADD3 R11, R3, UR6, RZ ;  /* 0x00000006030b7c10 */ /* 0x000fe2000fffe0ff */
[----:B------:R-:W-:Y:S01]  /*1680*/  IMAD.WIDE.U32 R4, R93, c[0x0][0x280], R28 ;  /* 0x0000a0005d047a25 */ /* 0x000fe200078e001c */
[----:B------:R-:W-:Y:S01]  /*1690*/  IADD3 R17, R17, UR4, RZ ;  /* 0x0000000411117c10 */ /* 0x000fe2000fffe0ff */
[----:B------:R-:W-:Y:S02]  /*16a0*/  ULDC.64 UR6, c[0x0][0x1e0] ;  /* 0x0000780000067ab9 */ /* 0x000fe40000000a00 */
[----:B------:R-:W-:Y:S01]  /*16b0*/  IMAD.IADD R9, R5, 0x1, R0 ;  /* 0x0000000105097824 */ /* 0x000fe200078e0200 */
[----:B------:R-:W-:Y:S01]  /*16c0*/  USHF.L.U32 UR30, UR6, 0x4, URZ ;  /* 0x00000004061e7899 */ /* 0x000fe2000800063f */
[----:B------:R-:W-:Y:S01]  /*16d0*/  IMAD.IADD R5, R0, 0x1, R13 ;  /* 0x0000000100057824 */ /* 0x000fe200078e020d */
[----:B------:R-:W-:Y:S01]  /*16e0*/  ULDC.64 UR4, c[0x0][0x280] ;  /* 0x0000a00000047ab9 */ /* 0x000fe20000000a00 */
[----:B------:R-:W-:Y:S01]  /*16f0*/  IMAD.IADD R3, R8, 0x1, R15 ;  /* 0x0000000108037824 */ /* 0x000fe200078e020f */
[----:B------:R-:W-:Y:S01]  /*1700*/  UIMAD UR4, UR36, UR4, URZ ;  /* 0x00000004240472a4 */ /* 0x000fe2000f8e023f */
[----:B------:R-:W-:Y:S01]  /*1710*/  IMAD.MOV.U32 R8, RZ, RZ, R4 ;  /* 0x000000ffff087224 */ /* 0x000fe200078e0004 */
[----:B------:R-:W-:Y:S01]  /*1720*/  UIMAD UR34, UR7, 0x30, URZ ;  /* 0x00000030072278a4 */ /* 0x000fe2000f8e023f */
[----:B------:R-:W-:Y:S01]  /*1730*/  IMAD.U32 R0, RZ, RZ, UR19 ;  /* 0x00000013ff007e24 */ /* 0x000fe2000f8e00ff */
[----:B------:R-:W-:Y:S01]  /*1740*/  USHF.L.U64.HI UR27, UR6, UR37, UR27 ;  /* 0x00000025061b7299 */ /* 0x000fe2000801021b */
[----:B------:R-:W-:Y:S01]  /*1750*/  IMAD.MOV.U32 R4, RZ, RZ, R12 ;  /* 0x000000ffff047224 */ /* 0x000fe200078e000c */
[----:B------:R-:W-:Y:S01]  /*1760*/  UIMAD.WIDE.U32 UR32, UR6, 0x30, URZ ;  /* 0x00000030062078a5 */ /* 0x000fe2000f8e003f */
[----:B------:R-:W-:Y:S01]  /*1770*/  IMAD.WIDE.U32 R104, R0, c[0x0][0x280], R8 ;  /* 0x0000a00000687a25 */ /* 0x000fe200078e0008 */
[----:B------:R-:W-:-:S02]  /*1780*/  USHF.L.U32 UR31, UR6, 0x6, URZ ;  /* 0x00000006061f7899 */ /* 0x000fc4000800063f */
[----:B------:R-:W-:Y:S01]  /*1790*/  UIMAD UR41, UR19, UR5, UR4 ;  /* 0x00000005132972a4 */ /* 0x000fe2000f8e0204 */
[----:B------:R-:W-:Y:S02]  /*17a0*/  IMAD.U32 R9, RZ, RZ, UR19 ;  /* 0x00000013ff097e24 */ /* 0x000fe4000f8e00ff */
[----:B------:R-:W-:Y:S01]  /*17b0*/  IMAD.U32 R8, RZ, RZ, UR19 ;  /* 0x00000013ff087e24 */ /* 0x000fe2000f8e00ff */
[----:B------:R-:W-:Y:S01]  /*17c0*/  ULDC.64 UR4, c[0x0][0x268] ;  /* 0x00009a0000047ab9 */ /* 0x000fe20000000a00 */
[----:B------:R-:W-:Y:S01]  /*17d0*/  IMAD.MOV.U32 R10, RZ, RZ, R2 ;  /* 0x000000ffff0a7224 */ /* 0x000fe200078e0002 */
[----:B------:R-:W-:Y:S01]  /*17e0*/  UIMAD UR4, UR35, UR4, URZ ;  /* 0x00000004230472a4 */ /* 0x000fe2000f8e023f */
[----:B------:R-:W-:Y:S01]  /*17f0*/  IMAD.MOV.U32 R2, RZ, RZ, R14 ;  /* 0x000000ffff027224 */ /* 0x000fe200078e000e */
[----:B------:R-:W-:Y:S01]  /*1800*/  IADD3 R118, R105, UR41, RZ ;  /* 0x0000002969767c10 */ /* 0x000fe2000fffe0ff */
[----:B------:R-:W-:Y:S01]  /*1810*/  IMAD.WIDE.U32 R102, R9, c[0x0][0x290], R6 ;  /* 0x0000a40009667a25 */ /* 0x000fe200078e0006 */
[----:B------:R-:W-:Y:S01]  /*1820*/  SHF.R.S32.HI R6, RZ, 0x1f, R158 ;  /* 0x0000001fff067819 */ /* 0x000fe2000001149e */
[----:B------:R-:W-:-:S02]  /*1830*/  UIMAD UR43, UR43, UR5, UR4 ;  /* 0x000000052b2b72a4 */ /* 0x000fc4000f8e0204 */
[----:B------:R-:W-:Y:S01]  /*1840*/  IMAD.WIDE.U32 R100, R8, c[0x0][0x280], R4 ;  /* 0x0000a00008647a25 */ /* 0x000fe200078e0004 */
[----:B------:R-:W-:Y:S01]  /*1850*/  SHF.R.S32.HI R5, RZ, 0x1f, R157 ;  /* 0x0000001fff057819 */ /* 0x000fe2000001149d */
[----:B------:R-:W-:Y:S01]  /*1860*/  ULDC UR35, c[0x0][0x284] ;  /* 0x0000a10000237ab9 */ /* 0x000fe20000000800 */
[----:B------:R-:W-:Y:S01]  /*1870*/  LEA.HI R6, R6, R158, RZ, 0x3 ;  /* 0x0000009e06067211 */ /* 0x000fe200078f18ff */
[----:B------:R-:W-:Y:S01]  /*1880*/  IMAD.WIDE.U32 R98, R0, c[0x0][0x290], R2 ;  /* 0x0000a40000627a25 */ /* 0x000fe200078e0002 */
[----:B------:R-:W-:Y:S01]  /*1890*/  SHF.R.S32.HI R0, RZ, 0x1f, R156 ;  /* 0x0000001fff007819 */ /* 0x000fe2000001149c */
[----:B------:R-:W-:Y:S01]  /*18a0*/  ULDC UR4, c[0x0][0x294] ;  /* 0x0000a50000047ab9 */ /* 0x000fe20000000800 */
[----:B------:R-:W-:Y:S01]  /*18b0*/  LEA.HI R5, R5, R157, RZ, 0x3 ;  /* 0x0000009d05057211 */ /* 0x000fe200078f18ff */
[----:B------:R-:W-:Y:S01]  /*18c0*/  IMAD.SHL.U32 R7, R6, 0x40, RZ ;  /* 0x0000004006077824 */ /* 0x000fe200078e00ff */
[----:B------:R-:W-:Y:S01]  /*18d0*/  LEA.HI R0, R0, R156, RZ, 0x3 ;  /* 0x0000009c00007211 */ /* 0x000fe200078f18ff */
[----:B------:R-:W-:Y:S01]  /*18e0*/  IMAD.SHL.U32 R4, R158, 0x40, RZ ;  /* 0x000000409e047824 */ /* 0x000fe200078e00ff */
[----:B------:R-:W-:Y:S01]  /*18f0*/  LOP3.LUT R8, R21, 0x38, R20, 0xf8, !PT ;  /* 0x0000003815087812 */ /* 0x000fe200078ef814 */
[----:B------:R-:W-:Y:S01]  /*1900*/  IMAD.SHL.U32 R6, R5, 0x40, RZ ;  /* 0x0000004005067824 */ /* 0x000fe200078e00ff */
[----:B------:R-:W-:Y:S01]  /*1910*/  SHF.R.S32.HI R5, RZ, 0x4, R34 ;  /* 0x00000004ff057819 */ /* 0x000fe20000011422 */
[----:B------:R-:W-:Y:S01]  /*1920*/  IMAD.SHL.U32 R3, R157, 0x40, RZ ;  /* 0x000000409d037824 */ /* 0x000fe200078e00ff */
[----:B------:R-:W-:Y:S01]  /*1930*/  LOP3.LUT R4, R4, 0x1c0, RZ, 0xc0, !PT ;  /* 0x000001c004047812 */ /* 0x000fe200078ec0ff */
[----:B------:R-:W-:Y:S01]  /*1940*/  IMAD.SHL.U32 R2, R156, 0x40, RZ ;  /* 0x000000409c027824 */ /* 0x000fe200078e00ff */
[----:B------:R-:W-:Y:S01]  /*1950*/  LEA.HI.SX32 R5, R20, R5, 0x1d ;  /* 0x0000000514057211 */ /* 0x000fe200078feaff */
[----:B------:R-:W-:Y:S01]  /*1960*/  IMAD.SHL.U32 R0, R0, 0x40, RZ ;  /* 0x0000004000007824 */ /* 0x000fe200078e00ff */
[----:B------:R-:W-:Y:S01]  /*1970*/  LOP3.LUT R3, R3, 0x1c0, RZ, 0xc0, !PT ;  /* 0x000001c003037812 */ /* 0x000fe200078ec0ff */
[----:B------:R-:W-:Y:S01]  /*1980*/  IMAD.WIDE.U32 R96, R96, c[0x0][0x268], R10 ;  /* 0x00009a0060607a25 */ /* 0x000fe200078e000a */
[----:B------:R-:W-:Y:S01]  /*1990*/  LOP3.LUT R2, R2, 0x1c0, RZ, 0xc0, !PT ;  /* 0x000001c002027812 */ /* 0x000fe200078ec0ff */
[----:B------:R-:W-:Y:S01]  /*19a0*/  USHF.L.U32 UR5, UR39, 0x5, URZ ;  /* 0x0000000527057899 */ /* 0x000fe2000800063f */
[----:B------:R-:W-:Y:S01]  /*19b0*/  LOP3.LUT R9, R0, 0xfffffe00, RZ, 0xc0, !PT ;  /* 0xfffffe0000097812 */ /* 0x000fe200078ec0ff */
[----:B------:R-:W-:Y:S01]  /*19c0*/  IMAD.SHL.U32 R0, R35, 0x40, RZ ;  /* 0x0000004023007824 */ /* 0x000fe200078e00ff */
[----:B------:R-:W-:Y:S01]  /*19d0*/  LOP3.LUT R11, R7, 0xfffffe00, RZ, 0xc0, !PT ;  /* 0xfffffe00070b7812 */ /* 0x000fe200078ec0ff */
[----:B------:R-:W-:Y:S01]  /*19e0*/  IMAD.SHL.U32 R92, R5, 0x8, RZ ;  /* 0x00000008055c7824 */ /* 0x000fe200078e00ff */
[----:B------:R-:W-:Y:S01]  /*19f0*/  LOP3.LUT R10, R6, 0xfffffe00, RZ, 0xc0, !PT ;  /* 0xfffffe00060a7812 */ /* 0x000fe200078ec0ff */
[----:B------:R-:W-:Y:S01]  /*1a00*/  IMAD.U32 R89, RZ, RZ, UR25 ;  /* 0x00000019ff597e24 */ /* 0x000fe2000f8e00ff */
[----:B------:R-:W-:Y:S01]  /*1a10*/  SHF.R.U32.HI R26, RZ, 0x3, R4 ;  /* 0x00000003ff1a7819 */ /* 0x000fe20000011604 */
[----:B------:R-:W-:Y:S01]  /*1a20*/  USHF.L.U32 UR25, UR6, 0x5, URZ ;  /* 0x0000000506197899 */ /* 0x000fe2000800063f */
[----:B------:R-:W-:-:S02]  /*1a30*/  LOP3.LUT R7, R4, 0x38, R20, 0xf8, !PT ;  /* 0x0000003804077812 */ /* 0x000fc400078ef814 */
[----:B------:R-:W-:Y:S01]  /*1a40*/  SHF.R.S32.HI R6, RZ, 0x1f, R5 ;  /* 0x0000001fff067819 */ /* 0x000fe20000011405 */
[----:B------:R-:W-:Y:S01]  /*1a50*/  ULDC.64 UR6, c[0x0][0x290] ;  /* 0x0000a40000067ab9 */ /* 0x000fe20000000a00 */
[----:B------:R-:W-:Y:S01]  /*1a60*/  SHF.R.U32.HI R27, RZ, 0x3, R3 ;  /* 0x00000003ff1b7819 */ /* 0x000fe20000011603 */
[----:B------:R-:W-:Y:S01]  /*1a70*/  UIMAD UR6, UR36, UR6, URZ ;  /* 0x00000006240672a4 */ /* 0x000fe2000f8e023f */
[----:B------:R-:W-:Y:S01]  /*1a80*/  SHF.R.U32.HI R30, RZ, 0x3, R2 ;  /* 0x00000003ff1e7819 */ /* 0x000fe20000011602 */
[----:B------:R-:W-:Y:S01]  /*1a90*/  USHF.L.U32 UR36, UR39, 0x6, URZ ;  /* 0x0000000627247899 */ /* 0x000fe2000800063f */
[--C-:B------:R-:W-:Y:S01]  /*1aa0*/  LOP3.LUT R12, R3, 0x38, R20.reuse, 0xf8, !PT ;  /* 0x00000038030c7812 */ /* 0x100fe200078ef814 */
[----:B------:R-:W-:Y:S01]  /*1ab0*/  UIMAD UR42, UR19, UR7, UR6 ;  /* 0x00000007132a72a4 */ /* 0x000fe2000f8e0206 */
[----:B------:R-:W-:Y:S01]  /*1ac0*/  LOP3.LUT R14, R2, 0x38, R20, 0xf8, !PT ;  /* 0x00000038020e7812 */ /* 0x000fe200078ef814 */
[----:B------:R-:W-:Y:S01]  /*1ad0*/  UIMAD UR7, UR49, UR35, URZ ;  /* 0x00000023310772a4 */ /* 0x000fe2000f8e023f */
[----:B------:R-:W-:Y:S01]  /*1ae0*/  LOP3.LUT R13, R8, R36, RZ, 0x3c, !PT ;  /* 0x00000024080d7212 */ /* 0x000fe200078e3cff */
[----:B------:R-:W-:Y:S01]  /*1af0*/  UIMAD UR49, UR49, UR4, URZ ;  /* 0x00000004313172a4 */ /* 0x000fe2000f8e023f */
[----:B------:R-:W-:Y:S01]  /*1b00*/  LOP3.LUT R0, R0, 0xfffff000, RZ, 0xc0, !PT ;  /* 0xfffff00000007812 */ /* 0x000fe200078ec0ff */
[----:B------:R-:W-:Y:S01]  /*1b10*/  USHF.L.U64.HI UR35, UR39, UR37, UR35 ;  /* 0x0000002527237299 */ /* 0x000fe20008010223 */
[----:B------:R-:W-:Y:S01]  /*1b20*/  LEA.HI R15, R6, R5, RZ, 0x3 ;  /* 0x00000005060f7211 */ /* 0x000fe200078f18ff */
[----:B------:R-:W-:Y:S01]  /*1b30*/  USHF.L.U64.HI UR37, UR40, UR37, UR4 ;  /* 0x0000002528257299 */ /* 0x000fe20008010204 */
[----:B------:R-:W-:Y:S01]  /*1b40*/  LOP3.LUT R8, R7, R26, RZ, 0x3c, !PT ;  /* 0x0000001a07087212 */ /* 0x000fe200078e3cff */
[----:B------:R-:W-:Y:S01]  /*1b50*/  USHF.L.U32 UR6, UR40, 0x5, URZ ;  /* 0x0000000528067899 */ /* 0x000fe2000800063f */
[----:B------:R-:W-:Y:S01]  /*1b60*/  LOP3.LUT R7, R12, R27, RZ, 0x3c, !PT ;  /* 0x0000001b0c077212 */ /* 0x000fe200078e3cff */
[----:B------:R-:W-:Y:S01]  /*1b70*/  UIADD3 UR4, UR33, UR34, URZ ;  /* 0x0000002221047290 */ /* 0x000fe2000fffe03f */
[----:B------:R-:W-:Y:S01]  /*1b80*/  LOP3.LUT R6, R14, R30, RZ, 0x3c, !PT ;  /* 0x0000001e0e067212 */ /* 0x000fe200078e3cff */
[----:B------:R-:W-:Y:S01]  /*1b90*/  USHF.L.U32 UR39, UR39, 0x4, URZ ;  /* 0x0000000427277899 */ /* 0x000fe2000800063f */
[-C--:B------:R-:W-:Y:S01]  /*1ba0*/  IADD3 R34, R13, R0.reuse, R31 ;  /* 0x000000000d227210 */ /* 0x080fe20007ffe01f */
[----:B------:R-:W-:Y:S01]  /*1bb0*/  USHF.L.U32 UR40, UR40, 0x4, URZ ;  /* 0x0000000428287899 */ /* 0x000fe2000800063f */
[-C--:B------:R-:W-:Y:S01]  /*1bc0*/  IADD3 R14, R8, R0.reuse, R11 ;  /* 0x00000000080e7210 */ /* 0x080fe20007ffe00b */
[----:B------:R-:W-:Y:S01]  /*1bd0*/  UIADD3 UR7, UR47, UR7, URZ ;  /* 0x000000072f077290 */ /* 0x000fe2000fffe03f */
[-C--:B------:R-:W-:Y:S01]  /*1be0*/  IADD3 R13, R7, R0.reuse, R10 ;  /* 0x00000000070d7210 */ /* 0x080fe20007ffe00a */
[----:B------:R-:W-:Y:S01]  /*1bf0*/  IMAD.SHL.U32 R144, R34, 0x2, RZ ;  /* 0x0000000222907824 */ /* 0x000fe200078e00ff */
[----:B------:R-:W-:Y:S01]  /*1c00*/  IADD3 R12, R6, R0, R9 ;  /* 0x00000000060c7210 */ /* 0x000fe20007ffe009 */
[----:B------:R-:W-:Y:S01]  /*1c10*/  IMAD.SHL.U32 R0, R15, 0x200, RZ ;  /* 0x000002000f007824 */ /* 0x000fe200078e00ff */
[--C-:B------:R-:W-:Y:S01]  /*1c20*/  LOP3.LUT R2, R2, 0x38, R92.reuse, 0xf8, !PT ;  /* 0x0000003802027812 */ /* 0x100fe200078ef85c */
[----:B------:R-:W-:Y:S01]  /*1c30*/  IMAD.SHL.U32 R143, R14, 0x2, RZ ;  /* 0x000000020e8f7824 */ /* 0x000fe200078e00ff */
[--C-:B------:R-:W-:Y:S01]  /*1c40*/  LOP3.LUT R5, R21, 0x38, R92.reuse, 0xf8, !PT ;  /* 0x0000003815057812 */ /* 0x100fe200078ef85c */
[----:B------:R-:W-:Y:S01]  /*1c50*/  IMAD.SHL.U32 R142, R13, 0x2, RZ ;  /* 0x000000020d8e7824 */ /* 0x000fe200078e00ff */
[----:B------:R-:W-:Y:S01]  /*1c60*/  LOP3.LUT R0, R0, 0xfffff000, RZ, 0xc0, !PT ;  /* 0xfffff00000007812 */ /* 0x000fe200078ec0ff */
[----:B------:R-:W-:Y:S01]  /*1c70*/  IMAD.SHL.U32 R141, R12, 0x2, RZ ;  /* 0x000000020c8d7824 */ /* 0x000fe200078e00ff */
[----:B------:R-:W-:Y:S01]  /*1c80*/  LOP3.LUT R2, R2, R30, RZ, 0x3c, !PT ;  /* 0x0000001e02027212 */ /* 0x000fe200078e3cff */
[----:B------:R-:W-:Y:S01]  /*1c90*/  UIADD3 UR34, UR45, UR49, URZ ;  /* 0x000000312d227290 */ /* 0x000fe2000fffe03f */
[----:B------:R-:W-:-:S02]  /*1ca0*/  LOP3.LUT R4, R4, 0x38, R92, 0xf8, !PT ;  /* 0x0000003804047812 */ /* 0x000fc400078ef85c */
[----:B------:R-:W-:Y:S02]  /*1cb0*/  LOP3.LUT R3, R3, 0x38, R92, 0xf8, !PT ;  /* 0x0000003803037812 */ /* 0x000fe400078ef85c */
[----:B------:R-:W-:Y:S02]  /*1cc0*/  IADD3 R9, R2, R0, R9 ;  /* 0x0000000002097210 */ /* 0x000fe40007ffe009 */
[----:B------:R-:W-:Y:S02]  /*1cd0*/  LOP3.LUT R5, R5, R36, RZ, 0x3c, !PT ;  /* 0x0000002405057212 */ /* 0x000fe400078e3cff */
[----:B------:R-:W-:Y:S01]  /*1ce0*/  LOP3.LUT R4, R4, R26, RZ, 0x3c, !PT ;  /* 0x0000001a04047212 */ /* 0x000fe200078e3cff */
[----:B------:R-:W-:Y:S01]  /*1cf0*/  IMAD.SHL.U32 R136, R9, 0x2, RZ ;  /* 0x0000000209887824 */ /* 0x000fe200078e00ff */
[----:B------:R-:W-:Y:S02]  /*1d00*/  LOP3.LUT R3, R3, R27, RZ, 0x3c, !PT ;  /* 0x0000001b03037212 */ /* 0x000fe400078e3cff */
[----:B------:R-:W-:-:S02]  /*1d10*/  SEL R2, R19, RZ, !P4 ;  /* 0x000000ff13027207 */ /* 0x000fc40006000000 */
[-C--:B------:R-:W-:Y:S02]  /*1d20*/  IADD3 R8, R5, R0.reuse, R31 ;  /* 0x0000000005087210 */ /* 0x080fe40007ffe01f */
[-C--:B------:R-:W-:Y:S02]  /*1d30*/  IADD3 R11, R4, R0.reuse, R11 ;  /* 0x00000000040b7210 */ /* 0x080fe40007ffe00b */
[----:B------:R-:W-:Y:S01]  /*1d40*/  IADD3 R10, R3, R0, R10 ;  /* 0x00000000030a7210 */ /* 0x000fe20007ffe00a */
[----:B------:R-:W-:Y:S01]  /*1d50*/  IMAD R3, R2, c[0x0][0x1f0], RZ ;  /* 0x00007c0002037a24 */ /* 0x000fe200078e02ff */
[----:B------:R-:W-:Y:S01]  /*1d60*/  SEL R0, R18, RZ, !P4 ;  /* 0x000000ff12007207 */ /* 0x000fe20006000000 */
[----:B------:R-:W-:Y:S01]  /*1d70*/  IMAD R2, R2, c[0x0][0x218], RZ ;  /* 0x0000860002027a24 */ /* 0x000fe200078e02ff */
[----:B------:R-:W-:Y:S01]  /*1d80*/  SHF.R.S32.HI R4, RZ, 0x1f, R158 ;  /* 0x0000001fff047819 */ /* 0x000fe2000001149e */
[----:B------:R-:W-:Y:S01]  /*1d90*/  IMAD.SHL.U32 R139, R8, 0x2, RZ ;  /* 0x00000002088b7824 */ /* 0x000fe200078e00ff */
[----:B------:R-:W-:Y:S01]  /*1da0*/  SHF.R.S32.HI R5, RZ, 0x1f, R157 ;  /* 0x0000001fff057819 */ /* 0x000fe2000001149d */
[C---:B------:R-:W-:Y:S01]  /*1db0*/  IMAD R91, R0.reuse, c[0x0][0x1f4], R3 ;  /* 0x00007d00005b7a24 */ /* 0x040fe200078e0203 */
[----:B------:R-:W-:Y:S01]  /*1dc0*/  SHF.R.S32.HI R7, RZ, 0x1f, R156 ;  /* 0x0000001fff077819 */ /* 0x000fe2000001149c */
[----:B------:R-:W-:Y:S01]  /*1dd0*/  IMAD R106, R0, c[0x0][0x21c], R2 ;  /* 0x00008700006a7a24 */ /* 0x000fe200078e0202 */
[----:B------:R-:W-:Y:S01]  /*1de0*/  IADD3 R31, R28, 0x20, RZ ;  /* 0x000000201c1f7810 */ /* 0x000fe20007ffe0ff */
[----:B------:R-:W-:Y:S01]  /*1df0*/  IMAD.WIDE.U32 R88, R0, c[0x0][0x1f0], R88 ;  /* 0x00007c0000587a25 */ /* 0x000fe200078e0058 */
[----:B------:R-:W-:-:S02]  /*1e00*/  IADD3 R107, R97, UR43, RZ ;  /* 0x0000002b616b7c10 */ /* 0x000fc4000fffe0ff */
[----:B------:R-:W-:Y:S01]  /*1e10*/  IADD3 R116, R101, UR41, RZ ;  /* 0x0000002965747c10 */ /* 0x000fe2000fffe0ff */
[----:B------:R-:W-:Y:S01]  /*1e20*/  IMAD.WIDE.U32 R94, R0, c[0x0][0x218], R16 ;  /* 0x00008600005e7a25 */ /* 0x000fe200078e0010 */
[----:B------:R-:W-:Y:S02]  /*1e30*/  IADD3 R0, P0, R93, 0x10, RZ ;  /* 0x000000105d007810 */ /* 0x000fe40007f1e0ff */
[----:B------:R-:W-:Y:S01]  /*1e40*/  IADD3 R117, R103, UR42, RZ ;  /* 0x0000002a67757c10 */ /* 0x000fe2000fffe0ff */
[----:B------:R-:W-:Y:S01]  /*1e50*/  IMAD R3, R37, c[0x0][0x1e0], RZ ;  /* 0x0000780025037a24 */ /* 0x000fe200078e02ff */
[----:B------:R-:W-:Y:S01]  /*1e60*/  IADD3 R115, R99, UR42, RZ ;  /* 0x0000002a63737c10 */ /* 0x000fe2000fffe0ff */
[----:B------:R-:W-:Y:S01]  /*1e70*/  IMAD.X R2, RZ, RZ, R37, P0 ;  /* 0x000000ffff027224 */ /* 0x000fe200000e0625 */
[----:B------:R-:W-:Y:S01]  /*1e80*/  IADD3 R134, P0, R32, R166, RZ ;  /* 0x000000a620867210 */ /* 0x000fe20007f1e0ff */
[----:B------:R-:W-:Y:S01]  /*1e90*/  IMAD.WIDE.U32 R124, R0, c[0x0][0x1e0], RZ ;  /* 0x00007800007c7a25 */ /* 0x000fe200078e00ff */
[----:B------:R-:W-:-:S03]  /*1ea0*/  SHF.R.S32.HI R119, RZ, 0x1f, R92 ;  /* 0x0000001fff777819 */ /* 0x000fc6000001145c */
[----:B------:R-:W-:Y:S01]  /*1eb0*/  IMAD R2, R2, c[0x0][0x1e0], RZ ;  /* 0x0000780002027a24 */ /* 0x000fe200078e02ff */
[----:B------:R-:W-:Y:S01]  /*1ec0*/  IADD3 R135, P1, R124, UR30, RZ ;  /* 0x0000001e7c877c10 */ /* 0x000fe2000ff3e0ff */
[----:B------:R-:W-:Y:S02]  /*1ed0*/  IMAD R3, R93, c[0x0][0x1e4], R3 ;  /* 0x000079005d037a24 */ /* 0x000fe400078e0203 */
[----:B------:R-:W-:Y:S02]  /*1ee0*/  IMAD R6, R0, c[0x0][0x1e4], R2 ;  /* 0x0000790000067a24 */ /* 0x000fe400078e0202 */
[----:B------:R-:W-:Y:S02]  /*1ef0*/  IMAD.IADD R133, R167, 0x1, R3 ;  /* 0x00000001a7857824 */ /* 0x000fe400078e0203 */
[----:B------:R-:W-:Y:S02]  /*1f00*/  IMAD.IADD R132, R125, 0x1, R6 ;  /* 0x000000017d847824 */ /* 0x000fe400078e0206 */
[----:B------:R-:W-:Y:S01]  /*1f10*/  IMAD.X R130, R33, 0x1, R133, P0 ;  /* 0x0000000121827824 */ /* 0x000fe200000e0685 */
[----:B------:R-:W-:Y:S01]  /*1f20*/  IADD3 R149, P0, R135, UR30, RZ ;  /* 0x0000001e87957c10 */ /* 0x000fe2000ff1e0ff */
[----:B------:R-:W-:-:S02]  /*1f30*/  IMAD.X R131, R165, 0x1, R132, P1 ;  /* 0x00000001a5837824 */ /* 0x000fc400008e0684 */
[----:B------:R-:W-:Y:S02]  /*1f40*/  IMAD.IADD R91, R89, 0x1, R91 ;  /* 0x00000001595b7824 */ /* 0x000fe400078e025b */
[----:B------:R-:W-:Y:S01]  /*1f50*/  IMAD.X R146, R165, 0x1, R131, P0 ;  /* 0x00000001a5927824 */ /* 0x000fe200000e0683 */
[----:B------:R-:W-:Y:S01]  /*1f60*/  IADD3 R109, P0, R134, R88, RZ ;  /* 0x00000058866d7210 */ /* 0x000fe20007f1e0ff */
[----:B------:R-:W-:Y:S02]  /*1f70*/  IMAD R2, R4, c[0x0][0x1e0], RZ ;  /* 0x0000780004027a24 */ /* 0x000fe400078e02ff */
[----:B------:R-:W-:Y:S02]  /*1f80*/  IMAD R0, R5, c[0x0][0x1e0], RZ ;  /* 0x0000780005007a24 */ /* 0x000fe400078e02ff */
[----:B------:R-:W-:Y:S01]  /*1f90*/  IMAD.X R108, R130, 0x1, R91, P0 ;  /* 0x00000001826c7824 */ /* 0x000fe200000e065b */
[----:B------:R-:W-:Y:S01]  /*1fa0*/  IADD3 R112, P0, R88, 0x40, RZ ;  /* 0x0000004058707810 */ /* 0x000fe20007f1e0ff */
[----:B------:R-:W-:-:S02]  /*1fb0*/  IMAD R4, R7, c[0x0][0x1e0], RZ ;  /* 0x0000780007047a24 */ /* 0x000fc400078e02ff */
[----:B------:R-:W-:Y:S02]  /*1fc0*/  IMAD R5, R158, c[0x0][0x1e4], R2 ;  /* 0x000079009e057a24 */ /* 0x000fe400078e0202 */
[----:B------:R-:W-:Y:S01]  /*1fd0*/  IMAD.X R111, RZ, RZ, R91, P0 ;  /* 0x000000ffff6f7224 */ /* 0x000fe200000e065b */
[----:B------:R-:W-:Y:S01]  /*1fe0*/  IADD3 R114, P0, R109, 0x40, RZ ;  /* 0x000000406d727810 */ /* 0x000fe20007f1e0ff */
[----:B------:R-:W-:Y:S02]  /*1ff0*/  IMAD R2, R157, c[0x0][0x1e4], R0 ;  /* 0x000079009d027a24 */ /* 0x000fe400078e0200 */
[----:B------:R-:W-:Y:S02]  /*2000*/  IMAD R0, R156, c[0x0][0x1e4], R4 ;  /* 0x000079009c007a24 */ /* 0x000fe400078e0204 */
[----:B------:R-:W-:Y:S02]  /*2010*/  IMAD.IADD R148, R173, 0x1, R5 ;  /* 0x00000001ad947824 */ /* 0x000fe400078e0205 */
[----:B------:R-:W-:-:S02]  /*2020*/  IMAD.IADD R147, R171, 0x1, R2 ;  /* 0x00000001ab937824 */ /* 0x000fc400078e0202 */
[----:B------:R-:W-:Y:S02]  /*2030*/  IMAD.IADD R145, R169, 0x1, R0 ;  /* 0x00000001a9917824 */ /* 0x000fe400078e0200 */
[----:B------:R-:W-:Y:S02]  /*2040*/  IMAD.IADD R106, R95, 0x1, R106 ;  /* 0x000000015f6a7824 */ /* 0x000fe400078e026a */
[----:B------:R-:W-:Y:S02]  /*2050*/  IMAD.X R113, RZ, RZ, R108, P0 ;  /* 0x000000ffff717224 */ /* 0x000fe400000e066c */
[----:B------:R-:W-:Y:S02]  /*2060*/  IMAD.SHL.U32 R138, R11, 0x2, RZ ;  /* 0x000000020b8a7824 */ /* 0x000fe400078e00ff */
[----:B-1----:R-:W-:Y:S02]  /*2070*/  IMAD.SHL.U32 R137, R10, 0x2, RZ ;  /* 0x000000020a897824 */ /* 0x002fe400078e00ff */
.L_x_1585:
[----:B------:R-:W-:Y:S01]  /*2080*/  USHF.R.S32.HI UR43, URZ, 0x1f, UR17 ;  /* 0x0000001f3f2b7899 */ /* 0x000fe20008011411 */
[----:B------:R-:W-:Y:S04]  /*2090*/  DEPBAR.LE SB0, 0x0 ;  /* 0x000080000000791a */ /* 0x000fe80000000000 */
[----:B------:R-:W-:Y:S01]  /*20a0*/  UIMAD UR42, UR27, UR17, URZ ;  /* 0x000000111b2a72a4 */ /* 0x000fe2000f8e023f */
[----:B------:R-:W-:Y:S01]  /*20b0*/  BAR.SYNC.DEFER_BLOCKING 0x0 ;  /* 0x0000000000007b1d */ /* 0x000fe20000010000 */
[----:B------:R-:W-:Y:S01]  /*20c0*/  UIMAD.WIDE.U32 UR52, UR31, UR17, URZ ;  /* 0x000000111f3472a5 */ /* 0x000fe2000f8e003f */
[----:B------:R-:W-:Y:S01]  /*20d0*/  ISETP.GE.AND P0, PT, R176, 0x1, PT ;  /* 0x00000001b000780c */ /* 0x000fe20003f06270 */
[----:B------:R-:W-:Y:S04]  /*20e0*/  UIMAD UR42, UR43, UR31, UR42 ;  /* 0x0000001f2b2a72a4 */ /* 0x000fe8000f8e022a */
[----:B------:R-:W-:Y:S01]  /*20f0*/  UIADD3 UR42, UR53, UR42, URZ ;  /* 0x0000002a352a7290 */ /* 0x000fe2000fffe03f */
[----:B------:R-:W-:Y:S07]  /*2100*/  BSSY B2, `(.L_x_1539) ;  /* 0x000053c000027945 */ /* 0x000fee0003800000 */
[----:B--2---:R-:W-:-:S05]  /*2110*/  @!P0 BRA `(.L_x_1540) ;  /* 0x00004e9000008947 */ /* 0x004fca0003800000 */
[----:B------:R-:W-:Y:S01]  /*2120*/  UIMAD UR41, UR35, UR17, URZ ;  /* 0x00000011232972a4 */ /* 0x000fe2000f8e023f */
[----:B------:R-:W-:Y:S01]  /*2130*/  ISETP.NE.AND P0, PT, R152, RZ, PT ;  /* 0x000000ff9800720c */ /* 0x000fe20003f05270 */
[----:B------:R-:W-:Y:S02]  /*2140*/  UIMAD UR9, UR37, UR17, URZ ;  /* 0x00000011250972a4 */ /* 0x000fe4000f8e023f */
[----:B------:R-:W-:Y:S02]  /*2150*/  UIMAD UR8, UR17, -0x40, UR23 ;  /* 0xffffffc0110878a4 */ /* 0x000fe4000f8e0217 */
[----:B------:R-:W-:Y:S02]  /*2160*/  UIMAD.WIDE.U32 UR50, UR36, UR17, URZ ;  /* 0x00000011243272a5 */ /* 0x000fe4000f8e003f */
[----:B------:R-:W-:Y:S02]  /*2170*/  UIMAD.WIDE.U32 UR48, UR38, UR17, URZ ;  /* 0x00000011263072a5 */ /* 0x000fe4000f8e003f */
[----:B------:R-:W-:Y:S02]  /*2180*/  UIMAD UR41, UR43, UR36, UR41 ;  /* 0x000000242b2972a4 */ /* 0x000fe4000f8e0229 */
[----:B------:R-:W-:Y:S02]  /*2190*/  UIMAD UR9, UR43, UR38, UR9 ;  /* 0x000000262b0972a4 */ /* 0x000fe4000f8e0209 */
[----:B------:R-:W-:Y:S02]  /*21a0*/  UISETP.LT.AND UP0, UPT, UR8, 0x40, UPT ;  /* 0x000000400800788c */ /* 0x000fe4000bf01270 */
[----:B------:R-:W-:Y:S02]  /*21b0*/  UIADD3 UR41, UR51, UR41, URZ ;  /* 0x0000002933297290 */ /* 0x000fe4000fffe03f */
[----:B------:R-:W-:Y:S02]  /*21c0*/  UIADD3 UR9, UR49, UR9, URZ ;  /* 0x0000000931097290 */ /* 0x000fe4000fffe03f */
[----:B------:R-:W-:Y:S01]  /*21d0*/  USEL UR8, UR8, 0x40, UP0 ;  /* 0x0000004008087887 */ /* 0x000fe20008000000 */
[----:B------:R-:W-:-:S05]  /*21e0*/  @!P0 BRA `(.L_x_1541) ;  /* 0x0000299000008947 */ /* 0x000fca0003800000 */
[----:B------:R-:W-:Y:S01]  /*21f0*/  ISETP.GE.AND P2, PT, R93, UR8, PT ;  /* 0x000000085d007c0c */ /* 0x000fe2000bf46270 */
[----:B------:R-:W-:Y:S01]  /*2200*/  BSSY B0, `(.L_x_1542) ;  /* 0x000001b000007945 */ /* 0x000fe20003800000 */
[----:B------:R-:W-:Y:S01]  /*2210*/  CS2R R48, SRZ ;  /* 0x0000000000307805 */ /* 0x000fe2000001ff00 */
[----:B------:R-:W-:Y:S01]  /*2220*/  CS2R R44, SRZ ;  /* 0x00000000002c7805 */ /* 0x000fe2000001ff00 */
[----:B------:R-:W-:Y:S01]  /*2230*/  CS2R R38, SRZ ;  /* 0x0000000000267805 */ /* 0x000fe2000001ff00 */
[----:B------:R-:W-:Y:S01]  /*2240*/  CS2R R12, SRZ ;  /* 0x00000000000c7805 */ /* 0x000fe2000001ff00 */
[----:B------:R-:W-:Y:S07]  /*2250*/  CS2R R2, SRZ ;  /* 0x0000000000027805 */ /* 0x000fee000001ff00 */
[----:B------:R-:W-:-:S05]  /*2260*/  @P2 BRA `(.L_x_1543) ;  /* 0x0000014000002947 */ /* 0x000fca0003800000 */
[----:B------:R-:W-:Y:S01]  /*2270*/  IADD3 R0, P0, R104, UR50, RZ ;  /* 0x0000003268007c10 */ /* 0x000fe2000ff1e0ff */
[----:B------:R-:W-:Y:S01]  /*2280*/  CS2R R38, SRZ ;  /* 0x0000000000267805 */ /* 0x000fe2000001ff00 */
[----:B------:R-:W-:Y:S01]  /*2290*/  CS2R R44, SRZ ;  /* 0x00000000002c7805 */ /* 0x000fe2000001ff00 */
[----:B------:R-:W-:Y:S01]  /*22a0*/  CS2R R12, SRZ ;  /* 0x00000000000c7805 */ /* 0x000fe2000001ff00 */
[----:B------:R-:W-:Y:S02]  /*22b0*/  IADD3.X R3, R118, UR41, RZ, P0, !PT ;  /* 0x0000002976037c10 */ /* 0x000fe400087fe4ff */
[----:B------:R-:W-:Y:S04]  /*22c0*/  IADD3 R2, P0, R102, UR48, RZ ;  /* 0x0000003066027c10 */ /* 0x000fe8000ff1e0ff */
[----:B------:R-:W-:Y:S02]  /*22d0*/  IADD3.X R5, R117, UR9, RZ, P0, !PT ;  /* 0x0000000975057c10 */ /* 0x000fe400087fe4ff */
        /* <DEDUP_REMOVED lines=13> */
.L_x_1543:
[----:B------:R-:W-:Y:S05]  /*23b0*/  BSYNC B0 ;  /* 0x0000000000007941 */ /* 0x000fea0003800000 */
.L_x_1542:
[----:B------:R-:W-:Y:S01]  /*23c0*/  ISETP.GE.AND P3, PT, R158, UR8, PT ;  /* 0x000000089e007c0c */ /* 0x000fe2000bf66270 */
        /* <DEDUP_REMOVED lines=19> */
[----:B------:R-:W-:Y:S01]  /*2500*/  IMAD.U32 R4, RZ, RZ, UR50 ;  /* 0x00000032ff047e24 */ /* 0x000fe2000f8e00ff */
[----:B------:R-:W-:Y:S01]  /*2510*/  CS2R R46, SRZ ;  /* 0x00000000002e7805 */ /* 0x000fe2000001ff00 */
[----:B------:R-:W-:Y:S01]  /*2520*/  CS2R R14, SRZ ;  /* 0x00000000000e7805 */ /* 0x000fe2000001ff00 */
[----:B------:R-:W-:Y:S01]  /*2530*/  CS2R R48, SRZ ;  /* 0x0000000000307805 */ /* 0x000fe2000001ff00 */
[----:B------:R-:W-:Y:S01]  /*2540*/  CS2R R16, SRZ ;  /* 0x0000000000107805 */ /* 0x000fe2000001ff00 */
[----:B------:R-:W-:Y:S01]  /*2550*/  IADD3 R0, P1, P0, R104, UR39, R4 ;  /* 0x0000002768007c10 */ /* 0x000fe2000f83e004 */
[----:B------:R-:W-:Y:S02]  /*2560*/  IMAD.U32 R4, RZ, RZ, UR48 ;  /* 0x00000030ff047e24 */ /* 0x000fe4000f8e00ff */
[----:B------:R-:W-:Y:S01]  /*2570*/  IMAD.U32 R5, RZ, RZ, UR51 ;  /* 0x00000033ff057e24 */ /* 0x000fe2000f8e00ff */
[----:B------:R-:W-:Y:S01]  /*2580*/  IADD3.X R6, R118, UR41, R164, P1, P0 ;  /* 0x0000002976067c10 */ /* 0x000fe20008fe04a4 */
[----:B------:R-:W-:Y:S01]  /*2590*/  IMAD.U32 R5, RZ, RZ, UR49 ;  /* 0x00000031ff057e24 */ /* 0x000fe2000f8e00ff */
        /* <DEDUP_REMOVED lines=14> */
.L_x_1545:
[----:B------:R-:W-:Y:S05]  /*2680*/  BSYNC B0 ;  /* 0x0000000000007941 */ /* 0x000fea0003800000 */
.L_x_1544:
[----:B------:R-:W-:Y:S01]  /*2690*/  ISETP.GE.AND P6, PT, R157, UR8, PT ;  /* 0x000000089d007c0c */ /* 0x000fe2000bfc6270 */
        /* <DEDUP_REMOVED lines=43> */
.L_x_1547:
[----:B------:R-:W-:Y:S05]  /*2950*/  BSYNC B0 ;  /* 0x0000000000007941 */ /* 0x000fea0003800000 */
.L_x_1546:
        /* <DEDUP_REMOVED lines=18> */
[----:B------:R-:W-:Y:S01]  /*2a80*/  IMAD.U32 R4, RZ, RZ, UR50 ;  /* 0x00000032ff047e24 */ /* 0x000fe2000f8e00ff */
[----:B------:R-:W-:Y:S01]  /*2a90*/  CS2R R54, SRZ ;  /* 0x0000000000367805 */ /* 0x000fe2000001ff00 */
[----:B------:R-:W-:Y:S01]  /*2aa0*/  IMAD.U32 R5, RZ, RZ, UR51 ;  /* 0x00000033ff057e24 */ /* 0x000fe2000f8e00ff */
[----:B------:R-:W-:Y:S01]  /*2ab0*/  CS2R R22, SRZ ;  /* 0x0000000000167805 */ /* 0x000fe2000001ff00 */
[----:B------:R-:W-:Y:S01]  /*2ac0*/  IMAD.U32 R5, RZ, RZ, UR41 ;  /* 0x00000029ff057e24 */ /* 0x000fe2000f8e00ff */
[----:B------:R-:W-:Y:S01]  /*2ad0*/  IADD3 R0, P1, P0, R104, UR46, R4 ;  /* 0x0000002e68007c10 */ /* 0x000fe2000f83e004 */
[----:B------:R-:W-:Y:S01]  /*2ae0*/  IMAD.U32 R4, RZ, RZ, UR48 ;  /* 0x00000030ff047e24 */ /* 0x000fe2000f8e00ff */
[----:B------:R-:W-:Y:S01]  /*2af0*/  CS2R R56, SRZ ;  /* 0x0000000000387805 */ /* 0x000fe2000001ff00 */
[----:B------:R-:W-:Y:S01]  /*2b00*/  CS2R R24, SRZ ;  /* 0x0000000000187805 */ /* 0x000fe2000001ff00 */
[----:B------:R-:W-:Y:S01]  /*2b10*/  IADD3.X R9, R118, UR7, R5, P1, P0 ;  /* 0x0000000776097c10 */ /* 0x000fe20008fe0405 */
[----:B------:R-:W-:Y:S01]  /*2b20*/  IMAD.U32 R5, RZ, RZ, UR49 ;  /* 0x00000031ff057e24 */ /* 0x000fe2000f8e00ff */
[----:B------:R-:W-:Y:S01]  /*2b30*/  IADD3 R5, P1, P0, R102, UR44, R4 ;  /* 0x0000002c66057c10 */ /* 0x000fe2000f83e004 */
[----:B------:R-:W-:Y:S05]  /*2b40*/  IMAD.U32 R6, RZ, RZ, UR9 ;  /* 0x00000009ff067e24 */ /* 0x000fea000f8e00ff */
        /* <DEDUP_REMOVED lines=13> */
.L_x_1549:
[----:B------:R-:W-:Y:S05]  /*2c20*/  BSYNC B0 ;  /* 0x0000000000007941 */ /* 0x000fea0003800000 */
.L_x_1548:
        /* <DEDUP_REMOVED lines=14> */
[----:B------:R-:W-:Y:S01]  /*2d10*/  IADD3 R65, P0, R134, UR52, RZ ;  /* 0x0000003486417c10 */ /* 0x000fe2000ff1e0ff */
[----:B------:R-:W-:Y:S03]  /*2d20*/  BSSY B0, `(.L_x_1552) ;  /* 0x000003b000007945 */ /* 0x000fe60003800000 */
[----:B------:R-:W-:Y:S01]  /*2d30*/  IADD3.X R68, R130, UR42, RZ, P0, !PT ;  /* 0x0000002a82447c10 */ /* 0x000fe200087fe4ff */
        /* <DEDUP_REMOVED lines=57> */
.L_x_1553:
[----:B------:R-:W-:Y:S05]  /*30d0*/  BSYNC B0 ;  /* 0x0000000000007941 */ /* 0x000fea0003800000 */
.L_x_1552:
        /* <DEDUP_REMOVED lines=59> */
.L_x_1551:
[----:B------:R-:W-:Y:S05]  /*3490*/  BSYNC B1 ;  /* 0x0000000000017941 */ /* 0x000fea0003800000 */
.L_x_1550:
[----:B------:R-:W-:Y:S01]  /*34a0*/  BSSY B1, `(.L_x_1554) ;  /* 0x000007a000017945 */ /* 0x000fe20003800000 */
[----:B------:R-:W-:-:S05]  /*34b0*/  @P3 BRA `(.L_x_1555) ;  /* 0x0000078000003947 */ /* 0x000fca0003800000 */
[----:B------:R-:W-:Y:S01]  /*34c0*/  IADD3 R40, P1, P0, R124, UR52, R32 ;  /* 0x000000347c287c10 */ /* 0x000fe2000f83e020 */
[----:B------:R-:W-:Y:S03]  /*34d0*/  BSSY B0, `(.L_x_1556) ;  /* 0x000003b000007945 */ /* 0x000fe60003800000 */
[----:B-1----:R-:W-:Y:S01]  /*34e0*/  IADD3.X R42, R132, UR42, R33, P1, P0 ;  /* 0x0000002a842a7c10 */ /* 0x002fe20008fe0421 */
        /* <DEDUP_REMOVED lines=57> */
.L_x_1557:
[----:B------:R-:W-:Y:S05]  /*3880*/  BSYNC B0 ;  /* 0x0000000000007941 */ /* 0x000fea0003800000 */
.L_x_1556:
        /* <DEDUP_REMOVED lines=59> */
.L_x_1555:
[----:B------:R-:W-:Y:S05]  /*3c40*/  BSYNC B1 ;  /* 0x0000000000017941 */ /* 0x000fea0003800000 */
.L_x_1554:
        /* <DEDUP_REMOVED lines=62> */
.L_x_1561:
[----:B------:R-:W-:Y:S05]  /*4030*/  BSYNC B0 ;  /* 0x0000000000007941 */ /* 0x000fea0003800000 */
.L_x_1560:
        /* <DEDUP_REMOVED lines=59> */
.L_x_1559:
[----:B------:R-:W-:Y:S05]  /*43f0*/  BSYNC B1 ;  /* 0x0000000000017941 */ /* 0x000fea0003800000 */
.L_x_1558:
[----:B------:R-:W-:-:S05]  /*4400*/  @P4 BRA `(.L_x_1562) ;  /* 0x000030b000004947 */ /* 0x000fca0003800000 */
[----:B-1----:R-:W-:Y:S01]  /*4410*/  IADD3 R26, P1, P0, R149, UR52, R32 ;  /* 0x00000034951a7c10 */ /* 0x002fe2000f83e020 */
[----:B------:R-:W-:Y:S03]  /*4420*/  BSSY B0, `(.L_x_1563) ;  /* 0x000003a000007945 */ /* 0x000fe60003800000 */
[----:B------:R-:W-:Y:S01]  /*4430*/  IADD3.X R27, R146, UR42, R33, P1, P0 ;  /* 0x0000002a921b7c10 */ /* 0x000fe20008fe0421 */
        /* <DEDUP_REMOVED lines=56> */
.L_x_1564:
[----:B------:R-:W-:Y:S05]  /*47c0*/  BSYNC B0 ;  /* 0x0000000000007941 */ /* 0x000fea0003800000 */
.L_x_1563:
        /* <DEDUP_REMOVED lines=59> */
.L_x_1541:
[----:B------:R-:W-:Y:S01]  /*4b80*/  ISETP.GE.AND P0, PT, R156, UR8, PT ;  /* 0x000000089c007c0c */ /* 0x000fe2000bf06270 */
[----:B------:R-:W-:Y:S01]  /*4b90*/  CS2R R18, SRZ ;  /* 0x0000000000127805 */ /* 0x000fe2000001ff00 */
[----:B------:R-:W-:Y:S01]  /*4ba0*/  CS2R R16, SRZ ;  /* 0x0000000000107805 */ /* 0x000fe2000001ff00 */
[----:B------:R-:W-:Y:S01]  /*4bb0*/  CS2R R62, SRZ ;  /* 0x00000000003e7805 */ /* 0x000fe2000001ff00 */
[----:B------:R-:W-:Y:S01]  /*4bc0*/  ISETP.GE.OR P4, PT, R32, c[0x0][0x27c], P0 ;  /* 0x00009f0020007a0c */ /* 0x000fe20000786670 */
[----:B------:R-:W-:Y:S01]  /*4bd0*/  IMAD.U32 R4, RZ, RZ, UR50 ;  /* 0x00000032ff047e24 */ /* 0x000fe2000f8e00ff */
[----:B------:R-:W-:Y:S01]  /*4be0*/  CS2R R60, SRZ ;  /* 0x00000000003c7805 */ /* 0x000fe2000001ff00 */
[----:B------:R-:W-:Y:S01]  /*4bf0*/  IMAD.U32 R0, RZ, RZ, UR41 ;  /* 0x00000029ff007e24 */ /* 0x000fe2000f8e00ff */
        /* <DEDUP_REMOVED lines=9> */
[----:B------:R-:W-:Y:S01]  /*4c90*/  @!P4 IADD3 R11, P1, P0, R100, UR46, R4 ;  /* 0x0000002e640bcc10 */ /* 0x000fe2000f83e004 */
[----:B------:R-:W-:Y:S01]  /*4ca0*/  IMAD.U32 R2, RZ, RZ, UR48 ;  /* 0x00000030ff027e24 */ /* 0x000fe2000f8e00ff */
[----:B------:R-:W-:Y:S01]  /*4cb0*/  CS2R R40, SRZ ;  /* 0x0000000000287805 */ /* 0x000fe2000001ff00 */
[----:B------:R-:W-:Y:S01]  /*4cc0*/  IMAD.U32 R5, RZ, RZ, UR51 ;  /* 0x00000033ff057e24 */ /* 0x000fe2000f8e00ff */
[----:B------:R-:W-:Y:S01]  /*4cd0*/  @!P4 IADD3.X R12, R116, UR7, R0, P1, P0 ;  /* 0x00000007740ccc10 */ /* 0x000fe20008fe0400 */
[----:B------:R-:W-:Y:S01]  /*4ce0*/  IMAD.U32 R0, RZ, RZ, UR9 ;  /* 0x00000009ff007e24 */ /* 0x000fe2000f8e00ff */
[----:B------:R-:W-:Y:S01]  /*4cf0*/  @!P4 IADD3 R13, P1, P0, R98, UR44, R2 ;  /* 0x0000002c620dcc10 */ /* 0x000fe2000f83e002 */
[----:B------:R-:W-:Y:S01]  /*4d00*/  IMAD.U32 R3, RZ, RZ, UR49 ;  /* 0x00000031ff037e24 */ /* 0x000fe2000f8e00ff */
[----:B------:R-:W-:Y:S02]  /*4d10*/  BSSY B0, `(.L_x_1565) ;  /* 0x00000cd000007945 */ /* 0x000fe40003800000 */
[C---:B------:R-:W-:Y:S02]  /*4d20*/  @!P4 IADD3.X R14, R115.reuse, UR34, R0, P1, P0 ;  /* 0x00000022730ecc10 */ /* 0x040fe40008fe0400 */
[----:B------:R-:W-:Y:S04]  /*4d30*/  ISETP.GE.AND P0, PT, R158, UR8, PT ;  /* 0x000000089e007c0c */ /* 0x000fe8000bf06270 */
[----:B------:R-:W-:Y:S11]  /*4d40*/  ISETP.GE.OR P3, PT, R32, c[0x0][0x27c], P0 ;  /* 0x00009f0020007a0c */ /* 0x000ff60000766670 */
[----:B------:R-:W-:Y:S02]  /*4d50*/  @!UPT UIADD3 URZ, URZ, URZ, URZ ;  /* 0x0000003f3f3ff290 */ /* 0x000fe4000fffe03f */
[----:B------:R-:W-:Y:S04]  /*4d60*/  @!P3 IADD3 R0, P1, P0, R100, UR39, R4 ;  /* 0x000000276400bc10 */ /* 0x000fe8000f83e004 */
[----:B------:R-:W-:Y:S02]  /*4d70*/  @!P3 IADD3.X R5, R116, UR41, R164, P1, P0 ;  /* 0x000000297405bc10 */ /* 0x000fe40008fe04a4 */
[----:B------:R-:W-:Y:S04]  /*4d80*/  @!P3 IADD3 R3, P1, P0, R98, UR40, R2 ;  /* 0x000000286203bc10 */ /* 0x000fe8000f83e002 */
[----:B------:R-:W-:Y:S02]  /*4d90*/  @!P3 IADD3.X R6, R115, UR9, R162, P1, P0 ;  /* 0x000000097306bc10 */ /* 0x000fe40008fe04a2 */
[----:B------:R-:W-:Y:S04]  /*4da0*/  ISETP.GE.AND P0, PT, R157, UR8, PT ;  /* 0x000000089d007c0c */ /* 0x000fe8000bf06270 */
        /* <DEDUP_REMOVED lines=23> */
[----:B------:R-:W-:Y:S04]  /*4f20*/  ISETP.GE.AND P0, PT, R93, UR8, PT ;  /* 0x000000085d007c0c */ /* 0x000fe8000bf06270 */
[----:B------:R-:W-:Y:S01]  /*4f30*/  ISETP.GE.OR P0, PT, R32, c[0x0][0x27c], P0 ;  /* 0x00009f0020007a0c */ /* 0x000fe20000706670 */
[----:B------:R-:W4:Y:S08]  /*4f40*/  @!P4 LDG.E.128 R68, [R10.64] ;  /* 0x0000001c0a44c981 */ /* 0x000f30000c1e1d00 */
[----:B------:R-:W4:Y:S01]  /*4f50*/  @!P4 LDG.E.128 R24, [R12.64] ;  /* 0x0000001c0c18c981 */ /* 0x000f22000c1e1d00 */
[----:B---3--:R-:W-:Y:S03]  /*4f60*/  CS2R R6, SRZ ;  /* 0x0000000000067805 */ /* 0x008fe6000001ff00 */
[----:B------:R-:W-:Y:S04]  /*4f70*/  @!P0 IADD3 R0, P1, R100, UR50, RZ ;  /* 0x0000003264008c10 */ /* 0x000fe8000ff3e0ff */
[----:B------:R-:W-:Y:S02]  /*4f80*/  @!P0 IADD3.X R2, R116, UR41, RZ, P1, !PT ;  /* 0x0000002974028c10 */ /* 0x000fe40008ffe4ff */
[C---:B------:R-:W-:Y:S04]  /*4f90*/  @!P0 LEA R14, P1, R0.reuse, c[0x0][0x270], 0x1 ;  /* 0x00009c00000e8a11 */ /* 0x040fe800078208ff */
[----:B------:R-:W-:Y:S02]  /*4fa0*/  @!P0 LEA.HI.X R15, R0, c[0x0][0x274], R2, 0x1, P1 ;  /* 0x00009d00000f8a11 */ /* 0x000fe400008f0c02 */
[----:B------:R-:W-:Y:S03]  /*4fb0*/  @!P0 IADD3 R0, P1, R98, UR48, RZ ;  /* 0x0000003062008c10 */ /* 0x000fe6000ff3e0ff */
[----:B------:R1:W5:Y:S01]  /*4fc0*/  @!P0 LDG.E.128 R40, [R14.64] ;  /* 0x0000001c0e288981 */ /* 0x000362000c1e1d00 */
[----:B------:R-:W-:Y:S02]  /*4fd0*/  @!P0 IADD3.X R3, R115, UR9, RZ, P1, !PT ;  /* 0x0000000973038c10 */ /* 0x000fe40008ffe4ff */
[C---:B------:R-:W-:Y:S04]  /*4fe0*/  @!P0 LEA R2, P1, R0.reuse, c[0x0][0x288], 0x1 ;  /* 0x0000a20000028a11 */ /* 0x040fe800078208ff */
[----:B------:R-:W-:Y:S02]  /*4ff0*/  @!P0 LEA.HI.X R3, R0, c[0x0][0x28c], R3, 0x1, P1 ;  /* 0x0000a30000038a11 */ /* 0x000fe400008f0c03 */
[----:B------:R-:W-:Y:S03]  /*5000*/  ISETP.GE.OR P1, PT, R93, UR8, P5 ;  /* 0x000000085d007c0c */ /* 0x000fe6000af26670 */
        /* <DEDUP_REMOVED lines=40> */
[----:B------:R-:W-:Y:S01]  /*5290*/  IADD3 R0, P1, R166, UR52, RZ ;  /* 0x00000034a6007c10 */ /* 0x000fe2000ff3e0ff */
[----:B------:R-:W1:Y:S01]  /*52a0*/  LDS.128 R56, [R139+0x4100] ;  /* 0x004100008b387984 */ /* 0x000e620000000c00 */
[----:B------:R-:W-:Y:S01]  /*52b0*/  @!P0 SHF.R.U32.HI R9, RZ, 0x10, R5 ;  /* 0x00000010ff098819 */ /* 0x000fe20000011605 */
[----:B------:R-:W-:Y:S01]  /*52c0*/  IMAD.MOV.U32 R50, RZ, RZ, R42 ;  /* 0x000000ffff327224 */ /* 0x000fe200078e002a */
[----:B------:R-:W-:Y:S02]  /*52d0*/  IADD3.X R2, R133, UR42, RZ, P1, !PT ;  /* 0x0000002a85027c10 */ /* 0x000fe40008ffe4ff */
[----:B------:R-:W-:Y:S02]  /*52e0*/  IADD3 R3, P2, P1, R88, R0, R110 ;  /* 0x0000000058037210 */ /* 0x000fe4000795e06e */
[--C-:B------:R-:W-:Y:S01]  /*52f0*/  @!P0 SHF.R.U64 R10, R6, 0x10, R7.reuse ;  /* 0x00000010060a8819 */ /* 0x100fe20000001207 */
[----:B------:R-:W2:Y:S01]  /*5300*/  LDS.128 R12, [R144+0x4100] ;  /* 0x00410000900c7984 */ /* 0x000ea20000000c00 */
[C---:B------:R-:W-:Y:S02]  /*5310*/  IADD3.X R8, R91.reuse, R2, R120, P2, P1 ;  /* 0x000000025b087210 */ /* 0x040fe400017e2478 */
[----:B------:R-:W-:Y:S02]  /*5320*/  ISETP.GE.AND P1, PT, R92, c[0x0][0x1d4], PT ;  /* 0x000075005c007a0c */ /* 0x000fe40003f26270 */
[----:B------:R-:W-:Y:S02]  /*5330*/  MOV R11, R7 ;  /* 0x00000007000b7202 */ /* 0x000fe40000000f00 */
[----:B------:R-:W-:Y:S02]  /*5340*/  @!P0 SHF.R.U32.HI R30, RZ, 0x10, R7 ;  /* 0x00000010ff1e8819 */ /* 0x000fe40000011607 */
[--C-:B------:R-:W-:Y:S02]  /*5350*/  @!P0 SHF.R.U64 R48, R40, 0x10, R41.reuse ;  /* 0x0000001028308819 */ /* 0x100fe40000001229 */
[----:B------:R-:W-:Y:S02]  /*5360*/  @!P0 SHF.R.U32.HI R47, RZ, 0x10, R41 ;  /* 0x00000010ff2f8819 */ /* 0x000fe40000011629 */
[--C-:B------:R-:W-:Y:S02]  /*5370*/  @!P0 SHF.R.U64 R49, R42, 0x10, R43.reuse ;  /* 0x000000102a318819 */ /* 0x100fe4000000122b */
[----:B------:R-:W-:Y:S02]  /*5380*/  MOV R51, R43 ;  /* 0x0000002b00337202 */ /* 0x000fe40000000f00 */
[----:B------:R-:W-:Y:S01]  /*5390*/  @!P1 IADD3 R0, P3, P2, R88, R0, R92 ;  /* 0x0000000058009210 */ /* 0x000fe20007a7e05c */
[----:B------:R-:W-:Y:S01]  /*53a0*/  @!P0 HADD2.F32 R49, -RZ, R49.H0_H0 ;  /* 0x20000031ff318230 */ /* 0x000fe20000004100 */
[----:B------:R-:W-:Y:S01]  /*53b0*/  @!P0 SHF.R.U32.HI R52, RZ, 0x10, R43 ;  /* 0x00000010ff348819 */ /* 0x000fe2000001162b */
[----:B------:R-:W-:Y:S01]  /*53c0*/  @!P0 HADD2.F32 R43, -RZ, R45.H0_H0 ;  /* 0x2000002dff2b8230 */ /* 0x000fe20000004100 */
[----:B------:R-:W-:Y:S02]  /*53d0*/  @!P1 IADD3.X R2, R91, R2, R119, P3, P2 ;  /* 0x000000025b029210 */ /* 0x000fe40001fe4477 */
[C---:B------:R-:W-:Y:S01]  /*53e0*/  LEA R80, P2, R3.reuse, c[0x0][0x1c8], 0x1 ;  /* 0x0000720003507a11 */ /* 0x040fe200078408ff */
[----:B------:R-:W-:Y:S03]  /*53f0*/  @!P0 HADD2.F32 R52, -RZ, R52.H0_H0 ;  /* 0x20000034ff348230 */ /* 0x000fe60000004100 */
[----:B------:R-:W-:Y:S01]  /*5400*/  LEA.HI.X R81, R3, c[0x0][0x1cc], R8, 0x1, P2 ;  /* 0x0000730003517a11 */ /* 0x000fe200010f0c08 */
[--C-:B------:R-:W-:Y:S01]  /*5410*/  IMAD.MOV.U32 R3, RZ, RZ, R5.reuse ;  /* 0x000000ffff037224 */ /* 0x100fe200078e0005 */
[----:B------:R-:W-:Y:S02]  /*5420*/  @!P1 LEA R78, P2, R0, c[0x0][0x1c8], 0x1 ;  /* 0x00007200004e9a11 */ /* 0x000fe400078408ff */
[----:B------:R-:W-:Y:S01]  /*5430*/  @!P0 SHF.R.U64 R5, R4, 0x10, R5 ;  /* 0x0000001004058819 */ /* 0x000fe20000001205 */
[----:B-1----:R-:W-:Y:S01]  /*5440*/  @!P0 IMAD.MOV.U32 R46, RZ, RZ, R56 ;  /* 0x000000ffff2e8224 */ /* 0x002fe200078e0038 */
[----:B------:R-:W-:Y:S01]  /*5450*/  @!P1 LEA.HI.X R79, R0, c[0x0][0x1cc], R2, 0x1, P2 ;  /* 0x00007300004f9a11 */ /* 0x000fe200010f0c02 */
[----:B------:R-:W-:Y:S01]  /*5460*/  @!P0 IMAD.MOV.U32 R44, RZ, RZ, R57 ;  /* 0x000000ffff2c8224 */ /* 0x000fe200078e0039 */
[----:B------:R-:W-:Y:S01]  /*5470*/  MOV R0, R4 ;  /* 0x0000000400007202 */ /* 0x000fe20000000f00 */
[----:B------:R-:W-:Y:S01]  /*5480*/  @!P0 HADD2.F32 R3, -RZ, R3.H0_H0 ;  /* 0x20000003ff038230 */ /* 0x000fe20000004100 */
[----:B------:R-:W-:Y:S01]  /*5490*/  MOV R4, R40 ;  /* 0x0000002800047202 */ /* 0x000fe20000000f00 */
[----:B------:R-:W-:Y:S01]  /*54a0*/  @!P0 HADD2.F32 R40, -RZ, R46.H0_H0 ;  /* 0x2000002eff288230 */ /* 0x000fe20000004100 */
[----:B--2---:R-:W-:Y:S01]  /*54b0*/  @!P0 MOV R8, R12 ;  /* 0x0000000c00088202 */ /* 0x004fe20000000f00 */
[----:B------:R-:W-:Y:S01]  /*54c0*/  @!P0 HADD2.F32 R0, -RZ, R0.H0_H0 ;  /* 0x20000000ff008230 */ /* 0x000fe20000004100 */
[----:B------:R-:W-:Y:S01]  /*54d0*/  @!P0 MOV R7, R13 ;  /* 0x0000000d00078202 */ /* 0x000fe20000000f00 */
[----:B------:R-:W-:Y:S02]  /*54e0*/  @!P0 HADD2.F32 R41, -RZ, R4.H0_H0 ;  /* 0x20000004ff298230 */ /* 0x000fe40000004100 */
[----:B------:R-:W-:Y:S01]  /*54f0*/  @!P0 HADD2.F32 R2, -RZ, R8.H0_H0 ;  /* 0x20000008ff028230 */ /* 0x000fe20000004100 */
[-C--:B------:R-:W-:Y:S01]  /*5500*/  @!P0 FMUL.FTZ R76, R40, R0.reuse ;  /* 0x00000000284c8220 */ /* 0x080fe20000410000 */
[--C-:B------:R-:W-:Y:S02]  /*5510*/  @!P0 HADD2.F32 R42, -RZ, R44.reuse.H0_H0 ;  /* 0x2000002cff2a8230 */ /* 0x100fe40000004100 */
        /* <DEDUP_REMOVED lines=12> */
[----:B------:R-:W-:Y:S01]  /*55e0*/  @!P0 HADD2.F32 R5, -RZ, R5.H0_H0 ;  /* 0x20000005ff058230 */ /* 0x000fe20000004100 */
[----:B------:R-:W-:Y:S01]  /*55f0*/  @!P0 IMAD.MOV.U32 R46, RZ, RZ, R58 ;  /* 0x000000ffff2e8224 */ /* 0x000fe200078e003a */
[----:B------:R-:W-:Y:S01]  /*5600*/  @!P0 HADD2.F32 R8, -RZ, R8.H1_H1 ;  /* 0x30000008ff088230 */ /* 0x000fe20000004100 */
[----:B------:R-:W-:Y:S01]  /*5610*/  @!P0 FMUL.FTZ R3, R4, R3 ;  /* 0x0000000304038220 */ /* 0x000fe20000410000 */
[----:B------:R-:W-:Y:S01]  /*5620*/  @!P0 HADD2.F32 R41, -RZ, R48.H0_H0 ;  /* 0x20000030ff298230 */ /* 0x000fe20000004100 */
        /* <DEDUP_REMOVED lines=40> */
[C---:B------:R-:W-:Y:S02]  /*58b0*/  @!P0 FFMA.FTZ R76, R10.reuse, R52, -R76 ;  /* 0x000000340a4c8223 */ /* 0x040fe4000001084c */
[C---:B------:R-:W-:Y:S02]  /*58c0*/  @!P0 FFMA.FTZ R77, R11.reuse, R50, -R8 ;  /* 0x000000320b4d8223 */ /* 0x040fe40000010808 */
        /* <DEDUP_REMOVED lines=17> */
.L_x_1566:
[----:B-1----:R-:W-:Y:S05]  /*59e0*/  BSYNC B0 ;  /* 0x0000000000007941 */ /* 0x002fea0003800000 */
.L_x_1565:
[----:B------:R-:W-:Y:S01]  /*59f0*/  ISETP.GE.OR P1, PT, R158, UR8, P5 ;  /* 0x000000089e007c0c */ /* 0x000fe2000af26670 */
[----:B------:R-:W-:Y:S01]  /*5a00*/  @!UPT UIADD3 URZ, URZ, URZ, URZ ;  /* 0x0000003f3f3ff290 */ /* 0x000fe2000fffe03f */
[----:B------:R-:W-:Y:S11]  /*5a10*/  BSSY B0, `(.L_x_1567) ;  /* 0x0000071000007945 */ /* 0x000ff60003800000 */
[----:B------:R-:W-:-:S05]  /*5a20*/  @P1 BRA `(.L_x_1568) ;  /* 0x000006f000001947 */ /* 0x000fca0003800000 */
[----:B------:R-:W-:Y:S01]  /*5a30*/  IADD3 R0, P1, R172, UR52, RZ ;  /* 0x00000034ac007c10 */ /* 0x000fe2000ff3e0ff */
[----:B------:R-:W1:Y:S01]  /*5a40*/  LDS.128 R48, [R138+0x4100] ;  /* 0x004100008a307984 */ /* 0x000e620000000c00 */
[--C-:B------:R-:W-:Y:S01]  /*5a50*/  @!P0 SHF.R.U32.HI R8, RZ, 0x10, R17.reuse ;  /* 0x00000010ff088819 */ /* 0x100fe20000011611 */
[----:B------:R-:W-:Y:S01]  /*5a60*/  @!P0 HADD2.F32 R44, -RZ, R54.H0_H0 ;  /* 0x20000036ff2c8230 */ /* 0x000fe20000004100 */
[----:B------:R-:W-:Y:S02]  /*5a70*/  IADD3.X R2, R148, UR42, RZ, P1, !PT ;  /* 0x0000002a94027c10 */ /* 0x000fe40008ffe4ff */
[----:B------:R-:W-:Y:S02]  /*5a80*/  IADD3 R3, P2, P1, R88, R0, R110 ;  /* 0x0000000058037210 */ /* 0x000fe4000795e06e */
[----:B-----5:R-:W-:Y:S01]  /*5a90*/  @!P0 SHF.R.U64 R5, R16, 0x10, R17 ;  /* 0x0000001010058819 */ /* 0x020fe20000001211 */
[----:B------:R-:W2:Y:S01]  /*5aa0*/  LDS.128 R12, [R143+0x4100] ;  /* 0x004100008f0c7984 */ /* 0x000ea20000000c00 */
[C---:B------:R-:W-:Y:S01]  /*5ab0*/  IADD3.X R4, R91.reuse, R2, R120, P2, P1 ;  /* 0x000000025b047210 */ /* 0x040fe200017e2478 */
        /* <DEDUP_REMOVED lines=16> */
[C---:B------:R-:W-:Y:S01]  /*5bc0*/  @!P1 LEA R56, P2, R0.reuse, c[0x0][0x1c8], 0x1 ;  /* 0x0000720000389a11 */ /* 0x040fe200078408ff */
[----:B-1----:R-:W-:Y:S01]  /*5bd0*/  @!P0 IMAD.MOV.U32 R17, RZ, RZ, R49 ;  /* 0x000000ffff118224 */ /* 0x002fe200078e0031 */
[----:B------:R-:W-:Y:S02]  /*5be0*/  @!P0 MOV R40, R48 ;  /* 0x0000003000288202 */ /* 0x000fe40000000f00 */
[----:B------:R-:W-:Y:S01]  /*5bf0*/  @!P1 LEA.HI.X R57, R0, c[0x0][0x1cc], R2, 0x1, P2 ;  /* 0x0000730000399a11 */ /* 0x000fe200010f0c02 */
[----:B------:R-:W-:Y:S02]  /*5c00*/  @!P0 HADD2.F32 R0, -RZ, R34.H0_H0 ;  /* 0x20000022ff008230 */ /* 0x000fe40000004100 */
[----:B------:R-:W-:Y:S01]  /*5c10*/  @!P0 HADD2.F32 R11, -RZ, R40.H0_H0 ;  /* 0x20000028ff0b8230 */ /* 0x000fe20000004100 */
[----:B--2---:R-:W-:Y:S01]  /*5c20*/  @!P0 MOV R7, R12 ;  /* 0x0000000c00078202 */ /* 0x004fe20000000f00 */
[----:B------:R-:W-:Y:S01]  /*5c30*/  @!P0 HADD2.F32 R18, -RZ, R17.H0_H0 ;  /* 0x20000011ff128230 */ /* 0x000fe20000004100 */
[----:B------:R-:W-:Y:S02]  /*5c40*/  @!P0 MOV R6, R13 ;  /* 0x0000000d00068202 */ /* 0x000fe40000000f00 */
[CC--:B------:R-:W-:Y:S01]  /*5c50*/  @!P0 FMUL.FTZ R34, R11.reuse, R0.reuse ;  /* 0x000000000b228220 */ /* 0x0c0fe20000410000 */
[--C-:B------:R-:W-:Y:S01]  /*5c60*/  @!P0 HADD2.F32 R2, -RZ, R7.reuse.H0_H0 ;  /* 0x20000007ff028230 */ /* 0x100fe20000004100 */
[----:B------:R-:W-:Y:S01]  /*5c70*/  @!P0 FMUL.FTZ R30, R18, R3 ;  /* 0x00000003121e8220 */ /* 0x000fe20000410000 */
[--C-:B------:R-:W-:Y:S02]  /*5c80*/  @!P0 HADD2.F32 R4, -RZ, R6.reuse.H0_H0 ;  /* 0x20000006ff048230 */ /* 0x100fe40000004100 */
[----:B------:R-:W-:Y:S01]  /*5c90*/  @!P0 HADD2.F32 R6, -RZ, R6.H1_H1 ;  /* 0x30000006ff068230 */ /* 0x000fe20000004100 */
[C---:B------:R-:W-:Y:S01]  /*5ca0*/  @!P0 FMUL.FTZ R0, R2.reuse, R0 ;  /* 0x0000000002008220 */ /* 0x040fe20000410000 */
[----:B------:R-:W-:Y:S01]  /*5cb0*/  @!P0 HADD2.F32 R7, -RZ, R7.H1_H1 ;  /* 0x30000007ff078230 */ /* 0x000fe20000004100 */
        /* <DEDUP_REMOVED lines=70> */
.L_x_1568:
[----:B------:R-:W-:Y:S05]  /*6120*/  BSYNC B0 ;  /* 0x0000000000007941 */ /* 0x000fea0003800000 */
.L_x_1567:
[----:B------:R-:W-:Y:S01]  /*6130*/  ISETP.GE.OR P1, PT, R157, UR8, P5 ;  /* 0x000000089d007c0c */ /* 0x000fe2000af26670 */
[----:B------:R-:W-:Y:S01]  /*6140*/  @!UPT UIADD3 URZ, URZ, URZ, URZ ;  /* 0x0000003f3f3ff290 */ /* 0x000fe2000fffe03f */
[----:B------:R-:W-:Y:S11]  /*6150*/  BSSY B0, `(.L_x_1569) ;  /* 0x0000071000007945 */ /* 0x000ff60003800000 */
[----:B------:R-:W-:-:S05]  /*6160*/  @P1 BRA `(.L_x_1570) ;  /* 0x000006f000001947 */ /* 0x000fca0003800000 */
[----:B------:R-:W-:Y:S01]  /*6170*/  IADD3 R0, P1, R170, UR52, RZ ;  /* 0x00000034aa007c10 */ /* 0x000fe2000ff3e0ff */
[----:B------:R-:W2:Y:S01]  /*6180*/  LDS.128 R44, [R137+0x4100] ;  /* 0x00410000892c7984 */ /* 0x000ea20000000c00 */
[----:B------:R-:W-:Y:S01]  /*6190*/  @!P0 SHF.R.U64 R10, R22, 0x10, R23 ;  /* 0x00000010160a8819 */ /* 0x000fe20000001217 */
[--C-:B------:R-:W-:Y:S01]  /*61a0*/  @!P0 HADD2.F32 R16, -RZ, R55.reuse.H0_H0 ;  /* 0x20000037ff108230 */ /* 0x100fe20000004100 */
[----:B------:R-:W-:Y:S01]  /*61b0*/  IADD3.X R2, R147, UR42, RZ, P1, !PT ;  /* 0x0000002a93027c10 */ /* 0x000fe20008ffe4ff */
[----:B------:R-:W-:Y:S01]  /*61c0*/  @!P0 HADD2.F32 R19, -RZ, R55.H1_H1 ;  /* 0x30000037ff138230 */ /* 0x000fe20000004100 */
[----:B------:R-:W-:Y:S02]  /*61d0*/  IADD3 R3, P2, P1, R88, R0, R110 ;  /* 0x0000000058037210 */ /* 0x000fe4000795e06e */
[--C-:B-----5:R-:W-:Y:S01]  /*61e0*/  @!P0 SHF.R.U32.HI R5, RZ, 0x10, R21.reuse ;  /* 0x00000010ff058819 */ /* 0x120fe20000011615 */
[----:B-1----:R-:W1:Y:S01]  /*61f0*/  LDS.128 R12, [R142+0x4100] ;  /* 0x004100008e0c7984 */ /* 0x002e620000000c00 */
[C---:B------:R-:W-:Y:S02]  /*6200*/  IADD3.X R4, R91.reuse, R2, R120, P2, P1 ;  /* 0x000000025b047210 */ /* 0x040fe400017e2478 */
        /* <DEDUP_REMOVED lines=16> */
[C---:B------:R-:W-:Y:S01]  /*6310*/  @!P1 LEA R50, P2, R0.reuse, c[0x0][0x1c8], 0x1 ;  /* 0x0000720000329a11 */ /* 0x040fe200078408ff */
[----:B--2---:R-:W-:Y:S01]  /*6320*/  @!P0 IMAD.MOV.U32 R17, RZ, RZ, R45 ;  /* 0x000000ffff118224 */ /* 0x004fe200078e002d */
[----:B------:R-:W-:Y:S02]  /*6330*/  @!P0 MOV R22, R44 ;  /* 0x0000002c00168202 */ /* 0x000fe40000000f00 */
[----:B------:R-:W-:Y:S01]  /*6340*/  @!P1 LEA.HI.X R51, R0, c[0x0][0x1cc], R2, 0x1, P2 ;  /* 0x0000730000339a11 */ /* 0x000fe200010f0c02 */
[----:B------:R-:W-:Y:S02]  /*6350*/  @!P0 HADD2.F32 R0, -RZ, R36.H0_H0 ;  /* 0x20000024ff008230 */ /* 0x000fe40000004100 */
[----:B------:R-:W-:Y:S01]  /*6360*/  @!P0 HADD2.F32 R11, -RZ, R22.H0_H0 ;  /* 0x20000016ff0b8230 */ /* 0x000fe20000004100 */
[----:B-1----:R-:W-:Y:S01]  /*6370*/  @!P0 MOV R7, R12 ;  /* 0x0000000c00078202 */ /* 0x002fe20000000f00 */
[----:B------:R-:W-:Y:S01]  /*6380*/  @!P0 HADD2.F32 R18, -RZ, R17.H0_H0 ;  /* 0x20000011ff128230 */ /* 0x000fe20000004100 */
[----:B------:R-:W-:Y:S02]  /*6390*/  @!P0 MOV R6, R13 ;  /* 0x0000000d00068202 */ /* 0x000fe40000000f00 */
[CC--:B------:R-:W-:Y:S01]  /*63a0*/  @!P0 FMUL.FTZ R35, R11.reuse, R0.reuse ;  /* 0x000000000b238220 */ /* 0x0c0fe20000410000 */
[----:B------:R-:W-:Y:S01]  /*63b0*/  @!P0 HADD2.F32 R36, -RZ, R72.H0_H0 ;  /* 0x20000048ff248230 */ /* 0x000fe20000004100 */
[----:B------:R-:W-:Y:S01]  /*63c0*/  @!P0 FMUL.FTZ R20, R18, R3 ;  /* 0x0000000312148220 */ /* 0x000fe20000410000 */
[--C-:B------:R-:W-:Y:S02]  /*63d0*/  @!P0 HADD2.F32 R2, -RZ, R7.reuse.H0_H0 ;  /* 0x20000007ff028230 */ /* 0x100fe40000004100 */
[--C-:B------:R-:W-:Y:S02]  /*63e0*/  @!P0 HADD2.F32 R4, -RZ, R6.reuse.H0_H0 ;  /* 0x20000006ff048230 */ /* 0x100fe40000004100 */
[----:B------:R-:W-:Y:S01]  /*63f0*/  @!P0 HADD2.F32 R6, -RZ, R6.H1_H1 ;  /* 0x30000006ff068230 */ /* 0x000fe20000004100 */
[C---:B------:R-:W-:Y:S01]  /*6400*/  @!P0 FMUL.FTZ R0, R2.reuse, R0 ;  /* 0x0000000002008220 */ /* 0x040fe20000410000 */
[----:B------:R-:W-:Y:S01]  /*6410*/  @!P0 HADD2.F32 R7, -RZ, R7.H1_H1 ;  /* 0x30000007ff078230 */ /* 0x000fe20000004100 */
        /* <DEDUP_REMOVED lines=68> */
.L_x_1570:
[----:B------:R-:W-:Y:S05]  /*6860*/  BSYNC B0 ;  /* 0x0000000000007941 */ /* 0x000fea0003800000 */
.L_x_1569:
[----:B-1----:R-:W-:Y:S04]  /*6870*/  IADD3 R53, P1, R168, UR52, RZ ;  /* 0x00000034a8357c10 */ /* 0x002fe8000ff3e0ff */
[----:B------:R-:W-:Y:S02]  /*6880*/  IADD3.X R54, R145, UR42, RZ, P1, !PT ;  /* 0x0000002a91367c10 */ /* 0x000fe40008ffe4ff */
[----:B------:R-:W-:Y:S11]  /*6890*/  ISETP.GE.OR P1, PT, R156, UR8, P5 ;  /* 0x000000089c007c0c */ /* 0x000ff6000af26670 */
[----:B------:R-:W-:Y:S02]  /*68a0*/  @!UPT UIADD3 URZ, URZ, URZ, URZ ;  /* 0x0000003f3f3ff290 */ /* 0x000fe4000fffe03f */
[----:B------:R-:W-:-:S05]  /*68b0*/  @P1 BRA `(.L_x_1562) ;  /* 0x00000c0000001947 */ /* 0x000fca0003800000 */
[----:B------:R-:W-:Y:S01]  /*68c0*/  IADD3 R0, P2, P1, R88, R53, R110 ;  /* 0x0000003558007210 */ /* 0x000fe2000795e06e */
[----:B-----5:R-:W1:Y:S01]  /*68d0*/  LDS.128 R40, [R136+0x4100] ;  /* 0x0041000088287984 */ /* 0x020e620000000c00 */
[----:B------:R-:W-:Y:S01]  /*68e0*/  @!P0 SHF.R.U32.HI R2, RZ, 0x10, R25 ;  /* 0x00000010ff028819 */ /* 0x000fe20000011619 */
[--C-:B------:R-:W-:Y:S01]  /*68f0*/  @!P0 HADD2.F32 R22, -RZ, R73.reuse.H0_H0 ;  /* 0x20000049ff168230 */ /* 0x100fe20000004100 */
[----:B------:R-:W-:Y:S01]  /*6900*/  IADD3.X R3, R91, R54, R120, P2, P1 ;  /* 0x000000365b037210 */ /* 0x000fe200017e2478 */
[----:B------:R-:W-:Y:S01]  /*6910*/  @!P0 HADD2.F32 R18, -RZ, R73.H1_H1 ;  /* 0x30000049ff128230 */ /* 0x000fe20000004100 */
[C---:B------:R-:W-:Y:S01]  /*6920*/  LEA R48, P1, R0.reuse, c[0x0][0x1c8], 0x1 ;  /* 0x0000720000307a11 */ /* 0x040fe200078208ff */
[----:B------:R-:W-:Y:S01]  /*6930*/  @!P0 HADD2.F32 R2, -RZ, R2.H0_H0 ;  /* 0x20000002ff028230 */ /* 0x000fe20000004100 */
[----:B------:R-:W-:Y:S01]  /*6940*/  @!P0 SHF.R.U32.HI R7, RZ, 0x10, R69 ;  /* 0x00000010ff078819 */ /* 0x000fe20000011645 */
[----:B------:R-:W2:Y:S01]  /*6950*/  LDS.128 R12, [R141+0x4100] ;  /* 0x004100008d0c7984 */ /* 0x000ea20000000c00 */
[----:B------:R-:W-:Y:S01]  /*6960*/  LEA.HI.X R49, R0, c[0x0][0x1cc], R3, 0x1, P1 ;  /* 0x0000730000317a11 */ /* 0x000fe200008f0c03 */
[----:B------:R-:W-:Y:S01]  /*6970*/  @!P0 HADD2.F32 R3, -RZ, R38.H0_H0 ;  /* 0x20000026ff038230 */ /* 0x000fe20000004100 */
[----:B------:R-:W-:Y:S01]  /*6980*/  @!P0 SHF.R.U64 R5, R24, 0x10, R25 ;  /* 0x0000001018058819 */ /* 0x000fe20000001219 */
[----:B------:R-:W-:Y:S01]  /*6990*/  @!P0 HADD2.F32 R24, -RZ, R7.H0_H0 ;  /* 0x20000007ff188230 */ /* 0x000fe20000004100 */
[----:B------:R-:W-:Y:S01]  /*69a0*/  @!P0 SHF.R.U64 R20, R68, 0x10, R69 ;  /* 0x0000001044148819 */ /* 0x000fe20000001245 */
[----:B------:R-:W-:Y:S01]  /*69b0*/  @!P0 HADD2.F32 R35, -RZ, R74.H0_H0 ;  /* 0x2000004aff238230 */ /* 0x000fe20000004100 */
[--C-:B------:R-:W-:Y:S01]  /*69c0*/  @!P0 SHF.R.U32.HI R8, RZ, 0x10, R27.reuse ;  /* 0x00000010ff088819 */ /* 0x100fe2000001161b */
[----:B------:R-:W-:Y:S01]  /*69d0*/  @!P0 HADD2.F32 R5, -RZ, R5.H0_H0 ;  /* 0x20000005ff058230 */ /* 0x000fe20000004100 */
[----:B------:R-:W-:Y:S01]  /*69e0*/  @!P0 SHF.R.U64 R10, R26, 0x10, R27 ;  /* 0x000000101a0a8819 */ /* 0x000fe2000000121b */
[----:B------:R-:W-:Y:S01]  /*69f0*/  @!P0 HADD2.F32 R20, -RZ, R20.H0_H0 ;  /* 0x20000014ff148230 */ /* 0x000fe20000004100 */
[--C-:B------:R-:W-:Y:S01]  /*6a00*/  @!P0 SHF.R.U32.HI R37, RZ, 0x10, R71.reuse ;  /* 0x00000010ff258819 */ /* 0x100fe20000011647 */
[----:B------:R-:W-:Y:S01]  /*6a10*/  @!P0 HADD2.F32 R26, -RZ, R74.H1_H1 ;  /* 0x3000004aff1a8230 */ /* 0x000fe20000004100 */
[----:B------:R-:W-:Y:S01]  /*6a20*/  @!P0 SHF.R.U64 R30, R70, 0x10, R71 ;  /* 0x00000010461e8819 */ /* 0x000fe20000001247 */
[----:B------:R-:W-:Y:S01]  /*6a30*/  @!P0 HADD2.F32 R16, -RZ, R8.H0_H0 ;  /* 0x20000008ff108230 */ /* 0x000fe20000004100 */
[----:B------:R-:W-:Y:S01]  /*6a40*/  ISETP.GE.AND P1, PT, R92, c[0x0][0x1d4], PT ;  /* 0x000075005c007a0c */ /* 0x000fe20003f26270 */
[----:B------:R-:W-:Y:S02]  /*6a50*/  @!P0 HADD2.F32 R8, -RZ, R10.H0_H0 ;  /* 0x2000000aff088230 */ /* 0x000fe40000004100 */
[----:B------:R-:W-:Y:S02]  /*6a60*/  @!P0 HADD2.F32 R37, -RZ, R37.H0_H0 ;  /* 0x20000025ff258230 */ /* 0x000fe40000004100 */
[----:B------:R-:W-:Y:S01]  /*6a70*/  @!P0 HADD2.F32 R30, -RZ, R30.H0_H0 ;  /* 0x2000001eff1e8230 */ /* 0x000fe20000004100 */
[----:B-1----:R-:W-:Y:S01]  /*6a80*/  @!P0 IMAD.MOV.U32 R27, RZ, RZ, R42 ;  /* 0x000000ffff1b8224 */ /* 0x002fe200078e002a */
[----:B------:R-:W-:Y:S02]  /*6a90*/  @!P0 MOV R6, R41 ;  /* 0x0000002900068202 */ /* 0x000fe40000000f00 */
[----:B------:R-:W-:Y:S03]  /*6aa0*/  @!P0 MOV R25, R43 ;  /* 0x0000002b00198202 */ /* 0x000fe60000000f00 */
[--C-:B------:R-:W-:Y:S01]  /*6ab0*/  @!P0 HADD2.F32 R21, -RZ, R6.reuse.H0_H0 ;  /* 0x20000006ff158230 */ /* 0x100fe20000004100 */
[----:B--2---:R-:W-:Y:S01]  /*6ac0*/  @!P0 MOV R0, R13 ;  /* 0x0000000d00008202 */ /* 0x004fe20000000f00 */
[----:B------:R-:W-:Y:S03]  /*6ad0*/  @!P0 HADD2.F32 R23, -RZ, R6.H1_H1 ;  /* 0x30000006ff178230 */ /* 0x000fe60000004100 */
[-C--:B------:R-:W-:Y:S01]  /*6ae0*/  @!P0 FMUL.FTZ R6, R21, R3.reuse ;  /* 0x0000000315068220 */ /* 0x080fe20000410000 */
[--C-:B------:R-:W-:Y:S01]  /*6af0*/  @!P0 HADD2.F32 R34, -RZ, R25.reuse.H0_H0 ;  /* 0x20000019ff228230 */ /* 0x100fe20000004100 */
[----:B------:R-:W-:Y:S01]  /*6b00*/  @!P0 FMUL.FTZ R7, R23, R2 ;  /* 0x0000000217078220 */ /* 0x000fe20000410000 */
[--C-:B------:R-:W-:Y:S02]  /*6b10*/  @!P0 HADD2.F32 R4, -RZ, R0.reuse.H0_H0 ;  /* 0x20000000ff048230 */ /* 0x100fe40000004100 */
[----:B------:R-:W-:Y:S02]  /*6b20*/  @!P0 HADD2.F32 R0, -RZ, R0.H1_H1 ;  /* 0x30000000ff008230 */ /* 0x000fe40000004100 */
[----:B------:R-:W-:Y:S01]  /*6b30*/  @!P0 HADD2.F32 R36, -RZ, R25.H1_H1 ;  /* 0x30000019ff248230 */ /* 0x000fe20000004100 */
[C---:B------:R-:W-:Y:S01]  /*6b40*/  @!P0 FFMA.FTZ R55, R4.reuse, R22, -R6 ;  /* 0x0000001604378223 */ /* 0x040fe20000010806 */
[----:B------:R-:W-:Y:S01]  /*6b50*/  @!P0 MOV R6, R40 ;  /* 0x0000002800068202 */ /* 0x000fe20000000f00 */
[----:B------:R-:W-:Y:S01]  /*6b60*/  @!P0 FMUL.FTZ R3, R4, R3 ;  /* 0x0000000304038220 */ /* 0x000fe20000410000 */
[--C-:B------:R-:W-:Y:S01]  /*6b70*/  @!P0 HADD2.F32 R25, -RZ, R27.reuse.H0_H0 ;  /* 0x2000001bff198230 */ /* 0x100fe20000004100 */
[C---:B------:R-:W-:Y:S01]  /*6b80*/  @!P0 FMUL.FTZ R4, R0.reuse, R2 ;  /* 0x0000000200048220 */ /* 0x040fe20000410000 */
[----:B------:R-:W-:Y:S01]  /*6b90*/  @!P0 MOV R2, R12 ;  /* 0x0000000c00028202 */ /* 0x000fe20000000f00 */
[----:B------:R-:W-:Y:S01]  /*6ba0*/  @!P0 FFMA.FTZ R52, R0, R24, -R7 ;  /* 0x0000001800348223 */ /* 0x000fe20000010807 */
[----:B------:R-:W-:Y:S02]  /*6bb0*/  @!P0 HADD2.F32 R17, -RZ, R6.H0_H0 ;  /* 0x20000006ff118230 */ /* 0x000fe40000004100 */
[----:B------:R-:W-:Y:S01]  /*6bc0*/  @!P0 HADD2.F32 R0, -RZ, R38.H1_H1 ;  /* 0x30000026ff008230 */ /* 0x000fe20000004100 */
[----:B------:R-:W-:Y:S01]  /*6bd0*/  @!P0 FMUL.FTZ R38, R36, R16 ;  /* 0x0000001024268220 */ /* 0x000fe20000410000 */
[----:B------:R-:W-:Y:S02]  /*6be0*/  @!P0 HADD2.F32 R19, -RZ, R6.H1_H1 ;  /* 0x30000006ff138230 */ /* 0x000fe40000004100 */
[--C-:B------:R-:W-:Y:S02]  /*6bf0*/  @!P0 HADD2.F32 R6, -RZ, R2.reuse.H1_H1 ;  /* 0x30000002ff068230 */ /* 0x100fe40000004100 */
[----:B------:R-:W-:Y:S01]  /*6c00*/  @!P0 HADD2.F32 R7, -RZ, R2.H0_H0 ;  /* 0x20000002ff078230 */ /* 0x000fe20000004100 */
[----:B------:R-:W-:Y:S01]  /*6c10*/  @!P0 FMUL.FTZ R2, R17, R0 ;  /* 0x0000000011028220 */ /* 0x000fe20000410000 */
[----:B------:R-:W-:Y:S01]  /*6c20*/  @!P0 HADD2.F32 R27, -RZ, R27.H1_H1 ;  /* 0x3000001bff1b8230 */ /* 0x000fe20000004100 */
[-C--:B------:R-:W-:Y:S02]  /*6c30*/  @!P0 FMUL.FTZ R9, R19, R5.reuse ;  /* 0x0000000513098220 */ /* 0x080fe40000410000 */
[C---:B------:R-:W-:Y:S02]  /*6c40*/  @!P0 FFMA.FTZ R51, R7.reuse, R18, -R2 ;  /* 0x0000001207338223 */ /* 0x040fe40000010802 */
[C---:B------:R-:W-:Y:S01]  /*6c50*/  @!P0 FMUL.FTZ R2, R6.reuse, R5 ;  /* 0x0000000506028220 */ /* 0x040fe20000410000 */
[----:B------:R-:W-:Y:S01]  /*6c60*/  @!P0 MOV R5, R15 ;  /* 0x0000000f00058202 */ /* 0x000fe20000000f00 */
[----:B------:R-:W-:Y:S01]  /*6c70*/  @!P0 FFMA.FTZ R50, R6, R20, -R9 ;  /* 0x0000001406328223 */ /* 0x000fe20000010809 */
[----:B------:R-:W-:Y:S01]  /*6c80*/  @!P0 MOV R6, R14 ;  /* 0x0000000e00068202 */ /* 0x000fe20000000f00 */
[----:B------:R-:W-:Y:S01]  /*6c90*/  @!P0 FMUL.FTZ R0, R7, R0 ;  /* 0x0000000007008220 */ /* 0x000fe20000410000 */
[--C-:B------:R-:W-:Y:S01]  /*6ca0*/  @!P0 HADD2.F32 R9, -RZ, R39.reuse.H0_H0 ;  /* 0x20000027ff098230 */ /* 0x100fe20000004100 */
[----:B------:R-:W-:Y:S01]  /*6cb0*/  @!P0 FMUL.FTZ R44, R27, R8 ;  /* 0x000000081b2c8220 */ /* 0x000fe20000410000 */
[----:B------:R-:W-:Y:S01]  /*6cc0*/  @!P0 HADD2.F32 R7, -RZ, R39.H1_H1 ;  /* 0x30000027ff078230 */ /* 0x000fe20000004100 */
[----:B------:R-:W-:Y:S01]  /*6cd0*/  @!P0 FFMA.FTZ R0, R17, R18, R0 ;  /* 0x0000001211008223 */ /* 0x000fe20000010000 */
[--C-:B------:R-:W-:Y:S01]  /*6ce0*/  @!P0 HADD2.F32 R11, -RZ, R5.reuse.H0_H0 ;  /* 0x20000005ff0b8230 */ /* 0x100fe20000004100 */
[----:B------:R-:W-:Y:S01]  /*6cf0*/  @!P0 FMUL.FTZ R39, R34, R9 ;  /* 0x0000000922278220 */ /* 0x000fe20000410000 */
[----:B------:R-:W-:Y:S01]  /*6d00*/  @!P0 HADD2.F32 R10, -RZ, R5.H1_H1 ;  /* 0x30000005ff0a8230 */ /* 0x000fe20000004100 */
[----:B------:R-:W-:Y:S01]  /*6d10*/  @!P0 FMUL.FTZ R45, R25, R7 ;  /* 0x00000007192d8220 */ /* 0x000fe20000410000 */
[--C-:B------:R-:W-:Y:S01]  /*6d20*/  @!P0 HADD2.F32 R5, -RZ, R6.reuse.H0_H0 ;  /* 0x20000006ff058230 */ /* 0x100fe20000004100 */
[----:B------:R-:W-:Y:S01]  /*6d30*/  @!P0 FFMA.FTZ R39, R11, R35, -R39 ;  /* 0x000000230b278223 */ /* 0x000fe20000010827 */
[----:B------:R-:W-:Y:S01]  /*6d40*/  @!P0 HADD2.F32 R6, -RZ, R6.H1_H1 ;  /* 0x30000006ff068230 */ /* 0x000fe20000004100 */
[----:B------:R-:W-:Y:S02]  /*6d50*/  @!P0 FFMA.FTZ R38, R10, R37, -R38 ;  /* 0x000000250a268223 */ /* 0x000fe40000010826 */
[----:B------:R-:W-:Y:S01]  /*6d60*/  @!P0 FFMA.FTZ R47, R5, R26, -R45 ;  /* 0x0000001a052f8223 */ /* 0x000fe2000001082d */
[----:B------:R-:W-:Y:S01]  /*6d70*/  @!P0 F2FP.PACK_AB R45, R52, R55 ;  /* 0x00000037342d823e */ /* 0x000fe200000000ff */
[----:B------:R-:W-:Y:S01]  /*6d80*/  @!P0 FFMA.FTZ R46, R6, R30, -R44 ;  /* 0x0000001e062e8223 */ /* 0x000fe2000001082c */
[----:B------:R-:W-:Y:S01]  /*6d90*/  @!P0 F2FP.PACK_AB R39, R38, R39 ;  /* 0x000000272627823e */ /* 0x000fe200000000ff */
[----:B------:R-:W-:Y:S01]  /*6da0*/  @!P0 FFMA.FTZ R2, R19, R20, R2 ;  /* 0x0000001413028223 */ /* 0x000fe20000010002 */
[----:B------:R-:W-:Y:S01]  /*6db0*/  @!P0 F2FP.PACK_AB R44, R50, R51 ;  /* 0x00000033322c823e */ /* 0x000fe200000000ff */
[----:B------:R-:W-:Y:S01]  /*6dc0*/  @!P0 FMUL.FTZ R5, R5, R7 ;  /* 0x0000000705058220 */ /* 0x000fe20000410000 */
[----:B------:R-:W-:Y:S01]  /*6dd0*/  @!P0 F2FP.PACK_AB R38, R46, R47 ;  /* 0x0000002f2e26823e */ /* 0x000fe200000000ff */
[----:B------:R-:W-:Y:S01]  /*6de0*/  @!P0 IMAD.MOV.U32 R15, RZ, RZ, R39 ;  /* 0x000000ffff0f8224 */ /* 0x000fe200078e0027 */
[----:B------:R-:W-:Y:S01]  /*6df0*/  @!P0 MOV R12, R44 ;  /* 0x0000002c000c8202 */ /* 0x000fe20000000f00 */
[----:B------:R-:W-:Y:S01]  /*6e00*/  @!P0 FFMA.FTZ R3, R21, R22, R3 ;  /* 0x0000001615038223 */ /* 0x000fe20000010003 */
[----:B------:R-:W-:Y:S01]  /*6e10*/  @!P0 MOV R13, R45 ;  /* 0x0000002d000d8202 */ /* 0x000fe20000000f00 */
[----:B------:R-:W-:Y:S01]  /*6e20*/  @!P0 FMUL.FTZ R6, R6, R8 ;  /* 0x0000000806068220 */ /* 0x000fe20000410000 */
[----:B------:R-:W-:Y:S01]  /*6e30*/  @!P0 MOV R14, R38 ;  /* 0x00000026000e8202 */ /* 0x000fe20000000f00 */
[----:B------:R-:W-:Y:S01]  /*6e40*/  @!P0 FFMA.FTZ R4, R23, R24, R4 ;  /* 0x0000001817048223 */ /* 0x000fe20000010004 */
[----:B------:R-:W-:Y:S01]  /*6e50*/  @!P0 F2FP.PACK_AB R0, R2, R0 ;  /* 0x000000000200823e */ /* 0x000fe200000000ff */
[----:B------:R-:W-:Y:S02]  /*6e60*/  @!P0 FMUL.FTZ R7, R11, R9 ;  /* 0x000000090b078220 */ /* 0x000fe40000410000 */
[----:B------:R1:W-:Y:S01]  /*6e70*/  STG.E.128 [R48.64], R12 ;  /* 0x0000000c30007986 */ /* 0x0003e2000c101d1c */
[----:B------:R-:W-:Y:S01]  /*6e80*/  @!P0 F2FP.PACK_AB R3, R4, R3 ;  /* 0x000000030403823e */ /* 0x000fe200000000ff */
[----:B------:R-:W-:Y:S01]  /*6e90*/  @!P0 FFMA.FTZ R5, R25, R26, R5 ;  /* 0x0000001a19058223 */ /* 0x000fe20000010005 */
[----:B------:R-:W-:Y:S01]  /*6ea0*/  @!P0 MOV R40, R0 ;  /* 0x0000000000288202 */ /* 0x000fe20000000f00 */
[----:B------:R-:W-:Y:S01]  /*6eb0*/  @!P0 FMUL.FTZ R8, R10, R16 ;  /* 0x000000100a088220 */ /* 0x000fe20000410000 */
[----:B------:R-:W-:Y:S01]  /*6ec0*/  @!P0 MOV R41, R3 ;  /* 0x0000000300298202 */ /* 0x000fe20000000f00 */
[----:B------:R-:W-:Y:S02]  /*6ed0*/  @!P0 FFMA.FTZ R6, R27, R30, R6 ;  /* 0x0000001e1b068223 */ /* 0x000fe40000010006 */
[----:B------:R-:W-:Y:S02]  /*6ee0*/  @!P0 FFMA.FTZ R7, R34, R35, R7 ;  /* 0x0000002322078223 */ /* 0x000fe40000010007 */
[----:B------:R-:W-:Y:S01]  /*6ef0*/  @!P0 FFMA.FTZ R8, R36, R37, R8 ;  /* 0x0000002524088223 */ /* 0x000fe20000010008 */
[----:B------:R-:W-:Y:S04]  /*6f00*/  @!P0 F2FP.PACK_AB R5, R6, R5 ;  /* 0x000000050605823e */ /* 0x000fe800000000ff */
        /* <DEDUP_REMOVED lines=10> */
.L_x_1540:
[----:B------:R-:W-:Y:S01]  /*6fb0*/  UIMAD UR8, UR17, -0x40, UR23 ;  /* 0xffffffc0110878a4 */ /* 0x000fe2000f8e0217 */
[----:B------:R-:W-:Y:S03]  /*6fc0*/  BSSY B0, `(.L_x_1571) ;  /* 0x0000013000007945 */ /* 0x000fe60003800000 */
[----:B------:R-:W-:Y:S04]  /*6fd0*/  UISETP.LT.AND UP0, UPT, UR8, 0x40, UPT ;  /* 0x000000400800788c */ /* 0x000fe8000bf01270 */
[----:B------:R-:W-:Y:S06]  /*6fe0*/  USEL UR8, UR8, 0x40, UP0 ;  /* 0x0000004008087887 */ /* 0x000fec0008000000 */
[----:B------:R-:W-:Y:S11]  /*6ff0*/  ISETP.GE.AND P0, PT, R93, UR8, PT ;  /* 0x000000085d007c0c */ /* 0x000ff6000bf06270 */
[----:B------:R-:W-:Y:S02]  /*7000*/  @!UPT UIADD3 URZ, URZ, URZ, URZ ;  /* 0x0000003f3f3ff290 */ /* 0x000fe4000fffe03f */
[----:B------:R-:W-:-:S05]  /*7010*/  @P0 BRA `(.L_x_1572) ;  /* 0x000000d000000947 */ /* 0x000fca0003800000 */
[----:B------:R-:W-:Y:S01]  /*7020*/  ISETP.GE.AND P1, PT, R90, c[0x0][0x1d4], PT ;  /* 0x000075005a007a0c */ /* 0x000fe20003f26270 */
[----:B------:R-:W1:Y:S01]  /*7030*/  @!P5 LDS.128 R12, [R75+0x4100] ;  /* 0x004100004b0cd984 */ /* 0x000e620000000c00 */
[----:B------:R-:W-:Y:S04]  /*7040*/  @!P5 IADD3 R0, P0, R109, UR52, RZ ;  /* 0x000000346d00dc10 */ /* 0x000fe8000ff1e0ff */
[----:B------:R-:W-:Y:S02]  /*7050*/  @!P5 IADD3.X R2, R108, UR42, RZ, P0, !PT ;  /* 0x0000002a6c02dc10 */ /* 0x000fe400087fe4ff */
[C---:B------:R-:W-:Y:S04]  /*7060*/  @!P5 LEA R4, P0, R0.reuse, c[0x0][0x1c8], 0x1 ;  /* 0x000072000004da11 */ /* 0x040fe800078008ff */
[----:B------:R-:W-:Y:S01]  /*7070*/  @!P5 LEA.HI.X R5, R0, c[0x0][0x1cc], R2, 0x1, P0 ;  /* 0x000073000005da11 */ /* 0x000fe200000f0c02 */
[----:B------:R-:W2:Y:S01]  /*7080*/  @!P1 LDS.128 R8, [R75+0x6100] ;  /* 0x006100004b089984 */ /* 0x000ea20000000c00 */
[----:B------:R-:W-:Y:S04]  /*7090*/  @!P1 IADD3 R0, P0, R114, UR52, RZ ;  /* 0x0000003472009c10 */ /* 0x000fe8000ff1e0ff */
[----:B------:R-:W-:Y:S02]  /*70a0*/  @!P1 IADD3.X R3, R113, UR42, RZ, P0, !PT ;  /* 0x0000002a71039c10 */ /* 0x000fe400087fe4ff */
[C---:B------:R-:W-:Y:S04]  /*70b0*/  @!P1 LEA R2, P0, R0.reuse, c[0x0][0x1c8], 0x1 ;  /* 0x0000720000029a11 */ /* 0x040fe800078008ff */
[----:B------:R-:W-:Y:S01]  /*70c0*/  @!P1 LEA.HI.X R3, R0, c[0x0][0x1cc], R3, 0x1, P0 ;  /* 0x0000730000039a11 */ /* 0x000fe200000f0c03 */
[----:B-1----:R1:W-:Y:S04]  /*70d0*/  @!P5 STG.E.128 [R4.64], R12 ;  /* 0x0000000c0400d986 */ /* 0x0023e8000c101d1c */
[----:B--2---:R1:W-:Y:S04]  /*70e0*/  @!P1 STG.E.128 [R2.64], R8 ;  /* 0x0000000802009986 */ /* 0x0043e8000c101d1c */
.L_x_1572:
[----:B------:R-:W-:Y:S05]  /*70f0*/  BSYNC B0 ;  /* 0x0000000000007941 */ /* 0x000fea0003800000 */
.L_x_1571:
[----:B------:R-:W-:Y:S01]  /*7100*/  ISETP.GE.AND P0, PT, R158, UR8, PT ;  /* 0x000000089e007c0c */ /* 0x000fe2000bf06270 */
[----:B------:R-:W-:Y:S01]  /*7110*/  @!UPT UIADD3 URZ, URZ, URZ, URZ ;  /* 0x0000003f3f3ff290 */ /* 0x000fe2000fffe03f */
[----:B------:R-:W-:Y:S11]  /*7120*/  BSSY B0, `(.L_x_1573) ;  /* 0x0000012000007945 */ /* 0x000ff60003800000 */
[----:B------:R-:W-:-:S05]  /*7130*/  @P0 BRA `(.L_x_1574) ;  /* 0x0000010000000947 */ /* 0x000fca0003800000 */
[----:B------:R-:W-:Y:S01]  /*7140*/  ISETP.GE.AND P1, PT, R90, c[0x0][0x1d4], PT ;  /* 0x000075005a007a0c */ /* 0x000fe20003f26270 */
[----:B-1----:R-:W1:Y:S01]  /*7150*/  @!P5 LDS.128 R12, [R75+0x4900] ;  /* 0x004900004b0cd984 */ /* 0x002e620000000c00 */
[----:B------:R-:W-:Y:S06]  /*7160*/  UIADD3 UR9, UP0, UR30, UR52, URZ ;  /* 0x000000341e097290 */ /* 0x000fec000ff1e03f */
[----:B------:R-:W-:Y:S04]  /*7170*/  PLOP3.LUT P0, PT, PT, PT, UP0, 0x80, 0x0 ;  /* 0x000000000000781c */ /* 0x000fe80003f0f008 */
[----:B------:R-:W-:Y:S01]  /*7180*/  IADD3.X R0, R165, UR42, RZ, P0, !PT ;  /* 0x0000002aa5007c10 */ /* 0x000fe200087fe4ff */
[----:B------:R-:W2:Y:S01]  /*7190*/  @!P1 LDS.128 R8, [R75+0x6900] ;  /* 0x006900004b089984 */ /* 0x000ea20000000c00 */
[----:B------:R-:W-:Y:S05]  /*71a0*/  @!P5 IADD3 R2, P0, R109, UR9, RZ ;  /* 0x000000096d02dc10 */ /* 0x000fea000ff1e0ff */
[----:B------:R-:W-:Y:S01]  /*71b0*/  @!P5 IMAD.X R3, R108, 0x1, R0, P0 ;  /* 0x000000016c03d824 */ /* 0x000fe200000e0600 */
[C---:B------:R-:W-:Y:S04]  /*71c0*/  @!P5 LEA R4, P0, R2.reuse, c[0x0][0x1c8], 0x1 ;  /* 0x000072000204da11 */ /* 0x040fe800078008ff */
[----:B------:R-:W-:Y:S02]  /*71d0*/  @!P5 LEA.HI.X R5, R2, c[0x0][0x1cc], R3, 0x1, P0 ;  /* 0x000073000205da11 */ /* 0x000fe400000f0c03 */
[----:B------:R-:W-:Y:S05]  /*71e0*/  @!P1 IADD3 R3, P0, R114, UR9, RZ ;  /* 0x0000000972039c10 */ /* 0x000fea000ff1e0ff */
[----:B------:R-:W-:Y:S01]  /*71f0*/  @!P1 IMAD.X R0, R0, 0x1, R113, P0 ;  /* 0x0000000100009824 */ /* 0x000fe200000e0671 */
[C---:B------:R-:W-:Y:S04]  /*7200*/  @!P1 LEA R2, P0, R3.reuse, c[0x0][0x1c8], 0x1 ;  /* 0x0000720003029a11 */ /* 0x040fe800078008ff */
[----:B------:R-:W-:Y:S01]  /*7210*/  @!P1 LEA.HI.X R3, R3, c[0x0][0x1cc], R0, 0x1, P0 ;  /* 0x0000730003039a11 */ /* 0x000fe200000f0c00 */
[----:B-1----:R1:W-:Y:S04]  /*7220*/  @!P5 STG.E.128 [R4.64], R12 ;  /* 0x0000000c0400d986 */ /* 0x0023e8000c101d1c */
[----:B--2---:R1:W-:Y:S04]  /*7230*/  @!P1 STG.E.128 [R2.64], R8 ;  /* 0x0000000802009986 */ /* 0x0043e8000c101d1c */
.L_x_1574:
[----:B------:R-:W-:Y:S05]  /*7240*/  BSYNC B0 ;  /* 0x0000000000007941 */ /* 0x000fea0003800000 */
.L_x_1573:
        /* <DEDUP_REMOVED lines=20> */
.L_x_1576:
[----:B------:R-:W-:Y:S05]  /*7390*/  BSYNC B0 ;  /* 0x0000000000007941 */ /* 0x000fea0003800000 */
.L_x_1575:
[----:B------:R-:W-:Y:S11]  /*73a0*/  ISETP.GE.AND P0, PT, R156, UR8, PT ;  /* 0x000000089c007c0c */ /* 0x000ff6000bf06270 */
[----:B------:R-:W-:Y:S02]  /*73b0*/  @!UPT UIADD3 URZ, URZ, URZ, URZ ;  /* 0x0000003f3f3ff290 */ /* 0x000fe4000fffe03f */
[----:B------:R-:W-:-:S05]  /*73c0*/  @P0 BRA `(.L_x_1562) ;  /* 0x000000f000000947 */ /* 0x000fca0003800000 */
[----:B------:R-:W-:Y:S01]  /*73d0*/  ISETP.GE.AND P1, PT, R90, c[0x0][0x1d4], PT ;  /* 0x000075005a007a0c */ /* 0x000fe20003f26270 */
[----:B-1----:R-:W1:Y:S01]  /*73e0*/  @!P5 LDS.128 R12, [R75+0x5900] ;  /* 0x005900004b0cd984 */ /* 0x002e620000000c00 */
[----:B------:R-:W-:Y:S04]  /*73f0*/  UIADD3 UR9, UP0, UR32, UR52, URZ ;  /* 0x0000003420097290 */ /* 0x000fe8000ff1e03f */
[----:B------:R-:W-:Y:S02]  /*7400*/  UIADD3.X UR8, UR42, UR4, URZ, UP0, !UPT ;  /* 0x000000042a087290 */ /* 0x000fe400087fe43f */
[----:B------:R-:W-:Y:S04]  /*7410*/  @!P5 IADD3 R0, P0, R109, UR9, RZ ;  /* 0x000000096d00dc10 */ /* 0x000fe8000ff1e0ff */
[----:B------:R-:W-:Y:S01]  /*7420*/  @!P5 IADD3.X R2, R108, UR8, RZ, P0, !PT ;  /* 0x000000086c02dc10 */ /* 0x000fe200087fe4ff */
[----:B------:R-:W2:Y:S01]  /*7430*/  @!P1 LDS.128 R8, [R75+0x7900] ;  /* 0x007900004b089984 */ /* 0x000ea20000000c00 */
[C---:B------:R-:W-:Y:S04]  /*7440*/  @!P5 LEA R4, P0, R0.reuse, c[0x0][0x1c8], 0x1 ;  /* 0x000072000004da11 */ /* 0x040fe800078008ff */
[----:B------:R-:W-:Y:S02]  /*7450*/  @!P5 LEA.HI.X R5, R0, c[0x0][0x1cc], R2, 0x1, P0 ;  /* 0x000073000005da11 */ /* 0x000fe400000f0c02 */
[----:B------:R-:W-:Y:S04]  /*7460*/  @!P1 IADD3 R0, P0, R114, UR9, RZ ;  /* 0x0000000972009c10 */ /* 0x000fe8000ff1e0ff */
[----:B------:R-:W-:Y:S02]  /*7470*/  @!P1 IADD3.X R3, R113, UR8, RZ, P0, !PT ;  /* 0x0000000871039c10 */ /* 0x000fe400087fe4ff */
[C---:B------:R-:W-:Y:S04]  /*7480*/  @!P1 LEA R2, P0, R0.reuse, c[0x0][0x1c8], 0x1 ;  /* 0x0000720000029a11 */ /* 0x040fe800078008ff */
[----:B------:R-:W-:Y:S01]  /*7490*/  @!P1 LEA.HI.X R3, R0, c[0x0][0x1cc], R3, 0x1, P0 ;  /* 0x0000730000039a11 */ /* 0x000fe200000f0c03 */
[----:B-1----:R1:W-:Y:S04]  /*74a0*/  @!P5 STG.E.128 [R4.64], R12 ;  /* 0x0000000c0400d986 */ /* 0x0023e8000c101d1c */
[----:B--2---:R1:W-:Y:S04]  /*74b0*/  @!P1 STG.E.128 [R2.64], R8 ;  /* 0x0000000802009986 */ /* 0x0043e8000c101d1c */
.L_x_1562:
[----:B------:R-:W-:Y:S05]  /*74c0*/  BSYNC B2 ;  /* 0x0000000000027941 */ /* 0x000fea0003800000 */
.L_x_1539:
[----:B------:R-:W-:Y:S01]  /*74d0*/  USHF.L.U32 UR8, UR17, 0x6, URZ ;  /* 0x0000000611087899 */ /* 0x000fe2000800063f */
[----:B------:R-:W-:Y:S01]  /*74e0*/  ISETP.NE.AND P6, PT, R154, RZ, PT ;  /* 0x000000ff9a00720c */ /* 0x000fe20003fc5270 */
[----:B------:R-:W-:Y:S01]  /*74f0*/  USHF.L.U64.HI UR43, UR17, 0x6, UR43 ;  /* 0x00000006112b7899 */ /* 0x000fe2000801022b */
[----:B------:R-:W-:Y:S01]  /*7500*/  BSSY B0, `(.L_x_1577) ;  /* 0x0000052000007945 */ /* 0x000fe20003800000 */
[----:B------:R-:W-:Y:S02]  /*7510*/  UIADD3 UR9, -UR8, UR23, URZ ;  /* 0x0000001708097290 */ /* 0x000fe4000fffe13f */
[----:B-1---5:R-:W-:Y:S02]  /*7520*/  IADD3 R5, R123, -UR8, RZ ;  /* 0x800000087b057c10 */ /* 0x022fe4000fffe0ff */
[----:B------:R-:W-:Y:S01]  /*7530*/  IADD3 R0, P0, R140, UR8, RZ ;  /* 0x000000088c007c10 */ /* 0x000fe2000ff1e0ff */
[----:B------:R-:W-:Y:S01]  /*7540*/  UISETP.LT.AND UP0, UPT, UR9, 0x40, UPT ;  /* 0x000000400900788c */ /* 0x000fe2000bf01270 */
[C---:B------:R-:W-:Y:S02]  /*7550*/  ISETP.GE.AND P2, PT, R5.reuse, 0x11, PT ;  /* 0x000000110500780c */ /* 0x040fe40003f46270 */
[C---:B------:R-:W-:Y:S01]  /*7560*/  ISETP.GE.AND P3, PT, R5.reuse, 0x1, PT ;  /* 0x000000010500780c */ /* 0x040fe20003f66270 */
[----:B------:R-:W-:Y:S01]  /*7570*/  USEL UR9, UR9, 0x40, UP0 ;  /* 0x0000004009097887 */ /* 0x000fe20008000000 */
[----:B------:R-:W-:Y:S02]  /*7580*/  ISETP.GE.AND P1, PT, R5, 0x21, PT ;  /* 0x000000210500780c */ /* 0x000fe40003f26270 */
[----:B------:R-:W-:Y:S07]  /*7590*/  IADD3.X R4, R153, UR43, RZ, P0, !PT ;  /* 0x0000002b99047c10 */ /* 0x000fee00087fe4ff */
[----:B------:R-:W-:Y:S02]  /*75a0*/  @P2 IADD3 R7, P0, R0, 0x10, RZ ;  /* 0x0000001000072810 */ /* 0x000fe40007f1e0ff */
[----:B------:R-:W-:Y:S02]  /*75b0*/  @P3 IMAD R6, R4, c[0x0][0x258], RZ ;  /* 0x0000960004063a24 */ /* 0x000fe400078e02ff */
[----:B--2---:R-:W-:Y:S02]  /*75c0*/  @P3 IMAD.MOV.U32 R2, RZ, RZ, R96 ;  /* 0x000000ffff023224 */ /* 0x004fe400078e0060 */
[----:B------:R-:W-:Y:S02]  /*75d0*/  @P3 IMAD.MOV.U32 R3, RZ, RZ, R107 ;  /* 0x000000ffff033224 */ /* 0x000fe400078e006b */
[----:B------:R-:W-:Y:S01]  /*75e0*/  @P2 IMAD.X R8, RZ, RZ, R4, P0 ;  /* 0x000000ffff082224 */ /* 0x000fe200000e0604 */
[C---:B------:R-:W-:Y:S01]  /*75f0*/  @P1 IADD3 R12, P0, R0.reuse, 0x20, RZ ;  /* 0x00000020000c1810 */ /* 0x040fe20007f1e0ff */
[C---:B------:R-:W-:Y:S04]  /*7600*/  @P3 IMAD.WIDE.U32 R2, R0.reuse, c[0x0][0x258], R2 ;  /* 0x0000960000023a25 */ /* 0x040fe800078e0002 */
[----:B------:R-:W-:Y:S02]  /*7610*/  @P3 IMAD R6, R0, c[0x0][0x25c], R6 ;  /* 0x0000970000063a24 */ /* 0x000fe400078e0206 */
[----:B------:R-:W-:Y:S01]  /*7620*/  @P1 IMAD.X R13, RZ, RZ, R4, P0 ;  /* 0x000000ffff0d1224 */ /* 0x000fe200000e0604 */
[C---:B------:R-:W-:Y:S01]  /*7630*/  @P3 LEA R10, P0, R2.reuse, c[0x0][0x250], 0x1 ;  /* 0x00009400020a3a11 */ /* 0x040fe200078008ff */
[----:B------:R-:W-:Y:S02]  /*7640*/  @P3 IMAD.IADD R6, R3, 0x1, R6 ;  /* 0x0000000103063824 */ /* 0x000fe400078e0206 */
[----:B------:R-:W-:Y:S03]  /*7650*/  @P2 IMAD.MOV.U32 R3, RZ, RZ, R107 ;  /* 0x000000ffff032224 */ /* 0x000fe600078e006b */
[----:B------:R-:W-:Y:S01]  /*7660*/  @P3 LEA.HI.X R11, R2, c[0x0][0x254], R6, 0x1, P0 ;  /* 0x00009500020b3a11 */ /* 0x000fe200000f0c06 */
[----:B------:R-:W-:Y:S01]  /*7670*/  @P2 IMAD R6, R8, c[0x0][0x258], RZ ;  /* 0x0000960008062a24 */ /* 0x000fe200078e02ff */
[-C--:B------:R-:W-:Y:S03]  /*7680*/  @P2 MOV R2, R96.reuse ;  /* 0x0000006000022202 */ /* 0x080fe60000000f00 */
[C---:B------:R-:W-:Y:S02]  /*7690*/  @P2 IMAD R6, R7.reuse, c[0x0][0x25c], R6 ;  /* 0x0000970007062a24 */ /* 0x040fe400078e0206 */
[----:B------:R-:W-:Y:S04]  /*76a0*/  @P2 IMAD.WIDE.U32 R2, R7, c[0x0][0x258], R2 ;  /* 0x0000960007022a25 */ /* 0x000fe800078e0002 */
[----:B------:R-:W-:Y:S01]  /*76b0*/  @P2 IMAD.IADD R6, R3, 0x1, R6 ;  /* 0x0000000103062824 */ /* 0x000fe200078e0206 */
[C---:B------:R-:W-:Y:S01]  /*76c0*/  @P2 LEA R8, P0, R2.reuse, c[0x0][0x250], 0x1 ;  /* 0x0000940002082a11 */ /* 0x040fe200078008ff */
[----:B------:R-:W-:Y:S03]  /*76d0*/  @P1 IMAD.MOV.U32 R3, RZ, RZ, R107 ;  /* 0x000000ffff031224 */ /* 0x000fe600078e006b */
[----:B------:R-:W-:Y:S02]  /*76e0*/  @P2 LEA.HI.X R9, R2, c[0x0][0x254], R6, 0x1, P0 ;  /* 0x0000950002092a11 */ /* 0x000fe400000f0c06 */
[----:B------:R-:W-:Y:S02]  /*76f0*/  ISETP.GE.AND P0, PT, R5, 0x31, PT ;  /* 0x000000310500780c */ /* 0x000fe40003f06270 */
[----:B------:R-:W-:Y:S05]  /*7700*/  @P1 MOV R2, R96 ;  /* 0x0000006000021202 */ /* 0x000fea0000000f00 */
[----:B------:R-:W-:Y:S06]  /*7710*/  @P1 IMAD.WIDE.U32 R2, R12, c[0x0][0x258], R2 ;  /* 0x000096000c021a25 */ /* 0x000fec00078e0002 */
[----:B------:R-:W-:Y:S01]  /*7720*/  @P0 IADD3 R5, P4, R0, 0x30, RZ ;  /* 0x0000003000050810 */ /* 0x000fe20007f9e0ff */
[----:B------:R-:W-:Y:S04]  /*7730*/  @P1 IMAD R0, R13, c[0x0][0x258], RZ ;  /* 0x000096000d001a24 */ /* 0x000fe800078e02ff */
[----:B------:R-:W-:Y:S02]  /*7740*/  @P1 IMAD R0, R12, c[0x0][0x25c], R0 ;  /* 0x000097000c001a24 */ /* 0x000fe400078e0200 */
[----:B------:R-:W-:Y:S01]  /*7750*/  @P0 IMAD.X R4, RZ, RZ, R4, P4 ;  /* 0x000000ffff040224 */ /* 0x000fe200020e0604 */
[C---:B------:R-:W-:Y:S01]  /*7760*/  @P1 LEA R6, P4, R2.reuse, c[0x0][0x250], 0x1 ;  /* 0x0000940002061a11 */ /* 0x040fe200078808ff */
[----:B------:R-:W-:Y:S01]  /*7770*/  @P1 IMAD.IADD R0, R3, 0x1, R0 ;  /* 0x0000000103001824 */ /* 0x000fe200078e0200 */
[----:B------:R-:W-:Y:S04]  /*7780*/  @P0 MOV R3, R107 ;  /* 0x0000006b00030202 */ /* 0x000fe80000000f00 */
[----:B------:R-:W-:Y:S01]  /*7790*/  @P1 LEA.HI.X R7, R2, c[0x0][0x254], R0, 0x1, P4 ;  /* 0x0000950002071a11 */ /* 0x000fe200020f0c00 */
[----:B------:R-:W-:Y:S02]  /*77a0*/  @P0 IMAD R0, R4, c[0x0][0x258], RZ ;  /* 0x0000960004000a24 */ /* 0x000fe400078e02ff */
[----:B------:R-:W-:Y:S02]  /*77b0*/  @P0 IMAD.MOV.U32 R2, RZ, RZ, R96 ;  /* 0x000000ffff020224 */ /* 0x000fe400078e0060 */
[C---:B------:R-:W-:Y:S02]  /*77c0*/  @P0 IMAD R0, R5.reuse, c[0x0][0x25c], R0 ;  /* 0x0000970005000a24 */ /* 0x040fe400078e0200 */
[----:B------:R-:W-:Y:S04]  /*77d0*/  @P0 IMAD.WIDE.U32 R2, R5, c[0x0][0x258], R2 ;  /* 0x0000960005020a25 */ /* 0x000fe800078e0002 */
[----:B------:R-:W-:Y:S01]  /*77e0*/  @P0 IMAD.IADD R0, R3, 0x1, R0 ;  /* 0x0000000103000824 */ /* 0x000fe200078e0200 */
[C---:B------:R-:W-:Y:S04]  /*77f0*/  @P0 LEA R4, P4, R2.reuse, c[0x0][0x250], 0x1 ;  /* 0x0000940002040a11 */ /* 0x040fe800078808ff */
[----:B------:R-:W-:Y:S02]  /*7800*/  @P0 LEA.HI.X R5, R2, c[0x0][0x254], R0, 0x1, P4 ;  /* 0x0000950002050a11 */ /* 0x000fe400020f0c00 */
[----:B------:R-:W-:Y:S11]  /*7810*/  ISETP.NE.AND P4, PT, R155, RZ, PT ;  /* 0x000000ff9b00720c */ /* 0x000ff60003f85270 */
[----:B------:R-:W-:Y:S02]  /*7820*/  @!UPT UIADD3 URZ, URZ, URZ, URZ ;  /* 0x0000003f3f3ff290 */ /* 0x000fe4000fffe03f */
        /* <DEDUP_REMOVED lines=8> */
[----:B------:R2:W-:Y:S01]  /*78b0*/  @P1 LDGSTS.E.BYPASS.LTC128B.128 [R75+0x3100], [R6.64+0x80], !P6 ;  /* 0x03100080064b1fae */ /* 0x0005e2000f101d5c */
[----:B------:R-:W-:Y:S04]  /*78c0*/  ISETP.GE.AND P1, PT, R93, UR9, PT ;  /* 0x000000095d007c0c */ /* 0x000fe8000bf26270 */
[----:B------:R1:W-:Y:S05]  /*78d0*/  @P0 LDGSTS.E.BYPASS.LTC128B.128 [R75+0x1900], [R4.64], !P4 ;  /* 0x01900000044b0fae */ /* 0x0003ea000e101d5c */
[----:B------:R1:W-:Y:S05]  /*78e0*/  @P0 LDGSTS.E.BYPASS.LTC128B.128 [R75+0x3900], [R4.64+0x80], !P6 ;  /* 0x03900080044b0fae */ /* 0x0003ea000f101d5c */
[----:B------:R-:W0:Y:S01]  /*78f0*/  LDGDEPBAR ;  /* 0x00000000000079af */ /* 0x000e220000000000 */
[----:B--2---:R-:W-:Y:S04]  /*7900*/  IADD3 R6, P0, R151, UR8, RZ ;  /* 0x0000000897067c10 */ /* 0x004fe8000ff1e0ff */
[----:B------:R-:W-:Y:S01]  /*7910*/  IADD3.X R7, R150, UR43, RZ, P0, !PT ;  /* 0x0000002b96077c10 */ /* 0x000fe200087fe4ff */
        /* <DEDUP_REMOVED lines=16> */
.L_x_1578:
[----:B-1----:R-:W-:Y:S05]  /*7a20*/  BSYNC B0 ;  /* 0x0000000000007941 */ /* 0x002fea0003800000 */
.L_x_1577:
[----:B------:R-:W-:Y:S01]  /*7a30*/  ISETP.GE.AND P0, PT, R158, UR9, PT ;  /* 0x000000099e007c0c */ /* 0x000fe2000bf06270 */
        /* <DEDUP_REMOVED lines=18> */
.L_x_1580:
[----:B------:R-:W-:Y:S05]  /*7b60*/  BSYNC B0 ;  /* 0x0000000000007941 */ /* 0x000fea0003800000 */
.L_x_1579:
[----:B------:R-:W-:Y:S01]  /*7b70*/  ISETP.GE.AND P0, PT, R157, UR9, PT ;  /* 0x000000099d007c0c */ /* 0x000fe2000bf06270 */
        /* <DEDUP_REMOVED lines=18> */
.L_x_1582:
[----:B------:R-:W-:Y:S05]  /*7ca0*/  BSYNC B0 ;  /* 0x0000000000007941 */ /* 0x000fea0003800000 */
.L_x_1581:
        /* <DEDUP_REMOVED lines=19> */
.L_x_1584:
[----:B------:R-:W-:Y:S05]  /*7de0*/  BSYNC B0 ;  /* 0x0000000000007941 */ /* 0x000fea0003800000 */
.L_x_1583:
[----:B------:R-:W-:Y:S02]  /*7df0*/  UISETP.GT.AND UP0, UPT, UR17, UR10, UPT ;  /* 0x0000000a1100728c */ /* 0x000fe4000bf04270 */
[----:B------:R-:W-:Y:S04]  /*7e00*/  UIADD3 UR17, UR17, -0x1, URZ ;  /* 0xffffffff11117890 */ /* 0x000fe8000fffe03f */
[----:B------:R-:W-:Y:S02]  /*7e10*/  PLOP3.LUT P0, PT, PT, PT, UP0, 0x80, 0x0 ;  /* 0x000000000000781c */ /* 0x000fe40003f0f008 */
[----:B------:R-:W-:Y:S02]  /*7e20*/  PLOP3.LUT P1, PT, PT, PT, UP0, 0x80, 0x0 ;  /* 0x000000000000781c */ /* 0x000fe40003f2f008 */
[----:B------:R-:W-:Y:S01]  /*7e30*/  PLOP3.LUT P2, PT, PT, PT, UP0, 0x80, 0x0 ;  /* 0x000000000000781c */ /* 0x000fe20003f4f008 */
[----:B------:R-:W-:Y:S02]  /*7e40*/  @UP0 UIMAD UR8, UR14, UR17, URZ ;  /* 0x000000110e0802a4 */ /* 0x000fe4000f8e023f */
[----:B------:R-:W-:Y:S04]  /*7e50*/  @UP0 USHF.R.S32.HI UR9, URZ, 0x1f, UR17 ;  /* 0x0000001f3f090899 */ /* 0x000fe80008011411 */
[----:B------:R-:W-:Y:S02]  /*7e60*/  IMAD.U32 R0, RZ, RZ, UR8 ;  /* 0x00000008ff007e24 */ /* 0x000fe4000f8e00ff */
[----:B-1----:R-:W-:Y:S02]  /*7e70*/  @P0 IMAD.MOV.U32 R2, RZ, RZ, R128 ;  /* 0x000000ffff020224 */ /* 0x002fe400078e0080 */
[----:B------:R-:W-:Y:S01]  /*7e80*/  @P0 IMAD.MOV.U32 R3, RZ, RZ, R127 ;  /* 0x000000ffff030224 */ /* 0x000fe200078e007f */
[----:B------:R-:W-:Y:S03]  /*7e90*/  PLOP3.LUT P0, PT, PT, PT, UP0, 0x80, 0x0 ;  /* 0x000000000000781c */ /* 0x000fe60003f0f008 */
[C---:B------:R-:W-:Y:S01]  /*7ea0*/  @P1 IMAD.WIDE.U32 R2, R175.reuse, UR17, R2 ;  /* 0x00000011af021c25 */ /* 0x040fe2000f8e0002 */
[----:B------:R-:W-:Y:S09]  /*7eb0*/  PLOP3.LUT P1, PT, PT, PT, UP0, 0x80, 0x0 ;  /* 0x000000000000781c */ /* 0x000ff20003f2f008 */
[----:B------:R-:W-:Y:S01]  /*7ec0*/  @P0 IMAD R0, R175, UR9, R0 ;  /* 0x00000009af000c24 */ /* 0x000fe2000f8e0200 */
[----:B------:R-:W-:Y:S03]  /*7ed0*/  PLOP3.LUT P0, PT, PT, PT, UP0, 0x80, 0x0 ;  /* 0x000000000000781c */ /* 0x000fe60003f0f008 */
[----:B------:R-:W-:Y:S01]  /*7ee0*/  @P1 IMAD.IADD R3, R3, 0x1, R0 ;  /* 0x0000000103031824 */ /* 0x000fe200078e0200 */
[----:B------:R-:W-:Y:S09]  /*7ef0*/  PLOP3.LUT P1, PT, PT, PT, UP0, 0x80, 0x0 ;  /* 0x000000000000781c */ /* 0x000ff20003f2f008 */
[C---:B------:R-:W-:Y:S11]  /*7f00*/  @P0 LEA R0, P0, R2.reuse, c[0x0][0x220], 0x1 ;  /* 0x0000880002000a11 */ /* 0x040ff600078008ff */
[----:B------:R-:W-:Y:S02]  /*7f10*/  @!UPT UIADD3 URZ, URZ, URZ, URZ ;  /* 0x0000003f3f3ff290 */ /* 0x000fe4000fffe03f */
[----:B------:R-:W-:Y:S02]  /*7f20*/  @P1 LEA.HI.X R3, R2, c[0x0][0x224], R3, 0x1, P0 ;  /* 0x0000890002031a11 */ /* 0x000fe400000f0c03 */
[----:B------:R-:W-:Y:S11]  /*7f30*/  PLOP3.LUT P0, PT, PT, PT, UP0, 0x80, 0x0 ;  /* 0x000000000000781c */ /* 0x000ff60003f0f008 */
[----:B------:R-:W-:Y:S02]  /*7f40*/  @!UPT UIADD3 URZ, URZ, URZ, URZ ;  /* 0x0000003f3f3ff290 */ /* 0x000fe4000fffe03f */
[--C-:B------:R-:W-:Y:S11]  /*7f50*/  @P0 IADD3 R11, P1, P0, R160, 0x80, R0.reuse ;  /* 0x00000080a00b0810 */ /* 0x100ff6000783e000 */
[----:B------:R-:W-:Y:S02]  /*7f60*/  @!UPT UIADD3 URZ, URZ, URZ, URZ ;  /* 0x0000003f3f3ff290 */ /* 0x000fe4000fffe03f */
[----:B------:R-:W-:Y:S02]  /*7f70*/  @P2 IADD3.X R10, R159, RZ, R3, P1, P0 ;  /* 0x000000ff9f0a2210 */ /* 0x000fe40000fe0403 */
[----:B------:R-:W-:Y:S02]  /*7f80*/  PLOP3.LUT P0, PT, PT, PT, UP0, 0x80, 0x0 ;  /* 0x000000000000781c */ /* 0x000fe40003f0f008 */
[----:B------:R-:W-:Y:S11]  /*7f90*/  PLOP3.LUT P1, PT, PT, PT, UP0, 0x80, 0x0 ;  /* 0x000000000000781c */ /* 0x000ff60003f2f008 */
[-C--:B------:R-:W-:Y:S11]  /*7fa0*/  @P0 IADD3 R7, P0, R0, R160.reuse, RZ ;  /* 0x000000a000070210 */ /* 0x080ff60007f1e0ff */
[----:B------:R-:W-:Y:S02]  /*7fb0*/  @!UPT UIADD3 URZ, URZ, URZ, URZ ;  /* 0x0000003f3f3ff290 */ /* 0x000fe4000fffe03f */
[--C-:B------:R-:W-:Y:S01]  /*7fc0*/  @P1 IMAD.X R6, R3, 0x1, R159.reuse, P0 ;  /* 0x0000000103061824 */ /* 0x100fe200000e069f */
[----:B------:R-:W-:Y:S02]  /*7fd0*/  PLOP3.LUT P0, PT, PT, PT, UP0, 0x80, 0x0 ;  /* 0x000000000000781c */ /* 0x000fe40003f0f008 */
[----:B------:R-:W-:Y:S11]  /*7fe0*/  PLOP3.LUT P1, PT, PT, PT, UP0, 0x80, 0x0 ;  /* 0x000000000000781c */ /* 0x000ff60003f2f008 */
[C---:B------:R-:W-:Y:S11]  /*7ff0*/  @P0 IADD3 R9, P0, R7.reuse, R160, RZ ;  /* 0x000000a007090210 */ /* 0x040ff60007f1e0ff */
[----:B------:R-:W-:Y:S02]  /*8000*/  @!UPT UIADD3 URZ, URZ, URZ, URZ ;  /* 0x0000003f3f3ff290 */ /* 0x000fe4000fffe03f */
[C---:B------:R-:W-:Y:S01]  /*8010*/  @P1 IMAD.X R8, R6.reuse, 0x1, R159, P0 ;  /* 0x0000000106081824 */ /* 0x040fe200000e069f */
[----:B------:R-:W-:Y:S02]  /*8020*/  PLOP3.LUT P0, PT, PT, PT, UP0, 0x80, 0x0 ;  /* 0x000000000000781c */ /* 0x000fe40003f0f008 */
[----:B------:R-:W-:Y:S11]  /*8030*/  PLOP3.LUT P1, PT, PT, PT, UP0, 0x80, 0x0 ;  /* 0x000000000000781c */ /* 0x000ff60003f2f008 */
[----:B------:R-:W-:Y:S11]  /*8040*/  @P0 IADD3 R13, P0, R7, R122, RZ ;  /* 0x0000007a070d0210 */ /* 0x000ff60007f1e0ff */
[----:B------:R-:W-:Y:S02]  /*8050*/  @!UPT UIADD3 URZ, URZ, URZ, URZ ;  /* 0x0000003f3f3ff290 */ /* 0x000fe4000fffe03f */
[----:B------:R-:W-:Y:S01]  /*8060*/  @P1 IMAD.X R12, R6, 0x1, R121, P0 ;  /* 0x00000001060c1824 */ /* 0x000fe200000e0679 */
        /* <DEDUP_REMOVED lines=12> */
[----:B------:R-:W-:Y:S01]  /*8130*/  @P0 IMAD.MOV.U32 R2, RZ, RZ, R0 ;  /* 0x000000ffff020224 */ /* 0x000fe200078e0000 */
[----:B------:R-:W-:Y:S04]  /*8140*/  PLOP3.LUT P0, PT, PT, PT, UP0, 0x80, 0x0 ;  /* 0x000000000000781c */ /* 0x000fe80003f0f008 */
[----:B------:R-:W-:Y:S01]  /*8150*/  @!PT LDS RZ, [RZ] ;  /* 0x00000000fffff984 */ /* 0x000fe20000000800 */
[----:B------:R-:W-:Y:S01]  /*8160*/  @!PT LDS RZ, [RZ] ;  /* 0x00000000fffff984 */ /* 0x000fe20000000800 */
[----:B------:R-:W-:Y:S01]  /*8170*/  @!PT LDS RZ, [RZ] ;  /* 0x00000000fffff984 */ /* 0x000fe20000000800 */
[----:B------:R1:W-:Y:S01]  /*8180*/  @P1 LDGSTS.E.BYPASS.LTC128B.128 [R75+0x4100], [R2.64], !P4 ;  /* 0x04100000024b1fae */ /* 0x0003e2000e101d5c */
[----:B------:R-:W-:Y:S08]  /*8190*/  PLOP3.LUT P1, PT, PT, PT, UP0, 0x80, 0x0 ;  /* 0x000000000000781c */ /* 0x000ff00003f2f008 */
[----:B------:R1:W-:Y:S01]  /*81a0*/  @P0 LDGSTS.E.BYPASS.LTC128B.128 [R75+0x6100], [R2.64+0x80], !P6 ;  /* 0x06100080024b0fae */ /* 0x0003e2000f101d5c */
[----:B------:R-:W-:Y:S04]  /*81b0*/  PLOP3.LUT P0, PT, PT, PT, UP0, 0x80, 0x0 ;  /* 0x000000000000781c */ /* 0x000fe80003f0f008 */
[----:B-1----:R-:W-:Y:S02]  /*81c0*/  @P1 IMAD.MOV.U32 R2, RZ, RZ, R7 ;  /* 0x000000ffff021224 */ /* 0x002fe400078e0007 */
[----:B------:R-:W-:Y:S01]  /*81d0*/  @P1 IMAD.MOV.U32 R3, RZ, RZ, R6 ;  /* 0x000000ffff031224 */ /* 0x000fe200078e0006 */
[----:B------:R-:W-:Y:S06]  /*81e0*/  PLOP3.LUT P1, PT, PT, PT, UP0, 0x80, 0x0 ;  /* 0x000000000000781c */ /* 0x000fec0003f2f008 */
[----:B------:R1:W-:Y:S01]  /*81f0*/  @P0 LDGSTS.E.BYPASS.LTC128B.128 [R75+0x4900], [R2.64], !P4 ;  /* 0x04900000024b0fae */ /* 0x0003e2000e101d5c */
[----:B------:R-:W-:Y:S06]  /*8200*/  PLOP3.LUT P0, PT, PT, PT, UP0, 0x80, 0x0 ;  /* 0x000000000000781c */ /* 0x000fec0003f0f008 */
[----:B-1----:R-:W-:Y:S02]  /*8210*/  @P1 IMAD.MOV.U32 R2, RZ, RZ, R11 ;  /* 0x000000ffff021224 */ /* 0x002fe400078e000b */
[----:B------:R-:W-:Y:S01]  /*8220*/  @P1 IMAD.MOV.U32 R3, RZ, RZ, R10 ;  /* 0x000000ffff031224 */ /* 0x000fe200078e000a */
[----:B------:R-:W-:Y:S04]  /*8230*/  PLOP3.LUT P1, PT, PT, PT, UP0, 0x80, 0x0 ;  /* 0x000000000000781c */ /* 0x000fe80003f2f008 */
[----:B------:R1:W-:Y:S01]  /*8240*/  @P0 LDGSTS.E.BYPASS.LTC128B.128 [R75+0x6900], [R2.64], !P6 ;  /* 0x06900000024b0fae */ /* 0x0003e2000f101d5c */
[----:B------:R-:W-:Y:S08]  /*8250*/  PLOP3.LUT P0, PT, PT, PT, UP0, 0x80, 0x0 ;  /* 0x000000000000781c */ /* 0x000ff00003f0f008 */
[----:B-1----:R-:W-:Y:S02]  /*8260*/  @P1 IMAD.MOV.U32 R2, RZ, RZ, R9 ;  /* 0x000000ffff021224 */ /* 0x002fe400078e0009 */
[----:B------:R-:W-:Y:S01]  /*8270*/  @P1 IMAD.MOV.U32 R3, RZ, RZ, R8 ;  /* 0x000000ffff031224 */ /* 0x000fe200078e0008 */
[----:B------:R-:W-:Y:S04]  /*8280*/  PLOP3.LUT P1, PT, PT, PT, UP0, 0x80, 0x0 ;  /* 0x000000000000781c */ /* 0x000fe80003f2f008 */
[----:B------:R1:W-:Y:S01]  /*8290*/  @P0 LDGSTS.E.BYPASS.LTC128B.128 [R75+0x5100], [R2.64], !P4 ;  /* 0x05100000024b0fae */ /* 0x0003e2000e101d5c */
[----:B------:R-:W-:Y:S08]  /*82a0*/  PLOP3.LUT P0, PT, PT, PT, UP0, 0x80, 0x0 ;  /* 0x000000000000781c */ /* 0x000ff00003f0f008 */
[----:B-1----:R-:W-:Y:S02]  /*82b0*/  @P1 IMAD.MOV.U32 R2, RZ, RZ, R13 ;  /* 0x000000ffff021224 */ /* 0x002fe400078e000d */
[----:B------:R-:W-:Y:S01]  /*82c0*/  @P1 IMAD.MOV.U32 R3, RZ, RZ, R12 ;  /* 0x000000ffff031224 */ /* 0x000fe200078e000c */
[----:B------:R-:W-:Y:S02]  /*82d0*/  PLOP3.LUT P1, PT, PT, PT, UP0, 0x80, 0x0 ;  /* 0x000000000000781c */ /* 0x000fe40003f2f008 */
[----:B------:R-:W-:Y:S02]  /*82e0*/  PLOP3.LUT P1, PT, PT, PT, UP0, 0x80, 0x0 ;  /* 0x000000000000781c */ /* 0x000fe40003f2f008 */
[----:B------:R1:W-:Y:S01]  /*82f0*/  @P0 LDGSTS.E.BYPASS.LTC128B.128 [R75+0x7100], [R2.64], !P6 ;  /* 0x07100000024b0fae */ /* 0x0003e2000f101d5c */
[----:B------:R-:W-:Y:S10]  /*8300*/  PLOP3.LUT P0, PT, PT, PT, UP0, 0x80, 0x0 ;  /* 0x000000000000781c */ /* 0x000ff40003f0f008 */
[----:B------:R2:W-:Y:S03]  /*8310*/  @P1 LDGSTS.E.BYPASS.LTC128B.128 [R75+0x5900], [R4.64], !P4 ;  /* 0x05900000044b1fae */ /* 0x0005e6000e101d5c */
[----:B-1----:R-:W-:Y:S02]  /*8320*/  @P0 IMAD.MOV.U32 R2, RZ, RZ, R15 ;  /* 0x000000ffff020224 */ /* 0x002fe400078e000f */
[----:B------:R-:W-:Y:S01]  /*8330*/  @P0 IMAD.MOV.U32 R3, RZ, RZ, R14 ;  /* 0x000000ffff030224 */ /* 0x000fe200078e000e */
[----:B------:R-:W-:Y:S11]  /*8340*/  PLOP3.LUT P0, PT, PT, PT, UP0, 0x80, 0x0 ;  /* 0x000000000000781c */ /* 0x000ff60003f0f008 */
[----:B------:R-:W-:Y:S02]  /*8350*/  @!UPT UIADD3 URZ, URZ, URZ, URZ ;  /* 0x0000003f3f3ff290 */ /* 0x000fe4000fffe03f */
[----:B------:R2:W-:Y:S01]  /*8360*/  @P0 LDGSTS.E.BYPASS.LTC128B.128 [R75+0x7900], [R2.64], !P6 ;  /* 0x07900000024b0fae */ /* 0x0005e2000f101d5c */
[----:B------:R-:W-:Y:S05]  /*8370*/  PLOP3.LUT P0, PT, PT, PT, UP0, 0x80, 0x0 ;  /* 0x000000000000781c */ /* 0x000fea0003f0f008 */
[----:B------:R-:W0:Y:S08]  /*8380*/  LDGDEPBAR ;  /* 0x00000000000079af */ /* 0x000e300000000000 */
[----:B------:R-:W-:-:S05]  /*8390*/  @P0 BRA `(.L_x_1585) ;  /* 0xffff9ce000000947 */ /* 0x000fca000383ffff */
[----:B------:R-:W-:Y:S06]  /*83a0*/  BAR.SYNC.DEFER_BLOCKING 0x0 ;  /* 0x0000000000007b1d */ /* 0x000fec0000010000 */
.L_x_1538:
[----:B--23--:R-:W-:Y:S01]  /*83b0*/  UIADD3 UR6, UR18, 0x7f, URZ ;  /* 0x0000007f12067890 */ /* 0x00cfe2000fffe03f */
[----:B------:R-:W-:Y:S01]  /*83c0*/  PLOP3.LUT P4, PT, PT, PT, PT, 0x80, 0x0 ;  /* 0x000000000000781c */ /* 0x000fe20003f8f070 */
[----:B------:R-:W-:Y:S01]  /*83d0*/  ULDC.64 UR4, c[0x0][0x2c8] ;  /* 0x0000b20000047ab9 */ /* 0x000fe20000000a00 */
[----:B------:R-:W-:Y:S01]  /*83e0*/  CS2R R126, SRZ ;  /* 0x00000000007e7805 */ /* 0x000fe2000001ff00 */
[----:B------:R-:W-:Y:S01]  /*83f0*/  UIMAD.WIDE.U32 UR8, UR6, UR4, URZ ;  /* 0x00000004060872a5 */ /* 0x000fe2000f8e003f */
[----:B------:R-:W-:Y:S01]  /*8400*/  CS2R R124, SRZ ;  /* 0x00000000007c7805 */ /* 0x000fe2000001ff00 */
[----:B------:R-:W-:Y:S01]  /*8410*/  UIADD3 UR20, UR20, UR21, URZ ;  /* 0x0000001514147290 */ /* 0x000fe2000fffe03f */
[----:B------:R-:W-:Y:S01]  /*8420*/  IMAD.MOV.U32 R11, RZ, RZ, RZ ;  /* 0x000000ffff0b7224 */ /* 0x000fe200078e00ff */
[----:B------:R-:W-:Y:S01]  /*8430*/  @UP2 USHF.R.U32.HI UR6, URZ, UR5, UR9 ;  /* 0x000000053f062299 */ /* 0x000fe20008011609 */
[----:B------:R-:W-:Y:S01]  /*8440*/  IMAD.MOV.U32 R130, RZ, RZ, RZ ;  /* 0x000000ffff827224 */ /* 0x000fe200078e00ff */
[----:B------:R-:W-:Y:S01]  /*8450*/  CS2R R12, SRZ ;  /* 0x00000000000c7805 */ /* 0x000fe2000001ff00 */
[----:B------:R-:W-:Y:S01]  /*8460*/  MOV R128, RZ ;  /* 0x000000ff00807202 */ /* 0x000fe20000000f00 */
[----:B------:R-:W-:Y:S01]  /*8470*/  UIADD3 UR6, UR11, UR6, URZ ;  /* 0x000000060b067290 */ /* 0x000fe2000fffe03f */
[----:B------:R-:W-:Y:S01]  /*8480*/  IMAD.MOV.U32 R122, RZ, RZ, RZ ;  /* 0x000000ffff7a7224 */ /* 0x000fe200078e00ff */
[----:B------:R-:W-:Y:S01]  /*8490*/  CS2R R14, SRZ ;  /* 0x00000000000e7805 */ /* 0x000fe2000001ff00 */
[----:B------:R-:W-:Y:S01]  /*84a0*/  MOV R120, RZ ;  /* 0x000000ff00787202 */ /* 0x000fe20000000f00 */
[----:B------:R-:W-:Y:S01]  /*84b0*/  USHF.R.S32.HI UR4, URZ, 0x1f, UR6 ;  /* 0x0000001f3f047899 */ /* 0x000fe20008011406 */
[----:B------:R-:W-:Y:S01]  /*84c0*/  IMAD.MOV.U32 R118, RZ, RZ, RZ ;  /* 0x000000ffff767224 */ /* 0x000fe200078e00ff */
[----:B------:R-:W-:Y:S01]  /*84d0*/  CS2R R16, SRZ ;  /* 0x0000000000107805 */ /* 0x000fe2000001ff00 */
[----:B------:R-:W-:Y:S01]  /*84e0*/  MOV R116, RZ ;  /* 0x000000ff00747202 */ /* 0x000fe20000000f00 */
[----:B------:R-:W-:Y:S01]  /*84f0*/  ULEA.HI UR4, UR4, UR6, URZ, 0x6 ;  /* 0x0000000604047291 */ /* 0x000fe2000f8f303f */
[----:B------:R-:W-:Y:S01]  /*8500*/  IMAD.MOV.U32 R110, RZ, RZ, RZ ;  /* 0x000000ffff6e7224 */ /* 0x000fe200078e00ff */
[----:B------:R-:W-:Y:S01]  /*8510*/  CS2R R18, SRZ ;  /* 0x0000000000127805 */ /* 0x000fe2000001ff00 */
[----:B------:R-:W-:Y:S01]  /*8520*/  MOV R108, RZ ;  /* 0x000000ff006c7202 */ /* 0x000fe20000000f00 */
[----:B------:R-:W-:Y:S01]  /*8530*/  USHF.R.S32.HI UR4, URZ, 0x6, UR4 ;  /* 0x000000063f047899 */ /* 0x000fe20008011404 */
[----:B------:R-:W-:Y:S01]  /*8540*/  IMAD.MOV.U32 R114, RZ, RZ, RZ ;  /* 0x000000ffff727224 */ /* 0x000fe200078e00ff */
[----:B------:R-:W-:Y:S01]  /*8550*/  CS2R R20, SRZ ;  /* 0x0000000000147805 */ /* 0x000fe2000001ff00 */
[----:B------:R-:W-:Y:S01]  /*8560*/  MOV R112, RZ ;  /* 0x000000ff00707202 */ /* 0x000fe20000000f00 */
[----:B------:R-:W-:Y:S01]  /*8570*/  UISETP.LT.AND UP0, UPT, UR12, UR4, UPT ;  /* 0x000000040c00728c */ /* 0x000fe2000bf01270 */
[----:B------:R-:W-:Y:S01]  /*8580*/  IMAD.MOV.U32 R106, RZ, RZ, RZ ;  /* 0x000000ffff6a7224 */ /* 0x000fe200078e00ff */
[----:B------:R-:W-:Y:S01]  /*8590*/  CS2R R22, SRZ ;  /* 0x0000000000167805 */ /* 0x000fe2000001ff00 */
[----:B------:R-:W-:Y:S01]  /*85a0*/  MOV R104, RZ ;  /* 0x000000ff00687202 */ /* 0x000fe20000000f00 */
[----:B------:R-:W-:Y:S01]  /*85b0*/  USEL UR12, UR12, UR4, UP0 ;  /* 0x000000040c0c7287 */ /* 0x000fe20008000000 */
[----:B------:R-:W-:Y:S01]  /*85c0*/  IMAD.MOV.U32 R102, RZ, RZ, RZ ;  /* 0x000000ffff667224 */ /* 0x000fe200078e00ff */
[----:B------:R-:W-:Y:S01]  /*85d0*/  CS2R R24, SRZ ;  /* 0x0000000000187805 */ /* 0x000fe2000001ff00 */
[----:B------:R-:W-:Y:S01]  /*85e0*/  MOV R100, RZ ;  /* 0x000000ff00647202 */ /* 0x000fe20000000f00 */
[----:B------:R-:W-:Y:S01]  /*85f0*/  UISETP.GE.AND UP0, UPT, UR12, 0x1, UPT ;  /* 0x000000010c00788c */ /* 0x000fe2000bf06270 */
[----:B------:R-:W-:Y:S01]  /*8600*/  IMAD.MOV.U32 R94, RZ, RZ, RZ ;  /* 0x000000ffff5e7224 */ /* 0x000fe200078e00ff */
[----:B------:R-:W-:Y:S01]  /*8610*/  CS2R R26, SRZ ;  /* 0x00000000001a7805 */ /* 0x000fe2000001ff00 */
[----:B------:R-:W-:Y:S01]  /*8620*/  MOV R92, RZ ;  /* 0x000000ff005c7202 */ /* 0x000fe20000000f00 */
[----:B------:R-:W-:Y:S01]  /*8630*/  IMAD.MOV.U32 R98, RZ, RZ, RZ ;  /* 0x000000ffff627224 */ /* 0x000fe200078e00ff */
[----:B------:R-:W-:Y:S01]  /*8640*/  CS2R R28, SRZ ;  /* 0x00000000001c7805 */ /* 0x000fe2000001ff00 */
[----:B------:R-:W-:Y:S01]  /*8650*/  PLOP3.LUT P0, PT, PT, PT, UP0, 0x80, 0x0 ;  /* 0x000000000000781c */ /* 0x000fe20003f0f008 */
        /* <DEDUP_REMOVED lines=64> */
[----:B------:R-:W2:Y:S01]  /*8a60*/  LDL.LU R161, [R1+0x18] ;  /* 0x0000180001a17983 */ /* 0x000ea20000300800 */
[----:B------:R-:W-:-:S02]  /*8a70*/  ULDC.64 UR4, c[0x0][0x340] ;  /* 0x0000d00000047ab9 */ /* 0x000fc40000000a00 */
[----:B------:R-:W-:Y:S02]  /*8a80*/  UISETP.NE.U32.AND UP1, UPT, URZ, UR4, UPT ;  /* 0x000000043f00728c */ /* 0x000fe4000bf25070 */
[----:B------:R-:W-:Y:S02]  /*8a90*/  ULDC.64 UR6, c[0x0][0x340] ;  /* 0x0000d00000067ab9 */ /* 0x000fe40000000a00 */
[----:B------:R-:W-:-:S06]  /*8aa0*/  UISETP.NE.AND.EX UP1, UPT, URZ, UR5, UPT, UP1 ;  /* 0x000000053f00728c */ /* 0x000fcc000bf25310 */
[----:B------:R-:W-:-:S05]  /*8ab0*/  PLOP3.LUT P0, PT, PT, PT, UP1, 0x80, 0x0 ;  /* 0x000000000000781c */ /* 0x000fca0003f0f018 */
[----:B------:R-:W-:Y:S02]  /*8ac0*/  @UP1 UMOV UR4, 0x4 ;  /* 0x0000000400041882 */ /* 0x000fe40000000000 */
[----:B------:R-:W-:-:S06]  /*8ad0*/  @UP1 UIMAD.WIDE UR4, UR26, UR4, UR6 ;  /* 0x000000041a0412a5 */ /* 0x000fcc000f8e0206 */
[----:B------:R-:W-:Y:S02]  /*8ae0*/  IMAD.U32 R2, RZ, RZ, UR4 ;  /* 0x00000004ff027e24 */ /* 0x000fe4000f8e00ff */
[----:B------:R-:W-:Y:S01]  /*8af0*/  IMAD.U32 R3, RZ, RZ, UR5 ;  /* 0x00000005ff037e24 */ /* 0x000fe2000f8e00ff */
[----:B------:R-:W-:Y:S01]  /*8b00*/  SHF.R.S32.HI R157, RZ, 0x1f, R177 ;  /* 0x0000001fff9d7819 */ /* 0x000fe200000114b1 */
[----:B------:R-:W-:Y:S02]  /*8b10*/  USHF.R.S32.HI UR6, URZ, 0x1f, UR22 ;  /* 0x0000001f3f067899 */ /* 0x000fe40008011416 */
[----:B------:R-:W-:Y:S01]  /*8b20*/  ULDC.64 UR4, c[0x0][0x178] ;  /* 0x00005e0000047ab9 */ /* 0x000fe20000000a00 */
[----:B------:R1:W3:Y:S01]  /*8b30*/  @P0 LDG.E R13, [R2.64] ;  /* 0x0000001c020d0981 */ /* 0x0002e2000c1e1900 */
[----:B------:R-:W-:Y:S01]  /*8b40*/  UIMAD UR6, UR6, UR4, URZ ;  /* 0x00000004060672a4 */ /* 0x000fe2000f8e023f */
[----:B------:R-:W-:Y:S01]  /*8b50*/  PLOP3.LUT P2, PT, PT, PT, UP2, 0x80, 0x0 ;  /* 0x000000000000781c */ /* 0x000fe20003f4f028 */
[----:B------:R-:W-:Y:S01]  /*8b60*/  UIMAD.WIDE.U32 UR8, UR22, UR4, URZ ;  /* 0x00000004160872a5 */ /* 0x000fe2000f8e003f */
[----:B------:R-:W-:Y:S01]  /*8b70*/  LEA.HI R134, R157, R177, RZ, 0x4 ;  /* 0x000000b19d867211 */ /* 0x000fe200078f20ff */
[----:B------:R-:W-:Y:S01]  /*8b80*/  UIMAD UR22, UR22, UR5, UR6 ;  /* 0x00000005161672a4 */ /* 0x000fe2000f8e0206 */
[----:B------:R-:W-:Y:S01]  /*8b90*/  IMAD.MOV.U32 R18, RZ, RZ, 0x10 ;  /* 0x00000010ff127424 */ /* 0x000fe200078e00ff */
[----:B------:R-:W-:Y:S01]  /*8ba0*/  USHF.R.S32.HI UR10, URZ, 0x1f, UR20 ;  /* 0x0000001f3f0a7899 */ /* 0x000fe20008011414 */
[----:B------:R-:W-:Y:S01]  /*8bb0*/  IMAD.MOV.U32 R17, RZ, RZ, 0x20 ;  /* 0x00000020ff117424 */ /* 0x000fe200078e00ff */
[----:B------:R-:W-:Y:S01]  /*8bc0*/  ULDC.64 UR6, c[0x0][0x348] ;  /* 0x0000d20000067ab9 */ /* 0x000fe20000000a00 */
[----:B------:R-:W-:Y:S01]  /*8bd0*/  BSSY B0, `(.L_x_1587) ;  /* 0x000008b000007945 */ /* 0x000fe20003800000 */
[----:B------:R-:W-:-:S02]  /*8be0*/  UISETP.NE.U32.AND UP0, UPT, URZ, UR6, UPT ;  /* 0x000000063f00728c */ /* 0x000fc4000bf05070 */
[----:B------:R-:W-:Y:S02]  /*8bf0*/  ULDC.64 UR4, c[0x0][0x1b8] ;  /* 0x00006e0000047ab9 */ /* 0x000fe40000000a00 */
[----:B------:R-:W-:Y:S02]  /*8c00*/  UIADD3 UR23, UR9, UR22, URZ ;  /* 0x0000001609177290 */ /* 0x000fe4000fffe03f */
[----:B------:R-:W-:Y:S02]  /*8c10*/  UIMAD UR6, UR15, UR4, URZ ;  /* 0x000000040f0672a4 */ /* 0x000fe4000f8e023f */
[----:B------:R-:W-:Y:S02]  /*8c20*/  UISETP.NE.AND.EX UP0, UPT, URZ, UR7, UPT, UP0 ;  /* 0x000000073f00728c */ /* 0x000fe4000bf05300 */
[----:B------:R-:W-:Y:S02]  /*8c30*/  USHF.R.S32.HI UR9, URZ, 0x1f, UR26 ;  /* 0x0000001f3f097899 */ /* 0x000fe4000801141a */
[----:B------:R-:W-:Y:S01]  /*8c40*/  UMOV UR22, UR8 ;  /* 0x0000000800167c82 */ /* 0x000fe20008000000 */
[----:B-1----:R-:W-:Y:S01]  /*8c50*/  LEA.HI R2, R157, R177, RZ, 0x3 ;  /* 0x000000b19d027211 */ /* 0x002fe200078f18ff */
[----:B------:R-:W-:-:S02]  /*8c60*/  UIMAD UR6, UR16, UR5, UR6 ;  /* 0x00000005100672a4 */ /* 0x000fc4000f8e0206 */
[----:B------:R-:W-:Y:S01]  /*8c70*/  UIMAD.WIDE.U32 UR22, UR16, UR4, UR22 ;  /* 0x00000004101672a5 */ /* 0x000fe2000f8e0016 */
[----:B------:R-:W-:Y:S01]  /*8c80*/  LOP3.LUT R0, R2, 0xfffffff8, RZ, 0xc0, !PT ;  /* 0xfffffff802007812 */ /* 0x000fe200078ec0ff */
[----:B------:R-:W-:Y:S01]  /*8c90*/  USEL UR7, UR9, URZ, !UP0 ;  /* 0x0000003f09077287 */ /* 0x000fe2000c000000 */
[----:B------:R-:W-:Y:S01]  /*8ca0*/  SHF.R.S32.HI R76, RZ, 0x3, R2 ;  /* 0x00000003ff4c7819 */ /* 0x000fe20000011402 */
[----:B------:R-:W-:Y:S02]  /*8cb0*/  ULDC.64 UR4, c[0x0][0x1c0] ;  /* 0x0000700000047ab9 */ /* 0x000fe40000000a00 */
[----:B------:R-:W-:Y:S01]  /*8cc0*/  IMAD.IADD R53, R177, 0x1, -R0 ;  /* 0x00000001b1357824 */ /* 0x000fe200078e0a00 */
[C---:B------:R-:W-:Y:S01]  /*8cd0*/  IADD3 R2, P3, R76.reuse, UR20, RZ ;  /* 0x000000144c027c10 */ /* 0x040fe2000ff7e0ff */
[----:B------:R-:W-:Y:S01]  /*8ce0*/  USEL UR8, UR26, URZ, !UP0 ;  /* 0x0000003f1a087287 */ /* 0x000fe2000c000000 */
[----:B------:R-:W-:Y:S01]  /*8cf0*/  IADD3 R14, R76, UR18, RZ ;  /* 0x000000124c0e7c10 */ /* 0x000fe2000fffe0ff */
[C---:B------:R-:W-:Y:S01]  /*8d00*/  IMAD.SHL.U32 R38, R53.reuse, 0x8, RZ ;  /* 0x0000000835267824 */ /* 0x040fe200078e00ff */
[----:B------:R-:W-:Y:S01]  /*8d10*/  UIMAD UR7, UR7, UR4, URZ ;  /* 0x00000004070772a4 */ /* 0x000fe2000f8e023f */
[----:B------:R-:W-:Y:S01]  /*8d20*/  IMAD.SHL.U32 R16, R53, 0x8, RZ ;  /* 0x0000000835107824 */ /* 0x000fe200078e00ff */
[----:B------:R-:W-:-:S02]  /*8d30*/  UIADD3 UR23, UR23, UR6, URZ ;  /* 0x0000000617177290 */ /* 0x000fc4000fffe03f */
[----:B------:R-:W-:Y:S01]  /*8d40*/  IADD3 R0, R38, 0x40, RZ ;  /* 0x0000004026007810 */ /* 0x000fe20007ffe0ff */
[----:B------:R-:W-:Y:S01]  /*8d50*/  UIMAD UR5, UR8, UR5, UR7 ;  /* 0x00000005080572a4 */ /* 0x000fe2000f8e0207 */
[----:B------:R-:W-:Y:S01]  /*8d60*/  SHF.R.S32.HI R39, RZ, 0x1f, R38 ;  /* 0x0000001fff277819 */ /* 0x000fe20000011426 */
[----:B------:R-:W-:Y:S01]  /*8d70*/  UIMAD.WIDE.U32 UR22, UR8, UR4, UR22 ;  /* 0x00000004081672a5 */ /* 0x000fe2000f8e0016 */
[----:B------:R-:W-:Y:S01]  /*8d80*/  ISETP.GE.AND P1, PT, R0, c[0x0][0x1d4], PT ;  /* 0x0000750000007a0c */ /* 0x000fe20003f26270 */
[----:B------:R-:W-:Y:S01]  /*8d90*/  IMAD R0, R53, 0x10, R76 ;  /* 0x0000001035007824 */ /* 0x000fe200078e024c */
[----:B------:R-:W-:Y:S01]  /*8da0*/  ULDC.64 UR6, c[0x0][0x1e8] ;  /* 0x00007a0000067ab9 */ /* 0x000fe20000000a00 */
[----:B------:R-:W-:Y:S01]  /*8db0*/  IADD3 R15, R16, 0x40, RZ ;  /* 0x00000040100f7810 */ /* 0x000fe20007ffe0ff */
[----:B------:R-:W-:Y:S02]  /*8dc0*/  UIADD3 UR5, UR23, UR5, URZ ;  /* 0x0000000517057290 */ /* 0x000fe4000fffe03f */
[----:B------:R-:W-:Y:S01]  /*8dd0*/  IADD3 R7, R0, UR18, RZ ;  /* 0x0000001200077c10 */ /* 0x000fe2000fffe0ff */
[----:B------:R-:W-:Y:S01]  /*8de0*/  @!UP1 UMOV UR8, UR26 ;  /* 0x0000001a00089c82 */ /* 0x000fe20008000000 */
[----:B------:R-:W-:Y:S01]  /*8df0*/  LOP3.LUT R0, R134, 0xfffffff0, RZ, 0xc0, !PT ;  /* 0xfffffff086007812 */ /* 0x000fe200078ec0ff */
[----:B------:R-:W-:Y:S01]  /*8e00*/  UIMAD UR6, UR15, UR6, URZ ;  /* 0x000000060f0672a4 */ /* 0x000fe2000f8e023f */
[----:B------:R-:W-:Y:S01]  /*8e10*/  ISETP.GE.AND P4, PT, R15, c[0x0][0x198], PT ;  /* 0x000066000f007a0c */ /* 0x000fe20003f86270 */
[----:B------:R-:W-:Y:S01]  /*8e20*/  @P2 IMAD.HI.U32 R3, R7, c[0x0][0x2c8], RZ ;  /* 0x0000b20007032a27 */ /* 0x000fe200078e00ff */
[----:B------:R-:W-:Y:S01]  /*8e30*/  ISETP.NE.U32.AND P2, PT, RZ, c[0x0][0x350], PT ;  /* 0x0000d400ff007a0c */ /* 0x000fe20003f45070 */
[----:B------:R-:W-:-:S02]  /*8e40*/  UIMAD UR6, UR16, UR7, UR6 ;  /* 0x00000007100672a4 */ /* 0x000fc4000f8e0206 */
[----:B------:R-:W-:Y:S01]  /*8e50*/  IMAD.IADD R6, R177, 0x1, -R0 ;  /* 0x00000001b1067824 */ /* 0x000fe200078e0a00 */
[----:B------:R-:W-:Y:S01]  /*8e60*/  LEA.HI.X.SX32 R0, R76, UR10, 0x1, P3 ;  /* 0x0000000a4c007c11 */ /* 0x000fe200098f0eff */
[----:B-----5:R-:W-:Y:S01]  /*8e70*/  IMAD.MOV.U32 R10, RZ, RZ, R7 ;  /* 0x000000ffff0a7224 */ /* 0x020fe200078e0007 */
[----:B------:R-:W-:Y:S01]  /*8e80*/  ISETP.NE.AND.EX P2, PT, RZ, c[0x0][0x354], PT, P2 ;  /* 0x0000d500ff007a0c */ /* 0x000fe20003f45320 */
[----:B------:R-:W-:Y:S01]  /*8e90*/  ULDC UR20, c[0x0][0x2c4] ;  /* 0x0000b10000147ab9 */ /* 0x000fe20000000800 */
[----:B------:R-:W-:Y:S01]  /*8ea0*/  SHF.R.S32.HI R4, RZ, 0x1f, R6 ;  /* 0x0000001fff047819 */ /* 0x000fe20000011406 */
[----:B------:R-:W-:Y:S01]  /*8eb0*/  UIMAD UR20, UR24, UR20, URZ ;  /* 0x00000014181472a4 */ /* 0x000fe2000f8e023f */
[----:B------:R-:W-:Y:S02]  /*8ec0*/  ISETP.GE.AND P3, PT, R16, c[0x0][0x198], PT ;  /* 0x0000660010007a0c */ /* 0x000fe40003f66270 */
[----:B------:R-:W-:Y:S01]  /*8ed0*/  LEA.HI R133, R4, R6, RZ, 0x3 ;  /* 0x0000000604857211 */ /* 0x000fe200078f18ff */
[----:B------:R-:W-:-:S02]  /*8ee0*/  IMAD.WIDE.U32 R4, R2, c[0x0][0x1e0], R38 ;  /* 0x0000780002047a25 */ /* 0x000fc400078e0026 */
[----:B------:R-:W-:Y:S02]  /*8ef0*/  ISETP.GE.AND P6, PT, R14, UR20, PT ;  /* 0x000000140e007c0c */ /* 0x000fe4000bfc6270 */
[----:B------:R-:W-:-:S05]  /*8f00*/  LOP3.LUT R8, R133, 0xfffffff8, RZ, 0xc0, !PT ;  /* 0xfffffff885087812 */ /* 0x000fca00078ec0ff */
[----:B------:R-:W-:Y:S02]  /*8f10*/  IMAD.IADD R132, R6, 0x1, -R8 ;  /* 0x0000000106847824 */ /* 0x000fe400078e0a08 */
[----:B------:R-:W-:Y:S02]  /*8f20*/  IMAD.U32 R8, RZ, RZ, UR22 ;  /* 0x00000016ff087e24 */ /* 0x000fe4000f8e00ff */
[----:B------:R-:W-:Y:S01]  /*8f30*/  IMAD.MOV.U32 R6, RZ, RZ, R4 ;  /* 0x000000ffff067224 */ /* 0x000fe200078e0004 */
[----:B--2---:R-:W-:-:S04]  /*8f40*/  LOP3.LUT R161, R161, 0xfffffffd, RZ, 0xc0, !PT ;  /* 0xfffffffda1a17812 */ /* 0x004fc800078ec0ff */
[----:B------:R-:W-:Y:S02]  /*8f50*/  @P1 LOP3.LUT R161, R161, 0x2, RZ, 0xfc, !PT ;  /* 0x00000002a1a11812 */ /* 0x000fe400078efcff */
[----:B------:R-:W-:Y:S02]  /*8f60*/  PLOP3.LUT P1, PT, PT, PT, UP2, 0x80, 0x0 ;  /* 0x000000000000781c */ /* 0x000fe40003f2f028 */
[----:B------:R-:W-:-:S11]  /*8f70*/  LOP3.LUT R161, R161, 0xfffffffe, RZ, 0xc0, !PT ;  /* 0xfffffffea1a17812 */ /* 0x000fd600078ec0ff */
[----:B------:R-:W-:Y:S01]  /*8f80*/  @P1 SHF.R.U32.HI R10, RZ, c[0x0][0x2cc], R3 ;  /* 0x0000b300ff0a1a19 */ /* 0x000fe20000011603 */
[C---:B------:R-:W-:Y:S02]  /*8f90*/  IMAD R3, R0.reuse, c[0x0][0x1e0], RZ ;  /* 0x0000780000037a24 */ /* 0x040fe400078e02ff */
[----:B------:R-:W-:Y:S02]  /*8fa0*/  IMAD R0, R0, c[0x0][0x208], RZ ;  /* 0x0000820000007a24 */ /* 0x000fe400078e02ff */
[C---:B------:R-:W-:Y:S02]  /*8fb0*/  IMAD R9, R2.reuse, c[0x0][0x1e4], R3 ;  /* 0x0000790002097a24 */ /* 0x040fe400078e0203 */
[C---:B------:R-:W-:Y:S02]  /*8fc0*/  IMAD R11, R2.reuse, c[0x0][0x20c], R0 ;  /* 0x00008300020b7a24 */ /* 0x040fe400078e0200 */
[----:B------:R-:W-:Y:S02]  /*8fd0*/  IMAD.MOV R0, RZ, RZ, -R10 ;  /* 0x000000ffff007224 */ /* 0x000fe400078e0a0a */
[----:B------:R-:W-:-:S04]  /*8fe0*/  IMAD.WIDE.U32 R2, R2, c[0x0][0x208], R38 ;  /* 0x0000820002027a25 */ /* 0x000fc800078e0026 */
[----:B------:R-:W-:Y:S01]  /*8ff0*/  IMAD R12, R0, c[0x0][0x2c4], R7 ;  /* 0x0000b100000c7a24 */ /* 0x000fe200078e0207 */
[----:B------:R-:W-:Y:S01]  /*9000*/  SHF.R.S32.HI R0, RZ, 0x1f, R10 ;  /* 0x0000001fff007819 */ /* 0x000fe2000001140a */
[----:B------:R-:W-:Y:S01]  /*9010*/  IMAD.IADD R7, R5, 0x1, R9 ;  /* 0x0000000105077824 */ /* 0x000fe200078e0209 */
[----:B------:R-:W-:Y:S01]  /*9020*/  IADD3 R5, R3, R11, RZ ;  /* 0x0000000b03057210 */ /* 0x000fe20007ffe0ff */
[----:B------:R-:W-:Y:S02]  /*9030*/  IMAD.MOV.U32 R4, RZ, RZ, R2 ;  /* 0x000000ffff047224 */ /* 0x000fe400078e0002 */
[----:B------:R-:W-:Y:S01]  /*9040*/  IMAD.U32 R3, RZ, RZ, UR5 ;  /* 0x00000005ff037e24 */ /* 0x000fe2000f8e00ff */
[----:B------:R-:W-:Y:S01]  /*9050*/  ULDC.64 UR4, c[0x0][0x210] ;  /* 0x0000840000047ab9 */ /* 0x000fe20000000a00 */
[----:B------:R-:W-:Y:S01]  /*9060*/  IMAD R0, R0, c[0x0][0x1b0], RZ ;  /* 0x00006c0000007a24 */ /* 0x000fe200078e02ff */
[----:B------:R-:W-:Y:S01]  /*9070*/  UIMAD UR4, UR15, UR4, URZ ;  /* 0x000000040f0472a4 */ /* 0x000fe2000f8e023f */
[----:B------:R-:W-:-:S02]  /*9080*/  IMAD.MOV.U32 R2, RZ, RZ, R8 ;  /* 0x000000ffff027224 */ /* 0x000fc400078e0008 */
[C---:B------:R-:W-:Y:S01]  /*9090*/  IMAD R0, R10.reuse, c[0x0][0x1b4], R0 ;  /* 0x00006d000a007a24 */ /* 0x040fe200078e0200 */
[----:B------:R-:W-:Y:S01]  /*90a0*/  UIMAD UR4, UR16, UR5, UR4 ;  /* 0x00000005100472a4 */ /* 0x000fe2000f8e0204 */
[----:B------:R-:W-:-:S04]  /*90b0*/  IMAD.WIDE.U32 R2, R10, c[0x0][0x1b0], R2 ;  /* 0x00006c000a027a25 */ /* 0x000fc800078e0002 */
[----:B------:R-:W-:Y:S01]  /*90c0*/  IMAD.IADD R3, R3, 0x1, R0 ;  /* 0x0000000103037824 */ /* 0x000fe200078e0200 */
[----:B------:R-:W-:Y:S01]  /*90d0*/  SHF.R.S32.HI R0, RZ, 0x1f, R12 ;  /* 0x0000001fff007819 */ /* 0x000fe2000001140c */
[----:B------:R-:W-:Y:S02]  /*90e0*/  IMAD.U32 R9, RZ, RZ, UR23 ;  /* 0x00000017ff097e24 */ /* 0x000fe4000f8e00ff */
[----:B------:R-:W-:Y:S02]  /*90f0*/  IMAD.U32 R9, RZ, RZ, UR16 ;  /* 0x00000010ff097e24 */ /* 0x000fe4000f8e00ff */
[----:B------:R-:W-:Y:S02]  /*9100*/  IMAD R0, R0, c[0x0][0x1a8], RZ ;  /* 0x00006a0000007a24 */ /* 0x000fe400078e02ff */
[----:B------:R-:W-:Y:S01]  /*9110*/  IMAD.WIDE.U32 R8, R9, c[0x0][0x1e8], R6 ;  /* 0x00007a0009087a25 */ /* 0x000fe200078e0006 */
[----:B------:R-:W-:-:S03]  /*9120*/  MOV R6, UR16 ;  /* 0x0000001000067c02 */ /* 0x000fc60008000f00 */
[C---:B------:R-:W-:Y:S01]  /*9130*/  IMAD R0, R12.reuse, c[0x0][0x1ac], R0 ;  /* 0x00006b000c007a24 */ /* 0x040fe200078e0200 */
[----:B------:R-:W-:Y:S01]  /*9140*/  IADD3 R9, R9, UR6, RZ ;  /* 0x0000000609097c10 */ /* 0x000fe2000fffe0ff */
[----:B------:R-:W-:-:S04]  /*9150*/  IMAD.WIDE.U32 R2, R12, c[0x0][0x1a8], R2 ;  /* 0x00006a000c027a25 */ /* 0x000fc800078e0002 */
[----:B------:R-:W-:Y:S01]  /*9160*/  IMAD.WIDE.U32 R6, R6, c[0x0][0x210], R4 ;  /* 0x0000840006067a25 */ /* 0x000fe200078e0004 */
[----:B---3--:R-:W-:-:S03]  /*9170*/  @P0 SHF.R.S32.HI R5, RZ, 0x1f, R13 ;  /* 0x0000001fff050819 */ /* 0x008fc6000001140d */
[----:B------:R-:W-:Y:S01]  /*9180*/  @P0 IMAD.MOV.U32 R4, RZ, RZ, R13 ;  /* 0x000000ffff040224 */ /* 0x000fe200078e000d */
[C---:B------:R-:W-:Y:S01]  /*9190*/  LEA R13, P1, R2.reuse, c[0x0][0x160], 0x1 ;  /* 0x00005800020d7a11 */ /* 0x040fe200078208ff */
[----:B------:R-:W-:Y:S01]  /*91a0*/  IMAD.IADD R0, R3, 0x1, R0 ;  /* 0x0000000103007824 */ /* 0x000fe200078e0200 */
[----:B------:R-:W-:Y:S01]  /*91b0*/  IADD3 R7, R7, UR4, RZ ;  /* 0x0000000407077c10 */ /* 0x000fe2000fffe0ff */
[----:B------:R-:W-:Y:S02]  /*91c0*/  @!P0 IMAD.U32 R5, RZ, RZ, UR9 ;  /* 0x00000009ff058e24 */ /* 0x000fe4000f8e00ff */
[----:B------:R-:W-:Y:S01]  /*91d0*/  @!P0 IMAD.U32 R4, RZ, RZ, UR8 ;  /* 0x00000008ff048e24 */ /* 0x000fe2000f8e00ff */
[----:B------:R-:W-:Y:S01]  /*91e0*/  LEA.HI.X R12, R2, c[0x0][0x164], R0, 0x1, P1 ;  /* 0x00005900020c7a11 */ /* 0x000fe200008f0c00 */
[----:B------:R-:W-:Y:S01]  /*91f0*/  IMAD.SHL.U32 R3, R76, 0x40, RZ ;  /* 0x000000404c037824 */ /* 0x000fe200078e00ff */
[----:B------:R-:W-:Y:S02]  /*9200*/  LEA.HI R2, R157, R177, RZ, 0x6 ;  /* 0x000000b19d027211 */ /* 0x000fe400078f30ff */
[----:B------:R-:W-:-:S02]  /*9210*/  ISETP.GE.AND P0, PT, R38, c[0x0][0x1d4], PT ;  /* 0x0000750026007a0c */ /* 0x000fc40003f06270 */
[----:B------:R-:W-:Y:S02]  /*9220*/  SEL R0, R5, RZ, !P2 ;  /* 0x000000ff05007207 */ /* 0x000fe40005000000 */
[----:B------:R-:W-:Y:S01]  /*9230*/  SHF.L.U32 R2, R2, 0x3, RZ ;  /* 0x0000000302027819 */ /* 0x000fe200000006ff */
[----:B------:R1:W2:Y:S01]  /*9240*/  SHFL.IDX PT, R5, R12, RZ, 0x181f ;  /* 0x00181fff0c057589 */ /* 0x0002a200000e0000 */
[----:B------:R-:W-:Y:S02]  /*9250*/  SEL R10, R4, RZ, !P2 ;  /* 0x000000ff040a7207 */ /* 0x000fe40005000000 */
[----:B------:R-:W-:Y:S01]  /*9260*/  LOP3.LUT R29, R2, 0xfffffe00, RZ, 0xc0, !PT ;  /* 0xfffffe00021d7812 */ /* 0x000fe200078ec0ff */
[C---:B------:R-:W-:Y:S01]  /*9270*/  IMAD R2, R0.reuse, c[0x0][0x1f0], RZ ;  /* 0x00007c0000027a24 */ /* 0x040fe200078e02ff */
[----:B------:R-:W-:Y:S01]  /*9280*/  LOP3.LUT R19, R3, 0x1c0, RZ, 0xc0, !PT ;  /* 0x000001c003137812 */ /* 0x000fe200078ec0ff */
[----:B------:R-:W-:Y:S01]  /*9290*/  IMAD R0, R0, c[0x0][0x218], RZ ;  /* 0x0000860000007a24 */ /* 0x000fe200078e02ff */
[----:B------:R-:W-:Y:S01]  /*92a0*/  R2P PR, R132, 0x6 ;  /* 0x0000000684007804 */ /* 0x000fe20000000000 */
[C---:B------:R-:W-:Y:S01]  /*92b0*/  IMAD R11, R10.reuse, c[0x0][0x1f4], R2 ;  /* 0x00007d000a0b7a24 */ /* 0x040fe200078e0202 */
[----:B------:R-:W-:Y:S01]  /*92c0*/  @P0 LOP3.LUT R161, R161, 0x1, RZ, 0xfc, !PT ;  /* 0x00000001a1a10812 */ /* 0x000fe200078efcff */
[C---:B------:R-:W-:Y:S01]  /*92d0*/  IMAD R2, R10.reuse, c[0x0][0x21c], R0 ;  /* 0x000087000a027a24 */ /* 0x040fe200078e0200 */
[----:B------:R-:W-:Y:S01]  /*92e0*/  LOP3.LUT R3, R19, 0x38, R38, 0xf8, !PT ;  /* 0x0000003813037812 */ /* 0x000fe200078ef826 */
[C---:B------:R-:W-:Y:S01]  /*92f0*/  IMAD.WIDE.U32 R138, R10.reuse, c[0x0][0x218], R6 ;  /* 0x000086000a8a7a25 */ /* 0x040fe200078e0006 */
[----:B------:R-:W-:Y:S01]  /*9300*/  SHF.R.U32.HI R30, RZ, 0x3, R19 ;  /* 0x00000003ff1e7819 */ /* 0x000fe20000011613 */
[----:B------:R1:W-:Y:S01]  /*9310*/  STL [R1+0x18], R161 ;  /* 0x000018a101007387 */ /* 0x0003e20000100800 */
[----:B------:R-:W-:Y:S01]  /*9320*/  SEL R0, R17, 0xffffffe0, !P2 ;  /* 0xffffffe011007807 */ /* 0x000fe20005000000 */
[----:B------:R-:W-:Y:S01]  /*9330*/  IMAD.WIDE.U32 R20, R10, c[0x0][0x1f0], R8 ;  /* 0x00007c000a147a25 */ /* 0x000fe200078e0008 */
[----:B------:R-:W-:Y:S01]  /*9340*/  LOP3.LUT R244, R29, R3, R30, 0xf6, !PT ;  /* 0x000000031df47212 */ /* 0x000fe200078ef61e */
[----:B------:R1:W3:Y:S01]  /*9350*/  SHFL.IDX PT, R4, R13, RZ, 0x181f ;  /* 0x00181fff0d047589 */ /* 0x0002e200000e0000 */
[----:B------:R-:W-:Y:S01]  /*9360*/  SEL R3, R18, 0xfffffff0, !P1 ;  /* 0xfffffff012037807 */ /* 0x000fe20004800000 */
[----:B------:R-:W-:-:S02]  /*9370*/  IMAD.IADD R137, R139, 0x1, R2 ;  /* 0x000000018b897824 */ /* 0x000fc400078e0202 */
[----:B------:R-:W-:Y:S01]  /*9380*/  IMAD.IADD R23, R21, 0x1, R11 ;  /* 0x0000000115177824 */ /* 0x000fe200078e020b */
[----:B------:R1:W-:Y:S04]  /*9390*/  STL.64 [R1+0x48], R20 ;  /* 0x0000481401007387 */ /* 0x0003e80000100a00 */
[----:B------:R1:W-:Y:S04]  /*93a0*/  STL.64 [R1+0x58], R138 ;  /* 0x0000588a01007387 */ /* 0x0003e80000100a00 */
[----:B------:R1:W-:Y:S04]  /*93b0*/  STL [R1+0x54], R137 ;  /* 0x0000548901007387 */ /* 0x0003e80000100800 */
[----:B------:R1:W-:Y:S01]  /*93c0*/  STL [R1+0x44], R23 ;  /* 0x0000441701007387 */ /* 0x0003e20000100800 */
[----:B------:R-:W-:Y:S05]  /*93d0*/  @P6 BRA `(.L_x_1588) ;  /* 0x000000a000006947 */ /* 0x000fea0003800000 */
[----:B--2---:R-:W-:Y:S02]  /*93e0*/  SHF.R.S32.HI R2, RZ, 0x1f, R15 ;  /* 0x0000001fff027819 */ /* 0x004fe4000001140f */
[----:B---3--:R-:W-:-:S02]  /*93f0*/  LEA R6, P0, R16, R4, 0x1 ;  /* 0x0000000410067211 */ /* 0x008fc400078008ff */
        /* <DEDUP_REMOVED lines=8> */
.L_x_1588:
[----:B--2---:R-:W-:Y:S05]  /*9480*/  BSYNC B0 ;  /* 0x0000000000007941 */ /* 0x004fea0003800000 */
.L_x_1587:
[----:B------:R-:W-:Y:S01]  /*9490*/  IADD3 R2, R14, 0x10, RZ ;  /* 0x000000100e027810 */ /* 0x000fe20007ffe0ff */
[----:B------:R2:W4:Y:S01]  /*94a0*/  SHFL.IDX PT, R5, R12, 0x1, 0x181f ;  /* 0x00381f000c057f89 */ /* 0x00052200000e0000 */
[----:B------:R-:W-:Y:S02]  /*94b0*/  BSSY B0, `(.L_x_1589) ;  /* 0x000000f000007945 */ /* 0x000fe40003800000 */
[----:B------:R-:W-:Y:S01]  /*94c0*/  ISETP.GE.AND P0, PT, R2, UR20, PT ;  /* 0x0000001402007c0c */ /* 0x000fe2000bf06270 */
[----:B---3--:R2:W3:Y:S03]  /*94d0*/  SHFL.IDX PT, R4, R13, 0x1, 0x181f ;  /* 0x00381f000d047f89 */ /* 0x0084e600000e0000 */
[----:B------:R-:W-:-:S09]  /*94e0*/  P2R R18, PR, RZ, 0x1 ;  /* 0x00000001ff127803 */ /* 0x000fd20000000000 */
[----:B------:R-:W-:Y:S05]  /*94f0*/  @P0 BRA `(.L_x_1590) ;  /* 0x000000a000000947 */ /* 0x000fea0003800000 */
[----:B------:R-:W-:Y:S02]  /*9500*/  SHF.R.S32.HI R2, RZ, 0x1f, R15 ;  /* 0x0000001fff027819 */ /* 0x000fe4000001140f */
[----:B---3--:R-:W-:Y:S02]  /*9510*/  LEA R6, P0, R16, R4, 0x1 ;  /* 0x0000000410067211 */ /* 0x008fe400078008ff */
[----:B------:R-:W-:Y:S02]  /*9520*/  LEA.HI R2, R2, R15, RZ, 0x3 ;  /* 0x0000000f02027211 */ /* 0x000fe400078f18ff */
[----:B----4-:R-:W-:Y:S02]  /*9530*/  LEA.HI.X R7, R16, R5, R39, 0x1, P0 ;  /* 0x0000000510077211 */ /* 0x010fe400000f0c27 */
[----:B------:R-:W-:Y:S01]  /*9540*/  LOP3.LUT R8, R2, 0xfffffff8, RZ, 0xc0, !PT ;  /* 0xfffffff802087812 */ /* 0x000fe200078ec0ff */
[----:B------:R-:W-:-:S04]  /*9550*/  IMAD.SHL.U32 R2, R244, 0x2, RZ ;  /* 0x00000002f4027824 */ /* 0x000fc800078e00ff */
[----:B------:R-:W-:Y:S01]  /*9560*/  IMAD.WIDE R4, R8, 0x2, R4 ;  /* 0x0000000208047825 */ /* 0x000fe200078e0204 */
[----:B------:R-:W-:Y:S01]  /*9570*/  @!PT LDS RZ, [RZ] ;  /* 0x00000000fffff984 */ /* 0x000fe20000000800 */
[----:B------:R3:W-:Y:S04]  /*9580*/  LDGSTS.E.BYPASS.LTC128B.128 [R2+0x8900], [R6.64], !P3 ;  /* 0x0890000006027fae */ /* 0x0007e8000d901d5c */
[----:B------:R3:W-:Y:S02]  /*9590*/  LDGSTS.E.BYPASS.LTC128B.128 [R2+0xc900], [R4.64], !P4 ;  /* 0x0c90000004027fae */ /* 0x0007e4000e101d5c */
.L_x_1590:
[----:B------:R-:W-:Y:S05]  /*95a0*/  BSYNC B0 ;  /* 0x0000000000007941 */ /* 0x000fea0003800000 */
.L_x_1589:
[----:B---3--:R-:W-:Y:S01]  /*95b0*/  IADD3 R2, R14, 0x20, RZ ;  /* 0x000000200e027810 */ /* 0x008fe20007ffe0ff */
[----:B----4-:R3:W4:Y:S01]  /*95c0*/  SHFL.IDX PT, R5, R12, 0x2, 0x181f ;  /* 0x00581f000c057f89 */ /* 0x01072200000e0000 */
[----:B------:R-:W-:Y:S02]  /*95d0*/  BSSY B0, `(.L_x_1591) ;  /* 0x000000f000007945 */ /* 0x000fe40003800000 */
[----:B------:R-:W-:Y:S01]  /*95e0*/  ISETP.GE.AND P0, PT, R2, UR20, PT ;  /* 0x0000001402007c0c */ /* 0x000fe2000bf06270 */
[----:B------:R3:W1:Y:S03]  /*95f0*/  SHFL.IDX PT, R4, R13, 0x2, 0x181f ;  /* 0x00581f000d047f89 */ /* 0x00066600000e0000 */
[----:B------:R-:W-:-:S09]  /*9600*/  P2R R48, PR, RZ, 0x1 ;  /* 0x00000001ff307803 */ /* 0x000fd20000000000 */
[----:B------:R-:W-:Y:S05]  /*9610*/  @P0 BRA `(.L_x_1592) ;  /* 0x000000a000000947 */ /* 0x000fea0003800000 */
[----:B------:R-:W-:Y:S02]  /*9620*/  SHF.R.S32.HI R2, RZ, 0x1f, R15 ;  /* 0x0000001fff027819 */ /* 0x000fe4000001140f */
[----:B-1----:R-:W-:Y:S02]  /*9630*/  LEA R6, P0, R16, R4, 0x1 ;  /* 0x0000000410067211 */ /* 0x002fe400078008ff */
        /* <DEDUP_REMOVED lines=8> */
.L_x_1592:
[----:B------:R-:W-:Y:S05]  /*96c0*/  BSYNC B0 ;  /* 0x0000000000007941 */ /* 0x000fea0003800000 */
.L_x_1591:
[----:B-1----:R-:W-:Y:S01]  /*96d0*/  IADD3 R2, R14, 0x30, RZ ;  /* 0x000000300e027810 */ /* 0x002fe20007ffe0ff */
[----:B----4-:R1:W4:Y:S01]  /*96e0*/  SHFL.IDX PT, R5, R12, 0x3, 0x181f ;  /* 0x00781f000c057f89 */ /* 0x01032200000e0000 */
[----:B------:R-:W-:Y:S02]  /*96f0*/  BSSY B0, `(.L_x_1593) ;  /* 0x000000f000007945 */ /* 0x000fe40003800000 */
[----:B------:R-:W-:Y:S01]  /*9700*/  ISETP.GE.AND P0, PT, R2, UR20, PT ;  /* 0x0000001402007c0c */ /* 0x000fe2000bf06270 */
[----:B------:R1:W2:Y:S03]  /*9710*/  SHFL.IDX PT, R4, R13, 0x3, 0x181f ;  /* 0x00781f000d047f89 */ /* 0x0002a600000e0000 */
[----:B------:R-:W-:-:S09]  /*9720*/  P2R R49, PR, RZ, 0x1 ;  /* 0x00000001ff317803 */ /* 0x000fd20000000000 */
[----:B------:R-:W-:Y:S05]  /*9730*/  @P0 BRA `(.L_x_1594) ;  /* 0x000000a000000947 */ /* 0x000fea0003800000 */
[----:B------:R-:W-:Y:S02]  /*9740*/  SHF.R.S32.HI R2, RZ, 0x1f, R15 ;  /* 0x0000001fff027819 */ /* 0x000fe4000001140f */
[----:B--2---:R-:W-:Y:S02]  /*9750*/  LEA R6, P0, R16, R4, 0x1 ;  /* 0x0000000410067211 */ /* 0x004fe400078008ff */
        /* <DEDUP_REMOVED lines=8> */
.L_x_1594:
[----:B------:R-:W-:Y:S05]  /*97e0*/  BSYNC B0 ;  /* 0x0000000000007941 */ /* 0x000fea0003800000 */
.L_x_1593:
[----:B--2---:R-:W-:Y:S01]  /*97f0*/  IADD3 R2, R14, 0x40, RZ ;  /* 0x000000400e027810 */ /* 0x004fe20007ffe0ff */
        /* <DEDUP_REMOVED lines=16> */
.L_x_1596:
[----:B------:R-:W-:Y:S05]  /*9900*/  BSYNC B0 ;  /* 0x0000000000007941 */ /* 0x000fea0003800000 */
.L_x_1595:
        /* <DEDUP_REMOVED lines=17> */
.L_x_1598:
[----:B------:R-:W-:Y:S05]  /*9a20*/  BSYNC B0 ;  /* 0x0000000000007941 */ /* 0x000fea0003800000 */
.L_x_1597:
        /* <DEDUP_REMOVED lines=17> */
.L_x_1600:
[----:B------:R-:W-:Y:S05]  /*9b40*/  BSYNC B0 ;  /* 0x0000000000007941 */ /* 0x000fea0003800000 */
.L_x_1599:
[----:B-1----:R-:W1:Y:S01]  /*9b50*/  SHFL.IDX PT, R6, R13, 0x7, 0x181f ;  /* 0x00f81f000d067f89 */ /* 0x002e6200000e0000 */
[----:B------:R-:W-:Y:S01]  /*9b60*/  IADD3 R2, R14, 0x70, RZ ;  /* 0x000000700e027810 */ /* 0x000fe20007ffe0ff */
[----:B------:R-:W-:Y:S01]  /*9b70*/  UIADD3 UR15, UR12, -0x1, URZ ;  /* 0xffffffff0c0f7890 */ /* 0x000fe2000fffe03f */
[----:B------:R-:W-:Y:S01]  /*9b80*/  IADD3 R8, -R76, UR13, RZ ;  /* 0x0000000d4c087c10 */ /* 0x000fe2000fffe1ff */
[----:B------:R5:W2:Y:S01]  /*9b90*/  SHFL.IDX PT, R7, R12, 0x7, 0x181f ;  /* 0x00f81f000c077f89 */ /* 0x000aa200000e0000 */
[----:B------:R-:W-:Y:S01]  /*9ba0*/  ISETP.GE.AND P5, PT, R2, UR20, PT ;  /* 0x0000001402007c0c */ /* 0x000fe2000bfa6270 */
[----:B------:R-:W-:Y:S01]  /*9bb0*/  ULDC.64 UR8, c[0x0][0x1e0] ;  /* 0x0000780000087ab9 */ /* 0x000fe20000000a00 */
[----:B------:R-:W-:Y:S01]  /*9bc0*/  IMAD.MOV.U32 R158, RZ, RZ, R22 ;  /* 0x000000ffff9e7224 */ /* 0x000fe200078e0016 */
[----:B------:R-:W-:Y:S01]  /*9bd0*/  UMOV UR11, 0x6 ;  /* 0x00000006000b7882 */ /* 0x000fe20000000000 */
[----:B------:R-:W-:Y:S01]  /*9be0*/  IMAD.U32 R2, RZ, RZ, UR15 ;  /* 0x0000000fff027e24 */ /* 0x000fe2000f8e00ff */
[----:B------:R-:W-:Y:S01]  /*9bf0*/  USHF.L.U32 UR10, UR8, 0x6, URZ ;  /* 0x00000006080a7899 */ /* 0x000fe2000800063f */
[----:B------:R-:W-:Y:S01]  /*9c00*/  IMAD.MOV.U32 R159, RZ, RZ, R23 ;  /* 0x000000ffff9f7224 */ /* 0x000fe200078e0017 */
[----:B------:R-:W-:Y:S01]  /*9c10*/  USHF.L.U64.HI UR11, UR8, UR11, UR9 ;  /* 0x0000000b080b7299 */ /* 0x000fe20008010209 */
[----:B------:R-:W-:Y:S01]  /*9c20*/  IMAD R2, R2, -0x40, R8 ;  /* 0xffffffc002027824 */ /* 0x000fe200078e0208 */
[----:B------:R-:W-:Y:S01]  /*9c30*/  USHF.R.S32.HI UR14, URZ, 0x1f, UR15 ;  /* 0x0000001f3f0e7899 */ /* 0x000fe2000801140f */
[----:B------:R-:W-:Y:S01]  /*9c40*/  IMAD.MOV.U32 R158, RZ, RZ, R20 ;  /* 0x000000ffff9e7224 */ /* 0x000fe200078e0014 */
[----:B------:R-:W-:Y:S01]  /*9c50*/  UIMAD UR4, UR11, UR15, URZ ;  /* 0x0000000f0b0472a4 */ /* 0x000fe2000f8e023f */
[----:B------:R-:W-:Y:S01]  /*9c60*/  IMAD.U32 R154, RZ, RZ, UR10 ;  /* 0x0000000aff9a7e24 */ /* 0x000fe2000f8e00ff */
[----:B------:R-:W-:Y:S01]  /*9c70*/  ISETP.GE.AND P2, PT, R2, 0x11, PT ;  /* 0x000000110200780c */ /* 0x000fe20003f46270 */
[----:B------:R-:W-:Y:S01]  /*9c80*/  @!P5 IMAD.SHL.U32 R10, R244, 0x2, RZ ;  /* 0x00000002f40ad824 */ /* 0x000fe200078e00ff */
[----:B------:R-:W-:Y:S01]  /*9c90*/  ISETP.GE.AND P1, PT, R2, 0x21, PT ;  /* 0x000000210200780c */ /* 0x000fe20003f26270 */
[----:B------:R-:W-:Y:S01]  /*9ca0*/  UIMAD UR4, UR14, UR10, UR4 ;  /* 0x0000000a0e0472a4 */ /* 0x000fe2000f8e0204 */
[----:B------:R-:W-:Y:S01]  /*9cb0*/  IMAD.MOV.U32 R20, RZ, RZ, c[0x0][0x1e0] ;  /* 0x00007800ff147624 */ /* 0x000fe200078e00ff */
[----:B------:R-:W-:Y:S01]  /*9cc0*/  @!P5 SHF.R.S32.HI R8, RZ, 0x1f, R15 ;  /* 0x0000001fff08d819 */ /* 0x000fe2000001140f */
[----:B------:R-:W-:Y:S01]  /*9cd0*/  UIMAD.WIDE.U32 UR22, UR8, 0x20, URZ ;  /* 0x00000020081678a5 */ /* 0x000fe2000f8e003f */
[----:B-1----:R-:W-:Y:S01]  /*9ce0*/  @!P5 LEA R4, P0, R16, R6, 0x1 ;  /* 0x000000061004d211 */ /* 0x002fe200078008ff */
[----:B------:R-:W-:Y:S01]  /*9cf0*/  USHF.L.U32 UR17, UR9, 0x5, URZ ;  /* 0x0000000509117899 */ /* 0x000fe2000800063f */
[----:B--23-5:R-:W-:Y:S01]  /*9d00*/  IMAD.U32 R12, RZ, RZ, UR9 ;  /* 0x00000009ff0c7e24 */ /* 0x02cfe2000f8e00ff */
[----:B------:R-:W-:Y:S01]  /*9d10*/  @!P5 LEA.HI R8, R8, R15, RZ, 0x3 ;  /* 0x0000000f0808d211 */ /* 0x000fe200078f18ff */
[----:B------:R1:W-:Y:S01]  /*9d20*/  STL.64 [R1+0x40], R158 ;  /* 0x0000409e01007387 */ /* 0x0003e20000100a00 */
[----:B----4-:R-:W-:Y:S01]  /*9d30*/  @!P5 LEA.HI.X R5, R16, R7, R39, 0x1, P0 ;  /* 0x000000071005d211 */ /* 0x010fe200000f0c27 */
[----:B------:R-:W-:Y:S01]  /*9d40*/  UIADD3 UR17, UR23, UR17, URZ ;  /* 0x0000001117117290 */ /* 0x000fe2000fffe03f */
[----:B------:R-:W-:-:S02]  /*9d50*/  @!P5 LOP3.LUT R8, R8, 0xfffffff8, RZ, 0xc0, !PT ;  /* 0xfffffff80808d812 */ /* 0x000fc400078ec0ff */
[----:B------:R-:W-:Y:S01]  /*9d60*/  P2R R17, PR, RZ, 0x40 ;  /* 0x00000040ff117803 */ /* 0x000fe20000000000 */
[----:B------:R-:W-:Y:S01]  /*9d70*/  @!PT LDS RZ, [RZ] ;  /* 0x00000000fffff984 */ /* 0x000fe20000000800 */
[----:B------:R2:W-:Y:S01]  /*9d80*/  @!P5 LDGSTS.E.BYPASS.LTC128B.128 [R10+0xb900], [R4.64], !P3 ;  /* 0x0b900000040adfae */ /* 0x0005e2000d901d5c */
[----:B------:R-:W-:Y:S01]  /*9d90*/  ISETP.GE.AND P3, PT, R2, 0x1, PT ;  /* 0x000000010200780c */ /* 0x000fe20003f66270 */
[----:B------:R-:W-:Y:S01]  /*9da0*/  @!P5 IMAD.WIDE R6, R8, 0x2, R6 ;  /* 0x000000020806d825 */ /* 0x000fe200078e0206 */
[----:B------:R-:W-:Y:S02]  /*9db0*/  LOP3.LUT P6, RZ, R161, 0x1, RZ, 0xc0, !PT ;  /* 0x00000001a1ff7812 */ /* 0x000fe400078cc0ff */
[----:B------:R-:W-:Y:S02]  /*9dc0*/  LEA.HI R155, R157, R177, RZ, 0x5 ;  /* 0x000000b19d9b7211 */ /* 0x000fe400078f28ff */
[----:B------:R3:W-:Y:S02]  /*9dd0*/  @!P5 LDGSTS.E.BYPASS.LTC128B.128 [R10+0xf900], [R6.64], !P4 ;  /* 0x0f900000060adfae */ /* 0x0007e4000e101d5c */
[----:B------:R-:W-:-:S02]  /*9de0*/  SHF.R.S32.HI R156, RZ, 0x5, R155 ;  /* 0x00000005ff9c7819 */ /* 0x000fc4000001149b */
[----:B------:R-:W0:Y:S01]  /*9df0*/  LDGDEPBAR ;  /* 0x00000000000079af */ /* 0x000e220000000000 */
[----:B--2---:R-:W-:-:S05]  /*9e00*/  IMAD.WIDE.U32 R4, R154, UR15, R158 ;  /* 0x0000000f9a047c25 */ /* 0x004fca000f8e009e */
[----:B------:R-:W-:Y:S01]  /*9e10*/  IADD3 R5, R5, UR4, RZ ;  /* 0x0000000405057c10 */ /* 0x000fe2000fffe0ff */
[----:B------:R-:W-:Y:S01]  /*9e20*/  BAR.SYNC.DEFER_BLOCKING 0x0 ;  /* 0x0000000000007b1d */ /* 0x000fe20000010000 */
[----:B------:R-:W-:-:S04]  /*9e30*/  @P2 LEA R9, P0, R20, R4, 0x4 ;  /* 0x0000000414092211 */ /* 0x000fc800078020ff */
[----:B------:R-:W-:Y:S02]  /*9e40*/  @P2 LEA.HI.X R12, R20, R5, R12, 0x4, P0 ;  /* 0x00000005140c2211 */ /* 0x000fe400000f240c */
[----:B------:R-:W-:-:S04]  /*9e50*/  @P1 IADD3 R11, P0, R4, UR22, RZ ;  /* 0x00000016040b1c10 */ /* 0x000fc8000ff1e0ff */
[----:B------:R-:W-:Y:S02]  /*9e60*/  @P1 IADD3.X R13, R5, UR17, RZ, P0, !PT ;  /* 0x00000011050d1c10 */ /* 0x000fe400087fe4ff */
[----:B------:R-:W-:-:S04]  /*9e70*/  @P2 LEA R8, P0, R9, c[0x0][0x1c8], 0x1 ;  /* 0x0000720009082a11 */ /* 0x000fc800078008ff */
[----:B------:R-:W-:Y:S02]  /*9e80*/  @P2 LEA.HI.X R9, R9, c[0x0][0x1cc], R12, 0x1, P0 ;  /* 0x0000730009092a11 */ /* 0x000fe400000f0c0c */
[----:B------:R-:W-:-:S04]  /*9e90*/  @P1 LEA R12, P0, R11, c[0x0][0x1c8], 0x1 ;  /* 0x000072000b0c1a11 */ /* 0x000fc800078008ff */
[----:B------:R-:W-:Y:S02]  /*9ea0*/  @P1 LEA.HI.X R13, R11, c[0x0][0x1cc], R13, 0x1, P0 ;  /* 0x000073000b0d1a11 */ /* 0x000fe400000f0c0d */
[----:B---3--:R-:W-:-:S04]  /*9eb0*/  @P3 LEA R10, P0, R4, c[0x0][0x1c8], 0x1 ;  /* 0x00007200040a3a11 */ /* 0x008fc800078008ff */
[----:B------:R-:W-:Y:S02]  /*9ec0*/  @P3 LEA.HI.X R11, R4, c[0x0][0x1cc], R5, 0x1, P0 ;  /* 0x00007300040b3a11 */ /* 0x000fe400000f0c05 */
[----:B------:R-:W-:-:S13]  /*9ed0*/  ISETP.GE.AND P0, PT, R2, 0x31, PT ;  /* 0x000000310200780c */ /* 0x000fda0003f06270 */
[----:B------:R-:W-:Y:S01]  /*9ee0*/  VOTEU.ANY UP0, P0 ;  /* 0x00000000003f7886 */ /* 0x000fe20000000100 */
[----:B------:R-:W-:-:S04]  /*9ef0*/  @P0 IMAD.WIDE.U32 R4, R20, 0x30, R4 ;  /* 0x0000003014040825 */ /* 0x000fc800078e0004 */
[----:B------:R-:W-:Y:S01]  /*9f00*/  @UP0 UIMAD UR9, UR9, 0x30, URZ ;  /* 0x00000030090908a4 */ /* 0x000fe2000f8e023f */
[----:B------:R-:W-:-:S05]  /*9f10*/  @P0 LEA R6, P4, R4, c[0x0][0x1c8], 0x1 ;  /* 0x0000720004060a11 */ /* 0x000fca00078808ff */
[----:B------:R-:W-:-:S04]  /*9f20*/  @P0 IADD3 R2, R5, UR9, RZ ;  /* 0x0000000905020c10 */ /* 0x000fc8000fffe0ff */
[----:B------:R-:W-:Y:S01]  /*9f30*/  @P0 LEA.HI.X R7, R4, c[0x0][0x1cc], R2, 0x1, P4 ;  /* 0x0000730004070a11 */ /* 0x000fe200020f0c02 */
[----:B------:R-:W-:Y:S01]  /*9f40*/  @P3 IMAD.SHL.U32 R2, R244, 0x2, RZ ;  /* 0x00000002f4023824 */ /* 0x000fe200078e00ff */
[----:B------:R-:W-:-:S04]  /*9f50*/  LOP3.LUT P4, RZ, R161, 0x2, RZ, 0xc0, !PT ;  /* 0x00000002a1ff7812 */ /* 0x000fc8000788c0ff */
[----:B------:R-:W-:Y:S01]  /*9f60*/  @!PT LDS RZ, [RZ] ;  /* 0x00000000fffff984 */ /* 0x000fe20000000800 */
[----:B------:R-:W-:Y:S01]  /*9f70*/  @!PT LDS RZ, [RZ] ;  /* 0x00000000fffff984 */ /* 0x000fe20000000800 */
[----:B------:R-:W-:Y:S01]  /*9f80*/  @!PT LDS RZ, [RZ] ;  /* 0x00000000fffff984 */ /* 0x000fe20000000800 */
[----:B------:R2:W-:Y:S01]  /*9f90*/  @P3 LDGSTS.E.BYPASS.LTC128B.128 [R2+0x4100], [R10.64], !P6 ;  /* 0x041000000a023fae */ /* 0x0005e2000f101d5c */
[----:B------:R-:W-:-:S08]  /*9fa0*/  ISETP.NE.AND P6, PT, R17, RZ, PT ;  /* 0x000000ff1100720c */ /* 0x000fd00003fc5270 */
[----:B------:R2:W-:Y:S01]  /*9fb0*/  @P3 LDGSTS.E.BYPASS.LTC128B.128 [R2+0x6100], [R10.64+0x80], !P4 ;  /* 0x061000800a023fae */ /* 0x0005e2000e101d5c */
[----:B------:R-:W-:Y:S01]  /*9fc0*/  LOP3.LUT P3, RZ, R161, 0x1, RZ, 0xc0, !PT ;  /* 0x00000001a1ff7812 */ /* 0x000fe2000786c0ff */
[----:B--2---:R-:W-:-:S12]  /*9fd0*/  @P2 IMAD.SHL.U32 R2, R244, 0x2, RZ ;  /* 0x00000002f4022824 */ /* 0x004fd800078e00ff */
[----:B------:R2:W-:Y:S04]  /*9fe0*/  @P2 LDGSTS.E.BYPASS.LTC128B.128 [R2+0x4900], [R8.64], !P3 ;  /* 0x0490000008022fae */ /* 0x0005e8000d901d5c */
[----:B------:R2:W-:Y:S02]  /*9ff0*/  @P2 LDGSTS.E.BYPASS.LTC128B.128 [R2+0x6900], [R8.64+0x80], !P4 ;  /* 0x0690008008022fae */ /* 0x0005e4000e101d5c */
[----:B--2---:R-:W-:-:S05]  /*a000*/  @P1 IMAD.SHL.U32 R2, R244, 0x2, RZ ;  /* 0x00000002f4021824 */ /* 0x004fca00078e00ff */
[----:B------:R2:W-:Y:S04]  /*a010*/  @P1 LDGSTS.E.BYPASS.LTC128B.128 [R2+0x5100], [R12.64], !P3 ;  /* 0x051000000c021fae */ /* 0x0005e8000d901d5c */
[----:B------:R2:W-:Y:S02]  /*a020*/  @P1 LDGSTS.E.BYPASS.LTC128B.128 [R2+0x7100], [R12.64+0x80], !P4 ;  /* 0x071000800c021fae */ /* 0x0005e4000e101d5c */
[----:B--2---:R-:W-:-:S05]  /*a030*/  @P0 IMAD.SHL.U32 R2, R244, 0x2, RZ ;  /* 0x00000002f4020824 */ /* 0x004fca00078e00ff */
[----:B------:R1:W-:Y:S04]  /*a040*/  @P0 LDGSTS.E.BYPASS.LTC128B.128 [R2+0x5900], [R6.64], !P3 ;  /* 0x0590000006020fae */ /* 0x0003e8000d901d5c */
[----:B------:R1:W-:Y:S01]  /*a050*/  @P0 LDGSTS.E.BYPASS.LTC128B.128 [R2+0x7900], [R6.64+0x80], !P4 ;  /* 0x0790008006020fae */ /* 0x0003e2000e101d5c */
[----:B------:R-:W-:-:S03]  /*a060*/  ISETP.LT.AND P0, PT, RZ, c[0x0][0x27c], PT ;  /* 0x00009f00ff007a0c */ /* 0x000fc60003f01270 */
[----:B------:R-:W0:Y:S10]  /*a070*/  LDGDEPBAR ;  /* 0x00000000000079af */ /* 0x000e340000000000 */
[----:B------:R-:W-:Y:S05]  /*a080*/  @P0 BRA `(.L_x_1601) ;  /* 0x0000002000000947 */ /* 0x000fea0003800000 */
[----:B------:R-:W-:-:S04]  /*a090*/  DEPBAR.LE SB0, 0x1 ;  /* 0x000080400000791a */ /* 0x000fc80000000000 */
[----:B------:R-:W-:Y:S05]  /*a0a0*/  BRA `(.L_x_1602) ;  /* 0x0000942000007947 */ /* 0x000fea0003800000 */
.L_x_1601:
[----:B------:R-:W-:Y:S01]  /*a0b0*/  USHF.R.S32.HI UR9, URZ, 0x1f, UR19 ;  /* 0x0000001f3f097899 */ /* 0x000fe20008011413 */
[----:B------:R-:W-:Y:S01]  /*a0c0*/  BSSY B2, `(.L_x_1602) ;  /* 0x0000940000027945 */ /* 0x000fe20003800000 */
[----:B------:R-:W-:Y:S01]  /*a0d0*/  ULDC.64 UR6, c[0x0][0x280] ;  /* 0x0000a00000067ab9 */ /* 0x000fe20000000a00 */
[----:B-1----:R-:W-:Y:S01]  /*a0e0*/  IMAD R2, R53, 0x10, R14 ;  /* 0x0000001035027824 */ /* 0x002fe200078e020e */
[----:B------:R-:W-:Y:S01]  /*a0f0*/  ULDC.64 UR4, c[0x0][0x290] ;  /* 0x0000a40000047ab9 */ /* 0x000fe20000000a00 */
[----:B------:R-:W-:Y:S01]  /*a100*/  SHF.L.U32 R36, R244, 0x1, RZ ;  /* 0x00000001f4247819 */ /* 0x000fe200000006ff */
[----:B------:R-:W-:Y:S02]  /*a110*/  UIMAD.WIDE.U32 UR30, UR19, UR6, URZ ;  /* 0x00000006131e72a5 */ /* 0x000fe4000f8e003f */
[----:B------:R-:W-:Y:S02]  /*a120*/  UIMAD UR6, UR9, UR6, URZ ;  /* 0x00000006090672a4 */ /* 0x000fe4000f8e023f */
[----:B------:R-:W-:-:S02]  /*a130*/  UIMAD UR9, UR9, UR4, URZ ;  /* 0x00000004090972a4 */ /* 0x000fc4000f8e023f */
[----:B------:R-:W-:Y:S02]  /*a140*/  UIMAD.WIDE.U32 UR32, UR19, UR4, URZ ;  /* 0x00000004132072a5 */ /* 0x000fe4000f8e003f */
[----:B------:R-:W-:Y:S02]  /*a150*/  UIMAD UR6, UR19, UR7, UR6 ;  /* 0x00000007130672a4 */ /* 0x000fe4000f8e0206 */
[----:B------:R-:W-:Y:S02]  /*a160*/  ULDC.U8 UR4, c[0x0][0x298] ;  /* 0x0000a60000047ab9 */ /* 0x000fe40000000000 */
[----:B------:R-:W-:Y:S01]  /*a170*/  ISETP.NE.AND P0, PT, RZ, UR4, PT ;  /* 0x00000004ff007c0c */ /* 0x000fe2000bf05270 */
[----:B------:R-:W-:Y:S02]  /*a180*/  UIMAD UR5, UR19, UR5, UR9 ;  /* 0x00000005130572a4 */ /* 0x000fe4000f8e0209 */
[----:B------:R-:W-:Y:S02]  /*a190*/  UIADD3 UR6, UR6, UR31, URZ ;  /* 0x0000001f06067290 */ /* 0x000fe4000fffe03f */
[----:B------:R-:W-:-:S08]  /*a1a0*/  UIADD3 UR5, UR5, UR33, URZ ;  /* 0x0000002105057290 */ /* 0x000fd0000fffe03f */
[----:B------:R-:W-:Y:S05]  /*a1b0*/  @!P0 BRA `(.L_x_1603) ;  /* 0x000048a000008947 */ /* 0x000fea0003800000 */
[----:B------:R-:W-:Y:S01]  /*a1c0*/  PLOP3.LUT P0, PT, PT, PT, UP2, 0x80, 0x0 ;  /* 0x000000000000781c */ /* 0x000fe20003f0f028 */
[----:B------:R-:W-:Y:S01]  /*a1d0*/  IMAD.U32 R6, RZ, RZ, UR30 ;  /* 0x0000001eff067e24 */ /* 0x000fe2000f8e00ff */
[----:B------:R-:W-:Y:S01]  /*a1e0*/  MOV R7, UR31 ;  /* 0x0000001f00077c02 */ /* 0x000fe20008000f00 */
[----:B------:R-:W-:Y:S01]  /*a1f0*/  IMAD.SHL.U32 R37, R53, 0x4, RZ ;  /* 0x0000000435257824 */ /* 0x000fe200078e00ff */
[----:B------:R-:W-:Y:S01]  /*a200*/  BSSY B0, `(.L_x_1604) ;  /* 0x000003a000007945 */ /* 0x000fe20003800000 */
[----:B------:R-:W-:Y:S01]  /*a210*/  IMAD.U32 R5, RZ, RZ, UR6 ;  /* 0x00000006ff057e24 */ /* 0x000fe2000f8e00ff */
[----:B------:R-:W-:Y:S01]  /*a220*/  CS2R R34, SRZ ;  /* 0x0000000000227805 */ /* 0x000fe2000001ff00 */
[----:B------:R-:W-:Y:S01]  /*a230*/  CS2R R24, SRZ ;  /* 0x0000000000187805 */ /* 0x000fe2000001ff00 */
[----:B------:R-:W-:Y:S01]  /*a240*/  IADD3 R90, R37, 0x20, RZ ;  /* 0x00000020255a7810 */ /* 0x000fe20007ffe0ff */
[----:B------:R-:W-:Y:S01]  /*a250*/  CS2R R20, SRZ ;  /* 0x0000000000147805 */ /* 0x000fe2000001ff00 */
[----:B------:R-:W-:Y:S01]  /*a260*/  CS2R R26, SRZ ;  /* 0x00000000001a7805 */ /* 0x000fe2000001ff00 */
[----:B------:R-:W-:-:S02]  /*a270*/  CS2R R22, SRZ ;  /* 0x0000000000167805 */ /* 0x000fc4000001ff00 */
[----:B------:R-:W-:Y:S01]  /*a280*/  @P0 IMAD.HI.U32 R4, R2, c[0x0][0x2c8], RZ ;  /* 0x0000b20002040a27 */ /* 0x000fe200078e00ff */
[----:B------:R-:W-:-:S13]  /*a290*/  PLOP3.LUT P0, PT, PT, PT, UP2, 0x80, 0x0 ;  /* 0x000000000000781c */ /* 0x000fda0003f0f028 */
[----:B------:R-:W-:Y:S01]  /*a2a0*/  @P0 SHF.R.U32.HI R2, RZ, c[0x0][0x2cc], R4 ;  /* 0x0000b300ff020a19 */ /* 0x000fe20000011604 */
[----:B------:R-:W-:Y:S01]  /*a2b0*/  IMAD.MOV.U32 R4, RZ, RZ, R6 ;  /* 0x000000ffff047224 */ /* 0x000fe200078e0006 */
[----:B------:R-:W-:Y:S02]  /*a2c0*/  ISETP.GE.AND P0, PT, R37, c[0x0][0x27c], PT ;  /* 0x00009f0025007a0c */ /* 0x000fe40003f06270 */
[----:B------:R-:W-:Y:S01]  /*a2d0*/  SHF.R.S32.HI R8, RZ, 0x1f, R2 ;  /* 0x0000001fff087819 */ /* 0x000fe20000011402 */
[----:B------:R-:W-:Y:S01]  /*a2e0*/  IMAD.WIDE.U32 R4, R2, c[0x0][0x280], R4 ;  /* 0x0000a00002047a25 */ /* 0x000fe200078e0004 */
[----:B------:R-:W-:-:S03]  /*a2f0*/  SEL R12, RZ, 0x1, P0 ;  /* 0x00000001ff0c7807 */ /* 0x000fc60000000000 */
[----:B------:R-:W-:Y:S01]  /*a300*/  IMAD R7, R8, c[0x0][0x280], RZ ;  /* 0x0000a00008077a24 */ /* 0x000fe200078e02ff */
[----:B------:R-:W-:-:S03]  /*a310*/  LEA R16, P0, R4, c[0x0][0x270], 0x1 ;  /* 0x00009c0004107a11 */ /* 0x000fc600078008ff */
[----:B------:R-:W-:Y:S02]  /*a320*/  IMAD R6, R2, c[0x0][0x284], R7 ;  /* 0x0000a10002067a24 */ /* 0x000fe400078e0207 */
[----:B------:R-:W-:Y:S02]  /*a330*/  IMAD.U32 R7, RZ, RZ, UR33 ;  /* 0x00000021ff077e24 */ /* 0x000fe4000f8e00ff */
[----:B------:R-:W-:Y:S01]  /*a340*/  IMAD.IADD R6, R5, 0x1, R6 ;  /* 0x0000000105067824 */ /* 0x000fe200078e0206 */
[----:B------:R-:W-:Y:S01]  /*a350*/  MOV R5, UR5 ;  /* 0x0000000500057c02 */ /* 0x000fe20008000f00 */
[----:B------:R-:W-:-:S03]  /*a360*/  IMAD R7, R8, c[0x0][0x290], RZ ;  /* 0x0000a40008077a24 */ /* 0x000fc600078e02ff */
[----:B------:R-:W-:Y:S01]  /*a370*/  LEA.HI.X R15, R4, c[0x0][0x274], R6, 0x1, P0 ;  /* 0x00009d00040f7a11 */ /* 0x000fe200000f0c06 */
[----:B------:R-:W-:-:S05]  /*a380*/  IMAD.U32 R6, RZ, RZ, UR32 ;  /* 0x00000020ff067e24 */ /* 0x000fca000f8e00ff */
[----:B------:R-:W-:Y:S02]  /*a390*/  MOV R4, R6 ;  /* 0x0000000600047202 */ /* 0x000fe40000000f00 */
[----:B------:R1:W2:Y:S03]  /*a3a0*/  SHFL.IDX PT, R6, R16, RZ, 0x181f ;  /* 0x00181fff10067589 */ /* 0x0002a600000e0000 */
[----:B------:R-:W-:-:S04]  /*a3b0*/  IMAD.WIDE.U32 R4, R2, c[0x0][0x290], R4 ;  /* 0x0000a40002047a25 */ /* 0x000fc800078e0004 */
[----:B------:R-:W-:Y:S01]  /*a3c0*/  IMAD R2, R2, c[0x0][0x294], R7 ;  /* 0x0000a50002027a24 */ /* 0x000fe200078e0207 */
[----:B------:R-:W-:Y:S01]  /*a3d0*/  LEA R14, P0, R4, c[0x0][0x288], 0x1 ;  /* 0x0000a200040e7a11 */ /* 0x000fe200078008ff */
[----:B------:R1:W3:Y:S02]  /*a3e0*/  SHFL.IDX PT, R7, R15, RZ, 0x181f ;  /* 0x00181fff0f077589 */ /* 0x0002e400000e0000 */
[----:B------:R-:W-:-:S05]  /*a3f0*/  IMAD.IADD R2, R5, 0x1, R2 ;  /* 0x0000000105027824 */ /* 0x000fca00078e0202 */
[----:B------:R-:W-:Y:S02]  /*a400*/  LEA.HI.X R13, R4, c[0x0][0x28c], R2, 0x1, P0 ;  /* 0x0000a300040d7a11 */ /* 0x000fe400000f0c02 */
[----:B------:R-:W-:Y:S01]  /*a410*/  ISETP.GE.AND P0, PT, R90, c[0x0][0x27c], PT ;  /* 0x00009f005a007a0c */ /* 0x000fe20003f06270 */
[----:B------:R1:W4:Y:S03]  /*a420*/  SHFL.IDX PT, R4, R14, RZ, 0x181f ;  /* 0x00181fff0e047589 */ /* 0x00032600000e0000 */
[----:B------:R-:W-:Y:S01]  /*a430*/  SEL R2, RZ, 0xffffffff, P0 ;  /* 0xffffffffff027807 */ /* 0x000fe20000000000 */
[----:B------:R1:W1:Y:S03]  /*a440*/  SHFL.IDX PT, R5, R13, RZ, 0x181f ;  /* 0x00181fff0d057589 */ /* 0x00026600000e0000 */
[----:B------:R-:W-:-:S04]  /*a450*/  SHF.L.U32 R2, R2, 0x1, RZ ;  /* 0x0000000102027819 */ /* 0x000fc800000006ff */
[----:B------:R-:W-:Y:S01]  /*a460*/  LOP3.LUT R12, R2, 0x2, R12, 0xe2, !PT ;  /* 0x00000002020c7812 */ /* 0x000fe200078ee20c */
[----:B------:R-:W-:Y:S05]  /*a470*/  @P6 BRA `(.L_x_1605) ;  /* 0x0000012000006947 */ /* 0x000fea0003800000 */
[----:B--2---:R-:W-:Y:S01]  /*a480*/  LOP3.LUT R2, R12, 0x1, RZ, 0xc0, !PT ;  /* 0x000000010c027812 */ /* 0x004fe200078ec0ff */
[----:B------:R-:W-:Y:S01]  /*a490*/  CS2R R20, SRZ ;  /* 0x0000000000147805 */ /* 0x000fe2000001ff00 */
[----:B------:R-:W-:Y:S02]  /*a4a0*/  CS2R R22, SRZ ;  /* 0x0000000000167805 */ /* 0x000fe4000001ff00 */
[----:B------:R-:W-:-:S13]  /*a4b0*/  ISETP.NE.U32.AND P0, PT, R2, 0x1, PT ;  /* 0x000000010200780c */ /* 0x000fda0003f05070 */
[----:B---3--:R-:W-:-:S04]  /*a4c0*/  @!P0 IMAD.WIDE R10, R37, 0x2, R6 ;  /* 0x00000002250a8825 */ /* 0x008fc800078e0206 */
        /* <DEDUP_REMOVED lines=13> */
.L_x_1605:
[----:B--2---:R-:W-:Y:S05]  /*a5a0*/  BSYNC B0 ;  /* 0x0000000000007941 */ /* 0x004fea0003800000 */
.L_x_1604:
[----:B------:R-:W-:Y:S01]  /*a5b0*/  ISETP.NE.AND P0, PT, R18, RZ, PT ;  /* 0x000000ff1200720c */ /* 0x000fe20003f05270 */
[----:B-1---5:R-:W-:Y:S01]  /*a5c0*/  IMAD.MOV.U32 R10, RZ, RZ, R24 ;  /* 0x000000ffff0a7224 */ /* 0x022fe200078e0018 */
[----:B---3--:R1:W2:Y:S01]  /*a5d0*/  SHFL.IDX PT, R7, R15, 0x1, 0x181f ;  /* 0x00381f000f077f89 */ /* 0x0082a200000e0000 */
        /* <DEDUP_REMOVED lines=41> */
.L_x_1607:
[----:B------:R-:W-:Y:S05]  /*a870*/  BSYNC B0 ;  /* 0x0000000000007941 */ /* 0x000fea0003800000 */
.L_x_1606:
        /* <DEDUP_REMOVED lines=46> */
.L_x_1609:
[----:B-1----:R-:W-:Y:S05]  /*ab60*/  BSYNC B0 ;  /* 0x0000000000007941 */ /* 0x002fea0003800000 */
.L_x_1608:
        /* <DEDUP_REMOVED lines=44> */
.L_x_1611:
[----:B------:R-:W-:Y:S05]  /*ae30*/  BSYNC B0 ;  /* 0x0000000000007941 */ /* 0x000fea0003800000 */
.L_x_1610:
        /* <DEDUP_REMOVED lines=46> */
.L_x_1613:
[----:B-1----:R-:W-:Y:S05]  /*b120*/  BSYNC B0 ;  /* 0x0000000000007941 */ /* 0x002fea0003800000 */
.L_x_1612:
        /* <DEDUP_REMOVED lines=44> */
.L_x_1615:
[----:B------:R-:W-:Y:S05]  /*b3f0*/  BSYNC B0 ;  /* 0x0000000000007941 */ /* 0x000fea0003800000 */
.L_x_1614:
        /* <DEDUP_REMOVED lines=46> */
.L_x_1617:
[----:B-1----:R-:W-:Y:S05]  /*b6e0*/  BSYNC B0 ;  /* 0x0000000000007941 */ /* 0x002fea0003800000 */
.L_x_1616:
        /* <DEDUP_REMOVED lines=43> */
.L_x_1619:
[----:B------:R-:W-:Y:S05]  /*b9a0*/  BSYNC B0 ;  /* 0x0000000000007941 */ /* 0x000fea0003800000 */
.L_x_1618:
[----:B------:R-:W-:Y:S01]  /*b9b0*/  UIADD3 UR4, -UR18, UR20, URZ ;  /* 0x0000001412047290 */ /* 0x000fe2000fffe13f */
[----:B-----5:R-:W-:Y:S01]  /*b9c0*/  IMAD.MOV.U32 R2, RZ, RZ, R88 ;  /* 0x000000ffff027224 */ /* 0x020fe200078e0058 */
[----:B------:R-:W-:-:S04]  /*b9d0*/  DEPBAR.LE SB0, 0x1 ;  /* 0x000080400000791a */ /* 0x000fc80000000000 */
[----:B------:R-:W-:Y:S01]  /*b9e0*/  UISETP.LT.AND UP0, UPT, UR4, 0x80, UPT ;  /* 0x000000800400788c */ /* 0x000fe2000bf01270 */
[----:B------:R-:W-:Y:S01]  /*b9f0*/  PRMT R118, R118, 0x5410, R2 ;  /* 0x0000541076767816 */ /* 0x000fe20000000002 */
[----:B--2---:R-:W-:Y:S01]  /*ba00*/  IMAD.MOV.U32 R5, RZ, RZ, R89 ;  /* 0x000000ffff057224 */ /* 0x004fe200078e0059 */
[----:B------:R-:W-:Y:S01]  /*ba10*/  BSSY B1, `(.L_x_1620) ;  /* 0x000006c000017945 */ /* 0x000fe20003800000 */
[----:B------:R-:W-:Y:S01]  /*ba20*/  USEL UR4, UR4, 0x80, UP0 ;  /* 0x0000008004047887 */ /* 0x000fe20008000000 */
[----:B----4-:R-:W-:Y:S02]  /*ba30*/  IMAD.MOV.U32 R4, RZ, RZ, R82 ;  /* 0x000000ffff047224 */ /* 0x010fe400078e0052 */
[----:B------:R-:W-:Y:S01]  /*ba40*/  IMAD.MOV.U32 R2, RZ, RZ, R83 ;  /* 0x000000ffff027224 */ /* 0x000fe200078e0053 */
[----:B------:R-:W-:Y:S01]  /*ba50*/  PRMT R119, R119, 0x5410, R5 ;  /* 0x0000541077777816 */ /* 0x000fe20000000005 */
[----:B---3--:R-:W-:Y:S01]  /*ba60*/  IMAD.MOV.U32 R6, RZ, RZ, R86 ;  /* 0x000000ffff067224 */ /* 0x008fe200078e0056 */
[----:B------:R-:W-:Y:S01]  /*ba70*/  BAR.SYNC.DEFER_BLOCKING 0x0 ;  /* 0x0000000000007b1d */ /* 0x000fe20000010000 */
[----:B------:R-:W-:Y:S01]  /*ba80*/  ISETP.GE.AND P0, PT, R76, UR4, PT ;  /* 0x000000044c007c0c */ /* 0x000fe2000bf06270 */
[----:B------:R-:W-:Y:S01]  /*ba90*/  IMAD.MOV.U32 R5, RZ, RZ, R87 ;  /* 0x000000ffff057224 */ /* 0x000fe200078e0057 */
[----:B------:R-:W-:Y:S01]  /*baa0*/  PRMT R116, R116, 0x5410, R4 ;  /* 0x0000541074747816 */ /* 0x000fe20000000004 */
[----:B------:R-:W-:Y:S01]  /*bab0*/  IMAD.MOV.U32 R4, RZ, RZ, R84 ;  /* 0x000000ffff047224 */ /* 0x000fe200078e0054 */
[----:B------:R-:W-:Y:S01]  /*bac0*/  PRMT R117, R117, 0x5410, R2 ;  /* 0x0000541075757816 */ /* 0x000fe20000000002 */
[----:B------:R-:W-:Y:S01]  /*bad0*/  IMAD.MOV.U32 R2, RZ, RZ, R85 ;  /* 0x000000ffff027224 */ /* 0x000fe200078e0055 */
[----:B------:R-:W-:-:S02]  /*bae0*/  PRMT R118, R6, 0x7610, R118 ;  /* 0x0000761006767816 */ /* 0x000fc40000000076 */
        /* <DEDUP_REMOVED lines=21> */
[-C--:B------:R-:W-:Y:S01]  /*bc40*/  FMUL.FTZ R5, R7, R6.reuse ;  /* 0x0000000607057220 */ /* 0x080fe20000410000 */
[--C-:B------:R-:W-:Y:S01]  /*bc50*/  HADD2.F32 R10, -RZ, R4.reuse.H0_H0 ;  /* 0x20000004ff0a7230 */ /* 0x100fe20000004100 */
[C---:B------:R-:W-:Y:S01]  /*bc60*/  FMUL.FTZ R6, R8.reuse, R6 ;  /* 0x0000000608067220 */ /* 0x040fe20000410000 */
[----:B------:R-:W-:Y:S02]  /*bc70*/  HADD2.F32 R9, -RZ, R4.H1_H1 ;  /* 0x30000004ff097230 */ /* 0x000fe40000004100 */
[--C-:B------:R-:W-:Y:S02]  /*bc80*/  HADD2.F32 R2, -RZ, R18.reuse.H0_H0 ;  /* 0x20000012ff027230 */ /* 0x100fe40000004100 */
[----:B------:R-:W-:Y:S01]  /*bc90*/  HADD2.F32 R4, -RZ, R18.H1_H1 ;  /* 0x30000012ff047230 */ /* 0x000fe20000004100 */
[----:B------:R-:W-:-:S02]  /*bca0*/  FFMA.FTZ R18, R8, R16, -R5 ;  /* 0x0000001008127223 */ /* 0x000fc40000010805 */
[-C--:B------:R-:W-:Y:S02]  /*bcb0*/  FMUL.FTZ R11, R9, R2.reuse ;  /* 0x00000002090b7220 */ /* 0x080fe40000410000 */
[C---:B------:R-:W-:Y:S01]  /*bcc0*/  FMUL.FTZ R5, R10.reuse, R2 ;  /* 0x000000020a057220 */ /* 0x040fe20000410000 */
[----:B------:R-:W-:Y:S01]  /*bcd0*/  HADD2.F32 R2, -RZ, R77.H0_H0 ;  /* 0x2000004dff027230 */ /* 0x000fe20000004100 */
[----:B------:R-:W-:Y:S01]  /*bce0*/  FFMA.FTZ R16, R7, R16, R6 ;  /* 0x0000001007107223 */ /* 0x000fe20000010006 */
[----:B------:R-:W-:Y:S01]  /*bcf0*/  HADD2.F32 R6, -RZ, R17.H0_H0 ;  /* 0x20000011ff067230 */ /* 0x000fe20000004100 */
[-C--:B------:R-:W-:Y:S02]  /*bd00*/  FFMA.FTZ R11, R10, R4.reuse, -R11 ;  /* 0x000000040a0b7223 */ /* 0x080fe4000001080b */
[----:B------:R-:W-:Y:S01]  /*bd10*/  FFMA.FTZ R9, R9, R4, R5 ;  /* 0x0000000409097223 */ /* 0x000fe20000010005 */
[----:B------:R-:W-:Y:S01]  /*bd20*/  HADD2.F32 R4, -RZ, R77.H1_H1 ;  /* 0x3000004dff047230 */ /* 0x000fe20000004100 */
[----:B------:R-:W-:-:S02]  /*bd30*/  FMUL.FTZ R5, R12, R2 ;  /* 0x000000020c057220 */ /* 0x000fc40000410000 */
[----:B------:R-:W-:Y:S02]  /*bd40*/  FMUL.FTZ R2, R13, R2 ;  /* 0x000000020d027220 */ /* 0x000fe40000410000 */
        /* <DEDUP_REMOVED lines=11> */
.L_x_1623:
[----:B------:R-:W-:Y:S05]  /*be00*/  BSYNC B0 ;  /* 0x0000000000007941 */ /* 0x000fea0003800000 */
.L_x_1622:
        /* <DEDUP_REMOVED lines=44> */
.L_x_1621:
[----:B------:R-:W-:Y:S05]  /*c0d0*/  BSYNC B1 ;  /* 0x0000000000017941 */ /* 0x000fea0003800000 */
.L_x_1620:
[----:B------:R-:W-:Y:S01]  /*c0e0*/  IADD3 R2, R76, 0x10, RZ ;  /* 0x000000104c027810 */ /* 0x000fe20007ffe0ff */
[----:B------:R-:W-:Y:S03]  /*c0f0*/  BSSY B1, `(.L_x_1624) ;  /* 0x000005d000017945 */ /* 0x000fe60003800000 */
[----:B------:R-:W-:-:S13]  /*c100*/  ISETP.GE.AND P0, PT, R2, UR4, PT ;  /* 0x0000000402007c0c */ /* 0x000fda000bf06270 */
        /* <DEDUP_REMOVED lines=46> */
.L_x_1627:
[----:B------:R-:W-:Y:S05]  /*c3f0*/  BSYNC B0 ;  /* 0x0000000000007941 */ /* 0x000fea0003800000 */
.L_x_1626:
        /* <DEDUP_REMOVED lines=44> */
.L_x_1625:
[----:B------:R-:W-:Y:S05]  /*c6c0*/  BSYNC B1 ;  /* 0x0000000000017941 */ /* 0x000fea0003800000 */
.L_x_1624:
        /* <DEDUP_REMOVED lines=49> */
.L_x_1631:
[----:B------:R-:W-:Y:S05]  /*c9e0*/  BSYNC B0 ;  /* 0x0000000000007941 */ /* 0x000fea0003800000 */
.L_x_1630:
        /* <DEDUP_REMOVED lines=44> */
.L_x_1629:
[----:B------:R-:W-:Y:S05]  /*ccb0*/  BSYNC B1 ;  /* 0x0000000000017941 */ /* 0x000fea0003800000 */
.L_x_1628:
        /* <DEDUP_REMOVED lines=49> */
.L_x_1635:
[----:B------:R-:W-:Y:S05]  /*cfd0*/  BSYNC B0 ;  /* 0x0000000000007941 */ /* 0x000fea0003800000 */
.L_x_1634:
        /* <DEDUP_REMOVED lines=44> */
.L_x_1633:
[----:B------:R-:W-:Y:S05]  /*d2a0*/  BSYNC B1 ;  /* 0x0000000000017941 */ /* 0x000fea0003800000 */
.L_x_1632:
        /* <DEDUP_REMOVED lines=49> */
.L_x_1639:
[----:B------:R-:W-:Y:S05]  /*d5c0*/  BSYNC B0 ;  /* 0x0000000000007941 */ /* 0x000fea0003800000 */
.L_x_1638:
        /* <DEDUP_REMOVED lines=44> */
.L_x_1637:
[----:B------:R-:W-:Y:S05]  /*d890*/  BSYNC B1 ;  /* 0x0000000000017941 */ /* 0x000fea0003800000 */
.L_x_1636:
        /* <DEDUP_REMOVED lines=49> */
.L_x_1643:
[----:B------:R-:W-:Y:S05]  /*dbb0*/  BSYNC B0 ;  /* 0x0000000000007941 */ /* 0x000fea0003800000 */
.L_x_1642:
        /* <DEDUP_REMOVED lines=44> */
.L_x_1641:
[----:B------:R-:W-:Y:S05]  /*de80*/  BSYNC B1 ;  /* 0x0000000000017941 */ /* 0x000fea0003800000 */
.L_x_1640:
        /* <DEDUP_REMOVED lines=49> */
.L_x_1647:
[----:B------:R-:W-:Y:S05]  /*e1a0*/  BSYNC B0 ;  /* 0x0000000000007941 */ /* 0x000fea0003800000 */
.L_x_1646:
        /* <DEDUP_REMOVED lines=44> */
.L_x_1645:
[----:B------:R-:W-:Y:S05]  /*e470*/  BSYNC B1 ;  /* 0x0000000000017941 */ /* 0x000fea0003800000 */
.L_x_1644:
[----:B------:R-:W-:-:S04]  /*e480*/  IADD3 R2, R76, 0x70, RZ ;  /* 0x000000704c027810 */ /* 0x000fc80007ffe0ff */
        /* <DEDUP_REMOVED lines=47> */
.L_x_1650:
[----:B------:R-:W-:Y:S05]  /*e780*/  BSYNC B0 ;  /* 0x0000000000007941 */ /* 0x000fea0003800000 */
.L_x_1649:
        /* <DEDUP_REMOVED lines=45> */
.L_x_1603:
[----:B------:R-:W-:Y:S01]  /*ea60*/  PLOP3.LUT P0, PT, PT, PT, UP2, 0x80, 0x0 ;  /* 0x000000000000781c */ /* 0x000fe20003f0f028 */
[----:B------:R-:W-:Y:S01]  /*ea70*/  IMAD.U32 R6, RZ, RZ, UR30 ;  /* 0x0000001eff067e24 */ /* 0x000fe2000f8e00ff */
[----:B------:R-:W-:Y:S01]  /*ea80*/  CS2R R26, SRZ ;  /* 0x00000000001a7805 */ /* 0x000fe2000001ff00 */
[----:B------:R-:W-:Y:S01]  /*ea90*/  IMAD.U32 R7, RZ, RZ, UR31 ;  /* 0x0000001fff077e24 */ /* 0x000fe2000f8e00ff */
[----:B------:R-:W-:Y:S01]  /*eaa0*/  CS2R R24, SRZ ;  /* 0x0000000000187805 */ /* 0x000fe2000001ff00 */
[----:B------:R-:W-:Y:S01]  /*eab0*/  IMAD.U32 R5, RZ, RZ, UR6 ;  /* 0x00000006ff057e24 */ /* 0x000fe2000f8e00ff */
[----:B------:R-:W-:-:S07]  /*eac0*/  ISETP.NE.AND P3, PT, R18, RZ, PT ;  /* 0x000000ff1200720c */ /* 0x000fce0003f65270 */
[----:B------:R-:W-:Y:S01]  /*ead0*/  @P0 IMAD.HI.U32 R4, R2, c[0x0][0x2c8], RZ ;  /* 0x0000b20002040a27 */ /* 0x000fe200078e00ff */
[----:B------:R-:W-:-:S13]  /*eae0*/  PLOP3.LUT P0, PT, PT, PT, UP2, 0x80, 0x0 ;  /* 0x000000000000781c */ /* 0x000fda0003f0f028 */
[----:B------:R-:W-:Y:S01]  /*eaf0*/  @P0 SHF.R.U32.HI R2, RZ, c[0x0][0x2cc], R4 ;  /* 0x0000b300ff020a19 */ /* 0x000fe20000011604 */
[----:B------:R-:W-:-:S03]  /*eb00*/  IMAD.MOV.U32 R4, RZ, RZ, R6 ;  /* 0x000000ffff047224 */ /* 0x000fc600078e0006 */
[----:B------:R-:W-:Y:S01]  /*eb10*/  SHF.R.S32.HI R8, RZ, 0x1f, R2 ;  /* 0x0000001fff087819 */ /* 0x000fe20000011402 */
[----:B------:R-:W-:-:S04]  /*eb20*/  IMAD.WIDE.U32 R4, R2, c[0x0][0x280], R4 ;  /* 0x0000a00002047a25 */ /* 0x000fc800078e0004 */
[----:B------:R-:W-:Y:S01]  /*eb30*/  IMAD R7, R8, c[0x0][0x280], RZ ;  /* 0x0000a00008077a24 */ /* 0x000fe200078e02ff */
[----:B------:R-:W-:-:S03]  /*eb40*/  LEA R14, P0, R4, c[0x0][0x270], 0x1 ;  /* 0x00009c00040e7a11 */ /* 0x000fc600078008ff */
[----:B------:R-:W-:Y:S02]  /*eb50*/  IMAD R6, R2, c[0x0][0x284], R7 ;  /* 0x0000a10002067a24 */ /* 0x000fe400078e0207 */
[----:B------:R-:W-:Y:S02]  /*eb60*/  IMAD.U32 R7, RZ, RZ, UR33 ;  /* 0x00000021ff077e24 */ /* 0x000fe4000f8e00ff */
[----:B------:R-:W-:Y:S02]  /*eb70*/  IMAD.IADD R5, R5, 0x1, R6 ;  /* 0x0000000105057824 */ /* 0x000fe400078e0206 */
[----:B------:R-:W-:Y:S02]  /*eb80*/  IMAD.U32 R6, RZ, RZ, UR32 ;  /* 0x00000020ff067e24 */ /* 0x000fe4000f8e00ff */
[----:B------:R-:W-:Y:S01]  /*eb90*/  IMAD R7, R8, c[0x0][0x290], RZ ;  /* 0x0000a40008077a24 */ /* 0x000fe200078e02ff */
[----:B------:R-:W-:Y:S01]  /*eba0*/  LEA.HI.X R13, R4, c[0x0][0x274], R5, 0x1, P0 ;  /* 0x00009d00040d7a11 */ /* 0x000fe200000f0c05 */
[----:B------:R-:W-:Y:S01]  /*ebb0*/  IMAD.MOV.U32 R4, RZ, RZ, R6 ;  /* 0x000000ffff047224 */ /* 0x000fe200078e0006 */
[----:B------:R-:W-:Y:S01]  /*ebc0*/  MOV R5, UR5 ;  /* 0x0000000500057c02 */ /* 0x000fe20008000f00 */
[----:B------:R-:W1:Y:S04]  /*ebd0*/  SHFL.IDX PT, R6, R14, RZ, 0x181f ;  /* 0x00181fff0e067589 */ /* 0x000e6800000e0000 */
        /* <DEDUP_REMOVED lines=8> */
[----:B------:R-:W-:-:S02]  /*ec60*/  @!P0 SHF.L.U32 R4, R16, 0x1, RZ ;  /* 0x0000000110048819 */ /* 0x000fc400000006ff */
[----:B------:R-:W-:Y:S02]  /*ec70*/  @!P0 SHF.L.U64.HI R2, R16, 0x1, R39 ;  /* 0x0000000110028819 */ /* 0x000fe40000010227 */
        /* <DEDUP_REMOVED lines=10> */
[----:B--2---:R2:W1:Y:S01]  /*ed20*/  SHFL.IDX PT, R7, R14, 0x1, 0x181f ;  /* 0x00381f000e077f89 */ /* 0x00446200000e0000 */
        /* <DEDUP_REMOVED lines=8> */
[----:B---3--:R-:W-:Y:S02]  /*edb0*/  IMAD.MOV.U32 R6, RZ, RZ, R26 ;  /* 0x000000ffff067224 */ /* 0x008fe400078e001a */
[----:B-1----:R-:W-:Y:S02]  /*edc0*/  IMAD.MOV.U32 R4, RZ, RZ, R24 ;  /* 0x000000ffff047224 */ /* 0x002fe400078e0018 */
[----:B------:R-:W-:Y:S01]  /*edd0*/  IMAD.MOV.U32 R2, RZ, RZ, R25 ;  /* 0x000000ffff027224 */ /* 0x000fe200078e0019 */
[----:B------:R-:W-:Y:S02]  /*ede0*/  MOV R5, R27 ;  /* 0x0000001b00057202 */ /* 0x000fe40000000f00 */
[----:B------:R-:W-:-:S02]  /*edf0*/  PRMT R51, R6, 0x7610, R51 ;  /* 0x0000761006337816 */ /* 0x000fc40000000033 */
[----:B------:R-:W-:Y:S02]  /*ee00*/  PRMT R31, R4, 0x7610, R31 ;  /* 0x00007610041f7816 */ /* 0x000fe4000000001f */
[----:B------:R-:W-:Y:S02]  /*ee10*/  PRMT R28, R28, 0x5410, R2 ;  /* 0x000054101c1c7816 */ /* 0x000fe40000000002 */
[----:B------:R-:W-:Y:S01]  /*ee20*/  PRMT R32, R32, 0x5410, R5 ;  /* 0x0000541020207816 */ /* 0x000fe20000000005 */
[----:B----4-:R-:W-:Y:S01]  /*ee30*/  IMAD.MOV.U32 R6, RZ, RZ, R22 ;  /* 0x000000ffff067224 */ /* 0x010fe200078e0016 */
[----:B------:R-:W-:Y:S01]  /*ee40*/  MOV R5, R23 ;  /* 0x0000001700057202 */ /* 0x000fe20000000f00 */
[----:B------:R-:W-:Y:S02]  /*ee50*/  IMAD.MOV.U32 R4, RZ, RZ, R20 ;  /* 0x000000ffff047224 */ /* 0x000fe400078e0014 */
[----:B------:R-:W-:Y:S01]  /*ee60*/  IMAD.MOV.U32 R2, RZ, RZ, R21 ;  /* 0x000000ffff027224 */ /* 0x000fe200078e0015 */
[----:B------:R-:W-:-:S02]  /*ee70*/  PRMT R31, R31, 0x5410, R6 ;  /* 0x000054101f1f7816 */ /* 0x000fc40000000006 */
[----:B------:R-:W-:Y:S02]  /*ee80*/  PRMT R32, R5, 0x7610, R32 ;  /* 0x0000761005207816 */ /* 0x000fe40000000020 */
[----:B------:R-:W-:Y:S02]  /*ee90*/  PRMT R28, R4, 0x7610, R28 ;  /* 0x00007610041c7816 */ /* 0x000fe4000000001c */
[----:B------:R-:W-:Y:S01]  /*eea0*/  PRMT R15, R2, 0x7610, R15 ;  /* 0x00007610020f7816 */ /* 0x000fe2000000000f */
[----:B------:R-:W-:Y:S05]  /*eeb0*/  @P3 BRA `(.L_x_1652) ;  /* 0x000000c000003947 */ /* 0x000fea0003800000 */
[----:B--2---:R-:W-:Y:S01]  /*eec0*/  CS2R R44, SRZ ;  /* 0x00000000002c7805 */ /* 0x004fe2000001ff00 */
        /* <DEDUP_REMOVED lines=11> */
.L_x_1652:
[----:B--2---:R-:W-:Y:S05]  /*ef80*/  BSYNC B0 ;  /* 0x0000000000007941 */ /* 0x004fea0003800000 */
.L_x_1651:
[----:B-1----:R-:W1:Y:S01]  /*ef90*/  SHFL.IDX PT, R6, R14, 0x2, 0x181f ;  /* 0x00581f000e067f89 */ /* 0x002e6200000e0000 */
        /* <DEDUP_REMOVED lines=72> */
.L_x_1654:
[----:B-12---:R-:W-:Y:S05]  /*f420*/  BSYNC B0 ;  /* 0x0000000000007941 */ /* 0x006fea0003800000 */
.L_x_1653:
[----:B------:R-:W1:Y:S01]  /*f430*/  SHFL.IDX PT, R6, R14, 0x4, 0x181f ;  /* 0x00981f000e067f89 */ /* 0x000e6200000e0000 */
[----:B------:R-:W-:Y:S01]  /*f440*/  ISETP.NE.AND P0, PT, R52, RZ, PT ;  /* 0x000000ff3400720c */ /* 0x000fe20003f05270 */
[----:B------:R-:W-:Y:S01]  /*f450*/  CS2R R82, SRZ ;  /* 0x0000000000527805 */ /* 0x000fe2000001ff00 */
[----:B------:R-:W-:Y:S01]  /*f460*/  CS2R R80, SRZ ;  /* 0x0000000000507805 */ /* 0x000fe2000001ff00 */
[----:B------:R-:W2:Y:S01]  /*f470*/  SHFL.IDX PT, R4, R13, 0x4, 0x181f ;  /* 0x00981f000d047f89 */ /* 0x000ea200000e0000 */
[----:B------:R-:W-:Y:S02]  /*f480*/  ISETP.GE.OR P0, PT, R16, c[0x0][0x27c], P0 ;  /* 0x00009f0010007a0c */ /* 0x000fe40000706670 */
        /* <DEDUP_REMOVED lines=67> */
.L_x_1656:
[----:B-12---:R-:W-:Y:S05]  /*f8c0*/  BSYNC B0 ;  /* 0x0000000000007941 */ /* 0x006fea0003800000 */
.L_x_1655:
[----:B------:R-:W1:Y:S01]  /*f8d0*/  SHFL.IDX PT, R6, R14, 0x6, 0x181f ;  /* 0x00d81f000e067f89 */ /* 0x000e6200000e0000 */
[----:B------:R-:W-:Y:S01]  /*f8e0*/  ISETP.NE.AND P0, PT, R78, RZ, PT ;  /* 0x000000ff4e00720c */ /* 0x000fe20003f05270 */
[----:B------:R-:W-:Y:S01]  /*f8f0*/  CS2R R102, SRZ ;  /* 0x0000000000667805 */ /* 0x000fe2000001ff00 */
[----:B------:R-:W-:Y:S01]  /*f900*/  CS2R R100, SRZ ;  /* 0x0000000000647805 */ /* 0x000fe2000001ff00 */
[----:B------:R-:W2:Y:S01]  /*f910*/  SHFL.IDX PT, R7, R13, 0x6, 0x181f ;  /* 0x00d81f000d077f89 */ /* 0x000ea200000e0000 */
[----:B------:R-:W-:-:S03]  /*f920*/  ISETP.GE.OR P0, PT, R16, c[0x0][0x27c], P0 ;  /* 0x00009f0010007a0c */ /* 0x000fc60000706670 */
[----:B------:R-:W3:Y:S04]  /*f930*/  SHFL.IDX PT, R4, R12, 0x6, 0x181f ;  /* 0x00d81f000c047f89 */ /* 0x000ee800000e0000 */
[----:B------:R-:W4:Y:S06]  /*f940*/  SHFL.IDX PT, R8, R11, 0x6, 0x181f ;  /* 0x00d81f000b087f89 */ /* 0x000f2c00000e0000 */
        /* <DEDUP_REMOVED lines=12> */
[----:B------:R-:W-:Y:S01]  /*fa10*/  CS2R R106, SRZ ;  /* 0x00000000006a7805 */ /* 0x000fe2000001ff00 */
[----:B------:R2:W2:Y:S01]  /*fa20*/  SHFL.IDX PT, R10, R13, 0x7, 0x181f ;  /* 0x00f81f000d0a7f89 */ /* 0x0004a200000e0000 */
[----:B------:R-:W-:Y:S01]  /*fa30*/  CS2R R104, SRZ ;  /* 0x0000000000687805 */ /* 0x000fe2000001ff00 */
[----:B------:R-:W-:Y:S01]  /*fa40*/  PRMT R78, R78, 0x5410, R2 ;  /* 0x000054104e4e7816 */ /* 0x000fe20000000002 */
[----:B------:R-:W-:Y:S01]  /*fa50*/  IMAD.MOV.U32 R2, RZ, RZ, R73 ;  /* 0x000000ffff027224 */ /* 0x000fe200078e0049 */
[----:B------:R2:W2:Y:S01]  /*fa60*/  SHFL.IDX PT, R8, R12, 0x7, 0x181f ;  /* 0x00f81f000c087f89 */ /* 0x0004a200000e0000 */
[----:B------:R-:W-:Y:S01]  /*fa70*/  CS2R R94, SRZ ;  /* 0x00000000005e7805 */ /* 0x000fe2000001ff00 */
[----:B------:R-:W-:-:S02]  /*fa80*/  CS2R R92, SRZ ;  /* 0x00000000005c7805 */ /* 0x000fc4000001ff00 */
[----:B------:R-:W-:Y:S01]  /*fa90*/  PRMT R78, R2, 0x7610, R78 ;  /* 0x00007610024e7816 */ /* 0x000fe2000000004e */
[----:B------:R2:W2:Y:S01]  /*faa0*/  SHFL.IDX PT, R9, R11, 0x7, 0x181f ;  /* 0x00f81f000b097f89 */ /* 0x0004a200000e0000 */
[----:B-1----:R-:W-:-:S03]  /*fab0*/  IMAD.MOV.U32 R6, RZ, RZ, R90 ;  /* 0x000000ffff067224 */ /* 0x002fc600078e005a */
[----:B------:R1:W1:Y:S02]  /*fac0*/  SHFL.IDX PT, R7, R14, 0x7, 0x181f ;  /* 0x00f81f000e077f89 */ /* 0x00026400000e0000 */
[----:B------:R-:W-:Y:S01]  /*fad0*/  PRMT R123, R123, 0x5410, R6 ;  /* 0x000054107b7b7816 */ /* 0x000fe20000000006 */
[----:B------:R-:W-:Y:S02]  /*fae0*/  IMAD.MOV.U32 R6, RZ, RZ, R74 ;  /* 0x000000ffff067224 */ /* 0x000fe400078e004a */
[----:B---3--:R-:W-:Y:S02]  /*faf0*/  IMAD.MOV.U32 R5, RZ, RZ, R91 ;  /* 0x000000ffff057224 */ /* 0x008fe400078e005b */
[----:B------:R-:W-:Y:S01]  /*fb00*/  IMAD.MOV.U32 R4, RZ, RZ, R88 ;  /* 0x000000ffff047224 */ /* 0x000fe200078e0058 */
[----:B------:R-:W-:Y:S02]  /*fb10*/  PRMT R123, R6, 0x7610, R123 ;  /* 0x00007610067b7816 */ /* 0x000fe4000000007b */
        /* <DEDUP_REMOVED lines=35> */
.L_x_1658:
[----:B-1----:R-:W-:Y:S05]  /*fd50*/  BSYNC B0 ;  /* 0x0000000000007941 */ /* 0x002fea0003800000 */
.L_x_1657:
[----:B------:R-:W-:Y:S01]  /*fd60*/  UIADD3 UR4, -UR18, UR20, URZ ;  /* 0x0000001412047290 */ /* 0x000fe2000fffe13f */
[----:B-----5:R-:W-:Y:S01]  /*fd70*/  IMAD.MOV.U32 R2, RZ, RZ, R106 ;  /* 0x000000ffff027224 */ /* 0x020fe200078e006a */
[----:B------:R-:W-:-:S04]  /*fd80*/  DEPBAR.LE SB0, 0x1 ;  /* 0x000080400000791a */ /* 0x000fc80000000000 */
[----:B------:R-:W-:Y:S01]  /*fd90*/  UISETP.LT.AND UP0, UPT, UR4, 0x80, UPT ;  /* 0x000000800400788c */ /* 0x000fe2000bf01270 */
[----:B------:R-:W-:Y:S01]  /*fda0*/  PRMT R131, R131, 0x5410, R2 ;  /* 0x0000541083837816 */ /* 0x000fe20000000002 */
[----:B------:R-:W-:Y:S01]  /*fdb0*/  IMAD.MOV.U32 R5, RZ, RZ, R107 ;  /* 0x000000ffff057224 */ /* 0x000fe200078e006b */
[----:B------:R-:W-:Y:S01]  /*fdc0*/  MOV R6, R94 ;  /* 0x0000005e00067202 */ /* 0x000fe20000000f00 */
[----:B------:R-:W-:Y:S01]  /*fdd0*/  USEL UR4, UR4, 0x80, UP0 ;  /* 0x0000008004047887 */ /* 0x000fe20008000000 */
[----:B------:R-:W-:Y:S01]  /*fde0*/  IMAD.MOV.U32 R4, RZ, RZ, R104 ;  /* 0x000000ffff047224 */ /* 0x000fe200078e0068 */
[----:B------:R-:W-:Y:S01]  /*fdf0*/  BSSY B0, `(.L_x_1659) ;  /* 0x000006c000007945 */ /* 0x000fe20003800000 */
[----:B------:R-:W-:Y:S01]  /*fe00*/  IMAD.MOV.U32 R2, RZ, RZ, R105 ;  /* 0x000000ffff027224 */ /* 0x000fe200078e0069 */
[----:B------:R-:W-:Y:S01]  /*fe10*/  PRMT R131, R6, 0x7610, R131 ;  /* 0x0000761006837816 */ /* 0x000fe20000000083 */
[----:B------:R-:W-:Y:S01]  /*fe20*/  BAR.SYNC.DEFER_BLOCKING 0x0 ;  /* 0x0000000000007b1d */ /* 0x000fe20000010000 */
[----:B------:R-:W-:-:S02]  /*fe30*/  ISETP.GE.OR P0, PT, R76, UR4, P2 ;  /* 0x000000044c007c0c */ /* 0x000fc40009706670 */
[----:B------:R-:W-:Y:S01]  /*fe40*/  PRMT R129, R5, 0x5410, R2 ;  /* 0x0000541005817816 */ /* 0x000fe20000000002 */
[----:B------:R-:W-:Y:S01]  /*fe50*/  IMAD.MOV.U32 R5, RZ, RZ, R95 ;  /* 0x000000ffff057224 */ /* 0x000fe200078e005f */
[----:B------:R-:W-:Y:S01]  /*fe60*/  PRMT R130, R130, 0x5410, R4 ;  /* 0x0000541082827816 */ /* 0x000fe20000000004 */
[----:B------:R-:W-:Y:S01]  /*fe70*/  IMAD.MOV.U32 R4, RZ, RZ, R92 ;  /* 0x000000ffff047224 */ /* 0x000fe200078e005c */
[----:B------:R-:W-:-:S04]  /*fe80*/  MOV R2, R93 ;  /* 0x0000005d00027202 */ /* 0x000fc80000000f00 */
        /* <DEDUP_REMOVED lines=98> */
.L_x_1660:
[----:B------:R-:W-:Y:S05]  /*104b0*/  BSYNC B0 ;  /* 0x0000000000007941 */ /* 0x000fea0003800000 */
.L_x_1659:
[----:B------:R-:W-:Y:S01]  /*104c0*/  IADD3 R2, R76, 0x10, RZ ;  /* 0x000000104c027810 */ /* 0x000fe20007ffe0ff */
[----:B------:R-:W-:Y:S03]  /*104d0*/  BSSY B0, `(.L_x_1661) ;  /* 0x000006c000007945 */ /* 0x000fe60003800000 */
[----:B------:R-:W-:-:S13]  /*104e0*/  ISETP.GE.OR P0, PT, R2, UR4, P2 ;  /* 0x0000000402007c0c */ /* 0x000fda0009706670 */
        /* <DEDUP_REMOVED lines=106> */
.L_x_1662:
[----:B------:R-:W-:Y:S05]  /*10b90*/  BSYNC B0 ;  /* 0x0000000000007941 */ /* 0x000fea0003800000 */
.L_x_1661:
        /* <DEDUP_REMOVED lines=109> */
.L_x_1664:
[----:B------:R-:W-:Y:S05]  /*11270*/  BSYNC B0 ;  /* 0x0000000000007941 */ /* 0x000fea0003800000 */
.L_x_1663:
        /* <DEDUP_REMOVED lines=109> */
.L_x_1666:
[----:B------:R-:W-:Y:S05]  /*11950*/  BSYNC B0 ;  /* 0x0000000000007941 */ /* 0x000fea0003800000 */
.L_x_1665:
[----:B------:R-:W-:Y:S01]  /*11960*/  IADD3 R2, R76, 0x40, RZ ;  /* 0x000000404c027810 */ /* 0x000fe20007ffe0ff */
[----:B------:R-:W-:Y:S03]  /*11970*/  BSSY B0, `(.L_x_1667) ;  /* 0x000006c000007945 */ /* 0x000fe60003800000 */
[----:B------:R-:W-:-:S13]  /*11980*/  ISETP.GE.OR P0, PT, R2, UR4, P2 ;  /* 0x0000000402007c0c */ /* 0x000fda0009706670 */
        /* <DEDUP_REMOVED lines=106> */
.L_x_1668:
[----:B------:R-:W-:Y:S05]  /*12030*/  BSYNC B0 ;  /* 0x0000000000007941 */ /* 0x000fea0003800000 */
.L_x_1667:
        /* <DEDUP_REMOVED lines=109> */
.L_x_1670:
[----:B------:R-:W-:Y:S05]  /*12710*/  BSYNC B0 ;  /* 0x0000000000007941 */ /* 0x000fea0003800000 */
.L_x_1669:
        /* <DEDUP_REMOVED lines=109> */
.L_x_1672:
[----:B------:R-:W-:Y:S05]  /*12df0*/  BSYNC B0 ;  /* 0x0000000000007941 */ /* 0x000fea0003800000 */
.L_x_1671:
[----:B-1----:R-:W-:-:S04]  /*12e00*/  IADD3 R4, R76, 0x70, RZ ;  /* 0x000000704c047810 */ /* 0x002fc80007ffe0ff */
[----:B------:R-:W-:-:S13]  /*12e10*/  ISETP.GE.OR P0, PT, R4, UR4, P2 ;  /* 0x0000000404007c0c */ /* 0x000fda0009706670 */
        /* <DEDUP_REMOVED lines=69> */
[----:B------:R-:W-:Y:S01]  /*13270*/  HADD2.F32 R7, -RZ, R130.H1_H1 ;  /* 0x30000082ff077230 */ /* 0x000fe20000004100 */
[-C--:B------:R-:W-:Y:S01]  /*13280*/  FMUL.FTZ R6, R24, R4.reuse ;  /* 0x0000000418067220 */ /* 0x080fe20000410000 */
[----:B------:R-:W-:Y:S01]  /*13290*/  HADD2.F32 R2, -RZ, R131.H0_H0 ;  /* 0x20000083ff027230 */ /* 0x000fe20000004100 */
        /* <DEDUP_REMOVED lines=34> */
.L_x_1648:
[----:B------:R-:W-:Y:S05]  /*134c0*/  BSYNC B2 ;  /* 0x0000000000027941 */ /* 0x000fea0003800000 */
.L_x_1602:
[----:B-1----:R-:W-:Y:S01]  /*134d0*/  SHF.R.S32.HI R7, RZ, 0x4, R134 ;  /* 0x00000004ff077819 */ /* 0x002fe20000011486 */
[----:B------:R-:W-:Y:S01]  /*134e0*/  IMAD.SHL.U32 R6, R53, 0x40, RZ ;  /* 0x0000004035067824 */ /* 0x000fe200078e00ff */
[----:B------:R-:W-:-:S04]  /*134f0*/  DEPBAR.LE SB0, 0x0 ;  /* 0x000080000000791a */ /* 0x000fc80000000000 */
[----:B------:R-:W-:Y:S01]  /*13500*/  LEA.HI R2, R134, R7, RZ, 0x1 ;  /* 0x0000000786027211 */ /* 0x000fe200078f08ff */
[----:B------:R-:W-:Y:S01]  /*13510*/  IMAD.SHL.U32 R4, R132, 0x40, RZ ;  /* 0x0000004084047824 */ /* 0x000fe200078e00ff */
[----:B------:R-:W-:Y:S01]  /*13520*/  ULDC.64 UR4, c[0x0][0x208] ;  /* 0x0000820000047ab9 */ /* 0x000fe20000000a00 */
[----:B------:R-:W-:Y:S01]  /*13530*/  IMAD.SHL.U32 R5, R133, 0x40, RZ ;  /* 0x0000004085057824 */ /* 0x000fe200078e00ff */
[----:B------:R-:W-:Y:S01]  /*13540*/  LOP3.LUT R2, R2, 0xfffffffe, RZ, 0xc0, !PT ;  /* 0xfffffffe02027812 */ /* 0x000fe200078ec0ff */
[----:B------:R-:W-:Y:S01]  /*13550*/  IMAD.SHL.U32 R8, R76, 0x8, RZ ;  /* 0x000000084c087824 */ /* 0x000fe200078e00ff */
[----:B------:R-:W-:Y:S01]  /*13560*/  LOP3.LUT R4, R4, 0x1c0, RZ, 0xc0, !PT ;  /* 0x000001c004047812 */ /* 0x000fe200078ec0ff */
[----:B------:R-:W-:Y:S01]  /*13570*/  UIMAD UR6, UR14, UR4, URZ ;  /* 0x000000040e0672a4 */ /* 0x000fe2000f8e023f */
[----:B------:R-:W-:Y:S01]  /*13580*/  LOP3.LUT R153, R5, 0xfffffe00, RZ, 0xc0, !PT ;  /* 0xfffffe0005997812 */ /* 0x000fe200078ec0ff */
[----:B------:R-:W-:Y:S01]  /*13590*/  IMAD.IADD R7, R7, 0x1, -R2 ;  /* 0x0000000107077824 */ /* 0x000fe200078e0a02 */
[----:B------:R-:W-:Y:S01]  /*135a0*/  LOP3.LUT R2, R6, 0x1c0, RZ, 0xc0, !PT ;  /* 0x000001c006027812 */ /* 0x000fe200078ec0ff */
[----:B------:R-:W-:Y:S01]  /*135b0*/  UIMAD.WIDE.U32 UR20, UR15, UR4, URZ ;  /* 0x000000040f1472a5 */ /* 0x000fe2000f8e003f */
[----:B------:R-:W-:Y:S01]  /*135c0*/  LOP3.LUT P1, RZ, R53, 0x2, RZ, 0xc0, !PT ;  /* 0x0000000235ff7812 */ /* 0x000fe2000782c0ff */
[----:B------:R-:W-:Y:S01]  /*135d0*/  IMAD.SHL.U32 R6, R7, 0x8, RZ ;  /* 0x0000000807067824 */ /* 0x000fe200078e00ff */
[----:B------:R-:W-:Y:S01]  /*135e0*/  LOP3.LUT R5, R2, 0x8, R8, 0xf8, !PT ;  /* 0x0000000802057812 */ /* 0x000fe200078ef808 */
[----:B------:R-:W-:Y:S01]  /*135f0*/  UIMAD UR6, UR15, UR5, UR6 ;  /* 0x000000050f0672a4 */ /* 0x000fe2000f8e0206 */
[----:B------:R-:W-:Y:S01]  /*13600*/  SHF.R.U32.HI R2, RZ, 0x3, R2 ;  /* 0x00000003ff027819 */ /* 0x000fe20000011602 */
[----:B------:R-:W-:Y:S01]  /*13610*/  UIMAD UR19, UR15, -0x40, UR13 ;  /* 0xffffffc00f1378a4 */ /* 0x000fe2000f8e020d */
[----:B------:R-:W-:Y:S01]  /*13620*/  LOP3.LUT R8, R4, 0x8, R6, 0xf8, !PT ;  /* 0x0000000804087812 */ /* 0x000fe200078ef806 */
[----:B------:R-:W-:Y:S01]  /*13630*/  UMOV UR9, 0x5 ;  /* 0x0000000500097882 */ /* 0x000fe20000000000 */
[----:B------:R-:W-:Y:S01]  /*13640*/  SHF.R.U32.HI R6, RZ, 0x3, R4 ;  /* 0x00000003ff067819 */ /* 0x000fe20000011604 */
[----:B------:R-:W-:Y:S01]  /*13650*/  IMAD R4, R156, 0x400, R153 ;  /* 0x000004009c047824 */ /* 0x000fe200078e0299 */
[----:B------:R-:W-:Y:S01]  /*13660*/  LOP3.LUT R2, R5, R2, RZ, 0x3c, !PT ;  /* 0x0000000205027212 */ /* 0x000fe200078e3cff */
[----:B------:R-:W-:Y:S01]  /*13670*/  USHF.L.U64.HI UR7, UR4, UR9, UR5 ;  /* 0x0000000904077299 */ /* 0x000fe20008010205 */
[----:B------:R-:W-:Y:S01]  /*13680*/  LOP3.LUT R152, R8, R6, RZ, 0x3c, !PT ;  /* 0x0000000608987212 */ /* 0x000fe200078e3cff */
[----:B------:R-:W-:Y:S01]  /*13690*/  IMAD.SHL.U32 R244, R244, 0x2, RZ ;  /* 0x00000002f4f47824 */ /* 0x000fe200078e00ff */
[----:B------:R-:W-:Y:S01]  /*136a0*/  BAR.SYNC.DEFER_BLOCKING 0x0 ;  /* 0x0000000000007b1d */ /* 0x000fe20000010000 */
[----:B------:R-:W-:Y:S01]  /*136b0*/  IMAD R2, R7, 0x200, R2 ;  /* 0x0000020007027824 */ /* 0x000fe200078e0202 */
[C---:B------:R-:W-:Y:S01]  /*136c0*/  LOP3.LUT P4, RZ, R161.reuse, 0x1, RZ, 0xc0, !PT ;  /* 0x00000001a1ff7812 */ /* 0x040fe2000788c0ff */
[----:B------:R-:W-:Y:S01]  /*136d0*/  IMAD.IADD R4, R152, 0x1, R4 ;  /* 0x0000000198047824 */ /* 0x000fe200078e0204 */
[----:B------:R-:W-:Y:S01]  /*136e0*/  LOP3.LUT P6, RZ, R161, 0x2, RZ, 0xc0, !PT ;  /* 0x00000002a1ff7812 */ /* 0x000fe200078cc0ff */
[----:B------:R-:W-:-:S02]  /*136f0*/  IMAD.SHL.U32 R224, R2, 0x2, RZ ;  /* 0x0000000202e07824 */ /* 0x000fc400078e00ff */
[----:B------:R-:W-:-:S03]  /*13700*/  IMAD.SHL.U32 R231, R4, 0x2, RZ ;  /* 0x0000000204e77824 */ /* 0x000fc600078e00ff */
[----:B------:R-:W-:Y:S01]  /*13710*/  IADD3 R235, R224, 0x4120, RZ ;  /* 0x00004120e0eb7810 */ /* 0x000fe20007ffe0ff */
[C-C-:B------:R-:W-:Y:S02]  /*13720*/  IMAD R233, R3.reuse, 0x2, R231.reuse ;  /* 0x0000000203e97824 */ /* 0x140fe400078e02e7 */
[C---:B------:R-:W-:Y:S02]  /*13730*/  IMAD R232, R0.reuse, 0x2, R231 ;  /* 0x0000000200e87824 */ /* 0x040fe400078e02e7 */
[----:B------:R-:W-:Y:S02]  /*13740*/  IMAD R234, R0, 0x2, R233 ;  /* 0x0000000200ea7824 */ /* 0x000fe400078e02e9 */
[----:B------:R-:W-:Y:S01]  /*13750*/  IMAD R236, R3, 0x2, R232 ;  /* 0x0000000203ec7824 */ /* 0x000fe200078e02e8 */
[----:B------:R-:W-:Y:S04]  /*13760*/  LDSM.16.M88.4 R16, [R224+0x4100] ;  /* 0x00410000e010783b */ /* 0x000fe80000000200 */
[----:B------:R-:W1:Y:S04]  /*13770*/  LDSM.16.M88.4 R4, [R231+0xa100] ;  /* 0x00a10000e704783b */ /* 0x000e680000000200 */
[----:B------:R-:W2:Y:S04]  /*13780*/  LDSM.16.M88.4 R12, [R224+0x4900] ;  /* 0x00490000e00c783b */ /* 0x000ea80000000200 */
[----:B------:R-:W3:Y:S04]  /*13790*/  LDSM.16.M88.4 R20, [R224+0x5100] ;  /* 0x00510000e014783b */ /* 0x000ee80000000200 */
[----:B------:R-:W4:Y:S04]  /*137a0*/  LDSM.16.M88.4 R24, [R224+0x5900] ;  /* 0x00590000e018783b */ /* 0x000f280000000200 */
[----:B------:R-:W5:Y:S01]  /*137b0*/  LDSM.16.M88.4 R8, [R231+0x8100] ;  /* 0x00810000e708783b */ /* 0x000f620000000200 */
[C---:B-1----:R-:W-:Y:S08]  /*137c0*/  HMMA.16816.F32 R36, R4.reuse, R16, RZ ;  /* 0x000000100424723c */ /* 0x042ff000000018ff */
[C---:B--2---:R-:W-:Y:S08]  /*137d0*/  HMMA.16816.F32 R56, R4.reuse, R12, RZ ;  /* 0x0000000c0438723c */ /* 0x044ff000000018ff */
[C---:B---3--:R-:W-:Y:S08]  /*137e0*/  HMMA.16816.F32 R60, R4.reuse, R20, RZ ;  /* 0x00000014043c723c */ /* 0x048ff000000018ff */
[C---:B----4-:R-:W-:Y:S08]  /*137f0*/  HMMA.16816.F32 R64, R4.reuse, R24, RZ ;  /* 0x000000180440723c */ /* 0x050ff000000018ff */
[C---:B------:R-:W-:Y:S08]  /*13800*/  HMMA.16816.F32 R40, R4.reuse, R18, RZ ;  /* 0x000000120428723c */ /* 0x040ff000000018ff */
[C---:B------:R-:W-:Y:S08]  /*13810*/  HMMA.16816.F32 R80, R4.reuse, R14, RZ ;  /* 0x0000000e0450723c */ /* 0x040ff000000018ff */
[C---:B------:R-:W-:Y:S08]  /*13820*/  HMMA.16816.F32 R84, R4.reuse, R22, RZ ;  /* 0x000000160454723c */ /* 0x040ff000000018ff */
[----:B------:R-:W-:Y:S07]  /*13830*/  HMMA.16816.F32 R96, R4, R26, RZ ;  /* 0x0000001a0460723c */ /* 0x000fee00000018ff */
[----:B------:R-:W-:Y:S01]  /*13840*/  IMAD.U32 R5, RZ, RZ, UR21 ;  /* 0x00000015ff057e24 */ /* 0x000fe2000f8e00ff */
[----:B------:R-:W-:Y:S01]  /*13850*/  IADD3 R6, R224, 0x4100, RZ ;  /* 0x00004100e0067810 */ /* 0x000fe20007ffe0ff */
[----:B------:R-:W-:Y:S01]  /*13860*/  IMAD.U32 R4, RZ, RZ, UR20 ;  /* 0x00000014ff047e24 */ /* 0x000fe2000f8e00ff */
[----:B-----5:R-:W-:Y:S01]  /*13870*/  HMMA.16816.F32 R108, R8, R16, RZ ;  /* 0x00000010086c723c */ /* 0x020fe200000018ff */
[----:B------:R-:W-:Y:S01]  /*13880*/  IMAD.U32 R5, RZ, RZ, UR6 ;  /* 0x00000006ff057e24 */ /* 0x000fe2000f8e00ff */
[----:B------:R-:W-:Y:S01]  /*13890*/  USHF.L.U32 UR6, UR4, 0x5, URZ ;  /* 0x0000000504067899 */ /* 0x000fe2000800063f */
[----:B------:R-:W-:-:S02]  /*138a0*/  @P1 IADD3 R235, R6, -0x20, RZ ;  /* 0xffffffe006eb1810 */ /* 0x000fc40007ffe0ff */
[C---:B------:R-:W-:Y:S01]  /*138b0*/  LEA R2, P0, R4.reuse, R138, 0x6 ;  /* 0x0000008a04027211 */ /* 0x040fe200078030ff */
[----:B------:R-:W-:Y:S01]  /*138c0*/  UIADD3 UR4, UP0, UR6, 0x80, URZ ;  /* 0x0000008006047890 */ /* 0x000fe2000ff1e03f */
[----:B------:R-:W-:Y:S01]  /*138d0*/  IADD3 R5, R5, UR21, RZ ;  /* 0x0000001505057c10 */ /* 0x000fe2000fffe0ff */
[C---:B------:R-:W-:Y:S01]  /*138e0*/  HMMA.16816.F32 R112, R8.reuse, R18, RZ ;  /* 0x000000120870723c */ /* 0x040fe200000018ff */
[----:B------:R-:W-:Y:S01]  /*138f0*/  LDSM.16.M88.4 R32, [R235] ;  /* 0x00000000eb20783b */ /* 0x000fe20000000200 */
[----:B------:R-:W-:Y:S01]  /*13900*/  UIADD3.X UR14, URZ, UR7, URZ, UP0, !UPT ;  /* 0x000000073f0e7290 */ /* 0x000fe200087fe43f */
[----:B------:R-:W-:Y:S01]  /*13910*/  LEA.HI.X R5, R4, R137, R5, 0x6, P0 ;  /* 0x0000008904057211 */ /* 0x000fe200000f3405 */
[----:B------:R-:W-:Y:S01]  /*13920*/  UISETP.GE.AND UP0, UPT, UR12, 0x2, UPT ;  /* 0x000000020c00788c */ /* 0x000fe2000bf06270 */
[C---:B------:R-:W-:Y:S01]  /*13930*/  LEA R4, P0, R2.reuse, c[0x0][0x1f8], 0x1 ;  /* 0x00007e0002047a11 */ /* 0x040fe200078008ff */
[----:B------:R-:W-:Y:S01]  /*13940*/  LDSM.16.M88.4 R28, [R235+0x800] ;  /* 0x00080000eb1c783b */ /* 0x000fe20000000200 */
[----:B------:R-:W-:Y:S01]  /*13950*/  IADD3 R243, R235, 0x800, RZ ;  /* 0x00000800ebf37810 */ /* 0x000fe20007ffe0ff */
[----:B------:R-:W-:Y:S01]  /*13960*/  HMMA.16816.F32 R92, R8, R12, RZ ;  /* 0x0000000c085c723c */ /* 0x000fe200000018ff */
[----:B------:R-:W-:-:S02]  /*13970*/  LEA.HI.X R5, R2, c[0x0][0x1fc], R5, 0x1, P0 ;  /* 0x00007f0002057a11 */ /* 0x000fc400000f0c05 */
[----:B------:R-:W-:Y:S02]  /*13980*/  IADD3 R2, -R76, UR19, RZ ;  /* 0x000000134c027c10 */ /* 0x000fe4000fffe1ff */
[----:B------:R-:W-:Y:S02]  /*13990*/  IADD3 R6, P0, R4, UR6, RZ ;  /* 0x0000000604067c10 */ /* 0x000fe4000ff1e0ff */
[C---:B------:R-:W-:Y:S01]  /*139a0*/  ISETP.LT.OR P3, PT, R2.reuse, 0x1, P4 ;  /* 0x000000010200780c */ /* 0x040fe20002761670 */
[----:B------:R-:W-:Y:S01]  /*139b0*/  HMMA.16816.F32 R100, R8, R14, RZ ;  /* 0x0000000e0864723c */ /* 0x000fe200000018ff */
[C---:B------:R-:W-:Y:S01]  /*139c0*/  ISETP.LT.OR P2, PT, R2.reuse, 0x1, P6 ;  /* 0x000000010200780c */ /* 0x040fe20003741670 */
[----:B------:R-:W1:Y:S01]  /*139d0*/  LDSM.16.M88.4 R12, [R233+0xa100] ;  /* 0x00a10000e90c783b */ /* 0x000e620000000200 */
[----:B------:R-:W-:Y:S02]  /*139e0*/  ISETP.LT.OR P1, PT, R2, 0x11, P4 ;  /* 0x000000110200780c */ /* 0x000fe40002721670 */
[----:B------:R-:W-:-:S02]  /*139f0*/  IADD3.X R7, R5, UR7, RZ, P0, !PT ;  /* 0x0000000705077c10 */ /* 0x000fc400087fe4ff */
[C---:B------:R-:W-:Y:S01]  /*13a00*/  IADD3 R242, R235.reuse, 0x1000, RZ ;  /* 0x00001000ebf27810 */ /* 0x040fe20007ffe0ff */
[C---:B------:R-:W-:Y:S01]  /*13a10*/  HMMA.16816.F32 R88, R8.reuse, R20, RZ ;  /* 0x000000140858723c */ /* 0x040fe200000018ff */
[C---:B------:R-:W-:Y:S02]  /*13a20*/  IADD3 R241, R235.reuse, 0x1800, RZ ;  /* 0x00001800ebf17810 */ /* 0x040fe40007ffe0ff */
[C---:B------:R-:W-:Y:S02]  /*13a30*/  IADD3 R240, R235.reuse, 0x2000, RZ ;  /* 0x00002000ebf07810 */ /* 0x040fe40007ffe0ff */
[C---:B------:R-:W-:Y:S02]  /*13a40*/  IADD3 R239, R235.reuse, 0x2800, RZ ;  /* 0x00002800ebef7810 */ /* 0x040fe40007ffe0ff */
[C---:B------:R-:W-:Y:S01]  /*13a50*/  IADD3 R238, R235.reuse, 0x3000, RZ ;  /* 0x00003000ebee7810 */ /* 0x040fe20007ffe0ff */
[----:B------:R-:W-:Y:S01]  /*13a60*/  HMMA.16816.F32 R104, R8, R22, RZ ;  /* 0x000000160868723c */ /* 0x000fe200000018ff */
[----:B------:R-:W-:Y:S01]  /*13a70*/  LDSM.16.M88.4 R20, [R235+0x1800] ;  /* 0x00180000eb14783b */ /* 0x000fe20000000200 */
[----:B------:R-:W-:-:S06]  /*13a80*/  IADD3 R237, R235, 0x3800, RZ ;  /* 0x00003800ebed7810 */ /* 0x000fcc0007ffe0ff */
[C---:B------:R-:W-:Y:S08]  /*13a90*/  HMMA.16816.F32 R72, R8.reuse, R24, RZ ;  /* 0x000000180848723c */ /* 0x040ff000000018ff */
[----:B------:R-:W-:Y:S01]  /*13aa0*/  HMMA.16816.F32 R68, R8, R26, RZ ;  /* 0x0000001a0844723c */ /* 0x000fe200000018ff */
[----:B------:R-:W2:Y:S06]  /*13ab0*/  LDSM.16.M88.4 R24, [R235+0x1000] ;  /* 0x00100000eb18783b */ /* 0x000eac0000000200 */
[----:B------:R-:W-:Y:S01]  /*13ac0*/  IMAD.U32 R8, RZ, RZ, UR6 ;  /* 0x00000006ff087e24 */ /* 0x000fe2000f8e00ff */
[----:B-1----:R-:W-:Y:S04]  /*13ad0*/  HMMA.16816.F32 R76, R12, R30, R80 ;  /* 0x0000001e0c4c723c */ /* 0x002fe80000001850 */
[----:B------:R-:W-:-:S02]  /*13ae0*/  IADD3 R18, P5, P4, R8, 0x80, R4 ;  /* 0x0000008008127810 */ /* 0x000fc40007cbe004 */
[----:B------:R-:W1:Y:S02]  /*13af0*/  LDSM.16.M88.4 R8, [R233+0x8100] ;  /* 0x00810000e908783b */ /* 0x000e640000000200 */
[----:B------:R-:W-:Y:S02]  /*13b00*/  IADD3.X R19, RZ, UR7, R5, P5, P4 ;  /* 0x00000007ff137c10 */ /* 0x000fe4000afe8405 */
[----:B------:R-:W-:Y:S01]  /*13b10*/  @!PT LDS RZ, [RZ] ;  /* 0x00000000fffff984 */ /* 0x000fe20000000800 */
[----:B------:R-:W-:Y:S01]  /*13b20*/  @!PT LDS RZ, [RZ] ;  /* 0x00000000fffff984 */ /* 0x000fe20000000800 */
[----:B------:R-:W-:Y:S01]  /*13b30*/  @!PT LDS RZ, [RZ] ;  /* 0x00000000fffff984 */ /* 0x000fe20000000800 */
[----:B------:R3:W-:Y:S01]  /*13b40*/  LDGSTS.E.BYPASS.LTC128B.128 [R244+0x100], [R4.64], !P3 ;  /* 0x0010000004f47fae */ /* 0x0007e2000d901d5c */
[----:B------:R-:W-:Y:S01]  /*13b50*/  LOP3.LUT P3, RZ, R161, 0x1, RZ, 0xc0, !PT ;  /* 0x00000001a1ff7812 */ /* 0x000fe2000786c0ff */
[C---:B------:R-:W-:Y:S01]  /*13b60*/  HMMA.16816.F32 R36, R12.reuse, R32, R36 ;  /* 0x000000200c24723c */ /* 0x040fe20000001824 */
[C---:B------:R-:W-:Y:S01]  /*13b70*/  ISETP.LT.OR P4, PT, R2.reuse, 0x21, P6 ;  /* 0x000000210200780c */ /* 0x040fe20003781670 */
[----:B------:R3:W-:Y:S01]  /*13b80*/  LDGSTS.E.BYPASS.LTC128B.128 [R244+0x2100], [R4.64+0x80], !P2 ;  /* 0x0210008004f47fae */ /* 0x0007e2000d101d5c */
[C---:B------:R-:W-:Y:S02]  /*13b90*/  ISETP.LT.OR P2, PT, R2.reuse, 0x11, P6 ;  /* 0x000000110200780c */ /* 0x040fe40003741670 */
[----:B------:R-:W-:Y:S01]  /*13ba0*/  ISETP.LT.OR P5, PT, R2, 0x21, P3 ;  /* 0x000000210200780c */ /* 0x000fe20001fa1670 */
[----:B------:R4:W-:Y:S01]  /*13bb0*/  LDGSTS.E.BYPASS.LTC128B.128 [R244+0x900], [R6.64], !P1 ;  /* 0x0090000006f47fae */ /* 0x0009e2000c901d5c */
[----:B------:R-:W-:Y:S01]  /*13bc0*/  LOP3.LUT P3, RZ, R53, 0x4, RZ, 0xc0, !PT ;  /* 0x0000000435ff7812 */ /* 0x000fe2000786c0ff */
[C---:B------:R-:W-:Y:S08]  /*13bd0*/  HMMA.16816.F32 R124, R12.reuse, R34, R40 ;  /* 0x000000220c7c723c */ /* 0x040ff00000001828 */
[----:B------:R5:W-:Y:S01]  /*13be0*/  LDGSTS.E.BYPASS.LTC128B.128 [R244+0x2900], [R18.64], !P2 ;  /* 0x0290000012f47fae */ /* 0x000be2000d101d5c */
[C---:B------:R-:W-:Y:S08]  /*13bf0*/  HMMA.16816.F32 R56, R12.reuse, R28, R56 ;  /* 0x0000001c0c38723c */ /* 0x040ff00000001838 */
[----:B--2---:R-:W-:Y:S01]  /*13c00*/  HMMA.16816.F32 R84, R12, R26, R84 ;  /* 0x0000001a0c54723c */ /* 0x004fe20000001854 */
[----:B---3--:R-:W-:-:S04]  /*13c10*/  IADD3 R4, P1, R6, UR6, RZ ;  /* 0x0000000606047c10 */ /* 0x008fc8000ff3e0ff */
[----:B------:R-:W-:-:S03]  /*13c20*/  IADD3.X R5, R7, UR7, RZ, P1, !PT ;  /* 0x0000000707057c10 */ /* 0x000fc60008ffe4ff */
[C---:B-1----:R-:W-:Y:S01]  /*13c30*/  HMMA.16816.F32 R108, R8.reuse, R32, R108 ;  /* 0x00000020086c723c */ /* 0x042fe2000000186c */
[----:B------:R-:W-:Y:S02]  /*13c40*/  LOP3.LUT P1, RZ, R161, 0x1, RZ, 0xc0, !PT ;  /* 0x00000001a1ff7812 */ /* 0x000fe4000782c0ff */
[----:B----4-:R-:W-:Y:S01]  /*13c50*/  IADD3 R6, P0, R6, UR4, RZ ;  /* 0x0000000406067c10 */ /* 0x010fe2000ff1e0ff */
[----:B------:R1:W-:Y:S01]  /*13c60*/  LDGSTS.E.BYPASS.LTC128B.128 [R244+0x1100], [R4.64], !P5 ;  /* 0x0110000004f47fae */ /* 0x0003e2000e901d5c */
[C---:B------:R-:W-:Y:S02]  /*13c70*/  ISETP.LT.OR P2, PT, R2.reuse, 0x31, P1 ;  /* 0x000000310200780c */ /* 0x040fe40000f41670 */
[----:B------:R-:W-:Y:S01]  /*13c80*/  IADD3.X R7, R7, UR14, RZ, P0, !PT ;  /* 0x0000000e07077c10 */ /* 0x000fe200087fe4ff */
[C---:B------:R-:W-:Y:S01]  /*13c90*/  HMMA.16816.F32 R80, R8.reuse, R34, R112 ;  /* 0x000000220850723c */ /* 0x040fe20000001870 */
[----:B------:R-:W-:Y:S01]  /*13ca0*/  ISETP.LT.OR P1, PT, R2, 0x31, P6 ;  /* 0x000000310200780c */ /* 0x000fe20003721670 */
[----:B------:R-:W-:Y:S01]  /*13cb0*/  IMAD.MOV.U32 R2, RZ, RZ, 0x40 ;  /* 0x00000040ff027424 */ /* 0x000fe200078e00ff */
[----:B------:R-:W-:Y:S01]  /*13cc0*/  IADD3 R16, P0, R4, UR6, RZ ;  /* 0x0000000604107c10 */ /* 0x000fe2000ff1e0ff */
[----:B------:R2:W-:Y:S03]  /*13cd0*/  LDGSTS.E.BYPASS.LTC128B.128 [R244+0x3100], [R6.64], !P4 ;  /* 0x0310000006f47fae */ /* 0x0005e6000e101d5c */
[----:B------:R-:W-:Y:S01]  /*13ce0*/  IADD3.X R17, R5, UR7, RZ, P0, !PT ;  /* 0x0000000705117c10 */ /* 0x000fe200087fe4ff */
[----:B------:R-:W-:Y:S01]  /*13cf0*/  HMMA.16816.F32 R32, R8, R30, R100 ;  /* 0x0000001e0820723c */ /* 0x000fe20000001864 */
[----:B------:R-:W-:-:S03]  /*13d00*/  SEL R2, R2, 0xffffffc0, !P3 ;  /* 0xffffffc002027807 */ /* 0x000fc60005800000 */
[----:B------:R5:W-:Y:S02]  /*13d10*/  LDGSTS.E.BYPASS.LTC128B.128 [R244+0x1900], [R16.64], !P2 ;  /* 0x0190000010f47fae */ /* 0x000be4000d101d5c */
[----:B------:R-:W-:Y:S02]  /*13d20*/  IMAD.IADD R230, R224, 0x1, R2 ;  /* 0x00000001e0e67824 */ /* 0x000fe400078e0202 */
[----:B------:R-:W-:Y:S01]  /*13d30*/  HMMA.16816.F32 R120, R8, R28, R92 ;  /* 0x0000001c0878723c */ /* 0x000fe2000000185c */
[----:B------:R-:W-:Y:S01]  /*13d40*/  IMAD.IADD R229, R2, 0x1, R235 ;  /* 0x0000000102e57824 */ /* 0x000fe200078e02eb */
[----:B------:R-:W-:Y:S02]  /*13d50*/  LOP3.LUT R2, R152, R153, RZ, 0xfc, !PT ;  /* 0x0000009998027212 */ /* 0x000fe400078efcff */
[----:B-1----:R-:W-:-:S04]  /*13d60*/  IADD3 R4, P0, R4, UR4, RZ ;  /* 0x0000000404047c10 */ /* 0x002fc8000ff1e0ff */
[----:B------:R-:W-:Y:S01]  /*13d70*/  HMMA.16816.F32 R128, R8, R24, R88 ;  /* 0x000000180880723c */ /* 0x000fe20000001858 */
[----:B------:R-:W-:Y:S02]  /*13d80*/  IADD3.X R5, R5, UR14, RZ, P0, !PT ;  /* 0x0000000e05057c10 */ /* 0x000fe400087fe4ff */
[----:B------:R-:W-:-:S03]  /*13d90*/  PLOP3.LUT P0, PT, PT, PT, UP0, 0x80, 0x0 ;  /* 0x000000000000781c */ /* 0x000fc60003f0f008 */
[----:B------:R2:W-:Y:S02]  /*13da0*/  LDGSTS.E.BYPASS.LTC128B.128 [R244+0x3900], [R4.64], !P1 ;  /* 0x0390000004f47fae */ /* 0x0005e4000c901d5c */
[C---:B------:R-:W-:Y:S02]  /*13db0*/  HMMA.16816.F32 R132, R8.reuse, R20, R72 ;  /* 0x000000140884723c */ /* 0x040fe40000001848 */
[----:B------:R-:W-:Y:S04]  /*13dc0*/  LDSM.16.M88.4 R52, [R230+0x4100] ;  /* 0x00410000e634783b */ /* 0x000fe80000000200 */
[----:B-----5:R-:W1:Y:S02]  /*13dd0*/  LDSM.16.M88.4 R16, [R232+0xa100] ;  /* 0x00a10000e810783b */ /* 0x020e640000000200 */
[C---:B------:R-:W-:Y:S02]  /*13de0*/  HMMA.16816.F32 R104, R8.reuse, R26, R104 ;  /* 0x0000001a0868723c */ /* 0x040fe40000001868 */
[----:B------:R-:W3:Y:S04]  /*13df0*/  LDSM.16.M88.4 R44, [R230+0x5100] ;  /* 0x00510000e62c783b */ /* 0x000ee80000000200 */
[----:B------:R-:W4:Y:S02]  /*13e00*/  LDSM.16.M88.4 R48, [R230+0x4900] ;  /* 0x00490000e630783b */ /* 0x000f240000000200 */
[----:B------:R-:W-:Y:S02]  /*13e10*/  HMMA.16816.F32 R100, R8, R22, R68 ;  /* 0x000000160864723c */ /* 0x000fe40000001844 */
[----:B------:R-:W5:Y:S04]  /*13e20*/  LDSM.16.M88.4 R8, [R232+0x8100] ;  /* 0x00810000e808783b */ /* 0x000f680000000200 */
[----:B------:R-:W4:Y:S02]  /*13e30*/  LDSM.16.M88.4 R40, [R230+0x5900] ;  /* 0x00590000e628783b */ /* 0x000f240000000200 */
[C---:B------:R-:W-:Y:S02]  /*13e40*/  HMMA.16816.F32 R60, R12.reuse, R24, R60 ;  /* 0x000000180c3c723c */ /* 0x040fe4000000183c */
[----:B--2---:R-:W-:Y:S04]  /*13e50*/  LDSM.16.M88.4 R4, [R234+0xa100] ;  /* 0x00a10000ea04783b */ /* 0x004fe80000000200 */
[----:B------:R-:W2:Y:S02]  /*13e60*/  LDSM.16.M88.4 R28, [R229] ;  /* 0x00000000e51c783b */ /* 0x000ea40000000200 */
[C---:B------:R-:W-:Y:S02]  /*13e70*/  HMMA.16816.F32 R64, R12.reuse, R20, R64 ;  /* 0x000000140c40723c */ /* 0x040fe40000001840 */
[----:B------:R-:W2:Y:S04]  /*13e80*/  LDSM.16.M88.4 R24, [R229+0x800] ;  /* 0x00080000e518783b */ /* 0x000ea80000000200 */
[----:B------:R-:W0:Y:S02]  /*13e90*/  LDGDEPBAR ;  /* 0x00000000000079af */ /* 0x000e240000000000 */
[----:B------:R-:W-:Y:S02]  /*13ea0*/  HMMA.16816.F32 R96, R12, R22, R96 ;  /* 0x000000160c60723c */ /* 0x000fe40000001860 */
[----:B------:R-:W2:Y:S04]  /*13eb0*/  LDSM.16.M88.4 R20, [R229+0x1000] ;  /* 0x00100000e514783b */ /* 0x000ea80000000200 */
[----:B------:R-:W2:Y:S02]  /*13ec0*/  LDSM.16.M88.4 R12, [R234+0x8100] ;  /* 0x00810000ea0c783b */ /* 0x000ea40000000200 */
[C---:B-1----:R-:W-:Y:S02]  /*13ed0*/  HMMA.16816.F32 R72, R16.reuse, R52, R36 ;  /* 0x000000341048723c */ /* 0x042fe40000001824 */
[----:B------:R-:W1:Y:S06]  /*13ee0*/  LDSM.16.M88.4 R36, [R229+0x1800] ;  /* 0x00180000e524783b */ /* 0x000e6c0000000200 */
[C---:B---3--:R-:W-:Y:S08]  /*13ef0*/  HMMA.16816.F32 R68, R16.reuse, R46, R84 ;  /* 0x0000002e1044723c */ /* 0x048ff00000001854 */
[C---:B----4-:R-:W-:Y:S08]  /*13f00*/  HMMA.16816.F32 R112, R16.reuse, R48, R56 ;  /* 0x000000301070723c */ /* 0x050ff00000001838 */
[C---:B------:R-:W-:Y:S08]  /*13f10*/  HMMA.16816.F32 R116, R16.reuse, R44, R60 ;  /* 0x0000002c1074723c */ /* 0x040ff0000000183c */
[----:B------:R-:W-:Y:S08]  /*13f20*/  HMMA.16816.F32 R92, R16, R54, R124 ;  /* 0x00000036105c723c */ /* 0x000ff0000000187c */
[C---:B-----5:R-:W-:Y:S08]  /*13f30*/  HMMA.16816.F32 R84, R8.reuse, R52, R108 ;  /* 0x000000340854723c */ /* 0x060ff0000000186c */
[----:B------:R-:W-:Y:S08]  /*13f40*/  HMMA.16816.F32 R80, R8, R54, R80 ;  /* 0x000000360850723c */ /* 0x000ff00000001850 */
[C---:B------:R-:W-:Y:S08]  /*13f50*/  HMMA.16816.F32 R88, R16.reuse, R40, R64 ;  /* 0x000000281058723c */ /* 0x040ff00000001840 */
[C---:B------:R-:W-:Y:S08]  /*13f60*/  HMMA.16816.F32 R76, R16.reuse, R50, R76 ;  /* 0x00000032104c723c */ /* 0x040ff0000000184c */
[----:B------:R-:W-:Y:S08]  /*13f70*/  HMMA.16816.F32 R56, R16, R42, R96 ;  /* 0x0000002a1038723c */ /* 0x000ff00000001860 */
[C---:B------:R-:W-:Y:S08]  /*13f80*/  HMMA.16816.F32 R60, R8.reuse, R50, R32 ;  /* 0x00000032083c723c */ /* 0x040ff00000001820 */
[C---:B------:R-:W-:Y:S08]  /*13f90*/  HMMA.16816.F32 R52, R8.reuse, R44, R128 ;  /* 0x0000002c0834723c */ /* 0x040ff00000001880 */
[C---:B------:R-:W-:Y:S01]  /*13fa0*/  HMMA.16816.F32 R64, R8.reuse, R48, R120 ;  /* 0x000000300840723c */ /* 0x040fe20000001878 */
[----:B------:R-:W-:Y:S07]  /*13fb0*/  LDSM.16.M88.4 R48, [R224+0x6100] ;  /* 0x00610000e030783b */ /* 0x000fee0000000200 */
[C---:B------:R-:W-:Y:S08]  /*13fc0*/  HMMA.16816.F32 R44, R8.reuse, R46, R104 ;  /* 0x0000002e082c723c */ /* 0x040ff00000001868 */
[C---:B------:R-:W-:Y:S08]  /*13fd0*/  HMMA.16816.F32 R32, R8.reuse, R40, R132 ;  /* 0x000000280820723c */ /* 0x040ff00000001884 */
[----:B------:R-:W-:Y:S01]  /*13fe0*/  HMMA.16816.F32 R16, R8, R42, R100 ;  /* 0x0000002a0810723c */ /* 0x000fe20000001864 */
[----:B------:R-:W-:Y:S04]  /*13ff0*/  LDSM.16.M88.4 R8, [R231+0xe100] ;  /* 0x00e10000e708783b */ /* 0x000fe80000000200 */
[----:B------:R-:W3:Y:S03]  /*14000*/  LDSM.16.M88.4 R40, [R224+0x6900] ;  /* 0x00690000e028783b */ /* 0x000ee60000000200 */
[C---:B--2---:R-:W-:Y:S08]  /*14010*/  HMMA.16816.F32 R96, R4.reuse, R30, R92 ;  /* 0x0000001e0460723c */ /* 0x044ff0000000185c */
[C---:B------:R-:W-:Y:S08]  /*14020*/  HMMA.16816.F32 R100, R4.reuse, R24, R112 ;  /* 0x000000180464723c */ /* 0x040ff00000001870 */
[----:B------:R-:W-:Y:S08]  /*14030*/  HMMA.16816.F32 R140, R4, R20, R116 ;  /* 0x00000014048c723c */ /* 0x000ff00000001874 */
        /* <DEDUP_REMOVED lines=8> */
[C---:B-1----:R-:W-:Y:S01]  /*140c0*/  HMMA.16816.F32 R108, R12.reuse, R36, R32 ;  /* 0x000000240c6c723c */ /* 0x042fe20000001820 */
[----:B------:R-:W-:Y:S07]  /*140d0*/  LDSM.16.M88.4 R32, [R224+0x7100] ;  /* 0x00710000e020783b */ /* 0x000fee0000000200 */
[----:B------:R-:W-:Y:S01]  /*140e0*/  HMMA.16816.F32 R92, R12, R38, R16 ;  /* 0x000000260c5c723c */ /* 0x000fe20000001810 */
[----:B------:R-:W1:Y:S04]  /*140f0*/  LDSM.16.M88.4 R12, [R231+0xc100] ;  /* 0x00c10000e70c783b */ /* 0x000e680000000200 */
[----:B------:R-:W2:Y:S03]  /*14100*/  LDSM.16.M88.4 R16, [R224+0x7900] ;  /* 0x00790000e010783b */ /* 0x000ea60000000200 */
[C---:B------:R-:W-:Y:S01]  /*14110*/  HMMA.16816.F32 R76, R4.reuse, R26, R76 ;  /* 0x0000001a044c723c */ /* 0x040fe2000000184c */
[----:B------:R-:W-:Y:S07]  /*14120*/  LDSM.16.M88.4 R24, [R235+0x2800] ;  /* 0x00280000eb18783b */ /* 0x000fee0000000200 */
[C---:B------:R-:W-:Y:S01]  /*14130*/  HMMA.16816.F32 R104, R4.reuse, R22, R68 ;  /* 0x000000160468723c */ /* 0x040fe20000001844 */
[----:B------:R-:W4:Y:S07]  /*14140*/  LDSM.16.M88.4 R20, [R233+0xc100] ;  /* 0x00c10000e914783b */ /* 0x000f2e0000000200 */
[C---:B------:R-:W-:Y:S01]  /*14150*/  HMMA.16816.F32 R72, R4.reuse, R28, R72 ;  /* 0x0000001c0448723c */ /* 0x040fe20000001848 */
[----:B------:R-:W-:Y:S07]  /*14160*/  LDSM.16.M88.4 R28, [R235+0x2000] ;  /* 0x00200000eb1c783b */ /* 0x000fee0000000200 */
[C---:B------:R-:W-:Y:S08]  /*14170*/  HMMA.16816.F32 R136, R4.reuse, R36, R88 ;  /* 0x000000240488723c */ /* 0x040ff00000001858 */
[----:B------:R-:W-:Y:S01]  /*14180*/  HMMA.16816.F32 R132, R4, R38, R56 ;  /* 0x000000260484723c */ /* 0x000fe20000001838 */
[----:B------:R-:W5:Y:S07]  /*14190*/  LDSM.16.M88.4 R4, [R233+0xe100] ;  /* 0x00e10000e904783b */ /* 0x000f6e0000000200 */
[C---:B---3--:R-:W-:Y:S08]  /*141a0*/  HMMA.16816.F32 R60, R8.reuse, R40, R100 ;  /* 0x00000028083c723c */ /* 0x048ff00000001864 */
[----:B------:R-:W-:Y:S08]  /*141b0*/  HMMA.16816.F32 R56, R8, R42, R76 ;  /* 0x0000002a0838723c */ /* 0x000ff0000000184c */
[C---:B-1----:R-:W-:Y:S08]  /*141c0*/  HMMA.16816.F32 R36, R12.reuse, R40, R120 ;  /* 0x000000280c24723c */ /* 0x042ff00000001878 */
[----:B------:R-:W-:Y:S08]  /*141d0*/  HMMA.16816.F32 R40, R12, R42, R116 ;  /* 0x0000002a0c28723c */ /* 0x000ff00000001874 */
[C---:B------:R-:W-:Y:S08]  /*141e0*/  HMMA.16816.F32 R72, R8.reuse, R48, R72 ;  /* 0x000000300848723c */ /* 0x040ff00000001848 */
[----:B------:R-:W-:Y:S08]  /*141f0*/  HMMA.16816.F32 R68, R8, R50, R96 ;  /* 0x000000320844723c */ /* 0x000ff00000001860 */
[C---:B------:R-:W-:Y:S08]  /*14200*/  HMMA.16816.F32 R76, R12.reuse, R48, R128 ;  /* 0x000000300c4c723c */ /* 0x040ff00000001880 */
[----:B------:R-:W-:Y:S01]  /*14210*/  HMMA.16816.F32 R64, R12, R50, R124 ;  /* 0x000000320c40723c */ /* 0x000fe2000000187c */
[----:B------:R-:W-:Y:S07]  /*14220*/  LDSM.16.M88.4 R48, [R230+0x6100] ;  /* 0x00610000e630783b */ /* 0x000fee0000000200 */
[C---:B------:R-:W-:Y:S08]  /*14230*/  HMMA.16816.F32 R88, R8.reuse, R32, R140 ;  /* 0x000000200858723c */ /* 0x040ff0000000188c */
[C---:B------:R-:W-:Y:S08]  /*14240*/  HMMA.16816.F32 R104, R8.reuse, R34, R104 ;  /* 0x000000220868723c */ /* 0x040ff00000001868 */
[C---:B--2---:R-:W-:Y:S08]  /*14250*/  HMMA.16816.F32 R100, R8.reuse, R16, R136 ;  /* 0x000000100864723c */ /* 0x044ff00000001888 */
        /* <DEDUP_REMOVED lines=21> */
[C---:B------:R-:W-:Y:S08]  /*143b0*/  HMMA.16816.F32 R132, R4.reuse, R46, R104 ;  /* 0x0000002e0484723c */ /* 0x040ff00000001868 */
[C---:B------:R-:W-:Y:S08]  /*143c0*/  HMMA.16816.F32 R128, R4.reuse, R52, R100 ;  /* 0x000000340480723c */ /* 0x040ff00000001864 */
[----:B------:R-:W-:Y:S01]  /*143d0*/  HMMA.16816.F32 R124, R4, R54, R80 ;  /* 0x00000036047c723c */ /* 0x000fe20000001850 */
[----:B------:R-:W5:Y:S07]  /*143e0*/  LDSM.16.M88.4 R4, [R236+0xe100] ;  /* 0x00e10000ec04783b */ /* 0x000f6e0000000200 */
[C---:B------:R-:W-:Y:S01]  /*143f0*/  HMMA.16816.F32 R108, R20.reuse, R44, R8 ;  /* 0x0000002c146c723c */ /* 0x040fe20000001808 */
[----:B------:R-:W2:Y:S07]  /*14400*/  LDSM.16.M88.4 R8, [R234+0xc100] ;  /* 0x00c10000ea08783b */ /* 0x000eae0000000200 */
[C---:B------:R-:W-:Y:S01]  /*14410*/  HMMA.16816.F32 R104, R20.reuse, R46, R84 ;  /* 0x0000002e1468723c */ /* 0x040fe20000001854 */
[----:B------:R-:W-:Y:S07]  /*14420*/  LDSM.16.M88.4 R44, [R229+0x2000] ;  /* 0x00200000e52c783b */ /* 0x000fee0000000200 */
        /* <DEDUP_REMOVED lines=13> */
[C---:B------:R-:W-:Y:S08]  /*14500*/  HMMA.16816.F32 R80, R16.reuse, R38, R132 ;  /* 0x000000261050723c */ /* 0x040ff00000001884 */
[C---:B------:R-:W-:Y:S08]  /*14510*/  HMMA.16816.F32 R76, R16.reuse, R32, R128 ;  /* 0x00000020104c723c */ /* 0x040ff00000001880 */
[----:B------:R-:W-:Y:S08]  /*14520*/  HMMA.16816.F32 R64, R16, R34, R124 ;  /* 0x000000221040723c */ /* 0x000ff0000000187c */
[C---:B------:R-:W-:Y:S08]  /*14530*/  HMMA.16816.F32 R40, R12.reuse, R36, R108 ;  /* 0x000000240c28723c */ /* 0x040ff0000000186c */
        /* <DEDUP_REMOVED lines=9> */
[----:B------:R-:W-:Y:S08]  /*145d0*/  HMMA.16816.F32 R28, R8, R20, R16 ;  /* 0x00000014081c723c */ /* 0x000ff00000001810 */
        /* <DEDUP_REMOVED lines=8> */
[----:B------:R-:W-:Y:S01]  /*14660*/  HMMA.16816.F32 R20, R8, R22, R12 ;  /* 0x000000160814723c */ /* 0x000fe2000000180c */
[----:B------:R-:W-:Y:S06]  /*14670*/  BAR.SYNC.DEFER_BLOCKING 0x0 ;  /* 0x0000000000007b1d */ /* 0x000fec0000010000 */
[----:B------:R-:W-:Y:S05]  /*14680*/  @!P0 BRA `(.L_x_1673) ;  /* 0x0000026000008947 */ /* 0x000fea0003800000 */
[----:B------:R-:W-:Y:S01]  /*14690*/  UIADD3 UR5, UR12, -0x2, URZ ;  /* 0xfffffffe0c057890 */ /* 0x000fe2000fffe03f */
[----:B------:R-:W-:Y:S01]  /*146a0*/  LOP3.LUT P5, RZ, R161, 0x1, RZ, 0xc0, !PT ;  /* 0x00000001a1ff7812 */ /* 0x000fe200078ac0ff */
[----:B------:R-:W-:-:S02]  /*146b0*/  UIADD3 UR22, UP0, UR22, 0x80, URZ ;  /* 0x0000008016167890 */ /* 0x000fc4000ff1e03f */
[----:B------:R-:W-:Y:S02]  /*146c0*/  USHF.R.S32.HI UR4, URZ, 0x1f, UR5 ;  /* 0x0000001f3f047899 */ /* 0x000fe40008011405 */
[----:B------:R-:W-:Y:S01]  /*146d0*/  UIMAD UR11, UR11, UR5, URZ ;  /* 0x000000050b0b72a4 */ /* 0x000fe2000f8e023f */
[----:B------:R-:W-:Y:S01]  /*146e0*/  IMAD.WIDE.U32 R6, R154, UR5, R158 ;  /* 0x000000059a067c25 */ /* 0x000fe2000f8e009e */
[----:B------:R-:W-:Y:S02]  /*146f0*/  USHF.L.U32 UR5, UR8, 0x5, URZ ;  /* 0x0000000508057899 */ /* 0x000fe4000800063f */
[----:B------:R-:W-:Y:S02]  /*14700*/  UIMAD UR11, UR4, UR10, UR11 ;  /* 0x0000000a040b72a4 */ /* 0x000fe4000f8e020b */
[----:B------:R-:W-:Y:S01]  /*14710*/  LEA R4, P0, R6, c[0x0][0x1c8], 0x1 ;  /* 0x0000720006047a11 */ /* 0x000fe200078008ff */
[----:B------:R-:W-:Y:S02]  /*14720*/  ULDC UR4, c[0x0][0x1e4] ;  /* 0x0000790000047ab9 */ /* 0x000fe40000000800 */
[----:B------:R-:W-:Y:S01]  /*14730*/  USHF.L.U64.HI UR4, UR8, UR9, UR4 ;  /* 0x0000000908047299 */ /* 0x000fe20008010204 */
[----:B------:R-:W-:Y:S01]  /*14740*/  IADD3 R5, R7, UR11, RZ ;  /* 0x0000000b07057c10 */ /* 0x000fe2000fffe0ff */
[----:B------:R-:W-:Y:S01]  /*14750*/  IMAD.U32 R7, RZ, RZ, UR5 ;  /* 0x00000005ff077e24 */ /* 0x000fe2000f8e00ff */
[----:B------:R-:W-:-:S02]  /*14760*/  UIADD3.X UR8, URZ, UR17, URZ, UP0, !UPT ;  /* 0x000000113f087290 */ /* 0x000fc400087fe43f */
        /* <DEDUP_REMOVED lines=24> */
.L_x_1673:
[----:B---3--:R-:W-:Y:S01]  /*148f0*/  FMUL.FTZ R4, R41, c[0x0][0x320] ;  /* 0x0000c80029047a20 */ /* 0x008fe20000410000 */
[----:B------:R-:W-:Y:S01]  /*14900*/  SHF.R.S32.HI R7, RZ, 0x1f, R156 ;  /* 0x0000001fff077819 */ /* 0x000fe2000001149c */
[----:B------:R-:W-:Y:S01]  /*14910*/  FMUL.FTZ R5, R83, c[0x0][0x320] ;  /* 0x0000c80053057a20 */ /* 0x000fe20000410000 */
[----:B------:R-:W-:Y:S01]  /*14920*/  LEA.HI R6, R157, R177, RZ, 0x2 ;  /* 0x000000b19d067211 */ /* 0x000fe200078f10ff */
[----:B------:R1:W-:Y:S01]  /*14930*/  MUFU.TANH R166, R4 ;  /* 0x0000000400a67308 */ /* 0x0003e20000002400 */
[----:B------:R-:W-:Y:S01]  /*14940*/  FMUL.FTZ R8, R96, c[0x0][0x320] ;  /* 0x0000c80060087a20 */ /* 0x000fe20000410000 */
[----:B------:R-:W-:Y:S01]  /*14950*/  PLOP3.LUT P1, PT, PT, PT, UP2, 0x80, 0x0 ;  /* 0x000000000000781c */ /* 0x000fe20003f2f028 */
[----:B------:R-:W-:Y:S01]  /*14960*/  UMOV UR4, 0xffffffc0 ;  /* 0xffffffc000047882 */ /* 0x000fe20000000000 */
[----:B------:R-:W-:Y:S01]  /*14970*/  LOP3.LUT R6, R6, 0xfffffffc, RZ, 0xc0, !PT ;  /* 0xfffffffc06067812 */ /* 0x000fe200078ec0ff */
[----:B------:R-:W-:Y:S01]  /*14980*/  UIMAD UR4, UR15, UR4, 0x1 ;  /* 0x000000010f0474a4 */ /* 0x000fe2000f8e0204 */
[----:B------:R-:W-:Y:S01]  /*14990*/  PLOP3.LUT P0, PT, PT, PT, UP2, 0x80, 0x0 ;  /* 0x000000000000781c */ /* 0x000fe20003f0f028 */
[----:B------:R-:W-:Y:S01]  /*149a0*/  STL [R1+0x98], R242 ;  /* 0x000098f201007387 */ /* 0x000fe20000100800 */
[----:B------:R2:W-:Y:S01]  /*149b0*/  MUFU.TANH R41, R5 ;  /* 0x0000000500297308 */ /* 0x0005e20000002400 */
[----:B------:R-:W-:-:S02]  /*149c0*/  IMAD.IADD R6, R177, 0x1, -R6 ;  /* 0x00000001b1067824 */ /* 0x000fc400078e0a06 */
[----:B------:R-:W-:Y:S01]  /*149d0*/  STL [R1+0x94], R241 ;  /* 0x000094f101007387 */ /* 0x000fe20000100800 */
[----:B------:R-:W-:Y:S02]  /*149e0*/  FMUL.FTZ R10, R76, c[0x0][0x320] ;  /* 0x0000c8004c0a7a20 */ /* 0x000fe40000410000 */
[----:B------:R-:W-:Y:S01]  /*149f0*/  IMAD.SHL.U32 R225, R2, 0x2, RZ ;  /* 0x0000000202e17824 */ /* 0x000fe200078e00ff */
[----:B------:R-:W-:Y:S01]  /*14a00*/  STL [R1+0x90], R240 ;  /* 0x000090f001007387 */ /* 0x000fe20000100800 */
[----:B-1----:R-:W-:Y:S01]  /*14a10*/  FMUL.FTZ R4, R60, c[0x0][0x320] ;  /* 0x0000c8003c047a20 */ /* 0x002fe20000410000 */
[----:B------:R-:W-:Y:S01]  /*14a20*/  MUFU.TANH R15, R8 ;  /* 0x00000008000f7308 */ /* 0x000fe20000002400 */
[----:B------:R-:W-:Y:S01]  /*14a30*/  IMAD R228, R0, 0x2, R225 ;  /* 0x0000000200e47824 */ /* 0x000fe200078e02e1 */
[----:B------:R-:W-:Y:S01]  /*14a40*/  STL [R1+0x8c], R239 ;  /* 0x00008cef01007387 */ /* 0x000fe20000100800 */
[----:B------:R-:W-:-:S03]  /*14a50*/  LEA R226, R3, R225, 0x1 ;  /* 0x000000e103e27211 */ /* 0x000fc600078e08ff */
[----:B------:R-:W-:Y:S01]  /*14a60*/  STL [R1+0x88], R238 ;  /* 0x000088ee01007387 */ /* 0x000fe20000100800 */
[----:B--2---:R-:W-:Y:S01]  /*14a70*/  LEA.HI R5, R7, R156, RZ, 0x2 ;  /* 0x0000009c07057211 */ /* 0x004fe200078f10ff */
[----:B------:R1:W-:Y:S01]  /*14a80*/  MUFU.TANH R70, R4 ;  /* 0x0000000400467308 */ /* 0x0003e20000002400 */
[----:B------:R-:W-:Y:S01]  /*14a90*/  IMAD R227, R0, 0x2, R226 ;  /* 0x0000000200e37824 */ /* 0x000fe200078e02e2 */
[----:B------:R-:W-:Y:S01]  /*14aa0*/  STL [R1+0x84], R237 ;  /* 0x000084ed01007387 */ /* 0x000fe20000100800 */
[----:B------:R-:W-:-:S03]  /*14ab0*/  LOP3.LUT R5, R5, 0xffffffc, RZ, 0xc0, !PT ;  /* 0x0ffffffc05057812 */ /* 0x000fc600078ec0ff */
[----:B------:R-:W-:Y:S01]  /*14ac0*/  STL [R1+0x80], R236 ;  /* 0x000080ec01007387 */ /* 0x000fe20000100800 */
[----:B------:R-:W-:Y:S01]  /*14ad0*/  IADD3 R9, -R5, R156, RZ ;  /* 0x0000009c05097210 */ /* 0x000fe20007ffe1ff */
[----:B------:R2:W-:Y:S01]  /*14ae0*/  MUFU.TANH R18, R10 ;  /* 0x0000000a00127308 */ /* 0x0005e20000002400 */
[----:B------:R-:W-:Y:S01]  /*14af0*/  LEA.HI R5, R6, R6, RZ, 0x1 ;  /* 0x0000000606057211 */ /* 0x000fe200078f08ff */
[----:B------:R-:W-:Y:S04]  /*14b00*/  STL [R1+0x7c], R235 ;  /* 0x00007ceb01007387 */ /* 0x000fe80000100800 */
[----:B------:R-:W-:Y:S01]  /*14b10*/  STL [R1+0x78], R234 ;  /* 0x000078ea01007387 */ /* 0x000fe20000100800 */
[----:B-1----:R-:W-:-:S03]  /*14b20*/  FMUL.FTZ R4, R61, c[0x0][0x320] ;  /* 0x0000c8003d047a20 */ /* 0x002fc60000410000 */
[----:B------:R-:W-:Y:S01]  /*14b30*/  STL [R1+0x74], R233 ;  /* 0x000074e901007387 */ /* 0x000fe20000100800 */
[----:B------:R1:W-:Y:S03]  /*14b40*/  MUFU.TANH R69, R4 ;  /* 0x0000000400457308 */ /* 0x0003e60000002400 */
[----:B------:R-:W-:Y:S01]  /*14b50*/  STL [R1+0x70], R232 ;  /* 0x000070e801007387 */ /* 0x000fe20000100800 */
[----:B--2---:R-:W-:-:S03]  /*14b60*/  FMUL.FTZ R10, R77, c[0x0][0x320] ;  /* 0x0000c8004d0a7a20 */ /* 0x004fc60000410000 */
[----:B------:R-:W-:Y:S01]  /*14b70*/  STL [R1+0x6c], R231 ;  /* 0x00006ce701007387 */ /* 0x000fe20000100800 */
[----:B------:R-:W-:Y:S03]  /*14b80*/  MUFU.TANH R17, R10 ;  /* 0x0000000a00117308 */ /* 0x000fe60000002400 */
[----:B------:R-:W-:Y:S04]  /*14b90*/  STL [R1+0x68], R230 ;  /* 0x000068e601007387 */ /* 0x000fe80000100800 */
[----:B------:R-:W-:Y:S01]  /*14ba0*/  STL [R1+0x64], R229 ;  /* 0x000064e501007387 */ /* 0x000fe20000100800 */
[----:B-1----:R-:W-:-:S03]  /*14bb0*/  FMUL.FTZ R4, R56, c[0x0][0x320] ;  /* 0x0000c80038047a20 */ /* 0x002fc60000410000 */
[----:B------:R-:W-:Y:S01]  /*14bc0*/  STL [R1+0x60], R224 ;  /* 0x000060e001007387 */ /* 0x000fe20000100800 */
[----:B------:R1:W-:Y:S03]  /*14bd0*/  MUFU.TANH R68, R4 ;  /* 0x0000000400447308 */ /* 0x0003e60000002400 */
[----:B------:R-:W-:Y:S04]  /*14be0*/  LDSM.16.MT88.4 R116, [R226+0x2100] ;  /* 0x00210000e274783b */ /* 0x000fe80000004200 */
[----:B------:R-:W-:Y:S04]  /*14bf0*/  LDSM.16.MT88.4 R108, [R227+0x2100] ;  /* 0x00210000e36c783b */ /* 0x000fe80000004200 */
[----:B------:R-:W-:Y:S04]  /*14c00*/  LDSM.16.MT88.4 R112, [R225+0x2100] ;  /* 0x00210000e170783b */ /* 0x000fe80000004200 */
[----:B------:R-:W-:Y:S01]  /*14c10*/  LDSM.16.MT88.4 R104, [R228+0x2100] ;  /* 0x00210000e468783b */ /* 0x000fe20000004200 */
[----:B-1----:R-:W-:-:S03]  /*14c20*/  FMUL.FTZ R4, R57, c[0x0][0x320] ;  /* 0x0000c80039047a20 */ /* 0x002fc60000410000 */
[----:B------:R-:W0:Y:S01]  /*14c30*/  LDGDEPBAR ;  /* 0x00000000000079af */ /* 0x000e220000000000 */
        /* <DEDUP_REMOVED lines=78> */
[----:B-1----:R-:W-:-:S05]  /*15120*/  LOP3.LUT R4, R155, 0xffffffe0, RZ, 0xc0, !PT ;  /* 0xffffffe09b047812 */ /* 0x002fca00078ec0ff */
[----:B------:R-:W-:-:S05]  /*15130*/  IMAD.IADD R4, R177, 0x1, -R4 ;  /* 0x00000001b1047824 */ /* 0x000fca00078e0a04 */
[----:B------:R-:W-:-:S04]  /*15140*/  SHF.R.S32.HI R7, RZ, 0x1f, R4 ;  /* 0x0000001fff077819 */ /* 0x000fc80000011404 */
[----:B------:R-:W-:-:S04]  /*15150*/  LEA.HI R7, R7, R4, RZ, 0x2 ;  /* 0x0000000407077211 */ /* 0x000fc800078f10ff */
[----:B------:R-:W-:-:S05]  /*15160*/  LEA.HI.SX32 R8, R7, UR18, 0x1e ;  /* 0x0000001207087c11 */ /* 0x000fca000f8ff2ff */
[----:B------:R-:W-:Y:S01]  /*15170*/  IMAD R11, R9, 0x10, R8 ;  /* 0x00000010090b7824 */ /* 0x000fe200078e0208 */
[C---:B------:R-:W-:Y:S01]  /*15180*/  LOP3.LUT R9, R5.reuse, 0x1ffffffe, RZ, 0xc0, !PT ;  /* 0x1ffffffe05097812 */ /* 0x040fe200078ec0ff */
[----:B------:R-:W-:-:S03]  /*15190*/  IMAD.SHL.U32 R8, R5, 0x20, RZ ;  /* 0x0000002005087824 */ /* 0x000fc600078e00ff */
[----:B------:R-:W-:Y:S02]  /*151a0*/  IADD3 R6, R6, -R9, RZ ;  /* 0x8000000906067210 */ /* 0x000fe40007ffe0ff */
[----:B------:R-:W-:-:S05]  /*151b0*/  LOP3.LUT R5, R8, 0xffffffc0, RZ, 0xc0, !PT ;  /* 0xffffffc008057812 */ /* 0x000fca00078ec0ff */
[----:B------:R-:W-:-:S04]  /*151c0*/  IMAD.IADD R5, R5, 0x1, R11 ;  /* 0x0000000105057824 */ /* 0x000fc800078e020b */
[----:B------:R-:W-:Y:S02]  /*151d0*/  IMAD R13, R6, 0x8, R5 ;  /* 0x00000008060d7824 */ /* 0x000fe400078e0205 */
[----:B------:R-:W-:Y:S02]  /*151e0*/  FMUL.FTZ R5, R78, c[0x0][0x320] ;  /* 0x0000c8004e057a20 */ /* 0x000fe40000410000 */
[----:B------:R-:W-:Y:S01]  /*151f0*/  @P1 IMAD.HI.U32 R6, R13, c[0x0][0x2c8], RZ ;  /* 0x0000b2000d061a27 */ /* 0x000fe200078e00ff */
[----:B------:R-:W-:Y:S01]  /*15200*/  MOV R8, R13 ;  /* 0x0000000d00087202 */ /* 0x000fe20000000f00 */
[----:B------:R1:W-:Y:S01]  /*15210*/  MUFU.TANH R40, R5 ;  /* 0x0000000500287308 */ /* 0x0003e20000002400 */
[----:B------:R4:W-:Y:S02]  /*15220*/  STL [R1+0x20], R13 ;  /* 0x0000200d01007387 */ /* 0x0009e40000100800 */
[----:B------:R-:W-:Y:S01]  /*15230*/  @P0 SHF.R.U32.HI R8, RZ, c[0x0][0x2cc], R6 ;  /* 0x0000b300ff080a19 */ /* 0x000fe20000011606 */
[----:B------:R-:W-:-:S04]  /*15240*/  FMUL.FTZ R6, R97, c[0x0][0x320] ;  /* 0x0000c80061067a20 */ /* 0x000fc80000410000 */
[----:B------:R-:W-:Y:S01]  /*15250*/  SHFL.IDX PT, R9, R8, 0x2, 0x1c1f ;  /* 0x005c1f0008097f89 */ /* 0x000fe200000e0000 */
[----:B------:R2:W2:Y:S01]  /*15260*/  MUFU.TANH R16, R6 ;  /* 0x0000000600107308 */ /* 0x0004a20000002400 */
[----:B-1----:R-:W-:Y:S02]  /*15270*/  FMUL.FTZ R5, R79, c[0x0][0x320] ;  /* 0x0000c8004f057a20 */ /* 0x002fe40000410000 */
[----:B------:R-:W-:Y:S05]  /*15280*/  LDSM.16.MT88.4 R76, [R228+0x900] ;  /* 0x00090000e44c783b */ /* 0x000fea0000004200 */
[----:B------:R1:W-:Y:S01]  /*15290*/  MUFU.TANH R28, R5 ;  /* 0x00000005001c7308 */ /* 0x0003e20000002400 */
[----:B--2---:R-:W-:Y:S01]  /*152a0*/  IMAD.U32 R6, RZ, RZ, UR4 ;  /* 0x00000004ff067e24 */ /* 0x004fe2000f8e00ff */
[----:B------:R-:W-:Y:S01]  /*152b0*/  ULDC.64 UR4, c[0x0][0x2c8] ;  /* 0x0000b20000047ab9 */ /* 0x000fe20000000a00 */
[----:B----4-:R-:W-:-:S06]  /*152c0*/  FMUL.FTZ R13, R67, c[0x0][0x320] ;  /* 0x0000c800430d7a20 */ /* 0x010fcc0000410000 */
[----:B------:R-:W-:Y:S01]  /*152d0*/  MUFU.TANH R13, R13 ;  /* 0x0000000d000d7308 */ /* 0x000fe20000002400 */
[----:B-1----:R-:W-:Y:S02]  /*152e0*/  LOP3.LUT R5, R7, 0x7ffffffc, RZ, 0xc0, !PT ;  /* 0x7ffffffc07057812 */ /* 0x002fe400078ec0ff */
[----:B------:R-:W1:Y:S03]  /*152f0*/  SHFL.IDX PT, R7, R8, 0x3, 0x1c1f ;  /* 0x007c1f0008077f89 */ /* 0x000e6600000e0000 */
[----:B------:R-:W-:Y:S02]  /*15300*/  IMAD.IADD R5, R4, 0x1, -R5 ;  /* 0x0000000104057824 */ /* 0x000fe400078e0a05 */
[----:B------:R-:W-:Y:S02]  /*15310*/  FMUL.FTZ R4, R98, c[0x0][0x320] ;  /* 0x0000c80062047a20 */ /* 0x000fe40000410000 */
[----:B------:R-:W-:Y:S01]  /*15320*/  LDSM.16.MT88.4 R96, [R228+0x100] ;  /* 0x00010000e460783b */ /* 0x000fe20000004200 */
[----:B------:R-:W-:Y:S01]  /*15330*/  SHF.L.U32 R11, R5, 0x1, RZ ;  /* 0x00000001050b7819 */ /* 0x000fe200000006ff */
[----:B------:R2:W-:Y:S03]  /*15340*/  MUFU.TANH R19, R4 ;  /* 0x0000000400137308 */ /* 0x0005e60000002400 */
[----:B------:R-:W-:Y:S01]  /*15350*/  IADD3 R5, -R11, UR13, R6 ;  /* 0x0000000d0b057c10 */ /* 0x000fe2000fffe106 */
[----:B------:R4:W-:Y:S01]  /*15360*/  STL [R1+0x38], R11 ;  /* 0x0000380b01007387 */ /* 0x0009e20000100800 */
[----:B------:R-:W-:-:S02]  /*15370*/  FMUL.FTZ R6, R66, c[0x0][0x320] ;  /* 0x0000c80042067a20 */ /* 0x000fc40000410000 */
[----:B------:R-:W-:Y:S01]  /*15380*/  IADD3 R10, R5, -UR24, RZ ;  /* 0x80000018050a7c10 */ /* 0x000fe2000fffe0ff */
[----:B------:R-:W-:-:S04]  /*15390*/  FMUL.FTZ R5, R65, c[0x0][0x320] ;  /* 0x0000c80041057a20 */ /* 0x000fc80000410000 */
[----:B------:R1:W-:Y:S01]  /*153a0*/  MUFU.TANH R20, R5 ;  /* 0x0000000500147308 */ /* 0x0003e20000002400 */
[----:B--2---:R-:W-:Y:S02]  /*153b0*/  FMUL.FTZ R4, R64, c[0x0][0x320] ;  /* 0x0000c80040047a20 */ /* 0x004fe40000410000 */
[----:B------:R-:W-:Y:S05]  /*153c0*/  LDSM.16.MT88.4 R64, [R226+0x2900] ;  /* 0x00290000e240783b */ /* 0x000fea0000004200 */
[----:B------:R2:W2:Y:S01]  /*153d0*/  MUFU.TANH R14, R4 ;  /* 0x00000004000e7308 */ /* 0x0004a20000002400 */
[C---:B-1----:R-:W-:Y:S01]  /*153e0*/  IMAD.IADD R5, R10.reuse, 0x1, R7 ;  /* 0x000000010a057824 */ /* 0x042fe200078e0207 */
[----:B----4-:R-:W-:Y:S01]  /*153f0*/  IADD3 R11, -R11, UR19, RZ ;  /* 0x000000130b0b7c10 */ /* 0x010fe2000fffe1ff */
[----:B--2---:R-:W-:-:S05]  /*15400*/  IMAD.IADD R4, R10, 0x1, R9 ;  /* 0x000000010a047824 */ /* 0x004fca00078e0209 */
[----:B------:R-:W-:-:S04]  /*15410*/  IMNMX R4, R11, R4, PT ;  /* 0x000000040b047217 */ /* 0x000fc80003800200 */
[C---:B------:R-:W-:Y:S02]  /*15420*/  ISETP.GT.AND P1, PT, R4.reuse, RZ, PT ;  /* 0x000000ff0400720c */ /* 0x040fe40003f24270 */
[C---:B------:R-:W-:Y:S02]  /*15430*/  ISETP.GT.AND P0, PT, R4.reuse, 0x1, PT ;  /* 0x000000010400780c */ /* 0x040fe40003f04270 */
[C---:B------:R-:W-:Y:S02]  /*15440*/  ISETP.GT.AND P3, PT, R4.reuse, 0x9, PT ;  /* 0x000000090400780c */ /* 0x040fe40003f64270 */
[C---:B------:R-:W-:Y:S02]  /*15450*/  ISETP.GT.AND P5, PT, R4.reuse, 0x10, PT ;  /* 0x000000100400780c */ /* 0x040fe40003fa4270 */
[----:B------:R-:W-:Y:S02]  /*15460*/  ISETP.GT.AND P2, PT, R4, 0x8, PT ;  /* 0x000000080400780c */ /* 0x000fe40003f44270 */
[----:B------:R-:W-:-:S02]  /*15470*/  FSEL R9, R36, -INF , P1 ;  /* 0xff80000024097808 */ /* 0x000fc40000800000 */
[----:B---3--:R-:W-:Y:S02]  /*15480*/  FSEL R12, R12, -INF , P0 ;  /* 0xff8000000c0c7808 */ /* 0x008fe40000000000 */
[----:B------:R-:W-:Y:S02]  /*15490*/  FSEL R16, R16, -INF , P3 ;  /* 0xff80000010107808 */ /* 0x000fe40001800000 */
[----:B------:R-:W-:Y:S02]  /*154a0*/  FSEL R26, R26, -INF , P5 ;  /* 0xff8000001a1a7808 */ /* 0x000fe40002800000 */
[C---:B------:R-:W-:Y:S02]  /*154b0*/  ISETP.GT.AND P4, PT, R4.reuse, 0x11, PT ;  /* 0x000000110400780c */ /* 0x040fe40003f84270 */
[C---:B------:R-:W-:Y:S02]  /*154c0*/  ISETP.GT.AND P1, PT, R4.reuse, 0x18, PT ;  /* 0x000000180400780c */ /* 0x040fe40003f24270 */
[----:B------:R-:W-:-:S02]  /*154d0*/  ISETP.GT.AND P0, PT, R4, 0x19, PT ;  /* 0x000000190400780c */ /* 0x000fc40003f04270 */
[C---:B------:R-:W-:Y:S02]  /*154e0*/  ISETP.GT.AND P3, PT, R4.reuse, 0x20, PT ;  /* 0x000000200400780c */ /* 0x040fe40003f64270 */
[----:B------:R-:W-:Y:S02]  /*154f0*/  ISETP.GT.AND P5, PT, R4, 0x21, PT ;  /* 0x000000210400780c */ /* 0x000fe40003fa4270 */
[----:B------:R-:W-:Y:S02]  /*15500*/  FSEL R15, R15, -INF , P2 ;  /* 0xff8000000f0f7808 */ /* 0x000fe40001000000 */
[----:B------:R-:W-:Y:S02]  /*15510*/  FMNMX.FTZ R136, R9, R12, !PT ;  /* 0x0000000c09887209 */ /* 0x000fe40007810000 */
[----:B------:R-:W-:Y:S02]  /*15520*/  FSEL R29, R29, -INF , P4 ;  /* 0xff8000001d1d7808 */ /* 0x000fe40002000000 */
[----:B------:R-:W-:-:S02]  /*15530*/  FSEL R36, R33, -INF , P1 ;  /* 0xff80000021247808 */ /* 0x000fc40000800000 */
[----:B------:R-:W-:Y:S02]  /*15540*/  FSEL R37, R32, -INF , P0 ;  /* 0xff80000020257808 */ /* 0x000fe40000000000 */
[----:B------:R-:W-:Y:S02]  /*15550*/  FSEL R172, R27, -INF , P3 ;  /* 0xff8000001bac7808 */ /* 0x000fe40001800000 */
[----:B------:R-:W-:Y:S02]  /*15560*/  FSEL R174, R25, -INF , P5 ;  /* 0xff80000019ae7808 */ /* 0x000fe40002800000 */
[C---:B------:R-:W-:Y:S02]  /*15570*/  ISETP.GT.AND P4, PT, R4.reuse, 0x28, PT ;  /* 0x000000280400780c */ /* 0x040fe40003f84270 */
[C---:B------:R-:W-:Y:S02]  /*15580*/  ISETP.GT.AND P2, PT, R4.reuse, 0x29, PT ;  /* 0x000000290400780c */ /* 0x040fe40003f44270 */
[----:B------:R-:W-:-:S02]  /*15590*/  ISETP.GT.AND P0, PT, R4, 0x30, PT ;  /* 0x000000300400780c */ /* 0x000fc40003f04270 */
[C---:B------:R-:W-:Y:S02]  /*155a0*/  ISETP.GT.AND P1, PT, R4.reuse, 0x31, PT ;  /* 0x000000310400780c */ /* 0x040fe40003f24270 */
[C---:B------:R-:W-:Y:S02]  /*155b0*/  ISETP.GT.AND P3, PT, R4.reuse, 0x38, PT ;  /* 0x000000380400780c */ /* 0x040fe40003f64270 */
[----:B------:R-:W-:Y:S02]  /*155c0*/  ISETP.GT.AND P5, PT, R4, 0x39, PT ;  /* 0x000000390400780c */ /* 0x000fe40003fa4270 */
[----:B------:R-:W-:Y:S02]  /*155d0*/  FMNMX.FTZ R136, R15, R136, !PT ;  /* 0x000000880f887209 */ /* 0x000fe40007810000 */
[----:B------:R-:W-:Y:S02]  /*155e0*/  IMNMX R4, R11, R5, PT ;  /* 0x000000050b047217 */ /* 0x000fe40003800200 */
[----:B------:R-:W-:-:S02]  /*155f0*/  FSEL R173, R21, -INF , P4 ;  /* 0xff80000015ad7808 */ /* 0x000fc40002000000 */
[----:B------:R-:W-:Y:S01]  /*15600*/  FSEL R210, R18, -INF , P0 ;  /* 0xff80000012d27808 */ /* 0x000fe20000000000 */
[----:B------:R1:W2:Y:S01]  /*15610*/  MUFU.TANH R21, R6 ;  /* 0x0000000600157308 */ /* 0x0002a20000002400 */
[----:B------:R-:W-:Y:S02]  /*15620*/  FMNMX.FTZ R136, R16, R136, !PT ;  /* 0x0000008810887209 */ /* 0x000fe40007810000 */
[C---:B------:R-:W-:Y:S02]  /*15630*/  ISETP.GT.AND P4, PT, R4.reuse, RZ, PT ;  /* 0x000000ff0400720c */ /* 0x040fe40003f84270 */
[----:B------:R-:W-:Y:S02]  /*15640*/  ISETP.GT.AND P0, PT, R4, 0x1, PT ;  /* 0x000000010400780c */ /* 0x000fe40003f04270 */
[----:B------:R-:W-:Y:S02]  /*15650*/  FSEL R175, R24, -INF , P2 ;  /* 0xff80000018af7808 */ /* 0x000fe40001000000 */
[----:B------:R-:W-:-:S02]  /*15660*/  FSEL R238, R17, -INF , P1 ;  /* 0xff80000011ee7808 */ /* 0x000fc40000800000 */
[----:B------:R-:W-:Y:S02]  /*15670*/  FSEL R237, R14, -INF , P3 ;  /* 0xff8000000eed7808 */ /* 0x000fe40001800000 */
[----:B------:R-:W-:Y:S02]  /*15680*/  FMNMX.FTZ R136, R26, R136, !PT ;  /* 0x000000881a887209 */ /* 0x000fe40007810000 */
[----:B------:R-:W-:Y:S01]  /*15690*/  ISETP.GT.AND P2, PT, R4, 0x8, PT ;  /* 0x000000080400780c */ /* 0x000fe20003f44270 */
[----:B-1----:R-:W-:Y:S01]  /*156a0*/  FMUL.FTZ R6, R63, c[0x0][0x320] ;  /* 0x0000c8003f067a20 */ /* 0x002fe20000410000 */
[----:B------:R-:W-:Y:S02]  /*156b0*/  FSEL R14, R35, -INF , P4 ;  /* 0xff800000230e7808 */ /* 0x000fe40002000000 */
        /* <DEDUP_REMOVED lines=39> */
[C---:B------:R-:W-:Y:S02]  /*15930*/  ISETP.GT.AND P0, PT, R4.reuse, 0x30, PT ;  /* 0x000000300400780c */ /* 0x040fe40003f04270 */
[----:B------:R-:W-:Y:S02]  /*15940*/  FSEL R168, R41, -INF , P1 ;  /* 0xff80000029a87808 */ /* 0x000fe40000800000 */
[----:B------:R-:W-:Y:S02]  /*15950*/  FMNMX.FTZ R5, R169, R5, !PT ;  /* 0x00000005a9057209 */ /* 0x000fe40007810000 */
[----:B------:R-:W-:Y:S02]  /*15960*/  FMNMX.FTZ R136, R179, R136, !PT ;  /* 0x00000088b3887209 */ /* 0x000fe40007810000 */
[----:B------:R-:W-:-:S02]  /*15970*/  ISETP.GT.AND P2, PT, R4, 0x31, PT ;  /* 0x000000310400780c */ /* 0x000fc40003f44270 */
[----:B------:R-:W-:Y:S01]  /*15980*/  FSEL R209, R40, -INF , P0 ;  /* 0xff80000028d17808 */ /* 0x000fe20000000000 */
[----:B------:R-:W1:Y:S01]  /*15990*/  SHFL.BFLY PT, R7, R136, 0x2, 0x1f ;  /* 0x0c401f0088077f89 */ /* 0x000e6200000e0000 */
[----:B------:R-:W-:Y:S01]  /*159a0*/  FMNMX.FTZ R5, R168, R5, !PT ;  /* 0x00000005a8057209 */ /* 0x000fe20007810000 */
[----:B------:R-:W3:Y:S01]  /*159b0*/  MUFU.TANH R40, R6 ;  /* 0x0000000600287308 */ /* 0x000ee20000002400 */
[----:B------:R-:W-:Y:S02]  /*159c0*/  ISETP.GT.AND P1, PT, R4, 0x38, PT ;  /* 0x000000380400780c */ /* 0x000fe40003f24270 */
[----:B------:R-:W-:Y:S02]  /*159d0*/  FSEL R208, R28, -INF , P2 ;  /* 0xff8000001cd07808 */ /* 0x000fe40001000000 */
[----:B------:R-:W-:Y:S02]  /*159e0*/  FMNMX.FTZ R5, R209, R5, !PT ;  /* 0x00000005d1057209 */ /* 0x000fe40007810000 */
[----:B------:R-:W-:Y:S01]  /*159f0*/  ISETP.GT.AND P0, PT, R4, 0x39, PT ;  /* 0x000000390400780c */ /* 0x000fe20003f04270 */
[----:B------:R-:W-:Y:S01]  /*15a00*/  FMUL.FTZ R4, R58, c[0x0][0x320] ;  /* 0x0000c8003a047a20 */ /* 0x000fe20000410000 */
[----:B--2---:R-:W-:-:S02]  /*15a10*/  FSEL R240, R21, -INF , P1 ;  /* 0xff80000015f07808 */ /* 0x004fc40000800000 */
[----:B------:R-:W-:Y:S01]  /*15a20*/  FMNMX.FTZ R5, R208, R5, !PT ;  /* 0x00000005d0057209 */ /* 0x000fe20007810000 */
[----:B------:R2:W4:Y:S01]  /*15a30*/  MUFU.TANH R21, R4 ;  /* 0x0000000400157308 */ /* 0x0005220000002400 */
[----:B------:R-:W-:Y:S02]  /*15a40*/  FSEL R242, R13, -INF , P0 ;  /* 0xff8000000df27808 */ /* 0x000fe40000000000 */
[----:B-1----:R-:W-:-:S05]  /*15a50*/  FMNMX.FTZ R136, R136, R7, !PT ;  /* 0x0000000788887209 */ /* 0x002fca0007810000 */
[----:B------:R-:W1:Y:S01]  /*15a60*/  SHFL.BFLY PT, R7, R136, 0x1, 0x1f ;  /* 0x0c201f0088077f89 */ /* 0x000e6200000e0000 */
[----:B--2---:R-:W-:Y:S01]  /*15a70*/  FMNMX.FTZ R4, R240, R5, !PT ;  /* 0x00000005f0047209 */ /* 0x004fe20007810000 */
[----:B------:R-:W-:-:S03]  /*15a80*/  FMUL.FTZ R5, R38, c[0x0][0x320] ;  /* 0x0000c80026057a20 */ /* 0x000fc60000410000 */
[----:B------:R-:W-:Y:S01]  /*15a90*/  FMNMX.FTZ R4, R242, R4, !PT ;  /* 0x00000004f2047209 */ /* 0x000fe20007810000 */
[----:B------:R2:W-:Y:S04]  /*15aa0*/  MUFU.TANH R133, R5 ;  /* 0x0000000500857308 */ /* 0x0005e80000002400 */
[----:B------:R-:W3:Y:S01]  /*15ab0*/  SHFL.BFLY PT, R6, R4, 0x2, 0x1f ;  /* 0x0c401f0004067f89 */ /* 0x000ee200000e0000 */
[----:B--2---:R-:W-:Y:S01]  /*15ac0*/  FMUL.FTZ R5, R39, c[0x0][0x320] ;  /* 0x0000c80027057a20 */ /* 0x004fe20000410000 */
[----:B-1----:R-:W-:-:S03]  /*15ad0*/  FMNMX.FTZ R136, R136, R7, !PT ;  /* 0x0000000788887209 */ /* 0x002fc60007810000 */
[----:B------:R1:W-:Y:S01]  /*15ae0*/  MUFU.TANH R132, R5 ;  /* 0x0000000500847308 */ /* 0x0003e20000002400 */
[----:B------:R-:W2:Y:S01]  /*15af0*/  SHFL.IDX PT, R7, R8, RZ, 0x1c1f ;  /* 0x001c1fff08077589 */ /* 0x000ea200000e0000 */
[C---:B------:R-:W-:Y:S01]  /*15b00*/  FSETP.NEU.FTZ.AND P0, PT, R136.reuse, -INF , PT ;  /* 0xff8000008800780b */ /* 0x040fe20003f1d000 */
[----:B------:R-:W-:Y:S01]  /*15b10*/  FMUL.FTZ R13, R136, c[0x0][0x2d0] ;  /* 0x0000b400880d7a20 */ /* 0x000fe20000410000 */
[----:B---3--:R-:W-:-:S04]  /*15b20*/  FMNMX.FTZ R4, R4, R6, !PT ;  /* 0x0000000604047209 */ /* 0x008fc80007810000 */
[----:B------:R-:W-:Y:S01]  /*15b30*/  FSEL R13, R13, RZ, P0 ;  /* 0x000000ff0d0d7208 */ /* 0x000fe20000000000 */
[----:B------:R2:W-:Y:S04]  /*15b40*/  SHFL.IDX PT, R6, R8, 0x1, 0x1c1f ;  /* 0x003c1f0008067f89 */ /* 0x0005e800000e0000 */
[----:B------:R-:W3:Y:S01]  /*15b50*/  SHFL.BFLY PT, R134, R4, 0x1, 0x1f ;  /* 0x0c201f0004867f89 */ /* 0x000ee200000e0000 */
[----:B-1----:R-:W-:-:S04]  /*15b60*/  FMUL.FTZ R5, R59, c[0x0][0x320] ;  /* 0x0000c8003b057a20 */ /* 0x002fc80000410000 */
[----:B------:R1:W1:Y:S01]  /*15b70*/  MUFU.TANH R20, R5 ;  /* 0x0000000500147308 */ /* 0x0002620000002400 */
[----:B--2---:R-:W-:Y:S01]  /*15b80*/  IADD3 R8, R10, R7, RZ ;  /* 0x000000070a087210 */ /* 0x004fe20007ffe0ff */
[----:B-1----:R-:W-:-:S03]  /*15b90*/  FMUL.FTZ R5, R30, c[0x0][0x320] ;  /* 0x0000c8001e057a20 */ /* 0x002fc60000410000 */
[----:B------:R-:W-:-:S03]  /*15ba0*/  IMNMX R8, R11, R8, PT ;  /* 0x000000080b087217 */ /* 0x000fc60003800200 */
[----:B------:R1:W-:Y:S01]  /*15bb0*/  MUFU.TANH R191, R5 ;  /* 0x0000000500bf7308 */ /* 0x0003e20000002400 */
[----:B---3--:R-:W-:Y:S01]  /*15bc0*/  FMNMX.FTZ R134, R4, R134, !PT ;  /* 0x0000008604867209 */ /* 0x008fe20007810000 */
[----:B------:R-:W-:Y:S01]  /*15bd0*/  FFMA.FTZ R4, R15, c[0x0][0x2d0], -R13 ;  /* 0x0000b4000f047a23 */ /* 0x000fe2000001080d */
[----:B------:R-:W-:Y:S02]  /*15be0*/  ISETP.GT.AND P1, PT, R8, 0x1, PT ;  /* 0x000000010800780c */ /* 0x000fe40003f24270 */
[----:B------:R-:W-:Y:S02]  /*15bf0*/  FSETP.NEU.FTZ.AND P0, PT, R134, -INF , PT ;  /* 0xff8000008600780b */ /* 0x000fe40003f1d000 */
[C---:B------:R-:W-:Y:S01]  /*15c00*/  ISETP.GT.AND P3, PT, R8.reuse, 0x8, PT ;  /* 0x000000080800780c */ /* 0x040fe20003f64270 */
[----:B------:R2:W-:Y:S01]  /*15c10*/  MUFU.EX2 R177, R4 ;  /* 0x0000000400b17308 */ /* 0x0005e20000000800 */
[----:B------:R-:W-:Y:S02]  /*15c20*/  FSEL R24, R69, -INF , P1 ;  /* 0xff80000045187808 */ /* 0x000fe40000800000 */
[----:B------:R-:W-:-:S02]  /*15c30*/  ISETP.GT.AND P4, PT, R8, 0x9, PT ;  /* 0x000000090800780c */ /* 0x000fc40003f84270 */
[----:B------:R-:W-:Y:S02]  /*15c40*/  ISETP.GT.AND P5, PT, R8, 0x10, PT ;  /* 0x000000100800780c */ /* 0x000fe40003fa4270 */
[----:B------:R-:W-:Y:S01]  /*15c50*/  FSEL R25, R60, -INF , P4 ;  /* 0xff8000003c197808 */ /* 0x000fe20002000000 */
[----:B-1----:R-:W-:Y:S01]  /*15c60*/  FMUL.FTZ R5, R31, c[0x0][0x320] ;  /* 0x0000c8001f057a20 */ /* 0x002fe20000410000 */
[----:B------:R-:W-:Y:S02]  /*15c70*/  FSEL R27, R57, -INF , P5 ;  /* 0xff800000391b7808 */ /* 0x000fe40002800000 */
[C---:B------:R-:W-:Y:S01]  /*15c80*/  ISETP.GT.AND P2, PT, R8.reuse, 0x18, PT ;  /* 0x000000180800780c */ /* 0x040fe20003f44270 */
[----:B------:R1:W-:Y:S01]  /*15c90*/  MUFU.TANH R190, R5 ;  /* 0x0000000500be7308 */ /* 0x0003e20000002400 */
[----:B------:R-:W-:Y:S02]  /*15ca0*/  ISETP.GT.AND P4, PT, R8, 0x20, PT ;  /* 0x000000200800780c */ /* 0x000fe40003f84270 */
[----:B------:R-:W-:Y:S01]  /*15cb0*/  FSEL R30, R53, -INF , P2 ;  /* 0xff800000351e7808 */ /* 0x000fe20001000000 */
[----:B--2---:R-:W-:Y:S01]  /*15cc0*/  FFMA.FTZ R4, R16, c[0x0][0x2d0], -R13 ;  /* 0x0000b40010047a23 */ /* 0x004fe2000001080d */
[----:B------:R-:W-:-:S02]  /*15cd0*/  ISETP.GT.AND P1, PT, R8, 0x28, PT ;  /* 0x000000280800780c */ /* 0x000fc40003f24270 */
[C---:B------:R-:W-:Y:S01]  /*15ce0*/  ISETP.GT.AND P5, PT, R8.reuse, 0x21, PT ;  /* 0x000000210800780c */ /* 0x040fe20003fa4270 */
[----:B------:R-:W-:Y:S01]  /*15cf0*/  MUFU.EX2 R176, R4 ;  /* 0x0000000400b07308 */ /* 0x000fe20000000800 */
[----:B------:R-:W-:Y:S02]  /*15d00*/  FSEL R167, R167, -INF , P4 ;  /* 0xff800000a7a77808 */ /* 0x000fe40002000000 */
[----:B------:R-:W-:Y:S02]  /*15d10*/  ISETP.GT.AND P4, PT, R8, 0x31, PT ;  /* 0x000000310800780c */ /* 0x000fe40003f84270 */
[----:B------:R-:W-:Y:S02]  /*15d20*/  FSEL R165, R165, -INF , P1 ;  /* 0xff800000a5a57808 */ /* 0x000fe40000800000 */
[----:B------:R-:W-:Y:S01]  /*15d30*/  FSEL R166, R166, -INF , P5 ;  /* 0xff800000a6a67808 */ /* 0x000fe20002800000 */
[----:B-1----:R-:W-:Y:S01]  /*15d40*/  FMUL.FTZ R5, R22, c[0x0][0x320] ;  /* 0x0000c80016057a20 */ /* 0x002fe20000410000 */
[----:B------:R-:W-:-:S02]  /*15d50*/  ISETP.GT.AND P5, PT, R8, 0x38, PT ;  /* 0x000000380800780c */ /* 0x000fc40003fa4270 */
[----:B------:R-:W-:Y:S01]  /*15d60*/  FSEL R207, R207, -INF , P4 ;  /* 0xff800000cfcf7808 */ /* 0x000fe20002000000 */
[----:B------:R1:W-:Y:S01]  /*15d70*/  MUFU.TANH R189, R5 ;  /* 0x0000000500bd7308 */ /* 0x0003e20000002400 */
[----:B------:R-:W-:Y:S02]  /*15d80*/  FSEL R245, R245, -INF , P5 ;  /* 0xff800000f5f57808 */ /* 0x000fe40002800000 */
[----:B------:R-:W-:-:S04]  /*15d90*/  ISETP.GT.AND P2, PT, R8, 0x39, PT ;  /* 0x000000390800780c */ /* 0x000fc80003f44270 */
[----:B------:R-:W-:Y:S01]  /*15da0*/  FSEL R246, R246, -INF , P2 ;  /* 0xff800000f6f67808 */ /* 0x000fe20001000000 */
[----:B-1----:R-:W-:Y:S01]  /*15db0*/  FMUL.FTZ R5, R23, c[0x0][0x320] ;  /* 0x0000c80017057a20 */ /* 0x002fe20000410000 */
[----:B------:R-:W-:Y:S02]  /*15dc0*/  FSEL R23, R68, -INF , P3 ;  /* 0xff80000044177808 */ /* 0x000fe40001800000 */
[C---:B------:R-:W-:Y:S01]  /*15dd0*/  ISETP.GT.AND P3, PT, R8.reuse, 0x19, PT ;  /* 0x000000190800780c */ /* 0x040fe20003f64270 */
[----:B------:R1:W-:Y:S03]  /*15de0*/  MUFU.TANH R188, R5 ;  /* 0x0000000500bc7308 */ /* 0x0003e60000002400 */
[----:B------:R-:W-:Y:S02]  /*15df0*/  FSEL R31, R61, -INF , P3 ;  /* 0xff8000003d1f7808 */ /* 0x000fe40001800000 */
[----:B------:R-:W-:Y:S01]  /*15e00*/  ISETP.GT.AND P3, PT, R8, 0x30, PT ;  /* 0x000000300800780c */ /* 0x000fe20003f64270 */
[----:B------:R-:W-:Y:S03]  /*15e10*/  LDSM.16.MT88.4 R60, [R225+0x900] ;  /* 0x00090000e13c783b */ /* 0x000fe60000004200 */
[----:B------:R-:W-:Y:S01]  /*15e20*/  FSEL R206, R206, -INF , P3 ;  /* 0xff800000cece7808 */ /* 0x000fe20001800000 */
[----:B-1----:R-:W-:-:S02]  /*15e30*/  FFMA.FTZ R5, R9, c[0x0][0x2d0], -R13 ;  /* 0x0000b40009057a23 */ /* 0x002fc4000001080d */
[----:B------:R-:W-:Y:S02]  /*15e40*/  FMUL.FTZ R9, R42, c[0x0][0x320] ;  /* 0x0000c8002a097a20 */ /* 0x000fe40000410000 */
[----:B------:R1:W-:Y:S08]  /*15e50*/  MUFU.EX2 R241, R5 ;  /* 0x0000000500f17308 */ /* 0x0003f00000000800 */
[----:B------:R-:W2:Y:S01]  /*15e60*/  MUFU.TANH R139, R9 ;  /* 0x00000009008b7308 */ /* 0x000ea20000002400 */
[----:B-1----:R-:W-:-:S02]  /*15e70*/  FFMA.FTZ R5, R12, c[0x0][0x2d0], -R13 ;  /* 0x0000b4000c057a23 */ /* 0x002fc4000001080d */
[----:B------:R-:W-:-:S05]  /*15e80*/  FMUL.FTZ R12, R134, c[0x0][0x2d0] ;  /* 0x0000b400860c7a20 */ /* 0x000fca0000410000 */
[----:B------:R1:W3:Y:S01]  /*15e90*/  MUFU.EX2 R193, R5 ;  /* 0x0000000500c17308 */ /* 0x0002e20000000800 */
[----:B------:R-:W-:Y:S02]  /*15ea0*/  FSEL R12, R12, RZ, P0 ;  /* 0x000000ff0c0c7208 */ /* 0x000fe40000000000 */
[----:B------:R-:W-:-:S03]  /*15eb0*/  ISETP.GT.AND P0, PT, R8, RZ, PT ;  /* 0x000000ff0800720c */ /* 0x000fc60003f04270 */
[--C-:B------:R-:W-:Y:S02]  /*15ec0*/  FFMA.FTZ R0, R19, c[0x0][0x2d0], -R12.reuse ;  /* 0x0000b40013007a23 */ /* 0x100fe4000001080c */
[--C-:B------:R-:W-:Y:S01]  /*15ed0*/  FFMA.FTZ R3, R17, c[0x0][0x2d0], -R12.reuse ;  /* 0x0000b40011037a23 */ /* 0x100fe2000001080c */
[----:B------:R-:W-:Y:S01]  /*15ee0*/  FSEL R17, R70, -INF , P0 ;  /* 0xff80000046117808 */ /* 0x000fe20000000000 */
[----:B------:R2:W-:Y:S01]  /*15ef0*/  MUFU.EX2 R178, R0 ;  /* 0x0000000000b27308 */ /* 0x0005e20000000800 */
[----:B------:R-:W-:Y:S01]  /*15f00*/  ISETP.GT.AND P0, PT, R8, 0x11, PT ;  /* 0x000000110800780c */ /* 0x000fe20003f04270 */
[----:B------:R-:W-:Y:S02]  /*15f10*/  FFMA.FTZ R4, R14, c[0x0][0x2d0], -R12 ;  /* 0x0000b4000e047a23 */ /* 0x000fe4000001080c */
[----:B-1----:R-:W-:Y:S01]  /*15f20*/  IMAD.IADD R5, R10, 0x1, R6 ;  /* 0x000000010a057824 */ /* 0x002fe200078e0206 */
[----:B------:R-:W-:Y:S02]  /*15f30*/  FSEL R28, R56, -INF , P0 ;  /* 0xff800000381c7808 */ /* 0x000fe40000000000 */
[----:B------:R-:W-:Y:S01]  /*15f40*/  ISETP.GT.AND P0, PT, R8, 0x29, PT ;  /* 0x000000290800780c */ /* 0x000fe20003f04270 */
[----:B------:R1:W-:Y:S01]  /*15f50*/  MUFU.EX2 R192, R3 ;  /* 0x0000000300c07308 */ /* 0x0003e20000000800 */
[----:B------:R-:W-:Y:S01]  /*15f60*/  IMNMX R2, R11, R5, PT ;  /* 0x000000050b027217 */ /* 0x000fe20003800200 */
[----:B------:R-:W-:Y:S01]  /*15f70*/  FFMA.FTZ R8, R29, c[0x0][0x2d0], -R13 ;  /* 0x0000b4001d087a23 */ /* 0x000fe2000001080d */
[----:B------:R-:W-:Y:S01]  /*15f80*/  FSEL R164, R164, -INF , P0 ;  /* 0xff800000a4a47808 */ /* 0x000fe20000000000 */
[----:B------:R-:W-:Y:S01]  /*15f90*/  LDSM.16.MT88.4 R56, [R226+0x900] ;  /* 0x00090000e238783b */ /* 0x000fe20000004200 */
[----:B------:R-:W-:-:S02]  /*15fa0*/  ISETP.GT.AND P1, PT, R2, RZ, PT ;  /* 0x000000ff0200720c */ /* 0x000fc40003f24270 */
[----:B------:R-:W-:Y:S01]  /*15fb0*/  ISETP.GT.AND P0, PT, R2, 0x1, PT ;  /* 0x000000010200780c */ /* 0x000fe20003f04270 */
[----:B--2---:R-:W-:Y:S01]  /*15fc0*/  FFMA.FTZ R0, R18, c[0x0][0x2d0], -R12 ;  /* 0x0000b40012007a23 */ /* 0x004fe2000001080c */
[----:B------:R-:W-:Y:S01]  /*15fd0*/  ISETP.GT.AND P4, PT, R2, 0x8, PT ;  /* 0x000000080200780c */ /* 0x000fe20003f84270 */
[----:B------:R-:W2:Y:S01]  /*15fe0*/  MUFU.EX2 R194, R4 ;  /* 0x0000000400c27308 */ /* 0x000ea20000000800 */
[----:B------:R-:W-:Y:S02]  /*15ff0*/  FSEL R16, R50, -INF , P1 ;  /* 0xff80000032107808 */ /* 0x000fe40000800000 */
[----:B------:R-:W-:Y:S02]  /*16000*/  FSEL R22, R40, -INF , P0 ;  /* 0xff80000028167808 */ /* 0x000fe40000000000 */
[----:B------:R-:W-:Y:S01]  /*16010*/  ISETP.GT.AND P5, PT, R2, 0x9, PT ;  /* 0x000000090200780c */ /* 0x000fe20003fa4270 */
[----:B-1----:R-:W-:Y:S01]  /*16020*/  FFMA.FTZ R3, R26, c[0x0][0x2d0], -R13 ;  /* 0x0000b4001a037a23 */ /* 0x002fe2000001080d */
[----:B----4-:R-:W-:Y:S01]  /*16030*/  FSEL R21, R21, -INF , P4 ;  /* 0xff80000015157808 */ /* 0x010fe20002000000 */
[----:B------:R1:W4:Y:S01]  /*16040*/  MUFU.EX2 R195, R0 ;  /* 0x0000000000c37308 */ /* 0x0003220000000800 */
[----:B------:R-:W-:-:S02]  /*16050*/  ISETP.GT.AND P3, PT, R2, 0x10, PT ;  /* 0x000000100200780c */ /* 0x000fc40003f64270 */
[----:B------:R-:W-:Y:S02]  /*16060*/  FSEL R20, R20, -INF , P5 ;  /* 0xff80000014147808 */ /* 0x000fe40002800000 */
[C---:B------:R-:W-:Y:S02]  /*16070*/  ISETP.GT.AND P2, PT, R2.reuse, 0x11, PT ;  /* 0x000000110200780c */ /* 0x040fe40003f44270 */
[----:B------:R-:W-:Y:S01]  /*16080*/  FSEL R19, R71, -INF , P3 ;  /* 0xff80000047137808 */ /* 0x000fe20001800000 */
[----:B------:R2:W-:Y:S01]  /*16090*/  MUFU.EX2 R230, R3 ;  /* 0x0000000300e67308 */ /* 0x0005e20000000800 */
[C---:B------:R-:W-:Y:S01]  /*160a0*/  ISETP.GT.AND P1, PT, R2.reuse, 0x18, PT ;  /* 0x000000180200780c */ /* 0x040fe20003f24270 */
[----:B------:R-:W-:Y:S01]  /*160b0*/  LDSM.16.MT88.4 R68, [R225+0x2900] ;  /* 0x00290000e144783b */ /* 0x000fe20000004200 */
[----:B------:R-:W-:Y:S02]  /*160c0*/  FSEL R18, R55, -INF , P2 ;  /* 0xff80000037127808 */ /* 0x000fe40001000000 */
[----:B------:R-:W-:-:S02]  /*160d0*/  ISETP.GT.AND P0, PT, R2, 0x19, PT ;  /* 0x000000190200780c */ /* 0x000fc40003f04270 */
[----:B------:R-:W-:Y:S01]  /*160e0*/  ISETP.GT.AND P2, PT, R2, 0x20, PT ;  /* 0x000000200200780c */ /* 0x000fe20003f44270 */
[----:B------:R3:W3:Y:S01]  /*160f0*/  MUFU.EX2 R234, R8 ;  /* 0x0000000800ea7308 */ /* 0x0006e20000000800 */
[----:B-1----:R-:W-:Y:S02]  /*16100*/  FMNMX.FTZ R0, R17, R24, !PT ;  /* 0x0000001811007209 */ /* 0x002fe40007810000 */
[----:B------:R-:W-:Y:S02]  /*16110*/  FSEL R26, R54, -INF , P1 ;  /* 0xff800000361a7808 */ /* 0x000fe40000800000 */
[----:B------:R-:W-:Y:S01]  /*16120*/  FMNMX.FTZ R0, R23, R0, !PT ;  /* 0x0000000017007209 */ /* 0x000fe20007810000 */
[----:B------:R-:W-:Y:S01]  /*16130*/  LDSM.16.MT88.4 R52, [R227+0x900] ;  /* 0x00090000e334783b */ /* 0x000fe20000004200 */
[----:B------:R-:W-:Y:S02]  /*16140*/  FSEL R29, R51, -INF , P0 ;  /* 0xff800000331d7808 */ /* 0x000fe40000000000 */
[----:B------:R-:W-:Y:S01]  /*16150*/  FMNMX.FTZ R0, R25, R0, !PT ;  /* 0x0000000019007209 */ /* 0x000fe20007810000 */
[----:B------:R-:W-:Y:S01]  /*16160*/  LDSM.16.MT88.4 R48, [R228+0x2900] ;  /* 0x00290000e430783b */ /* 0x000fe20000004200 */
[----:B--2---:R-:W-:-:S02]  /*16170*/  FMNMX.FTZ R3, R16, R22, !PT ;  /* 0x0000001610037209 */ /* 0x004fc40007810000 */
[----:B------:R-:W-:Y:S02]  /*16180*/  FMNMX.FTZ R0, R27, R0, !PT ;  /* 0x000000001b007209 */ /* 0x000fe40007810000 */
[----:B------:R-:W-:Y:S01]  /*16190*/  FMNMX.FTZ R3, R21, R3, !PT ;  /* 0x0000000315037209 */ /* 0x000fe20007810000 */
[----:B---3--:R-:W-:Y:S01]  /*161a0*/  FFMA.FTZ R8, R36, c[0x0][0x2d0], -R13 ;  /* 0x0000b40024087a23 */ /* 0x008fe2000001080d */
[----:B------:R-:W-:Y:S02]  /*161b0*/  FMNMX.FTZ R0, R28, R0, !PT ;  /* 0x000000001c007209 */ /* 0x000fe40007810000 */
[----:B------:R-:W-:Y:S01]  /*161c0*/  FMNMX.FTZ R3, R20, R3, !PT ;  /* 0x0000000314037209 */ /* 0x000fe20007810000 */
[----:B------:R1:W-:Y:S01]  /*161d0*/  MUFU.EX2 R239, R8 ;  /* 0x0000000800ef7308 */ /* 0x0003e20000000800 */
[----:B------:R-:W-:Y:S02]  /*161e0*/  FMNMX.FTZ R0, R30, R0, !PT ;  /* 0x000000001e007209 */ /* 0x000fe40007810000 */
[----:B------:R-:W-:-:S02]  /*161f0*/  FMNMX.FTZ R3, R19, R3, !PT ;  /* 0x0000000313037209 */ /* 0x000fc40007810000 */
[----:B------:R-:W-:Y:S02]  /*16200*/  FMNMX.FTZ R0, R31, R0, !PT ;  /* 0x000000001f007209 */ /* 0x000fe40007810000 */
[----:B------:R-:W-:Y:S02]  /*16210*/  FMNMX.FTZ R3, R18, R3, !PT ;  /* 0x0000000312037209 */ /* 0x000fe40007810000 */
[----:B------:R-:W-:Y:S02]  /*16220*/  FMNMX.FTZ R0, R167, R0, !PT ;  /* 0x00000000a7007209 */ /* 0x000fe40007810000 */
[----:B------:R-:W-:Y:S02]  /*16230*/  FSEL R139, R139, -INF , P2 ;  /* 0xff8000008b8b7808 */ /* 0x000fe40001000000 */
[----:B------:R-:W-:Y:S02]  /*16240*/  FMNMX.FTZ R0, R166, R0, !PT ;  /* 0x00000000a6007209 */ /* 0x000fe40007810000 */
[----:B------:R-:W-:Y:S01]  /*16250*/  ISETP.GT.AND P6, PT, R2, 0x21, PT ;  /* 0x000000210200780c */ /* 0x000fe20003fc4270 */
[----:B-1----:R-:W-:Y:S01]  /*16260*/  FFMA.FTZ R8, R37, c[0x0][0x2d0], -R13 ;  /* 0x0000b40025087a23 */ /* 0x002fe2000001080d */
[----:B------:R-:W-:-:S02]  /*16270*/  FMNMX.FTZ R0, R165, R0, !PT ;  /* 0x00000000a5007209 */ /* 0x000fc40007810000 */
[----:B------:R-:W-:Y:S01]  /*16280*/  ISETP.GT.AND P5, PT, R2, 0x28, PT ;  /* 0x000000280200780c */ /* 0x000fe20003fa4270 */
[----:B------:R-:W-:Y:S01]  /*16290*/  MUFU.EX2 R232, R8 ;  /* 0x0000000800e87308 */ /* 0x000fe20000000800 */
[----:B------:R-:W-:Y:S02]  /*162a0*/  FMNMX.FTZ R0, R164, R0, !PT ;  /* 0x00000000a4007209 */ /* 0x000fe40007810000 */
[----:B------:R-:W-:Y:S02]  /*162b0*/  ISETP.GT.AND P4, PT, R2, 0x29, PT ;  /* 0x000000290200780c */ /* 0x000fe40003f84270 */
[----:B------:R-:W-:Y:S02]  /*162c0*/  FMNMX.FTZ R0, R206, R0, !PT ;  /* 0x00000000ce007209 */ /* 0x000fe40007810000 */
[----:B------:R-:W-:Y:S02]  /*162d0*/  ISETP.GT.AND P3, PT, R2, 0x30, PT ;  /* 0x000000300200780c */ /* 0x000fe40003f64270 */
[----:B------:R-:W-:-:S02]  /*162e0*/  FMNMX.FTZ R0, R207, R0, !PT ;  /* 0x00000000cf007209 */ /* 0x000fc40007810000 */
[C---:B------:R-:W-:Y:S02]  /*162f0*/  ISETP.GT.AND P2, PT, R2.reuse, 0x31, PT ;  /* 0x000000310200780c */ /* 0x040fe40003f44270 */
[----:B------:R-:W-:Y:S02]  /*16300*/  FMNMX.FTZ R0, R245, R0, !PT ;  /* 0x00000000f5007209 */ /* 0x000fe40007810000 */
[----:B------:R-:W-:Y:S02]  /*16310*/  ISETP.GT.AND P1, PT, R2, 0x38, PT ;  /* 0x000000380200780c */ /* 0x000fe40003f24270 */
[----:B------:R-:W-:Y:S02]  /*16320*/  FMNMX.FTZ R3, R26, R3, !PT ;  /* 0x000000031a037209 */ /* 0x000fe40007810000 */
[----:B------:R-:W-:Y:S01]  /*16330*/  ISETP.GT.AND P0, PT, R2, 0x39, PT ;  /* 0x000000390200780c */ /* 0x000fe20003f04270 */
[----:B------:R-:W-:Y:S01]  /*16340*/  FFMA.FTZ R2, R32, c[0x0][0x2d0], -R12 ;  /* 0x0000b40020027a23 */ /* 0x000fe2000001080c */
[----:B------:R-:W-:-:S02]  /*16350*/  FMNMX.FTZ R0, R246, R0, !PT ;  /* 0x00000000f6007209 */ /* 0x000fc40007810000 */
[----:B------:R-:W-:Y:S01]  /*16360*/  FMNMX.FTZ R3, R29, R3, !PT ;  /* 0x000000031d037209 */ /* 0x000fe20007810000 */
[----:B------:R1:W-:Y:S01]  /*16370*/  MUFU.EX2 R229, R2 ;  /* 0x0000000200e57308 */ /* 0x0003e20000000800 */
[----:B------:R-:W-:Y:S01]  /*16380*/  FSEL R135, R135, -INF , P6 ;  /* 0xff80000087877808 */ /* 0x000fe20003000000 */
[----:B------:R-:W2:Y:S01]  /*16390*/  SHFL.BFLY PT, R9, R0, 0x2, 0x1f ;  /* 0x0c401f0000097f89 */ /* 0x000ea200000e0000 */
[----:B------:R-:W-:Y:S02]  /*163a0*/  FMNMX.FTZ R3, R139, R3, !PT ;  /* 0x000000038b037209 */ /* 0x000fe40007810000 */
[----:B------:R-:W-:Y:S02]  /*163b0*/  F2FP.PACK_AB R4, R193, R241 ;  /* 0x000000f1c104723e */ /* 0x000fe400000000ff */
[----:B------:R-:W-:Y:S02]  /*163c0*/  F2FP.PACK_AB R6, R176, R177 ;  /* 0x000000b1b006723e */ /* 0x000fe400000000ff */
[----:B------:R-:W-:-:S02]  /*163d0*/  F2FP.PACK_AB R5, R192, R194 ;  /* 0x000000c2c005723e */ /* 0x000fc400000000ff */
[----:B----4-:R-:W-:Y:S02]  /*163e0*/  F2FP.PACK_AB R7, R195, R178 ;  /* 0x000000b2c307723e */ /* 0x010fe400000000ff */
[----:B------:R-:W-:Y:S02]  /*163f0*/  FSEL R133, R133, -INF , P5 ;  /* 0xff80000085857808 */ /* 0x000fe40002800000 */
[----:B------:R-:W-:Y:S01]  /*16400*/  FMNMX.FTZ R3, R135, R3, !PT ;  /* 0x0000000387037209 */ /* 0x000fe20007810000 */
[----:B-1----:R-:W-:Y:S01]  /*16410*/  FFMA.FTZ R2, R33, c[0x0][0x2d0], -R12 ;  /* 0x0000b40021027a23 */ /* 0x002fe2000001080c */
[----:B------:R-:W-:Y:S01]  /*16420*/  FSEL R132, R132, -INF , P4 ;  /* 0xff80000084847808 */ /* 0x000fe20002000000 */
[----:B------:R-:W-:Y:S01]  /*16430*/  HMMA.16816.F32 R44, R4, R84, RZ ;  /* 0x00000054042c723c */ /* 0x000fe200000018ff */
[----:B------:R-:W-:Y:S01]  /*16440*/  FMNMX.FTZ R3, R133, R3, !PT ;  /* 0x0000000385037209 */ /* 0x000fe20007810000 */
[----:B------:R1:W3:Y:S01]  /*16450*/  MUFU.EX2 R235, R2 ;  /* 0x0000000200eb7308 */ /* 0x0002e20000000800 */
[----:B------:R-:W-:-:S02]  /*16460*/  FSEL R191, R191, -INF , P3 ;  /* 0xff800000bfbf7808 */ /* 0x000fc40001800000 */
[----:B------:R-:W-:Y:S02]  /*16470*/  FMNMX.FTZ R3, R132, R3, !PT ;  /* 0x0000000384037209 */ /* 0x000fe40007810000 */
[----:B------:R-:W-:Y:S01]  /*16480*/  FSEL R190, R190, -INF , P2 ;  /* 0xff800000bebe7808 */ /* 0x000fe20001000000 */
[C---:B------:R-:W-:Y:S01]  /*16490*/  HMMA.16816.F32 R144, R4.reuse, R116, RZ ;  /* 0x000000740490723c */ /* 0x040fe200000018ff */
[----:B------:R-:W-:Y:S02]  /*164a0*/  FMNMX.FTZ R3, R191, R3, !PT ;  /* 0x00000003bf037209 */ /* 0x000fe40007810000 */
[----:B------:R-:W-:Y:S02]  /*164b0*/  FSEL R189, R189, -INF , P1 ;  /* 0xff800000bdbd7808 */ /* 0x000fe40000800000 */
[----:B------:R-:W-:Y:S02]  /*164c0*/  FMNMX.FTZ R3, R190, R3, !PT ;  /* 0x00000003be037209 */ /* 0x000fe40007810000 */
[----:B--2---:R-:W-:Y:S01]  /*164d0*/  FMNMX.FTZ R0, R0, R9, !PT ;  /* 0x0000000900007209 */ /* 0x004fe20007810000 */
[C---:B------:R-:W-:Y:S01]  /*164e0*/  HMMA.16816.F32 R128, R4.reuse, R108, RZ ;  /* 0x0000006c0480723c */ /* 0x040fe200000018ff */
[----:B------:R-:W-:Y:S01]  /*164f0*/  FSEL R188, R188, -INF , P0 ;  /* 0xff800000bcbc7808 */ /* 0x000fe20000000000 */
[----:B-1----:R-:W-:Y:S01]  /*16500*/  FFMA.FTZ R2, R34, c[0x0][0x2d0], -R12 ;  /* 0x0000b40022027a23 */ /* 0x002fe2000001080c */
[----:B------:R-:W-:Y:S01]  /*16510*/  FMNMX.FTZ R3, R189, R3, !PT ;  /* 0x00000003bd037209 */ /* 0x000fe20007810000 */
[----:B------:R-:W1:Y:S01]  /*16520*/  SHFL.BFLY PT, R15, R0, 0x1, 0x1f ;  /* 0x0c201f00000f7f89 */ /* 0x000e6200000e0000 */
[----:B------:R-:W-:Y:S01]  /*16530*/  F2FP.PACK_AB R8, R234, R230 ;  /* 0x000000e6ea08723e */ /* 0x000fe200000000ff */
[----:B------:R2:W-:Y:S01]  /*16540*/  MUFU.EX2 R231, R2 ;  /* 0x0000000200e77308 */ /* 0x0005e20000000800 */
[----:B------:R-:W-:Y:S01]  /*16550*/  FMNMX.FTZ R3, R188, R3, !PT ;  /* 0x00000003bc037209 */ /* 0x000fe20007810000 */
[----:B------:R-:W-:Y:S01]  /*16560*/  HMMA.16816.F32 R148, R4, R112, RZ ;  /* 0x000000700494723c */ /* 0x000fe200000018ff */
[----:B---3--:R-:W-:-:S02]  /*16570*/  F2FP.PACK_AB R9, R235, R229 ;  /* 0x000000e5eb09723e */ /* 0x008fc400000000ff */
[----:B------:R-:W-:Y:S01]  /*16580*/  F2FP.PACK_AB R10, R232, R239 ;  /* 0x000000efe80a723e */ /* 0x000fe200000000ff */
[----:B------:R-:W3:Y:S04]  /*16590*/  SHFL.BFLY PT, R14, R3, 0x2, 0x1f ;  /* 0x0c401f00030e7f89 */ /* 0x000ee800000e0000 */
[----:B------:R-:W-:Y:S01]  /*165a0*/  HMMA.16816.F32 R160, R4, R88, RZ ;  /* 0x0000005804a0723c */ /* 0x000fe200000018ff */
[----:B--2---:R-:W-:-:S07]  /*165b0*/  FFMA.FTZ R2, R35, c[0x0][0x2d0], -R12 ;  /* 0x0000b40023027a23 */ /* 0x004fce000001080c */
[----:B------:R-:W-:Y:S01]  /*165c0*/  HMMA.16816.F32 R156, R4, R96, RZ ;  /* 0x00000060049c723c */ /* 0x000fe200000018ff */
[----:B------:R-:W2:Y:S01]  /*165d0*/  MUFU.EX2 R233, R2 ;  /* 0x0000000200e97308 */ /* 0x000ea20000000800 */
[----:B-1----:R-:W-:-:S04]  /*165e0*/  FMNMX.FTZ R138, R0, R15, !PT ;  /* 0x0000000f008a7209 */ /* 0x002fc80007810000 */
[----:B------:R-:W-:Y:S02]  /*165f0*/  FSETP.NEU.FTZ.AND P0, PT, R138, -INF , PT ;  /* 0xff8000008a00780b */ /* 0x000fe40003f1d000 */
[----:B------:R-:W-:Y:S01]  /*16600*/  HMMA.16816.F32 R152, R4, R100, RZ ;  /* 0x000000640498723c */ /* 0x000fe200000018ff */
[----:B---3--:R-:W-:-:S07]  /*16610*/  FMNMX.FTZ R0, R3, R14, !PT ;  /* 0x0000000e03007209 */ /* 0x008fce0007810000 */
[----:B------:R-:W-:Y:S01]  /*16620*/  HMMA.16816.F32 R140, R4, R104, RZ ;  /* 0x00000068048c723c */ /* 0x000fe200000018ff */
[----:B--2---:R-:W-:Y:S01]  /*16630*/  F2FP.PACK_AB R11, R233, R231 ;  /* 0x000000e7e90b723e */ /* 0x004fe200000000ff */
[----:B------:R-:W-:-:S05]  /*16640*/  FMUL.FTZ R2, R138, c[0x0][0x2d0] ;  /* 0x0000b4008a027a20 */ /* 0x000fca0000410000 */
[----:B------:R-:W-:Y:S01]  /*16650*/  FSEL R2, R2, RZ, P0 ;  /* 0x000000ff02027208 */ /* 0x000fe20000000000 */
[----:B------:R-:W-:Y:S01]  /*16660*/  HMMA.16816.F32 R180, R8, R60, R44 ;  /* 0x0000003c08b4723c */ /* 0x000fe2000000182c */
[----:B------:R-:W1:Y:S03]  /*16670*/  LDSM.16.MT88.4 R44, [R227+0x2900] ;  /* 0x00290000e32c783b */ /* 0x000e660000004200 */
[----:B------:R-:W-:-:S04]  /*16680*/  FFMA.FTZ R3, R17, c[0x0][0x2d0], -R2 ;  /* 0x0000b40011037a23 */ /* 0x000fc80000010802 */
[C---:B------:R-:W-:Y:S01]  /*16690*/  HMMA.16816.F32 R124, R4.reuse, R86, RZ ;  /* 0x00000056047c723c */ /* 0x040fe200000018ff */
[----:B------:R2:W-:Y:S07]  /*166a0*/  MUFU.EX2 R205, R3 ;  /* 0x0000000300cd7308 */ /* 0x0005ee0000000800 */
[C---:B------:R-:W-:Y:S08]  /*166b0*/  HMMA.16816.F32 R120, R4.reuse, R90, RZ ;  /* 0x0000005a0478723c */ /* 0x040ff000000018ff */
[----:B------:R-:W-:Y:S01]  /*166c0*/  HMMA.16816.F32 R92, R4, R98, RZ ;  /* 0x00000062045c723c */ /* 0x000fe200000018ff */
[----:B--2---:R-:W-:-:S04]  /*166d0*/  FFMA.FTZ R3, R24, c[0x0][0x2d0], -R2 ;  /* 0x0000b40018037a23 */ /* 0x004fc80000010802 */
[----:B------:R2:W-:Y:S03]  /*166e0*/  MUFU.EX2 R204, R3 ;  /* 0x0000000300cc7308 */ /* 0x0005e60000000800 */
[C---:B------:R-:W-:Y:S08]  /*166f0*/  HMMA.16816.F32 R80, R4.reuse, R102, RZ ;  /* 0x000000660450723c */ /* 0x040ff000000018ff */
[----:B------:R-:W-:Y:S01]  /*16700*/  HMMA.16816.F32 R72, R4, R114, RZ ;  /* 0x000000720448723c */ /* 0x000fe200000018ff */
[----:B--2---:R-:W-:-:S07]  /*16710*/  FFMA.FTZ R3, R23, c[0x0][0x2d0], -R2 ;  /* 0x0000b40017037a23 */ /* 0x004fce0000010802 */
[C---:B------:R-:W-:Y:S01]  /*16720*/  HMMA.16816.F32 R40, R4.reuse, R118, RZ ;  /* 0x000000760428723c */ /* 0x040fe200000018ff */
[----:B------:R2:W-:Y:S07]  /*16730*/  MUFU.EX2 R15, R3 ;  /* 0x00000003000f7308 */ /* 0x0005ee0000000800 */
[C---:B------:R-:W-:Y:S08]  /*16740*/  HMMA.16816.F32 R36, R4.reuse, R106, RZ ;  /* 0x0000006a0424723c */ /* 0x040ff000000018ff */
[----:B------:R-:W-:Y:S01]  /*16750*/  HMMA.16816.F32 R32, R4, R110, RZ ;  /* 0x0000006e0420723c */ /* 0x000fe200000018ff */
[----:B------:R-:W3:Y:S01]  /*16760*/  SHFL.BFLY PT, R4, R0, 0x1, 0x1f ;  /* 0x0c201f0000047f89 */ /* 0x000ee200000e0000 */
[----:B--2---:R-:W-:-:S06]  /*16770*/  FFMA.FTZ R3, R25, c[0x0][0x2d0], -R2 ;  /* 0x0000b40019037a23 */ /* 0x004fcc0000010802 */
[C---:B------:R-:W-:Y:S08]  /*16780*/  HMMA.16816.F32 R144, R8.reuse, R64, R144 ;  /* 0x000000400890723c */ /* 0x040ff00000001890 */
[C---:B-1----:R-:W-:Y:S08]  /*16790*/  HMMA.16816.F32 R128, R8.reuse, R44, R128 ;  /* 0x0000002c0880723c */ /* 0x042ff00000001880 */
[----:B------:R-:W-:Y:S01]  /*167a0*/  HMMA.16816.F32 R184, R8, R68, R148 ;  /* 0x0000004408b8723c */ /* 0x000fe20000001894 */
[----:B---3--:R-:W-:Y:S01]  /*167b0*/  FMNMX.FTZ R137, R0, R4, !PT ;  /* 0x0000000400897209 */ /* 0x008fe20007810000 */
[----:B------:R-:W-:-:S03]  /*167c0*/  FFMA.FTZ R0, R28, c[0x0][0x2d0], -R2 ;  /* 0x0000b4001c007a23 */ /* 0x000fc60000010802 */
[----:B------:R-:W-:Y:S01]  /*167d0*/  FSETP.NEU.FTZ.AND P0, PT, R137, -INF , PT ;  /* 0xff8000008900780b */ /* 0x000fe20003f1d000 */
[----:B------:R1:W-:Y:S02]  /*167e0*/  MUFU.EX2 R4, R0 ;  /* 0x0000000000047308 */ /* 0x0003e40000000800 */
[----:B------:R-:W-:Y:S01]  /*167f0*/  HMMA.16816.F32 R196, R8, R56, R160 ;  /* 0x0000003808c4723c */ /* 0x000fe200000018a0 */
[----:B------:R-:W-:-:S06]  /*16800*/  IMAD.MOV.U32 R5, RZ, RZ, R144 ;  /* 0x000000ffff057224 */ /* 0x000fcc00078e0090 */
[----:B------:R-:W-:Y:S01]  /*16810*/  IMAD.MOV.U32 R160, RZ, RZ, R145 ;  /* 0x000000ffffa07224 */ /* 0x000fe200078e0091 */
[----:B------:R-:W-:Y:S01]  /*16820*/  MOV R24, R128 ;  /* 0x0000008000187202 */ /* 0x000fe20000000f00 */
[----:B------:R2:W3:Y:S01]  /*16830*/  MUFU.EX2 R145, R3 ;  /* 0x0000000300917308 */ /* 0x0004e20000000800 */
[C---:B------:R-:W-:Y:S01]  /*16840*/  HMMA.16816.F32 R148, R8.reuse, R48, R140 ;  /* 0x000000300894723c */ /* 0x040fe2000000188c */
[----:B------:R-:W-:Y:S01]  /*16850*/  IMAD.MOV.U32 R25, RZ, RZ, R131 ;  /* 0x000000ffff197224 */ /* 0x000fe200078e0083 */
[----:B------:R-:W-:Y:S01]  /*16860*/  MOV R28, R129 ;  /* 0x00000081001c7202 */ /* 0x000fe20000000f00 */
[----:B------:R-:W-:Y:S01]  /*16870*/  IMAD.MOV.U32 R131, RZ, RZ, R192 ;  /* 0x000000ffff837224 */ /* 0x000fe200078e00c0 */
[----:B------:R-:W-:Y:S01]  /*16880*/  MOV R161, R147 ;  /* 0x0000009300a17202 */ /* 0x000fe20000000f00 */
[----:B-1----:R-:W-:Y:S01]  /*16890*/  FMUL.FTZ R0, R137, c[0x0][0x2d0] ;  /* 0x0000b40089007a20 */ /* 0x002fe20000410000 */
[----:B------:R-:W-:Y:S01]  /*168a0*/  MOV R23, R184 ;  /* 0x000000b800177202 */ /* 0x000fe20000000f00 */
[----:B------:R-:W-:Y:S01]  /*168b0*/  IMAD.MOV.U32 R17, RZ, RZ, R185 ;  /* 0x000000ffff117224 */ /* 0x000fe200078e00b9 */
[----:B------:R-:W-:Y:S01]  /*168c0*/  MOV R6, R187 ;  /* 0x000000bb00067202 */ /* 0x000fe20000000f00 */
[----:B------:R-:W-:Y:S01]  /*168d0*/  IMAD.MOV.U32 R7, RZ, RZ, R186 ;  /* 0x000000ffff077224 */ /* 0x000fe200078e00ba */
[----:B------:R-:W-:Y:S01]  /*168e0*/  FSEL R0, R0, RZ, P0 ;  /* 0x000000ff00007208 */ /* 0x000fe20000000000 */
[----:B------:R-:W-:Y:S01]  /*168f0*/  HMMA.16816.F32 R184, R8, R78, R92 ;  /* 0x0000004e08b8723c */ /* 0x000fe2000000185c */
[----:B------:R-:W-:-:S02]  /*16900*/  IMAD.MOV.U32 R142, RZ, RZ, R193 ;  /* 0x000000ffff8e7224 */ /* 0x000fc400078e00c1 */
[----:B------:R-:W-:Y:S02]  /*16910*/  IMAD.MOV.U32 R162, RZ, RZ, R146 ;  /* 0x000000ffffa27224 */ /* 0x000fe400078e0092 */
[----:B--2---:R-:W-:Y:S02]  /*16920*/  FFMA.FTZ R3, R27, c[0x0][0x2d0], -R2 ;  /* 0x0000b4001b037a23 */ /* 0x004fe40000010802 */
[----:B------:R-:W-:Y:S01]  /*16930*/  IMAD.MOV.U32 R27, RZ, RZ, R130 ;  /* 0x000000ffff1b7224 */ /* 0x000fe200078e0082 */
[C---:B------:R-:W-:Y:S01]  /*16940*/  HMMA.16816.F32 R200, R8.reuse, R54, R80 ;  /* 0x0000003608c8723c */ /* 0x040fe20000001850 */
[----:B------:R1:W2:Y:S01]  /*16950*/  MUFU.EX2 R14, R3 ;  /* 0x00000003000e7308 */ /* 0x0002a20000000800 */
[----:B---3--:R-:W-:Y:S01]  /*16960*/  IMAD.MOV.U32 R130, RZ, RZ, R145 ;  /* 0x000000ffff827224 */ /* 0x008fe200078e0091 */
        /* <DEDUP_REMOVED lines=10> */
[----:B------:R-:W-:Y:S02]  /*16a10*/  IMAD.MOV.U32 R149, RZ, RZ, R208 ;  /* 0x000000ffff957224 */ /* 0x000fe400078e00d0 */
[----:B------:R-:W-:Y:S01]  /*16a20*/  IMAD.MOV.U32 R83, RZ, RZ, R4 ;  /* 0x000000ffff537224 */ /* 0x000fe200078e0004 */
[C---:B------:R-:W-:Y:S01]  /*16a30*/  HMMA.16816.F32 R248, R8.reuse, R52, R152 ;  /* 0x0000003408f8723c */ /* 0x040fe20000001898 */
[----:B-1----:R-:W-:Y:S01]  /*16a40*/  FFMA.FTZ R3, R30, c[0x0][0x2d0], -R2 ;  /* 0x0000b4001e037a23 */ /* 0x002fe20000010802 */
[----:B------:R-:W-:Y:S01]  /*16a50*/  MOV R30, R144 ;  /* 0x00000090001e7202 */ /* 0x000fe20000000f00 */
[----:B------:R-:W-:Y:S01]  /*16a60*/  IMAD.MOV.U32 R129, RZ, RZ, R141 ;  /* 0x000000ffff817224 */ /* 0x000fe200078e008d */
[----:B------:R-:W-:Y:S01]  /*16a70*/  MOV R141, R7 ;  /* 0x00000007008d7202 */ /* 0x000fe20000000f00 */
[----:B------:R1:W-:Y:S01]  /*16a80*/  MUFU.EX2 R236, R3 ;  /* 0x0000000300ec7308 */ /* 0x0003e20000000800 */
[----:B--2---:R-:W-:Y:S02]  /*16a90*/  F2FP.PACK_AB R4, R83, R14 ;  /* 0x0000000e5304723e */ /* 0x004fe400000000ff */
[C---:B------:R-:W-:Y:S07]  /*16aa0*/  HMMA.16816.F32 R152, R8.reuse, R62, R124 ;  /* 0x0000003e0898723c */ /* 0x040fee000000187c */
[----:B------:R-:W-:Y:S01]  /*16ab0*/  MOV R127, R140 ;  /* 0x0000008c007f7202 */ /* 0x000fe20000000f00 */
[----:B------:R-:W-:Y:S01]  /*16ac0*/  HMMA.16816.F32 R156, R8, R58, R120 ;  /* 0x0000003a089c723c */ /* 0x000fe20000001878 */
[----:B------:R-:W-:-:S02]  /*16ad0*/  IMAD.MOV.U32 R140, RZ, RZ, R17 ;  /* 0x000000ffff8c7224 */ /* 0x000fc400078e0011 */
[----:B-1----:R-:W-:-:S05]  /*16ae0*/  FFMA.FTZ R3, R31, c[0x0][0x2d0], -R2 ;  /* 0x0000b4001f037a23 */ /* 0x002fca0000010802 */
[C---:B------:R-:W-:Y:S01]  /*16af0*/  HMMA.16816.F32 R216, R8.reuse, R70, R72 ;  /* 0x0000004608d8723c */ /* 0x040fe20000001848 */
[----:B------:R1:W2:Y:S07]  /*16b00*/  MUFU.EX2 R128, R3 ;  /* 0x0000000300807308 */ /* 0x0002ae0000000800 */
[C---:B------:R-:W-:Y:S07]  /*16b10*/  HMMA.16816.F32 R212, R8.reuse, R66, R40 ;  /* 0x0000004208d4723c */ /* 0x040fee0000001828 */
[----:B------:R-:W-:Y:S01]  /*16b20*/  IMAD.MOV.U32 R40, RZ, RZ, R28 ;  /* 0x000000ffff287224 */ /* 0x000fe200078e001c */
[----:B------:R-:W-:Y:S01]  /*16b30*/  HMMA.16816.F32 R192, R8, R50, R36 ;  /* 0x0000003208c0723c */ /* 0x000fe20000001824 */
[----:B-1----:R-:W-:Y:S01]  /*16b40*/  FFMA.FTZ R3, R16, c[0x0][0x2d0], -R0 ;  /* 0x0000b40010037a23 */ /* 0x002fe20000010800 */
[----:B------:R-:W-:Y:S01]  /*16b50*/  MOV R42, R25 ;  /* 0x00000019002a7202 */ /* 0x000fe20000000f00 */
[----:B--2---:R-:W-:-:S02]  /*16b60*/  IMAD.MOV.U32 R94, RZ, RZ, R128 ;  /* 0x000000ffff5e7224 */ /* 0x004fc400078e0080 */
[----:B------:R1:W-:Y:S01]  /*16b70*/  MUFU.EX2 R92, R3 ;  /* 0x00000003005c7308 */ /* 0x0003e20000000800 */
[----:B------:R-:W-:Y:S02]  /*16b80*/  IMAD.MOV.U32 R128, RZ, RZ, R143 ;  /* 0x000000ffff807224 */ /* 0x000fe400078e008f */
[----:B------:R-:W-:Y:S01]  /*16b90*/  HMMA.16816.F32 R208, R8, R46, R32 ;  /* 0x0000002e08d0723c */ /* 0x000fe20000001820 */
[----:B------:R-:W-:Y:S02]  /*16ba0*/  IMAD.MOV.U32 R143, RZ, RZ, R23 ;  /* 0x000000ffff8f7224 */ /* 0x000fe400078e0017 */
[----:B------:R-:W-:Y:S02]  /*16bb0*/  IMAD.MOV.U32 R41, RZ, RZ, R27 ;  /* 0x000000ffff297224 */ /* 0x000fe400078e001b */
[----:B------:R-:W-:Y:S02]  /*16bc0*/  IMAD.MOV.U32 R43, RZ, RZ, R24 ;  /* 0x000000ffff2b7224 */ /* 0x000fe400078e0018 */
[----:B------:R-:W-:-:S02]  /*16bd0*/  F2FP.PACK_AB R8, R204, R205 ;  /* 0x000000cdcc08723e */ /* 0x000fc400000000ff */
[----:B------:R-:W-:Y:S01]  /*16be0*/  F2FP.PACK_AB R10, R130, R95 ;  /* 0x0000005f820a723e */ /* 0x000fe200000000ff */
        /* <DEDUP_REMOVED lines=10> */
[C---:B------:R-:W-:Y:S07]  /*16c90*/  HMMA.16816.F32 R20, R8.reuse, R84, RZ ;  /* 0x000000540814723c */ /* 0x040fee00000018ff */
[----:B------:R-:W-:Y:S01]  /*16ca0*/  MOV R85, R142 ;  /* 0x0000008e00557202 */ /* 0x000fe20000000f00 */
[----:B------:R-:W-:Y:S01]  /*16cb0*/  HMMA.16816.F32 R36, R8, R96, RZ ;  /* 0x000000600824723c */ /* 0x000fe200000018ff */
[----:B------:R-:W-:-:S02]  /*16cc0*/  IMAD.MOV.U32 R142, RZ, RZ, R143 ;  /* 0x000000ffff8e7224 */ /* 0x000fc400078e008f */
[----:B------:R-:W-:Y:S01]  /*16cd0*/  IMAD.MOV.U32 R143, RZ, RZ, R148 ;  /* 0x000000ffff8f7224 */ /* 0x000fe200078e0094 */
[----:B------:R-:W-:Y:S01]  /*16ce0*/  MOV R148, R149 ;  /* 0x0000009500947202 */ /* 0x000fe20000000f00 */
[----:B-1----:R-:W-:Y:S02]  /*16cf0*/  FFMA.FTZ R3, R18, c[0x0][0x2d0], -R0 ;  /* 0x0000b40012037a23 */ /* 0x002fe40000010800 */
[----:B------:R-:W-:Y:S01]  /*16d00*/  IMAD.MOV.U32 R149, RZ, RZ, R150 ;  /* 0x000000ffff957224 */ /* 0x000fe200078e0096 */
[----:B------:R-:W-:Y:S01]  /*16d10*/  HMMA.16816.F32 R16, R8, R88, RZ ;  /* 0x000000580810723c */ /* 0x000fe200000018ff */
[----:B------:R-:W1:Y:S01]  /*16d20*/  MUFU.EX2 R247, R3 ;  /* 0x0000000300f77308 */ /* 0x000e620000000800 */
[----:B------:R-:W-:Y:S01]  /*16d30*/  IMAD.MOV.U32 R84, RZ, RZ, R131 ;  /* 0x000000ffff547224 */ /* 0x000fe200078e0083 */
[----:B------:R-:W-:Y:S01]  /*16d40*/  MOV R96, R129 ;  /* 0x0000008100607202 */ /* 0x000fe20000000f00 */
[----:B------:R-:W-:Y:S01]  /*16d50*/  IMAD.MOV.U32 R150, RZ, RZ, R151 ;  /* 0x000000ffff967224 */ /* 0x000fe200078e0097 */
[----:B------:R-:W-:Y:S01]  /*16d60*/  MOV R151, R179 ;  /* 0x000000b300977202 */ /* 0x000fe20000000f00 */
[----:B------:R-:W-:-:S02]  /*16d70*/  IMAD.MOV.U32 R97, RZ, RZ, R128 ;  /* 0x000000ffff617224 */ /* 0x000fc400078e0080 */
[----:B------:R-:W-:Y:S01]  /*16d80*/  IMAD.MOV.U32 R88, RZ, RZ, R5 ;  /* 0x000000ffff587224 */ /* 0x000fe200078e0005 */
[----:B------:R-:W-:Y:S01]  /*16d90*/  HMMA.16816.F32 R32, R8, R100, RZ ;  /* 0x000000640820723c */ /* 0x000fe200000018ff */
[----:B------:R-:W-:-:S06]  /*16da0*/  IMAD.MOV.U32 R89, RZ, RZ, R160 ;  /* 0x000000ffff597224 */ /* 0x000fcc00078e00a0 */
[----:B------:R-:W-:Y:S01]  /*16db0*/  IMAD.MOV.U32 R100, RZ, RZ, R178 ;  /* 0x000000ffff647224 */ /* 0x000fe200078e00b2 */
[----:B-1----:R-:W-:Y:S01]  /*16dc0*/  F2FP.PACK_AB R5, R247, R82 ;  /* 0x00000052f705723e */ /* 0x002fe200000000ff */
[----:B------:R-:W-:Y:S02]  /*16dd0*/  FFMA.FTZ R3, R26, c[0x0][0x2d0], -R0 ;  /* 0x0000b4001a037a23 */ /* 0x000fe40000010800 */
[----:B------:R-:W-:Y:S01]  /*16de0*/  HMMA.16816.F32 R24, R8, R116, RZ ;  /* 0x000000740818723c */ /* 0x000fe200000018ff */
[----:B------:R-:W-:Y:S01]  /*16df0*/  IMAD.MOV.U32 R101, RZ, RZ, R130 ;  /* 0x000000ffff657224 */ /* 0x000fe200078e0082 */
[----:B------:R1:W-:Y:S02]  /*16e00*/  MUFU.EX2 R81, R3 ;  /* 0x0000000300517308 */ /* 0x0003e40000000800 */
[----:B-1----:R-:W-:-:S06]  /*16e10*/  FFMA.FTZ R3, R29, c[0x0][0x2d0], -R0 ;  /* 0x0000b4001d037a23 */ /* 0x002fcc0000010800 */
[----:B------:R1:W2:Y:S02]  /*16e20*/  MUFU.EX2 R252, R3 ;  /* 0x0000000300fc7308 */ /* 0x0002a40000000800 */
[----:B-1----:R-:W-:Y:S01]  /*16e30*/  IMAD.MOV.U32 R3, RZ, RZ, R6 ;  /* 0x000000ffff037224 */ /* 0x002fe200078e0006 */
[----:B------:R-:W-:Y:S02]  /*16e40*/  F2FP.PACK_AB R6, R94, R236 ;  /* 0x000000ec5e06723e */ /* 0x000fe400000000ff */
[----:B--2---:R-:W-:-:S07]  /*16e50*/  F2FP.PACK_AB R7, R252, R81 ;  /* 0x00000051fc07723e */ /* 0x004fce00000000ff */
[----:B------:R-:W-:Y:S07]  /*16e60*/  HMMA.16816.F32 R144, R4, R60, R20 ;  /* 0x0000003c0490723c */ /* 0x000fee0000001814 */
[----:B------:R-:W-:Y:S01]  /*16e70*/  MOV R60, R162 ;  /* 0x000000a2003c7202 */ /* 0x000fe20000000f00 */
[----:B------:R-:W-:Y:S01]  /*16e80*/  IMAD.MOV.U32 R61, RZ, RZ, R161 ;  /* 0x000000ffff3d7224 */ /* 0x000fe200078e00a1 */
[----:B------:R-:W-:Y:S07]  /*16e90*/  HMMA.16816.F32 R20, R8, R104, RZ ;  /* 0x000000680814723c */ /* 0x000fee00000018ff */
[----:B------:R-:W-:Y:S01]  /*16ea0*/  MOV R104, R40 ;  /* 0x0000002800687202 */ /* 0x000fe20000000f00 */
[----:B------:R-:W-:Y:S01]  /*16eb0*/  HMMA.16816.F32 R160, R4, R56, R16 ;  /* 0x0000003804a0723c */ /* 0x000fe20000001810 */
[----:B------:R-:W-:-:S06]  /*16ec0*/  MOV R105, R43 ;  /* 0x0000002b00697202 */ /* 0x000fcc0000000f00 */
[----:B------:R-:W-:Y:S01]  /*16ed0*/  IMAD.MOV.U32 R57, RZ, RZ, R30 ;  /* 0x000000ffff397224 */ /* 0x000fe200078e001e */
[----:B------:R-:W-:Y:S01]  /*16ee0*/  HMMA.16816.F32 R16, R8, R108, RZ ;  /* 0x0000006c0810723c */ /* 0x000fe200000018ff */
[----:B------:R-:W-:-:S06]  /*16ef0*/  MOV R56, R127 ;  /* 0x0000007f00387202 */ /* 0x000fcc0000000f00 */
[----:B------:R-:W-:Y:S01]  /*16f00*/  IMAD.MOV.U32 R108, RZ, RZ, R176 ;  /* 0x000000ffff6c7224 */ /* 0x000fe200078e00b0 */
[----:B------:R-:W-:Y:S01]  /*16f10*/  HMMA.16816.F32 R28, R8, R112, RZ ;  /* 0x00000070081c723c */ /* 0x000fe200000018ff */
[----:B------:R-:W-:Y:S02]  /*16f20*/  IMAD.MOV.U32 R109, RZ, RZ, R85 ;  /* 0x000000ffff6d7224 */ /* 0x000fe400078e0055 */
[----:B------:R-:W-:-:S04]  /*16f30*/  IMAD.MOV.U32 R85, RZ, RZ, R42 ;  /* 0x000000ffff557224 */ /* 0x000fc800078e002a */
[----:B------:R-:W-:Y:S01]  /*16f40*/  MOV R113, R177 ;  /* 0x000000b100717202 */ /* 0x000fe20000000f00 */
[----:B------:R-:W-:Y:S01]  /*16f50*/  IMAD.MOV.U32 R112, RZ, RZ, R84 ;  /* 0x000000ffff707224 */ /* 0x000fe200078e0054 */
[----:B------:R-:W-:Y:S01]  /*16f60*/  HMMA.16816.F32 R176, R4, R76, R36 ;  /* 0x0000004c04b0723c */ /* 0x000fe20000001824 */
[----:B------:R-:W-:-:S06]  /*16f70*/  IMAD.MOV.U32 R84, RZ, RZ, R41 ;  /* 0x000000ffff547224 */ /* 0x000fcc00078e0029 */
[----:B------:R-:W-:Y:S01]  /*16f80*/  IMAD.MOV.U32 R39, RZ, RZ, R242 ;  /* 0x000000ffff277224 */ /* 0x000fe200078e00f2 */
[----:B------:R-:W-:Y:S01]  /*16f90*/  HMMA.16816.F32 R16, R4, R44, R16 ;  /* 0x0000002c0410723c */ /* 0x000fe20000001810 */
[----:B------:R-:W-:-:S07]  /*16fa0*/  MOV R77, R143 ;  /* 0x0000008f004d7202 */ /* 0x000fce0000000f00 */
[----:B------:R-:W-:Y:S08]  /*16fb0*/  HMMA.16816.F32 R120, R4, R48, R20 ;  /* 0x000000300478723c */ /* 0x000ff00000001814 */
[C---:B------:R-:W-:Y:S07]  /*16fc0*/  HMMA.16816.F32 R40, R8.reuse, R86, RZ ;  /* 0x000000560828723c */ /* 0x040fee00000018ff */
[----:B------:R-:W-:Y:S01]  /*16fd0*/  IMAD.MOV.U32 R87, RZ, RZ, R39 ;  /* 0x000000ffff577224 */ /* 0x000fe200078e0027 */
[----:B------:R-:W-:Y:S01]  /*16fe0*/  HMMA.16816.F32 R20, R8, R118, RZ ;  /* 0x000000760814723c */ /* 0x000fe200000018ff */
[----:B------:R-:W-:Y:S01]  /*16ff0*/  MOV R242, R18 ;  /* 0x0000001200f27202 */ /* 0x000fe20000000f00 */
[----:B------:R-:W-:Y:S01]  /*17000*/  IMAD.MOV.U32 R76, RZ, RZ, R19 ;  /* 0x000000ffff4c7224 */ /* 0x000fe200078e0013 */
[----:B------:R-:W-:Y:S01]  /*17010*/  MOV R117, R17 ;  /* 0x0000001100757202 */ /* 0x000fe20000000f00 */
[----:B------:R-:W-:-:S02]  /*17020*/  IMAD.MOV.U32 R116, RZ, RZ, R16 ;  /* 0x000000ffff747224 */ /* 0x000fc400078e0010 */
[----:B------:R-:W-:Y:S02]  /*17030*/  IMAD.MOV.U32 R86, RZ, RZ, R108 ;  /* 0x000000ffff567224 */ /* 0x000fe400078e006c */
[C---:B------:R-:W-:Y:S01]  /*17040*/  HMMA.16816.F32 R36, R8.reuse, R90, RZ ;  /* 0x0000005a0824723c */ /* 0x040fe200000018ff */
[----:B------:R-:W-:Y:S02]  /*17050*/  IMAD.MOV.U32 R118, RZ, RZ, R3 ;  /* 0x000000ffff767224 */ /* 0x000fe400078e0003 */
[----:B------:R-:W-:Y:S02]  /*17060*/  FFMA.FTZ R3, R167, c[0x0][0x2d0], -R2 ;  /* 0x0000b400a7037a23 */ /* 0x000fe40000010802 */
[----:B------:R-:W-:Y:S02]  /*17070*/  IMAD.MOV.U32 R119, RZ, RZ, R56 ;  /* 0x000000ffff777224 */ /* 0x000fe400078e0038 */
        /* <DEDUP_REMOVED lines=8> */
[C---:B------:R-:W-:Y:S01]  /*17100*/  HMMA.16816.F32 R72, R4.reuse, R52, R32 ;  /* 0x000000340448723c */ /* 0x040fe20000001820 */
[----:B------:R1:W-:Y:S07]  /*17110*/  MUFU.EX2 R140, R3 ;  /* 0x00000003008c7308 */ /* 0x0003ee0000000800 */
[C---:B------:R-:W-:Y:S08]  /*17120*/  HMMA.16816.F32 R128, R4.reuse, R68, R28 ;  /* 0x000000440480723c */ /* 0x040ff0000000181c */
[----:B------:R-:W-:Y:S01]  /*17130*/  HMMA.16816.F32 R124, R4, R64, R24 ;  /* 0x00000040047c723c */ /* 0x000fe20000001818 */
[----:B-1----:R-:W-:-:S04]  /*17140*/  FFMA.FTZ R3, R166, c[0x0][0x2d0], -R2 ;  /* 0x0000b400a6037a23 */ /* 0x002fc80000010802 */
[----:B------:R1:W2:Y:S03]  /*17150*/  MUFU.EX2 R141, R3 ;  /* 0x00000003008d7308 */ /* 0x0002a60000000800 */
[C---:B------:R-:W-:Y:S07]  /*17160*/  HMMA.16816.F32 R32, R8.reuse, R98, RZ ;  /* 0x000000620820723c */ /* 0x040fee00000018ff */
[----:B------:R-:W-:Y:S01]  /*17170*/  MOV R99, R109 ;  /* 0x0000006d00637202 */ /* 0x000fe20000000f00 */
[----:B------:R-:W-:Y:S01]  /*17180*/  HMMA.16816.F32 R28, R8, R102, RZ ;  /* 0x00000066081c723c */ /* 0x000fe200000018ff */
[----:B------:R-:W-:Y:S01]  /*17190*/  IMAD.MOV.U32 R109, RZ, RZ, R104 ;  /* 0x000000ffff6d7224 */ /* 0x000fe200078e0068 */
[----:B------:R-:W-:Y:S01]  /*171a0*/  MOV R98, R112 ;  /* 0x0000007000627202 */ /* 0x000fe20000000f00 */
[----:B------:R-:W-:-:S02]  /*171b0*/  IMAD.MOV.U32 R104, RZ, RZ, R57 ;  /* 0x000000ffff687224 */ /* 0x000fc400078e0039 */
[----:B-1----:R-:W-:Y:S02]  /*171c0*/  FFMA.FTZ R3, R165, c[0x0][0x2d0], -R2 ;  /* 0x0000b400a5037a23 */ /* 0x002fe40000010802 */
[----:B------:R-:W-:Y:S01]  /*171d0*/  IMAD.MOV.U32 R103, RZ, RZ, R113 ;  /* 0x000000ffff677224 */ /* 0x000fe200078e0071 */
[C---:B------:R-:W-:Y:S01]  /*171e0*/  HMMA.16816.F32 R24, R8.reuse, R114, RZ ;  /* 0x000000720818723c */ /* 0x040fe200000018ff */
[----:B------:R-:W-:Y:S01]  /*171f0*/  MOV R102, R97 ;  /* 0x0000006100667202 */ /* 0x000fe20000000f00 */
[----:B------:R-:W-:Y:S02]  /*17200*/  IMAD.MOV.U32 R112, RZ, RZ, R82 ;  /* 0x000000ffff707224 */ /* 0x000fe400078e0052 */
[----:B------:R-:W-:Y:S02]  /*17210*/  IMAD.MOV.U32 R113, RZ, RZ, R148 ;  /* 0x000000ffff717224 */ /* 0x000fe400078e0094 */
[----:B------:R-:W-:Y:S02]  /*17220*/  IMAD.MOV.U32 R97, RZ, RZ, R150 ;  /* 0x000000ffff617224 */ /* 0x000fe400078e0096 */
[----:B------:R-:W-:Y:S01]  /*17230*/  HMMA.16816.F32 R8, R8, R110, RZ ;  /* 0x0000006e0808723c */ /* 0x000fe200000018ff */
[----:B------:R-:W-:-:S06]  /*17240*/  IMAD.MOV.U32 R82, RZ, RZ, R151 ;  /* 0x000000ffff527224 */ /* 0x000fcc00078e0097 */
[----:B------:R-:W-:Y:S01]  /*17250*/  IMAD.MOV.U32 R111, RZ, RZ, R142 ;  /* 0x000000ffff6f7224 */ /* 0x000fe200078e008e */
[C---:B------:R-:W-:Y:S01]  /*17260*/  HMMA.16816.F32 R36, R4.reuse, R58, R36 ;  /* 0x0000003a0424723c */ /* 0x040fe20000001824 */
[----:B------:R1:W-:Y:S07]  /*17270*/  MUFU.EX2 R142, R3 ;  /* 0x00000003008e7308 */ /* 0x0003ee0000000800 */
[C---:B------:R-:W-:Y:S08]  /*17280*/  HMMA.16816.F32 R40, R4.reuse, R62, R40 ;  /* 0x0000003e0428723c */ /* 0x040ff00000001828 */
[----:B------:R-:W-:Y:S01]  /*17290*/  HMMA.16816.F32 R28, R4, R54, R28 ;  /* 0x00000036041c723c */ /* 0x000fe2000000181c */
[----:B-1----:R-:W-:-:S04]  /*172a0*/  FFMA.FTZ R3, R164, c[0x0][0x2d0], -R2 ;  /* 0x0000b400a4037a23 */ /* 0x002fc80000010802 */
[----:B------:R1:W3:Y:S03]  /*172b0*/  MUFU.EX2 R143, R3 ;  /* 0x00000003008f7308 */ /* 0x0002e60000000800 */
[C---:B------:R-:W-:Y:S01]  /*172c0*/  HMMA.16816.F32 R48, R4.reuse, R50, R16 ;  /* 0x000000320430723c */ /* 0x040fe20000001810 */
[----:B------:R-:W4:Y:S07]  /*172d0*/  LDSM.16.MT88.4 R16, [R225+0x1100] ;  /* 0x00110000e110783b */ /* 0x000f2e0000004200 */
[----:B------:R-:W-:Y:S01]  /*172e0*/  HMMA.16816.F32 R32, R4, R78, R32 ;  /* 0x0000004e0420723c */ /* 0x000fe20000001820 */
[----:B-1----:R-:W-:-:S07]  /*172f0*/  FFMA.FTZ R3, R139, c[0x0][0x2d0], -R0 ;  /* 0x0000b4008b037a23 */ /* 0x002fce0000010800 */
[C---:B------:R-:W-:Y:S01]  /*17300*/  HMMA.16816.F32 R68, R4.reuse, R70, R24 ;  /* 0x000000460444723c */ /* 0x040fe20000001818 */
[----:B------:R1:W-:Y:S01]  /*17310*/  MUFU.EX2 R59, R3 ;  /* 0x00000003003b7308 */ /* 0x0003e20000000800 */
[----:B------:R-:W4:Y:S06]  /*17320*/  LDSM.16.MT88.4 R24, [R226+0x1100] ;  /* 0x00110000e218783b */ /* 0x000f2c0000004200 */
[C---:B------:R-:W-:Y:S01]  /*17330*/  HMMA.16816.F32 R64, R4.reuse, R66, R20 ;  /* 0x000000420440723c */ /* 0x040fe20000001814 */
[----:B------:R-:W4:Y:S07]  /*17340*/  LDSM.16.MT88.4 R20, [R228+0x1100] ;  /* 0x00110000e414783b */ /* 0x000f2e0000004200 */
[----:B------:R-:W-:Y:S01]  /*17350*/  HMMA.16816.F32 R44, R4, R46, R8 ;  /* 0x0000002e042c723c */ /* 0x000fe20000001808 */
[----:B-1----:R-:W-:-:S04]  /*17360*/  FFMA.FTZ R3, R135, c[0x0][0x2d0], -R0 ;  /* 0x0000b40087037a23 */ /* 0x002fc80000010800 */
[----:B------:R1:W1:Y:S02]  /*17370*/  MUFU.EX2 R60, R3 ;  /* 0x00000003003c7308 */ /* 0x0002640000000800 */
[----:B------:R-:W-:Y:S01]  /*17380*/  FFMA.FTZ R4, R173, c[0x0][0x2d0], -R13 ;  /* 0x0000b400ad047a23 */ /* 0x000fe2000001080d */
[----:B--2---:R-:W-:Y:S01]  /*17390*/  F2FP.PACK_AB R8, R141, R140 ;  /* 0x0000008c8d08723e */ /* 0x004fe200000000ff */
[----:B------:R-:W-:Y:S01]  /*173a0*/  IMAD.MOV.U32 R173, RZ, RZ, R106 ;  /* 0x000000ffffad7224 */ /* 0x000fe200078e006a */
[----:B---3--:R-:W-:Y:S01]  /*173b0*/  F2FP.PACK_AB R10, R143, R142 ;  /* 0x0000008e8f0a723e */ /* 0x008fe200000000ff */
[----:B------:R-:W-:Y:S01]  /*173c0*/  IMAD.MOV.U32 R106, RZ, RZ, R119 ;  /* 0x000000ffff6a7224 */ /* 0x000fe200078e0077 */
[----:B------:R-:W-:Y:S01]  /*173d0*/  MOV R119, R86 ;  /* 0x0000005600777202 */ /* 0x000fe20000000f00 */
[----:B------:R-:W-:Y:S01]  /*173e0*/  MUFU.EX2 R58, R4 ;  /* 0x00000004003a7308 */ /* 0x000fe20000000800 */
[----:B-1----:R-:W-:Y:S01]  /*173f0*/  FFMA.FTZ R3, R133, c[0x0][0x2d0], -R0 ;  /* 0x0000b40085037a23 */ /* 0x002fe20000010800 */
[----:B------:R-:W-:-:S06]  /*17400*/  F2FP.PACK_AB R9, R60, R59 ;  /* 0x0000003b3c09723e */ /* 0x000fcc00000000ff */
[----:B------:R1:W-:Y:S02]  /*17410*/  MUFU.EX2 R62, R3 ;  /* 0x00000003003e7308 */ /* 0x0003e40000000800 */
[----:B-1----:R-:W-:-:S06]  /*17420*/  FFMA.FTZ R3, R132, c[0x0][0x2d0], -R0 ;  /* 0x0000b40084037a23 */ /* 0x002fcc0000010800 */
[----:B------:R1:W2:Y:S02]  /*17430*/  MUFU.EX2 R63, R3 ;  /* 0x00000003003f7308 */ /* 0x0002a40000000800 */
[----:B-1----:R-:W-:Y:S01]  /*17440*/  FFMA.FTZ R3, R172, c[0x0][0x2d0], -R13 ;  /* 0x0000b400ac037a23 */ /* 0x002fe2000001080d */
[----:B--2---:R-:W-:Y:S01]  /*17450*/  F2FP.PACK_AB R11, R63, R62 ;  /* 0x0000003e3f0b723e */ /* 0x004fe200000000ff */
[----:B------:R-:W-:-:S04]  /*17460*/  IMAD.MOV.U32 R172, RZ, RZ, R111 ;  /* 0x000000ffffac7224 */ /* 0x000fc800078e006f */
[----:B------:R1:W-:Y:S02]  /*17470*/  MUFU.EX2 R54, R3 ;  /* 0x0000000300367308 */ /* 0x0003e40000000800 */
[C---:B----4-:R-:W-:Y:S08]  /*17480*/  HMMA.16816.F32 R144, R8.reuse, R16, R144 ;  /* 0x000000100890723c */ /* 0x050ff00000001890 */
[----:B------:R-:W-:Y:S01]  /*17490*/  HMMA.16816.F32 R40, R8, R18, R40 ;  /* 0x000000120828723c */ /* 0x000fe20000001828 */
[----:B-1----:R-:W-:Y:S01]  /*174a0*/  FFMA.FTZ R3, R174, c[0x0][0x2d0], -R13 ;  /* 0x0000b400ae037a23 */ /* 0x002fe2000001080d */
[----:B------:R-:W-:-:S02]  /*174b0*/  MOV R174, R107 ;  /* 0x0000006b00ae7202 */ /* 0x000fc40000000f00 */
[----:B------:R-:W-:Y:S01]  /*174c0*/  MOV R107, R102 ;  /* 0x00000066006b7202 */ /* 0x000fe20000000f00 */
[----:B------:R1:W2:Y:S03]  /*174d0*/  MUFU.EX2 R56, R3 ;  /* 0x0000000300387308 */ /* 0x0002a60000000800 */
[----:B------:R-:W-:Y:S01]  /*174e0*/  HMMA.16816.F32 R160, R8, R24, R160 ;  /* 0x0000001808a0723c */ /* 0x000fe200000018a0 */
[----:B------:R-:W-:Y:S01]  /*174f0*/  MOV R86, R76 ;  /* 0x0000004c00567202 */ /* 0x000fe20000000f00 */
[----:B------:R-:W-:-:S06]  /*17500*/  IMAD.MOV.U32 R102, RZ, RZ, R98 ;  /* 0x000000ffff667224 */ /* 0x000fcc00078e0062 */
[----:B------:R-:W-:Y:S01]  /*17510*/  HMMA.16816.F32 R36, R8, R26, R36 ;  /* 0x0000001a0824723c */ /* 0x000fe20000001824 */
[----:B-1----:R-:W-:Y:S01]  /*17520*/  FFMA.FTZ R3, R175, c[0x0][0x2d0], -R13 ;  /* 0x0000b400af037a23 */ /* 0x002fe2000001080d */
[----:B--2---:R-:W-:-:S06]  /*17530*/  F2FP.PACK_AB R4, R56, R54 ;  /* 0x000000363804723e */ /* 0x004fcc00000000ff */
[----:B------:R-:W-:Y:S01]  /*17540*/  HMMA.16816.F32 R176, R8, R20, R176 ;  /* 0x0000001408b0723c */ /* 0x000fe200000018b0 */
[----:B------:R-:W-:Y:S01]  /*17550*/  IMAD.MOV.U32 R175, RZ, RZ, R118 ;  /* 0x000000ffffaf7224 */ /* 0x000fe200078e0076 */
[----:B------:R1:W2:Y:S01]  /*17560*/  MUFU.EX2 R61, R3 ;  /* 0x00000003003d7308 */ /* 0x0002a20000000800 */
[----:B------:R-:W-:-:S05]  /*17570*/  IMAD.MOV.U32 R118, RZ, RZ, R99 ;  /* 0x000000ffff767224 */ /* 0x000fca00078e0063 */
[----:B------:R-:W-:Y:S01]  /*17580*/  HMMA.16816.F32 R32, R8, R22, R32 ;  /* 0x000000160820723c */ /* 0x000fe20000001820 */
[----:B------:R-:W-:Y:S02]  /*17590*/  IMAD.MOV.U32 R76, RZ, RZ, R240 ;  /* 0x000000ffff4c7224 */ /* 0x000fe400078e00f0 */
[----:B------:R-:W-:Y:S02]  /*175a0*/  IMAD.MOV.U32 R98, RZ, RZ, R87 ;  /* 0x000000ffff627224 */ /* 0x000fe400078e0057 */
[----:B-1----:R-:W-:Y:S01]  /*175b0*/  FFMA.FTZ R3, R171, c[0x0][0x2d0], -R12 ;  /* 0x0000b400ab037a23 */ /* 0x002fe2000001080c */
[----:B--2---:R-:W-:Y:S01]  /*175c0*/  F2FP.PACK_AB R6, R61, R58 ;  /* 0x0000003a3d06723e */ /* 0x004fe200000000ff */
[----:B------:R-:W-:Y:S02]  /*175d0*/  IMAD.MOV.U32 R110, RZ, RZ, R77 ;  /* 0x000000ffff6e7224 */ /* 0x000fe400078e004d */
[----:B------:R1:W-:Y:S01]  /*175e0*/  MUFU.EX2 R52, R3 ;  /* 0x0000000300347308 */ /* 0x0003e20000000800 */
[----:B------:R-:W-:-:S02]  /*175f0*/  IMAD.MOV.U32 R99, RZ, RZ, R242 ;  /* 0x000000ffff637224 */ /* 0x000fc400078e00f2 */
[----:B------:R-:W-:Y:S01]  /*17600*/  IMAD.MOV.U32 R87, RZ, RZ, R241 ;  /* 0x000000ffff577224 */ /* 0x000fe200078e00f1 */
[----:B------:R-:W-:Y:S01]  /*17610*/  MOV R79, R76 ;  /* 0x0000004c004f7202 */ /* 0x000fe20000000f00 */
[----:B-1----:R-:W-:Y:S01]  /*17620*/  FFMA.FTZ R3, R170, c[0x0][0x2d0], -R12 ;  /* 0x0000b400aa037a23 */ /* 0x002fe2000001080c */
[----:B------:R-:W-:Y:S01]  /*17630*/  MOV R77, R237 ;  /* 0x000000ed004d7202 */ /* 0x000fe20000000f00 */
[----:B------:R-:W-:Y:S01]  /*17640*/  IMAD.MOV.U32 R135, RZ, RZ, R119 ;  /* 0x000000ffff877224 */ /* 0x000fe200078e0077 */
[----:B------:R-:W-:Y:S01]  /*17650*/  UIMAD.WIDE.U32 UR8, UR18, UR4, URZ ;  /* 0x00000004120872a5 */ /* 0x000fe2000f8e003f */
[----:B------:R1:W2:Y:S01]  /*17660*/  MUFU.EX2 R53, R3 ;  /* 0x0000000300357308 */ /* 0x0002a20000000800 */
[----:B------:R-:W-:Y:S01]  /*17670*/  IMAD.MOV.U32 R139, RZ, RZ, R98 ;  /* 0x000000ffff8b7224 */ /* 0x000fe200078e0062 */
[----:B------:R3:W5:Y:S01]  /*17680*/  LDL.LU R242, [R1+0x98] ;  /* 0x0000980001f27983 */ /* 0x0007620000300800 */
[----:B-1----:R-:W-:Y:S01]  /*17690*/  FFMA.FTZ R3, R169, c[0x0][0x2d0], -R12 ;  /* 0x0000b400a9037a23 */ /* 0x002fe2000001080c */
[----:B--2---:R-:W-:Y:S01]  /*176a0*/  F2FP.PACK_AB R5, R53, R52 ;  /* 0x000000343505723e */ /* 0x004fe200000000ff */
[----:B------:R-:W-:-:S02]  /*176b0*/  IMAD.MOV.U32 R78, RZ, RZ, R87 ;  /* 0x000000ffff4e7224 */ /* 0x000fc400078e0057 */
[----:B------:R-:W-:Y:S01]  /*176c0*/  IMAD.MOV.U32 R76, RZ, RZ, R238 ;  /* 0x000000ffff4c7224 */ /* 0x000fe200078e00ee */
[----:B------:R1:W-:Y:S01]  /*176d0*/  MUFU.EX2 R55, R3 ;  /* 0x0000000300377308 */ /* 0x0003e20000000800 */
[----:B------:R-:W-:Y:S01]  /*176e0*/  IMAD.MOV.U32 R119, RZ, RZ, R86 ;  /* 0x000000ffff777224 */ /* 0x000fe200078e0056 */
[----:B------:R-:W-:Y:S01]  /*176f0*/  MOV R98, R113 ;  /* 0x0000007100627202 */ /* 0x000fe20000000f00 */
[----:B------:R-:W-:Y:S01]  /*17700*/  IMAD.MOV.U32 R111, RZ, RZ, R112 ;  /* 0x000000ffff6f7224 */ /* 0x000fe200078e0070 */
[----:B------:R-:W-:Y:S01]  /*17710*/  @UP2 USHF.R.U32.HI UR18, URZ, UR5, UR9 ;  /* 0x000000053f122299 */ /* 0x000fe20008011609 */
[----:B------:R3:W5:Y:S01]  /*17720*/  LDL.LU R241, [R1+0x94] ;  /* 0x0000940001f17983 */ /* 0x0007620000300800 */
[----:B-1----:R-:W-:Y:S01]  /*17730*/  FFMA.FTZ R3, R168, c[0x0][0x2d0], -R12 ;  /* 0x0000b400a8037a23 */ /* 0x002fe2000001080c */
[----:B------:R-:W-:Y:S01]  /*17740*/  MOV R87, R82 ;  /* 0x0000005200577202 */ /* 0x000fe20000000f00 */
[----:B------:R-:W-:Y:S01]  /*17750*/  IMAD.MOV.U32 R86, RZ, RZ, R97 ;  /* 0x000000ffff567224 */ /* 0x000fe200078e0061 */
[----:B------:R-:W-:Y:S01]  /*17760*/  MOV R113, R234 ;  /* 0x000000ea00717202 */ /* 0x000fe20000000f00 */
[----:B------:R-:W1:Y:S01]  /*17770*/  MUFU.EX2 R57, R3 ;  /* 0x0000000300397308 */ /* 0x000e620000000800 */
[----:B------:R-:W-:Y:S01]  /*17780*/  IMAD.MOV.U32 R112, RZ, RZ, R233 ;  /* 0x000000ffff707224 */ /* 0x000fe200078e00e9 */
[----:B------:R-:W-:Y:S01]  /*17790*/  UIADD3 UR18, UR18, UR13, -UR24 ;  /* 0x0000000d12127290 */ /* 0x000fe2000fffe818 */
[----:B------:R3:W5:Y:S01]  /*177a0*/  LDL.LU R240, [R1+0x90] ;  /* 0x0000900001f07983 */ /* 0x0007620000300800 */
[----:B-1----:R-:W-:-:S07]  /*177b0*/  F2FP.PACK_AB R7, R57, R55 ;  /* 0x000000373907723e */ /* 0x002fce00000000ff */
[C---:B------:R-:W-:Y:S08]  /*177c0*/  HMMA.16816.F32 R148, R4.reuse, R16, R180 ;  /* 0x000000100494723c */ /* 0x040ff000000018b4 */
        /* <DEDUP_REMOVED lines=8> */
[-C--:B-1----:R-:W-:Y:S08]  /*17850*/  HMMA.16816.F32 R196, R4, R16.reuse, R248 ;  /* 0x0000001004c4723c */ /* 0x082ff000000018f8 */
[----:B------:R-:W-:Y:S08]  /*17860*/  HMMA.16816.F32 R72, R8, R16, R72 ;  /* 0x000000100848723c */ /* 0x000ff00000001848 */
[-C--:B------:R-:W-:Y:S08]  /*17870*/  HMMA.16816.F32 R200, R4, R18.reuse, R200 ;  /* 0x0000001204c8723c */ /* 0x080ff000000018c8 */
[----:B------:R-:W-:Y:S01]  /*17880*/  HMMA.16816.F32 R248, R8, R18, R28 ;  /* 0x0000001208f8723c */ /* 0x000fe2000000181c */
[----:B------:R-:W1:Y:S04]  /*17890*/  LDSM.16.MT88.4 R16, [R228+0x3100] ;  /* 0x00310000e410783b */ /* 0x000e680000004200 */
[----:B------:R-:W4:Y:S03]  /*178a0*/  LDSM.16.MT88.4 R28, [R227+0x3100] ;  /* 0x00310000e31c783b */ /* 0x000f260000004200 */
[----:B------:R-:W-:Y:S01]  /*178b0*/  MOV R133, R72 ;  /* 0x0000004800857202 */ /* 0x000fe20000000f00 */
[----:B------:R-:W-:Y:S01]  /*178c0*/  IMAD.MOV.U32 R132, RZ, RZ, R73 ;  /* 0x000000ffff847224 */ /* 0x000fe200078e0049 */
[----:B------:R-:W-:Y:S01]  /*178d0*/  MOV R114, R75 ;  /* 0x0000004b00727202 */ /* 0x000fe20000000f00 */
[----:B------:R-:W-:-:S02]  /*178e0*/  IMAD.MOV.U32 R115, RZ, RZ, R74 ;  /* 0x000000ffff737224 */ /* 0x000fc400078e004a */
[----:B--2---:R-:W-:Y:S01]  /*178f0*/  HMMA.16816.F32 R72, R4, R24, R172 ;  /* 0x000000180448723c */ /* 0x004fe200000018ac */
[----:B------:R-:W-:-:S06]  /*17900*/  IMAD.MOV.U32 R221, RZ, RZ, R78 ;  /* 0x000000ffffdd7224 */ /* 0x000fcc00078e004e */
[----:B------:R-:W-:Y:S01]  /*17910*/  MOV R172, R118 ;  /* 0x0000007600ac7202 */ /* 0x000fe20000000f00 */
[----:B------:R-:W-:Y:S01]  /*17920*/  IMAD.MOV.U32 R174, RZ, RZ, R76 ;  /* 0x000000ffffae7224 */ /* 0x000fe200078e004c */
[----:B------:R-:W-:-:S03]  /*17930*/  MOV R222, R79 ;  /* 0x0000004f00de7202 */ /* 0x000fc60000000f00 */
[----:B------:R-:W-:Y:S01]  /*17940*/  IMAD.MOV.U32 R220, RZ, RZ, R172 ;  /* 0x000000ffffdc7224 */ /* 0x000fe200078e00ac */
[----:B------:R-:W-:Y:S01]  /*17950*/  MOV R118, R99 ;  /* 0x0000006300767202 */ /* 0x000fe20000000f00 */
[----:B------:R-:W-:Y:S02]  /*17960*/  IMAD.MOV.U32 R172, RZ, RZ, R77 ;  /* 0x000000ffffac7224 */ /* 0x000fe400078e004d */
[----:B------:R-:W-:Y:S01]  /*17970*/  HMMA.16816.F32 R76, R4, R26, R216 ;  /* 0x0000001a044c723c */ /* 0x000fe200000018d8 */
[----:B------:R-:W-:Y:S01]  /*17980*/  IMAD.MOV.U32 R99, RZ, RZ, R96 ;  /* 0x000000ffff637224 */ /* 0x000fe200078e0060 */
[----:B------:R-:W-:-:S05]  /*17990*/  MOV R159, R135 ;  /* 0x00000087009f7202 */ /* 0x000fca0000000f00 */
        /* <DEDUP_REMOVED lines=8> */
[----:B------:R-:W-:Y:S01]  /*17a20*/  IMAD.MOV.U32 R223, RZ, RZ, R110 ;  /* 0x000000ffffdf7224 */ /* 0x000fe200078e006e */
[----:B------:R-:W-:Y:S01]  /*17a30*/  MOV R135, R230 ;  /* 0x000000e600877202 */ /* 0x000fe20000000f00 */
[----:B------:R-:W-:-:S02]  /*17a40*/  IMAD.MOV.U32 R157, RZ, RZ, R111 ;  /* 0x000000ffff9d7224 */ /* 0x000fc400078e006f */
[----:B------:R-:W-:Y:S01]  /*17a50*/  IMAD.MOV.U32 R175, RZ, RZ, R86 ;  /* 0x000000ffffaf7224 */ /* 0x000fe200078e0056 */
[----:B-1----:R-:W-:Y:S01]  /*17a60*/  HMMA.16816.F32 R108, R4, R18, R192 ;  /* 0x00000012046c723c */ /* 0x002fe200000018c0 */
[----:B------:R-:W-:-:S07]  /*17a70*/  IMAD.MOV.U32 R139, RZ, RZ, R229 ;  /* 0x000000ffff8b7224 */ /* 0x000fce00078e00e5 */
[C---:B----4-:R-:W-:Y:S07]  /*17a80*/  HMMA.16816.F32 R192, R4.reuse, R28, R216 ;  /* 0x0000001c04c0723c */ /* 0x050fee00000018d8 */
        /* <DEDUP_REMOVED lines=13> */
[----:B------:R-:W-:-:S07]  /*17b60*/  IMAD.MOV.U32 R175, RZ, RZ, R101 ;  /* 0x000000ffffaf7224 */ /* 0x000fce00078e0065 */
[C---:B------:R-:W-:Y:S08]  /*17b70*/  HMMA.16816.F32 R104, R4.reuse, R16, R104 ;  /* 0x000000100468723c */ /* 0x040ff00000001868 */
[----:B------:R-:W-:Y:S07]  /*17b80*/  HMMA.16816.F32 R100, R4, R30, R208 ;  /* 0x0000001e0464723c */ /* 0x000fee00000018d0 */
[----:B------:R-:W-:Y:S01]  /*17b90*/  IMAD.MOV.U32 R7, RZ, RZ, R220 ;  /* 0x000000ffff077224 */ /* 0x000fe200078e00dc */
[----:B------:R-:W-:Y:S01]  /*17ba0*/  MOV R4, R222 ;  /* 0x000000de00047202 */ /* 0x000fe20000000f00 */
[----:B------:R-:W-:-:S02]  /*17bb0*/  IMAD.MOV.U32 R6, RZ, RZ, R221 ;  /* 0x000000ffff067224 */ /* 0x000fc400078e00dd */
[----:B------:R-:W-:Y:S02]  /*17bc0*/  IMAD.MOV.U32 R5, RZ, RZ, R223 ;  /* 0x000000ffff057224 */ /* 0x000fe400078e00df */
[----:B------:R-:W-:Y:S07]  /*17bd0*/  HMMA.16816.F32 R220, R8, R24, R128 ;  /* 0x0000001808dc723c */ /* 0x000fee0000001880 */
[----:B------:R-:W-:Y:S01]  /*17be0*/  IMAD.MOV.U32 R129, RZ, RZ, R216 ;  /* 0x000000ffff817224 */ /* 0x000fe200078e00d8 */
[----:B------:R-:W-:Y:S01]  /*17bf0*/  MOV R128, R217 ;  /* 0x000000d900807202 */ /* 0x000fe20000000f00 */
[----:B------:R-:W-:-:S02]  /*17c00*/  IMAD.MOV.U32 R130, RZ, RZ, R218 ;  /* 0x000000ffff827224 */ /* 0x000fc400078e00da */
[----:B------:R-:W-:Y:S02]  /*17c10*/  IMAD.MOV.U32 R131, RZ, RZ, R219 ;  /* 0x000000ffff837224 */ /* 0x000fe400078e00db */
[C---:B------:R-:W-:Y:S07]  /*17c20*/  HMMA.16816.F32 R216, R8.reuse, R26, R68 ;  /* 0x0000001a08d8723c */ /* 0x040fee0000001844 */
[----:B------:R-:W-:Y:S02]  /*17c30*/  IMAD.MOV.U32 R71, RZ, RZ, R3 ;  /* 0x000000ffff477224 */ /* 0x000fe400078e0003 */
[--C-:B------:R-:W-:Y:S01]  /*17c40*/  FFMA.FTZ R3, R206, c[0x0][0x2d0], -R2.reuse ;  /* 0x0000b400ce037a23 */ /* 0x100fe20000010802 */
[----:B------:R-:W-:Y:S03]  /*17c50*/  HMMA.16816.F32 R208, R8, R22, R64 ;  /* 0x0000001608d0723c */ /* 0x000fe60000001840 */
[----:B------:R1:W-:Y:S02]  /*17c60*/  MUFU.EX2 R22, R3 ;  /* 0x0000000300167308 */ /* 0x0003e40000000800 */
[----:B-1----:R-:W-:-:S06]  /*17c70*/  FFMA.FTZ R3, R207, c[0x0][0x2d0], -R2 ;  /* 0x0000b400cf037a23 */ /* 0x002fcc0000010802 */
[----:B------:R1:W2:Y:S01]  /*17c80*/  MUFU.EX2 R24, R3 ;  /* 0x0000000300187308 */ /* 0x0002a20000000800 */
[----:B------:R-:W-:Y:S01]  /*17c90*/  HMMA.16816.F32 R48, R8, R18, R48 ;  /* 0x000000120830723c */ /* 0x000fe20000001830 */
[--C-:B-1----:R-:W-:Y:S02]  /*17ca0*/  FFMA.FTZ R3, R245, c[0x0][0x2d0], -R2.reuse ;  /* 0x0000b400f5037a23 */ /* 0x102fe40000010802 */
[----:B------:R-:W-:-:S04]  /*17cb0*/  FFMA.FTZ R2, R246, c[0x0][0x2d0], -R2 ;  /* 0x0000b400f6027a23 */ /* 0x000fc80000010802 */
[----:B------:R1:W-:Y:S01]  /*17cc0*/  MUFU.EX2 R23, R2 ;  /* 0x0000000200177308 */ /* 0x0003e20000000800 */
[----:B------:R-:W-:Y:S01]  /*17cd0*/  MOV R70, R215 ;  /* 0x000000d700467202 */ /* 0x000fe20000000f00 */
[----:B-1----:R-:W-:-:S06]  /*17ce0*/  FFMA.FTZ R2, R191, c[0x0][0x2d0], -R0 ;  /* 0x0000b400bf027a23 */ /* 0x002fcc0000010800 */
[----:B------:R1:W-:Y:S01]  /*17cf0*/  MUFU.EX2 R18, R2 ;  /* 0x0000000200127308 */ /* 0x0003e20000000800 */
[----:B------:R-:W-:Y:S01]  /*17d00*/  HMMA.16816.F32 R212, R8, R20, R124 ;  /* 0x0000001408d4723c */ /* 0x000fe2000000187c */
[----:B------:R-:W-:Y:S01]  /*17d10*/  MOV R156, R224 ;  /* 0x000000e0009c7202 */ /* 0x000fe20000000f00 */
[----:B-1----:R-:W-:-:S05]  /*17d20*/  FFMA.FTZ R2, R190, c[0x0][0x2d0], -R0 ;  /* 0x0000b400be027a23 */ /* 0x002fca0000010800 */
[----:B------:R1:W4:Y:S02]  /*17d30*/  MUFU.EX2 R19, R2 ;  /* 0x0000000200137308 */ /* 0x0003240000000800 */
[--C-:B-1----:R-:W-:Y:S02]  /*17d40*/  FFMA.FTZ R2, R189, c[0x0][0x2d0], -R0.reuse ;  /* 0x0000b400bd027a23 */ /* 0x102fe40000010800 */
[----:B------:R-:W-:Y:S01]  /*17d50*/  FFMA.FTZ R0, R188, c[0x0][0x2d0], -R0 ;  /* 0x0000b400bc007a23 */ /* 0x000fe20000010800 */
[----:B------:R-:W-:Y:S01]  /*17d60*/  HMMA.16816.F32 R64, R8, R16, R120 ;  /* 0x000000100840723c */ /* 0x000fe20000001878 */
[----:B------:R-:W-:Y:S01]  /*17d70*/  IMAD.MOV.U32 R68, RZ, RZ, R128 ;  /* 0x000000ffff447224 */ /* 0x000fe200078e0080 */
[----:B------:R-:W-:Y:S01]  /*17d80*/  MOV R69, R129 ;  /* 0x0000008100457202 */ /* 0x000fe20000000f00 */
[----:B------:R1:W-:Y:S01]  /*17d90*/  MUFU.EX2 R20, R0 ;  /* 0x0000000000147308 */ /* 0x0003e20000000800 */
[----:B------:R-:W-:Y:S01]  /*17da0*/  MOV R26, R173 ;  /* 0x000000ad001a7202 */ /* 0x000fe20000000f00 */
[----:B------:R-:W-:Y:S01]  /*17db0*/  LDSM.16.MT88.4 R188, [R228+0x1900] ;  /* 0x00190000e4bc783b */ /* 0x000fe20000004200 */
[----:B-1----:R-:W-:-:S02]  /*17dc0*/  FFMA.FTZ R0, R130, c[0x0][0x2d0], -R13 ;  /* 0x0000b40082007a23 */ /* 0x002fc4000001080d */
        /* <DEDUP_REMOVED lines=9> */
[----:B------:R-:W-:Y:S02]  /*17e60*/  MOV R159, R15 ;  /* 0x0000000f009f7202 */ /* 0x000fe40000000f00 */
[----:B------:R1:W-:Y:S02]  /*17e70*/  MUFU.EX2 R15, R0 ;  /* 0x00000000000f7308 */ /* 0x0003e40000000800 */
[----:B-1----:R-:W-:-:S06]  /*17e80*/  FFMA.FTZ R0, R70, c[0x0][0x2d0], -R13 ;  /* 0x0000b40046007a23 */ /* 0x002fcc000001080d */
[----:B------:R1:W-:Y:S01]  /*17e90*/  MUFU.EX2 R16, R0 ;  /* 0x0000000000107308 */ /* 0x0003e20000000800 */
[----:B------:R-:W-:Y:S01]  /*17ea0*/  HMMA.16816.F32 R116, R8, R28, R116 ;  /* 0x0000001c0874723c */ /* 0x000fe20000001874 */
[----:B------:R-:W-:Y:S02]  /*17eb0*/  IMAD.MOV.U32 R126, RZ, RZ, R6 ;  /* 0x000000ffff7e7224 */ /* 0x000fe400078e0006 */
[----:B-1----:R-:W-:-:S04]  /*17ec0*/  FFMA.FTZ R0, R71, c[0x0][0x2d0], -R13 ;  /* 0x0000b40047007a23 */ /* 0x002fc8000001080d */
[----:B------:R1:W-:Y:S01]  /*17ed0*/  MUFU.EX2 R17, R0 ;  /* 0x0000000000117308 */ /* 0x0003e20000000800 */
[----:B------:R-:W-:Y:S01]  /*17ee0*/  HMMA.16816.F32 R44, R8, R30, R44 ;  /* 0x0000001e082c723c */ /* 0x000fe2000000182c */
[----:B------:R-:W-:Y:S01]  /*17ef0*/  MOV R6, R7 ;  /* 0x0000000700067202 */ /* 0x000fe20000000f00 */
[----:B------:R-:W-:Y:S02]  /*17f00*/  IMAD.MOV.U32 R7, RZ, RZ, R175 ;  /* 0x000000ffff077224 */ /* 0x000fe400078e00af */
[----:B-1----:R-:W-:Y:S01]  /*17f10*/  FFMA.FTZ R0, R130, c[0x0][0x2d0], -R13 ;  /* 0x0000b40082007a23 */ /* 0x002fe2000001080d */
[----:B------:R-:W-:-:S03]  /*17f20*/  MOV R130, R14 ;  /* 0x0000000e00827202 */ /* 0x000fc60000000f00 */
[----:B------:R1:W-:Y:S01]  /*17f30*/  MUFU.EX2 R14, R0 ;  /* 0x00000000000e7308 */ /* 0x0003e20000000800 */
[----:B------:R-:W-:Y:S01]  /*17f40*/  IMAD.MOV.U32 R70, RZ, RZ, R131 ;  /* 0x000000ffff467224 */ /* 0x000fe200078e0083 */
[----:B------:R-:W-:Y:S01]  /*17f50*/  MOV R71, R4 ;  /* 0x0000000400477202 */ /* 0x000fe20000000f00 */
[----:B------:R-:W-:Y:S01]  /*17f60*/  IMAD.MOV.U32 R128, RZ, RZ, R5 ;  /* 0x000000ffff807224 */ /* 0x000fe200078e0005 */
[----:B------:R-:W-:Y:S01]  /*17f70*/  MOV R131, R156 ;  /* 0x0000009c00837202 */ /* 0x000fe20000000f00 */
[----:B------:R-:W-:Y:S01]  /*17f80*/  IMAD.MOV.U32 R129, RZ, RZ, R157 ;  /* 0x000000ffff817224 */ /* 0x000fe200078e009d */
[----:B------:R-:W-:Y:S01]  /*17f90*/  MOV R5, R158 ;  /* 0x0000009e00057202 */ /* 0x000fe20000000f00 */
[----:B------:R-:W-:Y:S02]  /*17fa0*/  IMAD.MOV.U32 R4, RZ, RZ, R159 ;  /* 0x000000ffff047224 */ /* 0x000fe400078e009f */
[----:B------:R-:W-:Y:S01]  /*17fb0*/  LDSM.16.MT88.4 R156, [R225+0x1900] ;  /* 0x00190000e19c783b */ /* 0x000fe20000004200 */
[----:B-1----:R-:W-:-:S02]  /*17fc0*/  FFMA.FTZ R0, R68, c[0x0][0x2d0], -R12 ;  /* 0x0000b40044007a23 */ /* 0x002fc4000001080c */
[----:B------:R-:W-:Y:S02]  /*17fd0*/  IMAD.MOV.U32 R68, RZ, RZ, R174 ;  /* 0x000000ffff447224 */ /* 0x000fe400078e00ae */
[----:B------:R1:W-:Y:S02]  /*17fe0*/  MUFU.EX2 R10, R0 ;  /* 0x00000000000a7308 */ /* 0x0003e40000000800 */
[--C-:B-1----:R-:W-:Y:S01]  /*17ff0*/  FFMA.FTZ R0, R69, c[0x0][0x2d0], -R12.reuse ;  /* 0x0000b40045007a23 */ /* 0x102fe2000001080c */
[----:B------:R-:W-:Y:S02]  /*18000*/  MOV R69, R172 ;  /* 0x000000ac00457202 */ /* 0x000fe40000000f00 */
[----:B------:R-:W1:Y:S03]  /*18010*/  LDSM.16.MT88.4 R172, [R226+0x1900] ;  /* 0x00190000e2ac783b */ /* 0x000e660000004200 */
[----:B------:R2:W-:Y:S08]  /*18020*/  MUFU.EX2 R21, R2 ;  /* 0x0000000200157308 */ /* 0x0005f00000000800 */
[----:B------:R3:W-:Y:S01]  /*18030*/  MUFU.EX2 R11, R0 ;  /* 0x00000000000b7308 */ /* 0x0007e20000000800 */
[----:B--2---:R-:W-:-:S07]  /*18040*/  FFMA.FTZ R2, R70, c[0x0][0x2d0], -R12 ;  /* 0x0000b40046027a23 */ /* 0x004fce000001080c */
[----:B------:R-:W2:Y:S01]  /*18050*/  MUFU.EX2 R25, R3 ;  /* 0x0000000300197308 */ /* 0x000ea20000000800 */
[----:B---3--:R-:W-:-:S07]  /*18060*/  FFMA.FTZ R0, R129, c[0x0][0x2d0], -R12 ;  /* 0x0000b40081007a23 */ /* 0x008fce000001080c */
[----:B------:R-:W-:Y:S08]  /*18070*/  MUFU.EX2 R12, R2 ;  /* 0x00000002000c7308 */ /* 0x000ff00000000800 */
[----:B------:R-:W3:Y:S01]  /*18080*/  MUFU.EX2 R13, R0 ;  /* 0x00000000000d7308 */ /* 0x000ee20000000800 */
[----:B------:R-:W-:Y:S01]  /*18090*/  MOV R127, R128 ;  /* 0x00000080007f7202 */ /* 0x000fe20000000f00 */
[----:B------:R-:W-:Y:S01]  /*180a0*/  IMAD.MOV.U32 R27, RZ, RZ, R71 ;  /* 0x000000ffff1b7224 */ /* 0x000fe200078e0047 */
[----:B------:R-:W-:Y:S01]  /*180b0*/  MOV R70, R131 ;  /* 0x0000008300467202 */ /* 0x000fe20000000f00 */
[----:B------:R-:W-:Y:S01]  /*180c0*/  IMAD.MOV.U32 R71, RZ, RZ, R130 ;  /* 0x000000ffff477224 */ /* 0x000fe200078e0082 */
[----:B------:R-:W-:Y:S01]  /*180d0*/  F2FP.PACK_AB R128, R24, R22 ;  /* 0x000000161880723e */ /* 0x000fe200000000ff */
[----:B------:R-:W-:Y:S01]  /*180e0*/  FADD.FTZ R8, R127, R126 ;  /* 0x0000007e7f087221 */ /* 0x000fe20000010000 */
[----:B----4-:R-:W-:-:S02]  /*180f0*/  F2FP.PACK_AB R129, R19, R18 ;  /* 0x000000121381723e */ /* 0x010fc400000000ff */
[----:B--2---:R-:W-:Y:S02]  /*18100*/  F2FP.PACK_AB R130, R23, R25 ;  /* 0x000000191782723e */ /* 0x004fe400000000ff */
[----:B------:R-:W-:Y:S02]  /*18110*/  F2FP.PACK_AB R131, R20, R21 ;  /* 0x000000151483723e */ /* 0x000fe400000000ff */
[----:B------:R-:W-:Y:S02]  /*18120*/  F2FP.PACK_AB R124, R16, R15 ;  /* 0x0000000f107c723e */ /* 0x000fe400000000ff */
[----:B------:R-:W-:Y:S02]  /*18130*/  F2FP.PACK_AB R125, R11, R10 ;  /* 0x0000000a0b7d723e */ /* 0x000fe400000000ff */
[----:B------:R-:W-:Y:S02]  /*18140*/  F2FP.PACK_AB R126, R14, R17 ;  /* 0x000000110e7e723e */ /* 0x000fe400000000ff */
[----:B---3--:R-:W-:Y:S01]  /*18150*/  F2FP.PACK_AB R127, R13, R12 ;  /* 0x0000000c0d7f723e */ /* 0x008fe200000000ff */
[----:B------:R-:W-:Y:S01]  /*18160*/  IMAD.MOV.U32 R97, RZ, RZ, R236 ;  /* 0x000000ffff617224 */ /* 0x000fe200078e00ec */
[----:B------:R-:W-:Y:S01]  /*18170*/  MOV R99, R83 ;  /* 0x0000005300637202 */ /* 0x000fe20000000f00 */
[----:B------:R-:W-:-:S02]  /*18180*/  IMAD.MOV.U32 R96, RZ, RZ, R235 ;  /* 0x000000ffff607224 */ /* 0x000fc400078e00eb */
[----:B------:R-:W-:Y:S01]  /*18190*/  IMAD.MOV.U32 R98, RZ, RZ, R232 ;  /* 0x000000ffff627224 */ /* 0x000fe200078e00e8 */
[----:B-1----:R-:W-:Y:S01]  /*181a0*/  HMMA.16816.F32 R160, R128, R172, R160 ;  /* 0x000000ac80a0723c */ /* 0x002fe200000018a0 */
[----:B------:R-:W-:Y:S01]  /*181b0*/  FADD.FTZ R9, R27, R26 ;  /* 0x0000001a1b097221 */ /* 0x000fe20000010000 */
[----:B------:R-:W-:Y:S01]  /*181c0*/  MOV R30, R69 ;  /* 0x00000045001e7202 */ /* 0x000fe20000000f00 */
[----:B------:R-:W-:Y:S01]  /*181d0*/  IMAD.MOV.U32 R31, RZ, RZ, R68 ;  /* 0x000000ffff1f7224 */ /* 0x000fe200078e0044 */
[----:B------:R-:W-:Y:S01]  /*181e0*/  MOV R26, R99 ;  /* 0x00000063001a7202 */ /* 0x000fe20000000f00 */
[----:B------:R-:W-:-:S03]  /*181f0*/  IMAD.MOV.U32 R68, RZ, RZ, R96 ;  /* 0x000000ffff447224 */ /* 0x000fc600078e0060 */
[----:B------:R-:W-:Y:S01]  /*18200*/  HMMA.16816.F32 R164, R124, R172, R164 ;  /* 0x000000ac7ca4723c */ /* 0x000fe200000018a4 */
[----:B------:R-:W-:-:S07]  /*18210*/  MOV R69, R97 ;  /* 0x0000006100457202 */ /* 0x000fce0000000f00 */
[-C--:B------:R-:W-:Y:S08]  /*18220*/  HMMA.16816.F32 R168, R124, R174.reuse, R168 ;  /* 0x000000ae7ca8723c */ /* 0x080ff000000018a8 */
[C---:B------:R-:W-:Y:S07]  /*18230*/  HMMA.16816.F32 R172, R128.reuse, R174, R36 ;  /* 0x000000ae80ac723c */ /* 0x040fee0000001824 */
[----:B------:R-:W-:Y:S01]  /*18240*/  IMAD.MOV.U32 R37, RZ, RZ, R135 ;  /* 0x000000ffff257224 */ /* 0x000fe200078e0087 */
[----:B------:R-:W-:Y:S01]  /*18250*/  HMMA.16816.F32 R144, R128, R156, R144 ;  /* 0x0000009c8090723c */ /* 0x000fe20000001890 */
[----:B------:R-:W-:Y:S01]  /*18260*/  IMAD.MOV.U32 R135, RZ, RZ, R98 ;  /* 0x000000ffff877224 */ /* 0x000fe200078e0062 */
[----:B------:R-:W-:Y:S01]  /*18270*/  MOV R38, R7 ;  /* 0x0000000700267202 */ /* 0x000fe20000000f00 */
[----:B------:R-:W1:Y:S01]  /*18280*/  LDSM.16.MT88.4 R96, [R226+0x3900] ;  /* 0x00390000e260783b */ /* 0x000e620000004200 */
[----:B------:R-:W-:-:S04]  /*18290*/  IMAD.MOV.U32 R39, RZ, RZ, R6 ;  /* 0x000000ffff277224 */ /* 0x000fc800078e0006 */
[C---:B------:R-:W-:Y:S08]  /*182a0*/  HMMA.16816.F32 R148, R124.reuse, R156, R148 ;  /* 0x0000009c7c94723c */ /* 0x040ff00000001894 */
[-C--:B------:R-:W-:Y:S08]  /*182b0*/  HMMA.16816.F32 R152, R124, R158.reuse, R152 ;  /* 0x0000009e7c98723c */ /* 0x080ff00000001898 */
[----:B------:R-:W-:Y:S07]  /*182c0*/  HMMA.16816.F32 R156, R128, R158, R40 ;  /* 0x0000009e809c723c */ /* 0x000fee0000001828 */
[----:B------:R-:W-:Y:S01]  /*182d0*/  IMAD.MOV.U32 R41, RZ, RZ, R4 ;  /* 0x000000ffff297224 */ /* 0x000fe200078e0004 */
[----:B------:R-:W-:-:S02]  /*182e0*/  MOV R40, R5 ;  /* 0x0000000500287202 */ /* 0x000fc40000000f00 */
[----:B------:R-:W2:Y:S01]  /*182f0*/  LDSM.16.MT88.4 R4, [R227+0x3900] ;  /* 0x00390000e304783b */ /* 0x000ea20000004200 */
[----:B------:R-:W-:Y:S01]  /*18300*/  MOV R0, R95 ;  /* 0x0000005f00007202 */ /* 0x000fe20000000f00 */
[----:B------:R-:W-:Y:S01]  /*18310*/  FADD.FTZ R2, R205, R204 ;  /* 0x000000cccd027221 */ /* 0x000fe20000010000 */
[----:B------:R-:W-:Y:S01]  /*18320*/  MOV R36, R139 ;  /* 0x0000008b00247202 */ /* 0x000fe20000000f00 */
[----:B------:R-:W-:Y:S01]  /*18330*/  HMMA.16816.F32 R176, R128, R188, R176 ;  /* 0x000000bc80b0723c */ /* 0x000fe200000018b0 */
[----:B------:R-:W-:Y:S01]  /*18340*/  FADD.FTZ R3, R92, R80 ;  /* 0x000000505c037221 */ /* 0x000fe20000010000 */
[----:B------:R-:W-:Y:S01]  /*18350*/  MOV R42, R71 ;  /* 0x00000047002a7202 */ /* 0x000fe20000000f00 */
[----:B------:R-:W-:-:S05]  /*18360*/  FADD.FTZ R0, R0, R2 ;  /* 0x0000000200007221 */ /* 0x000fca0000010000 */
[----:B------:R-:W-:Y:S01]  /*18370*/  HMMA.16816.F32 R180, R124, R188, R180 ;  /* 0x000000bc7cb4723c */ /* 0x000fe200000018b4 */
[----:B------:R-:W-:Y:S01]  /*18380*/  FADD.FTZ R2, R36, R8 ;  /* 0x0000000824027221 */ /* 0x000fe20000010000 */
[----:B------:R-:W-:Y:S01]  /*18390*/  MOV R121, R132 ;  /* 0x0000008400797202 */ /* 0x000fe20000000f00 */
[----:B------:R-:W-:-:S05]  /*183a0*/  FADD.FTZ R9, R37, R9 ;  /* 0x0000000925097221 */ /* 0x000fca0000010000 */
[-C--:B------:R-:W-:Y:S01]  /*183b0*/  HMMA.16816.F32 R184, R124, R190.reuse, R184 ;  /* 0x000000be7cb8723c */ /* 0x080fe200000018b8 */
[----:B------:R-:W-:Y:S01]  /*183c0*/  FADD.FTZ R8, R38, R0 ;  /* 0x0000000026087221 */ /* 0x000fe20000010000 */
[----:B------:R-:W-:Y:S01]  /*183d0*/  MOV R123, R114 ;  /* 0x00000072007b7202 */ /* 0x000fe20000000f00 */
[----:B------:R-:W-:Y:S02]  /*183e0*/  IMAD.MOV.U32 R120, RZ, RZ, R133 ;  /* 0x000000ffff787224 */ /* 0x000fe400078e0085 */
[----:B------:R-:W-:Y:S02]  /*183f0*/  IMAD.MOV.U32 R122, RZ, RZ, R115 ;  /* 0x000000ffff7a7224 */ /* 0x000fe400078e0073 */
[----:B------:R-:W-:Y:S01]  /*18400*/  IMAD.MOV.U32 R28, RZ, RZ, R26 ;  /* 0x000000ffff1c7224 */ /* 0x000fe200078e001a */
[----:B------:R-:W-:Y:S01]  /*18410*/  HMMA.16816.F32 R188, R128, R190, R32 ;  /* 0x000000be80bc723c */ /* 0x000fe20000001820 */
[----:B------:R-:W-:Y:S01]  /*18420*/  MOV R133, R94 ;  /* 0x0000005e00857202 */ /* 0x000fe20000000f00 */
[----:B------:R-:W-:Y:S01]  /*18430*/  IMAD.MOV.U32 R82, RZ, RZ, R239 ;  /* 0x000000ffff527224 */ /* 0x000fe200078e00ef */
[----:B------:R-:W-:Y:S01]  /*18440*/  MOV R27, R113 ;  /* 0x00000071001b7202 */ /* 0x000fe20000000f00 */
[----:B------:R-:W-:Y:S01]  /*18450*/  FADD.FTZ R0, R41, R9 ;  /* 0x0000000929007221 */ /* 0x000fe20000010000 */
[----:B------:R-:W-:Y:S01]  /*18460*/  MOV R245, R69 ;  /* 0x0000004500f57202 */ /* 0x000fe20000000f00 */
[----:B------:R-:W-:Y:S01]  /*18470*/  FADD.FTZ R8, R42, R8 ;  /* 0x000000082a087221 */ /* 0x000fe20000010000 */
[----:B------:R-:W3:Y:S01]  /*18480*/  LDSM.16.MT88.4 R204, [R227+0x1900] ;  /* 0x00190000e3cc783b */ /* 0x000ee20000004200 */
[----:B------:R-:W-:-:S02]  /*18490*/  IMAD.MOV.U32 R35, RZ, RZ, R93 ;  /* 0x000000ffff237224 */ /* 0x000fc400078e005d */
[----:B------:R-:W-:Y:S01]  /*184a0*/  IMAD.MOV.U32 R43, RZ, RZ, R70 ;  /* 0x000000ffff2b7224 */ /* 0x000fe200078e0046 */
[----:B------:R-:W-:Y:S01]  /*184b0*/  USHF.R.S32.HI UR4, URZ, 0x1f, UR18 ;  /* 0x0000001f3f047899 */ /* 0x000fe20008011412 */
[----:B------:R-:W-:Y:S01]  /*184c0*/  FADD.FTZ R3, R35, R3 ;  /* 0x0000000323037221 */ /* 0x000fe20000010000 */
[----:B-1----:R-:W-:Y:S01]  /*184d0*/  HMMA.16816.F32 R92, R124, R98, R84 ;  /* 0x000000627c5c723c */ /* 0x002fe20000001854 */
[----:B------:R-:W-:Y:S01]  /*184e0*/  FADD.FTZ R2, R40, R2 ;  /* 0x0000000228027221 */ /* 0x000fe20000010000 */
[----:B------:R1:W5:Y:S01]  /*184f0*/  LDL.LU R239, [R1+0x8c] ;  /* 0x00008c0001ef7983 */ /* 0x0003620000300800 */
[----:B------:R-:W-:Y:S01]  /*18500*/  FADD.FTZ R3, R39, R3 ;  /* 0x0000000327037221 */ /* 0x000fe20000010000 */
[----:B------:R-:W-:Y:S01]  /*18510*/  MOV R71, R82 ;  /* 0x0000005200477202 */ /* 0x000fe20000000f00 */
[----:B------:R-:W-:-:S03]  /*18520*/  IMAD.MOV.U32 R70, RZ, RZ, R81 ;  /* 0x000000ffff467224 */ /* 0x000fc600078e0051 */
[-C--:B--2---:R-:W-:Y:S01]  /*18530*/  HMMA.16816.F32 R116, R128, R4.reuse, R116 ;  /* 0x000000048074723c */ /* 0x084fe20000001874 */
        /* <DEDUP_REMOVED lines=9> */
[----:B------:R-:W-:Y:S01]  /*185d0*/  IMAD.MOV.U32 R139, RZ, RZ, R112 ;  /* 0x000000ffff8b7224 */ /* 0x000fe200078e0070 */
[----:B------:R-:W-:Y:S01]  /*185e0*/  MOV R27, R71 ;  /* 0x00000047001b7202 */ /* 0x000fe20000000f00 */
[----:B------:R-:W-:Y:S01]  /*185f0*/  IMAD.MOV.U32 R132, RZ, RZ, R83 ;  /* 0x000000ffff847224 */ /* 0x000fe200078e0053 */
[----:B------:R-:W-:Y:S01]  /*18600*/  LDSM.16.MT88.4 R112, [R228+0x3900] ;  /* 0x00390000e470783b */ /* 0x000fe20000004200 */
[----:B------:R-:W-:-:S02]  /*18610*/  FADD.FTZ R4, R31, R0 ;  /* 0x000000001f047221 */ /* 0x000fc40000010000 */
[----:B------:R-:W-:Y:S01]  /*18620*/  FADD.FTZ R0, R28, R8 ;  /* 0x000000081c007221 */ /* 0x000fe20000010000 */
[----:B------:R-:W2:Y:S01]  /*18630*/  LDSM.16.MT88.4 R80, [R225+0x3900] ;  /* 0x00390000e150783b */ /* 0x000ea20000004200 */
[----:B------:R-:W-:Y:S02]  /*18640*/  FADD.FTZ R5, R43, R3 ;  /* 0x000000032b057221 */ /* 0x000fe40000010000 */
[----:B------:R-:W-:Y:S01]  /*18650*/  FADD.FTZ R3, R30, R2 ;  /* 0x000000021e037221 */ /* 0x000fe20000010000 */
[----:B------:R-:W-:Y:S01]  /*18660*/  ULEA.HI UR4, UR4, UR18, URZ, 0x6 ;  /* 0x0000001204047291 */ /* 0x000fe2000f8f303f */
[----:B------:R-:W-:Y:S01]  /*18670*/  FADD.FTZ R0, R245, R0 ;  /* 0x00000000f5007221 */ /* 0x000fe20000010000 */
[----:B------:R1:W5:Y:S01]  /*18680*/  LDL.LU R238, [R1+0x88] ;  /* 0x0000880001ee7983 */ /* 0x0003620000300800 */
[----:B------:R-:W-:Y:S02]  /*18690*/  FADD.FTZ R2, R247, R5 ;  /* 0x00000005f7027221 */ /* 0x000fe40000010000 */
[----:B------:R-:W-:-:S02]  /*186a0*/  FADD.FTZ R4, R246, R4 ;  /* 0x00000004f6047221 */ /* 0x000fc40000010000 */
[----:B------:R-:W-:Y:S01]  /*186b0*/  FADD.FTZ R3, R29, R3 ;  /* 0x000000031d037221 */ /* 0x000fe20000010000 */
[----:B------:R-:W-:Y:S01]  /*186c0*/  USHF.R.S32.HI UR4, URZ, 0x6, UR4 ;  /* 0x000000063f047899 */ /* 0x000fe20008011404 */
[----:B------:R-:W-:Y:S01]  /*186d0*/  FADD.FTZ R0, R133, R0 ;  /* 0x0000000085007221 */ /* 0x000fe20000010000 */
[----:B------:R1:W5:Y:S01]  /*186e0*/  LDL.LU R237, [R1+0x84] ;  /* 0x0000840001ed7983 */ /* 0x0003620000300800 */
[----:B------:R-:W-:Y:S02]  /*186f0*/  FADD.FTZ R2, R26, R2 ;  /* 0x000000021a027221 */ /* 0x000fe40000010000 */
[----:B------:R-:W-:Y:S01]  /*18700*/  FADD.FTZ R4, R132, R4 ;  /* 0x0000000484047221 */ /* 0x000fe20000010000 */
[----:B------:R1:W5:Y:S01]  /*18710*/  LDL.LU R236, [R1+0x80] ;  /* 0x0000800001ec7983 */ /* 0x0003620000300800 */
[----:B------:R-:W-:Y:S02]  /*18720*/  FADD.FTZ R3, R27, R3 ;  /* 0x000000031b037221 */ /* 0x000fe40000010000 */
[----:B------:R-:W-:Y:S01]  /*18730*/  FADD.FTZ R0, R140, R0 ;  /* 0x000000008c007221 */ /* 0x000fe20000010000 */
[----:B------:R1:W5:Y:S01]  /*18740*/  LDL.LU R235, [R1+0x7c] ;  /* 0x00007c0001eb7983 */ /* 0x0003620000300800 */
[----:B------:R-:W-:-:S02]  /*18750*/  FADD.FTZ R2, R252, R2 ;  /* 0x00000002fc027221 */ /* 0x000fc40000010000 */
[----:B------:R-:W-:Y:S01]  /*18760*/  FADD.FTZ R4, R139, R4 ;  /* 0x000000048b047221 */ /* 0x000fe20000010000 */
[----:B------:R1:W5:Y:S01]  /*18770*/  LDL.LU R234, [R1+0x78] ;  /* 0x0000780001ea7983 */ /* 0x0003620000300800 */
[----:B------:R-:W-:Y:S02]  /*18780*/  FADD.FTZ R3, R135, R3 ;  /* 0x0000000387037221 */ /* 0x000fe40000010000 */
[----:B------:R-:W-:Y:S01]  /*18790*/  FADD.FTZ R0, R141, R0 ;  /* 0x000000008d007221 */ /* 0x000fe20000010000 */
[----:B------:R1:W5:Y:S01]  /*187a0*/  LDL.LU R233, [R1+0x74] ;  /* 0x0000740001e97983 */ /* 0x0003620000300800 */
[----:B------:R-:W-:Y:S02]  /*187b0*/  FADD.FTZ R2, R59, R2 ;  /* 0x000000023b027221 */ /* 0x000fe40000010000 */
[----:B------:R-:W-:Y:S01]  /*187c0*/  FADD.FTZ R4, R52, R4 ;  /* 0x0000000434047221 */ /* 0x000fe20000010000 */
[----:B------:R-:W-:Y:S01]  /*187d0*/  UIADD3 UR21, UR12, -0x2, URZ ;  /* 0xfffffffe0c157890 */ /* 0x000fe2000fffe03f */
[----:B------:R-:W-:Y:S01]  /*187e0*/  FADD.FTZ R3, R54, R3 ;  /* 0x0000000336037221 */ /* 0x000fe20000010000 */
[----:B------:R1:W5:Y:S01]  /*187f0*/  LDL.LU R232, [R1+0x70] ;  /* 0x0000700001e87983 */ /* 0x0003620000300800 */
[----:B------:R-:W-:-:S02]  /*18800*/  FADD.FTZ R0, R142, R0 ;  /* 0x000000008e007221 */ /* 0x000fc40000010000 */
[----:B------:R-:W-:Y:S01]  /*18810*/  FADD.FTZ R2, R60, R2 ;  /* 0x000000023c027221 */ /* 0x000fe20000010000 */
[----:B------:R-:W-:Y:S01]  /*18820*/  IMNMX R5, RZ, UR4, !PT ;  /* 0x00000004ff057c17 */ /* 0x000fe2000f800200 */
        /* <DEDUP_REMOVED lines=24> */
[----:B------:R-:W-:Y:S01]  /*189b0*/  FADD.FTZ R4, R12, R4 ;  /* 0x000000040c047221 */ /* 0x000fe20000010000 */
[----:B------:R4:W-:Y:S01]  /*189c0*/  STL [R1+0x24], R5 ;  /* 0x0000240501007387 */ /* 0x0009e20000100800 */
[----:B------:R-:W-:Y:S01]  /*189d0*/  FADD.FTZ R3, R17, R3 ;  /* 0x0000000311037221 */ /* 0x000fe20000010000 */
[----:B------:R-:W-:Y:S02]  /*189e0*/  ISETP.LE.AND P0, PT, R5, UR21, PT ;  /* 0x0000001505007c0c */ /* 0x000fe4000bf03270 */
[----:B------:R1:W-:Y:S01]  /*189f0*/  STL [R1+0x8], R0 ;  /* 0x0000080001007387 */ /* 0x0003e20000100800 */
[----:B---3--:R-:W-:Y:S01]  /*18a00*/  HMMA.16816.F32 R196, R124, R204, R196 ;  /* 0x000000cc7cc4723c */ /* 0x008fe200000018c4 */
[----:B----4-:R-:W-:-:S02]  /*18a10*/  FADD.FTZ R5, R20, R2 ;  /* 0x0000000214057221 */ /* 0x010fc40000010000 */
[----:B------:R-:W-:Y:S02]  /*18a20*/  FADD.FTZ R2, R14, R3 ;  /* 0x000000030e027221 */ /* 0x000fe40000010000 */
[----:B-1----:R-:W-:Y:S01]  /*18a30*/  FADD.FTZ R0, R13, R4 ;  /* 0x000000040d007221 */ /* 0x002fe20000010000 */
[----:B------:R1:W-:Y:S04]  /*18a40*/  STL [R1+0xc], R5 ;  /* 0x00000c0501007387 */ /* 0x0003e80000100800 */
[----:B------:R1:W-:Y:S04]  /*18a50*/  STL [R1+0x10], R0 ;  /* 0x0000100001007387 */ /* 0x0003e80000100800 */
[----:B------:R1:W-:Y:S01]  /*18a60*/  STL [R1+0x14], R2 ;  /* 0x0000140201007387 */ /* 0x0003e20000100800 */
[C---:B------:R-:W-:Y:S08]  /*18a70*/  HMMA.16816.F32 R200, R124.reuse, R206, R200 ;  /* 0x000000ce7cc8723c */ /* 0x040ff000000018c8 */
        /* <DEDUP_REMOVED lines=15> */
[----:B------:R-:W-:Y:S07]  /*18b70*/  @!P0 BRA `(.L_x_1674) ;  /* 0x0000554000008947 */ /* 0x000fee0003800000 */
[----:B-1----:R-:W2:Y:S04]  /*18b80*/  LDL.64 R26, [R1+0x58] ;  /* 0x00005800011a7983 */ /* 0x002ea80000100a00 */
[----:B------:R-:W3:Y:S04]  /*18b90*/  LDL.64 R42, [R1+0x48] ;  /* 0x00004800012a7983 */ /* 0x000ee80000100a00 */
[----:B------:R-:W4:Y:S04]  /*18ba0*/  LDL.64 R132, [R1+0x40] ;  /* 0x0000400001847983 */ /* 0x000f280000100a00 */
[----:B------:R-:W4:Y:S01]  /*18bb0*/  LDL.64 R28, [R1+0x50] ;  /* 0x00005000011c7983 */ /* 0x000f220000100a00 */
[----:B------:R-:W-:Y:S01]  /*18bc0*/  MOV R140, R134 ;  /* 0x00000086008c7202 */ /* 0x000fe20000000f00 */
[----:B------:R-:W-:Y:S01]  /*18bd0*/  IMAD.MOV.U32 R139, RZ, RZ, R136 ;  /* 0x000000ffff8b7224 */ /* 0x000fe200078e0088 */
[----:B------:R-:W-:-:S02]  /*18be0*/  ULDC.64 UR8, c[0x0][0x1e0] ;  /* 0x0000780000087ab9 */ /* 0x000fc40000000a00 */
[----:B------:R-:W-:Y:S02]  /*18bf0*/  UIADD3 UR11, UR6, 0x80, URZ ;  /* 0x00000080060b7890 */ /* 0x000fe4000fffe03f */
[----:B------:R-:W-:Y:S02]  /*18c00*/  USHF.L.U32 UR10, UR8, 0x5, URZ ;  /* 0x00000005080a7899 */ /* 0x000fe4000800063f */
[----:B------:R-:W-:Y:S02]  /*18c10*/  UMOV UR22, UR21 ;  /* 0x0000001500167c82 */ /* 0x000fe40008000000 */
[----:B------:R-:W-:Y:S02]  /*18c20*/  UMOV UR12, 0xffffffc0 ;  /* 0xffffffc0000c7882 */ /* 0x000fe40000000000 */
[----:B------:R-:W-:Y:S01]  /*18c30*/  ULDC.64 UR4, c[0x0][0x208] ;  /* 0x0000820000047ab9 */ /* 0x000fe20000000a00 */
[----:B--2---:R-:W-:Y:S02]  /*18c40*/  IMAD.MOV.U32 R30, RZ, RZ, R26 ;  /* 0x000000ffff1e7224 */ /* 0x004fe400078e001a */
[----:B------:R-:W-:Y:S01]  /*18c50*/  IMAD.MOV.U32 R31, RZ, RZ, R27 ;  /* 0x000000ffff1f7224 */ /* 0x000fe200078e001b */
[----:B---3--:R-:W-:-:S02]  /*18c60*/  IADD3 R0, R42, 0x40, RZ ;  /* 0x000000402a007810 */ /* 0x008fc40007ffe0ff */
[----:B------:R-:W-:Y:S01]  /*18c70*/  IADD3 RZ, P0, R42, 0x40, RZ ;  /* 0x000000402aff7810 */ /* 0x000fe20007f1e0ff */
[----:B----4-:R-:W-:Y:S01]  /*18c80*/  IMAD.MOV.U32 R27, RZ, RZ, R133 ;  /* 0x000000ffff1b7224 */ /* 0x010fe200078e0085 */
[----:B------:R-:W-:Y:S01]  /*18c90*/  IADD3 R3, P1, R30, 0x40, RZ ;  /* 0x000000401e037810 */ /* 0x000fe20007f3e0ff */
[----:B------:R1:W-:Y:S03]  /*18ca0*/  STL [R1+0x34], R0 ;  /* 0x0000340001007387 */ /* 0x0003e60000100800 */
[----:B------:R-:W-:Y:S01]  /*18cb0*/  IADD3.X R2, RZ, R29, RZ, P1, !PT ;  /* 0x0000001dff027210 */ /* 0x000fe20000ffe4ff */
[----:B------:R2:W-:Y:S01]  /*18cc0*/  STL [R1+0x30], R3 ;  /* 0x0000300301007387 */ /* 0x0005e20000100800 */
[----:B-1----:R-:W-:-:S05]  /*18cd0*/  IMAD.X R0, RZ, RZ, R27, P0 ;  /* 0x000000ffff007224 */ /* 0x002fca00000e061b */
[----:B------:R2:W-:Y:S04]  /*18ce0*/  STL [R1+0x28], R0 ;  /* 0x0000280001007387 */ /* 0x0005e80000100800 */
[----:B------:R2:W-:Y:S01]  /*18cf0*/  STL [R1+0x2c], R2 ;  /* 0x00002c0201007387 */ /* 0x0005e20000100800 */
[----:B------:R-:W-:Y:S01]  /*18d00*/  MOV R26, R132 ;  /* 0x00000084001a7202 */ /* 0x000fe20000000f00 */
[----:B------:R-:W-:Y:S01]  /*18d10*/  IMAD.MOV.U32 R132, RZ, RZ, R138 ;  /* 0x000000ffff847224 */ /* 0x000fe200078e008a */
[----:B------:R-:W-:Y:S02]  /*18d20*/  MOV R133, R137 ;  /* 0x0000008900857202 */ /* 0x000fe40000000f00 */
.L_x_1675:
[----:B--2---:R-:W2:Y:S01]  /*18d30*/  LDL.64 R2, [R1+0x58] ;  /* 0x0000580001027983 */ /* 0x004ea20000100a00 */
[----:B------:R-:W-:Y:S04]  /*18d40*/  DEPBAR.LE SB0, 0x0 ;  /* 0x000080000000791a */ /* 0x000fe80000000000 */
[----:B------:R-:W-:Y:S01]  /*18d50*/  UISETP.GE.AND UP0, UPT, UR22, URZ, UPT ;  /* 0x0000003f1600728c */ /* 0x000fe2000bf06270 */
[----:B------:R-:W3:Y:S01]  /*18d60*/  LDL.64 R142, [R1+0x50] ;  /* 0x00005000018e7983 */ /* 0x000ee20000100a00 */
[----:B------:R-:W-:Y:S05]  /*18d70*/  UISETP.GE.AND UP1, UPT, UR22, 0x1, UPT ;  /* 0x000000011600788c */ /* 0x000fea000bf26270 */
[----:B------:R-:W-:Y:S01]  /*18d80*/  BAR.SYNC.DEFER_BLOCKING 0x0 ;  /* 0x0000000000007b1d */ /* 0x000fe20000010000 */
[----:B------:R-:W-:Y:S03]  /*18d90*/  PLOP3.LUT P0, PT, PT, PT, UP0, 0x80, 0x0 ;  /* 0x000000000000781c */ /* 0x000fe60003f0f008 */
[----:B------:R-:W-:Y:S02]  /*18da0*/  @UP0 USHF.R.S32.HI UR15, URZ, 0x1f, UR22 ;  /* 0x0000001f3f0f0899 */ /* 0x000fe40008011416 */
[----:B------:R-:W-:Y:S02]  /*18db0*/  @UP0 UIMAD.WIDE.U32 UR20, UR22, UR4, URZ ;  /* 0x00000004161402a5 */ /* 0x000fe4000f8e003f */
[----:B------:R-:W-:Y:S02]  /*18dc0*/  @UP0 UIMAD UR15, UR15, UR4, URZ ;  /* 0x000000040f0f02a4 */ /* 0x000fe4000f8e023f */
[----:B------:R-:W-:Y:S02]  /*18dd0*/  @UP0 USHF.L.U32 UR18, UR20, 0x6, URZ ;  /* 0x0000000614120899 */ /* 0x000fe4000800063f */
[----:B------:R-:W-:Y:S02]  /*18de0*/  @UP0 UIMAD UR15, UR22, UR5, UR15 ;  /* 0x00000005160f02a4 */ /* 0x000fe4000f8e020f */
[----:B------:R-:W-:Y:S02]  /*18df0*/  @UP1 USHF.L.U32 UR19, UR8, 0x5, URZ ;  /* 0x0000000508131899 */ /* 0x000fe4000800063f */
[----:B------:R-:W-:Y:S02]  /*18e00*/  @UP0 UIADD3 UR15, UR21, UR15, URZ ;  /* 0x0000000f150f0290 */ /* 0x000fe4000fffe03f */
[----:B------:R-:W-:Y:S02]  /*18e10*/  UIADD3 UR21, UR22, -0x1, URZ ;  /* 0xffffffff16157890 */ /* 0x000fe4000fffe03f */
[----:B------:R-:W-:Y:S02]  /*18e20*/  @UP0 USHF.L.U64.HI UR15, UR20, 0x6, UR15 ;  /* 0x00000006140f0899 */ /* 0x000fe4000801020f */
[----:B------:R-:W-:Y:S01]  /*18e30*/  @UP1 UIMAD.WIDE.U32 UR30, UR21, UR8, URZ ;  /* 0x00000008151e12a5 */ /* 0x000fe2000f8e003f */
[----:B-----5:R-:W-:Y:S01]  /*18e40*/  LDSM.16.M88.4 R64, [R231+0x8100] ;  /* 0x00810000e740783b */ /* 0x020fe20000000200 */
[----:B------:R-:W-:Y:S02]  /*18e50*/  @UP1 UMOV UR20, 0x5 ;  /* 0x0000000500141882 */ /* 0x000fe40000000000 */
[----:B------:R-:W-:Y:S05]  /*18e60*/  @UP1 USHF.L.U64.HI UR20, UR8, UR20, UR9 ;  /* 0x0000001408141299 */ /* 0x000fea0008010209 */
[----:B------:R-:W4:Y:S04]  /*18e70*/  LDL R134, [R1+0x30] ;  /* 0x0000300001867983 */ /* 0x000f280000100800 */
[----:B------:R-:W4:Y:S04]  /*18e80*/  LDL R136, [R1+0x2c] ;  /* 0x00002c0001887983 */ /* 0x000f280000100800 */
[----:B------:R1:W-:Y:S04]  /*18e90*/  STL [R1+0x8c], R131 ;  /* 0x00008c8301007387 */ /* 0x0003e80000100800 */
[----:B------:R-:W1:Y:S08]  /*18ea0*/  LDSM.16.M88.4 R16, [R224+0x4100] ;  /* 0x00410000e010783b */ /* 0x000e700000000200 */
[----:B------:R-:W1:Y:S08]  /*18eb0*/  LDSM.16.M88.4 R60, [R231+0xa100] ;  /* 0x00a10000e73c783b */ /* 0x000e700000000200 */
[----:B------:R-:W1:Y:S08]  /*18ec0*/  LDSM.16.M88.4 R32, [R224+0x4900] ;  /* 0x00490000e020783b */ /* 0x000e700000000200 */
[----:B-1----:R-:W4:Y:S04]  /*18ed0*/  LDL R131, [R1+0x18] ;  /* 0x0000180001837983 */ /* 0x002f280000100800 */
[----:B------:R-:W1:Y:S08]  /*18ee0*/  LDSM.16.M88.4 R48, [R224+0x5100] ;  /* 0x00510000e030783b */ /* 0x000e700000000200 */
[----:B------:R-:W1:Y:S01]  /*18ef0*/  LDSM.16.M88.4 R208, [R224+0x5900] ;  /* 0x00590000e0d0783b */ /* 0x000e620000000200 */
[-C--:B------:R-:W-:Y:S07]  /*18f00*/  HMMA.16816.F32 R4, R64, R16.reuse, RZ ;  /* 0x000000104004723c */ /* 0x080fee00000018ff */
[----:B------:R-:W-:Y:S01]  /*18f10*/  LDSM.16.M88.4 R212, [R233+0x8100] ;  /* 0x00810000e9d4783b */ /* 0x000fe20000000200 */
[C---:B------:R-:W-:Y:S07]  /*18f20*/  HMMA.16816.F32 R8, R60.reuse, R16, RZ ;  /* 0x000000103c08723c */ /* 0x040fee00000018ff */
[----:B------:R-:W1:Y:S01]  /*18f30*/  LDSM.16.M88.4 R216, [R235] ;  /* 0x00000000ebd8783b */ /* 0x000e620000000200 */
[-C--:B------:R-:W-:Y:S07]  /*18f40*/  HMMA.16816.F32 R12, R60, R18.reuse, RZ ;  /* 0x000000123c0c723c */ /* 0x080fee00000018ff */
[----:B------:R-:W1:Y:S01]  /*18f50*/  LDSM.16.M88.4 R220, [R233+0xa100] ;  /* 0x00a10000e9dc783b */ /* 0x000e620000000200 */
[C---:B------:R-:W-:Y:S07]  /*18f60*/  HMMA.16816.F32 R16, R64.reuse, R18, RZ ;  /* 0x000000124010723c */ /* 0x040fee00000018ff */
[----:B------:R1:W-:Y:S01]  /*18f70*/  STL [R1+0x60], R235 ;  /* 0x000060eb01007387 */ /* 0x0003e20000100800 */
[-C--:B------:R-:W-:Y:S03]  /*18f80*/  HMMA.16816.F32 R20, R64, R32.reuse, RZ ;  /* 0x000000204014723c */ /* 0x080fe600000018ff */
[----:B------:R-:W-:Y:S04]  /*18f90*/  STL [R1+0x64], R243 ;  /* 0x000064f301007387 */ /* 0x000fe80000100800 */
[----:B------:R-:W-:Y:S01]  /*18fa0*/  STL [R1+0x68], R242 ;  /* 0x000068f201007387 */ /* 0x000fe20000100800 */
[C---:B------:R-:W-:Y:S03]  /*18fb0*/  HMMA.16816.F32 R24, R60.reuse, R32, RZ ;  /* 0x000000203c18723c */ /* 0x040fe600000018ff */
[----:B------:R-:W-:Y:S05]  /*18fc0*/  STL [R1+0x6c], R241 ;  /* 0x00006cf101007387 */ /* 0x000fea0000100800 */
[-C--:B------:R-:W-:Y:S01]  /*18fd0*/  HMMA.16816.F32 R28, R60, R34.reuse, RZ ;  /* 0x000000223c1c723c */ /* 0x080fe200000018ff */
[----:B-1----:R-:W4:Y:S07]  /*18fe0*/  LDL R235, [R1+0x38] ;  /* 0x0000380001eb7983 */ /* 0x002f2e0000100800 */
        /* <DEDUP_REMOVED lines=19> */
[----:B------:R1:W3:Y:S07]  /*19120*/  LDSM.16.M88.4 R208, [R241] ;  /* 0x00000000f1d0783b */ /* 0x0002ee0000000200 */
[-C--:B--2---:R-:W-:Y:S08]  /*19130*/  HMMA.16816.F32 R36, R212, R216.reuse, R36 ;  /* 0x000000d8d424723c */ /* 0x084ff00000001824 */
[C---:B------:R-:W-:Y:S04]  /*19140*/  HMMA.16816.F32 R40, R220.reuse, R216, R40 ;  /* 0x000000d8dc28723c */ /* 0x040fe80000001828 */
[----:B------:R-:W-:Y:S04]  /*19150*/  @P0 IADD3 R0, P2, R2, UR18, RZ ;  /* 0x0000001202000c10 */ /* 0x000fe8000ff5e0ff */
[-C--:B------:R-:W-:Y:S01]  /*19160*/  HMMA.16816.F32 R44, R220, R218.reuse, R44 ;  /* 0x000000dadc2c723c */ /* 0x080fe2000000182c */
[----:B-1----:R-:W2:Y:S03]  /*19170*/  LDL R241, [R1+0x20] ;  /* 0x0000200001f17983 */ /* 0x002ea60000100800 */
[C---:B------:R-:W-:Y:S01]  /*19180*/  @P0 LEA R2, P1, R0.reuse, c[0x0][0x1f8], 0x1 ;  /* 0x00007e0000020a11 */ /* 0x040fe200078208ff */
[----:B------:R-:W-:Y:S01]  /*19190*/  STL [R1+0x70], R231 ;  /* 0x000070e701007387 */ /* 0x000fe20000100800 */
[----:B---3--:R-:W-:Y:S02]  /*191a0*/  @P0 IADD3.X R3, R143, UR15, RZ, P2, !PT ;  /* 0x0000000f8f030c10 */ /* 0x008fe400097fe4ff */
[C---:B------:R-:W-:Y:S01]  /*191b0*/  HMMA.16816.F32 R48, R212.reuse, R218, R48 ;  /* 0x000000dad430723c */ /* 0x040fe20000001830 */
[----:B------:R-:W-:Y:S03]  /*191c0*/  STL [R1+0x74], R224 ;  /* 0x000074e001007387 */ /* 0x000fe60000100800 */
[----:B------:R-:W-:Y:S01]  /*191d0*/  @P0 LEA.HI.X R3, R0, c[0x0][0x1fc], R3, 0x1, P1 ;  /* 0x00007f0000030a11 */ /* 0x000fe200008f0c03 */
[----:B------:R-:W-:Y:S03]  /*191e0*/  STL [R1+0x78], R240 ;  /* 0x000078f001007387 */ /* 0x000fe60000100800 */
[-C--:B------:R-:W-:Y:S01]  /*191f0*/  HMMA.16816.F32 R52, R212, R208.reuse, R52 ;  /* 0x000000d0d434723c */ /* 0x080fe20000001834 */
[----:B------:R-:W-:Y:S04]  /*19200*/  STL [R1+0x7c], R233 ;  /* 0x00007ce901007387 */ /* 0x000fe80000100800 */
[----:B------:R-:W-:Y:S03]  /*19210*/  STL [R1+0x80], R239 ;  /* 0x000080ef01007387 */ /* 0x000fe60000100800 */
[C---:B------:R-:W-:Y:S01]  /*19220*/  HMMA.16816.F32 R56, R220.reuse, R208, R56 ;  /* 0x000000d0dc38723c */ /* 0x040fe20000001838 */
[----:B------:R-:W-:Y:S04]  /*19230*/  STL [R1+0x84], R238 ;  /* 0x000084ee01007387 */ /* 0x000fe80000100800 */
[----:B------:R-:W-:Y:S03]  /*19240*/  STL [R1+0x88], R237 ;  /* 0x000088ed01007387 */ /* 0x000fe60000100800 */
[-C--:B------:R-:W-:Y:S04]  /*19250*/  HMMA.16816.F32 R60, R220, R210.reuse, R60 ;  /* 0x000000d2dc3c723c */ /* 0x080fe8000000183c */
[----:B----4-:R-:W-:Y:S01]  /*19260*/  @P0 IADD3 R0, P1, R134, UR18, RZ ;  /* 0x0000001286000c10 */ /* 0x010fe2000ff3e0ff */
[----:B------:R-:W-:Y:S03]  /*19270*/  @UP1 USHF.L.U32 UR18, UR30, 0x6, URZ ;  /* 0x000000061e121899 */ /* 0x000fe6000800063f */
[----:B------:R-:W-:Y:S04]  /*19280*/  HMMA.16816.F32 R64, R212, R210, R64 ;  /* 0x000000d2d440723c */ /* 0x000fe80000001840 */
[----:B------:R-:W-:Y:S02]  /*19290*/  @P0 LEA R134, P2, R0, c[0x0][0x1f8], 0x1 ;  /* 0x00007e0000860a11 */ /* 0x000fe400078408ff */
[----:B------:R-:W-:Y:S01]  /*192a0*/  @P0 IADD3.X R135, R136, UR15, RZ, P1, !PT ;  /* 0x0000000f88870c10 */ /* 0x000fe20008ffe4ff */
[----:B------:R-:W-:Y:S05]  /*192b0*/  UIMAD UR15, UR22, UR12, 0x1 ;  /* 0x00000001160f74a4 */ /* 0x000fea000f8e020c */
[----:B------:R-:W-:Y:S02]  /*192c0*/  @P0 LEA.HI.X R135, R0, c[0x0][0x1fc], R135, 0x1, P2 ;  /* 0x00007f0000870a11 */ /* 0x000fe400010f0c87 */
[C---:B------:R-:W-:Y:S02]  /*192d0*/  LOP3.LUT P5, RZ, R131.reuse, 0x1, RZ, 0xc0, !PT ;  /* 0x0000000183ff7812 */ /* 0x040fe400078ac0ff */
[----:B------:R-:W-:Y:S11]  /*192e0*/  LOP3.LUT P4, RZ, R131, 0x2, RZ, 0xc0, !PT ;  /* 0x0000000283ff7812 */ /* 0x000ff6000788c0ff */
[----:B------:R-:W-:Y:S01]  /*192f0*/  @!PT LDS RZ, [RZ] ;  /* 0x00000000fffff984 */ /* 0x000fe20000000800 */
[----:B------:R-:W-:Y:S01]  /*19300*/  @!PT LDS RZ, [RZ] ;  /* 0x00000000fffff984 */ /* 0x000fe20000000800 */
[----:B------:R-:W-:Y:S01]  /*19310*/  @!PT LDS RZ, [RZ] ;  /* 0x00000000fffff984 */ /* 0x000fe20000000800 */
[----:B------:R1:W-:Y:S08]  /*19320*/  @P0 LDGSTS.E.BYPASS.LTC128B.128 [R244+0x100], [R2.64], !P5 ;  /* 0x0010000002f40fae */ /* 0x0003f0000e901d5c */
[----:B------:R3:W-:Y:S01]  /*19330*/  @P0 LDGSTS.E.BYPASS.LTC128B.128 [R244+0x2100], [R134.64], !P4 ;  /* 0x0210000086f40fae */ /* 0x0007e2000e101d5c */
[----:B-1----:R-:W-:Y:S04]  /*19340*/  @P0 IADD3 R2, P1, R2, UR6, RZ ;  /* 0x0000000602020c10 */ /* 0x002fe8000ff3e0ff */
[----:B------:R-:W-:Y:S02]  /*19350*/  @P0 IADD3.X R3, R3, UR7, RZ, P1, !PT ;  /* 0x0000000703030c10 */ /* 0x000fe40008ffe4ff */
[C---:B------:R-:W-:Y:S02]  /*19360*/  @P0 IADD3 R142, P3, R2.reuse, UR11, RZ ;  /* 0x0000000b028e0c10 */ /* 0x040fe4000ff7e0ff */
[----:B---3--:R-:W-:Y:S01]  /*19370*/  @P0 IADD3 R134, P1, R2, UR6, RZ ;  /* 0x0000000602860c10 */ /* 0x008fe2000ff3e0ff */
[----:B------:R1:W-:Y:S01]  /*19380*/  @P0 LDGSTS.E.BYPASS.LTC128B.128 [R244+0x900], [R2.64], !P5 ;  /* 0x0090000002f40fae */ /* 0x0003e2000e901d5c */
[C---:B------:R-:W-:Y:S02]  /*19390*/  @P0 IADD3.X R143, R3.reuse, UR14, RZ, P3, !PT ;  /* 0x0000000e038f0c10 */ /* 0x040fe40009ffe4ff */
[----:B------:R-:W-:Y:S02]  /*193a0*/  @P0 IADD3.X R135, R3, UR7, RZ, P1, !PT ;  /* 0x0000000703870c10 */ /* 0x000fe40008ffe4ff */
[C---:B------:R-:W-:Y:S03]  /*193b0*/  @P0 IADD3 R136, P2, R134.reuse, UR6, RZ ;  /* 0x0000000686880c10 */ /* 0x040fe6000ff5e0ff */
[----:B------:R1:W-:Y:S01]  /*193c0*/  @P0 LDGSTS.E.BYPASS.LTC128B.128 [R244+0x2900], [R2.64+0x80], !P4 ;  /* 0x0290008002f40fae */ /* 0x0003e2000e101d5c */
[C---:B------:R-:W-:Y:S07]  /*193d0*/  @P0 IADD3.X R137, R135.reuse, UR7, RZ, P2, !PT ;  /* 0x0000000787890c10 */ /* 0x040fee00097fe4ff */
[----:B------:R3:W-:Y:S08]  /*193e0*/  @P0 LDGSTS.E.BYPASS.LTC128B.128 [R244+0x1100], [R134.64], !P5 ;  /* 0x0110000086f40fae */ /* 0x0007f0000e901d5c */
[----:B------:R4:W-:Y:S08]  /*193f0*/  @P0 LDGSTS.E.BYPASS.LTC128B.128 [R244+0x3100], [R142.64], !P4 ;  /* 0x031000008ef40fae */ /* 0x0009f0000e101d5c */
[----:B------:R2:W-:Y:S01]  /*19400*/  @P0 LDGSTS.E.BYPASS.LTC128B.128 [R244+0x1900], [R136.64], !P5 ;  /* 0x0190000088f40fae */ /* 0x0005e2000e901d5c */
[----:B-1----:R-:W-:Y:S04]  /*19410*/  @P0 IADD3 R2, P1, R134, UR11, RZ ;  /* 0x0000000b86020c10 */ /* 0x002fe8000ff3e0ff */
[----:B------:R-:W-:Y:S02]  /*19420*/  @P0 IADD3.X R3, R135, UR14, RZ, P1, !PT ;  /* 0x0000000e87030c10 */ /* 0x000fe40008ffe4ff */
[----:B------:R-:W-:Y:S03]  /*19430*/  PLOP3.LUT P1, PT, PT, PT, UP2, 0x80, 0x0 ;  /* 0x000000000000781c */ /* 0x000fe60003f2f028 */
[----:B------:R2:W-:Y:S01]  /*19440*/  @P0 LDGSTS.E.BYPASS.LTC128B.128 [R244+0x3900], [R2.64], !P4 ;  /* 0x0390000002f40fae */ /* 0x0005e2000e101d5c */
[----:B------:R-:W-:Y:S07]  /*19450*/  PLOP3.LUT P0, PT, PT, PT, UP2, 0x80, 0x0 ;  /* 0x000000000000781c */ /* 0x000fee0003f0f028 */
[----:B------:R-:W-:Y:S08]  /*19460*/  LDSM.16.M88.4 R216, [R232+0x8100] ;  /* 0x00810000e8d8783b */ /* 0x000ff00000000200 */
[----:B------:R-:W1:Y:S08]  /*19470*/  LDSM.16.M88.4 R220, [R230+0x4100] ;  /* 0x00410000e6dc783b */ /* 0x000e700000000200 */
[----:B------:R-:W3:Y:S08]  /*19480*/  LDSM.16.M88.4 R208, [R232+0xa100] ;  /* 0x00a10000e8d0783b */ /* 0x000ef00000000200 */
[----:B------:R-:W4:Y:S08]  /*19490*/  LDSM.16.M88.4 R212, [R230+0x4900] ;  /* 0x00490000e6d4783b */ /* 0x000f300000000200 */
[----:B------:R-:W0:Y:S01]  /*194a0*/  LDGDEPBAR ;  /* 0x00000000000079af */ /* 0x000e220000000000 */
        /* <DEDUP_REMOVED lines=11> */
[C---:B------:R-:W-:Y:S04]  /*19560*/  HMMA.16816.F32 R40, R208.reuse, R220, R40 ;  /* 0x000000dcd028723c */ /* 0x040fe80000001828 */
[----:B--2---:R-:W-:Y:S01]  /*19570*/  @P1 IMAD.HI.U32 R2, R241, c[0x0][0x2c8], RZ ;  /* 0x0000b200f1021a27 */ /* 0x004fe200078e00ff */
[----:B------:R-:W-:Y:S03]  /*19580*/  MOV R0, R241 ;  /* 0x000000f100007202 */ /* 0x000fe60000000f00 */
[-C--:B------:R-:W-:Y:S04]  /*19590*/  HMMA.16816.F32 R44, R208, R222.reuse, R44 ;  /* 0x000000ded02c723c */ /* 0x080fe8000000182c */
[----:B------:R-:W-:Y:S04]  /*195a0*/  @P0 SHF.R.U32.HI R0, RZ, c[0x0][0x2cc], R2 ;  /* 0x0000b300ff000a19 */ /* 0x000fe80000011602 */
[C---:B------:R-:W-:Y:S01]  /*195b0*/  HMMA.16816.F32 R48, R216.reuse, R222, R48 ;  /* 0x000000ded830723c */ /* 0x040fe20000001830 */
[----:B------:R-:W-:Y:S07]  /*195c0*/  LDSM.16.M88.4 R220, [R229] ;  /* 0x00000000e5dc783b */ /* 0x000fee0000000200 */
[-C--:B---3--:R-:W-:Y:S01]  /*195d0*/  HMMA.16816.F32 R52, R216, R212.reuse, R52 ;  /* 0x000000d4d834723c */ /* 0x088fe20000001834 */
[----:B------:R-:W-:Y:S07]  /*195e0*/  SHFL.IDX PT, R3, R0, RZ, 0x1c1f ;  /* 0x001c1fff00037589 */ /* 0x000fee00000e0000 */
[C---:B------:R-:W-:Y:S01]  /*195f0*/  HMMA.16816.F32 R56, R208.reuse, R212, R56 ;  /* 0x000000d4d038723c */ /* 0x040fe20000001838 */
[----:B------:R-:W-:Y:S07]  /*19600*/  SHFL.IDX PT, R2, R0, 0x2, 0x1c1f ;  /* 0x005c1f0000027f89 */ /* 0x000fee00000e0000 */
        /* <DEDUP_REMOVED lines=117> */
[----:B------:R-:W-:Y:S10]  /*19d60*/  MUFU.TANH R210, R15 ;  /* 0x0000000f00d27308 */ /* 0x000ff40000002400 */
[----:B------:R-:W-:Y:S01]  /*19d70*/  MUFU.TANH R134, R8 ;  /* 0x0000000800867308 */ /* 0x000fe20000002400 */
[----:B---3--:R-:W3:Y:S09]  /*19d80*/  LDSM.16.M88.4 R4, [R229+0x2800] ;  /* 0x00280000e504783b */ /* 0x008ef20000000200 */
[----:B------:R-:W-:Y:S10]  /*19d90*/  MUFU.TANH R13, R17 ;  /* 0x00000011000d7308 */ /* 0x000ff40000002400 */
[----:B------:R-:W-:Y:S10]  /*19da0*/  MUFU.TANH R141, R9 ;  /* 0x00000009008d7308 */ /* 0x000ff40000002400 */
[----:B------:R-:W-:Y:S10]  /*19db0*/  MUFU.TANH R135, R14 ;  /* 0x0000000e00877308 */ /* 0x000ff40000002400 */
[----:B------:R-:W-:Y:S01]  /*19dc0*/  MUFU.TANH R208, R10 ;  /* 0x0000000a00d07308 */ /* 0x000fe20000002400 */
[-C--:B---3--:R-:W-:Y:S09]  /*19dd0*/  HMMA.16816.F32 R20, R220, R4.reuse, R20 ;  /* 0x00000004dc14723c */ /* 0x088ff20000001814 */
[----:B------:R-:W-:Y:S01]  /*19de0*/  MUFU.TANH R17, R19 ;  /* 0x0000001300117308 */ /* 0x000fe20000002400 */
[C---:B------:R-:W-:Y:S01]  /*19df0*/  HMMA.16816.F32 R24, R212.reuse, R4, R24 ;  /* 0x00000004d418723c */ /* 0x040fe20000001818 */
[----:B------:R-:W-:Y:S08]  /*19e00*/  SHFL.IDX PT, R5, R0, 0x1, 0x1c1f ;  /* 0x003c1f0000057f89 */ /* 0x000ff000000e0000 */
[----:B------:R3:W-:Y:S01]  /*19e10*/  MUFU.TANH R209, R11 ;  /* 0x0000000b00d17308 */ /* 0x0007e20000002400 */
[-C--:B------:R-:W-:Y:S01]  /*19e20*/  HMMA.16816.F32 R28, R212, R6.reuse, R28 ;  /* 0x00000006d41c723c */ /* 0x080fe2000000181c */
[----:B------:R-:W-:Y:S03]  /*19e30*/  SHFL.IDX PT, R4, R0, 0x3, 0x1c1f ;  /* 0x007c1f0000047f89 */ /* 0x000fe600000e0000 */
[----:B------:R-:W-:Y:S04]  /*19e40*/  FMUL.FTZ R23, R23, c[0x0][0x320] ;  /* 0x0000c80017177a20 */ /* 0x000fe80000410000 */
[C---:B------:R-:W-:Y:S01]  /*19e50*/  HMMA.16816.F32 R32, R220.reuse, R6, R32 ;  /* 0x00000006dc20723c */ /* 0x040fe20000001820 */
[----:B------:R-:W-:Y:S03]  /*19e60*/  MUFU.TANH R142, R12 ;  /* 0x0000000c008e7308 */ /* 0x000fe60000002400 */
[----:B------:R-:W-:Y:S02]  /*19e70*/  FMUL.FTZ R20, R20, c[0x0][0x320] ;  /* 0x0000c80014147a20 */ /* 0x000fe40000410000 */
[----:B------:R-:W-:Y:S02]  /*19e80*/  FMUL.FTZ R21, R21, c[0x0][0x320] ;  /* 0x0000c80015157a20 */ /* 0x000fe40000410000 */
[----:B------:R-:W-:Y:S03]  /*19e90*/  FMUL.FTZ R26, R26, c[0x0][0x320] ;  /* 0x0000c8001a1a7a20 */ /* 0x000fe60000410000 */
[----:B------:R-:W4:Y:S01]  /*19ea0*/  MUFU.TANH R12, R16 ;  /* 0x00000010000c7308 */ /* 0x000f220000002400 */
[----:B------:R-:W-:Y:S02]  /*19eb0*/  FMUL.FTZ R27, R27, c[0x0][0x320] ;  /* 0x0000c8001b1b7a20 */ /* 0x000fe40000410000 */
[----:B------:R-:W-:Y:S01]  /*19ec0*/  FMUL.FTZ R22, R22, c[0x0][0x320] ;  /* 0x0000c80016167a20 */ /* 0x000fe20000410000 */
[----:B---3--:R-:W3:Y:S01]  /*19ed0*/  LDSM.16.M88.4 R8, [R229+0x3000] ;  /* 0x00300000e508783b */ /* 0x008ee20000000200 */
        /* <DEDUP_REMOVED lines=12> */
[----:B------:R-:W1:Y:S10]  /*19fa0*/  MUFU.TANH R21, R21 ;  /* 0x0000001500157308 */ /* 0x000e740000002400 */
[----:B------:R-:W-:Y:S01]  /*19fb0*/  MUFU.TANH R248, R23 ;  /* 0x0000001700f87308 */ /* 0x000fe20000002400 */
[-C--:B---3--:R-:W-:Y:S09]  /*19fc0*/  HMMA.16816.F32 R36, R220, R8.reuse, R36 ;  /* 0x00000008dc24723c */ /* 0x088ff20000001824 */
[----:B------:R-:W3:Y:S01]  /*19fd0*/  MUFU.TANH R32, R32 ;  /* 0x0000002000207308 */ /* 0x000ee20000002400 */
[C---:B------:R-:W-:Y:S07]  /*19fe0*/  HMMA.16816.F32 R40, R212.reuse, R8, R40 ;  /* 0x00000008d428723c */ /* 0x040fee0000001828 */
[----:B------:R-:W-:Y:S02]  /*19ff0*/  IMAD.U32 R8, RZ, RZ, UR13 ;  /* 0x0000000dff087e24 */ /* 0x000fe4000f8e00ff */
[----:B------:R-:W-:Y:S01]  /*1a000*/  MUFU.TANH R249, R28 ;  /* 0x0000001c00f97308 */ /* 0x000fe20000002400 */
[-C--:B------:R-:W-:Y:S03]  /*1a010*/  HMMA.16816.F32 R44, R212, R10.reuse, R44 ;  /* 0x0000000ad42c723c */ /* 0x080fe6000000182c */
[----:B------:R-:W-:Y:S01]  /*1a020*/  IADD3 R8, R8, UR15, -R235 ;  /* 0x0000000f08087c10 */ /* 0x000fe2000fffe8eb */
[----:B------:R-:W-:Y:S03]  /*1a030*/  @UP1 USHF.R.S32.HI UR15, URZ, 0x1f, UR21 ;  /* 0x0000001f3f0f1899 */ /* 0x000fe60008011415 */
[----:B------:R-:W-:Y:S01]  /*1a040*/  IADD3 R8, R8, -UR24, RZ ;  /* 0x8000001808087c10 */ /* 0x000fe2000fffe0ff */
[C---:B------:R-:W-:Y:S01]  /*1a050*/  HMMA.16816.F32 R48, R220.reuse, R10, R48 ;  /* 0x0000000adc30723c */ /* 0x040fe20000001830 */
[----:B------:R-:W3:Y:S01]  /*1a060*/  MUFU.TANH R22, R22 ;  /* 0x0000001600167308 */ /* 0x000ee20000002400 */
[----:B------:R-:W-:Y:S02]  /*1a070*/  @UP1 UIMAD UR15, UR15, UR8, URZ ;  /* 0x000000080f0f12a4 */ /* 0x000fe4000f8e023f */
[C---:B------:R-:W-:Y:S01]  /*1a080*/  IADD3 R0, R8.reuse, R3, RZ ;  /* 0x0000000308007210 */ /* 0x040fe20007ffe0ff */
[C---:B------:R-:W-:Y:S01]  /*1a090*/  IMAD.IADD R3, R8.reuse, 0x1, R5 ;  /* 0x0000000108037824 */ /* 0x040fe200078e0205 */
[C---:B------:R-:W-:Y:S01]  /*1a0a0*/  IADD3 R2, R8.reuse, R2, RZ ;  /* 0x0000000208027210 */ /* 0x040fe20007ffe0ff */
[----:B------:R-:W-:Y:S01]  /*1a0b0*/  IMAD.IADD R8, R8, 0x1, R4 ;  /* 0x0000000108087824 */ /* 0x000fe200078e0204 */
[C---:B------:R-:W-:Y:S01]  /*1a0c0*/  ISETP.GT.AND P1, PT, R0.reuse, RZ, PT ;  /* 0x000000ff0000720c */ /* 0x040fe20003f24270 */
[----:B------:R-:W3:Y:S01]  /*1a0d0*/  LDSM.16.M88.4 R4, [R229+0x3800] ;  /* 0x00380000e504783b */ /* 0x000ee20000000200 */
[----:B------:R-:W-:Y:S01]  /*1a0e0*/  ISETP.GT.AND P0, PT, R0, 0x1, PT ;  /* 0x000000010000780c */ /* 0x000fe20003f04270 */
[----:B------:R-:W3:Y:S01]  /*1a0f0*/  MUFU.TANH R33, R33 ;  /* 0x0000002100217308 */ /* 0x000ee20000002400 */
[----:B-1----:R-:W-:Y:S01]  /*1a100*/  FSEL R10, R216, -INF , P1 ;  /* 0xff800000d80a7808 */ /* 0x002fe20000800000 */
[----:B------:R-:W-:Y:S01]  /*1a110*/  FMUL.FTZ R36, R36, c[0x0][0x320] ;  /* 0x0000c80024247a20 */ /* 0x000fe20000410000 */
[----:B--2---:R-:W-:Y:S01]  /*1a120*/  FSEL R11, R138, -INF , P0 ;  /* 0xff8000008a0b7808 */ /* 0x004fe20000000000 */
[----:B------:R-:W-:Y:S01]  /*1a130*/  FMUL.FTZ R37, R37, c[0x0][0x320] ;  /* 0x0000c80025257a20 */ /* 0x000fe20000410000 */
[----:B------:R-:W-:Y:S01]  /*1a140*/  FMNMX.FTZ R138, R10, R132, !PT ;  /* 0x000000840a8a7209 */ /* 0x000fe20007810000 */
[----:B------:R-:W-:Y:S04]  /*1a150*/  DEPBAR.LE SB0, 0x0 ;  /* 0x000080000000791a */ /* 0x000fe80000000000 */
[----:B------:R-:W1:Y:S01]  /*1a160*/  MUFU.TANH R36, R36 ;  /* 0x0000002400247308 */ /* 0x000e620000002400 */
[----:B------:R-:W-:Y:S01]  /*1a170*/  ISETP.GT.AND P4, PT, R2, 0x1, PT ;  /* 0x000000010200780c */ /* 0x000fe20003f84270 */
[----:B------:R-:W-:Y:S01]  /*1a180*/  BAR.SYNC.DEFER_BLOCKING 0x0 ;  /* 0x0000000000007b1d */ /* 0x000fe20000010000 */
[----:B------:R-:W-:Y:S01]  /*1a190*/  ISETP.GT.AND P6, PT, R0, 0x8, PT ;  /* 0x000000080000780c */ /* 0x000fe20003fc4270 */
[----:B------:R-:W-:Y:S01]  /*1a1a0*/  FMUL.FTZ R216, R48, c[0x0][0x320] ;  /* 0x0000c80030d87a20 */ /* 0x000fe20000410000 */
[----:B------:R-:W-:Y:S01]  /*1a1b0*/  ISETP.GT.AND P0, PT, R8, 0x1, PT ;  /* 0x000000010800780c */ /* 0x000fe20003f04270 */
[----:B------:R-:W-:Y:S01]  /*1a1c0*/  FMUL.FTZ R51, R51, c[0x0][0x320] ;  /* 0x0000c80033337a20 */ /* 0x000fe20000410000 */
[----:B----4-:R-:W-:Y:S01]  /*1a1d0*/  FSEL R12, R12, -INF , P6 ;  /* 0xff8000000c0c7808 */ /* 0x010fe20003000000 */
[----:B------:R-:W-:Y:S01]  /*1a1e0*/  FMUL.FTZ R50, R50, c[0x0][0x320] ;  /* 0x0000c80032327a20 */ /* 0x000fe20000410000 */
[----:B------:R-:W-:Y:S01]  /*1a1f0*/  FSEL R141, R141, -INF , P4 ;  /* 0xff8000008d8d7808 */ /* 0x000fe20002000000 */
[----:B------:R-:W2:Y:S01]  /*1a200*/  MUFU.TANH R37, R37 ;  /* 0x0000002500257308 */ /* 0x000ea20000002400 */
[----:B------:R-:W-:Y:S01]  /*1a210*/  FMNMX.FTZ R138, R11, R138, !PT ;  /* 0x0000008a0b8a7209 */ /* 0x000fe20007810000 */
[----:B------:R-:W-:Y:S01]  /*1a220*/  FMUL.FTZ R44, R44, c[0x0][0x320] ;  /* 0x0000c8002c2c7a20 */ /* 0x000fe20000410000 */
[----:B------:R-:W-:Y:S01]  /*1a230*/  FSEL R209, R209, -INF , P0 ;  /* 0xff800000d1d17808 */ /* 0x000fe20000000000 */
[----:B------:R-:W-:Y:S01]  /*1a240*/  FMUL.FTZ R46, R46, c[0x0][0x320] ;  /* 0x0000c8002e2e7a20 */ /* 0x000fe20000410000 */
[----:B------:R-:W-:Y:S01]  /*1a250*/  ISETP.GT.AND P0, PT, R0, 0x9, PT ;  /* 0x000000090000780c */ /* 0x000fe20003f04270 */
[----:B------:R-:W-:Y:S01]  /*1a260*/  FMUL.FTZ R39, R39, c[0x0][0x320] ;  /* 0x0000c80027277a20 */ /* 0x000fe20000410000 */
[----:B------:R-:W-:Y:S01]  /*1a270*/  ISETP.GT.AND P5, PT, R2, RZ, PT ;  /* 0x000000ff0200720c */ /* 0x000fe20003fa4270 */
[----:B------:R-:W-:Y:S01]  /*1a280*/  FMUL.FTZ R47, R47, c[0x0][0x320] ;  /* 0x0000c8002f2f7a20 */ /* 0x000fe20000410000 */
[----:B------:R-:W-:Y:S01]  /*1a290*/  ISETP.GT.AND P4, PT, R8, 0x9, PT ;  /* 0x000000090800780c */ /* 0x000fe20003f84270 */
[----:B------:R-:W-:Y:S01]  /*1a2a0*/  MUFU.TANH R46, R46 ;  /* 0x0000002e002e7308 */ /* 0x000fe20000002400 */
[----:B------:R-:W-:Y:S01]  /*1a2b0*/  FSEL R13, R13, -INF , P0 ;  /* 0xff8000000d0d7808 */ /* 0x000fe20000000000 */
[----:B------:R-:W-:Y:S01]  /*1a2c0*/  FMUL.FTZ R49, R49, c[0x0][0x320] ;  /* 0x0000c80031317a20 */ /* 0x000fe20000410000 */
[----:B------:R-:W-:Y:S01]  /*1a2d0*/  FSEL R210, R210, -INF , P4 ;  /* 0xff800000d2d27808 */ /* 0x000fe20002000000 */
[----:B------:R-:W-:Y:S01]  /*1a2e0*/  FMUL.FTZ R42, R42, c[0x0][0x320] ;  /* 0x0000c8002a2a7a20 */ /* 0x000fe20000410000 */
[----:B------:R-:W-:Y:S01]  /*1a2f0*/  FMNMX.FTZ R138, R12, R138, !PT ;  /* 0x0000008a0c8a7209 */ /* 0x000fe20007810000 */
[----:B------:R-:W-:Y:S01]  /*1a300*/  FMUL.FTZ R40, R40, c[0x0][0x320] ;  /* 0x0000c80028287a20 */ /* 0x000fe20000410000 */
[----:B------:R-:W-:Y:S01]  /*1a310*/  ISETP.GT.AND P4, PT, R0, 0x10, PT ;  /* 0x000000100000780c */ /* 0x000fe20003f84270 */
[-C--:B---3--:R-:W-:Y:S01]  /*1a320*/  HMMA.16816.F32 R52, R220, R4.reuse, R52 ;  /* 0x00000004dc34723c */ /* 0x088fe20000001834 */
[----:B------:R-:W-:Y:S01]  /*1a330*/  @UP1 UIMAD UR15, UR21, UR9, UR15 ;  /* 0x00000009150f12a4 */ /* 0x000fe2000f8e020f */
[----:B------:R-:W3:Y:S03]  /*1a340*/  MUFU.TANH R216, R216 ;  /* 0x000000d800d87308 */ /* 0x000ee60000002400 */
[----:B------:R-:W-:Y:S01]  /*1a350*/  ISETP.GT.AND P2, PT, R3, RZ, PT ;  /* 0x000000ff0300720c */ /* 0x000fe20003f44270 */
[----:B------:R-:W-:Y:S01]  /*1a360*/  FMUL.FTZ R45, R45, c[0x0][0x320] ;  /* 0x0000c8002d2d7a20 */ /* 0x000fe20000410000 */
[----:B------:R-:W-:Y:S01]  /*1a370*/  ISETP.GT.AND P3, PT, R3, 0x1, PT ;  /* 0x000000010300780c */ /* 0x000fe20003f64270 */
[C---:B------:R-:W-:Y:S01]  /*1a380*/  HMMA.16816.F32 R56, R212.reuse, R4, R56 ;  /* 0x00000004d438723c */ /* 0x040fe20000001838 */
[----:B------:R-:W-:Y:S03]  /*1a390*/  @UP1 UIADD3 UR15, UR31, UR15, URZ ;  /* 0x0000000f1f0f1290 */ /* 0x000fe6000fffe03f */
[----:B------:R-:W-:Y:S01]  /*1a3a0*/  MUFU.TANH R47, R47 ;  /* 0x0000002f002f7308 */ /* 0x000fe20000002400 */
[----:B------:R-:W-:Y:S01]  /*1a3b0*/  FSEL R134, R134, -INF , P5 ;  /* 0xff80000086867808 */ /* 0x000fe20002800000 */
[----:B------:R-:W-:Y:S01]  /*1a3c0*/  @UP1 USHF.L.U64.HI UR15, UR30, 0x6, UR15 ;  /* 0x000000061e0f1899 */ /* 0x000fe2000801020f */
[C---:B------:R-:W-:Y:S01]  /*1a3d0*/  ISETP.GT.AND P5, PT, R8.reuse, 0x8, PT ;  /* 0x000000080800780c */ /* 0x040fe20003fa4270 */
[-C--:B------:R-:W-:Y:S03]  /*1a3e0*/  HMMA.16816.F32 R60, R212, R6.reuse, R60 ;  /* 0x00000006d43c723c */ /* 0x080fe6000000183c */
[----:B------:R-:W-:Y:S01]  /*1a3f0*/  ISETP.GT.AND P6, PT, R8, 0x28, PT ;  /* 0x000000280800780c */ /* 0x000fe20003fc4270 */
[----:B------:R-:W-:Y:S01]  /*1a400*/  FMUL.FTZ R38, R38, c[0x0][0x320] ;  /* 0x0000c80026267a20 */ /* 0x000fe20000410000 */
[----:B------:R-:W-:Y:S01]  /*1a410*/  FSEL R48, R135, -INF , P5 ;  /* 0xff80000087307808 */ /* 0x000fe20002800000 */
[----:B------:R-:W-:Y:S01]  /*1a420*/  MUFU.TANH R231, R26 ;  /* 0x0000001a00e77308 */ /* 0x000fe20000002400 */
[----:B------:R-:W-:Y:S01]  /*1a430*/  FSEL R14, R137, -INF , P2 ;  /* 0xff800000890e7808 */ /* 0x000fe20001000000 */
[----:B------:R-:W-:Y:S04]  /*1a440*/  HMMA.16816.F32 R64, R220, R6, R64 ;  /* 0x00000006dc40723c */ /* 0x000fe80000001840 */
[----:B------:R-:W-:Y:S01]  /*1a450*/  FSEL R211, R20, -INF , P4 ;  /* 0xff80000014d37808 */ /* 0x000fe20002000000 */
[----:B------:R-:W-:Y:S01]  /*1a460*/  FMUL.FTZ R52, R52, c[0x0][0x320] ;  /* 0x0000c80034347a20 */ /* 0x000fe20000410000 */
[----:B------:R-:W-:Y:S01]  /*1a470*/  FSEL R15, R136, -INF , P3 ;  /* 0xff800000880f7808 */ /* 0x000fe20001800000 */
[----:B------:R-:W-:Y:S01]  /*1a480*/  FMUL.FTZ R53, R53, c[0x0][0x320] ;  /* 0x0000c80035357a20 */ /* 0x000fe20000410000 */
[----:B------:R-:W-:Y:S01]  /*1a490*/  MUFU.TANH R26, R44 ;  /* 0x0000002c001a7308 */ /* 0x000fe20000002400 */
[----:B------:R-:W-:Y:S02]  /*1a4a0*/  FMNMX.FTZ R138, R13, R138, !PT ;  /* 0x0000008a0d8a7209 */ /* 0x000fe40007810000 */
[----:B------:R-:W-:Y:S01]  /*1a4b0*/  ISETP.GT.AND P2, PT, R2, 0x8, PT ;  /* 0x000000080200780c */ /* 0x000fe20003f44270 */
[----:B------:R-:W-:Y:S01]  /*1a4c0*/  FMUL.FTZ R54, R54, c[0x0][0x320] ;  /* 0x0000c80036367a20 */ /* 0x000fe20000410000 */
[----:B------:R-:W-:Y:S01]  /*1a4d0*/  ISETP.GT.AND P3, PT, R2, 0x9, PT ;  /* 0x000000090200780c */ /* 0x000fe20003f64270 */
[----:B------:R-:W-:Y:S01]  /*1a4e0*/  FMUL.FTZ R43, R43, c[0x0][0x320] ;  /* 0x0000c8002b2b7a20 */ /* 0x000fe20000410000 */
[----:B------:R-:W-:Y:S01]  /*1a4f0*/  ISETP.GT.AND P5, PT, R0, 0x11, PT ;  /* 0x000000110000780c */ /* 0x000fe20003fa4270 */
[----:B------:R-:W-:Y:S01]  /*1a500*/  FMUL.FTZ R55, R55, c[0x0][0x320] ;  /* 0x0000c80037377a20 */ /* 0x000fe20000410000 */
[----:B------:R-:W-:Y:S01]  /*1a510*/  FSEL R142, R142, -INF , P2 ;  /* 0xff8000008e8e7808 */ /* 0x000fe20001000000 */
[----:B------:R-:W4:Y:S01]  /*1a520*/  MUFU.TANH R44, R49 ;  /* 0x00000031002c7308 */ /* 0x000f220000002400 */
[----:B------:R-:W-:Y:S01]  /*1a530*/  FSEL R143, R143, -INF , P3 ;  /* 0xff8000008f8f7808 */ /* 0x000fe20001800000 */
[----:B------:R-:W-:Y:S01]  /*1a540*/  FMUL.FTZ R41, R41, c[0x0][0x320] ;  /* 0x0000c80029297a20 */ /* 0x000fe20000410000 */
[----:B------:R-:W-:Y:S01]  /*1a550*/  FMNMX.FTZ R138, R211, R138, !PT ;  /* 0x0000008ad38a7209 */ /* 0x000fe20007810000 */
[----:B------:R-:W-:Y:S01]  /*1a560*/  FMUL.FTZ R56, R56, c[0x0][0x320] ;  /* 0x0000c80038387a20 */ /* 0x000fe20000410000 */
[----:B------:R-:W-:Y:S01]  /*1a570*/  ISETP.GT.AND P2, PT, R3, 0x8, PT ;  /* 0x000000080300780c */ /* 0x000fe20003f44270 */
        /* <DEDUP_REMOVED lines=11> */
[----:B------:R-:W-:Y:S01]  /*1a630*/  ISETP.GT.AND P2, PT, R0, 0x19, PT ;  /* 0x000000190000780c */ /* 0x000fe20003f44270 */
[----:B------:R-:W-:Y:S01]  /*1a640*/  FMUL.FTZ R5, R62, c[0x0][0x320] ;  /* 0x0000c8003e057a20 */ /* 0x000fe20000410000 */
[----:B------:R-:W-:Y:S01]  /*1a650*/  FMNMX.FTZ R138, R245, R138, !PT ;  /* 0x0000008af58a7209 */ /* 0x000fe20007810000 */
[----:B------:R-:W-:Y:S01]  /*1a660*/  MUFU.TANH R21, R64 ;  /* 0x0000004000157308 */ /* 0x000fe20000002400 */
[----:B------:R-:W-:Y:S01]  /*1a670*/  FSEL R247, R22, -INF , P0 ;  /* 0xff80000016f77808 */ /* 0x000fe20000000000 */
[----:B------:R-:W-:Y:S01]  /*1a680*/  FMUL.FTZ R58, R58, c[0x0][0x320] ;  /* 0x0000c8003a3a7a20 */ /* 0x000fe20000410000 */
[----:B------:R-:W-:Y:S01]  /*1a690*/  FSEL R218, R33, -INF , P2 ;  /* 0xff80000021da7808 */ /* 0x000fe20001000000 */
[----:B------:R-:W-:Y:S01]  /*1a6a0*/  FMUL.FTZ R63, R63, c[0x0][0x320] ;  /* 0x0000c8003f3f7a20 */ /* 0x000fe20000410000 */
[----:B------:R-:W-:Y:S01]  /*1a6b0*/  FMNMX.FTZ R138, R219, R138, !PT ;  /* 0x0000008adb8a7209 */ /* 0x000fe20007810000 */
[----:B------:R-:W-:Y:S01]  /*1a6c0*/  FMUL.FTZ R59, R59, c[0x0][0x320] ;  /* 0x0000c8003b3b7a20 */ /* 0x000fe20000410000 */
[----:B------:R-:W-:Y:S02]  /*1a6d0*/  ISETP.GT.AND P1, PT, R8, RZ, PT ;  /* 0x000000ff0800720c */ /* 0x000fe40003f24270 */
[----:B------:R-:W-:Y:S01]  /*1a6e0*/  ISETP.GT.AND P4, PT, R0, 0x20, PT ;  /* 0x000000200000780c */ /* 0x000fe20003f84270 */
[----:B------:R-:W4:Y:S01]  /*1a6f0*/  MUFU.TANH R22, R53 ;  /* 0x0000003500167308 */ /* 0x000f220000002400 */
[----:B------:R-:W-:Y:S02]  /*1a700*/  FSEL R208, R208, -INF , P1 ;  /* 0xff800000d0d07808 */ /* 0x000fe40000800000 */
[----:B-1----:R-:W-:Y:S02]  /*1a710*/  FSEL R246, R36, -INF , P4 ;  /* 0xff80000024f67808 */ /* 0x002fe40002000000 */
[----:B------:R-:W-:Y:S02]  /*1a720*/  FMNMX.FTZ R138, R218, R138, !PT ;  /* 0x0000008ada8a7209 */ /* 0x000fe40007810000 */
[----:B------:R-:W-:Y:S02]  /*1a730*/  ISETP.GT.AND P1, PT, R3, 0x9, PT ;  /* 0x000000090300780c */ /* 0x000fe40003f24270 */
[C---:B------:R-:W-:Y:S01]  /*1a740*/  ISETP.GT.AND P5, PT, R0.reuse, 0x21, PT ;  /* 0x000000210000780c */ /* 0x040fe20003fa4270 */
[----:B------:R-:W1:Y:S01]  /*1a750*/  MUFU.TANH R20, R65 ;  /* 0x0000004100147308 */ /* 0x000e620000002400 */
[----:B------:R-:W-:Y:S02]  /*1a760*/  FSEL R17, R17, -INF , P1 ;  /* 0xff80000011117808 */ /* 0x000fe40000800000 */
[----:B--2---:R-:W-:Y:S02]  /*1a770*/  FSEL R217, R37, -INF , P5 ;  /* 0xff80000025d97808 */ /* 0x004fe40002800000 */
[----:B------:R-:W-:Y:S02]  /*1a780*/  ISETP.GT.AND P1, PT, R0, 0x28, PT ;  /* 0x000000280000780c */ /* 0x000fe40003f24270 */
[----:B------:R-:W-:Y:S02]  /*1a790*/  FMNMX.FTZ R138, R246, R138, !PT ;  /* 0x0000008af68a7209 */ /* 0x000fe40007810000 */
[----:B---3--:R-:W-:Y:S01]  /*1a7a0*/  FSEL R216, R216, -INF , P1 ;  /* 0xff800000d8d87808 */ /* 0x008fe20000800000 */
[----:B------:R2:W-:Y:S01]  /*1a7b0*/  MUFU.TANH R251, R42 ;  /* 0x0000002a00fb7308 */ /* 0x0005e20000002400 */
[----:B------:R-:W-:Y:S02]  /*1a7c0*/  FMNMX.FTZ R138, R217, R138, !PT ;  /* 0x0000008ad98a7209 */ /* 0x000fe40007810000 */
[C---:B------:R-:W-:Y:S02]  /*1a7d0*/  ISETP.GT.AND P0, PT, R0.reuse, 0x29, PT ;  /* 0x000000290000780c */ /* 0x040fe40003f04270 */
[----:B------:R-:W-:Y:S02]  /*1a7e0*/  ISETP.GT.AND P2, PT, R0, 0x30, PT ;  /* 0x000000300000780c */ /* 0x000fe40003f44270 */
[----:B------:R-:W-:Y:S02]  /*1a7f0*/  FMNMX.FTZ R138, R216, R138, !PT ;  /* 0x0000008ad88a7209 */ /* 0x000fe40007810000 */
[----:B----4-:R-:W-:Y:S01]  /*1a800*/  FSEL R44, R44, -INF , P0 ;  /* 0xff8000002c2c7808 */ /* 0x010fe20000000000 */
[----:B------:R-:W3:Y:S01]  /*1a810*/  MUFU.TANH R18, R34 ;  /* 0x0000002200127308 */ /* 0x000ee20000002400 */
[----:B------:R-:W-:Y:S02]  /*1a820*/  FSEL R23, R23, -INF , P2 ;  /* 0xff80000017177808 */ /* 0x000fe40001000000 */
[----:B------:R-:W-:Y:S02]  /*1a830*/  FMNMX.FTZ R137, R14, R133, !PT ;  /* 0x000000850e897209 */ /* 0x000fe40007810000 */
[----:B------:R-:W-:Y:S02]  /*1a840*/  ISETP.GT.AND P4, PT, R0, 0x31, PT ;  /* 0x000000310000780c */ /* 0x000fe40003f84270 */
[----:B------:R-:W-:Y:S02]  /*1a850*/  FMNMX.FTZ R138, R44, R138, !PT ;  /* 0x0000008a2c8a7209 */ /* 0x000fe40007810000 */
[----:B------:R-:W-:Y:S01]  /*1a860*/  FSEL R22, R22, -INF , P4 ;  /* 0xff80000016167808 */ /* 0x000fe20002000000 */
[----:B------:R3:W-:Y:S01]  /*1a870*/  MUFU.TANH R28, R40 ;  /* 0x00000028001c7308 */ /* 0x0007e20000002400 */
[----:B------:R-:W-:Y:S02]  /*1a880*/  FMNMX.FTZ R138, R23, R138, !PT ;  /* 0x0000008a178a7209 */ /* 0x000fe40007810000 */
[----:B------:R-:W-:Y:S02]  /*1a890*/  FMNMX.FTZ R137, R15, R137, !PT ;  /* 0x000000890f897209 */ /* 0x000fe40007810000 */
[----:B------:R-:W-:Y:S02]  /*1a8a0*/  ISETP.GT.AND P5, PT, R0, 0x38, PT ;  /* 0x000000380000780c */ /* 0x000fe40003fa4270 */
[----:B------:R-:W-:Y:S02]  /*1a8b0*/  FMNMX.FTZ R138, R22, R138, !PT ;  /* 0x0000008a168a7209 */ /* 0x000fe40007810000 */
[----:B------:R-:W-:Y:S01]  /*1a8c0*/  FSEL R21, R21, -INF , P5 ;  /* 0xff80000015157808 */ /* 0x000fe20002800000 */
[----:B------:R-:W4:Y:S01]  /*1a8d0*/  MUFU.TANH R9, R35 ;  /* 0x0000002300097308 */ /* 0x000f220000002400 */
[----:B------:R-:W-:Y:S02]  /*1a8e0*/  FMNMX.FTZ R137, R16, R137, !PT ;  /* 0x0000008910897209 */ /* 0x000fe40007810000 */
[----:B------:R-:W-:Y:S02]  /*1a8f0*/  ISETP.GT.AND P3, PT, R0, 0x39, PT ;  /* 0x000000390000780c */ /* 0x000fe40003f64270 */
[----:B------:R-:W-:Y:S02]  /*1a900*/  FMNMX.FTZ R138, R21, R138, !PT ;  /* 0x0000008a158a7209 */ /* 0x000fe40007810000 */
[----:B-1----:R-:W-:Y:S02]  /*1a910*/  FSEL R20, R20, -INF , P3 ;  /* 0xff80000014147808 */ /* 0x002fe40001800000 */
[----:B------:R-:W-:Y:S01]  /*1a920*/  FMNMX.FTZ R137, R17, R137, !PT ;  /* 0x0000008911897209 */ /* 0x000fe20007810000 */
[----:B------:R4:W1:Y:S01]  /*1a930*/  MUFU.TANH R37, R39 ;  /* 0x0000002700257308 */ /* 0x0008620000002400 */
[C---:B------:R-:W-:Y:S02]  /*1a940*/  ISETP.GT.AND P1, PT, R3.reuse, 0x11, PT ;  /* 0x000000110300780c */ /* 0x040fe40003f24270 */
[----:B------:R-:W-:Y:S02]  /*1a950*/  FMNMX.FTZ R138, R20, R138, !PT ;  /* 0x0000008a148a7209 */ /* 0x000fe40007810000 */
[----:B--2---:R-:W-:Y:S02]  /*1a960*/  FSEL R42, R248, -INF , P1 ;  /* 0xff800000f82a7808 */ /* 0x004fe40000800000 */
[----:B------:R-:W-:Y:S01]  /*1a970*/  ISETP.GT.AND P5, PT, R3, 0x18, PT ;  /* 0x000000180300780c */ /* 0x000fe20003fa4270 */
[----:B------:R-:W2:Y:S01]  /*1a980*/  SHFL.BFLY PT, R0, R138, 0x2, 0x1f ;  /* 0x0c401f008a007f89 */ /* 0x000ea200000e0000 */
[----:B------:R-:W-:Y:S01]  /*1a990*/  FMNMX.FTZ R137, R247, R137, !PT ;  /* 0x00000089f7897209 */ /* 0x000fe20007810000 */
[----:B------:R2:W-:Y:S01]  /*1a9a0*/  MUFU.TANH R135, R31 ;  /* 0x0000001f00877308 */ /* 0x0005e20000002400 */
[C---:B------:R-:W-:Y:S02]  /*1a9b0*/  ISETP.GT.AND P4, PT, R3.reuse, 0x19, PT ;  /* 0x000000190300780c */ /* 0x040fe40003f84270 */
[----:B---3--:R-:W-:Y:S02]  /*1a9c0*/  FSEL R40, R18, -INF , P5 ;  /* 0xff80000012287808 */ /* 0x008fe40002800000 */
[----:B------:R-:W-:Y:S02]  /*1a9d0*/  FMNMX.FTZ R137, R42, R137, !PT ;  /* 0x000000892a897209 */ /* 0x000fe40007810000 */
[C---:B------:R-:W-:Y:S02]  /*1a9e0*/  ISETP.GT.AND P3, PT, R3.reuse, 0x20, PT ;  /* 0x000000200300780c */ /* 0x040fe40003f64270 */
[----:B------:R-:W-:Y:S01]  /*1a9f0*/  FMNMX.FTZ R137, R40, R137, !PT ;  /* 0x0000008928897209 */ /* 0x000fe20007810000 */
[----:B------:R-:W3:Y:S01]  /*1aa00*/  MUFU.TANH R38, R38 ;  /* 0x0000002600267308 */ /* 0x000ee20000002400 */
[C---:B------:R-:W-:Y:S02]  /*1aa10*/  ISETP.GT.AND P5, PT, R3.reuse, 0x29, PT ;  /* 0x000000290300780c */ /* 0x040fe40003fa4270 */
[----:B------:R-:W-:Y:S02]  /*1aa20*/  ISETP.GT.AND P1, PT, R3, 0x21, PT ;  /* 0x000000210300780c */ /* 0x000fe40003f24270 */
[----:B----4-:R-:W-:Y:S01]  /*1aa30*/  FSEL R39, R9, -INF , P4 ;  /* 0xff80000009277808 */ /* 0x010fe20002000000 */
[----:B------:R-:W-:Y:S01]  /*1aa40*/  FMUL.FTZ R9, R61, c[0x0][0x320] ;  /* 0x0000c8003d097a20 */ /* 0x000fe20000410000 */
[----:B------:R-:W-:Y:S02]  /*1aa50*/  ISETP.GT.AND P4, PT, R3, 0x30, PT ;  /* 0x000000300300780c */ /* 0x000fe40003f84270 */
[----:B------:R-:W-:Y:S01]  /*1aa60*/  FMNMX.FTZ R137, R39, R137, !PT ;  /* 0x0000008927897209 */ /* 0x000fe20007810000 */
[----:B------:R-:W4:Y:S01]  /*1aa70*/  MUFU.TANH R35, R51 ;  /* 0x0000003300237308 */ /* 0x000f220000002400 */
[C---:B------:R-:W-:Y:S02]  /*1aa80*/  ISETP.GT.AND P0, PT, R2.reuse, 0x10, PT ;  /* 0x000000100200780c */ /* 0x040fe40003f04270 */
[----:B-1----:R-:W-:Y:S01]  /*1aa90*/  FSEL R37, R37, -INF , P1 ;  /* 0xff80000025257808 */ /* 0x002fe20000800000 */
[----:B--2---:R-:W-:Y:S01]  /*1aaa0*/  FMUL.FTZ R31, R67, c[0x0][0x320] ;  /* 0x0000c800431f7a20 */ /* 0x004fe20000410000 */
[----:B------:R-:W-:Y:S02]  /*1aab0*/  ISETP.GT.AND P2, PT, R2, 0x11, PT ;  /* 0x000000110200780c */ /* 0x000fe40003f44270 */
[----:B------:R-:W-:Y:S02]  /*1aac0*/  FMNMX.FTZ R138, R138, R0, !PT ;  /* 0x000000008a8a7209 */ /* 0x000fe40007810000 */
[C---:B------:R-:W-:Y:S01]  /*1aad0*/  ISETP.GT.AND P1, PT, R3.reuse, 0x39, PT ;  /* 0x000000390300780c */ /* 0x040fe20003f24270 */
[----:B------:R-:W1:Y:S01]  /*1aae0*/  MUFU.TANH R34, R54 ;  /* 0x0000003600227308 */ /* 0x000e620000002400 */
[----:B------:R-:W-:Y:S01]  /*1aaf0*/  FMNMX.FTZ R0, R134, R139, !PT ;  /* 0x0000008b86007209 */ /* 0x000fe20007810000 */
[----:B------:R-:W2:Y:S01]  /*1ab00*/  SHFL.BFLY PT, R4, R138, 0x1, 0x1f ;  /* 0x0c201f008a047f89 */ /* 0x000ea200000e0000 */
[----:B---3--:R-:W-:Y:S02]  /*1ab10*/  FSEL R38, R38, -INF , P3 ;  /* 0xff80000026267808 */ /* 0x008fe40001800000 */
[----:B------:R-:W-:Y:S02]  /*1ab20*/  ISETP.GT.AND P3, PT, R3, 0x31, PT ;  /* 0x000000310300780c */ /* 0x000fe40003f64270 */
[----:B------:R-:W-:Y:S03]  /*1ab30*/  FMNMX.FTZ R137, R38, R137, !PT ;  /* 0x0000008926897209 */ /* 0x000fe60007810000 */
[----:B------:R-:W-:Y:S01]  /*1ab40*/  MUFU.TANH R250, R43 ;  /* 0x0000002b00fa7308 */ /* 0x000fe20000002400 */
[----:B------:R-:W-:Y:S02]  /*1ab50*/  FMNMX.FTZ R0, R141, R0, !PT ;  /* 0x000000008d007209 */ /* 0x000fe40007810000 */
[----:B------:R-:W-:Y:S02]  /*1ab60*/  FMNMX.FTZ R137, R37, R137, !PT ;  /* 0x0000008925897209 */ /* 0x000fe40007810000 */
[----:B----4-:R-:W-:Y:S02]  /*1ab70*/  FSEL R35, R35, -INF , P5 ;  /* 0xff80000023237808 */ /* 0x010fe40002800000 */
[----:B------:R-:W-:Y:S02]  /*1ab80*/  ISETP.GT.AND P5, PT, R8, 0x29, PT ;  /* 0x000000290800780c */ /* 0x000fe40003fa4270 */
[----:B------:R-:W-:Y:S01]  /*1ab90*/  FMNMX.FTZ R0, R142, R0, !PT ;  /* 0x000000008e007209 */ /* 0x000fe20007810000 */
[----:B------:R-:W3:Y:S01]  /*1aba0*/  MUFU.TANH R24, R24 ;  /* 0x0000001800187308 */ /* 0x000ee20000002400 */
[----:B------:R-:W-:Y:S02]  /*1abb0*/  FSEL R248, R47, -INF , P5 ;  /* 0xff8000002ff87808 */ /* 0x000fe40002800000 */
[----:B------:R-:W-:Y:S02]  /*1abc0*/  LOP3.LUT P5, RZ, R131, 0x1, RZ, 0xc0, !PT ;  /* 0x0000000183ff7812 */ /* 0x000fe400078ac0ff */
[----:B-1----:R-:W-:Y:S02]  /*1abd0*/  FSEL R34, R34, -INF , P4 ;  /* 0xff80000022227808 */ /* 0x002fe40002000000 */
[----:B------:R-:W-:Y:S02]  /*1abe0*/  ISETP.GT.AND P4, PT, R2, 0x18, PT ;  /* 0x000000180200780c */ /* 0x000fe40003f84270 */
[----:B--2---:R-:W-:Y:S01]  /*1abf0*/  FMNMX.FTZ R138, R138, R4, !PT ;  /* 0x000000048a8a7209 */ /* 0x004fe20007810000 */
[----:B------:R1:W-:Y:S01]  /*1ac00*/  MUFU.TANH R252, R30 ;  /* 0x0000001e00fc7308 */ /* 0x0003e20000002400 */
[----:B------:R-:W-:Y:S03]  /*1ac10*/  FMNMX.FTZ R0, R143, R0, !PT ;  /* 0x000000008f007209 */ /* 0x000fe60007810000 */
[----:B------:R-:W-:Y:S06]  /*1ac20*/  FMUL.FTZ R6, R138, c[0x0][0x2d0] ;  /* 0x0000b4008a067a20 */ /* 0x000fec0000410000 */
[----:B------:R-:W2:Y:S01]  /*1ac30*/  MUFU.TANH R36, R50 ;  /* 0x0000003200247308 */ /* 0x000ea20000002400 */
[----:B---3--:R-:W-:Y:S02]  /*1ac40*/  FSEL R43, R24, -INF , P0 ;  /* 0xff800000182b7808 */ /* 0x008fe40000000000 */
[----:B------:R-:W-:Y:S02]  /*1ac50*/  ISETP.GT.AND P0, PT, R3, 0x28, PT ;  /* 0x000000280300780c */ /* 0x000fe40003f04270 */
[----:B------:R-:W-:Y:S05]  /*1ac60*/  FMNMX.FTZ R0, R43, R0, !PT ;  /* 0x000000002b007209 */ /* 0x000fea0007810000 */
[----:B------:R-:W-:Y:S01]  /*1ac70*/  MUFU.TANH R224, R27 ;  /* 0x0000001b00e07308 */ /* 0x000fe20000002400 */
[----:B-1----:R-:W-:Y:S02]  /*1ac80*/  FSEL R30, R249, -INF , P4 ;  /* 0xff800000f91e7808 */ /* 0x002fe40002000000 */
[----:B------:R-:W-:Y:S02]  /*1ac90*/  FSEL R249, R46, -INF , P6 ;  /* 0xff8000002ef97808 */ /* 0x000fe40003000000 */
[----:B------:R-:W-:Y:S05]  /*1aca0*/  LOP3.LUT P6, RZ, R131, 0x2, RZ, 0xc0, !PT ;  /* 0x0000000283ff7812 */ /* 0x000fea00078cc0ff */
[----:B------:R-:W1:Y:S01]  /*1acb0*/  MUFU.TANH R33, R55 ;  /* 0x0000003700217308 */ /* 0x000e620000002400 */
[----:B------:R-:W3:Y:S01]  /*1acc0*/  LDL.LU R131, [R1+0x8c] ;  /* 0x00008c0001837983 */ /* 0x000ee20000300800 */
[----:B------:R-:W-:Y:S02]  /*1acd0*/  ISETP.GT.AND P4, PT, R2, 0x29, PT ;  /* 0x000000290200780c */ /* 0x000fe40003f84270 */
[----:B--2---:R-:W-:Y:S01]  /*1ace0*/  FSEL R36, R36, -INF , P0 ;  /* 0xff80000024247808 */ /* 0x004fe20000000000 */
[----:B------:R-:W2:Y:S01]  /*1acf0*/  LDL.64 R50, [R1+0x48] ;  /* 0x0000480001327983 */ /* 0x000ea20000100a00 */
[----:B------:R-:W-:Y:S02]  /*1ad00*/  ISETP.GT.AND P0, PT, R8, 0x10, PT ;  /* 0x000000100800780c */ /* 0x000fe40003f04270 */
[----:B------:R-:W-:Y:S02]  /*1ad10*/  FMNMX.FTZ R137, R36, R137, !PT ;  /* 0x0000008924897209 */ /* 0x000fe40007810000 */
[----:B------:R-:W4:Y:S01]  /*1ad20*/  MUFU.TANH R19, R25 ;  /* 0x0000001900137308 */ /* 0x000f220000002400 */
[----:B------:R-:W3:Y:S01]  /*1ad30*/  LDL.64 R46, [R1+0x40] ;  /* 0x00004000012e7983 */ /* 0x000ee20000100a00 */
[----:B------:R-:W-:Y:S02]  /*1ad40*/  FMNMX.FTZ R137, R35, R137, !PT ;  /* 0x0000008923897209 */ /* 0x000fe40007810000 */
[----:B------:R-:W-:Y:S02]  /*1ad50*/  FSEL R64, R231, -INF , P0 ;  /* 0xff800000e7407808 */ /* 0x000fe40000000000 */
[----:B------:R-:W-:Y:S01]  /*1ad60*/  FMNMX.FTZ R137, R34, R137, !PT ;  /* 0x0000008922897209 */ /* 0x000fe20007810000 */
[----:B------:R-:W3:Y:S01]  /*1ad70*/  LDL R7, [R1+0x28] ;  /* 0x0000280001077983 */ /* 0x000ee20000100800 */
[----:B------:R-:W-:Y:S02]  /*1ad80*/  ISETP.GT.AND P0, PT, R2, 0x28, PT ;  /* 0x000000280200780c */ /* 0x000fe40003f04270 */
[----:B------:R4:W-:Y:S02]  /*1ad90*/  MUFU.TANH R27, R41 ;  /* 0x00000029001b7308 */ /* 0x0009e40000002400 */
[----:B------:R-:W-:Y:S02]  /*1ada0*/  FSEL R26, R26, -INF , P0 ;  /* 0xff8000001a1a7808 */ /* 0x000fe40000000000 */
[----:B-1----:R-:W-:Y:S02]  /*1adb0*/  FSEL R33, R33, -INF , P3 ;  /* 0xff80000021217808 */ /* 0x002fe40001800000 */
[C---:B------:R-:W-:Y:S02]  /*1adc0*/  ISETP.GT.AND P3, PT, R2.reuse, 0x19, PT ;  /* 0x000000190200780c */ /* 0x040fe40003f64270 */
[----:B------:R-:W-:Y:S02]  /*1add0*/  FMNMX.FTZ R137, R33, R137, !PT ;  /* 0x0000008921897209 */ /* 0x000fe40007810000 */
[----:B------:R-:W1:Y:S01]  /*1ade0*/  MUFU.TANH R32, R32 ;  /* 0x0000002000207308 */ /* 0x000e620000002400 */
[----:B------:R-:W-:Y:S09]  /*1adf0*/  ISETP.GT.AND P0, PT, R2, 0x39, PT ;  /* 0x000000390200780c */ /* 0x000ff20003f04270 */
[----:B------:R-:W1:Y:S01]  /*1ae00*/  MUFU.TANH R31, R31 ;  /* 0x0000001f001f7308 */ /* 0x000e620000002400 */
[----:B----4-:R-:W-:Y:S02]  /*1ae10*/  FSEL R41, R19, -INF , P2 ;  /* 0xff80000013297808 */ /* 0x010fe40001000000 */
[----:B------:R-:W-:Y:S02]  /*1ae20*/  ISETP.GT.AND P2, PT, R3, 0x38, PT ;  /* 0x000000380300780c */ /* 0x000fe40003f44270 */
[----:B------:R-:W-:Y:S05]  /*1ae30*/  FMNMX.FTZ R0, R41, R0, !PT ;  /* 0x0000000029007209 */ /* 0x000fea0007810000 */
[----:B------:R-:W4:Y:S01]  /*1ae40*/  MUFU.TANH R29, R29 ;  /* 0x0000001d001d7308 */ /* 0x000f220000002400 */
[----:B------:R-:W-:Y:S02]  /*1ae50*/  FMNMX.FTZ R0, R30, R0, !PT ;  /* 0x000000001e007209 */ /* 0x000fe40007810000 */
[----:B-1----:R-:W-:Y:S02]  /*1ae60*/  FSEL R32, R32, -INF , P2 ;  /* 0xff80000020207808 */ /* 0x002fe40001000000 */
[----:B------:R-:W-:Y:S02]  /*1ae70*/  ISETP.GT.AND P2, PT, R2, 0x20, PT ;  /* 0x000000200200780c */ /* 0x000fe40003f44270 */
[----:B------:R-:W-:Y:S03]  /*1ae80*/  FMNMX.FTZ R137, R32, R137, !PT ;  /* 0x0000008920897209 */ /* 0x000fe60007810000 */
[----:B------:R-:W1:Y:S01]  /*1ae90*/  MUFU.TANH R24, R56 ;  /* 0x0000003800187308 */ /* 0x000e620000002400 */
[----:B------:R-:W-:Y:S02]  /*1aea0*/  FSEL R28, R28, -INF , P2 ;  /* 0xff8000001c1c7808 */ /* 0x000fe40001000000 */
[C---:B------:R-:W-:Y:S02]  /*1aeb0*/  ISETP.GT.AND P2, PT, R2.reuse, 0x31, PT ;  /* 0x000000310200780c */ /* 0x040fe40003f44270 */
[----:B------:R-:W-:Y:S02]  /*1aec0*/  FSEL R31, R31, -INF , P1 ;  /* 0xff8000001f1f7808 */ /* 0x000fe40000800000 */
[C---:B------:R-:W-:Y:S02]  /*1aed0*/  ISETP.GT.AND P1, PT, R2.reuse, 0x21, PT ;  /* 0x000000210200780c */ /* 0x040fe40003f24270 */
[----:B------:R-:W-:Y:S01]  /*1aee0*/  FMNMX.FTZ R137, R31, R137, !PT ;  /* 0x000000891f897209 */ /* 0x000fe20007810000 */
[----:B------:R-:W1:Y:S01]  /*1aef0*/  MUFU.TANH R25, R45 ;  /* 0x0000002d00197308 */ /* 0x000e620000002400 */
[----:B------:R-:W-:Y:S02]  /*1af00*/  FSEL R27, R27, -INF , P1 ;  /* 0xff8000001b1b7808 */ /* 0x000fe40000800000 */
[C---:B------:R-:W-:Y:S01]  /*1af10*/  ISETP.GT.AND P1, PT, R2.reuse, 0x38, PT ;  /* 0x000000380200780c */ /* 0x040fe20003f24270 */
[----:B------:R-:W1:Y:S01]  /*1af20*/  SHFL.BFLY PT, R3, R137, 0x2, 0x1f ;  /* 0x0c401f0089037f89 */ /* 0x000e6200000e0000 */
[----:B----4-:R-:W-:Y:S02]  /*1af30*/  FSEL R29, R29, -INF , P3 ;  /* 0xff8000001d1d7808 */ /* 0x010fe40001800000 */
[----:B------:R-:W-:Y:S02]  /*1af40*/  ISETP.GT.AND P3, PT, R2, 0x30, PT ;  /* 0x000000300200780c */ /* 0x000fe40003f64270 */
[----:B------:R-:W-:Y:S01]  /*1af50*/  FMNMX.FTZ R0, R29, R0, !PT ;  /* 0x000000001d007209 */ /* 0x000fe20007810000 */
[----:B------:R-:W4:Y:S01]  /*1af60*/  MUFU.TANH R19, R57 ;  /* 0x0000003900137308 */ /* 0x000f220000002400 */
[----:B------:R-:W-:Y:S02]  /*1af70*/  FMNMX.FTZ R2, R208, R140, !PT ;  /* 0x0000008cd0027209 */ /* 0x000fe40007810000 */
[----:B------:R-:W-:Y:S02]  /*1af80*/  FMNMX.FTZ R0, R28, R0, !PT ;  /* 0x000000001c007209 */ /* 0x000fe40007810000 */
[----:B-1----:R-:W-:Y:S02]  /*1af90*/  FSEL R24, R24, -INF , P3 ;  /* 0xff80000018187808 */ /* 0x002fe40001800000 */
[----:B------:R-:W-:Y:S02]  /*1afa0*/  ISETP.GT.AND P3, PT, R8, 0x18, PT ;  /* 0x000000180800780c */ /* 0x000fe40003f64270 */
[----:B------:R-:W-:Y:S01]  /*1afb0*/  FMNMX.FTZ R0, R27, R0, !PT ;  /* 0x000000001b007209 */ /* 0x000fe20007810000 */
[----:B------:R-:W1:Y:S01]  /*1afc0*/  MUFU.TANH R18, R60 ;  /* 0x0000003c00127308 */ /* 0x000e620000002400 */
[----:B------:R-:W-:Y:S02]  /*1afd0*/  FSEL R252, R252, -INF , P3 ;  /* 0xff800000fcfc7808 */ /* 0x000fe40001800000 */
[----:B------:R-:W-:Y:S02]  /*1afe0*/  FSETP.NEU.FTZ.AND P3, PT, R138, -INF , PT ;  /* 0xff8000008a00780b */ /* 0x000fe40003f7d000 */
[----:B------:R-:W-:Y:S02]  /*1aff0*/  FSEL R25, R25, -INF , P4 ;  /* 0xff80000019197808 */ /* 0x000fe40002000000 */
[----:B------:R-:W-:Y:S02]  /*1b000*/  FSEL R6, R6, RZ, P3 ;  /* 0x000000ff06067208 */ /* 0x000fe40001800000 */
[----:B------:R-:W-:Y:S01]  /*1b010*/  FMNMX.FTZ R137, R137, R3, !PT ;  /* 0x0000000389897209 */ /* 0x000fe20007810000 */
[----:B------:R-:W1:Y:S01]  /*1b020*/  MUFU.TANH R9, R9 ;  /* 0x0000000900097308 */ /* 0x000e620000002400 */
[----:B------:R-:W-:Y:S01]  /*1b030*/  FMNMX.FTZ R0, R26, R0, !PT ;  /* 0x000000001a007209 */ /* 0x000fe20007810000 */
[--C-:B------:R-:W-:Y:S01]  /*1b040*/  FFMA.FTZ R3, R10, c[0x0][0x2d0], -R6.reuse ;  /* 0x0000b4000a037a23 */ /* 0x100fe20000010806 */
[----:B------:R-:W-:Y:S01]  /*1b050*/  ISETP.GT.AND P4, PT, R8, 0x11, PT ;  /* 0x000000110800780c */ /* 0x000fe20003f84270 */
[----:B------:R-:W3:Y:S01]  /*1b060*/  LDL R10, [R1+0x34] ;  /* 0x00003400010a7983 */ /* 0x000ee20000100800 */
[----:B------:R-:W-:Y:S01]  /*1b070*/  FMNMX.FTZ R0, R25, R0, !PT ;  /* 0x0000000019007209 */ /* 0x000fe20007810000 */
[--C-:B------:R-:W-:Y:S01]  /*1b080*/  FFMA.FTZ R237, R21, c[0x0][0x2d0], -R6.reuse ;  /* 0x0000b40015ed7a23 */ /* 0x100fe20000010806 */
[----:B----4-:R-:W-:Y:S01]  /*1b090*/  FSEL R19, R19, -INF , P2 ;  /* 0xff80000013137808 */ /* 0x010fe20001000000 */
[----:B------:R-:W4:Y:S01]  /*1b0a0*/  SHFL.BFLY PT, R4, R137, 0x1, 0x1f ;  /* 0x0c201f0089047f89 */ /* 0x000f2200000e0000 */
[----:B------:R-:W-:Y:S01]  /*1b0b0*/  FMNMX.FTZ R0, R24, R0, !PT ;  /* 0x0000000018007209 */ /* 0x000fe20007810000 */
[----:B------:R4:W-:Y:S01]  /*1b0c0*/  MUFU.EX2 R66, R3 ;  /* 0x0000000300427308 */ /* 0x0009e20000000800 */
[----:B------:R-:W-:Y:S01]  /*1b0d0*/  ISETP.GT.AND P2, PT, R8, 0x19, PT ;  /* 0x000000190800780c */ /* 0x000fe20003f44270 */
[--C-:B------:R-:W-:Y:S01]  /*1b0e0*/  FFMA.FTZ R238, R20, c[0x0][0x2d0], -R6.reuse ;  /* 0x0000b40014ee7a23 */ /* 0x100fe20000010806 */
[----:B------:R-:W-:Y:S01]  /*1b0f0*/  FMNMX.FTZ R0, R19, R0, !PT ;  /* 0x0000000013007209 */ /* 0x000fe20007810000 */
[--C-:B------:R-:W-:Y:S01]  /*1b100*/  FFMA.FTZ R45, R211, c[0x0][0x2d0], -R6.reuse ;  /* 0x0000b400d32d7a23 */ /* 0x100fe20000010806 */
[----:B-1----:R-:W-:Y:S01]  /*1b110*/  FSEL R18, R18, -INF , P1 ;  /* 0xff80000012127808 */ /* 0x002fe20000800000 */
[--C-:B------:R-:W-:Y:S01]  /*1b120*/  FFMA.FTZ R245, R245, c[0x0][0x2d0], -R6.reuse ;  /* 0x0000b400f5f57a23 */ /* 0x100fe20000010806 */
[----:B------:R-:W-:Y:S01]  /*1b130*/  ISETP.GT.AND P1, PT, R8, 0x20, PT ;  /* 0x000000200800780c */ /* 0x000fe20003f24270 */
[--C-:B------:R-:W-:Y:S01]  /*1b140*/  FFMA.FTZ R49, R219, c[0x0][0x2d0], -R6.reuse ;  /* 0x0000b400db317a23 */ /* 0x100fe20000010806 */
[----:B------:R-:W-:Y:S01]  /*1b150*/  FMNMX.FTZ R0, R18, R0, !PT ;  /* 0x0000000012007209 */ /* 0x000fe20007810000 */
[----:B------:R-:W1:Y:S01]  /*1b160*/  MUFU.TANH R5, R5 ;  /* 0x0000000500057308 */ /* 0x000e620000002400 */
[----:B------:R-:W-:Y:S01]  /*1b170*/  FMNMX.FTZ R2, R209, R2, !PT ;  /* 0x00000002d1027209 */ /* 0x000fe20007810000 */
[--C-:B------:R-:W-:Y:S01]  /*1b180*/  FFMA.FTZ R65, R246, c[0x0][0x2d0], -R6.reuse ;  /* 0x0000b400f6417a23 */ /* 0x100fe20000010806 */
[----:B------:R-:W-:Y:S01]  /*1b190*/  FSEL R67, R135, -INF , P2 ;  /* 0xff80000087437808 */ /* 0x000fe20001000000 */
[--C-:B------:R-:W-:Y:S01]  /*1b1a0*/  FFMA.FTZ R44, R44, c[0x0][0x2d0], -R6.reuse ;  /* 0x0000b4002c2c7a23 */ /* 0x100fe20000010806 */
[----:B------:R-:W-:Y:S02]  /*1b1b0*/  FSEL R9, R9, -INF , P0 ;  /* 0xff80000009097808 */ /* 0x000fe40000000000 */
[C---:B------:R-:W-:Y:S02]  /*1b1c0*/  ISETP.GT.AND P0, PT, R8.reuse, 0x21, PT ;  /* 0x000000210800780c */ /* 0x040fe40003f04270 */
[----:B------:R-:W-:Y:S01]  /*1b1d0*/  FMNMX.FTZ R0, R9, R0, !PT ;  /* 0x0000000009007209 */ /* 0x000fe20007810000 */
[----:B------:R-:W1:Y:S01]  /*1b1e0*/  MUFU.TANH R58, R58 ;  /* 0x0000003a003a7308 */ /* 0x000e620000002400 */
[----:B------:R-:W-:Y:S02]  /*1b1f0*/  ISETP.GT.AND P2, PT, R8, 0x38, PT ;  /* 0x000000380800780c */ /* 0x000fe40003f44270 */
[----:B----4-:R-:W-:Y:S01]  /*1b200*/  FMNMX.FTZ R137, R137, R4, !PT ;  /* 0x0000000489897209 */ /* 0x010fe20007810000 */
[----:B------:R-:W-:Y:S01]  /*1b210*/  FFMA.FTZ R3, R11, c[0x0][0x2d0], -R6 ;  /* 0x0000b4000b037a23 */ /* 0x000fe20000010806 */
[----:B------:R-:W4:Y:S01]  /*1b220*/  SHFL.BFLY PT, R136, R0, 0x2, 0x1f ;  /* 0x0c401f0000887f89 */ /* 0x000f2200000e0000 */
[----:B------:R-:W-:Y:S02]  /*1b230*/  FSEL R220, R224, -INF , P4 ;  /* 0xff800000e0dc7808 */ /* 0x000fe40002000000 */
[----:B------:R-:W-:Y:S02]  /*1b240*/  ISETP.GT.AND P4, PT, R8, 0x30, PT ;  /* 0x000000300800780c */ /* 0x000fe40003f84270 */
[----:B------:R4:W-:Y:S01]  /*1b250*/  MUFU.EX2 R62, R3 ;  /* 0x00000003003e7308 */ /* 0x0009e20000000800 */
[----:B------:R-:W-:Y:S02]  /*1b260*/  FSEL R251, R251, -INF , P1 ;  /* 0xff800000fbfb7808 */ /* 0x000fe40000800000 */
[----:B------:R-:W-:Y:S02]  /*1b270*/  FSEL R250, R250, -INF , P0 ;  /* 0xff800000fafa7808 */ /* 0x000fe40000000000 */
[C---:B------:R-:W-:Y:S02]  /*1b280*/  ISETP.GT.AND P0, PT, R8.reuse, 0x31, PT ;  /* 0x000000310800780c */ /* 0x040fe40003f04270 */
[----:B------:R-:W-:Y:S01]  /*1b290*/  ISETP.GT.AND P1, PT, R8, 0x39, PT ;  /* 0x000000390800780c */ /* 0x000fe20003f24270 */
[----:B------:R-:W-:Y:S01]  /*1b2a0*/  FMUL.FTZ R8, R137, c[0x0][0x2d0] ;  /* 0x0000b40089087a20 */ /* 0x000fe20000410000 */
[----:B------:R-:W-:Y:S01]  /*1b2b0*/  FMNMX.FTZ R2, R48, R2, !PT ;  /* 0x0000000230027209 */ /* 0x000fe20007810000 */
[----:B------:R-:W4:Y:S01]  /*1b2c0*/  MUFU.TANH R135, R63 ;  /* 0x0000003f00877308 */ /* 0x000f220000002400 */
[----:B-1----:R-:W-:Y:S02]  /*1b2d0*/  FSEL R221, R5, -INF , P2 ;  /* 0xff80000005dd7808 */ /* 0x002fe40001000000 */
[----:B------:R-:W-:Y:S02]  /*1b2e0*/  FSETP.NEU.FTZ.AND P2, PT, R137, -INF , PT ;  /* 0xff8000008900780b */ /* 0x000fe40003f5d000 */
[----:B------:R-:W-:Y:S02]  /*1b2f0*/  FMNMX.FTZ R2, R210, R2, !PT ;  /* 0x00000002d2027209 */ /* 0x000fe40007810000 */
[----:B------:R-:W-:Y:S02]  /*1b300*/  FSEL R8, R8, RZ, P2 ;  /* 0x000000ff08087208 */ /* 0x000fe40001000000 */
[----:B------:R-:W-:Y:S01]  /*1b310*/  FMNMX.FTZ R2, R64, R2, !PT ;  /* 0x0000000240027209 */ /* 0x000fe20007810000 */
[----:B------:R-:W1:Y:S01]  /*1b320*/  MUFU.TANH R59, R59 ;  /* 0x0000003b003b7308 */ /* 0x000e620000002400 */
[----:B----4-:R-:W-:Y:S01]  /*1b330*/  FMNMX.FTZ R136, R0, R136, !PT ;  /* 0x0000008800887209 */ /* 0x010fe20007810000 */
[--C-:B------:R-:W-:Y:S01]  /*1b340*/  FFMA.FTZ R4, R15, c[0x0][0x2d0], -R8.reuse ;  /* 0x0000b4000f047a23 */ /* 0x100fe20000010808 */
[----:B------:R-:W-:Y:S01]  /*1b350*/  FMNMX.FTZ R2, R220, R2, !PT ;  /* 0x00000002dc027209 */ /* 0x000fe20007810000 */
[----:B------:R-:W-:Y:S01]  /*1b360*/  FFMA.FTZ R3, R14, c[0x0][0x2d0], -R8 ;  /* 0x0000b4000e037a23 */ /* 0x000fe20000010808 */
[----:B------:R-:W-:Y:S01]  /*1b370*/  FSEL R222, R58, -INF , P4 ;  /* 0xff8000003ade7808 */ /* 0x000fe20002000000 */
[----:B------:R-:W-:Y:S01]  /*1b380*/  FFMA.FTZ R0, R12, c[0x0][0x2d0], -R6 ;  /* 0x0000b4000c007a23 */ /* 0x000fe20000010806 */
[----:B------:R-:W-:Y:S01]  /*1b390*/  FMNMX.FTZ R2, R252, R2, !PT ;  /* 0x00000002fc027209 */ /* 0x000fe20007810000 */
[----:B------:R-:W4:Y:S01]  /*1b3a0*/  SHFL.BFLY PT, R5, R136, 0x1, 0x1f ;  /* 0x0c201f0088057f89 */ /* 0x000f2200000e0000 */
[----:B------:R-:W-:Y:S01]  /*1b3b0*/  PLOP3.LUT P4, PT, PT, PT, UP1, 0x80, 0x0 ;  /* 0x000000000000781c */ /* 0x000fe20003f8f018 */
[----:B------:R-:W-:Y:S01]  /*1b3c0*/  MUFU.EX2 R215, R3 ;  /* 0x0000000300d77308 */ /* 0x000fe20000000800 */
[----:B------:R-:W-:Y:S01]  /*1b3d0*/  FMNMX.FTZ R2, R67, R2, !PT ;  /* 0x0000000243027209 */ /* 0x000fe20007810000 */
[--C-:B------:R-:W-:Y:S01]  /*1b3e0*/  FFMA.FTZ R38, R38, c[0x0][0x2d0], -R8.reuse ;  /* 0x0000b40026267a23 */ /* 0x100fe20000010808 */
[----:B------:R-:W-:Y:S01]  /*1b3f0*/  FSEL R135, R135, -INF , P1 ;  /* 0xff80000087877808 */ /* 0x000fe20000800000 */
[--C-:B------:R-:W-:Y:S01]  /*1b400*/  FFMA.FTZ R36, R36, c[0x0][0x2d0], -R8.reuse ;  /* 0x0000b40024247a23 */ /* 0x100fe20000010808 */
[----:B------:R-:W-:Y:S01]  /*1b410*/  FMNMX.FTZ R2, R251, R2, !PT ;  /* 0x00000002fb027209 */ /* 0x000fe20007810000 */
[--C-:B------:R-:W-:Y:S02]  /*1b420*/  FFMA.FTZ R53, R34, c[0x0][0x2d0], -R8.reuse ;  /* 0x0000b40022357a23 */ /* 0x100fe40000010808 */
[--C-:B------:R-:W-:Y:S02]  /*1b430*/  FFMA.FTZ R239, R32, c[0x0][0x2d0], -R8.reuse ;  /* 0x0000b40020ef7a23 */ /* 0x100fe40000010808 */
[----:B------:R4:W-:Y:S01]  /*1b440*/  MUFU.EX2 R55, R0 ;  /* 0x0000000000377308 */ /* 0x0009e20000000800 */
[----:B------:R-:W-:Y:S01]  /*1b450*/  FMNMX.FTZ R2, R250, R2, !PT ;  /* 0x00000002fa027209 */ /* 0x000fe20007810000 */
[--C-:B------:R-:W-:Y:S01]  /*1b460*/  FFMA.FTZ R233, R31, c[0x0][0x2d0], -R8.reuse ;  /* 0x0000b4001fe97a23 */ /* 0x100fe20000010808 */
[----:B-1----:R-:W-:Y:S01]  /*1b470*/  FSEL R223, R59, -INF , P0 ;  /* 0xff8000003bdf7808 */ /* 0x002fe20000000000 */
[--C-:B------:R-:W-:Y:S01]  /*1b480*/  FFMA.FTZ R247, R247, c[0x0][0x2d0], -R8.reuse ;  /* 0x0000b400f7f77a23 */ /* 0x100fe20000010808 */
[----:B------:R-:W-:Y:S01]  /*1b490*/  FMNMX.FTZ R2, R249, R2, !PT ;  /* 0x00000002f9027209 */ /* 0x000fe20007810000 */
[--C-:B------:R-:W-:Y:S02]  /*1b4a0*/  FFMA.FTZ R35, R35, c[0x0][0x2d0], -R8.reuse ;  /* 0x0000b40023237a23 */ /* 0x100fe40000010808 */
[----:B------:R-:W-:Y:S01]  /*1b4b0*/  FFMA.FTZ R57, R33, c[0x0][0x2d0], -R8 ;  /* 0x0000b40021397a23 */ /* 0x000fe20000010808 */
[----:B------:R-:W-:Y:S02]  /*1b4c0*/  FMNMX.FTZ R2, R248, R2, !PT ;  /* 0x00000002f8027209 */ /* 0x000fe40007810000 */
[----:B----4-:R-:W-:Y:S02]  /*1b4d0*/  FMNMX.FTZ R136, R136, R5, !PT ;  /* 0x0000000588887209 */ /* 0x010fe40007810000 */
[----:B------:R-:W-:Y:S04]  /*1b4e0*/  FMNMX.FTZ R2, R222, R2, !PT ;  /* 0x00000002de027209 */ /* 0x000fe80007810000 */
[----:B------:R-:W-:Y:S01]  /*1b4f0*/  FMNMX.FTZ R0, R223, R2, !PT ;  /* 0x00000002df007209 */ /* 0x000fe20007810000 */
[----:B------:R-:W-:Y:S03]  /*1b500*/  FFMA.FTZ R2, R13, c[0x0][0x2d0], -R6 ;  /* 0x0000b4000d027a23 */ /* 0x000fe60000010806 */
[----:B------:R-:W-:Y:S01]  /*1b510*/  FMNMX.FTZ R0, R221, R0, !PT ;  /* 0x00000000dd007209 */ /* 0x000fe20007810000 */
[----:B------:R1:W-:Y:S03]  /*1b520*/  MUFU.EX2 R60, R2 ;  /* 0x00000002003c7308 */ /* 0x0003e60000000800 */
[----:B------:R-:W-:Y:S05]  /*1b530*/  FMNMX.FTZ R0, R135, R0, !PT ;  /* 0x0000000087007209 */ /* 0x000fea0007810000 */
[----:B-1----:R-:W1:Y:S02]  /*1b540*/  SHFL.BFLY PT, R2, R0, 0x2, 0x1f ;  /* 0x0c401f0000027f89 */ /* 0x002e6400000e0000 */
[----:B-1----:R-:W-:Y:S01]  /*1b550*/  FMNMX.FTZ R0, R0, R2, !PT ;  /* 0x0000000200007209 */ /* 0x002fe20007810000 */
[----:B------:R-:W-:Y:S04]  /*1b560*/  FFMA.FTZ R2, R17, c[0x0][0x2d0], -R8 ;  /* 0x0000b40011027a23 */ /* 0x000fe80000010808 */
[----:B------:R1:W-:Y:S02]  /*1b570*/  MUFU.EX2 R242, R2 ;  /* 0x0000000200f27308 */ /* 0x0003e40000000800 */
[----:B-1----:R-:W1:Y:S08]  /*1b580*/  SHFL.BFLY PT, R2, R0, 0x1, 0x1f ;  /* 0x0c201f0000027f89 */ /* 0x002e7000000e0000 */
[----:B--2---:R2:W-:Y:S01]  /*1b590*/  MUFU.EX2 R51, R4 ;  /* 0x0000000400337308 */ /* 0x0045e20000000800 */
[----:B------:R-:W-:Y:S01]  /*1b5a0*/  @P4 IADD3 R3, P1, R50, UR18, RZ ;  /* 0x0000001232034c10 */ /* 0x000fe2000ff3e0ff */
[----:B------:R-:W-:Y:S02]  /*1b5b0*/  FFMA.FTZ R50, R218, c[0x0][0x2d0], -R6 ;  /* 0x0000b400da327a23 */ /* 0x000fe40000010806 */
[----:B------:R-:W-:Y:S01]  /*1b5c0*/  FFMA.FTZ R218, R42, c[0x0][0x2d0], -R8 ;  /* 0x0000b4002ada7a23 */ /* 0x000fe20000010808 */
[----:B------:R-:W-:Y:S01]  /*1b5d0*/  @P4 LEA R12, P0, R3, c[0x0][0x1c8], 0x1 ;  /* 0x00007200030c4a11 */ /* 0x000fe200078008ff */
[----:B---3--:R-:W-:Y:S02]  /*1b5e0*/  FFMA.FTZ R46, R216, c[0x0][0x2d0], -R6 ;  /* 0x0000b400d82e7a23 */ /* 0x008fe40000010806 */
[--C-:B------:R-:W-:Y:S01]  /*1b5f0*/  FFMA.FTZ R216, R39, c[0x0][0x2d0], -R8.reuse ;  /* 0x0000b40027d87a23 */ /* 0x100fe20000010808 */
[----:B--2---:R-:W-:Y:S01]  /*1b600*/  @P4 IADD3.X R4, R47, UR15, RZ, P1, !PT ;  /* 0x0000000f2f044c10 */ /* 0x004fe20008ffe4ff */
[----:B------:R-:W-:Y:S01]  /*1b610*/  FFMA.FTZ R47, R37, c[0x0][0x2d0], -R8 ;  /* 0x0000b400252f7a23 */ /* 0x000fe20000010808 */
[----:B------:R-:W-:Y:S02]  /*1b620*/  FSETP.NEU.FTZ.AND P1, PT, R136, -INF , PT ;  /* 0xff8000008800780b */ /* 0x000fe40003f3d000 */
[----:B------:R-:W-:Y:S01]  /*1b630*/  @P4 LEA.HI.X R13, R3, c[0x0][0x1cc], R4, 0x1, P0 ;  /* 0x00007300030d4a11 */ /* 0x000fe200000f0c04 */
[----:B------:R-:W-:Y:S04]  /*1b640*/  FFMA.FTZ R4, R16, c[0x0][0x2d0], -R8 ;  /* 0x0000b40010047a23 */ /* 0x000fe80000010808 */
[----:B------:R2:W3:Y:S01]  /*1b650*/  MUFU.EX2 R56, R4 ;  /* 0x0000000400387308 */ /* 0x0004e20000000800 */
[----:B------:R4:W-:Y:S01]  /*1b660*/  @P4 LDGSTS.E.BYPASS.LTC128B.128 [R244+0x4100], [R12.64], !P5 ;  /* 0x041000000cf44fae */ /* 0x0009e2000e901d5c */
[----:B------:R-:W-:Y:S01]  /*1b670*/  @P4 IADD3 R3, P0, R10, UR18, RZ ;  /* 0x000000120a034c10 */ /* 0x000fe2000ff1e0ff */
[----:B------:R-:W-:Y:S03]  /*1b680*/  @UP1 UIADD3 UR18, UP0, UR10, 0x80, URZ ;  /* 0x000000800a121890 */ /* 0x000fe6000ff1e03f */
[----:B--2---:R-:W-:Y:S01]  /*1b690*/  @P4 IADD3.X R4, R7, UR15, RZ, P0, !PT ;  /* 0x0000000f07044c10 */ /* 0x004fe200087fe4ff */
[----:B------:R-:W-:Y:S01]  /*1b6a0*/  FMUL.FTZ R7, R136, c[0x0][0x2d0] ;  /* 0x0000b40088077a20 */ /* 0x000fe20000410000 */
[----:B------:R-:W-:Y:S01]  /*1b6b0*/  @P4 LEA R14, P0, R3, c[0x0][0x1c8], 0x1 ;  /* 0x00007200030e4a11 */ /* 0x000fe200078008ff */
[----:B------:R-:W-:Y:S03]  /*1b6c0*/  @UP1 UIADD3.X UR15, URZ, UR17, URZ, UP0, !UPT ;  /* 0x000000113f0f1290 */ /* 0x000fe600087fe43f */
[----:B------:R-:W-:Y:S02]  /*1b6d0*/  FSEL R7, R7, RZ, P1 ;  /* 0x000000ff07077208 */ /* 0x000fe40000800000 */
[----:B------:R-:W-:Y:S02]  /*1b6e0*/  @P4 LEA.HI.X R15, R3, c[0x0][0x1cc], R4, 0x1, P0 ;  /* 0x00007300030f4a11 */ /* 0x000fe400000f0c04 */
[----:B------:R-:W-:Y:S01]  /*1b6f0*/  @P4 IADD3 R4, P0, R12, UR19, RZ ;  /* 0x000000130c044c10 */ /* 0x000fe2000ff1e0ff */
[--C-:B------:R-:W-:Y:S01]  /*1b700*/  FFMA.FTZ R3, R134, c[0x0][0x2d0], -R7.reuse ;  /* 0x0000b40086037a23 */ /* 0x100fe20000010807 */
[----:B-1----:R-:W-:Y:S01]  /*1b710*/  FMNMX.FTZ R134, R0, R2, !PT ;  /* 0x0000000200867209 */ /* 0x002fe20007810000 */
[--C-:B------:R-:W-:Y:S01]  /*1b720*/  FFMA.FTZ R0, R143, c[0x0][0x2d0], -R7.reuse ;  /* 0x0000b4008f007a23 */ /* 0x100fe20000010807 */
[----:B------:R-:W-:Y:S01]  /*1b730*/  @P4 IADD3.X R5, R13, UR20, RZ, P0, !PT ;  /* 0x000000140d054c10 */ /* 0x000fe200087fe4ff */
[----:B------:R1:W-:Y:S01]  /*1b740*/  MUFU.EX2 R214, R3 ;  /* 0x0000000300d67308 */ /* 0x0003e20000000800 */
[----:B------:R-:W-:Y:S01]  /*1b750*/  @P4 IADD3 R10, P0, R4, UR19, RZ ;  /* 0x00000013040a4c10 */ /* 0x000fe2000ff1e0ff */
[----:B------:R-:W-:Y:S01]  /*1b760*/  FMUL.FTZ R212, R134, c[0x0][0x2d0] ;  /* 0x0000b40086d47a20 */ /* 0x000fe20000410000 */
[----:B------:R2:W-:Y:S01]  /*1b770*/  @P4 LDGSTS.E.BYPASS.LTC128B.128 [R244+0x6100], [R14.64], !P6 ;  /* 0x061000000ef44fae */ /* 0x0005e2000f101d5c */
[----:B---3--:R-:W-:Y:S01]  /*1b780*/  F2FP.PACK_AB R143, R242, R56 ;  /* 0x00000038f28f723e */ /* 0x008fe200000000ff */
[--C-:B------:R-:W-:Y:S01]  /*1b790*/  FFMA.FTZ R219, R30, c[0x0][0x2d0], -R7.reuse ;  /* 0x0000b4001edb7a23 */ /* 0x100fe20000010807 */
[----:B------:R-:W-:Y:S01]  /*1b7a0*/  @P4 IADD3.X R11, R5, UR20, RZ, P0, !PT ;  /* 0x00000014050b4c10 */ /* 0x000fe200087fe4ff */
[--C-:B------:R-:W-:Y:S01]  /*1b7b0*/  FFMA.FTZ R240, R24, c[0x0][0x2d0], -R7.reuse ;  /* 0x0000b40018f07a23 */ /* 0x100fe20000010807 */
[----:B------:R-:W-:Y:S01]  /*1b7c0*/  @P4 IADD3 R16, P0, R4, UR18, RZ ;  /* 0x0000001204104c10 */ /* 0x000fe2000ff1e0ff */
[--C-:B------:R-:W-:Y:S01]  /*1b7d0*/  FFMA.FTZ R224, R19, c[0x0][0x2d0], -R7.reuse ;  /* 0x0000b40013e07a23 */ /* 0x100fe20000010807 */
[----:B------:R-:W-:Y:S01]  /*1b7e0*/  MUFU.EX2 R243, R0 ;  /* 0x0000000000f37308 */ /* 0x000fe20000000800 */
[----:B------:R3:W-:Y:S01]  /*1b7f0*/  @P4 LDGSTS.E.BYPASS.LTC128B.128 [R244+0x4900], [R4.64], !P5 ;  /* 0x0490000004f44fae */ /* 0x0007e2000e901d5c */
[----:B------:R-:W-:Y:S01]  /*1b800*/  @P4 IADD3.X R17, R5, UR15, RZ, P0, !PT ;  /* 0x0000000f05114c10 */ /* 0x000fe200087fe4ff */
[--C-:B------:R-:W-:Y:S01]  /*1b810*/  FFMA.FTZ R231, R18, c[0x0][0x2d0], -R7.reuse ;  /* 0x0000b40012e77a23 */ /* 0x100fe20000010807 */
[C---:B----4-:R-:W-:Y:S01]  /*1b820*/  @P4 IADD3 R12, P0, R10.reuse, UR19, RZ ;  /* 0x000000130a0c4c10 */ /* 0x050fe2000ff1e0ff */
[--C-:B------:R-:W-:Y:S02]  /*1b830*/  FFMA.FTZ R241, R9, c[0x0][0x2d0], -R7.reuse ;  /* 0x0000b40009f17a23 */ /* 0x100fe40000010807 */
[--C-:B------:R-:W-:Y:S01]  /*1b840*/  FFMA.FTZ R246, R29, c[0x0][0x2d0], -R7.reuse ;  /* 0x0000b4001df67a23 */ /* 0x100fe20000010807 */
[----:B------:R-:W-:Y:S01]  /*1b850*/  @P4 IADD3.X R13, R11, UR20, RZ, P0, !PT ;  /* 0x000000140b0d4c10 */ /* 0x000fe200087fe4ff */
[----:B------:R3:W-:Y:S01]  /*1b860*/  @P4 LDGSTS.E.BYPASS.LTC128B.128 [R244+0x6900], [R4.64+0x80], !P6 ;  /* 0x0690008004f44fae */ /* 0x0007e2000f101d5c */
[----:B------:R-:W-:Y:S01]  /*1b870*/  @P4 IADD3 R2, P0, R10, UR18, RZ ;  /* 0x000000120a024c10 */ /* 0x000fe2000ff1e0ff */
[--C-:B------:R-:W-:Y:S02]  /*1b880*/  FFMA.FTZ R28, R28, c[0x0][0x2d0], -R7.reuse ;  /* 0x0000b4001c1c7a23 */ /* 0x100fe40000010807 */
[--C-:B------:R-:W-:Y:S02]  /*1b890*/  FFMA.FTZ R63, R27, c[0x0][0x2d0], -R7.reuse ;  /* 0x0000b4001b3f7a23 */ /* 0x100fe40000010807 */
[--C-:B-1----:R-:W-:Y:S01]  /*1b8a0*/  FFMA.FTZ R3, R141, c[0x0][0x2d0], -R7.reuse ;  /* 0x0000b4008d037a23 */ /* 0x102fe20000010807 */
[----:B------:R-:W-:Y:S01]  /*1b8b0*/  F2FP.PACK_AB R141, R51, R215 ;  /* 0x000000d7338d723e */ /* 0x000fe200000000ff */
[----:B------:R1:W-:Y:S01]  /*1b8c0*/  @P4 LDGSTS.E.BYPASS.LTC128B.128 [R244+0x5100], [R10.64], !P5 ;  /* 0x051000000af44fae */ /* 0x0003e2000e901d5c */
[--C-:B------:R-:W-:Y:S01]  /*1b8d0*/  FFMA.FTZ R61, R26, c[0x0][0x2d0], -R7.reuse ;  /* 0x0000b4001a3d7a23 */ /* 0x100fe20000010807 */
[----:B------:R4:W1:Y:S01]  /*1b8e0*/  MUFU.EX2 R52, R3 ;  /* 0x0000000300347308 */ /* 0x0008620000000800 */
[--C-:B--2---:R-:W-:Y:S02]  /*1b8f0*/  FFMA.FTZ R15, R22, c[0x0][0x2d0], -R6.reuse ;  /* 0x0000b400160f7a23 */ /* 0x104fe40000010806 */
[--C-:B------:R-:W-:Y:S03]  /*1b900*/  FFMA.FTZ R25, R25, c[0x0][0x2d0], -R7.reuse ;  /* 0x0000b40019197a23 */ /* 0x100fe60000010807 */
[----:B------:R2:W-:Y:S08]  /*1b910*/  @P4 LDGSTS.E.BYPASS.LTC128B.128 [R244+0x7100], [R16.64], !P6 ;  /* 0x0710000010f44fae */ /* 0x0005f0000f101d5c */
[----:B------:R1:W-:Y:S01]  /*1b920*/  @P4 LDGSTS.E.BYPASS.LTC128B.128 [R244+0x5900], [R12.64], !P5 ;  /* 0x059000000cf44fae */ /* 0x0003e2000e901d5c */
[----:B---3--:R-:W-:Y:S01]  /*1b930*/  FSEL R4, R138, RZ, P3 ;  /* 0x000000ff8a047208 */ /* 0x008fe20001800000 */
[----:B----4-:R-:W-:Y:S01]  /*1b940*/  FFMA.FTZ R3, R142, c[0x0][0x2d0], -R7 ;  /* 0x0000b4008e037a23 */ /* 0x010fe20000010807 */
[----:B------:R-:W-:Y:S03]  /*1b950*/  F2FP.PACK_AB R142, R60, R55 ;  /* 0x000000373c8e723e */ /* 0x000fe600000000ff */
[----:B------:R3:W4:Y:S01]  /*1b960*/  MUFU.EX2 R59, R3 ;  /* 0x00000003003b7308 */ /* 0x0007220000000800 */
[----:B--2---:R-:W-:Y:S02]  /*1b970*/  FFMA.FTZ R17, R217, c[0x0][0x2d0], -R6 ;  /* 0x0000b400d9117a23 */ /* 0x004fe40000010806 */
[----:B------:R-:W-:Y:S01]  /*1b980*/  FFMA.FTZ R217, R40, c[0x0][0x2d0], -R8 ;  /* 0x0000b40028d97a23 */ /* 0x000fe20000010808 */
[----:B---3--:R-:W-:Y:S02]  /*1b990*/  @P4 IADD3.X R3, R11, UR15, RZ, P0, !PT ;  /* 0x0000000f0b034c10 */ /* 0x008fe400087fe4ff */
[----:B------:R-:W-:Y:S03]  /*1b9a0*/  FSETP.NEU.FTZ.AND P0, PT, R134, -INF , PT ;  /* 0xff8000008600780b */ /* 0x000fe60003f1d000 */
[----:B------:R2:W-:Y:S01]  /*1b9b0*/  @P4 LDGSTS.E.BYPASS.LTC128B.128 [R244+0x7900], [R2.64], !P6 ;  /* 0x0790000002f44fae */ /* 0x0005e2000f101d5c */
[----:B------:R-:W-:Y:S05]  /*1b9c0*/  FSEL R212, R212, RZ, P0 ;  /* 0x000000ffd4d47208 */ /* 0x000fea0000000000 */
[--C-:B------:R-:W-:Y:S01]  /*1b9d0*/  FFMA.FTZ R0, R208, c[0x0][0x2d0], -R212.reuse ;  /* 0x0000b400d0007a23 */ /* 0x100fe200000108d4 */
[----:B-1----:R-:W-:Y:S01]  /*1b9e0*/  F2FP.PACK_AB R208, R52, R214 ;  /* 0x000000d634d0723e */ /* 0x002fe200000000ff */
[--C-:B------:R-:W-:Y:S01]  /*1b9f0*/  FFMA.FTZ R5, R210, c[0x0][0x2d0], -R212.reuse ;  /* 0x0000b400d2057a23 */ /* 0x100fe200000108d4 */
[----:B----4-:R-:W-:Y:S01]  /*1ba00*/  F2FP.PACK_AB R210, R243, R59 ;  /* 0x0000003bf3d2723e */ /* 0x010fe200000000ff */
[----:B------:R1:W-:Y:S01]  /*1ba10*/  MUFU.EX2 R213, R0 ;  /* 0x0000000000d57308 */ /* 0x0003e20000000800 */
[--C-:B------:R-:W-:Y:S01]  /*1ba20*/  FFMA.FTZ R221, R221, c[0x0][0x2d0], -R212.reuse ;  /* 0x0000b400dddd7a23 */ /* 0x100fe200000108d4 */
[----:B------:R-:W0:Y:S08]  /*1ba30*/  LDGDEPBAR ;  /* 0x00000000000079af */ /* 0x000e300000000000 */
[----:B------:R3:W-:Y:S01]  /*1ba40*/  MUFU.EX2 R235, R5 ;  /* 0x0000000500eb7308 */ /* 0x0007e20000000800 */
[----:B--2---:R-:W-:Y:S02]  /*1ba50*/  FSEL R3, R137, RZ, P2 ;  /* 0x000000ff89037208 */ /* 0x004fe40001000000 */
[----:B------:R-:W-:Y:S01]  /*1ba60*/  FSEL R2, R136, RZ, P1 ;  /* 0x000000ff88027208 */ /* 0x000fe20000800000 */
[----:B-1----:R-:W-:Y:S06]  /*1ba70*/  FFMA.FTZ R0, R209, c[0x0][0x2d0], -R212 ;  /* 0x0000b400d1007a23 */ /* 0x002fec00000108d4 */
[----:B------:R1:W2:Y:S01]  /*1ba80*/  MUFU.EX2 R54, R0 ;  /* 0x0000000000367308 */ /* 0x0002a20000000800 */
[----:B---3--:R-:W-:Y:S02]  /*1ba90*/  FADD.FTZ R5, -R4, R132 ;  /* 0x0000008404057221 */ /* 0x008fe40000010100 */
[----:B------:R-:W-:Y:S02]  /*1baa0*/  FADD.FTZ R4, -R3, R133 ;  /* 0x0000008503047221 */ /* 0x000fe40000010100 */
[----:B------:R-:W-:Y:S02]  /*1bab0*/  FADD.FTZ R3, -R2, R139 ;  /* 0x0000008b02037221 */ /* 0x000fe40000010100 */
[----:B------:R-:W-:Y:S02]  /*1bac0*/  FFMA.FTZ R139, R43, c[0x0][0x2d0], -R7 ;  /* 0x0000b4002b8b7a23 */ /* 0x000fe40000010807 */
[----:B-1----:R-:W-:Y:S01]  /*1bad0*/  FFMA.FTZ R0, R48, c[0x0][0x2d0], -R212 ;  /* 0x0000b40030007a23 */ /* 0x002fe200000108d4 */
[----:B--2---:R-:W-:Y:S01]  /*1bae0*/  F2FP.PACK_AB R209, R54, R213 ;  /* 0x000000d536d1723e */ /* 0x004fe200000000ff */
[----:B------:R-:W-:Y:S02]  /*1baf0*/  FFMA.FTZ R48, R23, c[0x0][0x2d0], -R6 ;  /* 0x0000b40017307a23 */ /* 0x000fe40000010806 */
[----:B------:R1:W2:Y:S01]  /*1bb00*/  MUFU.EX2 R58, R0 ;  /* 0x00000000003a7308 */ /* 0x0002a20000000800 */
[----:B------:R-:W3:Y:S01]  /*1bb10*/  LDSM.16.MT88.4 R20, [R225+0x100] ;  /* 0x00010000e114783b */ /* 0x000ee20000004200 */
[----:B-1----:R-:W-:Y:S02]  /*1bb20*/  FSEL R0, R134, RZ, P0 ;  /* 0x000000ff86007208 */ /* 0x002fe40000000000 */
[----:B--2---:R-:W-:Y:S03]  /*1bb30*/  F2FP.PACK_AB R211, R235, R58 ;  /* 0x0000003aebd3723e */ /* 0x004fe600000000ff */
[----:B------:R-:W-:Y:S01]  /*1bb40*/  FADD.FTZ R2, -R0, R140 ;  /* 0x0000008c00027221 */ /* 0x000fe20000010100 */
[----:B------:R-:W-:Y:S01]  /*1bb50*/  F2FP.PACK_AB R140, R62, R66 ;  /* 0x000000423e8c723e */ /* 0x000fe200000000ff */
[----:B------:R-:W-:Y:S04]  /*1bb60*/  FMUL.FTZ R0, R5, c[0x0][0x2d0] ;  /* 0x0000b40005007a20 */ /* 0x000fe80000410000 */
[----:B------:R1:W2:Y:S02]  /*1bb70*/  MUFU.EX2 R133, R0 ;  /* 0x0000000000857308 */ /* 0x0002a40000000800 */
[----:B-1----:R-:W-:Y:S02]  /*1bb80*/  FMUL.FTZ R0, R4, c[0x0][0x2d0] ;  /* 0x0000b40004007a20 */ /* 0x002fe40000410000 */
[C---:B--2---:R-:W-:Y:S06]  /*1bb90*/  FMUL.FTZ R4, R133.reuse, R144 ;  /* 0x0000009085047220 */ /* 0x044fec0000410000 */
[----:B------:R1:W2:Y:S01]  /*1bba0*/  MUFU.EX2 R132, R0 ;  /* 0x0000000000847308 */ /* 0x0002a20000000800 */
[C---:B------:R-:W-:Y:S02]  /*1bbb0*/  FMUL.FTZ R5, R133.reuse, R145 ;  /* 0x0000009185057220 */ /* 0x040fe40000410000 */
[C---:B------:R-:W-:Y:S01]  /*1bbc0*/  FMUL.FTZ R16, R133.reuse, R156 ;  /* 0x0000009c85107220 */ /* 0x040fe20000410000 */
[----:B------:R-:W-:Y:S01]  /*1bbd0*/  MOV R156, R65 ;  /* 0x00000041009c7202 */ /* 0x000fe20000000f00 */
[C---:B------:R-:W-:Y:S02]  /*1bbe0*/  FMUL.FTZ R32, R133.reuse, R172 ;  /* 0x000000ac85207220 */ /* 0x040fe40000410000 */
[C---:B------:R-:W-:Y:S01]  /*1bbf0*/  FMUL.FTZ R33, R133.reuse, R173 ;  /* 0x000000ad85217220 */ /* 0x040fe20000410000 */
[----:B------:R-:W-:Y:S01]  /*1bc00*/  MOV R173, R56 ;  /* 0x0000003800ad7202 */ /* 0x000fe20000000f00 */
[----:B------:R-:W-:Y:S02]  /*1bc10*/  IMAD.MOV.U32 R172, RZ, RZ, R57 ;  /* 0x000000ffffac7224 */ /* 0x000fe400078e0039 */
[C---:B------:R-:W-:Y:S02]  /*1bc20*/  FMUL.FTZ R65, R133.reuse, R205 ;  /* 0x000000cd85417220 */ /* 0x040fe40000410000 */
[C---:B------:R-:W-:Y:S02]  /*1bc30*/  FMUL.FTZ R68, R133.reuse, R68 ;  /* 0x0000004485447220 */ /* 0x040fe40000410000 */
[C---:B------:R-:W-:Y:S02]  /*1bc40*/  FMUL.FTZ R69, R133.reuse, R69 ;  /* 0x0000004585457220 */ /* 0x040fe40000410000 */
[C---:B------:R-:W-:Y:S02]  /*1bc50*/  FMUL.FTZ R80, R133.reuse, R80 ;  /* 0x0000005085507220 */ /* 0x040fe40000410000 */
[C---:B------:R-:W-:Y:S02]  /*1bc60*/  FMUL.FTZ R81, R133.reuse, R81 ;  /* 0x0000005185517220 */ /* 0x040fe40000410000 */
[C---:B------:R-:W-:Y:S02]  /*1bc70*/  FMUL.FTZ R84, R133.reuse, R84 ;  /* 0x0000005485547220 */ /* 0x040fe40000410000 */
[----:B------:R-:W-:Y:S02]  /*1bc80*/  FMUL.FTZ R85, R133, R85 ;  /* 0x0000005585557220 */ /* 0x000fe40000410000 */
[----:B-1----:R-:W-:Y:S02]  /*1bc90*/  FMUL.FTZ R0, R3, c[0x0][0x2d0] ;  /* 0x0000b40003007a20 */ /* 0x002fe40000410000 */
[C---:B--2---:R-:W-:Y:S02]  /*1bca0*/  FMUL.FTZ R6, R132.reuse, R146 ;  /* 0x0000009284067220 */ /* 0x044fe40000410000 */
[----:B------:R1:W2:Y:S01]  /*1bcb0*/  MUFU.EX2 R3, R0 ;  /* 0x0000000000037308 */ /* 0x0002a20000000800 */
[C---:B------:R-:W-:Y:S02]  /*1bcc0*/  FMUL.FTZ R18, R132.reuse, R158 ;  /* 0x0000009e84127220 */ /* 0x040fe40000410000 */
[----:B------:R-:W-:Y:S02]  /*1bcd0*/  IMAD.MOV.U32 R158, RZ, RZ, R36 ;  /* 0x000000ffff9e7224 */ /* 0x000fe400078e0024 */
        /* <DEDUP_REMOVED lines=14> */
[----:B------:R-:W-:Y:S02]  /*1bdc0*/  FFMA.FTZ R2, R41, c[0x0][0x2d0], -R7 ;  /* 0x0000b40029027a23 */ /* 0x000fe40000010807 */
[C---:B------:R-:W-:Y:S02]  /*1bdd0*/  FMUL.FTZ R7, R132.reuse, R147 ;  /* 0x0000009384077220 */ /* 0x040fe40000410000 */
[----:B------:R-:W1:Y:S01]  /*1bde0*/  MUFU.EX2 R0, R0 ;  /* 0x0000000000007308 */ /* 0x000e620000000800 */
[----:B------:R-:W-:Y:S01]  /*1bdf0*/  LDSM.16.MT88.4 R144, [R227+0x100] ;  /* 0x00010000e390783b */ /* 0x000fe20000004200 */
[C---:B------:R-:W-:Y:S02]  /*1be00*/  FMUL.FTZ R99, R132.reuse, R99 ;  /* 0x0000006384637220 */ /* 0x040fe40000410000 */
[----:B------:R-:W-:Y:S01]  /*1be10*/  FMUL.FTZ R102, R132, R102 ;  /* 0x0000006684667220 */ /* 0x000fe20000410000 */
[-C--:B---3--:R-:W-:Y:S05]  /*1be20*/  HMMA.16816.F32 R4, R140, R20.reuse, R4 ;  /* 0x000000148c04723c */ /* 0x088fea0000001804 */
[C---:B--2---:R-:W-:Y:S01]  /*1be30*/  FMUL.FTZ R8, R3.reuse, R148 ;  /* 0x0000009403087220 */ /* 0x044fe20000410000 */
[----:B------:R-:W-:Y:S01]  /*1be40*/  MOV R148, R44 ;  /* 0x0000002c00947202 */ /* 0x000fe20000000f00 */
[C---:B------:R-:W-:Y:S02]  /*1be50*/  FMUL.FTZ R9, R3.reuse, R149 ;  /* 0x0000009503097220 */ /* 0x040fe40000410000 */
[C---:B------:R-:W-:Y:S03]  /*1be60*/  FMUL.FTZ R12, R3.reuse, R152 ;  /* 0x00000098030c7220 */ /* 0x040fe60000410000 */
[----:B------:R-:W-:Y:S02]  /*1be70*/  IMAD.MOV.U32 R152, RZ, RZ, R15 ;  /* 0x000000ffff987224 */ /* 0x000fe400078e000f */
[C---:B------:R-:W-:Y:S01]  /*1be80*/  FMUL.FTZ R13, R3.reuse, R153 ;  /* 0x00000099030d7220 */ /* 0x040fe20000410000 */
[----:B------:R-:W-:Y:S01]  /*1be90*/  MOV R153, R48 ;  /* 0x0000003000997202 */ /* 0x000fe20000000f00 */
[----:B------:R-:W-:Y:S02]  /*1bea0*/  FMUL.FTZ R24, R3, R164 ;  /* 0x000000a403187220 */ /* 0x000fe40000410000 */
[----:B------:R-:W-:Y:S02]  /*1beb0*/  IMAD.MOV.U32 R164, RZ, RZ, R54 ;  /* 0x000000ffffa47224 */ /* 0x000fe400078e0036 */
[C---:B-1----:R-:W-:Y:S01]  /*1bec0*/  FMUL.FTZ R11, R0.reuse, R151 ;  /* 0x00000097000b7220 */ /* 0x042fe20000410000 */
[----:B------:R-:W-:Y:S01]  /*1bed0*/  MOV R151, R38 ;  /* 0x0000002600977202 */ /* 0x000fe20000000f00 */
[----:B------:R-:W-:Y:S01]  /*1bee0*/  FMUL.FTZ R10, R0, R150 ;  /* 0x00000096000a7220 */ /* 0x000fe20000410000 */
[----:B------:R-:W1:Y:S01]  /*1bef0*/  LDSM.16.MT88.4 R36, [R226+0x100] ;  /* 0x00010000e224783b */ /* 0x000e620000004200 */
[----:B------:R-:W-:Y:S01]  /*1bf00*/  MOV R150, R47 ;  /* 0x0000002f00967202 */ /* 0x000fe20000000f00 */
[----:B------:R-:W-:Y:S02]  /*1bf10*/  IMAD.MOV.U32 R149, RZ, RZ, R46 ;  /* 0x000000ffff957224 */ /* 0x000fe400078e002e */
[----:B------:R-:W-:Y:S02]  /*1bf20*/  FMUL.FTZ R103, R132, R103 ;  /* 0x0000006784677220 */ /* 0x000fe40000410000 */
[C---:B------:R-:W-:Y:S04]  /*1bf30*/  HMMA.16816.F32 R8, R208.reuse, R20, R8 ;  /* 0x00000014d008723c */ /* 0x040fe80000001808 */
[C---:B------:R-:W-:Y:S02]  /*1bf40*/  FMUL.FTZ R14, R0.reuse, R154 ;  /* 0x0000009a000e7220 */ /* 0x040fe40000410000 */
[----:B------:R-:W-:Y:S01]  /*1bf50*/  FMUL.FTZ R15, R0, R155 ;  /* 0x0000009b000f7220 */ /* 0x000fe20000410000 */
[----:B------:R-:W-:Y:S01]  /*1bf60*/  MOV R155, R67 ;  /* 0x00000043009b7202 */ /* 0x000fe20000000f00 */
[----:B------:R-:W-:Y:S04]  /*1bf70*/  IMAD.MOV.U32 R154, RZ, RZ, R17 ;  /* 0x000000ffff9a7224 */ /* 0x000fe800078e0011 */
[C---:B------:R-:W-:Y:S01]  /*1bf80*/  FMUL.FTZ R67, R132.reuse, R207 ;  /* 0x000000cf84437220 */ /* 0x040fe20000410000 */
[-C--:B------:R-:W-:Y:S03]  /*1bf90*/  HMMA.16816.F32 R12, R208, R22.reuse, R12 ;  /* 0x00000016d00c723c */ /* 0x080fe6000000180c */
[C---:B------:R-:W-:Y:S02]  /*1bfa0*/  FMUL.FTZ R17, R133.reuse, R157 ;  /* 0x0000009d85117220 */ /* 0x040fe40000410000 */
[----:B------:R-:W-:Y:S02]  /*1bfb0*/  IMAD.MOV.U32 R157, RZ, RZ, R25 ;  /* 0x000000ffff9d7224 */ /* 0x000fe400078e0019 */
[C---:B------:R-:W-:Y:S02]  /*1bfc0*/  FMUL.FTZ R114, R132.reuse, R114 ;  /* 0x0000007284727220 */ /* 0x040fe40000410000 */
[C---:B------:R-:W-:Y:S01]  /*1bfd0*/  FMUL.FTZ R115, R132.reuse, R115 ;  /* 0x0000007384737220 */ /* 0x040fe20000410000 */
[C---:B------:R-:W-:Y:S04]  /*1bfe0*/  HMMA.16816.F32 R16, R140.reuse, R22, R16 ;  /* 0x000000168c10723c */ /* 0x040fe80000001810 */
[C---:B------:R-:W-:Y:S01]  /*1bff0*/  FMUL.FTZ R21, R133.reuse, R161 ;  /* 0x000000a185157220 */ /* 0x040fe20000410000 */
[----:B------:R-:W-:Y:S01]  /*1c000*/  MOV R161, R52 ;  /* 0x0000003400a17202 */ /* 0x000fe20000000f00 */
[----:B------:R-:W-:Y:S02]  /*1c010*/  FMUL.FTZ R20, R133, R160 ;  /* 0x000000a085147220 */ /* 0x000fe40000410000 */
[C---:B------:R-:W-:Y:S01]  /*1c020*/  FMUL.FTZ R22, R132.reuse, R162 ;  /* 0x000000a284167220 */ /* 0x040fe20000410000 */
[----:B------:R-:W-:Y:S02]  /*1c030*/  MOV R162, R53 ;  /* 0x0000003500a27202 */ /* 0x000fe40000000f00 */
[----:B------:R-:W2:Y:S01]  /*1c040*/  LDSM.16.MT88.4 R52, [R228+0x100] ;  /* 0x00010000e434783b */ /* 0x000ea20000004200 */
[C---:B------:R-:W-:Y:S02]  /*1c050*/  FMUL.FTZ R23, R132.reuse, R163 ;  /* 0x000000a384177220 */ /* 0x040fe40000410000 */
[C---:B------:R-:W-:Y:S02]  /*1c060*/  FMUL.FTZ R118, R132.reuse, R118 ;  /* 0x0000007684767220 */ /* 0x040fe40000410000 */
[C---:B------:R-:W-:Y:S02]  /*1c070*/  FMUL.FTZ R119, R132.reuse, R119 ;  /* 0x0000007784777220 */ /* 0x040fe40000410000 */
[----:B------:R-:W-:Y:S01]  /*1c080*/  FMUL.FTZ R130, R132, R130 ;  /* 0x0000008284827220 */ /* 0x000fe20000410000 */
[-C--:B-1----:R-:W-:Y:S03]  /*1c090*/  HMMA.16816.F32 R20, R140, R36.reuse, R20 ;  /* 0x000000248c14723c */ /* 0x082fe60000001814 */
[C---:B------:R-:W-:Y:S01]  /*1c0a0*/  FMUL.FTZ R25, R3.reuse, R165 ;  /* 0x000000a503197220 */ /* 0x040fe20000410000 */
[----:B------:R-:W-:Y:S01]  /*1c0b0*/  MOV R165, R28 ;  /* 0x0000001c00a57202 */ /* 0x000fe20000000f00 */
[C---:B------:R-:W-:Y:S01]  /*1c0c0*/  FMUL.FTZ R26, R0.reuse, R166 ;  /* 0x000000a6001a7220 */ /* 0x040fe20000410000 */
[----:B------:R-:W-:Y:S01]  /*1c0d0*/  MOV R166, R60 ;  /* 0x0000003c00a67202 */ /* 0x000fe20000000f00 */
[----:B------:R-:W-:Y:S01]  /*1c0e0*/  FMUL.FTZ R27, R0, R167 ;  /* 0x000000a7001b7220 */ /* 0x000fe20000410000 */
[----:B------:R-:W-:Y:S01]  /*1c0f0*/  MOV R167, R58 ;  /* 0x0000003a00a77202 */ /* 0x000fe20000000f00 */
[----:B------:R-:W-:Y:S03]  /*1c100*/  FMUL.FTZ R131, R132, R131 ;  /* 0x0000008384837220 */ /* 0x000fe60000410000 */
[C---:B------:R-:W-:Y:S02]  /*1c110*/  FMUL.FTZ R28, R3.reuse, R168 ;  /* 0x000000a8031c7220 */ /* 0x040fe40000410000 */
[C---:B------:R-:W-:Y:S04]  /*1c120*/  HMMA.16816.F32 R24, R208.reuse, R36, R24 ;  /* 0x00000024d018723c */ /* 0x040fe80000001818 */
[C---:B------:R-:W-:Y:S01]  /*1c130*/  FMUL.FTZ R29, R3.reuse, R169 ;  /* 0x000000a9031d7220 */ /* 0x040fe20000410000 */
[----:B------:R-:W-:Y:S01]  /*1c140*/  MOV R169, R45 ;  /* 0x0000002d00a97202 */ /* 0x000fe20000000f00 */
[C---:B------:R-:W-:Y:S02]  /*1c150*/  FMUL.FTZ R30, R0.reuse, R170 ;  /* 0x000000aa001e7220 */ /* 0x040fe40000410000 */
[C---:B------:R-:W-:Y:S01]  /*1c160*/  FMUL.FTZ R31, R0.reuse, R171 ;  /* 0x000000ab001f7220 */ /* 0x040fe20000410000 */
[----:B------:R-:W-:Y:S02]  /*1c170*/  MOV R171, R62 ;  /* 0x0000003e00ab7202 */ /* 0x000fe40000000f00 */
[----:B------:R-:W-:Y:S01]  /*1c180*/  MUFU.EX2 R169, R169 ;  /* 0x000000a900a97308 */ /* 0x000fe20000000800 */
[C---:B------:R-:W-:Y:S02]  /*1c190*/  FMUL.FTZ R40, R3.reuse, R180 ;  /* 0x000000b403287220 */ /* 0x040fe40000410000 */
[C---:B------:R-:W-:Y:S01]  /*1c1a0*/  FMUL.FTZ R41, R3.reuse, R181 ;  /* 0x000000b503297220 */ /* 0x040fe20000410000 */
[-C--:B------:R-:W-:Y:S03]  /*1c1b0*/  HMMA.16816.F32 R28, R208, R38.reuse, R28 ;  /* 0x00000026d01c723c */ /* 0x080fe6000000181c */
[----:B------:R-:W-:Y:S02]  /*1c1c0*/  FMUL.FTZ R43, R0, R183 ;  /* 0x000000b7002b7220 */ /* 0x000fe40000410000 */
[C---:B------:R-:W-:Y:S01]  /*1c1d0*/  FMUL.FTZ R44, R3.reuse, R184 ;  /* 0x000000b8032c7220 */ /* 0x040fe20000410000 */
[----:B------:R-:W-:Y:S01]  /*1c1e0*/  MUFU.EX2 R183, R217 ;  /* 0x000000d900b77308 */ /* 0x000fe20000000800 */
[----:B------:R-:W-:Y:S01]  /*1c1f0*/  FMUL.FTZ R45, R3, R185 ;  /* 0x000000b9032d7220 */ /* 0x000fe20000410000 */
[C---:B------:R-:W-:Y:S04]  /*1c200*/  HMMA.16816.F32 R32, R140.reuse, R38, R32 ;  /* 0x000000268c20723c */ /* 0x040fe80000001820 */
[C---:B------:R-:W-:Y:S01]  /*1c210*/  FMUL.FTZ R36, R133.reuse, R176 ;  /* 0x000000b085247220 */ /* 0x040fe20000410000 */
[----:B------:R-:W-:Y:S01]  /*1c220*/  MOV R176, R64 ;  /* 0x0000004000b07202 */ /* 0x000fe20000000f00 */
[C---:B------:R-:W-:Y:S02]  /*1c230*/  FMUL.FTZ R37, R133.reuse, R177 ;  /* 0x000000b185257220 */ /* 0x040fe40000410000 */
[C---:B------:R-:W-:Y:S01]  /*1c240*/  FMUL.FTZ R38, R132.reuse, R178 ;  /* 0x000000b284267220 */ /* 0x040fe20000410000 */
[----:B------:R-:W-:Y:S03]  /*1c250*/  MOV R178, R49 ;  /* 0x0000003100b27202 */ /* 0x000fe60000000f00 */
[C---:B------:R-:W-:Y:S01]  /*1c260*/  FMUL.FTZ R39, R132.reuse, R179 ;  /* 0x000000b384277220 */ /* 0x040fe20000410000 */
[----:B------:R-:W-:Y:S01]  /*1c270*/  MOV R181, R178 ;  /* 0x000000b200b57202 */ /* 0x000fe20000000f00 */
[----:B------:R-:W-:Y:S01]  /*1c280*/  IMAD.MOV.U32 R160, RZ, RZ, R51 ;  /* 0x000000ffffa07224 */ /* 0x000fe200078e0033 */
[----:B------:R-:W-:Y:S01]  /*1c290*/  MUFU.EX2 R178, R218 ;  /* 0x000000da00b27308 */ /* 0x000fe20000000800 */
[----:B------:R-:W-:Y:S01]  /*1c2a0*/  FMUL.FTZ R51, R132, R191 ;  /* 0x000000bf84337220 */ /* 0x000fe20000410000 */
[----:B------:R-:W-:Y:S01]  /*1c2b0*/  MOV R179, R176 ;  /* 0x000000b000b37202 */ /* 0x000fe20000000f00 */
[----:B------:R-:W-:Y:S01]  /*1c2c0*/  IMAD.MOV.U32 R177, RZ, RZ, R50 ;  /* 0x000000ffffb17224 */ /* 0x000fe200078e0032 */
[-C--:B--2---:R-:W-:Y:S03]  /*1c2d0*/  HMMA.16816.F32 R36, R140, R52.reuse, R36 ;  /* 0x000000348c24723c */ /* 0x084fe60000001824 */
[----:B------:R-:W-:Y:S01]  /*1c2e0*/  FMUL.FTZ R42, R0, R182 ;  /* 0x000000b6002a7220 */ /* 0x000fe20000410000 */
[----:B------:R-:W-:Y:S01]  /*1c2f0*/  MOV R184, R179 ;  /* 0x000000b300b87202 */ /* 0x000fe20000000f00 */
[----:B------:R-:W-:Y:S01]  /*1c300*/  FMUL.FTZ R50, R132, R190 ;  /* 0x000000be84327220 */ /* 0x000fe20000410000 */
[----:B------:R-:W-:Y:S01]  /*1c310*/  MOV R190, R175 ;  /* 0x000000af00be7202 */ /* 0x000fe20000000f00 */
[C---:B------:R-:W-:Y:S01]  /*1c320*/  FMUL.FTZ R48, R133.reuse, R188 ;  /* 0x000000bc85307220 */ /* 0x040fe20000410000 */
[----:B------:R-:W-:Y:S01]  /*1c330*/  MOV R175, R164 ;  /* 0x000000a400af7202 */ /* 0x000fe20000000f00 */
[----:B------:R1:W-:Y:S01]  /*1c340*/  MUFU.EX2 R188, R246 ;  /* 0x000000f600bc7308 */ /* 0x0003e20000000800 */
[C---:B------:R-:W-:Y:S04]  /*1c350*/  HMMA.16816.F32 R40, R208.reuse, R52, R40 ;  /* 0x00000034d028723c */ /* 0x040fe80000001828 */
[C---:B------:R-:W-:Y:S01]  /*1c360*/  FMUL.FTZ R46, R0.reuse, R186 ;  /* 0x000000ba002e7220 */ /* 0x040fe20000410000 */
[----:B------:R-:W-:Y:S01]  /*1c370*/  MOV R176, R171 ;  /* 0x000000ab00b07202 */ /* 0x000fe20000000f00 */
[----:B------:R-:W-:Y:S01]  /*1c380*/  FMUL.FTZ R47, R0, R187 ;  /* 0x000000bb002f7220 */ /* 0x000fe20000410000 */
[----:B------:R-:W-:Y:S01]  /*1c390*/  MOV R186, R165 ;  /* 0x000000a500ba7202 */ /* 0x000fe20000000f00 */
[----:B------:R-:W-:Y:S01]  /*1c3a0*/  IMAD.MOV.U32 R164, RZ, RZ, R162 ;  /* 0x000000ffffa47224 */ /* 0x000fe200078e00a2 */
[----:B------:R-:W-:Y:S01]  /*1c3b0*/  MOV R165, R158 ;  /* 0x0000009e00a57202 */ /* 0x000fe20000000f00 */
[----:B------:R2:W-:Y:S02]  /*1c3c0*/  MUFU.EX2 R179, R2 ;  /* 0x0000000200b37308 */ /* 0x0005e40000000800 */
[--C-:B------:R-:W-:Y:S01]  /*1c3d0*/  FFMA.FTZ R162, R248, c[0x0][0x2d0], -R212.reuse ;  /* 0x0000b400f8a27a23 */ /* 0x100fe200000108d4 */
[-C--:B------:R-:W-:Y:S03]  /*1c3e0*/  HMMA.16816.F32 R44, R208, R54.reuse, R44 ;  /* 0x00000036d02c723c */ /* 0x080fe6000000182c */
[C---:B------:R-:W-:Y:S01]  /*1c3f0*/  FMUL.FTZ R49, R133.reuse, R189 ;  /* 0x000000bd85317220 */ /* 0x040fe20000410000 */
[----:B------:R-:W-:Y:S01]  /*1c400*/  MOV R158, R150 ;  /* 0x00000096009e7202 */ /* 0x000fe20000000f00 */
[C---:B------:R-:W-:Y:S01]  /*1c410*/  FMUL.FTZ R52, R133.reuse, R192 ;  /* 0x000000c085347220 */ /* 0x040fe20000410000 */
[----:B------:R-:W-:Y:S01]  /*1c420*/  MOV R182, R176 ;  /* 0x000000b000b67202 */ /* 0x000fe20000000f00 */
[----:B------:R-:W-:Y:S01]  /*1c430*/  MUFU.EX2 R248, R224 ;  /* 0x000000e000f87308 */ /* 0x000fe20000000800 */
[----:B------:R-:W-:Y:S02]  /*1c440*/  FMUL.FTZ R53, R133, R193 ;  /* 0x000000c185357220 */ /* 0x000fe40000410000 */
[C---:B------:R-:W-:Y:S04]  /*1c450*/  HMMA.16816.F32 R48, R140.reuse, R54, R48 ;  /* 0x000000368c30723c */ /* 0x040fe80000001830 */
[----:B------:R-:W-:Y:S02]  /*1c460*/  IMAD.MOV.U32 R168, RZ, RZ, R59 ;  /* 0x000000ffffa87224 */ /* 0x000fe400078e003b */
[----:B------:R-:W-:Y:S01]  /*1c470*/  FMUL.FTZ R56, R3, R196 ;  /* 0x000000c403387220 */ /* 0x000fe20000410000 */
[----:B------:R3:W-:Y:S01]  /*1c480*/  MUFU.EX2 R176, R139 ;  /* 0x0000008b00b07308 */ /* 0x0007e20000000800 */
[C---:B------:R-:W-:Y:S01]  /*1c490*/  FMUL.FTZ R54, R132.reuse, R194 ;  /* 0x000000c284367220 */ /* 0x040fe20000410000 */
[----:B------:R-:W-:Y:S03]  /*1c4a0*/  MOV R194, R190 ;  /* 0x000000be00c27202 */ /* 0x000fe60000000f00 */
[----:B------:R-:W-:Y:S01]  /*1c4b0*/  FMUL.FTZ R55, R132, R195 ;  /* 0x000000c384377220 */ /* 0x000fe20000410000 */
[----:B------:R-:W-:Y:S01]  /*1c4c0*/  MOV R190, R165 ;  /* 0x000000a500be7202 */ /* 0x000fe20000000f00 */
[----:B-1----:R-:W-:Y:S02]  /*1c4d0*/  FFMA.FTZ R246, R223, c[0x0][0x2d0], -R212 ;  /* 0x0000b400dff67a23 */ /* 0x002fe400000108d4 */
[C---:B------:R-:W-:Y:S02]  /*1c4e0*/  FMUL.FTZ R57, R3.reuse, R197 ;  /* 0x000000c503397220 */ /* 0x040fe40000410000 */
[C---:B------:R-:W-:Y:S01]  /*1c4f0*/  FMUL.FTZ R58, R0.reuse, R198 ;  /* 0x000000c6003a7220 */ /* 0x040fe20000410000 */
[-C--:B------:R-:W-:Y:S01]  /*1c500*/  HMMA.16816.F32 R52, R140, R144.reuse, R52 ;  /* 0x000000908c34723c */ /* 0x080fe20000001834 */
[----:B------:R-:W-:Y:S02]  /*1c510*/  MUFU.EX2 R197, R181 ;  /* 0x000000b500c57308 */ /* 0x000fe40000000800 */
[C---:B------:R-:W-:Y:S01]  /*1c520*/  FMUL.FTZ R59, R0.reuse, R199 ;  /* 0x000000c7003b7220 */ /* 0x040fe20000410000 */
[----:B------:R-:W-:Y:S01]  /*1c530*/  MOV R199, R194 ;  /* 0x000000c200c77202 */ /* 0x000fe20000000f00 */
[C---:B------:R-:W-:Y:S01]  /*1c540*/  FMUL.FTZ R60, R3.reuse, R200 ;  /* 0x000000c8033c7220 */ /* 0x040fe20000410000 */
[----:B------:R-:W-:Y:S01]  /*1c550*/  MOV R200, R157 ;  /* 0x0000009d00c87202 */ /* 0x000fe20000000f00 */
[----:B------:R-:W-:Y:S01]  /*1c560*/  FMUL.FTZ R61, R3, R201 ;  /* 0x000000c9033d7220 */ /* 0x000fe20000410000 */
[----:B------:R-:W-:Y:S01]  /*1c570*/  MOV R194, R190 ;  /* 0x000000be00c27202 */ /* 0x000fe20000000f00 */
[----:B------:R-:W-:Y:S01]  /*1c580*/  IMAD.MOV.U32 R190, RZ, RZ, R156 ;  /* 0x000000ffffbe7224 */ /* 0x000fe200078e009c */
[C---:B------:R-:W-:Y:S01]  /*1c590*/  HMMA.16816.F32 R56, R208.reuse, R144, R56 ;  /* 0x00000090d038723c */ /* 0x040fe20000001838 */
[----:B------:R-:W-:Y:S03]  /*1c5a0*/  MUFU.EX2 R246, R246 ;  /* 0x000000f600f67308 */ /* 0x000fe60000000800 */
[C---:B------:R-:W-:Y:S02]  /*1c5b0*/  FMUL.FTZ R62, R0.reuse, R202 ;  /* 0x000000ca003e7220 */ /* 0x040fe40000410000 */
[----:B------:R-:W-:Y:S02]  /*1c5c0*/  IMAD.MOV.U32 R170, RZ, RZ, R63 ;  /* 0x000000ffffaa7224 */ /* 0x000fe400078e003f */
[----:B------:R-:W-:Y:S03]  /*1c5d0*/  FMUL.FTZ R63, R0, R203 ;  /* 0x000000cb003f7220 */ /* 0x000fe60000410000 */
[----:B------:R-:W-:Y:S01]  /*1c5e0*/  MUFU.EX2 R190, R190 ;  /* 0x000000be00be7308 */ /* 0x000fe20000000800 */
[----:B------:R-:W-:Y:S02]  /*1c5f0*/  IMAD.MOV.U32 R163, RZ, RZ, R66 ;  /* 0x000000ffffa37224 */ /* 0x000fe400078e0042 */
[----:B------:R-:W-:Y:S01]  /*1c600*/  FMUL.FTZ R66, R132, R206 ;  /* 0x000000ce84427220 */ /* 0x000fe20000410000 */
[-C--:B------:R-:W-:Y:S03]  /*1c610*/  HMMA.16816.F32 R60, R208, R146.reuse, R60 ;  /* 0x00000092d03c723c */ /* 0x080fe6000000183c */
[----:B------:R-:W-:Y:S02]  /*1c620*/  FMUL.FTZ R64, R133, R204 ;  /* 0x000000cc85407220 */ /* 0x000fe40000410000 */
[C---:B------:R-:W-:Y:S01]  /*1c630*/  FMUL.FTZ R72, R3.reuse, R72 ;  /* 0x0000004803487220 */ /* 0x040fe20000410000 */
[----:B------:R-:W-:Y:S01]  /*1c640*/  MUFU.EX2 R204, R219 ;  /* 0x000000db00cc7308 */ /* 0x000fe20000000800 */
[C---:B------:R-:W-:Y:S02]  /*1c650*/  FMUL.FTZ R73, R3.reuse, R73 ;  /* 0x0000004903497220 */ /* 0x040fe40000410000 */
[C---:B------:R-:W-:Y:S01]  /*1c660*/  FMUL.FTZ R74, R0.reuse, R74 ;  /* 0x0000004a004a7220 */ /* 0x040fe20000410000 */
[C---:B------:R-:W-:Y:S01]  /*1c670*/  HMMA.16816.F32 R64, R140.reuse, R146, R64 ;  /* 0x000000928c40723c */ /* 0x040fe20000001840 */
[----:B------:R-:W1:Y:S03]  /*1c680*/  LDSM.16.MT88.4 R144, [R225+0x2100] ;  /* 0x00210000e190783b */ /* 0x000e660000004200 */
[C---:B------:R-:W-:Y:S02]  /*1c690*/  FMUL.FTZ R75, R0.reuse, R75 ;  /* 0x0000004b004b7220 */ /* 0x040fe40000410000 */
[----:B------:R-:W-:Y:S01]  /*1c6a0*/  MUFU.EX2 R206, R162 ;  /* 0x000000a200ce7308 */ /* 0x000fe20000000800 */
[C---:B------:R-:W-:Y:S02]  /*1c6b0*/  FMUL.FTZ R76, R3.reuse, R76 ;  /* 0x0000004c034c7220 */ /* 0x040fe40000410000 */
[C---:B------:R-:W-:Y:S03]  /*1c6c0*/  FMUL.FTZ R77, R3.reuse, R77 ;  /* 0x0000004d034d7220 */ /* 0x040fe60000410000 */
[C---:B------:R-:W-:Y:S02]  /*1c6d0*/  FMUL.FTZ R78, R0.reuse, R78 ;  /* 0x0000004e004e7220 */ /* 0x040fe40000410000 */
[C---:B------:R-:W-:Y:S02]  /*1c6e0*/  FMUL.FTZ R79, R0.reuse, R79 ;  /* 0x0000004f004f7220 */ /* 0x040fe40000410000 */
[C---:B------:R-:W-:Y:S01]  /*1c6f0*/  FMUL.FTZ R88, R3.reuse, R88 ;  /* 0x0000005803587220 */ /* 0x040fe20000410000 */
[----:B------:R-:W-:Y:S01]  /*1c700*/  MUFU.EX2 R203, R200 ;  /* 0x000000c800cb7308 */ /* 0x000fe20000000800 */
[C---:B------:R-:W-:Y:S02]  /*1c710*/  FMUL.FTZ R89, R3.reuse, R89 ;  /* 0x0000005903597220 */ /* 0x040fe40000410000 */
[C---:B------:R-:W-:Y:S02]  /*1c720*/  FMUL.FTZ R90, R0.reuse, R90 ;  /* 0x0000005a005a7220 */ /* 0x040fe40000410000 */
[C---:B------:R-:W-:Y:S02]  /*1c730*/  FMUL.FTZ R91, R0.reuse, R91 ;  /* 0x0000005b005b7220 */ /* 0x040fe40000410000 */
[C---:B------:R-:W-:Y:S02]  /*1c740*/  FMUL.FTZ R92, R3.reuse, R92 ;  /* 0x0000005c035c7220 */ /* 0x040fe40000410000 */
[----:B------:R-:W-:Y:S01]  /*1c750*/  FMUL.FTZ R93, R3, R93 ;  /* 0x0000005d035d7220 */ /* 0x000fe20000410000 */
[----:B------:R-:W-:Y:S01]  /*1c760*/  MUFU.EX2 R199, R199 ;  /* 0x000000c700c77308 */ /* 0x000fe20000000800 */
[C---:B------:R-:W-:Y:S02]  /*1c770*/  FMUL.FTZ R94, R0.reuse, R94 ;  /* 0x0000005e005e7220 */ /* 0x040fe40000410000 */
[C---:B------:R-:W-:Y:S02]  /*1c780*/  FMUL.FTZ R95, R0.reuse, R95 ;  /* 0x0000005f005f7220 */ /* 0x040fe40000410000 */
[C---:B------:R-:W-:Y:S02]  /*1c790*/  FMUL.FTZ R96, R133.reuse, R96 ;  /* 0x0000006085607220 */ /* 0x040fe40000410000 */
[C---:B------:R-:W-:Y:S02]  /*1c7a0*/  FMUL.FTZ R97, R133.reuse, R97 ;  /* 0x0000006185617220 */ /* 0x040fe40000410000 */
        /* <DEDUP_REMOVED lines=12> */
[C---:B------:R-:W-:Y:S02]  /*1c870*/  FMUL.FTZ R111, R0.reuse, R111 ;  /* 0x0000006f006f7220 */ /* 0x040fe40000410000 */
[C---:B------:R-:W-:Y:S01]  /*1c880*/  HMMA.16816.F32 R80, R140.reuse, R146, R80 ;  /* 0x000000928c50723c */ /* 0x040fe20000001850 */
[----:B------:R-:W1:Y:S03]  /*1c890*/  LDSM.16.MT88.4 R144, [R226+0x2100] ;  /* 0x00210000e290783b */ /* 0x000e660000004200 */
[C---:B------:R-:W-:Y:S02]  /*1c8a0*/  FMUL.FTZ R112, R133.reuse, R112 ;  /* 0x0000007085707220 */ /* 0x040fe40000410000 */
[C---:B------:R-:W-:Y:S02]  /*1c8b0*/  FMUL.FTZ R113, R133.reuse, R113 ;  /* 0x0000007185717220 */ /* 0x040fe40000410000 */
[C---:B------:R-:W-:Y:S04]  /*1c8c0*/  FMUL.FTZ R116, R133.reuse, R116 ;  /* 0x0000007485747220 */ /* 0x040fe80000410000 */
[----:B------:R-:W-:Y:S02]  /*1c8d0*/  FMUL.FTZ R117, R133, R117 ;  /* 0x0000007585757220 */ /* 0x000fe40000410000 */
[C---:B------:R-:W-:Y:S02]  /*1c8e0*/  FMUL.FTZ R120, R3.reuse, R120 ;  /* 0x0000007803787220 */ /* 0x040fe40000410000 */
[----:B------:R-:W-:Y:S02]  /*1c8f0*/  FMUL.FTZ R121, R3, R121 ;  /* 0x0000007903797220 */ /* 0x000fe40000410000 */
[C---:B------:R-:W-:Y:S02]  /*1c900*/  FMUL.FTZ R122, R0.reuse, R122 ;  /* 0x0000007a007a7220 */ /* 0x040fe40000410000 */
[----:B------:R-:W-:Y:S02]  /*1c910*/  FMUL.FTZ R123, R0, R123 ;  /* 0x0000007b007b7220 */ /* 0x000fe40000410000 */
[--C-:B--2---:R-:W-:Y:S02]  /*1c920*/  FFMA.FTZ R2, R184, c[0x0][0x2d0], -R212.reuse ;  /* 0x0000b400b8027a23 */ /* 0x104fe400000108d4 */
[----:B------:R-:W-:Y:S01]  /*1c930*/  IMAD.MOV.U32 R189, RZ, RZ, R155 ;  /* 0x000000ffffbd7224 */ /* 0x000fe200078e009b */
[----:B------:R-:W-:Y:S01]  /*1c940*/  MOV R155, R151 ;  /* 0x00000097009b7202 */ /* 0x000fe20000000f00 */
[----:B------:R-:W-:Y:S01]  /*1c950*/  IMAD.MOV.U32 R187, RZ, RZ, R163 ;  /* 0x000000ffffbb7224 */ /* 0x000fe200078e00a3 */
[----:B------:R-:W-:Y:S01]  /*1c960*/  MOV R163, R148 ;  /* 0x0000009400a37202 */ /* 0x000fe20000000f00 */
[--C-:B---3--:R-:W-:Y:S02]  /*1c970*/  FFMA.FTZ R139, R251, c[0x0][0x2d0], -R212.reuse ;  /* 0x0000b400fb8b7a23 */ /* 0x108fe400000108d4 */
[----:B------:R-:W-:Y:S01]  /*1c980*/  IMAD.MOV.U32 R165, RZ, RZ, R155 ;  /* 0x000000ffffa57224 */ /* 0x000fe200078e009b */
[----:B------:R-:W-:Y:S01]  /*1c990*/  MUFU.EX2 R251, R237 ;  /* 0x000000ed00fb7308 */ /* 0x000fe20000000800 */
[C---:B------:R-:W-:Y:S01]  /*1c9a0*/  FMUL.FTZ R124, R3.reuse, R124 ;  /* 0x0000007c037c7220 */ /* 0x040fe20000410000 */
[----:B------:R-:W-:Y:S01]  /*1c9b0*/  MOV R192, R187 ;  /* 0x000000bb00c07202 */ /* 0x000fe20000000f00 */
[----:B------:R-:W-:Y:S01]  /*1c9c0*/  FMUL.FTZ R125, R3, R125 ;  /* 0x0000007d037d7220 */ /* 0x000fe20000410000 */
[----:B------:R-:W-:Y:S01]  /*1c9d0*/  MOV R187, R160 ;  /* 0x000000a000bb7202 */ /* 0x000fe20000000f00 */
[----:B------:R-:W-:Y:S02]  /*1c9e0*/  FFMA.FTZ R160, R250, c[0x0][0x2d0], -R212 ;  /* 0x0000b400faa07a23 */ /* 0x000fe400000108d4 */
[----:B------:R-:W-:Y:S02]  /*1c9f0*/  IMAD.MOV.U32 R171, RZ, RZ, R170 ;  /* 0x000000ffffab7224 */ /* 0x000fe400078e00aa */
[----:B------:R-:W-:Y:S01]  /*1ca00*/  IMAD.MOV.U32 R180, RZ, RZ, R177 ;  /* 0x000000ffffb47224 */ /* 0x000fe200078e00b1 */
[-C--:B-1----:R-:W-:Y:S01]  /*1ca10*/  HMMA.16816.F32 R84, R140, R144.reuse, R84 ;  /* 0x000000908c54723c */ /* 0x082fe20000001854 */
[----:B------:R-:W-:Y:S02]  /*1ca20*/  MUFU.EX2 R250, R233 ;  /* 0x000000e900fa7308 */ /* 0x000fe40000000800 */
[----:B------:R-:W-:Y:S01]  /*1ca30*/  MOV R185, R171 ;  /* 0x000000ab00b97202 */ /* 0x000fe20000000f00 */
[----:B------:R-:W-:Y:S01]  /*1ca40*/  IMAD.MOV.U32 R184, RZ, RZ, R182 ;  /* 0x000000ffffb87224 */ /* 0x000fe200078e00b6 */
[----:B------:R-:W-:Y:S01]  /*1ca50*/  MOV R182, R159 ;  /* 0x0000009f00b67202 */ /* 0x000fe20000000f00 */
[----:B------:R-:W-:Y:S02]  /*1ca60*/  IMAD.MOV.U32 R159, RZ, RZ, R149 ;  /* 0x000000ffff9f7224 */ /* 0x000fe400078e0095 */
[C---:B------:R-:W-:Y:S01]  /*1ca70*/  HMMA.16816.F32 R88, R208.reuse, R144, R88 ;  /* 0x00000090d058723c */ /* 0x040fe20000001858 */
[----:B------:R-:W-:Y:S02]  /*1ca80*/  LDSM.16.MT88.4 R148, [R225+0x900] ;  /* 0x00090000e194783b */ /* 0x000fe40000004200 */
[----:B------:R1:W-:Y:S01]  /*1ca90*/  MUFU.EX2 R171, R2 ;  /* 0x0000000200ab7308 */ /* 0x0003e20000000800 */
[----:B------:R-:W-:Y:S01]  /*1caa0*/  IMAD.MOV.U32 R191, RZ, RZ, R184 ;  /* 0x000000ffffbf7224 */ /* 0x000fe200078e00b8 */
[----:B------:R-:W-:Y:S01]  /*1cab0*/  MOV R184, R161 ;  /* 0x000000a100b87202 */ /* 0x000fe20000000f00 */
[--C-:B------:R-:W-:Y:S01]  /*1cac0*/  FFMA.FTZ R161, R249, c[0x0][0x2d0], -R212.reuse ;  /* 0x0000b400f9a17a23 */ /* 0x100fe200000108d4 */
[----:B------:R-:W-:Y:S01]  /*1cad0*/  MOV R193, R182 ;  /* 0x000000b600c17202 */ /* 0x000fe20000000f00 */
[-C--:B------:R-:W-:Y:S04]  /*1cae0*/  HMMA.16816.F32 R92, R208, R146.reuse, R92 ;  /* 0x00000092d05c723c */ /* 0x080fe8000000185c */
[----:B------:R-:W-:Y:S01]  /*1caf0*/  MOV R182, R159 ;  /* 0x0000009f00b67202 */ /* 0x000fe20000000f00 */
[----:B------:R-:W-:Y:S01]  /*1cb00*/  MUFU.EX2 R249, R240 ;  /* 0x000000f000f97308 */ /* 0x000fe20000000800 */
[----:B------:R-:W-:Y:S01]  /*1cb10*/  MOV R159, R153 ;  /* 0x00000099009f7202 */ /* 0x000fe20000000f00 */
[C---:B------:R-:W-:Y:S01]  /*1cb20*/  FMUL.FTZ R126, R0.reuse, R126 ;  /* 0x0000007e007e7220 */ /* 0x040fe20000410000 */
[C---:B------:R-:W-:Y:S01]  /*1cb30*/  HMMA.16816.F32 R96, R140.reuse, R146, R96 ;  /* 0x000000928c60723c */ /* 0x040fe20000001860 */
[----:B------:R-:W2:Y:S03]  /*1cb40*/  LDSM.16.MT88.4 R144, [R228+0x2100] ;  /* 0x00210000e490783b */ /* 0x000ea60000004200 */
[----:B------:R-:W-:Y:S02]  /*1cb50*/  FMUL.FTZ R127, R0, R127 ;  /* 0x0000007f007f7220 */ /* 0x000fe40000410000 */
[C---:B------:R-:W-:Y:S01]  /*1cb60*/  FMUL.FTZ R128, R133.reuse, R128 ;  /* 0x0000008085807220 */ /* 0x040fe20000410000 */
[----:B------:R-:W-:Y:S01]  /*1cb70*/  MUFU.EX2 R200, R161 ;  /* 0x000000a100c87308 */ /* 0x000fe20000000800 */
[----:B------:R-:W-:Y:S04]  /*1cb80*/  FMUL.FTZ R129, R133, R129 ;  /* 0x0000008185817220 */ /* 0x000fe80000410000 */
[--C-:B-1----:R-:W-:Y:S02]  /*1cb90*/  FFMA.FTZ R2, R220, c[0x0][0x2d0], -R212.reuse ;  /* 0x0000b400dc027a23 */ /* 0x102fe400000108d4 */
[----:B------:R-:W-:Y:S01]  /*1cba0*/  IMAD.MOV.U32 R195, RZ, RZ, R191 ;  /* 0x000000ffffc37224 */ /* 0x000fe200078e00bf */
[----:B------:R-:W-:Y:S01]  /*1cbb0*/  MOV R191, R187 ;  /* 0x000000bb00bf7202 */ /* 0x000fe20000000f00 */
[----:B------:R-:W-:Y:S01]  /*1cbc0*/  IMAD.MOV.U32 R187, RZ, RZ, R163 ;  /* 0x000000ffffbb7224 */ /* 0x000fe200078e00a3 */
[----:B------:R-:W-:Y:S01]  /*1cbd0*/  MOV R163, R154 ;  /* 0x0000009a00a37202 */ /* 0x000fe20000000f00 */
[----:B------:R1:W-:Y:S02]  /*1cbe0*/  MUFU.EX2 R170, R247 ;  /* 0x000000f700aa7308 */ /* 0x0003e40000000800 */
[----:B------:R-:W-:Y:S01]  /*1cbf0*/  IMAD.MOV.U32 R198, RZ, RZ, R187 ;  /* 0x000000ffffc67224 */ /* 0x000fe200078e00bb */
[----:B------:R-:W-:Y:S07]  /*1cc00*/  MOV R187, R163 ;  /* 0x000000a300bb7202 */ /* 0x000fee0000000f00 */
[----:B------:R-:W3:Y:S10]  /*1cc10*/  MUFU.EX2 R177, R245 ;  /* 0x000000f500b17308 */ /* 0x000ef40000000800 */
[----:B------:R-:W-:Y:S01]  /*1cc20*/  MUFU.EX2 R245, R231 ;  /* 0x000000e700f57308 */ /* 0x000fe20000000800 */
[-C--:B--2---:R-:W-:Y:S03]  /*1cc30*/  HMMA.16816.F32 R100, R140, R144.reuse, R100 ;  /* 0x000000908c64723c */ /* 0x084fe60000001864 */
[--C-:B-1----:R-:W-:Y:S06]  /*1cc40*/  FFMA.FTZ R247, R222, c[0x0][0x2d0], -R212.reuse ;  /* 0x0000b400def77a23 */ /* 0x102fec00000108d4 */
[----:B------:R-:W-:Y:S01]  /*1cc50*/  MUFU.EX2 R187, R187 ;  /* 0x000000bb00bb7308 */ /* 0x000fe20000000800 */
[C---:B------:R-:W-:Y:S08]  /*1cc60*/  HMMA.16816.F32 R104, R208.reuse, R144, R104 ;  /* 0x00000090d068723c */ /* 0x040ff00000001868 */
[-C--:B------:R-:W-:Y:S01]  /*1cc70*/  HMMA.16816.F32 R108, R208, R146.reuse, R108 ;  /* 0x00000092d06c723c */ /* 0x080fe2000000186c */
[----:B------:R1:W-:Y:S07]  /*1cc80*/  MUFU.EX2 R196, R2 ;  /* 0x0000000200c47308 */ /* 0x0003ee0000000800 */
[C---:B------:R-:W-:Y:S01]  /*1cc90*/  HMMA.16816.F32 R112, R140.reuse, R146, R112 ;  /* 0x000000928c70723c */ /* 0x040fe20000001870 */
[----:B------:R-:W2:Y:S02]  /*1cca0*/  LDSM.16.MT88.4 R144, [R227+0x2100] ;  /* 0x00210000e390783b */ /* 0x000ea40000004200 */
[----:B------:R-:W2:Y:S10]  /*1ccb0*/  MUFU.EX2 R181, R180 ;  /* 0x000000b400b57308 */ /* 0x000eb40000000800 */
[----:B------:R-:W2:Y:S01]  /*1ccc0*/  MUFU.EX2 R180, R216 ;  /* 0x000000d800b47308 */ /* 0x000ea20000000800 */
[--C-:B-1----:R-:W-:Y:S09]  /*1ccd0*/  FFMA.FTZ R2, R252, c[0x0][0x2d0], -R212.reuse ;  /* 0x0000b400fc027a23 */ /* 0x102ff200000108d4 */
[----:B------:R1:W-:Y:S10]  /*1cce0*/  MUFU.EX2 R216, R2 ;  /* 0x0000000200d87308 */ /* 0x0003f40000000800 */
[----:B------:R-:W-:Y:S01]  /*1ccf0*/  MUFU.EX2 R252, R239 ;  /* 0x000000ef00fc7308 */ /* 0x000fe20000000800 */
[-C--:B--2---:R-:W-:Y:S09]  /*1cd00*/  HMMA.16816.F32 R116, R140, R144.reuse, R116 ;  /* 0x000000908c74723c */ /* 0x084ff20000001874 */
[----:B------:R2:W-:Y:S03]  /*1cd10*/  MUFU.EX2 R202, R193 ;  /* 0x000000c100ca7308 */ /* 0x0005e60000000800 */
[--C-:B-1----:R-:W-:Y:S01]  /*1cd20*/  FFMA.FTZ R2, R189, c[0x0][0x2d0], -R212.reuse ;  /* 0x0000b400bd027a23 */ /* 0x102fe200000108d4 */
[C---:B------:R-:W-:Y:S01]  /*1cd30*/  HMMA.16816.F32 R120, R208.reuse, R144, R120 ;  /* 0x00000090d078723c */ /* 0x040fe20000001878 */
[----:B------:R-:W4:Y:S05]  /*1cd40*/  LDL.LU R145, [R1+0x8] ;  /* 0x0000080001917983 */ /* 0x000f2a0000300800 */
[----:B------:R-:W1:Y:S01]  /*1cd50*/  MUFU.EX2 R189, R2 ;  /* 0x0000000200bd7308 */ /* 0x000e620000000800 */
[----:B------:R-:W4:Y:S01]  /*1cd60*/  LDL.LU R144, [R1+0xc] ;  /* 0x00000c0001907983 */ /* 0x000f220000300800 */
[----:B------:R-:W-:Y:S01]  /*1cd70*/  FFMA.FTZ R212, R135, c[0x0][0x2d0], -R212 ;  /* 0x0000b40087d47a23 */ /* 0x000fe200000108d4 */
[-C--:B------:R-:W-:Y:S07]  /*1cd80*/  HMMA.16816.F32 R124, R208, R146.reuse, R124 ;  /* 0x00000092d07c723c */ /* 0x080fee000000187c */
[----:B------:R-:W-:Y:S01]  /*1cd90*/  MUFU.EX2 R182, R182 ;  /* 0x000000b600b67308 */ /* 0x000fe20000000800 */
[----:B------:R-:W-:Y:S04]  /*1cda0*/  HMMA.16816.F32 R128, R140, R146, R128 ;  /* 0x000000928c80723c */ /* 0x000fe80000001880 */
[----:B--2---:R-:W-:Y:S02]  /*1cdb0*/  MOV R193, R191 ;  /* 0x000000bf00c17202 */ /* 0x004fe40000000f00 */
[----:B------:R-:W-:Y:S02]  /*1cdc0*/  MOV R191, R184 ;  /* 0x000000b800bf7202 */ /* 0x000fe40000000f00 */
[----:B---3--:R-:W-:Y:S01]  /*1cdd0*/  F2FP.PACK_AB R140, R177, R169 ;  /* 0x000000a9b18c723e */ /* 0x008fe200000000ff */
[----:B------:R-:W-:Y:S03]  /*1cde0*/  MUFU.EX2 R184, R160 ;  /* 0x000000a000b87308 */ /* 0x000fe60000000800 */
[----:B------:R-:W-:Y:S02]  /*1cdf0*/  F2FP.PACK_AB R141, R178, R170 ;  /* 0x000000aab28d723e */ /* 0x000fe400000000ff */
[----:B------:R-:W-:Y:S02]  /*1ce00*/  F2FP.PACK_AB R142, R181, R197 ;  /* 0x000000c5b58e723e */ /* 0x000fe400000000ff */
[----:B------:R-:W-:Y:S02]  /*1ce10*/  F2FP.PACK_AB R143, R180, R183 ;  /* 0x000000b7b48f723e */ /* 0x000fe400000000ff */
[----:B------:R-:W-:Y:S01]  /*1ce20*/  F2FP.PACK_AB R146, R188, R204 ;  /* 0x000000ccbc92723e */ /* 0x000fe200000000ff */
[----:B------:R-:W-:Y:S01]  /*1ce30*/  MUFU.EX2 R201, R198 ;  /* 0x000000c600c97308 */ /* 0x000fe20000000800 */
[----:B-1----:R-:W-:Y:S03]  /*1ce40*/  F2FP.PACK_AB R147, R189, R216 ;  /* 0x000000d8bd93723e */ /* 0x002fe600000000ff */
[-C--:B------:R-:W-:Y:S06]  /*1ce50*/  HMMA.16816.F32 R4, R140, R148.reuse, R4 ;  /* 0x000000948c04723c */ /* 0x080fec0000001804 */
[----:B------:R-:W-:Y:S10]  /*1ce60*/  MUFU.EX2 R198, R194 ;  /* 0x000000c200c67308 */ /* 0x000ff40000000800 */
[----:B------:R-:W-:Y:S10]  /*1ce70*/  MUFU.EX2 R185, R185 ;  /* 0x000000b900b97308 */ /* 0x000ff40000000800 */
[----:B------:R-:W1:Y:S02]  /*1ce80*/  MUFU.EX2 R247, R247 ;  /* 0x000000f700f77308 */ /* 0x000e640000000800 */
[----:B-1----:R-:W-:Y:S01]  /*1ce90*/  F2FP.PACK_AB R209, R246, R247 ;  /* 0x000000f7f6d1723e */ /* 0x002fe200000000ff */
[----:B----4-:R-:W-:Y:S01]  /*1cea0*/  FFMA.FTZ R133, R133, R145, R192 ;  /* 0x0000009185857223 */ /* 0x010fe200000100c0 */
[----:B------:R-:W-:Y:S01]  /*1ceb0*/  F2FP.PACK_AB R145, R196, R171 ;  /* 0x000000abc491723e */ /* 0x000fe200000000ff */
[----:B------:R-:W-:Y:S01]  /*1cec0*/  IMAD.MOV.U32 R192, RZ, RZ, R186 ;  /* 0x000000ffffc07224 */ /* 0x000fe200078e00ba */
[----:B------:R-:W-:Y:S01]  /*1ced0*/  MOV R186, R158 ;  /* 0x0000009e00ba7202 */ /* 0x000fe20000000f00 */
[----:B------:R-:W-:Y:S01]  /*1cee0*/  FFMA.FTZ R135, R132, R144, R215 ;  /* 0x0000009084877223 */ /* 0x000fe200000100d7 */
[----:B------:R-:W-:Y:S01]  /*1cef0*/  F2FP.PACK_AB R144, R179, R176 ;  /* 0x000000b0b390723e */ /* 0x000fe200000000ff */
[----:B------:R-:W2:Y:S01]  /*1cf00*/  LDL.LU R132, [R1+0x14] ;  /* 0x0000140001847983 */ /* 0x000ea20000300800 */
[----:B------:R-:W-:Y:S01]  /*1cf10*/  IMAD.MOV.U32 R158, RZ, RZ, R152 ;  /* 0x000000ffff9e7224 */ /* 0x000fe200078e0098 */
[----:B------:R-:W-:Y:S02]  /*1cf20*/  MUFU.EX2 R194, R192 ;  /* 0x000000c000c27308 */ /* 0x000fe40000000800 */
[----:B------:R-:W3:Y:S02]  /*1cf30*/  LDL.LU R2, [R1+0x10] ;  /* 0x0000100001027983 */ /* 0x000ee40000300800 */
[C---:B------:R-:W-:Y:S02]  /*1cf40*/  HMMA.16816.F32 R8, R144.reuse, R148, R8 ;  /* 0x000000949008723c */ /* 0x040fe40000001808 */
[----:B------:R-:W1:Y:S02]  /*1cf50*/  LDSM.16.MT88.4 R152, [R226+0x900] ;  /* 0x00090000e298783b */ /* 0x000e640000004200 */
[----:B------:R-:W-:Y:S02]  /*1cf60*/  MOV R163, R158 ;  /* 0x0000009e00a37202 */ /* 0x000fe40000000f00 */
[----:B------:R-:W-:Y:S02]  /*1cf70*/  MUFU.EX2 R186, R186 ;  /* 0x000000ba00ba7308 */ /* 0x000fe40000000800 */
[-C--:B------:R-:W-:Y:S02]  /*1cf80*/  HMMA.16816.F32 R12, R144, R150.reuse, R12 ;  /* 0x00000096900c723c */ /* 0x080fe4000000180c */
[----:B------:R4:W5:Y:S06]  /*1cf90*/  LDL.LU R237, [R1+0x88] ;  /* 0x0000880001ed7983 */ /* 0x00096c0000300800 */
[C---:B------:R-:W-:Y:S01]  /*1cfa0*/  HMMA.16816.F32 R16, R140.reuse, R150, R16 ;  /* 0x000000968c10723c */ /* 0x040fe20000001810 */
[----:B------:R-:W-:Y:S01]  /*1cfb0*/  LDSM.16.MT88.4 R148, [R227+0x900] ;  /* 0x00090000e394783b */ /* 0x000fe20000004200 */
[----:B------:R1:W-:Y:S10]  /*1cfc0*/  MUFU.EX2 R208, R163 ;  /* 0x000000a300d07308 */ /* 0x0003f40000000800 */
[----:B------:R-:W-:Y:S10]  /*1cfd0*/  MUFU.EX2 R192, R139 ;  /* 0x0000008b00c07308 */ /* 0x000ff40000000800 */
[----:B------:R-:W4:Y:S01]  /*1cfe0*/  MUFU.EX2 R139, R241 ;  /* 0x000000f1008b7308 */ /* 0x000f220000000800 */
[-C--:B-1----:R-:W-:Y:S01]  /*1cff0*/  HMMA.16816.F32 R20, R140, R152.reuse, R20 ;  /* 0x000000988c14723c */ /* 0x082fe20000001814 */
[----:B------:R-:W-:Y:S07]  /*1d000*/  LDSM.16.MT88.4 R160, [R225+0x3100] ;  /* 0x00310000e1a0783b */ /* 0x000fee0000004200 */
[C---:B------:R-:W-:Y:S08]  /*1d010*/  HMMA.16816.F32 R24, R144.reuse, R152, R24 ;  /* 0x000000989018723c */ /* 0x040ff00000001818 */
[-C--:B------:R-:W-:Y:S04]  /*1d020*/  HMMA.16816.F32 R28, R144, R154.reuse, R28 ;  /* 0x0000009a901c723c */ /* 0x080fe8000000181c */
[----:B----4-:R-:W-:Y:S04]  /*1d030*/  F2FP.PACK_AB R210, R139, R245 ;  /* 0x000000f58bd2723e */ /* 0x010fe800000000ff */
[C---:B------:R-:W-:Y:S01]  /*1d040*/  HMMA.16816.F32 R32, R140.reuse, R154, R32 ;  /* 0x0000009a8c20723c */ /* 0x040fe20000001820 */
[----:B------:R-:W-:Y:S03]  /*1d050*/  LDSM.16.MT88.4 R152, [R225+0x2900] ;  /* 0x00290000e198783b */ /* 0x000fe60000004200 */
[----:B--2---:R-:W-:Y:S02]  /*1d060*/  FFMA.FTZ R132, R3, R132, R214 ;  /* 0x0000008403847223 */ /* 0x004fe400000100d6 */
[----:B---3--:R-:W-:Y:S02]  /*1d070*/  FFMA.FTZ R3, R0, R2, R213 ;  /* 0x0000000200037223 */ /* 0x008fe400000100d5 */
[----:B------:R-:W-:Y:S01]  /*1d080*/  FADD.FTZ R2, R195, R133 ;  /* 0x00000085c3027221 */ /* 0x000fe20000010000 */
[----:B------:R-:W-:Y:S03]  /*1d090*/  MOV R195, R165 ;  /* 0x000000a500c37202 */ /* 0x000fe60000000f00 */
[----:B------:R-:W-:Y:S01]  /*1d0a0*/  IMAD.MOV.U32 R165, RZ, RZ, R159 ;  /* 0x000000ffffa57224 */ /* 0x000fe200078e009f */
[----:B------:R1:W-:Y:S01]  /*1d0b0*/  MUFU.EX2 R133, R212 ;  /* 0x000000d400857308 */ /* 0x0003e20000000800 */
[----:B------:R-:W2:Y:S01]  /*1d0c0*/  LDSM.16.MT88.4 R156, [R228+0x900] ;  /* 0x00090000e49c783b */ /* 0x000ea20000004200 */
[----:B------:R-:W-:Y:S02]  /*1d0d0*/  FADD.FTZ R3, R175, R3 ;  /* 0x00000003af037221 */ /* 0x000fe40000010000 */
[----:B------:R-:W-:Y:S02]  /*1d0e0*/  FADD.FTZ R2, R174, R2 ;  /* 0x00000002ae027221 */ /* 0x000fe40000010000 */
[----:B------:R-:W-:Y:S02]  /*1d0f0*/  FADD.FTZ R132, R191, R132 ;  /* 0x00000084bf847221 */ /* 0x000fe40000010000 */
[----:B------:R-:W-:Y:S02]  /*1d100*/  FADD.FTZ R0, R193, R135 ;  /* 0x00000087c1007221 */ /* 0x000fe40000010000 */
[----:B------:R-:W-:Y:S01]  /*1d110*/  MUFU.EX2 R205, R165 ;  /* 0x000000a500cd7308 */ /* 0x000fe20000000800 */
[----:B------:R-:W-:Y:S02]  /*1d120*/  FADD.FTZ R132, R168, R132 ;  /* 0x00000084a8847221 */ /* 0x000fe40000010000 */
[----:B------:R-:W-:Y:S02]  /*1d130*/  FADD.FTZ R168, R167, R3 ;  /* 0x00000003a7a87221 */ /* 0x000fe40000010000 */
[----:B------:R-:W-:Y:S02]  /*1d140*/  FADD.FTZ R3, R166, R2 ;  /* 0x00000002a6037221 */ /* 0x000fe40000010000 */
[----:B------:R-:W-:Y:S02]  /*1d150*/  FADD.FTZ R0, R173, R0 ;  /* 0x00000000ad007221 */ /* 0x000fe40000010000 */
[----:B------:R-:W-:Y:S01]  /*1d160*/  FADD.FTZ R3, R169, R3 ;  /* 0x00000003a9037221 */ /* 0x000fe20000010000 */
[----:B------:R3:W-:Y:S01]  /*1d170*/  MUFU.EX2 R191, R164 ;  /* 0x000000a400bf7308 */ /* 0x0007e20000000800 */
[----:B------:R-:W-:Y:S01]  /*1d180*/  FADD.FTZ R0, R242, R0 ;  /* 0x00000000f2007221 */ /* 0x000fe20000010000 */
[----:B-1----:R-:W-:Y:S03]  /*1d190*/  LDSM.16.MT88.4 R212, [R225+0x3900] ;  /* 0x00390000e1d4783b */ /* 0x002fe60000004200 */
[----:B------:R-:W-:Y:S05]  /*1d1a0*/  FADD.FTZ R0, R170, R0 ;  /* 0x00000000aa007221 */ /* 0x000fea0000010000 */
[----:B------:R1:W-:Y:S10]  /*1d1b0*/  MUFU.EX2 R2, R172 ;  /* 0x000000ac00027308 */ /* 0x0003f40000000800 */
[----:B------:R4:W-:Y:S01]  /*1d1c0*/  MUFU.EX2 R193, R238 ;  /* 0x000000ee00c17308 */ /* 0x0009e20000000800 */
[-C--:B--2---:R-:W-:Y:S01]  /*1d1d0*/  HMMA.16816.F32 R36, R140, R156.reuse, R36 ;  /* 0x0000009c8c24723c */ /* 0x084fe20000001824 */
[----:B---3--:R-:W-:Y:S07]  /*1d1e0*/  LDSM.16.MT88.4 R164, [R228+0x3100] ;  /* 0x00310000e4a4783b */ /* 0x008fee0000004200 */
[C---:B------:R-:W-:Y:S01]  /*1d1f0*/  HMMA.16816.F32 R40, R144.reuse, R156, R40 ;  /* 0x0000009c9028723c */ /* 0x040fe20000001828 */
[----:B------:R2:W3:Y:S01]  /*1d200*/  MUFU.EX2 R135, R221 ;  /* 0x000000dd00877308 */ /* 0x0004e20000000800 */
[----:B-1----:R-:W-:Y:S06]  /*1d210*/  LDSM.16.MT88.4 R172, [R226+0x1900] ;  /* 0x00190000e2ac783b */ /* 0x002fec0000004200 */
[-C--:B------:R-:W-:Y:S03]  /*1d220*/  HMMA.16816.F32 R44, R144, R158.reuse, R44 ;  /* 0x0000009e902c723c */ /* 0x080fe6000000182c */
[----:B------:R-:W1:Y:S01]  /*1d230*/  MUFU.EX2 R195, R195 ;  /* 0x000000c300c37308 */ /* 0x000e620000000800 */
[----:B----4-:R4:W5:Y:S04]  /*1d240*/  LDL.LU R238, [R1+0x84] ;  /* 0x0000840001ee7983 */ /* 0x0109680000300800 */
[C---:B------:R-:W-:Y:S01]  /*1d250*/  HMMA.16816.F32 R48, R140.reuse, R158, R48 ;  /* 0x0000009e8c30723c */ /* 0x040fe20000001830 */
[----:B------:R-:W1:Y:S07]  /*1d260*/  LDSM.16.MT88.4 R156, [R226+0x2900] ;  /* 0x00290000e29c783b */ /* 0x000e6e0000004200 */
[-C--:B------:R-:W-:Y:S01]  /*1d270*/  HMMA.16816.F32 R52, R140, R148.reuse, R52 ;  /* 0x000000948c34723c */ /* 0x080fe20000001834 */
[----:B--2---:R-:W-:Y:S03]  /*1d280*/  LDSM.16.MT88.4 R220, [R228+0x3900] ;  /* 0x00390000e4dc783b */ /* 0x004fe60000004200 */
[----:B---3--:R-:W-:Y:S04]  /*1d290*/  F2FP.PACK_AB R211, R133, R135 ;  /* 0x0000008785d3723e */ /* 0x008fe800000000ff */
[C---:B------:R-:W-:Y:S01]  /*1d2a0*/  HMMA.16816.F32 R56, R144.reuse, R148, R56 ;  /* 0x000000949038723c */ /* 0x040fe20000001838 */
[----:B------:R4:W5:Y:S04]  /*1d2b0*/  LDL.LU R239, [R1+0x80] ;  /* 0x0000800001ef7983 */ /* 0x0009680000300800 */
[----:B------:R4:W5:Y:S03]  /*1d2c0*/  LDL.LU R233, [R1+0x7c] ;  /* 0x00007c0001e97983 */ /* 0x0009660000300800 */
[-C--:B------:R-:W-:Y:S01]  /*1d2d0*/  HMMA.16816.F32 R60, R144, R150.reuse, R60 ;  /* 0x00000096903c723c */ /* 0x080fe2000000183c */
[----:B------:R4:W5:Y:S04]  /*1d2e0*/  LDL.LU R240, [R1+0x78] ;  /* 0x0000780001f07983 */ /* 0x0009680000300800 */
[----:B------:R4:W5:Y:S03]  /*1d2f0*/  LDL.LU R224, [R1+0x74] ;  /* 0x0000740001e07983 */ /* 0x0009660000300800 */
[C---:B------:R-:W-:Y:S01]  /*1d300*/  HMMA.16816.F32 R64, R140.reuse, R150, R64 ;  /* 0x000000968c40723c */ /* 0x040fe20000001840 */
[----:B------:R-:W2:Y:S07]  /*1d310*/  LDSM.16.MT88.4 R148, [R228+0x2900] ;  /* 0x00290000e494783b */ /* 0x000eae0000004200 */
[-C--:B------:R-:W-:Y:S01]  /*1d320*/  HMMA.16816.F32 R68, R140, R152.reuse, R68 ;  /* 0x000000988c44723c */ /* 0x080fe20000001844 */
[----:B------:R4:W5:Y:S04]  /*1d330*/  LDL.LU R231, [R1+0x70] ;  /* 0x0000700001e77983 */ /* 0x0009680000300800 */
[----:B------:R4:W5:Y:S03]  /*1d340*/  LDL.LU R241, [R1+0x6c] ;  /* 0x00006c0001f17983 */ /* 0x0009660000300800 */
[C---:B------:R-:W-:Y:S01]  /*1d350*/  HMMA.16816.F32 R72, R144.reuse, R152, R72 ;  /* 0x000000989048723c */ /* 0x040fe20000001848 */
[----:B------:R4:W5:Y:S07]  /*1d360*/  LDL.LU R242, [R1+0x68] ;  /* 0x0000680001f27983 */ /* 0x00096e0000300800 */
        /* <DEDUP_REMOVED lines=8> */
[-C--:B--2---:R-:W-:Y:S08]  /*1d3f0*/  HMMA.16816.F32 R100, R140, R148.reuse, R100 ;  /* 0x000000948c64723c */ /* 0x084ff00000001864 */
[C---:B------:R-:W-:Y:S08]  /*1d400*/  HMMA.16816.F32 R104, R144.reuse, R148, R104 ;  /* 0x000000949068723c */ /* 0x040ff00000001868 */
[-C--:B------:R-:W-:Y:S08]  /*1d410*/  HMMA.16816.F32 R108, R144, R150.reuse, R108 ;  /* 0x00000096906c723c */ /* 0x080ff0000000186c */
[C---:B------:R-:W-:Y:S01]  /*1d420*/  HMMA.16816.F32 R112, R140.reuse, R150, R112 ;  /* 0x000000968c70723c */ /* 0x040fe20000001870 */
[----:B------:R-:W2:Y:S07]  /*1d430*/  LDSM.16.MT88.4 R148, [R226+0x1100] ;  /* 0x00110000e294783b */ /* 0x000eae0000004200 */
[-C--:B---3--:R-:W-:Y:S08]  /*1d440*/  HMMA.16816.F32 R116, R140, R152.reuse, R116 ;  /* 0x000000988c74723c */ /* 0x088ff00000001874 */
[C---:B------:R-:W-:Y:S08]  /*1d450*/  HMMA.16816.F32 R120, R144.reuse, R152, R120 ;  /* 0x000000989078723c */ /* 0x040ff00000001878 */
[-C--:B------:R-:W-:Y:S07]  /*1d460*/  HMMA.16816.F32 R124, R144, R154.reuse, R124 ;  /* 0x0000009a907c723c */ /* 0x080fee000000187c */
[----:B------:R-:W-:Y:S01]  /*1d470*/  F2FP.PACK_AB R147, R206, R200 ;  /* 0x000000c8ce93723e */ /* 0x000fe200000000ff */
[----:B------:R-:W-:Y:S01]  /*1d480*/  HMMA.16816.F32 R128, R140, R154, R128 ;  /* 0x0000009a8c80723c */ /* 0x000fe20000001880 */
[----:B------:R-:W3:Y:S03]  /*1d490*/  LDSM.16.MT88.4 R152, [R228+0x1100] ;  /* 0x00110000e498783b */ /* 0x000ee60000004200 */
[----:B------:R-:W-:Y:S02]  /*1d4a0*/  F2FP.PACK_AB R144, R185, R194 ;  /* 0x000000c2b990723e */ /* 0x000fe400000000ff */
[----:B------:R-:W-:Y:S02]  /*1d4b0*/  F2FP.PACK_AB R145, R184, R192 ;  /* 0x000000c0b891723e */ /* 0x000fe400000000ff */
[----:B------:R-:W-:Y:S04]  /*1d4c0*/  F2FP.PACK_AB R140, R187, R190 ;  /* 0x000000bebb8c723e */ /* 0x000fe800000000ff */
[----:B------:R-:W-:Y:S02]  /*1d4d0*/  F2FP.PACK_AB R141, R186, R195 ;  /* 0x000000c3ba8d723e */ /* 0x000fe400000000ff */
[----:B------:R-:W-:Y:S02]  /*1d4e0*/  F2FP.PACK_AB R142, R201, R182 ;  /* 0x000000b6c98e723e */ /* 0x000fe400000000ff */
[----:B------:R-:W-:Y:S02]  /*1d4f0*/  F2FP.PACK_AB R143, R202, R198 ;  /* 0x000000c6ca8f723e */ /* 0x000fe400000000ff */
[----:B------:R-:W-:Y:S05]  /*1d500*/  F2FP.PACK_AB R146, R203, R199 ;  /* 0x000000c7cb92723e */ /* 0x000fea00000000ff */
        /* <DEDUP_REMOVED lines=20> */
[-C--:B------:R-:W-:Y:S08]  /*1d650*/  HMMA.16816.F32 R68, R140, R160.reuse, R68 ;  /* 0x000000a08c44723c */ /* 0x080ff00000001844 */
[C---:B------:R-:W-:Y:S07]  /*1d660*/  HMMA.16816.F32 R72, R144.reuse, R160, R72 ;  /* 0x000000a09048723c */ /* 0x040fee0000001848 */
[----:B------:R-:W-:Y:S01]  /*1d670*/  IMAD.MOV.U32 R160, RZ, RZ, R180 ;  /* 0x000000ffffa07224 */ /* 0x000fe200078e00b4 */
[-C--:B------:R-:W-:Y:S04]  /*1d680*/  HMMA.16816.F32 R76, R144, R162.reuse, R76 ;  /* 0x000000a2904c723c */ /* 0x080fe8000000184c */
[----:B------:R-:W-:Y:S01]  /*1d690*/  FADD.FTZ R180, R177, R3 ;  /* 0x00000003b1b47221 */ /* 0x000fe20000010000 */
[----:B------:R-:W-:Y:S02]  /*1d6a0*/  MOV R177, R206 ;  /* 0x000000ce00b17202 */ /* 0x000fe40000000f00 */
[----:B------:R-:W-:Y:S01]  /*1d6b0*/  MOV R161, R181 ;  /* 0x000000b500a17202 */ /* 0x000fe20000000f00 */
[C---:B------:R-:W-:Y:S07]  /*1d6c0*/  HMMA.16816.F32 R80, R140.reuse, R162, R80 ;  /* 0x000000a28c50723c */ /* 0x040fee0000001850 */
[----:B------:R-:W-:Y:S01]  /*1d6d0*/  IMAD.MOV.U32 R162, RZ, RZ, R189 ;  /* 0x000000ffffa27224 */ /* 0x000fe200078e00bd */
[-C--:B--2---:R-:W-:Y:S04]  /*1d6e0*/  HMMA.16816.F32 R84, R140, R148.reuse, R84 ;  /* 0x000000948c54723c */ /* 0x084fe80000001854 */
[----:B------:R-:W-:Y:S04]  /*1d6f0*/  MOV R163, R188 ;  /* 0x000000bc00a37202 */ /* 0x000fe80000000f00 */
[C---:B------:R-:W-:Y:S08]  /*1d700*/  HMMA.16816.F32 R88, R144.reuse, R148, R88 ;  /* 0x000000949058723c */ /* 0x040ff00000001858 */
[-C--:B------:R-:W-:Y:S08]  /*1d710*/  HMMA.16816.F32 R92, R144, R150.reuse, R92 ;  /* 0x00000096905c723c */ /* 0x080ff0000000185c */
[C---:B------:R-:W-:Y:S08]  /*1d720*/  HMMA.16816.F32 R96, R140.reuse, R150, R96 ;  /* 0x000000968c60723c */ /* 0x040ff00000001860 */
[-C--:B------:R-:W-:Y:S08]  /*1d730*/  HMMA.16816.F32 R100, R140, R164.reuse, R100 ;  /* 0x000000a48c64723c */ /* 0x080ff00000001864 */
[C---:B------:R-:W-:Y:S07]  /*1d740*/  HMMA.16816.F32 R104, R144.reuse, R164, R104 ;  /* 0x000000a49068723c */ /* 0x040fee0000001868 */
[----:B------:R-:W-:Y:S01]  /*1d750*/  MOV R165, R190 ;  /* 0x000000be00a57202 */ /* 0x000fe20000000f00 */
[-C--:B------:R-:W-:Y:S04]  /*1d760*/  HMMA.16816.F32 R108, R144, R166.reuse, R108 ;  /* 0x000000a6906c723c */ /* 0x080fe8000000186c */
[----:B------:R-:W-:Y:S02]  /*1d770*/  IMAD.MOV.U32 R164, RZ, RZ, R2 ;  /* 0x000000ffffa47224 */ /* 0x000fe400078e0002 */
[----:B------:R-:W-:Y:S02]  /*1d780*/  FADD.FTZ R2, R243, R132 ;  /* 0x00000084f3027221 */ /* 0x000fe40000010000 */
[C---:B------:R-:W-:Y:S01]  /*1d790*/  HMMA.16816.F32 R112, R140.reuse, R166, R112 ;  /* 0x000000a68c70723c */ /* 0x040fe20000001870 */
[----:B------:R4:W5:Y:S03]  /*1d7a0*/  LDL.LU R243, [R1+0x64] ;  /* 0x0000640001f37983 */ /* 0x0009660000300800 */
[----:B------:R-:W-:Y:S02]  /*1d7b0*/  FADD.FTZ R132, R235, R168 ;  /* 0x000000a8eb847221 */ /* 0x000fe40000010000 */
[----:B------:R4:W5:Y:S01]  /*1d7c0*/  LDL.LU R235, [R1+0x60] ;  /* 0x0000600001eb7983 */ /* 0x0009620000300800 */
[----:B------:R-:W-:Y:S01]  /*1d7d0*/  FADD.FTZ R2, R176, R2 ;  /* 0x00000002b0027221 */ /* 0x000fe20000010000 */
[-C--:B---3--:R-:W-:Y:S04]  /*1d7e0*/  HMMA.16816.F32 R116, R140, R152.reuse, R116 ;  /* 0x000000988c74723c */ /* 0x088fe80000001874 */
[----:B------:R-:W-:Y:S01]  /*1d7f0*/  MOV R176, R191 ;  /* 0x000000bf00b07202 */ /* 0x000fe20000000f00 */
[----:B------:R-:W-:Y:S01]  /*1d800*/  FADD.FTZ R3, R179, R2 ;  /* 0x00000002b3037221 */ /* 0x000fe20000010000 */
[----:B------:R-:W2:Y:S01]  /*1d810*/  LDSM.16.MT88.4 R188, [R228+0x1900] ;  /* 0x00190000e4bc783b */ /* 0x000ea20000004200 */
[----:B------:R-:W-:Y:S01]  /*1d820*/  MOV R2, R216 ;  /* 0x000000d800027202 */ /* 0x000fe20000000f00 */
[C---:B------:R-:W-:Y:S04]  /*1d830*/  HMMA.16816.F32 R120, R144.reuse, R152, R120 ;  /* 0x000000989078723c */ /* 0x040fe80000001878 */
[----:B------:R-:W-:Y:S01]  /*1d840*/  FADD.FTZ R181, R171, R132 ;  /* 0x00000084abb57221 */ /* 0x000fe20000010000 */
[----:B------:R-:W-:Y:S01]  /*1d850*/  MOV R179, R208 ;  /* 0x000000d000b37202 */ /* 0x000fe20000000f00 */
[----:B------:R-:W-:Y:S01]  /*1d860*/  LDSM.16.MT88.4 R216, [R226+0x3900] ;  /* 0x00390000e2d8783b */ /* 0x000fe20000004200 */
[----:B------:R-:W-:Y:S01]  /*1d870*/  FADD.FTZ R132, R178, R0 ;  /* 0x00000000b2847221 */ /* 0x000fe20000010000 */
[-C--:B------:R-:W-:Y:S04]  /*1d880*/  HMMA.16816.F32 R124, R144, R154.reuse, R124 ;  /* 0x0000009a907c723c */ /* 0x080fe8000000187c */
[----:B------:R-:W-:Y:S01]  /*1d890*/  MOV R0, R205 ;  /* 0x000000cd00007202 */ /* 0x000fe20000000f00 */
[----:B------:R-:W-:Y:S02]  /*1d8a0*/  IMAD.MOV.U32 R178, RZ, RZ, R204 ;  /* 0x000000ffffb27224 */ /* 0x000fe400078e00cc */
[----:B------:R-:W3:Y:S01]  /*1d8b0*/  LDSM.16.MT88.4 R204, [R227+0x1900] ;  /* 0x00190000e3cc783b */ /* 0x000ee20000004200 */
        /* <DEDUP_REMOVED lines=19> */
[-C--:B------:R-:W-:Y:S04]  /*1d9f0*/  HMMA.16816.F32 R160, R140, R172.reuse, R20 ;  /* 0x000000ac8ca0723c */ /* 0x080fe80000001814 */
[----:B------:R-:W-:Y:S01]  /*1da00*/  MOV R12, R186 ;  /* 0x000000ba000c7202 */ /* 0x000fe20000000f00 */
[----:B------:R-:W-:Y:S01]  /*1da10*/  IMAD.MOV.U32 R16, RZ, RZ, R203 ;  /* 0x000000ffff107224 */ /* 0x000fe200078e00cb */
[----:B------:R-:W-:Y:S01]  /*1da20*/  MOV R17, R177 ;  /* 0x000000b100117202 */ /* 0x000fe20000000f00 */
[----:B------:R-:W-:Y:S01]  /*1da30*/  IMAD.MOV.U32 R21, RZ, RZ, R200 ;  /* 0x000000ffff157224 */ /* 0x000fe200078e00c8 */
[C---:B------:R-:W-:Y:S04]  /*1da40*/  HMMA.16816.F32 R164, R208.reuse, R172, R24 ;  /* 0x000000acd0a4723c */ /* 0x040fe80000001818 */
[----:B------:R-:W-:Y:S01]  /*1da50*/  MOV R19, R176 ;  /* 0x000000b000137202 */ /* 0x000fe20000000f00 */
[----:B------:R-:W-:Y:S01]  /*1da60*/  IMAD.MOV.U32 R0, RZ, RZ, R197 ;  /* 0x000000ffff007224 */ /* 0x000fe200078e00c5 */
[----:B------:R-:W-:Y:S01]  /*1da70*/  MOV R23, R202 ;  /* 0x000000ca00177202 */ /* 0x000fe20000000f00 */
[----:B------:R-:W-:Y:S01]  /*1da80*/  IMAD.MOV.U32 R25, RZ, RZ, R184 ;  /* 0x000000ffff197224 */ /* 0x000fe200078e00b8 */
[-C--:B------:R-:W-:Y:S04]  /*1da90*/  HMMA.16816.F32 R168, R208, R174.reuse, R28 ;  /* 0x000000aed0a8723c */ /* 0x080fe8000000181c */
[----:B------:R-:W-:Y:S02]  /*1daa0*/  MOV R26, R182 ;  /* 0x000000b6001a7202 */ /* 0x000fe40000000f00 */
[----:B------:R-:W-:Y:S01]  /*1dab0*/  MOV R20, R199 ;  /* 0x000000c700147202 */ /* 0x000fe20000000f00 */
[----:B------:R-:W-:Y:S01]  /*1dac0*/  IMAD.MOV.U32 R29, RZ, RZ, R194 ;  /* 0x000000ffff1d7224 */ /* 0x000fe200078e00c2 */
[C---:B------:R-:W-:Y:S04]  /*1dad0*/  HMMA.16816.F32 R172, R140.reuse, R174, R32 ;  /* 0x000000ae8cac723c */ /* 0x040fe80000001820 */
[----:B------:R-:W-:Y:S01]  /*1dae0*/  MOV R28, R195 ;  /* 0x000000c3001c7202 */ /* 0x000fe20000000f00 */
[----:B------:R-:W-:Y:S01]  /*1daf0*/  IMAD.MOV.U32 R31, RZ, RZ, R187 ;  /* 0x000000ffff1f7224 */ /* 0x000fe200078e00bb */
[----:B------:R-:W-:Y:S01]  /*1db00*/  MOV R24, R185 ;  /* 0x000000b900187202 */ /* 0x000fe20000000f00 */
[----:B------:R-:W-:Y:S01]  /*1db10*/  IMAD.MOV.U32 R35, RZ, RZ, R14 ;  /* 0x000000ffff237224 */ /* 0x000fe200078e000e */
[----:B------:R-:W-:Y:S02]  /*1db20*/  MOV R32, R178 ;  /* 0x000000b200207202 */ /* 0x000fe40000000f00 */
[-C--:B--2---:R-:W-:Y:S03]  /*1db30*/  HMMA.16816.F32 R176, R140, R188.reuse, R36 ;  /* 0x000000bc8cb0723c */ /* 0x084fe60000001824 */
[----:B------:R-:W-:Y:S01]  /*1db40*/  MOV R14, R11 ;  /* 0x0000000b000e7202 */ /* 0x000fe20000000f00 */
[----:B------:R-:W-:Y:S01]  /*1db50*/  FADD.FTZ R3, R32, R3 ;  /* 0x0000000320037221 */ /* 0x000fe20000010000 */
[----:B------:R-:W-:Y:S02]  /*1db60*/  MOV R11, R183 ;  /* 0x000000b7000b7202 */ /* 0x000fe40000000f00 */
[----:B------:R-:W-:Y:S01]  /*1db70*/  MOV R33, R2 ;  /* 0x0000000200217202 */ /* 0x000fe20000000f00 */
[----:B------:R-:W-:Y:S01]  /*1db80*/  IMAD.MOV.U32 R38, RZ, RZ, R181 ;  /* 0x000000ffff267224 */ /* 0x000fe200078e00b5 */
[----:B------:R-:W-:Y:S03]  /*1db90*/  MOV R2, R196 ;  /* 0x000000c400027202 */ /* 0x000fe60000000f00 */
[----:B------:R-:W-:Y:S01]  /*1dba0*/  FADD.FTZ R11, R11, R132 ;  /* 0x000000840b0b7221 */ /* 0x000fe20000010000 */
[----:B------:R-:W-:Y:S01]  /*1dbb0*/  MOV R39, R180 ;  /* 0x000000b400277202 */ /* 0x000fe20000000f00 */
[----:B------:R-:W-:Y:S01]  /*1dbc0*/  FADD.FTZ R2, R2, R38 ;  /* 0x0000002602027221 */ /* 0x000fe20000010000 */
[C---:B------:R-:W-:Y:S04]  /*1dbd0*/  HMMA.16816.F32 R180, R208.reuse, R188, R40 ;  /* 0x000000bcd0b4723c */ /* 0x040fe80000001828 */
[----:B------:R-:W-:Y:S01]  /*1dbe0*/  FADD.FTZ R11, R35, R11 ;  /* 0x0000000b230b7221 */ /* 0x000fe20000010000 */
[----:B------:R-:W-:Y:S01]  /*1dbf0*/  MOV R34, R15 ;  /* 0x0000000f00227202 */ /* 0x000fe20000000f00 */
[----:B------:R-:W-:Y:S01]  /*1dc00*/  FADD.FTZ R10, R10, R3 ;  /* 0x000000030a0a7221 */ /* 0x000fe20000010000 */
[----:B------:R-:W-:Y:S01]  /*1dc10*/  MOV R15, R193 ;  /* 0x000000c1000f7202 */ /* 0x000fe20000000f00 */
[-C--:B------:R-:W-:Y:S04]  /*1dc20*/  HMMA.16816.F32 R184, R208, R190.reuse, R44 ;  /* 0x000000bed0b8723c */ /* 0x080fe8000000182c */
[----:B------:R-:W-:Y:S01]  /*1dc30*/  FADD.FTZ R3, R28, R11 ;  /* 0x0000000b1c037221 */ /* 0x000fe20000010000 */
[----:B------:R-:W-:Y:S01]  /*1dc40*/  MOV R27, R198 ;  /* 0x000000c6001b7202 */ /* 0x000fe20000000f00 */
[----:B------:R-:W-:Y:S01]  /*1dc50*/  FADD.FTZ R2, R33, R2 ;  /* 0x0000000221027221 */ /* 0x000fe20000010000 */
[----:B------:R-:W-:Y:S01]  /*1dc60*/  MOV R22, R201 ;  /* 0x000000c900167202 */ /* 0x000fe20000000f00 */
[C---:B------:R-:W-:Y:S04]  /*1dc70*/  HMMA.16816.F32 R188, R140.reuse, R190, R48 ;  /* 0x000000be8cbc723c */ /* 0x040fe80000001830 */
[----:B------:R-:W-:Y:S01]  /*1dc80*/  FADD.FTZ R9, R9, R2 ;  /* 0x0000000209097221 */ /* 0x000fe20000010000 */
[----:B------:R-:W-:Y:S01]  /*1dc90*/  MOV R30, R192 ;  /* 0x000000c0001e7202 */ /* 0x000fe20000000f00 */
[----:B------:R-:W-:Y:S01]  /*1dca0*/  FADD.FTZ R2, R29, R10 ;  /* 0x0000000a1d027221 */ /* 0x000fe20000010000 */
[----:B------:R-:W-:Y:S01]  /*1dcb0*/  MOV R132, R138 ;  /* 0x0000008a00847202 */ /* 0x000fe20000000f00 */
[-C--:B---3--:R-:W-:Y:S04]  /*1dcc0*/  HMMA.16816.F32 R192, R140, R204.reuse, R52 ;  /* 0x000000cc8cc0723c */ /* 0x088fe80000001834 */
[----:B------:R-:W-:Y:S02]  /*1dcd0*/  FADD.FTZ R10, R12, R3 ;  /* 0x000000030c0a7221 */ /* 0x000fe40000010000 */
[----:B------:R-:W2:Y:S01]  /*1dce0*/  LDL R12, [R1+0x24] ;  /* 0x00002400010c7983 */ /* 0x000ea20000100800 */
[----:B------:R-:W-:Y:S01]  /*1dcf0*/  FADD.FTZ R0, R0, R39 ;  /* 0x0000002700007221 */ /* 0x000fe20000010000 */
        /* <DEDUP_REMOVED lines=18> */
[----:B------:R-:W-:Y:S04]  /*1de20*/  FADD.FTZ R3, R17, R9 ;  /* 0x0000000911037221 */ /* 0x000fe80000010000 */
        /* <DEDUP_REMOVED lines=19> */
[----:B------:R-:W-:Y:S01]  /*1df60*/  FADD.FTZ R2, R13, R2 ;  /* 0x000000020d027221 */ /* 0x000fe20000010000 */
[----:B------:R-:W-:Y:S01]  /*1df70*/  MOV R140, R134 ;  /* 0x00000086008c7202 */ /* 0x000fe20000000f00 */
        /* <DEDUP_REMOVED lines=10> */
[----:B------:R-:W-:Y:S01]  /*1e020*/  MOV R139, R136 ;  /* 0x00000088008b7202 */ /* 0x000fe20000000f00 */
[----:B------:R-:W-:Y:S01]  /*1e030*/  FADD.FTZ R0, R133, R0 ;  /* 0x0000000085007221 */ /* 0x000fe20000010000 */
[----:B------:R4:W-:Y:S01]  /*1e040*/  STL [R1+0xc], R3 ;  /* 0x00000c0301007387 */ /* 0x0009e20000100800 */
[----:B------:R-:W-:Y:S03]  /*1e050*/  IMAD.MOV.U32 R133, RZ, RZ, R137 ;  /* 0x000000ffff857224 */ /* 0x000fe600078e0089 */
[----:B------:R4:W-:Y:S04]  /*1e060*/  STL [R1+0x14], R2 ;  /* 0x0000140201007387 */ /* 0x0009e80000100800 */
[----:B------:R4:W-:Y:S01]  /*1e070*/  STL [R1+0x10], R0 ;  /* 0x0000100001007387 */ /* 0x0009e20000100800 */
[----:B--2---:R-:W-:Y:S01]  /*1e080*/  ISETP.LT.AND P0, PT, R12, UR22, PT ;  /* 0x000000160c007c0c */ /* 0x004fe2000bf01270 */
[----:B------:R-:W-:Y:S11]  /*1e090*/  UMOV UR22, UR21 ;  /* 0x0000001500167c82 */ /* 0x000ff60008000000 */
[----:B------:R-:W-:Y:S01]  /*1e0a0*/  @!UPT UIADD3 URZ, URZ, URZ, URZ ;  /* 0x0000003f3f3ff290 */ /* 0x000fe2000fffe03f */
[----:B----4-:R-:W-:-:S05]  /*1e0b0*/  @P0 BRA `(.L_x_1675) ;  /* 0xffffac7000000947 */ /* 0x010fca000383ffff */
.L_x_1674:
[----:B-1----:R-:W-:-:S13]  /*1e0c0*/  ISETP.LE.AND P0, PT, RZ, UR21, PT ;  /* 0x00000015ff007c0c */ /* 0x002fda000bf03270 */
[----:B------:R-:W-:Y:S05]  /*1e0d0*/  @!P0 BRA `(.L_x_1676) ;  /* 0x00004ba000008947 */ /* 0x000fea0003800000 */
[----:B------:R-:W2:Y:S01]  /*1e0e0*/  LDL.64 R8, [R1+0x48] ;  /* 0x0000480001087983 */ /* 0x000ea20000100a00 */
[----:B------:R-:W-:-:S03]  /*1e0f0*/  ULDC.64 UR4, c[0x0][0x1e0] ;  /* 0x0000780000047ab9 */ /* 0x000fc60000000a00 */
[----:B------:R-:W3:Y:S04]  /*1e100*/  LDL.64 R12, [R1+0x40] ;  /* 0x00004000010c7983 */ /* 0x000ee80000100a00 */
[----:B------:R-:W4:Y:S04]  /*1e110*/  LDL.LU.64 R6, [R1+0x58] ;  /* 0x0000580001067983 */ /* 0x000f280000300a00 */
[----:B------:R-:W4:Y:S01]  /*1e120*/  LDL.LU.64 R4, [R1+0x50] ;  /* 0x0000500001047983 */ /* 0x000f220000300a00 */
[----:B------:R-:W-:Y:S02]  /*1e130*/  USHF.L.U32 UR12, UR4, 0x5, URZ ;  /* 0x00000005040c7899 */ /* 0x000fe4000800063f */
[----:B------:R-:W-:Y:S01]  /*1e140*/  UMOV UR8, 0x5 ;  /* 0x0000000500087882 */ /* 0x000fe20000000000 */
[----:B------:R-:W-:Y:S01]  /*1e150*/  IMAD.MOV.U32 R3, RZ, RZ, R137 ;  /* 0x000000ffff037224 */ /* 0x000fe200078e0089 */
[----:B------:R-:W-:Y:S01]  /*1e160*/  USHF.L.U64.HI UR8, UR4, UR8, UR5 ;  /* 0x0000000804087299 */ /* 0x000fe20008010205 */
[----:B------:R-:W-:Y:S01]  /*1e170*/  IMAD.MOV.U32 R2, RZ, RZ, R138 ;  /* 0x000000ffff027224 */ /* 0x000fe200078e008a */
[----:B------:R-:W-:Y:S01]  /*1e180*/  USHF.L.U32 UR9, UR4, 0x5, URZ ;  /* 0x0000000504097899 */ /* 0x000fe2000800063f */
[----:B------:R-:W-:Y:S01]  /*1e190*/  MOV R139, R134 ;  /* 0x00000086008b7202 */ /* 0x000fe20000000f00 */
[----:B------:R-:W-:Y:S01]  /*1e1a0*/  UIADD3 UR12, UP0, UR12, 0x80, URZ ;  /* 0x000000800c0c7890 */ /* 0x000fe2000ff1e03f */
[----:B------:R-:W-:Y:S01]  /*1e1b0*/  IMAD.MOV.U32 R135, RZ, RZ, R136 ;  /* 0x000000ffff877224 */ /* 0x000fe200078e0088 */
[----:B------:R-:W-:-:S02]  /*1e1c0*/  UMOV UR10, 0x6 ;  /* 0x00000006000a7882 */ /* 0x000fc40000000000 */
[----:B------:R-:W-:Y:S02]  /*1e1d0*/  ULDC.64 UR4, c[0x0][0x208] ;  /* 0x0000820000047ab9 */ /* 0x000fe40000000a00 */
[----:B------:R-:W-:Y:S02]  /*1e1e0*/  USHF.L.U64.HI UR10, UR4, UR10, UR5 ;  /* 0x0000000a040a7299 */ /* 0x000fe40008010205 */
[----:B------:R-:W-:Y:S02]  /*1e1f0*/  USHF.L.U32 UR13, UR4, 0x6, URZ ;  /* 0x00000006040d7899 */ /* 0x000fe4000800063f */
[----:B------:R-:W-:Y:S02]  /*1e200*/  UIADD3 UR11, UR6, 0x80, URZ ;  /* 0x00000080060b7890 */ /* 0x000fe4000fffe03f */
[----:B------:R-:W-:Y:S02]  /*1e210*/  UIADD3.X UR17, URZ, UR17, URZ, UP0, !UPT ;  /* 0x000000113f117290 */ /* 0x000fe400087fe43f */
[----:B------:R-:W-:Y:S01]  /*1e220*/  ULDC.64 UR4, c[0x0][0x1e0] ;  /* 0x0000780000047ab9 */ /* 0x000fe20000000a00 */
[----:B--2---:R-:W-:-:S05]  /*1e230*/  IADD3 RZ, P0, R8, 0x40, RZ ;  /* 0x0000004008ff7810 */ /* 0x004fca0007f1e0ff */
[----:B---3--:R-:W-:Y:S01]  /*1e240*/  IMAD.X R0, RZ, RZ, R13, P0 ;  /* 0x000000ffff007224 */ /* 0x008fe200000e060d */
[C---:B----4-:R-:W-:Y:S02]  /*1e250*/  IADD3 RZ, P1, R6.reuse, 0x40, RZ ;  /* 0x0000004006ff7810 */ /* 0x050fe40007f3e0ff */
[----:B------:R-:W-:Y:S02]  /*1e260*/  IADD3 R10, R6, 0x40, RZ ;  /* 0x00000040060a7810 */ /* 0x000fe40007ffe0ff */
[----:B------:R1:W-:Y:S01]  /*1e270*/  STL [R1+0x4], R0 ;  /* 0x0000040001007387 */ /* 0x0003e20000100800 */
[----:B------:R-:W-:Y:S02]  /*1e280*/  MOV R4, R6 ;  /* 0x0000000600047202 */ /* 0x000fe40000000f00 */
[----:B------:R-:W-:-:S03]  /*1e290*/  IADD3.X R11, RZ, R5, RZ, P1, !PT ;  /* 0x00000005ff0b7210 */ /* 0x000fc60000ffe4ff */
[----:B------:R2:W-:Y:S04]  /*1e2a0*/  STL.64 [R1+0x50], R4 ;  /* 0x0000500401007387 */ /* 0x0005e80000100a00 */
[----:B------:R2:W-:Y:S01]  /*1e2b0*/  STL.64 [R1+0x20], R10 ;  /* 0x0000200a01007387 */ /* 0x0005e20000100a00 */
[----:B-1----:R-:W-:-:S05]  /*1e2c0*/  IADD3 R0, R8, 0x40, RZ ;  /* 0x0000004008007810 */ /* 0x002fca0007ffe0ff */
[----:B------:R2:W-:Y:S02]  /*1e2d0*/  STL [R1], R0 ;  /* 0x0000000001007387 */ /* 0x0005e40000100800 */
.L_x_1677:
[----:B---3--:R-:W3:Y:S01]  /*1e2e0*/  LDL.64 R132, [R1+0x50] ;  /* 0x0000500001847983 */ /* 0x008ee20000100a00 */
[----:B------:R-:W-:Y:S04]  /*1e2f0*/  DEPBAR.LE SB0, 0x0 ;  /* 0x000080000000791a */ /* 0x000fe80000000000 */
[----:B------:R-:W-:Y:S01]  /*1e300*/  MOV R134, UR13 ;  /* 0x0000000d00867c02 */ /* 0x000fe20008000f00 */
[----:B--2---:R-:W2:Y:S01]  /*1e310*/  LDL R0, [R1+0x18] ;  /* 0x0000180001007983 */ /* 0x004ea20000100800 */
[----:B------:R-:W-:Y:S02]  /*1e320*/  USHF.R.S32.HI UR18, URZ, 0x1f, UR21 ;  /* 0x0000001f3f127899 */ /* 0x000fe40008011415 */
[----:B------:R-:W-:Y:S01]  /*1e330*/  UIMAD UR15, UR10, UR21, URZ ;  /* 0x000000150a0f72a4 */ /* 0x000fe2000f8e023f */
[----:B------:R-:W4:Y:S01]  /*1e340*/  LDL.64 R246, [R1+0x20] ;  /* 0x0000200001f67983 */ /* 0x000f220000100a00 */
[----:B------:R-:W-:Y:S02]  /*1e350*/  UISETP.GT.AND UP0, UPT, UR21, URZ, UPT ;  /* 0x0000003f1500728c */ /* 0x000fe4000bf04270 */
[----:B------:R-:W-:Y:S03]  /*1e360*/  UIMAD UR15, UR18, UR13, UR15 ;  /* 0x0000000d120f72a4 */ /* 0x000fe6000f8e020f */
[----:B------:R-:W-:Y:S08]  /*1e370*/  BAR.SYNC.DEFER_BLOCKING 0x0 ;  /* 0x0000000000007b1d */ /* 0x000ff00000010000 */
[----:B-----5:R-:W-:Y:S04]  /*1e380*/  STL [R1+0x60], R235 ;  /* 0x000060eb01007387 */ /* 0x020fe80000100800 */
[----:B------:R-:W-:Y:S04]  /*1e390*/  STL [R1+0x64], R243 ;  /* 0x000064f301007387 */ /* 0x000fe80000100800 */
[----:B------:R-:W-:Y:S04]  /*1e3a0*/  STL [R1+0x68], R242 ;  /* 0x000068f201007387 */ /* 0x000fe80000100800 */
[----:B------:R-:W-:Y:S04]  /*1e3b0*/  STL [R1+0x6c], R241 ;  /* 0x00006cf101007387 */ /* 0x000fe80000100800 */
        /* <DEDUP_REMOVED lines=24> */
[----:B------:R-:W-:Y:S05]  /*1e540*/  STL [R1+0x88], R237 ;  /* 0x000088ed01007387 */ /* 0x000fea0000100800 */
        /* <DEDUP_REMOVED lines=21> */
[----:B---3--:R-:W-:Y:S04]  /*1e6a0*/  IMAD.WIDE.U32 R136, R134, UR21, R132 ;  /* 0x0000001586887c25 */ /* 0x008fe8000f8e0084 */
[C---:B------:R-:W-:Y:S04]  /*1e6b0*/  HMMA.16816.F32 R48, R208.reuse, R222, R48 ;  /* 0x000000ded030723c */ /* 0x040fe80000001830 */
[C---:B--2---:R-:W-:Y:S02]  /*1e6c0*/  LOP3.LUT P5, RZ, R0.reuse, 0x1, RZ, 0xc0, !PT ;  /* 0x0000000100ff7812 */ /* 0x044fe400078ac0ff */
[----:B------:R-:W-:Y:S02]  /*1e6d0*/  LOP3.LUT P4, RZ, R0, 0x2, RZ, 0xc0, !PT ;  /* 0x0000000200ff7812 */ /* 0x000fe4000788c0ff */
[C---:B------:R-:W-:Y:S01]  /*1e6e0*/  LEA R132, P0, R136.reuse, c[0x0][0x1f8], 0x1 ;  /* 0x00007e0088847a11 */ /* 0x040fe200078008ff */
[-C--:B-1----:R-:W-:Y:S03]  /*1e6f0*/  HMMA.16816.F32 R52, R208, R140.reuse, R52 ;  /* 0x0000008cd034723c */ /* 0x082fe60000001834 */
[----:B------:R-:W-:Y:S04]  /*1e700*/  IADD3 R0, R137, UR15, RZ ;  /* 0x0000000f89007c10 */ /* 0x000fe8000fffe0ff */
[----:B------:R-:W-:Y:S01]  /*1e710*/  LEA.HI.X R133, R136, c[0x0][0x1fc], R0, 0x1, P0 ;  /* 0x00007f0088857a11 */ /* 0x000fe200000f0c00 */
[C---:B------:R-:W-:Y:S04]  /*1e720*/  HMMA.16816.F32 R56, R216.reuse, R140, R56 ;  /* 0x0000008cd838723c */ /* 0x040fe80000001838 */
[----:B------:R-:W-:Y:S01]  /*1e730*/  @!PT LDS RZ, [RZ] ;  /* 0x00000000fffff984 */ /* 0x000fe20000000800 */
[----:B------:R-:W-:Y:S01]  /*1e740*/  @!PT LDS RZ, [RZ] ;  /* 0x00000000fffff984 */ /* 0x000fe20000000800 */
[----:B------:R-:W-:Y:S01]  /*1e750*/  @!PT LDS RZ, [RZ] ;  /* 0x00000000fffff984 */ /* 0x000fe20000000800 */
[----:B------:R1:W-:Y:S01]  /*1e760*/  LDGSTS.E.BYPASS.LTC128B.128 [R244+0x100], [R132.64], !P5 ;  /* 0x0010000084f47fae */ /* 0x0003e2000e901d5c */
[----:B----4-:R-:W-:Y:S01]  /*1e770*/  IMAD.WIDE.U32 R136, R134, UR21, R246 ;  /* 0x0000001586887c25 */ /* 0x010fe2000f8e00f6 */
[----:B------:R-:W-:Y:S02]  /*1e780*/  UIADD3 UR21, UR21, -0x1, URZ ;  /* 0xffffffff15157890 */ /* 0x000fe4000fffe03f */
[-C--:B------:R-:W-:Y:S02]  /*1e790*/  HMMA.16816.F32 R60, R216, R142.reuse, R60 ;  /* 0x0000008ed83c723c */ /* 0x080fe4000000183c */
[----:B------:R-:W-:Y:S02]  /*1e7a0*/  @UP0 UIMAD.WIDE.U32 UR22, UR21, UR4, URZ ;  /* 0x00000004151602a5 */ /* 0x000fe4000f8e003f */
[C---:B------:R-:W-:Y:S02]  /*1e7b0*/  LEA R212, P0, R136.reuse, c[0x0][0x1f8], 0x1 ;  /* 0x00007e0088d47a11 */ /* 0x040fe400078008ff */
[----:B------:R-:W-:Y:S01]  /*1e7c0*/  IADD3 R0, R137, UR15, RZ ;  /* 0x0000000f89007c10 */ /* 0x000fe2000fffe0ff */
[----:B------:R-:W-:Y:S01]  /*1e7d0*/  @UP0 USHF.L.U32 UR18, UR22, 0x6, URZ ;  /* 0x0000000616120899 */ /* 0x000fe2000800063f */
[----:B------:R-:W-:Y:S01]  /*1e7e0*/  HMMA.16816.F32 R64, R208, R142, R64 ;  /* 0x0000008ed040723c */ /* 0x000fe20000001840 */
[----:B------:R-:W-:Y:S03]  /*1e7f0*/  @UP0 USHF.R.S32.HI UR15, URZ, 0x1f, UR21 ;  /* 0x0000001f3f0f0899 */ /* 0x000fe60008011415 */
[----:B------:R-:W-:Y:S01]  /*1e800*/  LEA.HI.X R213, R136, c[0x0][0x1fc], R0, 0x1, P0 ;  /* 0x00007f0088d57a11 */ /* 0x000fe200000f0c00 */
[----:B------:R-:W-:Y:S04]  /*1e810*/  @UP0 UIMAD UR15, UR15, UR4, URZ ;  /* 0x000000040f0f02a4 */ /* 0x000fe8000f8e023f */
[----:B------:R2:W-:Y:S01]  /*1e820*/  LDGSTS.E.BYPASS.LTC128B.128 [R244+0x2100], [R212.64], !P4 ;  /* 0x02100000d4f47fae */ /* 0x0005e2000e101d5c */
[----:B------:R-:W-:Y:S04]  /*1e830*/  @UP0 UIMAD UR15, UR21, UR5, UR15 ;  /* 0x00000005150f02a4 */ /* 0x000fe8000f8e020f */
[----:B------:R-:W-:Y:S01]  /*1e840*/  @UP0 UIADD3 UR15, UR23, UR15, URZ ;  /* 0x0000000f170f0290 */ /* 0x000fe2000fffe03f */
[----:B-1----:R-:W-:Y:S03]  /*1e850*/  IADD3 R132, P0, R132, UR6, RZ ;  /* 0x0000000684847c10 */ /* 0x002fe6000ff1e0ff */
[----:B------:R-:W-:Y:S01]  /*1e860*/  @UP0 USHF.L.U64.HI UR15, UR22, 0x6, UR15 ;  /* 0x00000006160f0899 */ /* 0x000fe2000801020f */
[----:B------:R-:W-:Y:S02]  /*1e870*/  IADD3.X R133, R133, UR7, RZ, P0, !PT ;  /* 0x0000000785857c10 */ /* 0x000fe400087fe4ff */
[----:B------:R-:W-:Y:S03]  /*1e880*/  IADD3 R136, P1, R132, UR6, RZ ;  /* 0x0000000684887c10 */ /* 0x000fe6000ff3e0ff */
[----:B------:R1:W-:Y:S01]  /*1e890*/  LDGSTS.E.BYPASS.LTC128B.128 [R244+0x900], [R132.64], !P5 ;  /* 0x0090000084f47fae */ /* 0x0003e2000e901d5c */
[----:B------:R-:W-:Y:S02]  /*1e8a0*/  IADD3.X R137, R133, UR7, RZ, P1, !PT ;  /* 0x0000000785897c10 */ /* 0x000fe40008ffe4ff */
[----:B------:R-:W-:Y:S04]  /*1e8b0*/  IADD3 R140, P1, R136, UR6, RZ ;  /* 0x00000006888c7c10 */ /* 0x000fe8000ff3e0ff */
[----:B------:R-:W-:Y:S01]  /*1e8c0*/  IADD3.X R141, R137, UR7, RZ, P1, !PT ;  /* 0x00000007898d7c10 */ /* 0x000fe20008ffe4ff */
[----:B------:R1:W-:Y:S01]  /*1e8d0*/  LDGSTS.E.BYPASS.LTC128B.128 [R244+0x2900], [R132.64+0x80], !P4 ;  /* 0x0290008084f47fae */ /* 0x0003e2000e101d5c */
[----:B--2---:R-:W-:Y:S07]  /*1e8e0*/  IADD3 R212, P0, R132, UR11, RZ ;  /* 0x0000000b84d47c10 */ /* 0x004fee000ff1e0ff */
[----:B------:R2:W-:Y:S01]  /*1e8f0*/  LDGSTS.E.BYPASS.LTC128B.128 [R244+0x1100], [R136.64], !P5 ;  /* 0x0110000088f47fae */ /* 0x0005e2000e901d5c */
[----:B------:R-:W-:Y:S07]  /*1e900*/  IADD3.X R213, R133, UR14, RZ, P0, !PT ;  /* 0x0000000e85d57c10 */ /* 0x000fee00087fe4ff */
        /* <DEDUP_REMOVED lines=125> */
[----:B------:R-:W-:Y:S01]  /*1f0e0*/  MUFU.TANH R208, R4 ;  /* 0x0000000400d07308 */ /* 0x000fe20000002400 */
[----:B------:R-:W-:Y:S02]  /*1f0f0*/  FMUL.FTZ R5, R5, c[0x0][0x320] ;  /* 0x0000c80005057a20 */ /* 0x000fe40000410000 */
[----:B------:R-:W-:Y:S02]  /*1f100*/  FMUL.FTZ R6, R6, c[0x0][0x320] ;  /* 0x0000c80006067a20 */ /* 0x000fe40000410000 */
[----:B------:R-:W-:Y:S01]  /*1f110*/  FMUL.FTZ R7, R7, c[0x0][0x320] ;  /* 0x0000c80007077a20 */ /* 0x000fe20000410000 */
[-C--:B------:R-:W-:Y:S04]  /*1f120*/  HMMA.16816.F32 R12, R220, R214.reuse, R12 ;  /* 0x000000d6dc0c723c */ /* 0x080fe8000000180c */
[----:B------:R-:W-:Y:S04]  /*1f130*/  MUFU.TANH R134, R5 ;  /* 0x0000000500867308 */ /* 0x000fe80000002400 */
[C---:B------:R-:W-:Y:S06]  /*1f140*/  HMMA.16816.F32 R16, R140.reuse, R214, R16 ;  /* 0x000000d68c10723c */ /* 0x040fec0000001810 */
[----:B------:R-:W1:Y:S01]  /*1f150*/  MUFU.TANH R212, R6 ;  /* 0x0000000600d47308 */ /* 0x000e620000002400 */
        /* <DEDUP_REMOVED lines=15> */
[----:B--2---:R-:W2:Y:S09]  /*1f250*/  LDSM.16.M88.4 R4, [R229+0x2800] ;  /* 0x00280000e504783b */ /* 0x004eb20000000200 */
[----:B------:R-:W-:Y:S10]  /*1f260*/  MUFU.TANH R217, R10 ;  /* 0x0000000a00d97308 */ /* 0x000ff40000002400 */
[----:B------:R3:W-:Y:S10]  /*1f270*/  MUFU.TANH R218, R11 ;  /* 0x0000000b00da7308 */ /* 0x0007f40000002400 */
[----:B------:R-:W-:Y:S10]  /*1f280*/  MUFU.TANH R16, R16 ;  /* 0x0000001000107308 */ /* 0x000ff40000002400 */
[----:B------:R-:W-:Y:S01]  /*1f290*/  MUFU.TANH R17, R17 ;  /* 0x0000001100117308 */ /* 0x000fe20000002400 */
[----:B---3--:R-:W3:Y:S01]  /*1f2a0*/  LDSM.16.M88.4 R8, [R229+0x3000] ;  /* 0x00300000e508783b */ /* 0x008ee20000000200 */
[-C--:B--2---:R-:W-:Y:S08]  /*1f2b0*/  HMMA.16816.F32 R20, R140, R4.reuse, R20 ;  /* 0x000000048c14723c */ /* 0x084ff00000001814 */
[----:B------:R-:W-:Y:S01]  /*1f2c0*/  MUFU.TANH R18, R18 ;  /* 0x0000001200127308 */ /* 0x000fe20000002400 */
[C---:B------:R-:W-:Y:S09]  /*1f2d0*/  HMMA.16816.F32 R24, R220.reuse, R4, R24 ;  /* 0x00000004dc18723c */ /* 0x040ff20000001818 */
[----:B------:R-:W-:Y:S01]  /*1f2e0*/  MUFU.TANH R19, R19 ;  /* 0x0000001300137308 */ /* 0x000fe20000002400 */
[-C--:B------:R-:W-:Y:S08]  /*1f2f0*/  HMMA.16816.F32 R28, R220, R6.reuse, R28 ;  /* 0x00000006dc1c723c */ /* 0x080ff0000000181c */
[C---:B------:R-:W-:Y:S01]  /*1f300*/  HMMA.16816.F32 R32, R140.reuse, R6, R32 ;  /* 0x000000068c20723c */ /* 0x040fe20000001820 */
[----:B------:R-:W-:Y:S01]  /*1f310*/  MUFU.TANH R12, R12 ;  /* 0x0000000c000c7308 */ /* 0x000fe20000002400 */
[----:B------:R-:W2:Y:S01]  /*1f320*/  LDSM.16.M88.4 R4, [R229+0x3800] ;  /* 0x00380000e504783b */ /* 0x000ea20000000200 */
[----:B------:R-:W-:Y:S04]  /*1f330*/  DEPBAR.LE SB0, 0x0 ;  /* 0x000080000000791a */ /* 0x000fe80000000000 */
[----:B------:R-:W-:Y:S02]  /*1f340*/  FMUL.FTZ R22, R22, c[0x0][0x320] ;  /* 0x0000c80016167a20 */ /* 0x000fe40000410000 */
[----:B------:R-:W-:Y:S02]  /*1f350*/  FMUL.FTZ R20, R20, c[0x0][0x320] ;  /* 0x0000c80014147a20 */ /* 0x000fe40000410000 */
[----:B------:R-:W-:Y:S01]  /*1f360*/  MUFU.TANH R251, R22 ;  /* 0x0000001600fb7308 */ /* 0x000fe20000002400 */
[----:B------:R-:W-:Y:S01]  /*1f370*/  FMUL.FTZ R26, R26, c[0x0][0x320] ;  /* 0x0000c8001a1a7a20 */ /* 0x000fe20000410000 */
[----:B------:R-:W-:Y:S01]  /*1f380*/  BAR.SYNC.DEFER_BLOCKING 0x0 ;  /* 0x0000000000007b1d */ /* 0x000fe20000010000 */
[----:B------:R-:W-:Y:S01]  /*1f390*/  FMUL.FTZ R27, R27, c[0x0][0x320] ;  /* 0x0000c8001b1b7a20 */ /* 0x000fe20000410000 */
[-C--:B---3--:R-:W-:Y:S05]  /*1f3a0*/  HMMA.16816.F32 R36, R140, R8.reuse, R36 ;  /* 0x000000088c24723c */ /* 0x088fea0000001824 */
[----:B------:R-:W-:Y:S01]  /*1f3b0*/  FMUL.FTZ R29, R29, c[0x0][0x320] ;  /* 0x0000c8001d1d7a20 */ /* 0x000fe20000410000 */
[----:B------:R-:W-:Y:S01]  /*1f3c0*/  MUFU.TANH R248, R20 ;  /* 0x0000001400f87308 */ /* 0x000fe20000002400 */
[----:B------:R-:W-:Y:S01]  /*1f3d0*/  FMUL.FTZ R30, R30, c[0x0][0x320] ;  /* 0x0000c8001e1e7a20 */ /* 0x000fe20000410000 */
[C---:B------:R-:W-:Y:S01]  /*1f3e0*/  HMMA.16816.F32 R40, R220.reuse, R8, R40 ;  /* 0x00000008dc28723c */ /* 0x040fe20000001828 */
[----:B------:R-:W3:Y:S03]  /*1f3f0*/  LDL.64 R8, [R1+0x40] ;  /* 0x0000400001087983 */ /* 0x000ee60000100a00 */
[----:B------:R-:W-:Y:S02]  /*1f400*/  FMUL.FTZ R24, R24, c[0x0][0x320] ;  /* 0x0000c80018187a20 */ /* 0x000fe40000410000 */
[----:B------:R-:W-:Y:S02]  /*1f410*/  FMUL.FTZ R23, R23, c[0x0][0x320] ;  /* 0x0000c80017177a20 */ /* 0x000fe40000410000 */
[----:B------:R-:W4:Y:S01]  /*1f420*/  MUFU.TANH R138, R29 ;  /* 0x0000001d008a7308 */ /* 0x000f220000002400 */
[-C--:B------:R-:W-:Y:S03]  /*1f430*/  HMMA.16816.F32 R44, R220, R10.reuse, R44 ;  /* 0x0000000adc2c723c */ /* 0x080fe6000000182c */
[----:B------:R-:W-:Y:S02]  /*1f440*/  FMUL.FTZ R21, R21, c[0x0][0x320] ;  /* 0x0000c80015157a20 */ /* 0x000fe40000410000 */
[----:B------:R-:W-:Y:S02]  /*1f450*/  FMUL.FTZ R31, R31, c[0x0][0x320] ;  /* 0x0000c8001f1f7a20 */ /* 0x000fe40000410000 */
[----:B------:R-:W-:Y:S01]  /*1f460*/  FMUL.FTZ R37, R37, c[0x0][0x320] ;  /* 0x0000c80025257a20 */ /* 0x000fe20000410000 */
[C---:B------:R-:W-:Y:S01]  /*1f470*/  HMMA.16816.F32 R48, R140.reuse, R10, R48 ;  /* 0x0000000a8c30723c */ /* 0x040fe20000001830 */
[----:B------:R4:W-:Y:S03]  /*1f480*/  MUFU.TANH R214, R30 ;  /* 0x0000001e00d67308 */ /* 0x0009e60000002400 */
[----:B------:R-:W-:Y:S02]  /*1f490*/  FMUL.FTZ R36, R36, c[0x0][0x320] ;  /* 0x0000c80024247a20 */ /* 0x000fe40000410000 */
[----:B------:R-:W-:Y:S02]  /*1f4a0*/  FMUL.FTZ R38, R38, c[0x0][0x320] ;  /* 0x0000c80026267a20 */ /* 0x000fe40000410000 */
[-C--:B--2---:R-:W-:Y:S03]  /*1f4b0*/  HMMA.16816.F32 R52, R140, R4.reuse, R52 ;  /* 0x000000048c34723c */ /* 0x084fe60000001834 */
[----:B------:R-:W2:Y:S01]  /*1f4c0*/  MUFU.TANH R0, R37 ;  /* 0x0000002500007308 */ /* 0x000ea20000002400 */
[----:B------:R-:W-:Y:S02]  /*1f4d0*/  FMUL.FTZ R39, R39, c[0x0][0x320] ;  /* 0x0000c80027277a20 */ /* 0x000fe40000410000 */
[----:B------:R-:W-:Y:S02]  /*1f4e0*/  FMUL.FTZ R42, R42, c[0x0][0x320] ;  /* 0x0000c8002a2a7a20 */ /* 0x000fe40000410000 */
[C---:B------:R-:W-:Y:S04]  /*1f4f0*/  HMMA.16816.F32 R56, R220.reuse, R4, R56 ;  /* 0x00000004dc38723c */ /* 0x040fe80000001838 */
[----:B------:R-:W-:Y:S01]  /*1f500*/  FMUL.FTZ R43, R43, c[0x0][0x320] ;  /* 0x0000c8002b2b7a20 */ /* 0x000fe20000410000 */
[----:B------:R-:W-:Y:S01]  /*1f510*/  MUFU.TANH R20, R26 ;  /* 0x0000001a00147308 */ /* 0x000fe20000002400 */
[----:B------:R-:W-:Y:S01]  /*1f520*/  FMUL.FTZ R41, R41, c[0x0][0x320] ;  /* 0x0000c80029297a20 */ /* 0x000fe20000410000 */
[----:B-1----:R-:W-:Y:S01]  /*1f530*/  FMNMX.FTZ R4, R212, R3, !PT ;  /* 0x00000003d4047209 */ /* 0x002fe20007810000 */
[-C--:B------:R-:W-:Y:S04]  /*1f540*/  HMMA.16816.F32 R60, R220, R6.reuse, R60 ;  /* 0x00000006dc3c723c */ /* 0x080fe8000000183c */
[----:B----4-:R-:W-:Y:S01]  /*1f550*/  MOV R30, R138 ;  /* 0x0000008a001e7202 */ /* 0x010fe20000000f00 */
[----:B------:R-:W-:Y:S01]  /*1f560*/  FMUL.FTZ R48, R48, c[0x0][0x320] ;  /* 0x0000c80030307a20 */ /* 0x000fe20000410000 */
[----:B------:R-:W-:Y:S01]  /*1f570*/  FMNMX.FTZ R138, R208, R2, !PT ;  /* 0x00000002d08a7209 */ /* 0x000fe20007810000 */
[----:B------:R1:W-:Y:S01]  /*1f580*/  MUFU.TANH R235, R27 ;  /* 0x0000001b00eb7308 */ /* 0x0003e20000002400 */
[----:B------:R-:W-:Y:S01]  /*1f590*/  FMUL.FTZ R52, R52, c[0x0][0x320] ;  /* 0x0000c80034347a20 */ /* 0x000fe20000410000 */
[----:B------:R-:W-:Y:S04]  /*1f5a0*/  HMMA.16816.F32 R64, R140, R6, R64 ;  /* 0x000000068c40723c */ /* 0x000fe80000001840 */
[----:B------:R-:W-:Y:S01]  /*1f5b0*/  FMUL.FTZ R54, R54, c[0x0][0x320] ;  /* 0x0000c80036367a20 */ /* 0x000fe20000410000 */
[----:B------:R-:W-:Y:S01]  /*1f5c0*/  FMNMX.FTZ R5, R211, R4, !PT ;  /* 0x00000004d3057209 */ /* 0x000fe20007810000 */
[----:B------:R-:W-:Y:S01]  /*1f5d0*/  FMUL.FTZ R55, R55, c[0x0][0x320] ;  /* 0x0000c80037377a20 */ /* 0x000fe20000410000 */
[----:B------:R-:W-:Y:S01]  /*1f5e0*/  FMNMX.FTZ R138, R134, R138, !PT ;  /* 0x0000008a868a7209 */ /* 0x000fe20007810000 */
[----:B------:R2:W-:Y:S01]  /*1f5f0*/  MUFU.TANH R22, R52 ;  /* 0x0000003400167308 */ /* 0x0005e20000002400 */
[----:B------:R-:W-:Y:S03]  /*1f600*/  FMUL.FTZ R53, R53, c[0x0][0x320] ;  /* 0x0000c80035357a20 */ /* 0x000fe60000410000 */
[----:B------:R-:W-:Y:S01]  /*1f610*/  FMUL.FTZ R58, R58, c[0x0][0x320] ;  /* 0x0000c8003a3a7a20 */ /* 0x000fe20000410000 */
[----:B------:R-:W-:Y:S01]  /*1f620*/  FMNMX.FTZ R138, R16, R138, !PT ;  /* 0x0000008a108a7209 */ /* 0x000fe20007810000 */
[----:B------:R-:W-:Y:S02]  /*1f630*/  FMUL.FTZ R59, R59, c[0x0][0x320] ;  /* 0x0000c8003b3b7a20 */ /* 0x000fe40000410000 */
[----:B------:R-:W-:Y:S01]  /*1f640*/  FMUL.FTZ R61, R61, c[0x0][0x320] ;  /* 0x0000c8003d3d7a20 */ /* 0x000fe20000410000 */
[----:B------:R-:W-:Y:S01]  /*1f650*/  FMNMX.FTZ R138, R17, R138, !PT ;  /* 0x0000008a118a7209 */ /* 0x000fe20007810000 */
[----:B------:R-:W4:Y:S01]  /*1f660*/  MUFU.TANH R247, R21 ;  /* 0x0000001500f77308 */ /* 0x000f220000002400 */
[----:B------:R-:W-:Y:S02]  /*1f670*/  FMUL.FTZ R32, R32, c[0x0][0x320] ;  /* 0x0000c80020207a20 */ /* 0x000fe40000410000 */
[----:B------:R-:W-:Y:S01]  /*1f680*/  FMUL.FTZ R60, R60, c[0x0][0x320] ;  /* 0x0000c8003c3c7a20 */ /* 0x000fe20000410000 */
[----:B-1----:R-:W3:Y:S01]  /*1f690*/  LDL.64 R26, [R1+0x48] ;  /* 0x00004800011a7983 */ /* 0x002ee20000100a00 */
[----:B------:R-:W-:Y:S01]  /*1f6a0*/  FMUL.FTZ R49, R49, c[0x0][0x320] ;  /* 0x0000c80031317a20 */ /* 0x000fe20000410000 */
[----:B------:R-:W-:Y:S01]  /*1f6b0*/  FMNMX.FTZ R138, R248, R138, !PT ;  /* 0x0000008af88a7209 */ /* 0x000fe20007810000 */
[----:B------:R-:W-:Y:S02]  /*1f6c0*/  FMUL.FTZ R51, R51, c[0x0][0x320] ;  /* 0x0000c80033337a20 */ /* 0x000fe40000410000 */
[----:B------:R-:W-:Y:S01]  /*1f6d0*/  FMUL.FTZ R56, R56, c[0x0][0x320] ;  /* 0x0000c80038387a20 */ /* 0x000fe20000410000 */
[----:B------:R-:W-:Y:S01]  /*1f6e0*/  MUFU.TANH R11, R61 ;  /* 0x0000003d000b7308 */ /* 0x000fe20000002400 */
[----:B------:R-:W-:Y:S02]  /*1f6f0*/  FMUL.FTZ R64, R64, c[0x0][0x320] ;  /* 0x0000c80040407a20 */ /* 0x000fe40000410000 */
[----:B------:R-:W-:Y:S01]  /*1f700*/  FMUL.FTZ R66, R66, c[0x0][0x320] ;  /* 0x0000c80042427a20 */ /* 0x000fe20000410000 */
[----:B--2---:R-:W-:Y:S01]  /*1f710*/  MOV R52, R0 ;  /* 0x0000000000347202 */ /* 0x004fe20000000f00 */
[----:B------:R-:W-:Y:S01]  /*1f720*/  FMUL.FTZ R67, R67, c[0x0][0x320] ;  /* 0x0000c80043437a20 */ /* 0x000fe20000410000 */
[----:B------:R-:W-:Y:S01]  /*1f730*/  FMNMX.FTZ R0, R213, R135, !PT ;  /* 0x00000087d5007209 */ /* 0x000fe20007810000 */
[----:B------:R-:W-:Y:S02]  /*1f740*/  FMUL.FTZ R57, R57, c[0x0][0x320] ;  /* 0x0000c80039397a20 */ /* 0x000fe40000410000 */
[----:B------:R-:W-:Y:S01]  /*1f750*/  FMUL.FTZ R25, R25, c[0x0][0x320] ;  /* 0x0000c80019197a20 */ /* 0x000fe20000410000 */
[----:B------:R1:W-:Y:S01]  /*1f760*/  MUFU.TANH R231, R24 ;  /* 0x0000001800e77308 */ /* 0x0003e20000002400 */
        /* <DEDUP_REMOVED lines=8> */
[----:B----4-:R-:W-:Y:S01]  /*1f7f0*/  FMNMX.FTZ R138, R247, R138, !PT ;  /* 0x0000008af78a7209 */ /* 0x010fe20007810000 */
[----:B------:R-:W-:Y:S01]  /*1f800*/  MUFU.TANH R224, R51 ;  /* 0x0000003300e07308 */ /* 0x000fe20000002400 */
[----:B------:R-:W-:Y:S01]  /*1f810*/  FMNMX.FTZ R0, R251, R0, !PT ;  /* 0x00000000fb007209 */ /* 0x000fe20007810000 */
[----:B------:R-:W-:Y:S02]  /*1f820*/  FMUL.FTZ R33, R33, c[0x0][0x320] ;  /* 0x0000c80021217a20 */ /* 0x000fe40000410000 */
[----:B------:R-:W-:Y:S02]  /*1f830*/  FMUL.FTZ R40, R40, c[0x0][0x320] ;  /* 0x0000c80028287a20 */ /* 0x000fe40000410000 */
[----:B------:R-:W-:Y:S02]  /*1f840*/  FMUL.FTZ R34, R34, c[0x0][0x320] ;  /* 0x0000c80022227a20 */ /* 0x000fe40000410000 */
[----:B------:R-:W-:Y:S02]  /*1f850*/  FMUL.FTZ R35, R35, c[0x0][0x320] ;  /* 0x0000c80023237a20 */ /* 0x000fe40000410000 */
[----:B------:R-:W2:Y:S01]  /*1f860*/  MUFU.TANH R245, R32 ;  /* 0x0000002000f57308 */ /* 0x000ea20000002400 */
[----:B------:R-:W-:Y:S02]  /*1f870*/  FMUL.FTZ R50, R50, c[0x0][0x320] ;  /* 0x0000c80032327a20 */ /* 0x000fe40000410000 */
[----:B------:R-:W-:Y:S01]  /*1f880*/  FMUL.FTZ R65, R65, c[0x0][0x320] ;  /* 0x0000c80041417a20 */ /* 0x000fe20000410000 */
[----:B-1----:R-:W4:Y:S01]  /*1f890*/  LDL R24, [R1] ;  /* 0x0000000001187983 */ /* 0x002f220000100800 */
[----:B------:R-:W-:Y:S02]  /*1f8a0*/  FMUL.FTZ R46, R46, c[0x0][0x320] ;  /* 0x0000c8002e2e7a20 */ /* 0x000fe40000410000 */
[----:B------:R-:W-:Y:S03]  /*1f8b0*/  FMUL.FTZ R62, R62, c[0x0][0x320] ;  /* 0x0000c8003e3e7a20 */ /* 0x000fe60000410000 */
[----:B------:R-:W-:Y:S10]  /*1f8c0*/  MUFU.TANH R10, R60 ;  /* 0x0000003c000a7308 */ /* 0x000ff40000002400 */
[----:B------:R1:W1:Y:S01]  /*1f8d0*/  MUFU.TANH R241, R23 ;  /* 0x0000001700f17308 */ /* 0x0002620000002400 */
[----:B--2---:R-:W-:Y:S09]  /*1f8e0*/  FMNMX.FTZ R138, R245, R138, !PT ;  /* 0x0000008af58a7209 */ /* 0x004ff20007810000 */
[----:B------:R-:W2:Y:S10]  /*1f8f0*/  MUFU.TANH R246, R33 ;  /* 0x0000002100f67308 */ /* 0x000eb40000002400 */
[----:B------:R-:W2:Y:S01]  /*1f900*/  MUFU.TANH R133, R36 ;  /* 0x0000002400857308 */ /* 0x000ea20000002400 */
[----:B-1----:R-:W3:Y:S01]  /*1f910*/  LDL R23, [R1+0x4] ;  /* 0x0000040001177983 */ /* 0x002ee20000100800 */
[----:B------:R-:W-:Y:S08]  /*1f920*/  FMNMX.FTZ R0, R241, R0, !PT ;  /* 0x00000000f1007209 */ /* 0x000ff00007810000 */
[----:B------:R1:W-:Y:S01]  /*1f930*/  MUFU.TANH R32, R40 ;  /* 0x0000002800207308 */ /* 0x0003e20000002400 */
[----:B--2---:R-:W-:Y:S09]  /*1f940*/  FMNMX.FTZ R138, R246, R138, !PT ;  /* 0x0000008af68a7209 */ /* 0x004ff20007810000 */
[----:B------:R-:W2:Y:S10]  /*1f950*/  MUFU.TANH R250, R34 ;  /* 0x0000002200fa7308 */ /* 0x000eb40000002400 */
[----:B------:R-:W2:Y:S01]  /*1f960*/  MUFU.TANH R13, R13 ;  /* 0x0000000d000d7308 */ /* 0x000ea20000002400 */
[----:B-1----:R-:W-:Y:S04]  /*1f970*/  MOV R40, R133 ;  /* 0x0000008500287202 */ /* 0x002fe80000000f00 */
[----:B------:R-:W-:Y:S05]  /*1f980*/  FMNMX.FTZ R138, R40, R138, !PT ;  /* 0x0000008a288a7209 */ /* 0x000fea0007810000 */
[----:B------:R-:W1:Y:S01]  /*1f990*/  MUFU.TANH R240, R48 ;  /* 0x0000003000f07308 */ /* 0x000e620000002400 */
[----:B------:R-:W-:Y:S02]  /*1f9a0*/  FMNMX.FTZ R138, R52, R138, !PT ;  /* 0x0000008a348a7209 */ /* 0x000fe40007810000 */
[----:B--2---:R-:W-:Y:S07]  /*1f9b0*/  FMNMX.FTZ R0, R250, R0, !PT ;  /* 0x00000000fa007209 */ /* 0x004fee0007810000 */
[----:B------:R1:W2:Y:S01]  /*1f9c0*/  MUFU.TANH R239, R49 ;  /* 0x0000003100ef7308 */ /* 0x0002a20000002400 */
[----:B------:R-:W-:Y:S09]  /*1f9d0*/  FMNMX.FTZ R5, R13, R4, !PT ;  /* 0x000000040d057209 */ /* 0x000ff20007810000 */
[----:B------:R-:W2:Y:S10]  /*1f9e0*/  MUFU.TANH R249, R35 ;  /* 0x0000002300f97308 */ /* 0x000eb40000002400 */
[----:B------:R-:W2:Y:S01]  /*1f9f0*/  MUFU.TANH R233, R39 ;  /* 0x0000002700e97308 */ /* 0x000ea20000002400 */
[----:B-1----:R-:W-:Y:S02]  /*1fa00*/  MOV R49, R240 ;  /* 0x000000f000317202 */ /* 0x002fe40000000f00 */
[----:B--2---:R-:W-:Y:S02]  /*1fa10*/  MOV R142, R239 ;  /* 0x000000ef008e7202 */ /* 0x004fe40000000f00 */
[----:B------:R-:W-:Y:S05]  /*1fa20*/  FMNMX.FTZ R138, R49, R138, !PT ;  /* 0x0000008a318a7209 */ /* 0x000fea0007810000 */
[----:B------:R-:W-:Y:S01]  /*1fa30*/  MUFU.TANH R242, R31 ;  /* 0x0000001f00f27308 */ /* 0x000fe20000002400 */
[----:B------:R-:W-:Y:S02]  /*1fa40*/  FMNMX.FTZ R138, R142, R138, !PT ;  /* 0x0000008a8e8a7209 */ /* 0x000fe40007810000 */
[----:B------:R-:W-:Y:S02]  /*1fa50*/  FMNMX.FTZ R0, R249, R0, !PT ;  /* 0x00000000f9007209 */ /* 0x000fe40007810000 */
[----:B------:R-:W-:Y:S05]  /*1fa60*/  FMNMX.FTZ R138, R22, R138, !PT ;  /* 0x0000008a168a7209 */ /* 0x000fea0007810000 */
[----:B------:R-:W1:Y:S01]  /*1fa70*/  MUFU.TANH R31, R38 ;  /* 0x00000026001f7308 */ /* 0x000e620000002400 */
[----:B------:R-:W-:Y:S09]  /*1fa80*/  MOV R48, R233 ;  /* 0x000000e900307202 */ /* 0x000ff20000000f00 */
[----:B------:R-:W2:Y:S10]  /*1fa90*/  MUFU.TANH R50, R50 ;  /* 0x0000003200327308 */ /* 0x000eb40000002400 */
[----:B------:R2:W-:Y:S01]  /*1faa0*/  MUFU.TANH R34, R56 ;  /* 0x0000003800227308 */ /* 0x0005e20000002400 */
[----:B-1----:R-:W-:Y:S04]  /*1fab0*/  FMNMX.FTZ R0, R31, R0, !PT ;  /* 0x000000001f007209 */ /* 0x002fe80007810000 */
[----:B------:R-:W-:Y:S05]  /*1fac0*/  FMNMX.FTZ R0, R48, R0, !PT ;  /* 0x0000000030007209 */ /* 0x000fea0007810000 */
[----:B------:R-:W1:Y:S01]  /*1fad0*/  MUFU.TANH R21, R53 ;  /* 0x0000003500157308 */ /* 0x000e620000002400 */
[----:B--2---:R-:W-:Y:S09]  /*1fae0*/  FMNMX.FTZ R0, R50, R0, !PT ;  /* 0x0000000032007209 */ /* 0x004ff20007810000 */
[----:B------:R-:W-:Y:S01]  /*1faf0*/  MUFU.TANH R137, R54 ;  /* 0x0000003600897308 */ /* 0x000fe20000002400 */
[----:B------:R-:W-:Y:S04]  /*1fb00*/  MOV R56, R224 ;  /* 0x000000e000387202 */ /* 0x000fe80000000f00 */
[----:B------:R-:W-:Y:S05]  /*1fb10*/  FMNMX.FTZ R0, R56, R0, !PT ;  /* 0x0000000038007209 */ /* 0x000fea0007810000 */
[----:B------:R-:W-:Y:S01]  /*1fb20*/  MUFU.TANH R33, R41 ;  /* 0x0000002900217308 */ /* 0x000fe20000002400 */
[----:B-1----:R-:W-:Y:S02]  /*1fb30*/  FMNMX.FTZ R138, R21, R138, !PT ;  /* 0x0000008a158a7209 */ /* 0x002fe40007810000 */
[----:B------:R-:W-:Y:S07]  /*1fb40*/  MOV R53, R242 ;  /* 0x000000f200357202 */ /* 0x000fee0000000f00 */
[----:B------:R-:W1:Y:S10]  /*1fb50*/  MUFU.TANH R41, R64 ;  /* 0x0000004000297308 */ /* 0x000e740000002400 */
[----:B------:R2:W2:Y:S10]  /*1fb60*/  MUFU.TANH R64, R65 ;  /* 0x0000004100407308 */ /* 0x0004b40000002400 */
[----:B------:R-:W2:Y:S01]  /*1fb70*/  MUFU.TANH R7, R55 ;  /* 0x0000003700077308 */ /* 0x000ea20000002400 */
[----:B-1----:R-:W-:Y:S09]  /*1fb80*/  FMNMX.FTZ R138, R41, R138, !PT ;  /* 0x0000008a298a7209 */ /* 0x002ff20007810000 */
[----:B------:R1:W1:Y:S01]  /*1fb90*/  MUFU.TANH R6, R66 ;  /* 0x0000004200067308 */ /* 0x0002620000002400 */
[----:B--2---:R-:W-:Y:S02]  /*1fba0*/  MOV R65, R137 ;  /* 0x0000008900417202 */ /* 0x004fe40000000f00 */
[----:B------:R-:W-:Y:S02]  /*1fbb0*/  FMNMX.FTZ R138, R64, R138, !PT ;  /* 0x0000008a408a7209 */ /* 0x000fe40007810000 */
[----:B------:R-:W-:Y:S05]  /*1fbc0*/  FMNMX.FTZ R0, R65, R0, !PT ;  /* 0x0000000041007209 */ /* 0x000fea0007810000 */
[----:B------:R2:W2:Y:S10]  /*1fbd0*/  MUFU.TANH R4, R67 ;  /* 0x0000004300047308 */ /* 0x0004b40000002400 */
[----:B------:R2:W-:Y:S01]  /*1fbe0*/  MUFU.TANH R35, R57 ;  /* 0x0000003900237308 */ /* 0x0005e20000002400 */
[----:B-1----:R-:W-:Y:S02]  /*1fbf0*/  MOV R66, R7 ;  /* 0x0000000700427202 */ /* 0x002fe40000000f00 */
[----:B------:R-:W1:Y:S07]  /*1fc00*/  SHFL.BFLY PT, R7, R138, 0x2, 0x1f ;  /* 0x0c401f008a077f89 */ /* 0x000e6e00000e0000 */
[----:B------:R-:W1:Y:S01]  /*1fc10*/  MUFU.TANH R132, R25 ;  /* 0x0000001900847308 */ /* 0x000e620000002400 */
[----:B--2---:R-:W-:Y:S02]  /*1fc20*/  MOV R67, R6 ;  /* 0x0000000600437202 */ /* 0x004fe40000000f00 */
[----:B------:R-:W-:Y:S02]  /*1fc30*/  MOV R61, R4 ;  /* 0x00000004003d7202 */ /* 0x000fe40000000f00 */
[----:B------:R-:W-:Y:S05]  /*1fc40*/  FMNMX.FTZ R4, R66, R0, !PT ;  /* 0x0000000042047209 */ /* 0x000fea0007810000 */
[----:B------:R-:W2:Y:S01]  /*1fc50*/  MUFU.TANH R252, R28 ;  /* 0x0000001c00fc7308 */ /* 0x000ea20000002400 */
[----:B------:R-:W-:Y:S02]  /*1fc60*/  FMNMX.FTZ R4, R67, R4, !PT ;  /* 0x0000000443047209 */ /* 0x000fe40007810000 */
[----:B------:R-:W-:Y:S02]  /*1fc70*/  MOV R57, R231 ;  /* 0x000000e700397202 */ /* 0x000fe40000000f00 */
[----:B------:R-:W-:Y:S02]  /*1fc80*/  FMNMX.FTZ R4, R61, R4, !PT ;  /* 0x000000043d047209 */ /* 0x000fe40007810000 */
[----:B------:R-:W-:Y:S03]  /*1fc90*/  FMNMX.FTZ R5, R57, R5, !PT ;  /* 0x0000000539057209 */ /* 0x000fe60007810000 */
[----:B------:R-:W-:Y:S01]  /*1fca0*/  MUFU.TANH R243, R45 ;  /* 0x0000002d00f37308 */ /* 0x000fe20000002400 */
[----:B------:R-:W4:Y:S01]  /*1fcb0*/  SHFL.BFLY PT, R6, R4, 0x2, 0x1f ;  /* 0x0c401f0004067f89 */ /* 0x000f2200000e0000 */
[----:B-1----:R-:W-:Y:S02]  /*1fcc0*/  FMNMX.FTZ R138, R138, R7, !PT ;  /* 0x000000078a8a7209 */ /* 0x002fe40007810000 */
[----:B------:R-:W-:Y:S04]  /*1fcd0*/  MOV R60, R132 ;  /* 0x00000084003c7202 */ /* 0x000fe80000000f00 */
[----:B------:R-:W-:Y:S01]  /*1fce0*/  FMNMX.FTZ R5, R60, R5, !PT ;  /* 0x000000053c057209 */ /* 0x000fe20007810000 */
[----:B------:R-:W1:Y:S01]  /*1fcf0*/  SHFL.BFLY PT, R7, R138, 0x1, 0x1f ;  /* 0x0c201f008a077f89 */ /* 0x000e6200000e0000 */
[----:B------:R-:W4:Y:S02]  /*1fd00*/  MUFU.TANH R136, R44 ;  /* 0x0000002c00887308 */ /* 0x000f240000002400 */
[----:B--2---:R-:W-:Y:S04]  /*1fd10*/  FMNMX.FTZ R5, R252, R5, !PT ;  /* 0x00000005fc057209 */ /* 0x004fe80007810000 */
[----:B------:R-:W-:Y:S04]  /*1fd20*/  FMNMX.FTZ R5, R30, R5, !PT ;  /* 0x000000051e057209 */ /* 0x000fe80007810000 */
[----:B------:R-:W2:Y:S01]  /*1fd30*/  MUFU.TANH R14, R14 ;  /* 0x0000000e000e7308 */ /* 0x000ea20000002400 */
[----:B------:R-:W-:Y:S02]  /*1fd40*/  FMNMX.FTZ R5, R32, R5, !PT ;  /* 0x0000000520057209 */ /* 0x000fe40007810000 */
[----:B----4-:R-:W-:Y:S02]  /*1fd50*/  FMNMX.FTZ R4, R4, R6, !PT ;  /* 0x0000000604047209 */ /* 0x010fe40007810000 */
[----:B------:R-:W-:Y:S03]  /*1fd60*/  FMNMX.FTZ R5, R33, R5, !PT ;  /* 0x0000000521057209 */ /* 0x000fe60007810000 */
[----:B------:R-:W4:Y:S02]  /*1fd70*/  SHFL.BFLY PT, R137, R4, 0x1, 0x1f ;  /* 0x0c201f0004897f89 */ /* 0x000f2400000e0000 */
[----:B------:R-:W2:Y:S01]  /*1fd80*/  MUFU.TANH R15, R15 ;  /* 0x0000000f000f7308 */ /* 0x000ea20000002400 */
[----:B-1----:R-:W-:Y:S02]  /*1fd90*/  FMNMX.FTZ R138, R138, R7, !PT ;  /* 0x000000078a8a7209 */ /* 0x002fe40007810000 */
[----:B------:R-:W-:Y:S03]  /*1fda0*/  MOV R45, R136 ;  /* 0x00000088002d7202 */ /* 0x000fe60000000f00 */
[----:B------:R-:W-:Y:S01]  /*1fdb0*/  FMUL.FTZ R210, R138, c[0x0][0x2d0] ;  /* 0x0000b4008ad27a20 */ /* 0x000fe20000410000 */
[----:B------:R-:W-:Y:S03]  /*1fdc0*/  FMNMX.FTZ R5, R45, R5, !PT ;  /* 0x000000052d057209 */ /* 0x000fe60007810000 */
[----:B------:R1:W1:Y:S01]  /*1fdd0*/  MUFU.TANH R44, R42 ;  /* 0x0000002a002c7308 */ /* 0x0002620000002400 */
[--C-:B------:R-:W-:Y:S01]  /*1fde0*/  FFMA.FTZ R142, R142, c[0x0][0x2d0], -R210.reuse ;  /* 0x0000b4008e8e7a23 */ /* 0x100fe200000108d2 */
[----:B------:R-:W-:Y:S04]  /*1fdf0*/  FMNMX.FTZ R5, R243, R5, !PT ;  /* 0x00000005f3057209 */ /* 0x000fe80007810000 */
[----:B------:R-:W-:Y:S02]  /*1fe00*/  FMNMX.FTZ R0, R34, R5, !PT ;  /* 0x0000000522007209 */ /* 0x000fe40007810000 */
[----:B------:R-:W-:Y:S02]  /*1fe10*/  FMNMX.FTZ R5, R217, R139, !PT ;  /* 0x0000008bd9057209 */ /* 0x000fe40007810000 */
[----:B------:R-:W-:Y:S01]  /*1fe20*/  FMNMX.FTZ R0, R35, R0, !PT ;  /* 0x0000000023007209 */ /* 0x000fe20007810000 */
[----:B------:R3:W3:Y:S01]  /*1fe30*/  MUFU.TANH R242, R43 ;  /* 0x0000002b00f27308 */ /* 0x0006e20000002400 */
[----:B------:R-:W-:Y:S02]  /*1fe40*/  FMNMX.FTZ R5, R218, R5, !PT ;  /* 0x00000005da057209 */ /* 0x000fe40007810000 */
[----:B------:R-:W-:Y:S02]  /*1fe50*/  FMNMX.FTZ R0, R10, R0, !PT ;  /* 0x000000000a007209 */ /* 0x000fe40007810000 */
[----:B----4-:R-:W-:Y:S01]  /*1fe60*/  FMNMX.FTZ R137, R4, R137, !PT ;  /* 0x0000008904897209 */ /* 0x010fe20007810000 */
[--C-:B------:R-:W-:Y:S01]  /*1fe70*/  FFMA.FTZ R4, R208, c[0x0][0x2d0], -R210.reuse ;  /* 0x0000b400d0047a23 */ /* 0x100fe200000108d2 */
[----:B------:R-:W-:Y:S02]  /*1fe80*/  FMNMX.FTZ R0, R11, R0, !PT ;  /* 0x000000000b007209 */ /* 0x000fe40007810000 */
[----:B--2---:R-:W-:Y:S01]  /*1fe90*/  FMNMX.FTZ R5, R14, R5, !PT ;  /* 0x000000050e057209 */ /* 0x004fe20007810000 */
[----:B------:R2:W-:Y:S01]  /*1fea0*/  MUFU.EX2 R219, R4 ;  /* 0x0000000400db7308 */ /* 0x0005e20000000800 */
[----:B------:R-:W-:Y:S01]  /*1feb0*/  FMUL.FTZ R209, R137, c[0x0][0x2d0] ;  /* 0x0000b40089d17a20 */ /* 0x000fe20000410000 */
[----:B------:R-:W4:Y:S01]  /*1fec0*/  SHFL.BFLY PT, R136, R0, 0x2, 0x1f ;  /* 0x0c401f0000887f89 */ /* 0x000f2200000e0000 */
[----:B------:R-:W-:Y:S02]  /*1fed0*/  FMNMX.FTZ R5, R15, R5, !PT ;  /* 0x000000050f057209 */ /* 0x000fe40007810000 */
[----:B-1----:R-:W-:Y:S02]  /*1fee0*/  MOV R42, R22 ;  /* 0x00000016002a7202 */ /* 0x002fe40000000f00 */
[----:B------:R-:W-:Y:S03]  /*1fef0*/  FMNMX.FTZ R5, R20, R5, !PT ;  /* 0x0000000514057209 */ /* 0x000fe60007810000 */
[----:B------:R1:W1:Y:S01]  /*1ff00*/  MUFU.TANH R51, R46 ;  /* 0x0000002e00337308 */ /* 0x0002620000002400 */
[----:B------:R-:W-:Y:S02]  /*1ff10*/  FMNMX.FTZ R5, R235, R5, !PT ;  /* 0x00000005eb057209 */ /* 0x000fe40007810000 */
[----:B---3--:R-:W-:Y:S07]  /*1ff20*/  MOV R43, R21 ;  /* 0x00000015002b7202 */ /* 0x008fee0000000f00 */
[----:B------:R3:W3:Y:S01]  /*1ff30*/  MUFU.TANH R143, R47 ;  /* 0x0000002f008f7308 */ /* 0x0006e20000002400 */
[--C-:B--2---:R-:W-:Y:S01]  /*1ff40*/  FFMA.FTZ R4, R134, c[0x0][0x2d0], -R210.reuse ;  /* 0x0000b40086047a23 */ /* 0x104fe200000108d2 */
[----:B----4-:R-:W-:Y:S02]  /*1ff50*/  FMNMX.FTZ R136, R0, R136, !PT ;  /* 0x0000008800887209 */ /* 0x010fe40007810000 */
[----:B------:R-:W-:Y:S06]  /*1ff60*/  FMNMX.FTZ R0, R214, R5, !PT ;  /* 0x00000005d6007209 */ /* 0x000fec0007810000 */
[----:B------:R2:W-:Y:S01]  /*1ff70*/  MUFU.EX2 R239, R4 ;  /* 0x0000000400ef7308 */ /* 0x0005e20000000800 */
[----:B------:R-:W4:Y:S01]  /*1ff80*/  SHFL.BFLY PT, R6, R136, 0x1, 0x1f ;  /* 0x0c201f0088067f89 */ /* 0x000f2200000e0000 */
[----:B------:R-:W-:Y:S02]  /*1ff90*/  FMNMX.FTZ R0, R53, R0, !PT ;  /* 0x0000000035007209 */ /* 0x000fe40007810000 */
[----:B-1----:R-:W-:Y:S02]  /*1ffa0*/  MOV R46, R34 ;  /* 0x00000022002e7202 */ /* 0x002fe40000000f00 */
[----:B------:R-:W-:Y:S01]  /*1ffb0*/  FMNMX.FTZ R5, R44, R0, !PT ;  /* 0x000000002c057209 */ /* 0x000fe20007810000 */
[----:B------:R-:W-:Y:S01]  /*1ffc0*/  FMUL.FTZ R0, R63, c[0x0][0x320] ;  /* 0x0000c8003f007a20 */ /* 0x000fe20000410000 */
[----:B------:R-:W-:Y:S02]  /*1ffd0*/  MOV R63, R11 ;  /* 0x0000000b003f7202 */ /* 0x000fe40000000f00 */
[----:B------:R1:W1:Y:S01]  /*1ffe0*/  MUFU.TANH R237, R58 ;  /* 0x0000003a00ed7308 */ /* 0x0002620000002400 */
[----:B------:R-:W-:Y:S02]  /*1fff0*/  FMNMX.FTZ R5, R242, R5, !PT ;  /* 0x00000005f2057209 */ /* 0x000fe40007810000 */
[----:B---3--:R-:W-:Y:S07]  /*20000*/  MOV R47, R35 ;  /* 0x00000023002f7202 */ /* 0x008fee0000000f00 */
[----:B------:R3:W-:Y:S01]  /*20010*/  MUFU.TANH R141, R0 ;  /* 0x00000000008d7308 */ /* 0x0007e20000002400 */
[----:B--2---:R-:W-:Y:S01]  /*20020*/  FFMA.FTZ R4, R16, c[0x0][0x2d0], -R210 ;  /* 0x0000b40010047a23 */ /* 0x004fe200000108d2 */
[----:B----4-:R-:W-:Y:S08]  /*20030*/  FMNMX.FTZ R136, R136, R6, !PT ;  /* 0x0000000688887209 */ /* 0x010ff00007810000 */
[----:B------:R2:W-:Y:S01]  /*20040*/  MUFU.EX2 R233, R4 ;  /* 0x0000000400e97308 */ /* 0x0005e20000000800 */
[----:B------:R-:W-:Y:S01]  /*20050*/  FMUL.FTZ R208, R136, c[0x0][0x2d0] ;  /* 0x0000b40088d07a20 */ /* 0x000fe20000410000 */
[----:B-1----:R-:W-:Y:S03]  /*20060*/  MOV R58, R52 ;  /* 0x00000034003a7202 */ /* 0x002fe60000000f00 */
[----:B------:R-:W-:Y:S05]  /*20070*/  FFMA.FTZ R7, R213, c[0x0][0x2d0], -R208 ;  /* 0x0000b400d5077a23 */ /* 0x000fea00000108d0 */
[----:B------:R-:W1:Y:S01]  /*20080*/  MUFU.TANH R238, R59 ;  /* 0x0000003b00ee7308 */ /* 0x000e620000002400 */
[----:B---3--:R-:W-:Y:S01]  /*20090*/  FADD.FTZ R0, -R138, R2 ;  /* 0x000000028a007221 */ /* 0x008fe20000010100 */
[----:B------:R-:W-:Y:S01]  /*200a0*/  FMNMX.FTZ R2, R51, R5, !PT ;  /* 0x0000000533027209 */ /* 0x000fe20007810000 */
[----:B------:R-:W-:Y:S02]  /*200b0*/  FFMA.FTZ R5, R17, c[0x0][0x2d0], -R210 ;  /* 0x0000b40011057a23 */ /* 0x000fe400000108d2 */
[----:B------:R-:W-:Y:S01]  /*200c0*/  FMUL.FTZ R0, R0, c[0x0][0x2d0] ;  /* 0x0000b40000007a20 */ /* 0x000fe20000410000 */
[----:B------:R-:W-:Y:S04]  /*200d0*/  FMNMX.FTZ R2, R143, R2, !PT ;  /* 0x000000028f027209 */ /* 0x000fe80007810000 */
[----:B------:R3:W-:Y:S01]  /*200e0*/  MUFU.TANH R140, R62 ;  /* 0x0000003e008c7308 */ /* 0x0007e20000002400 */
[----:B------:R-:W-:Y:S01]  /*200f0*/  FMNMX.FTZ R2, R237, R2, !PT ;  /* 0x00000002ed027209 */ /* 0x000fe20007810000 */
[----:B--2---:R-:W-:Y:S08]  /*20100*/  FFMA.FTZ R4, R212, c[0x0][0x2d0], -R209 ;  /* 0x0000b400d4047a23 */ /* 0x004ff000000108d1 */
[----:B------:R2:W4:Y:S01]  /*20110*/  MUFU.EX2 R132, R0 ;  /* 0x0000000000847308 */ /* 0x0005220000000800 */
[----:B-1----:R-:W-:Y:S02]  /*20120*/  FMNMX.FTZ R2, R238, R2, !PT ;  /* 0x00000002ee027209 */ /* 0x002fe40007810000 */
[----:B------:R-:W-:Y:S07]  /*20130*/  MOV R59, R31 ;  /* 0x0000001f003b7202 */ /* 0x000fee0000000f00 */
[----:B------:R1:W-:Y:S01]  /*20140*/  MUFU.EX2 R220, R4 ;  /* 0x0000000400dc7308 */ /* 0x0003e20000000800 */
[----:B---3--:R-:W-:Y:S09]  /*20150*/  MOV R62, R30 ;  /* 0x0000001e003e7202 */ /* 0x008ff20000000f00 */
[----:B------:R-:W-:Y:S01]  /*20160*/  MUFU.EX2 R224, R5 ;  /* 0x0000000500e07308 */ /* 0x000fe20000000800 */
[----:B--2---:R-:W-:Y:S02]  /*20170*/  FADD.FTZ R0, -R137, R3 ;  /* 0x0000000389007221 */ /* 0x004fe40000010100 */
[----:B----4-:R-:W-:Y:S01]  /*20180*/  FMUL.FTZ R16, R132, R156 ;  /* 0x0000009c84107220 */ /* 0x010fe20000410000 */
[----:B------:R-:W-:Y:S01]  /*20190*/  MOV R156, R47 ;  /* 0x0000002f009c7202 */ /* 0x000fe20000000f00 */
[----:B------:R-:W-:Y:S01]  /*201a0*/  FMUL.FTZ R3, R0, c[0x0][0x2d0] ;  /* 0x0000b40000037a20 */ /* 0x000fe20000410000 */
[----:B------:R-:W-:Y:S01]  /*201b0*/  FMNMX.FTZ R0, R140, R2, !PT ;  /* 0x000000028c007209 */ /* 0x000fe20007810000 */
[----:B------:R-:W-:Y:S03]  /*201c0*/  FADD.FTZ R2, -R136, R135 ;  /* 0x0000008788027221 */ /* 0x000fe60000010100 */
[----:B------:R-:W-:Y:S01]  /*201d0*/  MUFU.EX2 R215, R7 ;  /* 0x0000000700d77308 */ /* 0x000fe20000000800 */
[----:B------:R-:W-:Y:S01]  /*201e0*/  MOV R135, R20 ;  /* 0x0000001400877202 */ /* 0x000fe20000000f00 */
[C---:B------:R-:W-:Y:S01]  /*201f0*/  FMUL.FTZ R17, R132.reuse, R157 ;  /* 0x0000009d84117220 */ /* 0x040fe20000410000 */
[----:B------:R-:W-:Y:S01]  /*20200*/  FMNMX.FTZ R0, R141, R0, !PT ;  /* 0x000000008d007209 */ /* 0x000fe20007810000 */
[--C-:B-1----:R-:W-:Y:S01]  /*20210*/  FFMA.FTZ R4, R211, c[0x0][0x2d0], -R209.reuse ;  /* 0x0000b400d3047a23 */ /* 0x102fe200000108d1 */
[----:B------:R-:W-:Y:S01]  /*20220*/  MOV R157, R46 ;  /* 0x0000002e009d7202 */ /* 0x000fe20000000f00 */
[C---:B------:R-:W-:Y:S02]  /*20230*/  FMUL.FTZ R68, R132.reuse, R68 ;  /* 0x0000004484447220 */ /* 0x040fe40000410000 */
[C---:B------:R-:W-:Y:S02]  /*20240*/  FMUL.FTZ R69, R132.reuse, R69 ;  /* 0x0000004584457220 */ /* 0x040fe40000410000 */
[----:B------:R1:W2:Y:S01]  /*20250*/  MUFU.EX2 R133, R3 ;  /* 0x0000000300857308 */ /* 0x0002a20000000800 */
[C---:B------:R-:W-:Y:S02]  /*20260*/  FMUL.FTZ R80, R132.reuse, R80 ;  /* 0x0000005084507220 */ /* 0x040fe40000410000 */
        /* <DEDUP_REMOVED lines=13> */
[----:B------:R-:W1:Y:S01]  /*20340*/  SHFL.BFLY PT, R2, R0, 0x2, 0x1f ;  /* 0x0c401f0000027f89 */ /* 0x000e6200000e0000 */
[C---:B--2---:R-:W-:Y:S01]  /*20350*/  FMUL.FTZ R34, R133.reuse, R174 ;  /* 0x000000ae85227220 */ /* 0x044fe20000410000 */
[----:B------:R-:W-:Y:S01]  /*20360*/  MOV R174, R50 ;  /* 0x0000003200ae7202 */ /* 0x000fe20000000f00 */
[C---:B------:R-:W-:Y:S01]  /*20370*/  FMUL.FTZ R35, R133.reuse, R175 ;  /* 0x000000af85237220 */ /* 0x040fe20000410000 */
[----:B------:R-:W2:Y:S01]  /*20380*/  MUFU.EX2 R3, R3 ;  /* 0x0000000300037308 */ /* 0x000ea20000000800 */
[C---:B------:R-:W-:Y:S01]  /*20390*/  FMUL.FTZ R50, R133.reuse, R190 ;  /* 0x000000be85327220 */ /* 0x040fe20000410000 */
[----:B------:R-:W-:Y:S01]  /*203a0*/  MOV R175, R49 ;  /* 0x0000003100af7202 */ /* 0x000fe20000000f00 */
[--C-:B---3--:R-:W-:Y:S02]  /*203b0*/  FFMA.FTZ R4, R18, c[0x0][0x2d0], -R209.reuse ;  /* 0x0000b40012047a23 */ /* 0x108fe400000108d1 */
[C---:B------:R-:W-:Y:S01]  /*203c0*/  FMUL.FTZ R18, R133.reuse, R158 ;  /* 0x0000009e85127220 */ /* 0x040fe20000410000 */
[----:B------:R-:W-:Y:S01]  /*203d0*/  MOV R158, R61 ;  /* 0x0000003d009e7202 */ /* 0x000fe20000000f00 */
        /* <DEDUP_REMOVED lines=8> */
[----:B-1----:R-:W-:Y:S01]  /*20460*/  FMNMX.FTZ R0, R0, R2, !PT ;  /* 0x0000000200007209 */ /* 0x002fe20007810000 */
[C---:B------:R-:W-:Y:S02]  /*20470*/  FMUL.FTZ R98, R133.reuse, R98 ;  /* 0x0000006285627220 */ /* 0x040fe40000410000 */
[----:B------:R-:W-:Y:S02]  /*20480*/  FMUL.FTZ R99, R133, R99 ;  /* 0x0000006385637220 */ /* 0x000fe40000410000 */
[----:B------:R-:W1:Y:S01]  /*20490*/  SHFL.BFLY PT, R2, R0, 0x1, 0x1f ;  /* 0x0c201f0000027f89 */ /* 0x000e6200000e0000 */
[C---:B--2---:R-:W-:Y:S01]  /*204a0*/  FMUL.FTZ R25, R3.reuse, R165 ;  /* 0x000000a503197220 */ /* 0x044fe20000410000 */
[----:B------:R-:W-:Y:S01]  /*204b0*/  MOV R165, R41 ;  /* 0x0000002900a57202 */ /* 0x000fe20000000f00 */
[C---:B------:R-:W-:Y:S01]  /*204c0*/  FMUL.FTZ R28, R3.reuse, R168 ;  /* 0x000000a8031c7220 */ /* 0x040fe20000410000 */
[----:B------:R-:W-:Y:S01]  /*204d0*/  MOV R168, R51 ;  /* 0x0000003300a87202 */ /* 0x000fe20000000f00 */
[----:B------:R-:W-:Y:S01]  /*204e0*/  FMUL.FTZ R29, R3, R169 ;  /* 0x000000a9031d7220 */ /* 0x000fe20000410000 */
[----:B------:R-:W-:Y:S01]  /*204f0*/  MOV R169, R32 ;  /* 0x0000002000a97202 */ /* 0x000fe20000000f00 */
[----:B------:R-:W-:Y:S01]  /*20500*/  FMUL.FTZ R32, R132, R172 ;  /* 0x000000ac84207220 */ /* 0x000fe20000410000 */
[----:B------:R-:W-:Y:S01]  /*20510*/  MOV R172, R53 ;  /* 0x0000003500ac7202 */ /* 0x000fe20000000f00 */
[----:B---3--:R-:W-:Y:S02]  /*20520*/  FFMA.FTZ R4, R19, c[0x0][0x2d0], -R209 ;  /* 0x0000b40013047a23 */ /* 0x008fe400000108d1 */
[----:B------:R-:W-:Y:S01]  /*20530*/  FMUL.FTZ R19, R133, R159 ;  /* 0x0000009f85137220 */ /* 0x000fe20000410000 */
[----:B------:R-:W-:Y:S01]  /*20540*/  MOV R159, R67 ;  /* 0x00000043009f7202 */ /* 0x000fe20000000f00 */
[----:B------:R2:W-:Y:S01]  /*20550*/  MUFU.EX2 R231, R4 ;  /* 0x0000000400e77308 */ /* 0x0005e20000000800 */
[----:B------:R-:W-:Y:S02]  /*20560*/  FMUL.FTZ R41, R3, R181 ;  /* 0x000000b503297220 */ /* 0x000fe40000410000 */
[----:B------:R-:W-:Y:S02]  /*20570*/  FMUL.FTZ R51, R133, R191 ;  /* 0x000000bf85337220 */ /* 0x000fe40000410000 */
[----:B------:R-:W-:Y:S02]  /*20580*/  FMUL.FTZ R61, R3, R201 ;  /* 0x000000c9033d7220 */ /* 0x000fe40000410000 */
[----:B------:R-:W-:Y:S02]  /*20590*/  FMUL.FTZ R67, R133, R207 ;  /* 0x000000cf85437220 */ /* 0x000fe40000410000 */
[C---:B------:R-:W-:Y:S01]  /*205a0*/  FMUL.FTZ R72, R3.reuse, R72 ;  /* 0x0000004803487220 */ /* 0x040fe20000410000 */
[----:B-1----:R-:W-:Y:S01]  /*205b0*/  FMNMX.FTZ R134, R0, R2, !PT ;  /* 0x0000000200867209 */ /* 0x002fe20007810000 */
[C---:B------:R-:W-:Y:S01]  /*205c0*/  FMUL.FTZ R73, R3.reuse, R73 ;  /* 0x0000004903497220 */ /* 0x040fe20000410000 */
[----:B------:R-:W-:Y:S01]  /*205d0*/  @P0 IADD3 R2, P1, R26, UR18, RZ ;  /* 0x000000121a020c10 */ /* 0x000fe2000ff3e0ff */
[C---:B------:R-:W-:Y:S02]  /*205e0*/  FMUL.FTZ R76, R3.reuse, R76 ;  /* 0x0000004c034c7220 */ /* 0x040fe40000410000 */
[----:B------:R-:W-:Y:S01]  /*205f0*/  FADD.FTZ R0, -R134, R139 ;  /* 0x0000008b86007221 */ /* 0x000fe20000010100 */
[----:B------:R-:W-:Y:S01]  /*20600*/  @P0 LEA R6, P3, R2, c[0x0][0x1c8], 0x1 ;  /* 0x0000720002060a11 */ /* 0x000fe200078608ff */
[----:B------:R-:W-:Y:S01]  /*20610*/  FMUL.FTZ R77, R3, R77 ;  /* 0x0000004d034d7220 */ /* 0x000fe20000410000 */
[----:B------:R-:W-:Y:S01]  /*20620*/  @P0 IADD3.X R5, R9, UR15, RZ, P1, !PT ;  /* 0x0000000f09050c10 */ /* 0x000fe20008ffe4ff */
[----:B------:R-:W-:Y:S01]  /*20630*/  FMUL.FTZ R0, R0, c[0x0][0x2d0] ;  /* 0x0000b40000007a20 */ /* 0x000fe20000410000 */
[----:B------:R-:W-:Y:S01]  /*20640*/  MOV R139, R10 ;  /* 0x0000000a008b7202 */ /* 0x000fe20000000f00 */
[C---:B------:R-:W-:Y:S01]  /*20650*/  FMUL.FTZ R88, R3.reuse, R88 ;  /* 0x0000005803587220 */ /* 0x040fe20000410000 */
[----:B------:R-:W-:Y:S01]  /*20660*/  @P0 LEA.HI.X R7, R2, c[0x0][0x1cc], R5, 0x1, P3 ;  /* 0x0000730002070a11 */ /* 0x000fe200018f0c05 */
[--C-:B------:R-:W-:Y:S01]  /*20670*/  FFMA.FTZ R2, R216, c[0x0][0x2d0], -R208.reuse ;  /* 0x0000b400d8027a23 */ /* 0x100fe200000108d0 */
[----:B--2---:R-:W-:Y:S01]  /*20680*/  @P0 IADD3 R4, P2, R24, UR18, RZ ;  /* 0x0000001218040c10 */ /* 0x004fe2000ff5e0ff */
[----:B------:R-:W1:Y:S01]  /*20690*/  MUFU.EX2 R0, R0 ;  /* 0x0000000000007308 */ /* 0x000e620000000800 */
[----:B------:R-:W-:Y:S01]  /*206a0*/  FMUL.FTZ R24, R3, R164 ;  /* 0x000000a403187220 */ /* 0x000fe20000410000 */
[----:B------:R2:W-:Y:S01]  /*206b0*/  @P0 LDGSTS.E.BYPASS.LTC128B.128 [R244+0x4100], [R6.64], !P5 ;  /* 0x0410000006f40fae */ /* 0x0005e2000e901d5c */
[----:B------:R-:W-:Y:S01]  /*206c0*/  @P0 IADD3.X R9, R23, UR15, RZ, P2, !PT ;  /* 0x0000000f17090c10 */ /* 0x000fe200097fe4ff */
[C---:B------:R-:W-:Y:S01]  /*206d0*/  FMUL.FTZ R89, R3.reuse, R89 ;  /* 0x0000005903597220 */ /* 0x040fe20000410000 */
[C---:B------:R-:W-:Y:S01]  /*206e0*/  @P0 LEA R8, P1, R4.reuse, c[0x0][0x1c8], 0x1 ;  /* 0x0000720004080a11 */ /* 0x040fe200078208ff */
[C---:B------:R-:W-:Y:S01]  /*206f0*/  FMUL.FTZ R92, R3.reuse, R92 ;  /* 0x0000005c035c7220 */ /* 0x040fe20000410000 */
[----:B------:R-:W-:Y:S01]  /*20700*/  MOV R164, R45 ;  /* 0x0000002d00a47202 */ /* 0x000fe20000000f00 */
[C---:B------:R-:W-:Y:S01]  /*20710*/  FMUL.FTZ R45, R3.reuse, R185 ;  /* 0x000000b9032d7220 */ /* 0x040fe20000410000 */
[----:B------:R-:W-:Y:S01]  /*20720*/  @P0 LEA.HI.X R9, R4, c[0x0][0x1cc], R9, 0x1, P1 ;  /* 0x0000730004090a11 */ /* 0x000fe200008f0c09 */
[----:B------:R3:W4:Y:S01]  /*20730*/  MUFU.EX2 R216, R2 ;  /* 0x0000000200d87308 */ /* 0x0007220000000800 */
[----:B------:R-:W-:Y:S01]  /*20740*/  @P0 IADD3 R4, P2, R6, UR9, RZ ;  /* 0x0000000906040c10 */ /* 0x000fe2000ff5e0ff */
[----:B------:R-:W-:Y:S01]  /*20750*/  FMUL.FTZ R93, R3, R93 ;  /* 0x0000005d035d7220 */ /* 0x000fe20000410000 */
[----:B------:R-:W-:Y:S01]  /*20760*/  MOV R185, R60 ;  /* 0x0000003c00b97202 */ /* 0x000fe20000000f00 */
[----:B------:R4:W-:Y:S01]  /*20770*/  @P0 LDGSTS.E.BYPASS.LTC128B.128 [R244+0x6100], [R8.64], !P4 ;  /* 0x0610000008f40fae */ /* 0x0009e2000e101d5c */
[----:B------:R-:W-:Y:S01]  /*20780*/  @P0 IADD3.X R5, R7, UR8, RZ, P2, !PT ;  /* 0x0000000807050c10 */ /* 0x000fe200097fe4ff */
[----:B------:R-:W-:Y:S02]  /*20790*/  FMUL.FTZ R60, R3, R200 ;  /* 0x000000c8033c7220 */ /* 0x000fe40000410000 */
[C---:B------:R-:W-:Y:S02]  /*207a0*/  FMUL.FTZ R102, R133.reuse, R102 ;  /* 0x0000006685667220 */ /* 0x040fe40000410000 */
[----:B------:R-:W-:Y:S02]  /*207b0*/  FMUL.FTZ R103, R133, R103 ;  /* 0x0000006785677220 */ /* 0x000fe40000410000 */
[----:B------:R4:W-:Y:S01]  /*207c0*/  @P0 LDGSTS.E.BYPASS.LTC128B.128 [R244+0x4900], [R4.64], !P5 ;  /* 0x0490000004f40fae */ /* 0x0009e2000e901d5c */
[----:B------:R-:W-:Y:S02]  /*207d0*/  FMUL.FTZ R104, R3, R104 ;  /* 0x0000006803687220 */ /* 0x000fe40000410000 */
[C---:B-1----:R-:W-:Y:S01]  /*207e0*/  FMUL.FTZ R26, R0.reuse, R166 ;  /* 0x000000a6001a7220 */ /* 0x042fe20000410000 */
[----:B------:R-:W-:Y:S01]  /*207f0*/  MOV R166, R43 ;  /* 0x0000002b00a67202 */ /* 0x000fe20000000f00 */
[C---:B------:R-:W-:Y:S01]  /*20800*/  FMUL.FTZ R27, R0.reuse, R167 ;  /* 0x000000a7001b7220 */ /* 0x040fe20000410000 */
[----:B------:R-:W-:Y:S01]  /*20810*/  MOV R167, R42 ;  /* 0x0000002a00a77202 */ /* 0x000fe20000000f00 */
[----:B------:R-:W-:Y:S01]  /*20820*/  FMUL.FTZ R30, R0, R170 ;  /* 0x000000aa001e7220 */ /* 0x000fe20000410000 */
[----:B------:R1:W-:Y:S01]  /*20830*/  @P0 LDGSTS.E.BYPASS.LTC128B.128 [R244+0x6900], [R4.64+0x80], !P4 ;  /* 0x0690008004f40fae */ /* 0x0003e2000e101d5c */
[----:B--2---:R-:W-:Y:S01]  /*20840*/  @P0 IADD3 R6, P1, R4, UR9, RZ ;  /* 0x0000000904060c10 */ /* 0x004fe2000ff3e0ff */
[----:B------:R-:W-:Y:S01]  /*20850*/  FMUL.FTZ R31, R0, R171 ;  /* 0x000000ab001f7220 */ /* 0x000fe20000410000 */
[----:B------:R-:W-:Y:S01]  /*20860*/  MOV R171, R33 ;  /* 0x0000002100ab7202 */ /* 0x000fe20000000f00 */
[--C-:B---3--:R-:W-:Y:S01]  /*20870*/  FFMA.FTZ R2, R12, c[0x0][0x2d0], -R208.reuse ;  /* 0x0000b4000c027a23 */ /* 0x108fe200000108d0 */
[----:B------:R-:W-:Y:S01]  /*20880*/  @P0 IADD3.X R7, R5, UR8, RZ, P1, !PT ;  /* 0x0000000805070c10 */ /* 0x000fe20008ffe4ff */
[----:B------:R-:W-:Y:S01]  /*20890*/  FMUL.FTZ R12, R3, R152 ;  /* 0x00000098030c7220 */ /* 0x000fe20000410000 */
[----:B------:R-:W-:Y:S01]  /*208a0*/  @P0 IADD3 R10, P1, R4, UR12, RZ ;  /* 0x0000000c040a0c10 */ /* 0x000fe2000ff3e0ff */
[----:B------:R2:W-:Y:S01]  /*208b0*/  MUFU.EX2 R221, R2 ;  /* 0x0000000200dd7308 */ /* 0x0005e20000000800 */
[----:B------:R-:W-:Y:S01]  /*208c0*/  FMUL.FTZ R33, R132, R173 ;  /* 0x000000ad84217220 */ /* 0x000fe20000410000 */
[----:B------:R3:W-:Y:S01]  /*208d0*/  @P0 LDGSTS.E.BYPASS.LTC128B.128 [R244+0x5100], [R6.64], !P5 ;  /* 0x0510000006f40fae */ /* 0x0007e2000e901d5c */
[----:B------:R-:W-:Y:S01]  /*208e0*/  @P0 IADD3.X R11, R5, UR17, RZ, P1, !PT ;  /* 0x00000011050b0c10 */ /* 0x000fe20008ffe4ff */
[----:B------:R-:W-:Y:S01]  /*208f0*/  FMUL.FTZ R42, R0, R182 ;  /* 0x000000b6002a7220 */ /* 0x000fe20000410000 */
[----:B----4-:R-:W-:Y:S01]  /*20900*/  @P0 IADD3 R8, P2, R6, UR9, RZ ;  /* 0x0000000906080c10 */ /* 0x010fe2000ff5e0ff */
[C---:B------:R-:W-:Y:S01]  /*20910*/  FMUL.FTZ R43, R0.reuse, R183 ;  /* 0x000000b7002b7220 */ /* 0x040fe20000410000 */
[----:B------:R-:W-:Y:S01]  /*20920*/  MOV R170, R48 ;  /* 0x0000003000aa7202 */ /* 0x000fe20000000f00 */
[C---:B------:R-:W-:Y:S01]  /*20930*/  FMUL.FTZ R46, R0.reuse, R186 ;  /* 0x000000ba002e7220 */ /* 0x040fe20000410000 */
[----:B------:R-:W-:Y:S01]  /*20940*/  @P0 IADD3.X R9, R7, UR8, RZ, P2, !PT ;  /* 0x0000000807090c10 */ /* 0x000fe200097fe4ff */
[----:B------:R4:W-:Y:S01]  /*20950*/  @P0 LDGSTS.E.BYPASS.LTC128B.128 [R244+0x7100], [R10.64], !P4 ;  /* 0x071000000af40fae */ /* 0x0009e2000e101d5c */
[----:B------:R-:W-:Y:S01]  /*20960*/  FMUL.FTZ R47, R0, R187 ;  /* 0x000000bb002f7220 */ /* 0x000fe20000410000 */
[----:B------:R-:W-:Y:S01]  /*20970*/  MOV R173, R56 ;  /* 0x0000003800ad7202 */ /* 0x000fe20000000f00 */
[----:B------:R-:W-:Y:S01]  /*20980*/  FMUL.FTZ R48, R132, R188 ;  /* 0x000000bc84307220 */ /* 0x000fe20000410000 */
[----:B------:R-:W-:Y:S01]  /*20990*/  MOV R182, R59 ;  /* 0x0000003b00b67202 */ /* 0x000fe20000000f00 */
[C---:B------:R-:W-:Y:S01]  /*209a0*/  FMUL.FTZ R56, R3.reuse, R196 ;  /* 0x000000c403387220 */ /* 0x040fe20000410000 */
[----:B------:R-:W-:Y:S01]  /*209b0*/  MOV R186, R57 ;  /* 0x0000003900ba7202 */ /* 0x000fe20000000f00 */
[----:B------:R-:W-:Y:S01]  /*209c0*/  FMUL.FTZ R57, R3, R197 ;  /* 0x000000c503397220 */ /* 0x000fe20000410000 */
[----:B------:R4:W-:Y:S01]  /*209d0*/  @P0 LDGSTS.E.BYPASS.LTC128B.128 [R244+0x5900], [R8.64], !P5 ;  /* 0x0590000008f40fae */ /* 0x0009e2000e901d5c */
[----:B-1----:R-:W-:Y:S01]  /*209e0*/  @P0 IADD3 R4, P1, R6, UR12, RZ ;  /* 0x0000000c06040c10 */ /* 0x002fe2000ff3e0ff */
[C---:B------:R-:W-:Y:S01]  /*209f0*/  FMUL.FTZ R59, R0.reuse, R199 ;  /* 0x000000c7003b7220 */ /* 0x040fe20000410000 */
[----:B------:R-:W-:Y:S01]  /*20a00*/  MOV R183, R62 ;  /* 0x0000003e00b77202 */ /* 0x000fe20000000f00 */
[C---:B------:R-:W-:Y:S01]  /*20a10*/  FMUL.FTZ R62, R0.reuse, R202 ;  /* 0x000000ca003e7220 */ /* 0x040fe20000410000 */
[----:B------:R-:W-:Y:S01]  /*20a20*/  @P0 IADD3.X R5, R7, UR17, RZ, P1, !PT ;  /* 0x0000001107050c10 */ /* 0x000fe20008ffe4ff */
[----:B--2---:R-:W-:Y:S01]  /*20a30*/  FFMA.FTZ R2, R13, c[0x0][0x2d0], -R208 ;  /* 0x0000b4000d027a23 */ /* 0x004fe200000108d0 */
[----:B------:R-:W-:Y:S01]  /*20a40*/  MOV R187, R185 ;  /* 0x000000b900bb7202 */ /* 0x000fe20000000f00 */
[----:B------:R-:W-:Y:S01]  /*20a50*/  FMUL.FTZ R13, R3, R153 ;  /* 0x00000099030d7220 */ /* 0x000fe20000410000 */
[----:B------:R-:W-:Y:S01]  /*20a60*/  MOV R188, R186 ;  /* 0x000000ba00bc7202 */ /* 0x000fe20000000f00 */
[----:B------:R1:W2:Y:S01]  /*20a70*/  MUFU.EX2 R222, R2 ;  /* 0x0000000200de7308 */ /* 0x0002a20000000800 */
[----:B------:R2:W-:Y:S01]  /*20a80*/  @P0 LDGSTS.E.BYPASS.LTC128B.128 [R244+0x7900], [R4.64], !P4 ;  /* 0x0790000004f40fae */ /* 0x0005e2000e101d5c */
[----:B---3--:R-:W-:Y:S01]  /*20a90*/  FMUL.FTZ R7, R133, R147 ;  /* 0x0000009385077220 */ /* 0x008fe20000410000 */
[----:B------:R-:W-:Y:S01]  /*20aa0*/  F2FP.PACK_AB R147, R231, R240 ;  /* 0x000000f0e793723e */ /* 0x000fe200000000ff */
[C---:B------:R-:W-:Y:S01]  /*20ab0*/  FMUL.FTZ R74, R0.reuse, R74 ;  /* 0x0000004a004a7220 */ /* 0x040fe20000410000 */
[----:B------:R-:W-:Y:S01]  /*20ac0*/  MOV R186, R183 ;  /* 0x000000b700ba7202 */ /* 0x000fe20000000f00 */
[C---:B------:R-:W-:Y:S02]  /*20ad0*/  FMUL.FTZ R75, R0.reuse, R75 ;  /* 0x0000004b004b7220 */ /* 0x040fe40000410000 */
[C---:B------:R-:W-:Y:S01]  /*20ae0*/  FMUL.FTZ R78, R0.reuse, R78 ;  /* 0x0000004e004e7220 */ /* 0x040fe20000410000 */
[----:B------:R-:W3:Y:S01]  /*20af0*/  LDSM.16.MT88.4 R20, [R225+0x100] ;  /* 0x00010000e114783b */ /* 0x000ee20000004200 */
[C---:B----4-:R-:W-:Y:S02]  /*20b00*/  FMUL.FTZ R10, R0.reuse, R150 ;  /* 0x00000096000a7220 */ /* 0x050fe40000410000 */
[C---:B------:R-:W-:Y:S02]  /*20b10*/  FMUL.FTZ R11, R0.reuse, R151 ;  /* 0x00000097000b7220 */ /* 0x040fe40000410000 */
[C---:B------:R-:W-:Y:S02]  /*20b20*/  FMUL.FTZ R79, R0.reuse, R79 ;  /* 0x0000004f004f7220 */ /* 0x040fe40000410000 */
[----:B------:R-:W-:Y:S01]  /*20b30*/  FMUL.FTZ R90, R0, R90 ;  /* 0x0000005a005a7220 */ /* 0x000fe20000410000 */
[----:B------:R-:W4:Y:S01]  /*20b40*/  LDSM.16.MT88.4 R36, [R226+0x100] ;  /* 0x00010000e224783b */ /* 0x000f220000004200 */
[C---:B------:R-:W-:Y:S01]  /*20b50*/  FMUL.FTZ R8, R3.reuse, R148 ;  /* 0x0000009403087220 */ /* 0x040fe20000410000 */
[----:B------:R-:W-:Y:S01]  /*20b60*/  F2FP.PACK_AB R148, R216, R215 ;  /* 0x000000d7d894723e */ /* 0x000fe200000000ff */
[----:B------:R-:W-:Y:S02]  /*20b70*/  FMUL.FTZ R9, R3, R149 ;  /* 0x0000009503097220 */ /* 0x000fe40000410000 */
[----:B------:R-:W-:Y:S02]  /*20b80*/  FMUL.FTZ R91, R0, R91 ;  /* 0x0000005b005b7220 */ /* 0x000fe40000410000 */
[----:B-1----:R-:W-:Y:S01]  /*20b90*/  FMUL.FTZ R2, R134, c[0x0][0x2d0] ;  /* 0x0000b40086027a20 */ /* 0x002fe20000410000 */
[----:B--2---:R-:W-:Y:S01]  /*20ba0*/  F2FP.PACK_AB R150, R222, R221 ;  /* 0x000000ddde96723e */ /* 0x004fe200000000ff */
[----:B------:R-:W1:Y:S01]  /*20bb0*/  LDSM.16.MT88.4 R52, [R228+0x100] ;  /* 0x00010000e434783b */ /* 0x000e620000004200 */
[----:B------:R-:W-:Y:S02]  /*20bc0*/  FMUL.FTZ R94, R0, R94 ;  /* 0x0000005e005e7220 */ /* 0x000fe40000410000 */
[--C-:B------:R-:W-:Y:S01]  /*20bd0*/  FFMA.FTZ R4, R218, c[0x0][0x2d0], -R2.reuse ;  /* 0x0000b400da047a23 */ /* 0x100fe20000010802 */
[----:B------:R-:W-:Y:S01]  /*20be0*/  MOV R218, R139 ;  /* 0x0000008b00da7202 */ /* 0x000fe20000000f00 */
[--C-:B------:R-:W-:Y:S01]  /*20bf0*/  FFMA.FTZ R6, R217, c[0x0][0x2d0], -R2.reuse ;  /* 0x0000b400d9067a23 */ /* 0x100fe20000010802 */
[----:B------:R-:W-:Y:S01]  /*20c00*/  MOV R217, R214 ;  /* 0x000000d600d97202 */ /* 0x000fe20000000f00 */
[----:B------:R2:W-:Y:S01]  /*20c10*/  MUFU.EX2 R212, R4 ;  /* 0x0000000400d47308 */ /* 0x0005e20000000800 */
[----:B------:R-:W-:Y:S01]  /*20c20*/  FMUL.FTZ R5, R132, R145 ;  /* 0x0000009184057220 */ /* 0x000fe20000410000 */
[----:B------:R-:W-:Y:S01]  /*20c30*/  F2FP.PACK_AB R145, R223, R220 ;  /* 0x000000dcdf91723e */ /* 0x000fe200000000ff */
[C---:B------:R-:W-:Y:S01]  /*20c40*/  FMUL.FTZ R95, R0.reuse, R95 ;  /* 0x0000005f005f7220 */ /* 0x040fe20000410000 */
[----:B------:R-:W-:Y:S01]  /*20c50*/  MOV R139, R241 ;  /* 0x000000f1008b7202 */ /* 0x000fe20000000f00 */
[C---:B------:R-:W-:Y:S01]  /*20c60*/  FMUL.FTZ R105, R3.reuse, R105 ;  /* 0x0000006903697220 */ /* 0x040fe20000410000 */
[----:B------:R-:W0:Y:S01]  /*20c70*/  LDGDEPBAR ;  /* 0x00000000000079af */ /* 0x000e220000000000 */
[C---:B------:R-:W-:Y:S02]  /*20c80*/  FMUL.FTZ R106, R0.reuse, R106 ;  /* 0x0000006a006a7220 */ /* 0x040fe40000410000 */
[C---:B------:R-:W-:Y:S01]  /*20c90*/  FMUL.FTZ R107, R0.reuse, R107 ;  /* 0x0000006b006b7220 */ /* 0x040fe20000410000 */
[----:B------:R1:W1:Y:S01]  /*20ca0*/  MUFU.EX2 R211, R6 ;  /* 0x0000000600d37308 */ /* 0x0002620000000800 */
[C---:B------:R-:W-:Y:S02]  /*20cb0*/  FMUL.FTZ R108, R3.reuse, R108 ;  /* 0x0000006c036c7220 */ /* 0x040fe40000410000 */
[----:B------:R-:W-:Y:S02]  /*20cc0*/  FMUL.FTZ R109, R3, R109 ;  /* 0x0000006d036d7220 */ /* 0x000fe40000410000 */
[C---:B------:R-:W-:Y:S02]  /*20cd0*/  FMUL.FTZ R110, R0.reuse, R110 ;  /* 0x0000006e006e7220 */ /* 0x040fe40000410000 */
[----:B------:R-:W-:Y:S02]  /*20ce0*/  FMUL.FTZ R111, R0, R111 ;  /* 0x0000006f006f7220 */ /* 0x000fe40000410000 */
[C---:B------:R-:W-:Y:S02]  /*20cf0*/  FMUL.FTZ R114, R133.reuse, R114 ;  /* 0x0000007285727220 */ /* 0x040fe40000410000 */
[C---:B------:R-:W-:Y:S02]  /*20d00*/  FMUL.FTZ R115, R133.reuse, R115 ;  /* 0x0000007385737220 */ /* 0x040fe40000410000 */
[C---:B------:R-:W-:Y:S02]  /*20d10*/  FMUL.FTZ R118, R133.reuse, R118 ;  /* 0x0000007685767220 */ /* 0x040fe40000410000 */
[--C-:B--2---:R-:W-:Y:S02]  /*20d20*/  FFMA.FTZ R4, R14, c[0x0][0x2d0], -R2.reuse ;  /* 0x0000b4000e047a23 */ /* 0x104fe40000010802 */
[----:B------:R-:W-:Y:S02]  /*20d30*/  FMUL.FTZ R14, R0, R154 ;  /* 0x0000009a000e7220 */ /* 0x000fe40000410000 */
[----:B------:R2:W-:Y:S01]  /*20d40*/  MUFU.EX2 R213, R4 ;  /* 0x0000000400d57308 */ /* 0x0005e20000000800 */
[----:B------:R-:W-:Y:S02]  /*20d50*/  FMUL.FTZ R119, R133, R119 ;  /* 0x0000007785777220 */ /* 0x000fe40000410000 */
[----:B------:R-:W-:Y:S02]  /*20d60*/  FMUL.FTZ R120, R3, R120 ;  /* 0x0000007803787220 */ /* 0x000fe40000410000 */
[----:B-1----:R-:W-:Y:S01]  /*20d70*/  FMUL.FTZ R6, R133, R146 ;  /* 0x0000009285067220 */ /* 0x002fe20000410000 */
[----:B------:R-:W-:Y:S01]  /*20d80*/  F2FP.PACK_AB R146, R224, R233 ;  /* 0x000000e9e092723e */ /* 0x000fe200000000ff */
[C---:B------:R-:W-:Y:S01]  /*20d90*/  FMUL.FTZ R121, R3.reuse, R121 ;  /* 0x0000007903797220 */ /* 0x040fe20000410000 */
[----:B------:R-:W-:Y:S01]  /*20da0*/  F2FP.PACK_AB R149, R212, R211 ;  /* 0x000000d3d495723e */ /* 0x000fe200000000ff */
[C---:B------:R-:W-:Y:S02]  /*20db0*/  FMUL.FTZ R122, R0.reuse, R122 ;  /* 0x0000007a007a7220 */ /* 0x040fe40000410000 */
[C---:B------:R-:W-:Y:S02]  /*20dc0*/  FMUL.FTZ R123, R0.reuse, R123 ;  /* 0x0000007b007b7220 */ /* 0x040fe40000410000 */
[C---:B------:R-:W-:Y:S02]  /*20dd0*/  FMUL.FTZ R124, R3.reuse, R124 ;  /* 0x0000007c037c7220 */ /* 0x040fe40000410000 */
[----:B------:R-:W-:Y:S02]  /*20de0*/  FMUL.FTZ R125, R3, R125 ;  /* 0x0000007d037d7220 */ /* 0x000fe40000410000 */
[C---:B------:R-:W-:Y:S02]  /*20df0*/  FMUL.FTZ R126, R0.reuse, R126 ;  /* 0x0000007e007e7220 */ /* 0x040fe40000410000 */
[----:B------:R-:W-:Y:S02]  /*20e00*/  FMUL.FTZ R127, R0, R127 ;  /* 0x0000007f007f7220 */ /* 0x000fe40000410000 */
[--C-:B------:R-:W-:Y:S02]  /*20e10*/  FFMA.FTZ R139, R139, c[0x0][0x2d0], -R209.reuse ;  /* 0x0000b4008b8b7a23 */ /* 0x100fe400000108d1 */
[----:B------:R-:W-:Y:S02]  /*20e20*/  FMUL.FTZ R128, R132, R128 ;  /* 0x0000008084807220 */ /* 0x000fe40000410000 */
[--C-:B--2---:R-:W-:Y:S02]  /*20e30*/  FFMA.FTZ R4, R15, c[0x0][0x2d0], -R2.reuse ;  /* 0x0000b4000f047a23 */ /* 0x104fe40000010802 */
[----:B------:R-:W-:Y:S02]  /*20e40*/  FMUL.FTZ R15, R0, R155 ;  /* 0x0000009b000f7220 */ /* 0x000fe40000410000 */
[----:B------:R1:W2:Y:S01]  /*20e50*/  MUFU.EX2 R214, R4 ;  /* 0x0000000400d67308 */ /* 0x0002a20000000800 */
[----:B------:R-:W4:Y:S01]  /*20e60*/  LDSM.16.MT88.4 R152, [R227+0x100] ;  /* 0x00010000e398783b */ /* 0x000f220000004200 */
[----:B------:R-:W-:Y:S02]  /*20e70*/  FMUL.FTZ R129, R132, R129 ;  /* 0x0000008184817220 */ /* 0x000fe40000410000 */
[C---:B------:R-:W-:Y:S02]  /*20e80*/  FMUL.FTZ R130, R133.reuse, R130 ;  /* 0x0000008285827220 */ /* 0x040fe40000410000 */
[----:B------:R-:W-:Y:S02]  /*20e90*/  FMUL.FTZ R131, R133, R131 ;  /* 0x0000008385837220 */ /* 0x000fe40000410000 */
[----:B------:R-:W-:Y:S02]  /*20ea0*/  FFMA.FTZ R140, R140, c[0x0][0x2d0], -R2 ;  /* 0x0000b4008c8c7a23 */ /* 0x000fe40000010802 */
[----:B-1----:R-:W-:Y:S01]  /*20eb0*/  FMUL.FTZ R4, R132, R144 ;  /* 0x0000009084047220 */ /* 0x002fe20000410000 */
[----:B------:R-:W-:Y:S02]  /*20ec0*/  F2FP.PACK_AB R144, R239, R219 ;  /* 0x000000dbef90723e */ /* 0x000fe400000000ff */
[----:B--2---:R-:W-:Y:S05]  /*20ed0*/  F2FP.PACK_AB R151, R214, R213 ;  /* 0x000000d5d697723e */ /* 0x004fea00000000ff */
[-C--:B---3--:R-:W-:Y:S08]  /*20ee0*/  HMMA.16816.F32 R4, R144, R20.reuse, R4 ;  /* 0x000000149004723c */ /* 0x088ff00000001804 */
        /* <DEDUP_REMOVED lines=8> */
[----:B------:R-:W-:Y:S01]  /*20f70*/  FMUL.FTZ R44, R3, R184 ;  /* 0x000000b8032c7220 */ /* 0x000fe20000410000 */
[----:B------:R-:W-:Y:S01]  /*20f80*/  MOV R184, R58 ;  /* 0x0000003a00b87202 */ /* 0x000fe20000000f00 */
[----:B------:R-:W-:Y:S02]  /*20f90*/  FMUL.FTZ R58, R0, R198 ;  /* 0x000000c6003a7220 */ /* 0x000fe40000410000 */
[C---:B------:R-:W-:Y:S01]  /*20fa0*/  FMUL.FTZ R22, R133.reuse, R162 ;  /* 0x000000a285167220 */ /* 0x040fe20000410000 */
[----:B------:R-:W-:Y:S03]  /*20fb0*/  MOV R162, R65 ;  /* 0x0000004100a27202 */ /* 0x000fe60000000f00 */
[C---:B------:R-:W-:Y:S01]  /*20fc0*/  FMUL.FTZ R23, R133.reuse, R163 ;  /* 0x000000a385177220 */ /* 0x040fe20000410000 */
[----:B------:R-:W-:Y:S01]  /*20fd0*/  MOV R163, R64 ;  /* 0x0000004000a37202 */ /* 0x000fe20000000f00 */
[C---:B------:R-:W-:Y:S02]  /*20fe0*/  FMUL.FTZ R64, R132.reuse, R204 ;  /* 0x000000cc84407220 */ /* 0x040fe40000410000 */
[C---:B------:R-:W-:Y:S03]  /*20ff0*/  FMUL.FTZ R65, R132.reuse, R205 ;  /* 0x000000cd84417220 */ /* 0x040fe60000410000 */
[-C--:B----4-:R-:W-:Y:S08]  /*21000*/  HMMA.16816.F32 R20, R144, R36.reuse, R20 ;  /* 0x000000249014723c */ /* 0x090ff00000001814 */
[C---:B------:R-:W-:Y:S07]  /*21010*/  HMMA.16816.F32 R24, R148.reuse, R36, R24 ;  /* 0x000000249418723c */ /* 0x040fee0000001818 */
[C---:B------:R-:W-:Y:S01]  /*21020*/  FMUL.FTZ R36, R132.reuse, R176 ;  /* 0x000000b084247220 */ /* 0x040fe20000410000 */
[-C--:B------:R-:W-:Y:S04]  /*21030*/  HMMA.16816.F32 R28, R148, R38.reuse, R28 ;  /* 0x00000026941c723c */ /* 0x080fe8000000181c */
[----:B------:R-:W-:Y:S01]  /*21040*/  FMUL.FTZ R37, R132, R177 ;  /* 0x000000b184257220 */ /* 0x000fe20000410000 */
[----:B------:R-:W-:Y:S02]  /*21050*/  MOV R177, R217 ;  /* 0x000000d900b17202 */ /* 0x000fe40000000f00 */
[----:B------:R-:W-:Y:S01]  /*21060*/  MOV R217, R63 ;  /* 0x0000003f00d97202 */ /* 0x000fe20000000f00 */
[C---:B------:R-:W-:Y:S04]  /*21070*/  HMMA.16816.F32 R32, R144.reuse, R38, R32 ;  /* 0x000000269020723c */ /* 0x040fe80000001820 */
[----:B------:R-:W-:Y:S03]  /*21080*/  FMUL.FTZ R63, R0, R203 ;  /* 0x000000cb003f7220 */ /* 0x000fe60000410000 */
[----:B------:R-:W-:Y:S01]  /*21090*/  FMUL.FTZ R39, R133, R179 ;  /* 0x000000b385277220 */ /* 0x000fe20000410000 */
[----:B------:R-:W-:Y:S01]  /*210a0*/  MOV R179, R40 ;  /* 0x0000002800b37202 */ /* 0x000fe20000000f00 */
[----:B------:R-:W-:Y:S03]  /*210b0*/  FMUL.FTZ R40, R3, R180 ;  /* 0x000000b403287220 */ /* 0x000fe60000410000 */
[----:B------:R-:W-:Y:S01]  /*210c0*/  MOV R180, R135 ;  /* 0x0000008700b47202 */ /* 0x000fe20000000f00 */
[--C-:B------:R-:W-:Y:S01]  /*210d0*/  FFMA.FTZ R135, R248, c[0x0][0x2d0], -R210.reuse ;  /* 0x0000b400f8877a23 */ /* 0x100fe200000108d2 */
[----:B------:R-:W-:Y:S01]  /*210e0*/  MOV R183, R179 ;  /* 0x000000b300b77202 */ /* 0x000fe20000000f00 */
[----:B------:R-:W-:Y:S01]  /*210f0*/  FMUL.FTZ R38, R133, R178 ;  /* 0x000000b285267220 */ /* 0x000fe20000410000 */
[----:B------:R-:W-:Y:S01]  /*21100*/  MOV R179, R177 ;  /* 0x000000b100b37202 */ /* 0x000fe20000000f00 */
[----:B------:R1:W-:Y:S01]  /*21110*/  MUFU.EX2 R178, R135 ;  /* 0x0000008700b27308 */ /* 0x0003e20000000800 */
[----:B------:R-:W-:Y:S02]  /*21120*/  MOV R177, R172 ;  /* 0x000000ac00b17202 */ /* 0x000fe40000000f00 */
[----:B------:R-:W-:Y:S02]  /*21130*/  MOV R172, R169 ;  /* 0x000000a900ac7202 */ /* 0x000fe40000000f00 */
[-C--:B------:R-:W-:Y:S03]  /*21140*/  HMMA.16816.F32 R36, R144, R52.reuse, R36 ;  /* 0x000000349024723c */ /* 0x080fe60000001824 */
[----:B------:R-:W-:Y:S02]  /*21150*/  MOV R169, R242 ;  /* 0x000000f200a97202 */ /* 0x000fe40000000f00 */
[----:B------:R2:W-:Y:S01]  /*21160*/  MUFU.EX2 R242, R139 ;  /* 0x0000008b00f27308 */ /* 0x0005e20000000800 */
[----:B------:R-:W-:Y:S02]  /*21170*/  MOV R185, R180 ;  /* 0x000000b400b97202 */ /* 0x000fe40000000f00 */
[C---:B------:R-:W-:Y:S07]  /*21180*/  HMMA.16816.F32 R40, R148.reuse, R52, R40 ;  /* 0x000000349428723c */ /* 0x040fee0000001828 */
[C---:B------:R-:W-:Y:S01]  /*21190*/  FMUL.FTZ R52, R132.reuse, R192 ;  /* 0x000000c084347220 */ /* 0x040fe20000410000 */
[-C--:B------:R-:W-:Y:S04]  /*211a0*/  HMMA.16816.F32 R44, R148, R54.reuse, R44 ;  /* 0x00000036942c723c */ /* 0x080fe8000000182c */
[--C-:B-1----:R-:W-:Y:S02]  /*211b0*/  FFMA.FTZ R135, R247, c[0x0][0x2d0], -R210.reuse ;  /* 0x0000b400f7877a23 */ /* 0x102fe400000108d2 */
[----:B------:R-:W-:Y:S02]  /*211c0*/  FMUL.FTZ R53, R132, R193 ;  /* 0x000000c184357220 */ /* 0x000fe40000410000 */
[C---:B------:R-:W-:Y:S01]  /*211d0*/  HMMA.16816.F32 R48, R144.reuse, R54, R48 ;  /* 0x000000369030723c */ /* 0x040fe20000001830 */
[----:B------:R1:W-:Y:S03]  /*211e0*/  MUFU.EX2 R241, R135 ;  /* 0x0000008700f17308 */ /* 0x0003e60000000800 */
[--C-:B--2---:R-:W-:Y:S03]  /*211f0*/  FFMA.FTZ R139, R174, c[0x0][0x2d0], -R209.reuse ;  /* 0x0000b400ae8b7a23 */ /* 0x104fe600000108d1 */
[C---:B------:R-:W-:Y:S02]  /*21200*/  FMUL.FTZ R55, R133.reuse, R195 ;  /* 0x000000c385377220 */ /* 0x040fe40000410000 */
[----:B------:R-:W-:Y:S02]  /*21210*/  FMUL.FTZ R54, R133, R194 ;  /* 0x000000c285367220 */ /* 0x000fe40000410000 */
[----:B------:R2:W-:Y:S05]  /*21220*/  MUFU.EX2 R194, R142 ;  /* 0x0000008e00c27308 */ /* 0x0005ea0000000800 */
[-C--:B------:R-:W-:Y:S08]  /*21230*/  HMMA.16816.F32 R52, R144, R152.reuse, R52 ;  /* 0x000000989034723c */ /* 0x080ff00000001834 */
[C---:B------:R-:W-:Y:S04]  /*21240*/  HMMA.16816.F32 R56, R148.reuse, R152, R56 ;  /* 0x000000989438723c */ /* 0x040fe80000001838 */
[--C-:B-1----:R-:W-:Y:S04]  /*21250*/  FFMA.FTZ R135, R245, c[0x0][0x2d0], -R210.reuse ;  /* 0x0000b400f5877a23 */ /* 0x102fe800000108d2 */
[-C--:B------:R-:W-:Y:S01]  /*21260*/  HMMA.16816.F32 R60, R148, R154.reuse, R60 ;  /* 0x0000009a943c723c */ /* 0x080fe2000000183c */
[----:B------:R1:W-:Y:S03]  /*21270*/  MUFU.EX2 R181, R135 ;  /* 0x0000008700b57308 */ /* 0x0003e60000000800 */
[--C-:B--2---:R-:W-:Y:S04]  /*21280*/  FFMA.FTZ R142, R166, c[0x0][0x2d0], -R210.reuse ;  /* 0x0000b400a68e7a23 */ /* 0x104fe800000108d2 */
[C---:B------:R-:W-:Y:S01]  /*21290*/  HMMA.16816.F32 R64, R144.reuse, R154, R64 ;  /* 0x0000009a9040723c */ /* 0x040fe20000001840 */
[----:B------:R-:W2:Y:S02]  /*212a0*/  LDSM.16.MT88.4 R152, [R225+0x2100] ;  /* 0x00210000e198783b */ /* 0x000ea40000004200 */
[----:B------:R-:W-:Y:S01]  /*212b0*/  MUFU.EX2 R142, R142 ;  /* 0x0000008e008e7308 */ /* 0x000fe20000000800 */
[----:B-1----:R-:W-:Y:S09]  /*212c0*/  FFMA.FTZ R135, R246, c[0x0][0x2d0], -R210 ;  /* 0x0000b400f6877a23 */ /* 0x002ff200000108d2 */
        /* <DEDUP_REMOVED lines=8> */
[--C-:B-1----:R-:W-:Y:S04]  /*21350*/  FFMA.FTZ R135, R250, c[0x0][0x2d0], -R209.reuse ;  /* 0x0000b400fa877a23 */ /* 0x102fe800000108d1 */
[----:B------:R1:W-:Y:S04]  /*21360*/  MUFU.EX2 R180, R135 ;  /* 0x0000008700b47308 */ /* 0x0003e80000000800 */
[--C-:B-1----:R-:W-:Y:S01]  /*21370*/  FFMA.FTZ R135, R249, c[0x0][0x2d0], -R209.reuse ;  /* 0x0000b400f9877a23 */ /* 0x102fe200000108d1 */
[-C--:B--2---:R-:W-:Y:S05]  /*21380*/  HMMA.16816.F32 R84, R144, R152.reuse, R84 ;  /* 0x000000989054723c */ /* 0x084fea0000001854 */
[----:B------:R1:W-:Y:S03]  /*21390*/  MUFU.EX2 R198, R135 ;  /* 0x0000008700c67308 */ /* 0x0003e60000000800 */
[C---:B------:R-:W-:Y:S08]  /*213a0*/  HMMA.16816.F32 R88, R148.reuse, R152, R88 ;  /* 0x000000989458723c */ /* 0x040ff00000001858 */
[-C--:B------:R-:W-:Y:S08]  /*213b0*/  HMMA.16816.F32 R92, R148, R154.reuse, R92 ;  /* 0x0000009a945c723c */ /* 0x080ff0000000185c */
[C---:B------:R-:W-:Y:S01]  /*213c0*/  HMMA.16816.F32 R96, R144.reuse, R154, R96 ;  /* 0x0000009a9060723c */ /* 0x040fe20000001860 */
[----:B------:R-:W2:Y:S03]  /*213d0*/  LDSM.16.MT88.4 R152, [R228+0x2100] ;  /* 0x00210000e498783b */ /* 0x000ea60000004200 */
[--C-:B-1----:R-:W-:Y:S01]  /*213e0*/  FFMA.FTZ R135, R188, c[0x0][0x2d0], -R208.reuse ;  /* 0x0000b400bc877a23 */ /* 0x102fe200000108d0 */
[----:B------:R-:W-:Y:S02]  /*213f0*/  MOV R188, R187 ;  /* 0x000000bb00bc7202 */ /* 0x000fe40000000f00 */
[----:B------:R-:W-:Y:S02]  /*21400*/  MOV R187, R186 ;  /* 0x000000ba00bb7202 */ /* 0x000fe40000000f00 */
[----:B------:R-:W-:Y:S03]  /*21410*/  MOV R186, R185 ;  /* 0x000000b900ba7202 */ /* 0x000fe60000000f00 */
        /* <DEDUP_REMOVED lines=8> */
[--C-:B-1----:R-:W-:Y:S01]  /*214a0*/  FFMA.FTZ R135, R188, c[0x0][0x2d0], -R208.reuse ;  /* 0x0000b400bc877a23 */ /* 0x102fe200000108d0 */
[-C--:B--2---:R-:W-:Y:S03]  /*214b0*/  HMMA.16816.F32 R100, R144, R152.reuse, R100 ;  /* 0x000000989064723c */ /* 0x084fe60000001864 */
[----:B------:R1:W2:Y:S01]  /*214c0*/  MUFU.EX2 R243, R135 ;  /* 0x0000008700f37308 */ /* 0x0002a20000000800 */
[----:B------:R-:W-:Y:S02]  /*214d0*/  MOV R188, R186 ;  /* 0x000000ba00bc7202 */ /* 0x000fe40000000f00 */
[----:B------:R-:W-:Y:S02]  /*214e0*/  MOV R186, R185 ;  /* 0x000000b900ba7202 */ /* 0x000fe40000000f00 */
[C---:B------:R-:W-:Y:S08]  /*214f0*/  HMMA.16816.F32 R104, R148.reuse, R152, R104 ;  /* 0x000000989468723c */ /* 0x040ff00000001868 */
[-C--:B------:R-:W-:Y:S08]  /*21500*/  HMMA.16816.F32 R108, R148, R154.reuse, R108 ;  /* 0x0000009a946c723c */ /* 0x080ff0000000186c */
[C---:B------:R-:W-:Y:S01]  /*21510*/  HMMA.16816.F32 R112, R144.reuse, R154, R112 ;  /* 0x0000009a9070723c */ /* 0x040fe20000001870 */
[----:B------:R-:W3:Y:S03]  /*21520*/  LDSM.16.MT88.4 R152, [R227+0x2100] ;  /* 0x00210000e398783b */ /* 0x000ee60000004200 */
[--C-:B-1----:R-:W-:Y:S04]  /*21530*/  FFMA.FTZ R135, R252, c[0x0][0x2d0], -R208.reuse ;  /* 0x0000b400fc877a23 */ /* 0x102fe800000108d0 */
[----:B------:R1:W-:Y:S04]  /*21540*/  MUFU.EX2 R185, R135 ;  /* 0x0000008700b97308 */ /* 0x0003e80000000800 */
[----:B-1----:R-:W-:Y:S06]  /*21550*/  FFMA.FTZ R135, R189, c[0x0][0x2d0], -R208 ;  /* 0x0000b400bd877a23 */ /* 0x002fec00000108d0 */
[----:B------:R1:W4:Y:S01]  /*21560*/  MUFU.EX2 R202, R135 ;  /* 0x0000008700ca7308 */ /* 0x0003220000000800 */
[-C--:B---3--:R-:W-:Y:S08]  /*21570*/  HMMA.16816.F32 R116, R144, R152.reuse, R116 ;  /* 0x000000989074723c */ /* 0x088ff00000001874 */
[C---:B------:R-:W-:Y:S07]  /*21580*/  HMMA.16816.F32 R120, R148.reuse, R152, R120 ;  /* 0x000000989478723c */ /* 0x040fee0000001878 */
[----:B--2---:R-:W-:Y:S01]  /*21590*/  F2FP.PACK_AB R152, R243, R177 ;  /* 0x000000b1f398723e */ /* 0x004fe200000000ff */
[-C--:B------:R-:W-:Y:S01]  /*215a0*/  HMMA.16816.F32 R124, R148, R154.reuse, R124 ;  /* 0x0000009a947c723c */ /* 0x080fe2000000187c */
[----:B------:R-:W2:Y:S03]  /*215b0*/  LDSM.16.MT88.4 R148, [R225+0x900] ;  /* 0x00090000e194783b */ /* 0x000ea60000004200 */
[--C-:B-1----:R-:W-:Y:S04]  /*215c0*/  FFMA.FTZ R135, R188, c[0x0][0x2d0], -R2.reuse ;  /* 0x0000b400bc877a23 */ /* 0x102fe80000010802 */
[----:B------:R-:W-:Y:S01]  /*215d0*/  HMMA.16816.F32 R128, R144, R154, R128 ;  /* 0x0000009a9080723c */ /* 0x000fe20000001880 */
[----:B------:R1:W-:Y:S06]  /*215e0*/  MUFU.EX2 R193, R135 ;  /* 0x0000008700c17308 */ /* 0x0003ec0000000800 */
[----:B------:R-:W-:Y:S02]  /*215f0*/  F2FP.PACK_AB R144, R241, R178 ;  /* 0x000000b2f190723e */ /* 0x000fe400000000ff */
[----:B------:R-:W-:Y:S03]  /*21600*/  F2FP.PACK_AB R145, R242, R176 ;  /* 0x000000b0f291723e */ /* 0x000fe600000000ff */
[----:B------:R-:W-:Y:S02]  /*21610*/  F2FP.PACK_AB R146, R195, R181 ;  /* 0x000000b5c392723e */ /* 0x000fe400000000ff */
[----:B------:R-:W-:Y:S02]  /*21620*/  F2FP.PACK_AB R147, R198, R180 ;  /* 0x000000b4c693723e */ /* 0x000fe400000000ff */
[----:B----4-:R-:W-:Y:S01]  /*21630*/  F2FP.PACK_AB R154, R202, R185 ;  /* 0x000000b9ca9a723e */ /* 0x010fe200000000ff */
[--C-:B-1----:R-:W-:Y:S04]  /*21640*/  FFMA.FTZ R135, R235, c[0x0][0x2d0], -R2.reuse ;  /* 0x0000b400eb877a23 */ /* 0x102fe80000010802 */
[----:B------:R1:W3:Y:S01]  /*21650*/  MUFU.EX2 R235, R135 ;  /* 0x0000008700eb7308 */ /* 0x0002e20000000800 */
[-C--:B--2---:R-:W-:Y:S03]  /*21660*/  HMMA.16816.F32 R4, R144, R148.reuse, R4 ;  /* 0x000000949004723c */ /* 0x084fe60000001804 */
[--C-:B-1----:R-:W-:Y:S01]  /*21670*/  FFMA.FTZ R135, R179, c[0x0][0x2d0], -R2.reuse ;  /* 0x0000b400b3877a23 */ /* 0x102fe20000010802 */
[----:B---3--:R-:W-:Y:S05]  /*21680*/  F2FP.PACK_AB R153, R235, R193 ;  /* 0x000000c1eb99723e */ /* 0x008fea00000000ff */
[----:B------:R1:W-:Y:S03]  /*21690*/  MUFU.EX2 R179, R135 ;  /* 0x0000008700b37308 */ /* 0x0003e60000000800 */
[----:B-1----:R-:W-:Y:S07]  /*216a0*/  FFMA.FTZ R135, R187, c[0x0][0x2d0], -R2 ;  /* 0x0000b400bb877a23 */ /* 0x002fee0000010802 */
[----:B------:R-:W1:Y:S02]  /*216b0*/  MUFU.EX2 R205, R135 ;  /* 0x0000008700cd7308 */ /* 0x000e640000000800 */
[----:B-1----:R-:W-:Y:S01]  /*216c0*/  F2FP.PACK_AB R155, R205, R179 ;  /* 0x000000b3cd9b723e */ /* 0x002fe200000000ff */
[--C-:B------:R-:W-:Y:S07]  /*216d0*/  FFMA.FTZ R135, R186, c[0x0][0x2d0], -R210.reuse ;  /* 0x0000b400ba877a23 */ /* 0x100fee00000108d2 */
[----:B------:R1:W-:Y:S01]  /*216e0*/  MUFU.EX2 R190, R135 ;  /* 0x0000008700be7308 */ /* 0x0003e20000000800 */
[C---:B------:R-:W-:Y:S08]  /*216f0*/  HMMA.16816.F32 R8, R152.reuse, R148, R8 ;  /* 0x000000949808723c */ /* 0x040ff00000001808 */
[-C--:B------:R-:W-:Y:S08]  /*21700*/  HMMA.16816.F32 R12, R152, R150.reuse, R12 ;  /* 0x00000096980c723c */ /* 0x080ff0000000180c */
[C---:B------:R-:W-:Y:S01]  /*21710*/  HMMA.16816.F32 R16, R144.reuse, R150, R16 ;  /* 0x000000969010723c */ /* 0x040fe20000001810 */
[----:B------:R-:W2:Y:S03]  /*21720*/  LDSM.16.MT88.4 R148, [R226+0x900] ;  /* 0x00090000e294783b */ /* 0x000ea60000004200 */
[--C-:B-1----:R-:W-:Y:S04]  /*21730*/  FFMA.FTZ R135, R184, c[0x0][0x2d0], -R210.reuse ;  /* 0x0000b400b8877a23 */ /* 0x102fe800000108d2 */
[----:B------:R1:W-:Y:S04]  /*21740*/  MUFU.EX2 R192, R135 ;  /* 0x0000008700c07308 */ /* 0x0003e80000000800 */
[--C-:B-1----:R-:W-:Y:S06]  /*21750*/  FFMA.FTZ R135, R183, c[0x0][0x2d0], -R210.reuse ;  /* 0x0000b400b7877a23 */ /* 0x102fec00000108d2 */
[----:B------:R1:W-:Y:S01]  /*21760*/  MUFU.EX2 R183, R139 ;  /* 0x0000008b00b77308 */ /* 0x0003e20000000800 */
[-C--:B--2---:R-:W-:Y:S09]  /*21770*/  HMMA.16816.F32 R20, R144, R148.reuse, R20 ;  /* 0x000000949014723c */ /* 0x084ff20000001814 */
[----:B------:R2:W-:Y:S01]  /*21780*/  MUFU.EX2 R184, R135 ;  /* 0x0000008700b87308 */ /* 0x0005e20000000800 */
[C---:B------:R-:W-:Y:S08]  /*21790*/  HMMA.16816.F32 R24, R152.reuse, R148, R24 ;  /* 0x000000949818723c */ /* 0x040ff00000001818 */
[-C--:B------:R-:W-:Y:S04]  /*217a0*/  HMMA.16816.F32 R28, R152, R150.reuse, R28 ;  /* 0x00000096981c723c */ /* 0x080fe8000000181c */
[----:B-1----:R-:W-:Y:S04]  /*217b0*/  FFMA.FTZ R139, R165, c[0x0][0x2d0], -R210 ;  /* 0x0000b400a58b7a23 */ /* 0x002fe800000108d2 */
[C---:B------:R-:W-:Y:S01]  /*217c0*/  HMMA.16816.F32 R32, R144.reuse, R150, R32 ;  /* 0x000000969020723c */ /* 0x040fe20000001820 */
[----:B------:R-:W1:Y:S01]  /*217d0*/  LDSM.16.MT88.4 R148, [R228+0x900] ;  /* 0x00090000e494783b */ /* 0x000e620000004200 */
[----:B------:R-:W-:Y:S02]  /*217e0*/  MUFU.EX2 R139, R139 ;  /* 0x0000008b008b7308 */ /* 0x000fe40000000800 */
[--C-:B--2---:R-:W-:Y:S08]  /*217f0*/  FFMA.FTZ R135, R182, c[0x0][0x2d0], -R209.reuse ;  /* 0x0000b400b6877a23 */ /* 0x104ff000000108d1 */
[----:B------:R2:W3:Y:S02]  /*21800*/  MUFU.EX2 R188, R135 ;  /* 0x0000008700bc7308 */ /* 0x0004e40000000800 */
[--C-:B--2---:R-:W-:Y:S02]  /*21810*/  FFMA.FTZ R135, R175, c[0x0][0x2d0], -R209.reuse ;  /* 0x0000b400af877a23 */ /* 0x104fe400000108d1 */
[--C-:B------:R-:W-:Y:S06]  /*21820*/  FFMA.FTZ R175, R218, c[0x0][0x2d0], -R208.reuse ;  /* 0x0000b400daaf7a23 */ /* 0x100fec00000108d0 */
[----:B------:R2:W-:Y:S01]  /*21830*/  MUFU.EX2 R187, R135 ;  /* 0x0000008700bb7308 */ /* 0x0005e20000000800 */
[-C--:B-1----:R-:W-:Y:S08]  /*21840*/  HMMA.16816.F32 R36, R144, R148.reuse, R36 ;  /* 0x000000949024723c */ /* 0x082ff00000001824 */
[C---:B------:R-:W-:Y:S01]  /*21850*/  HMMA.16816.F32 R40, R152.reuse, R148, R40 ;  /* 0x000000949828723c */ /* 0x040fe20000001828 */
[----:B------:R-:W-:Y:S07]  /*21860*/  MUFU.EX2 R252, R175 ;  /* 0x000000af00fc7308 */ /* 0x000fee0000000800 */
[-C--:B------:R-:W-:Y:S04]  /*21870*/  HMMA.16816.F32 R44, R152, R150.reuse, R44 ;  /* 0x00000096982c723c */ /* 0x080fe8000000182c */
[--C-:B--2---:R-:W-:Y:S04]  /*21880*/  FFMA.FTZ R135, R173, c[0x0][0x2d0], -R209.reuse ;  /* 0x0000b400ad877a23 */ /* 0x104fe800000108d1 */
[C---:B------:R-:W-:Y:S01]  /*21890*/  HMMA.16816.F32 R48, R144.reuse, R150, R48 ;  /* 0x000000969030723c */ /* 0x040fe20000001830 */
[----:B------:R-:W1:Y:S01]  /*218a0*/  LDSM.16.MT88.4 R148, [R227+0x900] ;  /* 0x00090000e394783b */ /* 0x000e620000004200 */
[----:B------:R2:W-:Y:S02]  /*218b0*/  MUFU.EX2 R196, R135 ;  /* 0x0000008700c47308 */ /* 0x0005e40000000800 */
[--C-:B--2---:R-:W-:Y:S08]  /*218c0*/  FFMA.FTZ R135, R172, c[0x0][0x2d0], -R208.reuse ;  /* 0x0000b400ac877a23 */ /* 0x104ff000000108d0 */
[----:B------:R2:W-:Y:S01]  /*218d0*/  MUFU.EX2 R189, R135 ;  /* 0x0000008700bd7308 */ /* 0x0005e20000000800 */
[-C--:B-1----:R-:W-:Y:S08]  /*218e0*/  HMMA.16816.F32 R52, R144, R148.reuse, R52 ;  /* 0x000000949034723c */ /* 0x082ff00000001834 */
[C---:B------:R-:W-:Y:S04]  /*218f0*/  HMMA.16816.F32 R56, R152.reuse, R148, R56 ;  /* 0x000000949838723c */ /* 0x040fe80000001838 */
[--C-:B--2---:R-:W-:Y:S04]  /*21900*/  FFMA.FTZ R135, R171, c[0x0][0x2d0], -R208.reuse ;  /* 0x0000b400ab877a23 */ /* 0x104fe800000108d0 */
        /* <DEDUP_REMOVED lines=8> */
[----:B------:R-:W-:Y:S03]  /*21990*/  MOV R162, R161 ;  /* 0x000000a100a27202 */ /* 0x000fe60000000f00 */
[----:B------:R-:W-:Y:S02]  /*219a0*/  MOV R161, R159 ;  /* 0x0000009f00a17202 */ /* 0x000fe40000000f00 */
[----:B------:R-:W-:Y:S01]  /*219b0*/  MOV R159, R158 ;  /* 0x0000009e009f7202 */ /* 0x000fe20000000f00 */
[--C-:B------:R-:W-:Y:S01]  /*219c0*/  FFMA.FTZ R173, R162, c[0x0][0x2d0], -R209.reuse ;  /* 0x0000b400a2ad7a23 */ /* 0x100fe200000108d1 */
[----:B------:R-:W-:Y:S01]  /*219d0*/  MOV R158, R157 ;  /* 0x0000009d009e7202 */ /* 0x000fe20000000f00 */
[--C-:B------:R-:W-:Y:S01]  /*219e0*/  FFMA.FTZ R172, R161, c[0x0][0x2d0], -R209.reuse ;  /* 0x0000b400a1ac7a23 */ /* 0x100fe200000108d1 */
[----:B------:R-:W-:Y:S01]  /*219f0*/  MOV R157, R156 ;  /* 0x0000009c009d7202 */ /* 0x000fe20000000f00 */
[--C-:B------:R-:W-:Y:S01]  /*21a00*/  FFMA.FTZ R171, R159, c[0x0][0x2d0], -R209.reuse ;  /* 0x0000b4009fab7a23 */ /* 0x100fe200000108d1 */
[----:B------:R-:W4:Y:S01]  /*21a10*/  LDL.LU R156, [R1+0x8] ;  /* 0x00000800019c7983 */ /* 0x000f220000300800 */
[----:B------:R-:W-:Y:S02]  /*21a20*/  MUFU.EX2 R204, R173 ;  /* 0x000000ad00cc7308 */ /* 0x000fe40000000800 */
[--C-:B------:R-:W-:Y:S01]  /*21a30*/  FFMA.FTZ R174, R157, c[0x0][0x2d0], -R208.reuse ;  /* 0x0000b4009dae7a23 */ /* 0x100fe200000108d0 */
[-C--:B--2---:R-:W-:Y:S07]  /*21a40*/  HMMA.16816.F32 R68, R144, R148.reuse, R68 ;  /* 0x000000949044723c */ /* 0x084fee0000001844 */
[----:B------:R3:W-:Y:S01]  /*21a50*/  MUFU.EX2 R203, R171 ;  /* 0x000000ab00cb7308 */ /* 0x0007e20000000800 */
[--C-:B-1----:R-:W-:Y:S04]  /*21a60*/  FFMA.FTZ R135, R170, c[0x0][0x2d0], -R208.reuse ;  /* 0x0000b400aa877a23 */ /* 0x102fe800000108d0 */
[--C-:B------:R-:W-:Y:S01]  /*21a70*/  FFMA.FTZ R170, R158, c[0x0][0x2d0], -R208.reuse ;  /* 0x0000b4009eaa7a23 */ /* 0x100fe200000108d0 */
[C---:B------:R-:W-:Y:S04]  /*21a80*/  HMMA.16816.F32 R72, R152.reuse, R148, R72 ;  /* 0x000000949848723c */ /* 0x040fe80000001848 */
[----:B------:R-:W-:Y:S01]  /*21a90*/  FFMA.FTZ R208, R217, c[0x0][0x2d0], -R208 ;  /* 0x0000b400d9d07a23 */ /* 0x000fe200000108d0 */
[----:B------:R1:W-:Y:S03]  /*21aa0*/  MUFU.EX2 R197, R135 ;  /* 0x0000008700c57308 */ /* 0x0003e60000000800 */
[-C--:B------:R-:W-:Y:S07]  /*21ab0*/  HMMA.16816.F32 R76, R152, R150.reuse, R76 ;  /* 0x00000096984c723c */ /* 0x080fee000000184c */
[----:B------:R-:W2:Y:S01]  /*21ac0*/  MUFU.EX2 R251, R208 ;  /* 0x000000d000fb7308 */ /* 0x000ea20000000800 */
[C---:B------:R-:W-:Y:S01]  /*21ad0*/  HMMA.16816.F32 R80, R144.reuse, R150, R80 ;  /* 0x000000969050723c */ /* 0x040fe20000001850 */
[----:B------:R-:W2:Y:S03]  /*21ae0*/  LDSM.16.MT88.4 R148, [R226+0x2900] ;  /* 0x00290000e294783b */ /* 0x000ea60000004200 */
[----:B---3--:R-:W-:Y:S05]  /*21af0*/  MOV R171, R188 ;  /* 0x000000bc00ab7202 */ /* 0x008fea0000000f00 */
[----:B------:R-:W-:Y:S03]  /*21b00*/  MUFU.EX2 R201, R170 ;  /* 0x000000aa00c97308 */ /* 0x000fe60000000800 */
[--C-:B-1----:R-:W-:Y:S02]  /*21b10*/  FFMA.FTZ R135, R160, c[0x0][0x2d0], -R2.reuse ;  /* 0x0000b400a0877a23 */ /* 0x102fe40000010802 */
[----:B------:R-:W3:Y:S05]  /*21b20*/  LDL.LU R160, [R1+0xc] ;  /* 0x00000c0001a07983 */ /* 0x000eea0000300800 */
[----:B------:R1:W-:Y:S01]  /*21b30*/  MUFU.EX2 R248, R135 ;  /* 0x0000008700f87308 */ /* 0x0003e20000000800 */
[-C--:B--2---:R-:W-:Y:S03]  /*21b40*/  HMMA.16816.F32 R84, R144, R148.reuse, R84 ;  /* 0x000000949054723c */ /* 0x084fe60000001854 */
[--C-:B-1----:R-:W-:Y:S02]  /*21b50*/  FFMA.FTZ R135, R169, c[0x0][0x2d0], -R2.reuse ;  /* 0x0000b400a9877a23 */ /* 0x102fe40000010802 */
[----:B------:R-:W-:Y:S04]  /*21b60*/  FFMA.FTZ R169, R163, c[0x0][0x2d0], -R209 ;  /* 0x0000b400a3a97a23 */ /* 0x000fe800000108d1 */
[----:B------:R-:W-:Y:S01]  /*21b70*/  MUFU.EX2 R209, R174 ;  /* 0x000000ae00d17308 */ /* 0x000fe20000000800 */
[C---:B------:R-:W-:Y:S08]  /*21b80*/  HMMA.16816.F32 R88, R152.reuse, R148, R88 ;  /* 0x000000949858723c */ /* 0x040ff00000001858 */
[-C--:B------:R-:W-:Y:S01]  /*21b90*/  HMMA.16816.F32 R92, R152, R150.reuse, R92 ;  /* 0x00000096985c723c */ /* 0x080fe2000000185c */
[----:B------:R-:W-:Y:S07]  /*21ba0*/  MUFU.EX2 R200, R169 ;  /* 0x000000a900c87308 */ /* 0x000fee0000000800 */
[C---:B------:R-:W-:Y:S01]  /*21bb0*/  HMMA.16816.F32 R96, R144.reuse, R150, R96 ;  /* 0x000000969060723c */ /* 0x040fe20000001860 */
[----:B------:R-:W1:Y:S02]  /*21bc0*/  LDSM.16.MT88.4 R148, [R228+0x2900] ;  /* 0x00290000e494783b */ /* 0x000e640000004200 */
[----:B------:R2:W1:Y:S10]  /*21bd0*/  MUFU.EX2 R169, R172 ;  /* 0x000000ac00a97308 */ /* 0x0004740000000800 */
[----:B------:R1:W-:Y:S01]  /*21be0*/  MUFU.EX2 R247, R135 ;  /* 0x0000008700f77308 */ /* 0x0003e20000000800 */
[----:B--2---:R-:W-:Y:S01]  /*21bf0*/  LDSM.16.MT88.4 R172, [R226+0x1900] ;  /* 0x00190000e2ac783b */ /* 0x004fe20000004200 */
[----:B-1----:R-:W-:Y:S02]  /*21c00*/  FFMA.FTZ R135, R168, c[0x0][0x2d0], -R2 ;  /* 0x0000b400a8877a23 */ /* 0x002fe40000010802 */
[----:B------:R-:W-:Y:S01]  /*21c10*/  FFMA.FTZ R168, R164, c[0x0][0x2d0], -R210 ;  /* 0x0000b400a4a87a23 */ /* 0x000fe200000108d2 */
[-C--:B------:R-:W-:Y:S05]  /*21c20*/  HMMA.16816.F32 R100, R144, R148.reuse, R100 ;  /* 0x000000949064723c */ /* 0x080fea0000001864 */
[----:B------:R1:W-:Y:S03]  /*21c30*/  MUFU.EX2 R249, R135 ;  /* 0x0000008700f97308 */ /* 0x0003e60000000800 */
[C---:B------:R-:W-:Y:S07]  /*21c40*/  HMMA.16816.F32 R104, R152.reuse, R148, R104 ;  /* 0x000000949868723c */ /* 0x040fee0000001868 */
[----:B------:R2:W-:Y:S01]  /*21c50*/  MUFU.EX2 R191, R168 ;  /* 0x000000a800bf7308 */ /* 0x0005e20000000800 */
[-C--:B------:R-:W-:Y:S08]  /*21c60*/  HMMA.16816.F32 R108, R152, R150.reuse, R108 ;  /* 0x00000096986c723c */ /* 0x080ff0000000186c */
[C---:B------:R-:W-:Y:S01]  /*21c70*/  HMMA.16816.F32 R112, R144.reuse, R150, R112 ;  /* 0x000000969070723c */ /* 0x040fe20000001870 */
[----:B------:R-:W2:Y:S03]  /*21c80*/  LDSM.16.MT88.4 R148, [R227+0x2900] ;  /* 0x00290000e394783b */ /* 0x000ea60000004200 */
[----:B-1----:R-:W-:Y:S02]  /*21c90*/  FFMA.FTZ R135, R143, c[0x0][0x2d0], -R2 ;  /* 0x0000b4008f877a23 */ /* 0x002fe40000010802 */
[----:B------:R-:W-:Y:S01]  /*21ca0*/  FFMA.FTZ R143, R167, c[0x0][0x2d0], -R210 ;  /* 0x0000b400a78f7a23 */ /* 0x000fe200000108d2 */
[----:B------:R-:W-:Y:S01]  /*21cb0*/  F2FP.PACK_AB R210, R251, R252 ;  /* 0x000000fcfbd2723e */ /* 0x000fe200000000ff */
[----:B------:R-:W1:Y:S01]  /*21cc0*/  MUFU.EX2 R250, R135 ;  /* 0x0000008700fa7308 */ /* 0x000e620000000800 */
[----:B------:R-:W-:Y:S03]  /*21cd0*/  LDSM.16.MT88.4 R164, [R227+0x1100] ;  /* 0x00110000e3a4783b */ /* 0x000fe60000004200 */
[----:B--2---:R-:W-:Y:S06]  /*21ce0*/  MOV R168, R139 ;  /* 0x0000008b00a87202 */ /* 0x004fec0000000f00 */
[----:B------:R2:W-:Y:S10]  /*21cf0*/  MUFU.EX2 R199, R143 ;  /* 0x0000008f00c77308 */ /* 0x0005f40000000800 */
[----:B------:R-:W-:Y:S01]  /*21d00*/  MUFU.EX2 R139, R140 ;  /* 0x0000008c008b7308 */ /* 0x000fe20000000800 */
[-C--:B------:R-:W-:Y:S03]  /*21d10*/  HMMA.16816.F32 R116, R144, R148.reuse, R116 ;  /* 0x000000949074723c */ /* 0x080fe60000001874 */
[----:B--2---:R-:W-:Y:S05]  /*21d20*/  F2FP.PACK_AB R143, R203, R169 ;  /* 0x000000a9cb8f723e */ /* 0x004fea00000000ff */
[C---:B------:R-:W-:Y:S01]  /*21d30*/  HMMA.16816.F32 R120, R152.reuse, R148, R120 ;  /* 0x000000949878723c */ /* 0x040fe20000001878 */
[----:B------:R-:W2:Y:S04]  /*21d40*/  LDL.LU R149, [R1+0x14] ;  /* 0x0000140001957983 */ /* 0x000ea80000300800 */
[----:B------:R-:W2:Y:S03]  /*21d50*/  LDL.LU R148, [R1+0x10] ;  /* 0x0000100001947983 */ /* 0x000ea60000300800 */
[-C--:B------:R-:W-:Y:S01]  /*21d60*/  HMMA.16816.F32 R124, R152, R150.reuse, R124 ;  /* 0x00000096987c723c */ /* 0x080fe2000000187c */
[----:B------:R-:W1:Y:S07]  /*21d70*/  LDSM.16.MT88.4 R152, [R225+0x1100] ;  /* 0x00110000e198783b */ /* 0x000e6e0000004200 */
[----:B------:R-:W-:Y:S07]  /*21d80*/  HMMA.16816.F32 R128, R144, R150, R128 ;  /* 0x000000969080723c */ /* 0x000fee0000001880 */
[----:B------:R-:W-:Y:S02]  /*21d90*/  F2FP.PACK_AB R144, R192, R190 ;  /* 0x000000bec090723e */ /* 0x000fe400000000ff */
[----:B------:R-:W-:Y:S03]  /*21da0*/  F2FP.PACK_AB R145, R187, R188 ;  /* 0x000000bcbb91723e */ /* 0x000fe600000000ff */
[----:B------:R-:W-:Y:S02]  /*21db0*/  F2FP.PACK_AB R146, R194, R184 ;  /* 0x000000b8c292723e */ /* 0x000fe400000000ff */
[----:B------:R-:W-:Y:S02]  /*21dc0*/  F2FP.PACK_AB R147, R196, R183 ;  /* 0x000000b7c493723e */ /* 0x000fe400000000ff */
[----:B------:R-:W-:Y:S02]  /*21dd0*/  F2FP.PACK_AB R150, R197, R182 ;  /* 0x000000b6c596723e */ /* 0x000fe400000000ff */
[----:B-1----:R-:W-:Y:S03]  /*21de0*/  F2FP.PACK_AB R151, R250, R249 ;  /* 0x000000f9fa97723e */ /* 0x002fe600000000ff */
[-C--:B------:R-:W-:Y:S03]  /*21df0*/  HMMA.16816.F32 R4, R144, R152.reuse, R4 ;  /* 0x000000989004723c */ /* 0x080fe60000001804 */
[----:B----4-:R-:W-:Y:S02]  /*21e00*/  FFMA.FTZ R135, R132, R156, R219 ;  /* 0x0000009c84877223 */ /* 0x010fe400000100db */
[----:B------:R-:W1:Y:S01]  /*21e10*/  LDSM.16.MT88.4 R156, [R226+0x1100] ;  /* 0x00110000e29c783b */ /* 0x000e620000004200 */
[----:B---3--:R-:W-:Y:S07]  /*21e20*/  FFMA.FTZ R132, R133, R160, R220 ;  /* 0x000000a085847223 */ /* 0x008fee00000100dc */
[----:B------:R-:W3:Y:S01]  /*21e30*/  LDSM.16.MT88.4 R160, [R228+0x1100] ;  /* 0x00110000e4a0783b */ /* 0x000ee20000004200 */
[----:B------:R-:W-:Y:S04]  /*21e40*/  FADD.FTZ R132, R223, R132 ;  /* 0x00000084df847221 */ /* 0x000fe80000010000 */
[----:B------:R-:W-:Y:S02]  /*21e50*/  FADD.FTZ R132, R240, R132 ;  /* 0x00000084f0847221 */ /* 0x000fe40000010000 */
[----:B--2---:R-:W-:Y:S01]  /*21e60*/  FFMA.FTZ R133, R3, R149, R215 ;  /* 0x0000009503857223 */ /* 0x004fe200000100d7 */
[----:B------:R-:W-:Y:S01]  /*21e70*/  F2FP.PACK_AB R149, R247, R248 ;  /* 0x000000f8f795723e */ /* 0x000fe200000000ff */
[----:B------:R-:W-:Y:S01]  /*21e80*/  FFMA.FTZ R3, R0, R148, R211 ;  /* 0x0000009400037223 */ /* 0x000fe200000100d3 */
[----:B------:R-:W-:Y:S01]  /*21e90*/  F2FP.PACK_AB R148, R186, R189 ;  /* 0x000000bdba94723e */ /* 0x000fe200000000ff */
[--C-:B------:R-:W-:Y:S01]  /*21ea0*/  FFMA.FTZ R0, R237, c[0x0][0x2d0], -R2.reuse ;  /* 0x0000b400ed007a23 */ /* 0x100fe20000010802 */
[----:B------:R-:W-:Y:S01]  /*21eb0*/  MOV R211, R190 ;  /* 0x000000be00d37202 */ /* 0x000fe20000000f00 */
[----:B------:R2:W5:Y:S01]  /*21ec0*/  LDL.LU R237, [R1+0x88] ;  /* 0x0000880001ed7983 */ /* 0x0005620000300800 */
[----:B------:R-:W-:Y:S01]  /*21ed0*/  FADD.FTZ R3, R212, R3 ;  /* 0x00000003d4037221 */ /* 0x000fe20000010000 */
[----:B------:R4:W-:Y:S01]  /*21ee0*/  MUFU.EX2 R246, R0 ;  /* 0x0000000000f67308 */ /* 0x0009e20000000800 */
[----:B------:R-:W-:Y:S01]  /*21ef0*/  FADD.FTZ R133, R216, R133 ;  /* 0x00000085d8857221 */ /* 0x000fe20000010000 */
[C---:B------:R-:W-:Y:S01]  /*21f00*/  HMMA.16816.F32 R8, R148.reuse, R152, R8 ;  /* 0x000000989408723c */ /* 0x040fe20000001808 */
[----:B------:R-:W-:Y:S03]  /*21f10*/  LDSM.16.MT88.4 R216, [R226+0x3900] ;  /* 0x00390000e2d8783b */ /* 0x000fe60000004200 */
[----:B------:R-:W-:Y:S02]  /*21f20*/  FADD.FTZ R3, R213, R3 ;  /* 0x00000003d5037221 */ /* 0x000fe40000010000 */
[----:B------:R-:W-:Y:S02]  /*21f30*/  FADD.FTZ R133, R221, R133 ;  /* 0x00000085dd857221 */ /* 0x000fe40000010000 */
[-C--:B------:R-:W-:Y:S04]  /*21f40*/  HMMA.16816.F32 R12, R148, R154.reuse, R12 ;  /* 0x0000009a940c723c */ /* 0x080fe8000000180c */
[----:B------:R-:W-:Y:S02]  /*21f50*/  FADD.FTZ R133, R222, R133 ;  /* 0x00000085de857221 */ /* 0x000fe40000010000 */
[----:B------:R-:W-:Y:S02]  /*21f60*/  LDSM.16.MT88.4 R220, [R228+0x3900] ;  /* 0x00390000e4dc783b */ /* 0x000fe40000004200 */
[C---:B------:R-:W-:Y:S04]  /*21f70*/  HMMA.16816.F32 R16, R144.reuse, R154, R16 ;  /* 0x0000009a9010723c */ /* 0x040fe80000001810 */
[----:B------:R-:W-:Y:S01]  /*21f80*/  FADD.FTZ R133, R177, R133 ;  /* 0x00000085b1857221 */ /* 0x000fe20000010000 */
[----:B------:R-:W-:Y:S01]  /*21f90*/  MOV R177, R209 ;  /* 0x000000d100b17202 */ /* 0x000fe20000000f00 */
[----:B------:R-:W2:Y:S01]  /*21fa0*/  LDSM.16.MT88.4 R152, [R225+0x3100] ;  /* 0x00310000e198783b */ /* 0x000ea20000004200 */
[--C-:B----4-:R-:W-:Y:S01]  /*21fb0*/  FFMA.FTZ R0, R238, c[0x0][0x2d0], -R2.reuse ;  /* 0x0000b400ee007a23 */ /* 0x110fe20000010802 */
[-C--:B-1----:R-:W-:Y:S03]  /*21fc0*/  HMMA.16816.F32 R20, R144, R156.reuse, R20 ;  /* 0x0000009c9014723c */ /* 0x082fe60000001814 */
[----:B------:R1:W4:Y:S01]  /*21fd0*/  MUFU.EX2 R245, R0 ;  /* 0x0000000000f57308 */ /* 0x0003220000000800 */
[----:B------:R-:W-:Y:S01]  /*21fe0*/  FFMA.FTZ R2, R141, c[0x0][0x2d0], -R2 ;  /* 0x0000b4008d027a23 */ /* 0x000fe20000010802 */
[----:B------:R-:W-:Y:S01]  /*21ff0*/  F2FP.PACK_AB R208, R177, R201 ;  /* 0x000000c9b1d0723e */ /* 0x000fe200000000ff */
[----:B------:R2:W5:Y:S02]  /*22000*/  LDL.LU R238, [R1+0x84] ;  /* 0x0000840001ee7983 */ /* 0x0005640000300800 */
[C---:B------:R-:W-:Y:S08]  /*22010*/  HMMA.16816.F32 R24, R148.reuse, R156, R24 ;  /* 0x0000009c9418723c */ /* 0x040ff00000001818 */
[-C--:B------:R-:W-:Y:S08]  /*22020*/  HMMA.16816.F32 R28, R148, R158.reuse, R28 ;  /* 0x0000009e941c723c */ /* 0x080ff0000000181c */
[C---:B------:R-:W-:Y:S01]  /*22030*/  HMMA.16816.F32 R32, R144.reuse, R158, R32 ;  /* 0x0000009e9020723c */ /* 0x040fe20000001820 */
[----:B------:R-:W2:Y:S03]  /*22040*/  LDSM.16.MT88.4 R156, [R226+0x3100] ;  /* 0x00310000e29c783b */ /* 0x000ea60000004200 */
[----:B-1----:R-:W-:Y:S01]  /*22050*/  FADD.FTZ R0, R239, R135 ;  /* 0x00000087ef007221 */ /* 0x002fe20000010000 */
[----:B----4-:R-:W-:Y:S01]  /*22060*/  F2FP.PACK_AB R209, R245, R246 ;  /* 0x000000f6f5d1723e */ /* 0x010fe200000000ff */
[----:B------:R1:W4:Y:S02]  /*22070*/  MUFU.EX2 R135, R2 ;  /* 0x0000000200877308 */ /* 0x0003240000000800 */
[-C--:B---3--:R-:W-:Y:S01]  /*22080*/  HMMA.16816.F32 R36, R144, R160.reuse, R36 ;  /* 0x000000a09024723c */ /* 0x088fe20000001824 */
[----:B------:R3:W5:Y:S03]  /*22090*/  LDL.LU R239, [R1+0x80] ;  /* 0x0000800001ef7983 */ /* 0x0007660000300800 */
[----:B------:R-:W-:Y:S02]  /*220a0*/  FADD.FTZ R0, R233, R0 ;  /* 0x00000000e9007221 */ /* 0x000fe40000010000 */
[----:B------:R3:W5:Y:S02]  /*220b0*/  LDL.LU R233, [R1+0x7c] ;  /* 0x00007c0001e97983 */ /* 0x0007640000300800 */
[C---:B------:R-:W-:Y:S02]  /*220c0*/  HMMA.16816.F32 R40, R148.reuse, R160, R40 ;  /* 0x000000a09428723c */ /* 0x040fe40000001828 */
[----:B------:R3:W5:Y:S06]  /*220d0*/  LDL.LU R240, [R1+0x78] ;  /* 0x0000780001f07983 */ /* 0x00076c0000300800 */
[-C--:B------:R-:W-:Y:S04]  /*220e0*/  HMMA.16816.F32 R44, R148, R162.reuse, R44 ;  /* 0x000000a2942c723c */ /* 0x080fe8000000182c */
[----:B-1----:R-:W-:Y:S04]  /*220f0*/  FADD.FTZ R2, R224, R0 ;  /* 0x00000000e0027221 */ /* 0x002fe80000010000 */
[C---:B------:R-:W-:Y:S01]  /*22100*/  HMMA.16816.F32 R48, R144.reuse, R162, R48 ;  /* 0x000000a29030723c */ /* 0x040fe20000001830 */
[----:B------:R-:W1:Y:S03]  /*22110*/  LDSM.16.MT88.4 R160, [R228+0x3100] ;  /* 0x00310000e4a0783b */ /* 0x000e660000004200 */
[----:B------:R-:W-:Y:S02]  /*22120*/  FADD.FTZ R0, R231, R132 ;  /* 0x00000084e7007221 */ /* 0x000fe40000010000 */
[----:B------:R-:W-:Y:S02]  /*22130*/  FADD.FTZ R132, R214, R3 ;  /* 0x00000003d6847221 */ /* 0x000fe40000010000 */
        /* <DEDUP_REMOVED lines=8> */
[----:B------:R-:W-:Y:S01]  /*221c0*/  FADD.FTZ R3, R241, R3 ;  /* 0x00000003f1037221 */ /* 0x000fe20000010000 */
[----:B------:R-:W-:Y:S01]  /*221d0*/  F2FP.PACK_AB R141, R176, R200 ;  /* 0x000000c8b08d723e */ /* 0x000fe200000000ff */
[----:B------:R-:W-:Y:S01]  /*221e0*/  FADD.FTZ R2, R242, R2 ;  /* 0x00000002f2027221 */ /* 0x000fe20000010000 */
[----:B------:R-:W-:Y:S01]  /*221f0*/  MOV R0, R142 ;  /* 0x0000008e00007202 */ /* 0x000fe20000000f00 */
[-C--:B------:R-:W-:Y:S01]  /*22200*/  HMMA.16816.F32 R60, R148, R166.reuse, R60 ;  /* 0x000000a6943c723c */ /* 0x080fe2000000183c */
[----:B------:R3:W5:Y:S03]  /*22210*/  LDL.LU R224, [R1+0x74] ;  /* 0x0000740001e07983 */ /* 0x0007660000300800 */
[----:B------:R-:W-:Y:S01]  /*22220*/  F2FP.PACK_AB R140, R0, R199 ;  /* 0x000000c7008c723e */ /* 0x000fe200000000ff */
[----:B------:R3:W5:Y:S03]  /*22230*/  LDL.LU R231, [R1+0x70] ;  /* 0x0000700001e77983 */ /* 0x0007660000300800 */
[C---:B------:R-:W-:Y:S01]  /*22240*/  HMMA.16816.F32 R64, R144.reuse, R166, R64 ;  /* 0x000000a69040723c */ /* 0x040fe20000001840 */
[----:B------:R-:W1:Y:S07]  /*22250*/  LDSM.16.MT88.4 R164, [R227+0x3100] ;  /* 0x00310000e3a4783b */ /* 0x000e6e0000004200 */
[-C--:B--2---:R-:W-:Y:S01]  /*22260*/  HMMA.16816.F32 R68, R144, R152.reuse, R68 ;  /* 0x000000989044723c */ /* 0x084fe20000001844 */
[----:B------:R3:W5:Y:S04]  /*22270*/  LDL.LU R241, [R1+0x6c] ;  /* 0x00006c0001f17983 */ /* 0x0007680000300800 */
[----:B------:R3:W5:Y:S03]  /*22280*/  LDL.LU R242, [R1+0x68] ;  /* 0x0000680001f27983 */ /* 0x0007660000300800 */
[C---:B------:R-:W-:Y:S07]  /*22290*/  HMMA.16816.F32 R72, R148.reuse, R152, R72 ;  /* 0x000000989448723c */ /* 0x040fee0000001848 */
[----:B------:R-:W-:Y:S01]  /*222a0*/  MOV R152, R191 ;  /* 0x000000bf00987202 */ /* 0x000fe20000000f00 */
[-C--:B------:R-:W-:Y:S04]  /*222b0*/  HMMA.16816.F32 R76, R148, R154.reuse, R76 ;  /* 0x0000009a944c723c */ /* 0x080fe8000000184c */
[----:B------:R-:W-:Y:S02]  /*222c0*/  MOV R153, R189 ;  /* 0x000000bd00997202 */ /* 0x000fe40000000f00 */
[----:B------:R-:W-:Y:S01]  /*222d0*/  LDSM.16.MT88.4 R188, [R228+0x1900] ;  /* 0x00190000e4bc783b */ /* 0x000fe20000004200 */
[----:B------:R-:W-:Y:S01]  /*222e0*/  F2FP.PACK_AB R142, R152, R168 ;  /* 0x000000a8988e723e */ /* 0x000fe200000000ff */
[C---:B------:R-:W-:Y:S08]  /*222f0*/  HMMA.16816.F32 R80, R144.reuse, R154, R80 ;  /* 0x0000009a9050723c */ /* 0x040ff00000001850 */
        /* <DEDUP_REMOVED lines=13> */
[-C--:B--2---:R-:W-:Y:S07]  /*223d0*/  HMMA.16816.F32 R144, R140, R156.reuse, R4 ;  /* 0x0000009c8c90723c */ /* 0x084fee0000001804 */
[----:B------:R-:W-:Y:S02]  /*223e0*/  MOV R7, R211 ;  /* 0x000000d300077202 */ /* 0x000fe40000000f00 */
[----:B----4-:R-:W-:Y:S07]  /*223f0*/  F2FP.PACK_AB R211, R135, R139 ;  /* 0x0000008b87d3723e */ /* 0x010fee00000000ff */
[C---:B------:R-:W-:Y:S07]  /*22400*/  HMMA.16816.F32 R148, R208.reuse, R156, R8 ;  /* 0x0000009cd094723c */ /* 0x040fee0000001808 */
        /* <DEDUP_REMOVED lines=19> */
[----:B------:R-:W-:Y:S01]  /*22540*/  MOV R28, R7 ;  /* 0x00000007001c7202 */ /* 0x000fe20000000f00 */
[----:B------:R-:W-:Y:S01]  /*22550*/  FADD.FTZ R0, R0, R132 ;  /* 0x0000008400007221 */ /* 0x000fe20000010000 */
[----:B------:R-:W-:Y:S01]  /*22560*/  MOV R26, R182 ;  /* 0x000000b6001a7202 */ /* 0x000fe20000000f00 */
[----:B------:R-:W1:Y:S01]  /*22570*/  LDSM.16.MT88.4 R4, [R227+0x3900] ;  /* 0x00390000e304783b */ /* 0x000e620000004200 */
[----:B------:R-:W-:Y:S04]  /*22580*/  MOV R35, R178 ;  /* 0x000000b200237202 */ /* 0x000fe80000000f00 */
[----:B------:R-:W-:Y:S02]  /*22590*/  MOV R33, R179 ;  /* 0x000000b300217202 */ /* 0x000fe40000000f00 */
[-C--:B------:R-:W-:Y:S03]  /*225a0*/  HMMA.16816.F32 R176, R140, R188.reuse, R36 ;  /* 0x000000bc8cb0723c */ /* 0x080fe60000001824 */
[----:B------:R-:W-:Y:S02]  /*225b0*/  MOV R34, R202 ;  /* 0x000000ca00227202 */ /* 0x000fe40000000f00 */
[----:B------:R-:W-:Y:S02]  /*225c0*/  MOV R32, R185 ;  /* 0x000000b900207202 */ /* 0x000fe40000000f00 */
        /* <DEDUP_REMOVED lines=27> */
[----:B------:R-:W-:Y:S01]  /*22780*/  MOV R28, R14 ;  /* 0x0000000e001c7202 */ /* 0x000fe20000000f00 */
[----:B------:R-:W-:Y:S01]  /*22790*/  FADD.FTZ R2, R34, R10 ;  /* 0x0000000a22027221 */ /* 0x000fe20000010000 */
        /* <DEDUP_REMOVED lines=68> */
[----:B------:R-:W-:Y:S01]  /*22be0*/  FADD.FTZ R0, R139, R6 ;  /* 0x000000068b007221 */ /* 0x000fe20000010000 */
[----:B------:R-:W-:Y:S02]  /*22bf0*/  MOV R139, R134 ;  /* 0x00000086008b7202 */ /* 0x000fe40000000f00 */
[----:B------:R1:W-:Y:S01]  /*22c00*/  STL [R1+0xc], R3 ;  /* 0x00000c0301007387 */ /* 0x0003e20000100800 */
[----:B------:R-:W-:Y:S01]  /*22c10*/  FADD.FTZ R0, R135, R0 ;  /* 0x0000000087007221 */ /* 0x000fe20000010000 */
[----:B------:R-:W-:Y:S02]  /*22c20*/  MOV R135, R136 ;  /* 0x0000008800877202 */ /* 0x000fe40000000f00 */
[----:B------:R2:W-:Y:S04]  /*22c30*/  STL [R1+0x14], R2 ;  /* 0x0000140201007387 */ /* 0x0005e80000100800 */
[----:B------:R3:W-:Y:S01]  /*22c40*/  STL [R1+0x10], R0 ;  /* 0x0000100001007387 */ /* 0x0007e20000100800 */
[----:B-1----:R-:W-:Y:S02]  /*22c50*/  MOV R3, R137 ;  /* 0x0000008900037202 */ /* 0x002fe40000000f00 */
[----:B--2---:R-:W-:Y:S01]  /*22c60*/  MOV R2, R138 ;  /* 0x0000008a00027202 */ /* 0x004fe20000000f00 */
[----:B------:R-:W-:-:S05]  /*22c70*/  @P0 BRA `(.L_x_1677) ;  /* 0xffffb66000000947 */ /* 0x000fca000383ffff */
.L_x_1676:
[----:B---3--:R-:W2:Y:S04]  /*22c80*/  LDL.LU R0, [R1+0x8] ;  /* 0x0000080001007983 */ /* 0x008ea80000300800 */
        /* <DEDUP_REMOVED lines=184> */
.L_x_1586:
[----:B------:R-:W-:Y:S01]  /*23810*/  USHF.R.S32.HI UR8, URZ, 0x1f, UR16 ;  /* 0x0000001f3f087899 */ /* 0x000fe20008011410 */
[----:B------:R-:W-:Y:S05]  /*23820*/  @P4 BRA `(.L_x_1678) ;  /* 0x00001dc000004947 */ /* 0x000fea0003800000 */
[----:B------:R-:W1:Y:S01]  /*23830*/  S2R R66, SR_TID.X ;  /* 0x0000000000427919 */ /* 0x000e620000002100 */
[----:B------:R-:W-:Y:S01]  /*23840*/  F2FP.PACK_AB R57, R57, R144 ;  /* 0x000000903939723e */ /* 0x000fe200000000ff */
[----:B------:R-:W-:Y:S01]  /*23850*/  ULDC.64 UR6, c[0x0][0x500] ;  /* 0x0001400000067ab9 */ /* 0x000fe20000000a00 */
[----:B------:R-:W-:Y:S01]  /*23860*/  F2FP.PACK_AB R56, R56, R146 ;  /* 0x000000923838723e */ /* 0x000fe200000000ff */
[----:B------:R-:W-:Y:S01]  /*23870*/  UISETP.NE.U32.AND UP1, UPT, URZ, UR6, UPT ;  /* 0x000000063f00728c */ /* 0x000fe2000bf25070 */
[----:B------:R-:W-:Y:S01]  /*23880*/  F2FP.PACK_AB R7, R157, R156 ;  /* 0x0000009c9d07723e */ /* 0x000fe200000000ff */
[----:B------:R-:W-:Y:S01]  /*23890*/  ULDC.64 UR4, c[0x0][0x508] ;  /* 0x0001420000047ab9 */ /* 0x000fe20000000a00 */
[----:B------:R-:W-:Y:S01]  /*238a0*/  F2FP.PACK_AB R52, R52, R158 ;  /* 0x0000009e3434723e */ /* 0x000fe200000000ff */
[----:B------:R-:W-:Y:S01]  /*238b0*/  UISETP.NE.AND.EX UP1, UPT, URZ, UR7, UPT, UP1 ;  /* 0x000000073f00728c */ /* 0x000fe2000bf25310 */
[----:B------:R-:W-:Y:S01]  /*238c0*/  F2FP.PACK_AB R58, R58, R148 ;  /* 0x000000943a3a723e */ /* 0x000fe200000000ff */
[----:B------:R-:W-:Y:S01]  /*238d0*/  UISETP.NE.U32.AND UP0, UPT, URZ, UR4, UPT ;  /* 0x000000043f00728c */ /* 0x000fe2000bf05070 */
[----:B------:R-:W-:Y:S01]  /*238e0*/  F2FP.PACK_AB R150, R151, R150 ;  /* 0x000000969796723e */ /* 0x000fe200000000ff */
[----:B------:R-:W-:Y:S01]  /*238f0*/  ULDC.64 UR6, c[0x0][0x500] ;  /* 0x0001400000067ab9 */ /* 0x000fe20000000a00 */
[----:B------:R-:W-:Y:S01]  /*23900*/  F2FP.PACK_AB R55, R55, R152 ;  /* 0x000000983737723e */ /* 0x000fe200000000ff */
[----:B------:R-:W-:Y:S01]  /*23910*/  UMOV UR4, 0x4 ;  /* 0x0000000400047882 */ /* 0x000fe20000000000 */
[----:B------:R-:W-:Y:S01]  /*23920*/  F2FP.PACK_AB R154, R155, R154 ;  /* 0x0000009a9b9a723e */ /* 0x000fe200000000ff */
[----:B------:R-:W-:Y:S01]  /*23930*/  UIMAD.WIDE UR6, UR26, UR4, UR6 ;  /* 0x000000041a0672a5 */ /* 0x000fe2000f8e0206 */
[----:B------:R-:W-:Y:S01]  /*23940*/  F2FP.PACK_AB R51, R51, R160 ;  /* 0x000000a03333723e */ /* 0x000fe200000000ff */
[----:B------:R-:W-:Y:S01]  /*23950*/  UISETP.NE.AND.EX UP0, UPT, URZ, UR5, UPT, UP0 ;  /* 0x000000053f00728c */ /* 0x000fe2000bf05300 */
        /* <DEDUP_REMOVED lines=99> */
[----:B--2---:R-:W-:Y:S01]  /*23f90*/  IMAD.IADD R8, R7, 0x1, R2 ;  /* 0x0000000107087824 */ /* 0x004fe200078e0202 */
[----:B------:R-:W-:Y:S01]  /*23fa0*/  STS [R6+0x80], R49 ;  /* 0x0000803106007388 */ /* 0x000fe20000000800 */
[----:B------:R-:W-:Y:S02]  /*23fb0*/  F2FP.PACK_AB R13, R13, R122 ;  /* 0x0000007a0d0d723e */ /* 0x000fe400000000ff */
[----:B-----5:R-:W-:Y:S01]  /*23fc0*/  F2FP.PACK_AB R10, R125, R124 ;  /* 0x0000007c7d0a723e */ /* 0x020fe200000000ff */
[----:B------:R-:W-:Y:S01]  /*23fd0*/  STS [R6+0x480], R48 ;  /* 0x0004803006007388 */ /* 0x000fe20000000800 */
[----:B------:R-:W-:-:S02]  /*23fe0*/  F2FP.PACK_AB R9, R127, R126 ;  /* 0x0000007e7f09723e */ /* 0x000fc400000000ff */
[----:B------:R-:W-:Y:S01]  /*23ff0*/  PLOP3.LUT P0, PT, PT, PT, UP1, 0x80, 0x0 ;  /* 0x000000000000781c */ /* 0x000fe20003f0f018 */
[----:B------:R1:W-:Y:S01]  /*24000*/  STS [R8+0x400], R5 ;  /* 0x0004000508007388 */ /* 0x0003e20000000800 */
[----:B------:R-:W-:-:S03]  /*24010*/  PLOP3.LUT P1, PT, PT, PT, UP0, 0x80, 0x0 ;  /* 0x000000000000781c */ /* 0x000fc60003f2f008 */
        /* <DEDUP_REMOVED lines=37> */
[----:B-1----:R-:W-:-:S03]  /*24270*/  IMAD.U32 R4, RZ, RZ, UR6 ;  /* 0x00000006ff047e24 */ /* 0x002fc6000f8e00ff */
        /* <DEDUP_REMOVED lines=9> */
[----:B------:R2:W-:Y:S01]  /*24310*/  STS [R7+0x6400], R9 ;  /* 0x0064000907007388 */ /* 0x0005e20000000800 */
[----:B-1----:R-:W-:-:S03]  /*24320*/  IMAD.U32 R5, RZ, RZ, UR7 ;  /* 0x00000007ff057e24 */ /* 0x002fc6000f8e00ff */
[----:B------:R-:W-:Y:S06]  /*24330*/  BAR.SYNC.DEFER_BLOCKING 0x1, 0x80 ;  /* 0x0042000000007b1d */ /* 0x000fec0000010000 */
[----:B------:R-:W-:Y:S02]  /*24340*/  ULDC.64 UR6, c[0x0][0x508] ;  /* 0x0001420000067ab9 */ /* 0x000fe40000000a00 */
[----:B------:R-:W-:Y:S01]  /*24350*/  @UP0 UIMAD.WIDE UR6, UR26, UR4, UR6 ;  /* 0x000000041a0602a5 */ /* 0x000fe2000f8e0206 */
[----:B------:R-:W3:Y:S01]  /*24360*/  @P0 LDG.E R0, [R4.64] ;  /* 0x0000001c04000981 */ /* 0x000ee2000c1e1900 */
[----:B------:R-:W-:-:S04]  /*24370*/  IMAD.MOV.U32 R17, RZ, RZ, c[0x0][0x388] ;  /* 0x0000e200ff117624 */ /* 0x000fc800078e00ff */
[----:B------:R-:W-:Y:S02]  /*24380*/  IMAD.U32 R2, RZ, RZ, UR6 ;  /* 0x00000006ff027e24 */ /* 0x000fe4000f8e00ff */
[----:B------:R-:W-:-:S05]  /*24390*/  IMAD.U32 R3, RZ, RZ, UR7 ;  /* 0x00000007ff037e24 */ /* 0x000fca000f8e00ff */
[----:B------:R1:W5:Y:S02]  /*243a0*/  @P1 LDG.E R17, [R2.64] ;  /* 0x0000001c02111981 */ /* 0x000364000c1e1900 */
[----:B-1----:R-:W-:Y:S02]  /*243b0*/  CS2R R2, SRZ ;  /* 0x0000000000027805 */ /* 0x002fe4000001ff00 */
[--C-:B---3--:R-:W-:Y:S01]  /*243c0*/  @P0 SHF.R.S32.HI R3, RZ, 0x1f, R0.reuse ;  /* 0x0000001fff030819 */ /* 0x108fe20000011400 */
[----:B------:R-:W-:Y:S01]  /*243d0*/  @P0 IMAD.MOV.U32 R2, RZ, RZ, R0 ;  /* 0x000000ffff020224 */ /* 0x000fe200078e0000 */
[----:B------:R-:W-:Y:S05]  /*243e0*/  @P1 BRA `(.L_x_1679) ;  /* 0x0000004000001947 */ /* 0x000fea0003800000 */
[----:B--2---:R-:W-:Y:S05]  /*243f0*/  @!P0 BRA `(.L_x_1679) ;  /* 0x0000003000008947 */ /* 0x004fea0003800000 */
[----:B------:R1:W2:Y:S04]  /*24400*/  LDG.E R0, [R4.64] ;  /* 0x0000001c04007981 */ /* 0x0002a8000c1e1900 */
[----:B-1----:R-:W2:Y:S02]  /*24410*/  LDG.E R4, [R4.64+0x4] ;  /* 0x0000041c04047981 */ /* 0x002ea4000c1e1900 */
[----:B--2--5:R-:W-:-:S02]  /*24420*/  IADD3 R17, -R0, R4, RZ ;  /* 0x0000000400117210 */ /* 0x024fc40007ffe1ff */
.L_x_1679:
[----:B--2---:R-:W-:Y:S01]  /*24430*/  LOP3.LUT R6, R60, 0xffffffe0, RZ, 0xc0, !PT ;  /* 0xffffffe03c067812 */ /* 0x004fe200078ec0ff */
[----:B------:R-:W1:Y:S01]  /*24440*/  R2UR UR5, R3 ;  /* 0x00000000030573c2 */ /* 0x000e6200000e0000 */
[----:B------:R-:W-:Y:S01]  /*24450*/  IMAD.MOV.U32 R5, RZ, RZ, c[0x0][0x4e8] ;  /* 0x00013a00ff057624 */ /* 0x000fe200078e00ff */
[----:B------:R-:W-:Y:S01]  /*24460*/  SHF.R.S32.HI R4, RZ, 0x1f, R59 ;  /* 0x0000001fff047819 */ /* 0x000fe2000001143b */
[----:B------:R-:W2:Y:S01]  /*24470*/  S2R R76, SR_CTAID.X ;  /* 0x00000000004c7919 */ /* 0x000ea20000002500 */
[----:B------:R-:W-:Y:S01]  /*24480*/  IMAD.IADD R6, R66, 0x1, -R6 ;  /* 0x0000000142067824 */ /* 0x000fe200078e0a06 */
[----:B------:R-:W-:Y:S01]  /*24490*/  LEA.HI R0, R32, R32, RZ, 0x1 ;  /* 0x0000002020007211 */ /* 0x000fe200078f08ff */
[----:B------:R-:W-:Y:S01]  /*244a0*/  ULDC.64 UR6, c[0x0][0x490] ;  /* 0x0001240000067ab9 */ /* 0x000fe20000000a00 */
[----:B------:R-:W-:Y:S01]  /*244b0*/  LEA.HI R4, R4, R59, RZ, 0x2 ;  /* 0x0000003b04047211 */ /* 0x000fe200078f10ff */
[----:B------:R-:W3:Y:S01]  /*244c0*/  R2UR UR10, R2 ;  /* 0x00000000020a73c2 */ /* 0x000ee200000e0000 */
[----:B------:R-:W-:Y:S01]  /*244d0*/  SHF.R.S32.HI R8, RZ, 0x1f, R6 ;  /* 0x0000001fff087819 */ /* 0x000fe20000011406 */
[----:B------:R-:W-:Y:S01]  /*244e0*/  ULDC UR9, c[0x0][0x3a4] ;  /* 0x0000e90000097ab9 */ /* 0x000fe20000000800 */
[----:B------:R-:W-:Y:S01]  /*244f0*/  ISETP.NE.AND P1, PT, R5, 0x1, PT ;  /* 0x000000010500780c */ /* 0x000fe20003f25270 */
[----:B-----5:R-:W-:Y:S01]  /*24500*/  IMAD R17, R17, c[0x0][0x4e8], RZ ;  /* 0x00013a0011117a24 */ /* 0x020fe200078e02ff */
[C---:B------:R-:W-:Y:S01]  /*24510*/  LOP3.LUT R5, R0.reuse, 0x1ffffffe, RZ, 0xc0, !PT ;  /* 0x1ffffffe00057812 */ /* 0x040fe200078ec0ff */
[----:B------:R-:W-:Y:S01]  /*24520*/  IMAD.SHL.U32 R0, R0, 0x20, RZ ;  /* 0x0000002000007824 */ /* 0x000fe200078e00ff */
[----:B------:R-:W-:Y:S01]  /*24530*/  LOP3.LUT R4, R4, 0xffffffc, RZ, 0xc0, !PT ;  /* 0x0ffffffc04047812 */ /* 0x000fe200078ec0ff */
[----:B------:R4:W1:Y:S01]  /*24540*/  R2UR UR11, R3 ;  /* 0x00000000030b73c2 */ /* 0x00086200000e0000 */
[----:B------:R-:W-:Y:S01]  /*24550*/  LEA.HI R8, R8, R6, RZ, 0x2 ;  /* 0x0000000608087211 */ /* 0x000fe200078f10ff */
[----:B------:R-:W-:Y:S01]  /*24560*/  IMAD.IADD R7, R32, 0x1, -R5 ;  /* 0x0000000120077824 */ /* 0x000fe200078e0a05 */
[----:B------:R-:W-:Y:S01]  /*24570*/  LOP3.LUT R0, R0, 0xffffffc0, RZ, 0xc0, !PT ;  /* 0xffffffc000007812 */ /* 0x000fe200078ec0ff */
[----:B------:R-:W-:Y:S01]  /*24580*/  IMAD.IADD R4, R59, 0x1, -R4 ;  /* 0x000000013b047824 */ /* 0x000fe200078e0a04 */
[----:B------:R-:W-:Y:S01]  /*24590*/  SHF.R.S32.HI R5, RZ, 0x2, R8 ;  /* 0x00000002ff057819 */ /* 0x000fe20000011408 */
[----:B------:R-:W-:Y:S01]  /*245a0*/  BSSY B0, `(.L_x_1680) ;  /* 0x000008d000007945 */ /* 0x000fe20003800000 */
[----:B------:R-:W-:Y:S01]  /*245b0*/  LOP3.LUT P0, RZ, R6, 0x3, RZ, 0xc0, !PT ;  /* 0x0000000306ff7812 */ /* 0x000fe2000780c0ff */
[----:B------:R-:W-:Y:S01]  /*245c0*/  IMAD R0, R7, 0x8, R0 ;  /* 0x0000000807007824 */ /* 0x000fe200078e0200 */
[----:B-1----:R-:W-:Y:S01]  /*245d0*/  UMOV UR11, UR5 ;  /* 0x00000005000b7c82 */ /* 0x002fe20008000000 */
[----:B------:R-:W-:Y:S01]  /*245e0*/  IMAD R15, R4, 0x10, R5 ;  /* 0x00000010040f7824 */ /* 0x000fe200078e0205 */
[----:B------:R1:W1:Y:S02]  /*245f0*/  R2UR UR4, R2 ;  /* 0x00000000020473c2 */ /* 0x00026400000e0000 */
[----:B-1----:R-:W-:Y:S01]  /*24600*/  UIMAD UR4, UR8, UR6, URZ ;  /* 0x00000006080472a4 */ /* 0x002fe2000f8e023f */
[-C--:B------:R-:W-:Y:S01]  /*24610*/  LEA.HI R5, R65, R66.reuse, RZ, 0x3 ;  /* 0x0000004241057211 */ /* 0x080fe200078f18ff */
[----:B------:R-:W-:Y:S01]  /*24620*/  IMAD.IADD R4, R15, 0x1, R0 ;  /* 0x000000010f047824 */ /* 0x000fe200078e0200 */
[----:B------:R-:W-:Y:S01]  /*24630*/  LEA.HI R21, R65, R66, RZ, 0x6 ;  /* 0x0000004241157211 */ /* 0x000fe200078f30ff */
[----:B---3--:R-:W-:Y:S01]  /*24640*/  UIMAD.WIDE.U32 UR10, UR16, UR6, UR10 ;  /* 0x00000006100a72a5 */ /* 0x008fe2000f8e000a */
[----:B------:R-:W-:Y:S01]  /*24650*/  LOP3.LUT R6, R5, 0xfffffff8, RZ, 0xc0, !PT ;  /* 0xfffffff805067812 */ /* 0x000fe200078ec0ff */
[----:B--2---:R-:W-:Y:S01]  /*24660*/  IMAD R4, R76, 0x80, R4 ;  /* 0x000000804c047824 */ /* 0x004fe200078e0204 */
[----:B------:R-:W1:Y:S01]  /*24670*/  R2UR UR14, R2 ;  /* 0x00000000020e73c2 */ /* 0x000e6200000e0000 */
[----:B------:R-:W-:Y:S01]  /*24680*/  USHF.R.S32.HI UR6, URZ, 0x1f, UR26 ;  /* 0x0000001f3f067899 */ /* 0x000fe2000801141a */
[----:B------:R-:W-:Y:S01]  /*24690*/  SHF.R.S32.HI R19, RZ, 0x3, R5 ;  /* 0x00000003ff137819 */ /* 0x000fe20000011405 */
[----:B------:R-:W-:Y:S01]  /*246a0*/  UIMAD UR7, UR16, UR7, UR4 ;  /* 0x00000007100772a4 */ /* 0x000fe2000f8e0204 */
[----:B------:R-:W-:Y:S01]  /*246b0*/  IMAD.MOV.U32 R0, RZ, RZ, R4 ;  /* 0x000000ffff007224 */ /* 0x000fe200078e0004 */
[----:B------:R-:W-:Y:S01]  /*246c0*/  USEL UR6, UR6, URZ, !UP1 ;  /* 0x0000003f06067287 */ /* 0x000fe2000c800000 */
[----:B------:R-:W-:Y:S01]  /*246d0*/  IMAD.IADD R6, R66, 0x1, -R6 ;  /* 0x0000000142067824 */ /* 0x000fe200078e0a06 */
[----:B------:R-:W-:Y:S01]  /*246e0*/  ULDC.64 UR4, c[0x0][0x498] ;  /* 0x0001260000047ab9 */ /* 0x000fe20000000a00 */
[----:B------:R-:W2:Y:S01]  /*246f0*/  R2UR UR13, R3 ;  /* 0x00000000030d73c2 */ /* 0x000ea200000e0000 */
[----:B------:R-:W-:Y:S01]  /*24700*/  UIADD3 UR11, UR11, UR7, URZ ;  /* 0x000000070b0b7290 */ /* 0x000fe2000fffe03f */
[----:B------:R-:W-:Y:S01]  /*24710*/  IMAD R15, R76, 0x80, R15 ;  /* 0x000000804c0f7824 */ /* 0x000fe200078e020f */
[----:B------:R-:W-:-:S02]  /*24720*/  USEL UR26, UR26, URZ, !UP1 ;  /* 0x0000003f1a1a7287 */ /* 0x000fc4000c800000 */
[----:B------:R-:W-:Y:S02]  /*24730*/  UIMAD UR7, UR6, UR4, URZ ;  /* 0x00000004060772a4 */ /* 0x000fe4000f8e023f */
[----:B------:R-:W-:Y:S01]  /*24740*/  UIMAD.WIDE.U32 UR18, UR26, UR4, UR10 ;  /* 0x000000041a1272a5 */ /* 0x000fe2000f8e000a */
[----:B------:R3:W4:Y:S01]  /*24750*/  R2UR UR12, R2 ;  /* 0x00000000020c73c2 */ /* 0x00072200000e0000 */
[----:B------:R-:W-:Y:S02]  /*24760*/  UIMAD UR7, UR26, UR5, UR7 ;  /* 0x000000051a0772a4 */ /* 0x000fe4000f8e0207 */
[----:B------:R-:W-:Y:S02]  /*24770*/  ULDC UR10, c[0x0][0x3a0] ;  /* 0x0000e800000a7ab9 */ /* 0x000fe40000000800 */
[----:B------:R-:W-:Y:S02]  /*24780*/  ULDC.64 UR4, c[0x0][0x3e8] ;  /* 0x0000fa0000047ab9 */ /* 0x000fe40000000a00 */
[----:B------:R-:W-:Y:S01]  /*24790*/  UIMAD UR8, UR8, UR4, URZ ;  /* 0x00000004080872a4 */ /* 0x000fe2000f8e023f */
[----:B------:R4:W1:Y:S02]  /*247a0*/  R2UR UR15, R3 ;  /* 0x00000000030f73c2 */ /* 0x00086400000e0000 */
[----:B-1----:R-:W-:-:S02]  /*247b0*/  UIMAD.WIDE.U32 UR14, UR14, UR10, URZ ;  /* 0x0000000a0e0e72a5 */ /* 0x002fc4000f8e003f */
[----:B------:R-:W-:Y:S02]  /*247c0*/  UIMAD UR5, UR16, UR5, UR8 ;  /* 0x00000005100572a4 */ /* 0x000fe4000f8e0208 */
[----:B--2---:R-:W-:Y:S01]  /*247d0*/  UIMAD UR10, UR13, UR10, URZ ;  /* 0x0000000a0d0a72a4 */ /* 0x004fe2000f8e023f */
[----:B---3--:R-:W-:-:S03]  /*247e0*/  @P1 IMAD.HI.U32 R2, R4, c[0x0][0x4ec], RZ ;  /* 0x00013b0004021a27 */ /* 0x008fc600078e00ff */
[----:B----4-:R-:W-:Y:S02]  /*247f0*/  UIMAD UR9, UR12, UR9, UR10 ;  /* 0x000000090c0972a4 */ /* 0x010fe4000f8e020a */
[----:B------:R-:W-:Y:S02]  /*24800*/  @P1 SHF.R.U32.HI R0, RZ, c[0x0][0x4f0], R2 ;  /* 0x00013c00ff001a19 */ /* 0x000fe40000011602 */
[----:B------:R-:W-:Y:S02]  /*24810*/  UIADD3 UR15, UR15, UR9, URZ ;  /* 0x000000090f0f7290 */ /* 0x000fe4000fffe03f */
[--C-:B------:R-:W-:Y:S01]  /*24820*/  SHF.R.S32.HI R3, RZ, 0x1f, R0.reuse ;  /* 0x0000001fff037819 */ /* 0x100fe20000011400 */
[----:B------:R-:W-:Y:S01]  /*24830*/  IMAD.MOV R2, RZ, RZ, -R0 ;  /* 0x000000ffff027224 */ /* 0x000fe200078e0a00 */
[----:B------:R-:W-:Y:S01]  /*24840*/  IADD3 R8, P2, R0, UR18, RZ ;  /* 0x0000001200087c10 */ /* 0x000fe2000ff5e0ff */
[----:B------:R-:W-:Y:S01]  /*24850*/  IMAD.SHL.U32 R0, R19, 0x40, RZ ;  /* 0x0000004013007824 */ /* 0x000fe200078e00ff */
[----:B------:R-:W-:Y:S01]  /*24860*/  UIMAD.WIDE.U32 UR16, UR16, UR4, UR14 ;  /* 0x00000004101072a5 */ /* 0x000fe2000f8e000e */
[----:B------:R-:W-:-:S02]  /*24870*/  IMAD R4, R2, c[0x0][0x4e8], R4 ;  /* 0x00013a0002047a24 */ /* 0x000fc400078e0204 */
[----:B------:R-:W-:Y:S01]  /*24880*/  IMAD.U32 R2, RZ, RZ, UR7 ;  /* 0x00000007ff027e24 */ /* 0x000fe2000f8e00ff */
[----:B------:R-:W-:Y:S01]  /*24890*/  LOP3.LUT R0, R0, 0x1c0, RZ, 0xc0, !PT ;  /* 0x000001c000007812 */ /* 0x000fe200078ec0ff */
[----:B------:R-:W-:-:S03]  /*248a0*/  UIADD3 UR17, UR17, UR5, URZ ;  /* 0x0000000511117290 */ /* 0x000fc6000fffe03f */
[----:B------:R-:W-:Y:S01]  /*248b0*/  IADD3.X R9, R3, UR19, R2, P2, !PT ;  /* 0x0000001303097c10 */ /* 0x000fe200097fe402 */
[----:B------:R-:W-:Y:S01]  /*248c0*/  ULDC.64 UR4, c[0x0][0x3f0] ;  /* 0x0000fc0000047ab9 */ /* 0x000fe20000000a00 */
[C---:B------:R-:W-:Y:S01]  /*248d0*/  LEA R2, R6.reuse, R19, 0x4 ;  /* 0x0000001306027211 */ /* 0x040fe200078e20ff */
[----:B------:R-:W-:Y:S01]  /*248e0*/  IMAD.SHL.U32 R6, R6, 0x8, RZ ;  /* 0x0000000806067824 */ /* 0x000fe200078e00ff */
[----:B------:R-:W-:Y:S01]  /*248f0*/  SHF.R.U32.HI R7, RZ, 0x3, R0 ;  /* 0x00000003ff077819 */ /* 0x000fe20000011600 */
[----:B------:R-:W-:Y:S01]  /*24900*/  UIMAD UR6, UR6, UR4, URZ ;  /* 0x00000004060672a4 */ /* 0x000fe2000f8e023f */
[----:B------:R-:W-:Y:S01]  /*24910*/  ISETP.GE.OR P2, PT, R15, R17, P0 ;  /* 0x000000110f00720c */ /* 0x000fe20000746670 */
[----:B------:R-:W-:Y:S01]  /*24920*/  IMAD R5, R76, 0x80, R2 ;  /* 0x000000804c057824 */ /* 0x000fe200078e0202 */
[----:B------:R-:W-:Y:S01]  /*24930*/  LOP3.LUT R0, R0, 0x38, R6, 0xf8, !PT ;  /* 0x0000003800007812 */ /* 0x000fe200078ef806 */
[----:B------:R-:W-:Y:S01]  /*24940*/  UIMAD.WIDE.U32 UR16, UR26, UR4, UR16 ;  /* 0x000000041a1072a5 */ /* 0x000fe2000f8e0010 */
[----:B------:R-:W-:Y:S01]  /*24950*/  SHF.R.S32.HI R2, RZ, 0x1f, R4 ;  /* 0x0000001fff027819 */ /* 0x000fe20000011404 */
[----:B------:R-:W-:Y:S01]  /*24960*/  @P1 IMAD.HI.U32 R3, R5, c[0x0][0x4ec], RZ ;  /* 0x00013b0005031a27 */ /* 0x000fe200078e00ff */
[----:B------:R-:W-:Y:S01]  /*24970*/  LOP3.LUT R20, R0, R7, RZ, 0x3c, !PT ;  /* 0x0000000700147212 */ /* 0x000fe200078e3cff */
[----:B------:R-:W-:-:S02]  /*24980*/  UIMAD UR5, UR26, UR5, UR6 ;  /* 0x000000051a0572a4 */ /* 0x000fc4000f8e0206 */
[----:B------:R-:W-:Y:S02]  /*24990*/  IMAD R0, R2, c[0x0][0x488], RZ ;  /* 0x0001220002007a24 */ /* 0x000fe400078e02ff */
[----:B------:R-:W-:Y:S01]  /*249a0*/  IMAD.MOV.U32 R14, RZ, RZ, R5 ;  /* 0x000000ffff0e7224 */ /* 0x000fe200078e0005 */
[----:B------:R-:W-:Y:S01]  /*249b0*/  @P1 SHF.R.U32.HI R14, RZ, c[0x0][0x4f0], R3 ;  /* 0x00013c00ff0e1a19 */ /* 0x000fe20000011603 */
[C---:B------:R-:W-:Y:S01]  /*249c0*/  IMAD.WIDE.U32 R2, R4.reuse, c[0x0][0x488], R8 ;  /* 0x0001220004027a25 */ /* 0x040fe200078e0008 */
[----:B------:R-:W-:Y:S01]  /*249d0*/  IADD3 R8, R15, 0x8, RZ ;  /* 0x000000080f087810 */ /* 0x000fe20007ffe0ff */
[----:B------:R-:W-:Y:S01]  /*249e0*/  UIADD3 UR5, UR17, UR5, URZ ;  /* 0x0000000511057290 */ /* 0x000fe2000fffe03f */
[----:B------:R-:W-:Y:S01]  /*249f0*/  SHF.R.S32.HI R9, RZ, 0x1f, R14 ;  /* 0x0000001fff097819 */ /* 0x000fe2000001140e */
[----:B------:R-:W-:Y:S01]  /*24a00*/  IMAD R0, R4, c[0x0][0x48c], R0 ;  /* 0x0001230004007a24 */ /* 0x000fe200078e0200 */
[----:B------:R-:W-:Y:S01]  /*24a10*/  LEA R4, P1, R2, c[0x0][0x450], 0x2 ;  /* 0x0001140002047a11 */ /* 0x000fe200078210ff */
[----:B------:R-:W-:Y:S01]  /*24a20*/  IMAD.MOV R7, RZ, RZ, -R14 ;  /* 0x000000ffff077224 */ /* 0x000fe200078e0a0e */
[----:B------:R-:W-:Y:S01]  /*24a30*/  ISETP.GE.OR P3, PT, R8, R17, P0 ;  /* 0x000000110800720c */ /* 0x000fe20000766670 */
[----:B------:R-:W-:Y:S01]  /*24a40*/  IMAD.IADD R0, R3, 0x1, R0 ;  /* 0x0000000103007824 */ /* 0x000fe200078e0200 */
[----:B------:R-:W-:Y:S01]  /*24a50*/  MOV R3, UR17 ;  /* 0x0000001100037c02 */ /* 0x000fe20008000f00 */
[----:B------:R-:W-:Y:S01]  /*24a60*/  IMAD R16, R9, c[0x0][0x3e0], RZ ;  /* 0x0000f80009107a24 */ /* 0x000fe200078e02ff */
[----:B------:R-:W-:Y:S01]  /*24a70*/  SHFL.IDX PT, R10, R4, RZ, 0x1c1f ;  /* 0x001c1fff040a7589 */ /* 0x000fe200000e0000 */
[----:B------:R-:W-:Y:S01]  /*24a80*/  IMAD R7, R7, c[0x0][0x4e8], R5 ;  /* 0x00013a0007077a24 */ /* 0x000fe200078e0205 */
[----:B------:R-:W-:Y:S01]  /*24a90*/  LEA.HI.X R0, R2, c[0x0][0x454], R0, 0x2, P1 ;  /* 0x0001150002007a11 */ /* 0x000fe200008f1400 */
[----:B------:R-:W-:Y:S01]  /*24aa0*/  IMAD.U32 R2, RZ, RZ, UR16 ;  /* 0x00000010ff027e24 */ /* 0x000fe2000f8e00ff */
[----:B------:R-:W-:Y:S01]  /*24ab0*/  SHFL.IDX PT, R8, R4, 0x1, 0x1c1f ;  /* 0x003c1f0004087f89 */ /* 0x000fe200000e0000 */
[----:B------:R-:W-:-:S02]  /*24ac0*/  IMAD.U32 R3, RZ, RZ, UR5 ;  /* 0x00000005ff037e24 */ /* 0x000fc4000f8e00ff */
[C---:B------:R-:W-:Y:S01]  /*24ad0*/  IMAD R18, R14.reuse, c[0x0][0x3e4], R16 ;  /* 0x0000f9000e127a24 */ /* 0x040fe200078e0210 */
[----:B------:R-:W1:Y:S01]  /*24ae0*/  SHFL.IDX PT, R11, R0, RZ, 0x1c1f ;  /* 0x001c1fff000b7589 */ /* 0x000e6200000e0000 */
[----:B------:R-:W-:Y:S01]  /*24af0*/  IMAD.WIDE.U32 R2, R14, c[0x0][0x3e0], R2 ;  /* 0x0000f8000e027a25 */ /* 0x000fe200078e0002 */
[C---:B------:R-:W-:Y:S02]  /*24b00*/  IADD3 R14, R15.reuse, 0x40, RZ ;  /* 0x000000400f0e7810 */ /* 0x040fe40007ffe0ff */
[----:B------:R-:W2:Y:S01]  /*24b10*/  SHFL.IDX PT, R9, R0, 0x1, 0x1c1f ;  /* 0x003c1f0000097f89 */ /* 0x000ea200000e0000 */
[----:B------:R-:W-:Y:S01]  /*24b20*/  IADD3 R15, R15, 0x48, RZ ;  /* 0x000000480f0f7810 */ /* 0x000fe20007ffe0ff */
[----:B------:R-:W-:Y:S01]  /*24b30*/  IMAD.SHL.U32 R16, R21, 0x8, RZ ;  /* 0x0000000815107824 */ /* 0x000fe200078e00ff */
[-C--:B------:R-:W-:Y:S01]  /*24b40*/  ISETP.GE.OR P1, PT, R14, R17.reuse, P0 ;  /* 0x000000110e00720c */ /* 0x080fe20000726670 */
[----:B------:R-:W-:Y:S01]  /*24b50*/  SHFL.IDX PT, R12, R4, 0x2, 0x1c1f ;  /* 0x005c1f00040c7f89 */ /* 0x000fe200000e0000 */
[----:B------:R-:W-:Y:S01]  /*24b60*/  ISETP.GE.OR P0, PT, R15, R17, P0 ;  /* 0x000000110f00720c */ /* 0x000fe20000706670 */
[----:B------:R-:W-:Y:S01]  /*24b70*/  IMAD.IADD R3, R3, 0x1, R18 ;  /* 0x0000000103037824 */ /* 0x000fe200078e0212 */
[----:B------:R-:W-:Y:S01]  /*24b80*/  LOP3.LUT R15, R20, 0x7ffffe00, R16, 0xf8, !PT ;  /* 0x7ffffe00140f7812 */ /* 0x000fe200078ef810 */
[----:B------:R-:W3:Y:S02]  /*24b90*/  SHFL.IDX PT, R13, R0, 0x2, 0x1c1f ;  /* 0x005c1f00000d7f89 */ /* 0x000ee400000e0000 */
[----:B------:R-:W-:-:S02]  /*24ba0*/  IMAD.WIDE.U32 R2, R7, c[0x0][0x3d8], R2 ;  /* 0x0000f60007027a25 */ /* 0x000fc400078e0002 */
[----:B------:R-:W-:Y:S04]  /*24bb0*/  SHFL.IDX PT, R4, R4, 0x3, 0x1c1f ;  /* 0x007c1f0004047f89 */ /* 0x000fe800000e0000 */
[----:B------:R4:W4:Y:S04]  /*24bc0*/  SHFL.IDX PT, R5, R0, 0x3, 0x1c1f ;  /* 0x007c1f0000057f89 */ /* 0x00092800000e0000 */
[----:B-1----:R1:W-:Y:S04]  /*24bd0*/  @!P2 ST.E [R10.64], R61 ;  /* 0x0000003d0a00a985 */ /* 0x0023e8000c10191c */
[----:B--2---:R1:W-:Y:S04]  /*24be0*/  @!P3 ST.E [R8.64], R62 ;  /* 0x0000003e0800b985 */ /* 0x0043e8000c10191c */
[----:B---3--:R1:W-:Y:S01]  /*24bf0*/  @!P1 ST.E [R12.64], R63 ;  /* 0x0000003f0c009985 */ /* 0x0083e2000c10191c */
[----:B----4-:R-:W-:-:S03]  /*24c00*/  SHF.R.S32.HI R0, RZ, 0x1f, R7 ;  /* 0x0000001fff007819 */ /* 0x010fc60000011407 */
[----:B------:R1:W-:Y:S01]  /*24c10*/  @!P0 ST.E [R4.64], R64 ;  /* 0x0000004004008985 */ /* 0x0003e2000c10191c */
[----:B------:R-:W-:Y:S01]  /*24c20*/  LEA R18, P0, R2, c[0x0][0x380], 0x1 ;  /* 0x0000e00002127a11 */ /* 0x000fe200078008ff */
[----:B------:R-:W-:-:S04]  /*24c30*/  IMAD R0, R0, c[0x0][0x3d8], RZ ;  /* 0x0000f60000007a24 */ /* 0x000fc800078e02ff */
[----:B------:R-:W-:Y:S02]  /*24c40*/  IMAD R14, R7, c[0x0][0x3dc], R0 ;  /* 0x0000f700070e7a24 */ /* 0x000fe400078e0200 */
[----:B------:R-:W-:Y:S02]  /*24c50*/  IMAD.SHL.U32 R0, R15, 0x2, RZ ;  /* 0x000000020f007824 */ /* 0x000fe400078e00ff */
[----:B------:R-:W-:Y:S02]  /*24c60*/  IMAD.IADD R3, R3, 0x1, R14 ;  /* 0x0000000103037824 */ /* 0x000fe400078e020e */
[----:B------:R-:W-:Y:S01]  /*24c70*/  IMAD R7, R76, 0x80, R19 ;  /* 0x000000804c077824 */ /* 0x000fe200078e0213 */
        /* <DEDUP_REMOVED lines=19> */
[----:B-1234-:R-:W1:Y:S01]  /*24db0*/  LDS.128 R12, [R0+0x80] ;  /* 0x00008000000c7984 */ /* 0x01ee620000000c00 */
[----:B------:R-:W-:-:S02]  /*24dc0*/  IADD3 R4, R6, 0x40, RZ ;  /* 0x0000004006047810 */ /* 0x000fc40007ffe0ff */
[----:B------:R-:W-:Y:S01]  /*24dd0*/  ISETP.GE.AND P1, PT, R6, c[0x0][0x3c8], PT ;  /* 0x0000f20006007a0c */ /* 0x000fe20003f26270 */
[----:B------:R2:W3:Y:S01]  /*24de0*/  LDS.128 R8, [R0+0x4080] ;  /* 0x0040800000087984 */ /* 0x0004e20000000c00 */
[----:B------:R-:W-:-:S13]  /*24df0*/  ISETP.GE.AND P0, PT, R4, c[0x0][0x3c8], PT ;  /* 0x0000f20004007a0c */ /* 0x000fda0003f06270 */
[----:B--2---:R-:W-:-:S04]  /*24e00*/  @!P0 SHF.R.S32.HI R0, RZ, 0x1f, R4 ;  /* 0x0000001fff008819 */ /* 0x004fc80000011404 */
[----:B------:R-:W-:Y:S01]  /*24e10*/  @!P0 LEA.HI R0, R0, R4, RZ, 0x3 ;  /* 0x0000000400008211 */ /* 0x000fe200078f18ff */
[----:B------:R-:W-:-:S03]  /*24e20*/  @!P1 IMAD.WIDE R4, R6, 0x2, R2 ;  /* 0x0000000206049825 */ /* 0x000fc600078e0202 */
[----:B------:R-:W-:-:S05]  /*24e30*/  @!P0 LOP3.LUT R0, R0, 0xfffffff8, RZ, 0xc0, !PT ;  /* 0xfffffff800008812 */ /* 0x000fca00078ec0ff */
[----:B------:R-:W-:Y:S01]  /*24e40*/  @!P0 IMAD.WIDE R2, R0, 0x2, R2 ;  /* 0x0000000200028825 */ /* 0x000fe200078e0202 */
[----:B-1----:R1:W-:Y:S04]  /*24e50*/  @!P1 ST.E.128 [R4.64], R12 ;  /* 0x0000000c04009985 */ /* 0x0023e8000c101d1c */
[----:B---3--:R1:W-:Y:S02]  /*24e60*/  @!P0 ST.E.128 [R2.64], R8 ;  /* 0x0000000802008985 */ /* 0x0083e4000c101d1c */
.L_x_1681:
[----:B--234-:R-:W-:Y:S05]  /*24e70*/  BSYNC B0 ;  /* 0x0000000000007941 */ /* 0x01cfea0003800000 */
.L_x_1680:
        /* <DEDUP_REMOVED lines=16> */
.L_x_1683:
[----:B------:R-:W-:Y:S05]  /*24f80*/  BSYNC B0 ;  /* 0x0000000000007941 */ /* 0x000fea0003800000 */
.L_x_1682:
        /* <DEDUP_REMOVED lines=16> */
.L_x_1685:
[----:B------:R-:W-:Y:S05]  /*25090*/  BSYNC B0 ;  /* 0x0000000000007941 */ /* 0x000fea0003800000 */
.L_x_1684:
        /* <DEDUP_REMOVED lines=16> */
.L_x_1687:
[----:B------:R-:W-:Y:S05]  /*251a0*/  BSYNC B0 ;  /* 0x0000000000007941 */ /* 0x000fea0003800000 */
.L_x_1686:
        /* <DEDUP_REMOVED lines=16> */
.L_x_1689:
[----:B------:R-:W-:Y:S05]  /*252b0*/  BSYNC B0 ;  /* 0x0000000000007941 */ /* 0x000fea0003800000 */
.L_x_1688:
        /* <DEDUP_REMOVED lines=16> */
.L_x_1691:
[----:B------:R-:W-:Y:S05]  /*253c0*/  BSYNC B0 ;  /* 0x0000000000007941 */ /* 0x000fea0003800000 */
.L_x_1690:
        /* <DEDUP_REMOVED lines=16> */
.L_x_1693:
[----:B------:R-:W-:Y:S05]  /*254d0*/  BSYNC B0 ;  /* 0x0000000000007941 */ /* 0x000fea0003800000 */
.L_x_1692:
        /* <DEDUP_REMOVED lines=17> */
.L_x_1678:
[----:B------:R-:W-:Y:S02]  /*255f0*/  ULDC.64 UR6, c[0x0][0x500] ;  /* 0x0001400000067ab9 */ /* 0x000fe40000000a00 */
[----:B------:R-:W-:Y:S02]  /*25600*/  UISETP.NE.U32.AND UP1, UPT, URZ, UR6, UPT ;  /* 0x000000063f00728c */ /* 0x000fe4000bf25070 */
[----:B------:R-:W-:Y:S02]  /*25610*/  ULDC.64 UR4, c[0x0][0x508] ;  /* 0x0001420000047ab9 */ /* 0x000fe40000000a00 */
[----:B------:R-:W-:Y:S02]  /*25620*/  UISETP.NE.AND.EX UP1, UPT, URZ, UR7, UPT, UP1 ;  /* 0x000000073f00728c */ /* 0x000fe4000bf25310 */
[----:B------:R-:W-:Y:S02]  /*25630*/  UISETP.NE.U32.AND UP0, UPT, URZ, UR4, UPT ;  /* 0x000000043f00728c */ /* 0x000fe4000bf05070 */
[----:B------:R-:W-:-:S02]  /*25640*/  ULDC.64 UR6, c[0x0][0x500] ;  /* 0x0001400000067ab9 */ /* 0x000fc40000000a00 */
[----:B------:R-:W-:Y:S01]  /*25650*/  UMOV UR4, 0x4 ;  /* 0x0000000400047882 */ /* 0x000fe20000000000 */
[----:B------:R-:W-:Y:S01]  /*25660*/  PLOP3.LUT P0, PT, PT, PT, UP1, 0x80, 0x0 ;  /* 0x000000000000781c */ /* 0x000fe20003f0f018 */
[----:B------:R-:W-:Y:S02]  /*25670*/  UIMAD.WIDE UR6, UR26, UR4, UR6 ;  /* 0x000000041a0672a5 */ /* 0x000fe4000f8e0206 */
[----:B------:R-:W-:-:S04]  /*25680*/  UISETP.NE.AND.EX UP0, UPT, URZ, UR5, UPT, UP0 ;  /* 0x000000053f00728c */ /* 0x000fc8000bf05300 */
[----:B------:R-:W-:Y:S02]  /*25690*/  IMAD.U32 R4, RZ, RZ, UR6 ;  /* 0x00000006ff047e24 */ /* 0x000fe4000f8e00ff */
[----:B------:R-:W-:Y:S01]  /*256a0*/  IMAD.U32 R5, RZ, RZ, UR7 ;  /* 0x00000007ff057e24 */ /* 0x000fe2000f8e00ff */
[----:B------:R-:W-:Y:S01]  /*256b0*/  ULDC.64 UR6, c[0x0][0x508] ;  /* 0x0001420000067ab9 */ /* 0x000fe20000000a00 */
[----:B------:R-:W-:-:S03]  /*256c0*/  PLOP3.LUT P1, PT, PT, PT, UP0, 0x80, 0x0 ;  /* 0x000000000000781c */ /* 0x000fc60003f2f008 */
[----:B------:R-:W2:Y:S01]  /*256d0*/  @P0 LDG.E R0, [R4.64] ;  /* 0x0000001c04000981 */ /* 0x000ea2000c1e1900 */
[----:B------:R-:W-:Y:S01]  /*256e0*/  @UP0 UIMAD.WIDE UR6, UR26, UR4, UR6 ;  /* 0x000000041a0602a5 */ /* 0x000fe2000f8e0206 */
[----:B-----5:R-:W-:-:S05]  /*256f0*/  MOV R10, c[0x0][0x388] ;  /* 0x0000e200000a7a02 */ /* 0x020fca0000000f00 */
[----:B------:R-:W-:Y:S01]  /*25700*/  IMAD.U32 R2, RZ, RZ, UR6 ;  /* 0x00000006ff027e24 */ /* 0x000fe2000f8e00ff */
[----:B------:R-:W-:-:S05]  /*25710*/  MOV R3, UR7 ;  /* 0x0000000700037c02 */ /* 0x000fca0008000f00 */
[----:B------:R1:W5:Y:S02]  /*25720*/  @P1 LDG.E R10, [R2.64] ;  /* 0x0000001c020a1981 */ /* 0x000364000c1e1900 */
[----:B-1----:R-:W-:Y:S02]  /*25730*/  CS2R R2, SRZ ;  /* 0x0000000000027805 */ /* 0x002fe4000001ff00 */
[--C-:B--2---:R-:W-:Y:S01]  /*25740*/  @P0 SHF.R.S32.HI R3, RZ, 0x1f, R0.reuse ;  /* 0x0000001fff030819 */ /* 0x104fe20000011400 */
[----:B------:R-:W-:Y:S01]  /*25750*/  @P0 IMAD.MOV.U32 R2, RZ, RZ, R0 ;  /* 0x000000ffff020224 */ /* 0x000fe200078e0000 */
[----:B------:R-:W-:Y:S05]  /*25760*/  @P1 BRA `(.L_x_1694) ;  /* 0x0000004000001947 */ /* 0x000fea0003800000 */
[----:B------:R-:W-:Y:S05]  /*25770*/  @!P0 BRA `(.L_x_1694) ;  /* 0x0000003000008947 */ /* 0x000fea0003800000 */
[----:B------:R1:W2:Y:S04]  /*25780*/  LDG.E R0, [R4.64] ;  /* 0x0000001c04007981 */ /* 0x0002a8000c1e1900 */
[----:B-1----:R-:W2:Y:S02]  /*25790*/  LDG.E R4, [R4.64+0x4] ;  /* 0x0000041c04047981 */ /* 0x002ea4000c1e1900 */
[----:B--2--5:R-:W-:-:S02]  /*257a0*/  IADD3 R10, -R0, R4, RZ ;  /* 0x00000004000a7210 */ /* 0x024fc40007ffe1ff */
.L_x_1694:
[----:B------:R-:W1:Y:S01]  /*257b0*/  S2R R8, SR_TID.X ;  /* 0x0000000000087919 */ /* 0x000e620000002100 */
[----:B------:R-:W-:Y:S01]  /*257c0*/  USHF.R.S32.HI UR6, URZ, 0x1f, UR26 ;  /* 0x0000001f3f067899 */ /* 0x000fe2000801141a */
[----:B------:R-:W-:Y:S01]  /*257d0*/  BSSY B0, `(.L_x_1695) ;  /* 0x000002d000007945 */ /* 0x000fe20003800000 */
[----:B------:R-:W-:-:S02]  /*257e0*/  USEL UR26, UR26, URZ, !UP1 ;  /* 0x0000003f1a1a7287 */ /* 0x000fc4000c800000 */
[----:B------:R-:W-:Y:S01]  /*257f0*/  USEL UR6, UR6, URZ, !UP1 ;  /* 0x0000003f06067287 */ /* 0x000fe2000c800000 */
[----:B-1----:R-:W-:-:S13]  /*25800*/  ISETP.GT.AND P0, PT, R8, 0x7f, PT ;  /* 0x0000007f0800780c */ /* 0x002fda0003f04270 */
[----:B------:R-:W-:Y:S05]  /*25810*/  @P0 BRA `(.L_x_1696) ;  /* 0x0000028000000947 */ /* 0x000fea0003800000 */
[----:B------:R-:W1:Y:S01]  /*25820*/  S2R R4, SR_CTAID.X ;  /* 0x0000000000047919 */ /* 0x000e620000002500 */
[----:B-----5:R-:W-:Y:S01]  /*25830*/  IMAD R0, R10, c[0x0][0x4e8], RZ ;  /* 0x00013a000a007a24 */ /* 0x020fe200078e02ff */
[----:B-1----:R-:W-:-:S04]  /*25840*/  LEA R4, R4, R8, 0x7 ;  /* 0x0000000804047211 */ /* 0x002fc800078e38ff */
[----:B------:R-:W-:-:S13]  /*25850*/  ISETP.GE.AND P0, PT, R4, R0, PT ;  /* 0x000000000400720c */ /* 0x000fda0003f06270 */
[----:B------:R-:W-:Y:S05]  /*25860*/  @P0 BRA `(.L_x_1696) ;  /* 0x0000023000000947 */ /* 0x000fea0003800000 */
[----:B------:R-:W1:Y:S01]  /*25870*/  R2UR UR12, R2 ;  /* 0x00000000020c73c2 */ /* 0x000e6200000e0000 */
[----:B------:R-:W-:Y:S01]  /*25880*/  IMAD.MOV.U32 R0, RZ, RZ, c[0x0][0x4e8] ;  /* 0x00013a00ff007624 */ /* 0x000fe200078e00ff */
[----:B------:R-:W-:Y:S02]  /*25890*/  ULDC.64 UR4, c[0x0][0x490] ;  /* 0x0001240000047ab9 */ /* 0x000fe40000000a00 */
[----:B------:R-:W-:Y:S02]  /*258a0*/  UIMAD UR7, UR8, UR4, URZ ;  /* 0x00000004080772a4 */ /* 0x000fe4000f8e023f */
[----:B------:R-:W-:Y:S01]  /*258b0*/  ISETP.NE.AND P0, PT, R0, 0x1, PT ;  /* 0x000000010000780c */ /* 0x000fe20003f05270 */
[----:B------:R-:W-:Y:S01]  /*258c0*/  IMAD.MOV.U32 R0, RZ, RZ, R4 ;  /* 0x000000ffff007224 */ /* 0x000fe200078e0004 */
[----:B------:R-:W2:Y:S01]  /*258d0*/  R2UR UR11, R3 ;  /* 0x00000000030b73c2 */ /* 0x000ea200000e0000 */
[----:B------:R-:W-:-:S07]  /*258e0*/  UIMAD UR7, UR16, UR5, UR7 ;  /* 0x00000005100772a4 */ /* 0x000fce000f8e0207 */
[----:B------:R3:W1:Y:S03]  /*258f0*/  R2UR UR10, R2 ;  /* 0x00000000020a73c2 */ /* 0x00066600000e0000 */
[----:B------:R-:W-:Y:S01]  /*25900*/  @P0 IMAD.HI.U32 R5, R4, c[0x0][0x4ec], RZ ;  /* 0x00013b0004050a27 */ /* 0x000fe200078e00ff */
[----:B-1----:R-:W-:-:S04]  /*25910*/  UMOV UR10, UR12 ;  /* 0x0000000c000a7c82 */ /* 0x002fc80008000000 */
[----:B------:R-:W-:Y:S01]  /*25920*/  @P0 SHF.R.U32.HI R0, RZ, c[0x0][0x4f0], R5 ;  /* 0x00013c00ff000a19 */ /* 0x000fe20000011605 */
[----:B------:R3:W1:Y:S03]  /*25930*/  R2UR UR13, R3 ;  /* 0x00000000030d73c2 */ /* 0x00066600000e0000 */
[----:B------:R-:W-:Y:S02]  /*25940*/  IADD3 R6, -R0, RZ, RZ ;  /* 0x000000ff00067210 */ /* 0x000fe40007ffe1ff */
[----:B------:R-:W-:Y:S01]  /*25950*/  SHF.R.S32.HI R5, RZ, 0x1f, R0 ;  /* 0x0000001fff057819 */ /* 0x000fe20000011400 */
[----:B--2---:R-:W-:Y:S02]  /*25960*/  UIMAD.WIDE.U32 UR10, UR16, UR4, UR10 ;  /* 0x00000004100a72a5 */ /* 0x004fe4000f8e000a */
[----:B------:R-:W-:Y:S01]  /*25970*/  IMAD R6, R6, c[0x0][0x4e8], R4 ;  /* 0x00013a0006067a24 */ /* 0x000fe200078e0204 */
[----:B------:R-:W-:-:S02]  /*25980*/  ULDC.64 UR4, c[0x0][0x498] ;  /* 0x0001260000047ab9 */ /* 0x000fc40000000a00 */
[----:B------:R-:W-:Y:S02]  /*25990*/  UIADD3 UR11, UR7, UR11, URZ ;  /* 0x0000000b070b7290 */ /* 0x000fe4000fffe03f */
[----:B------:R-:W-:Y:S02]  /*259a0*/  UIMAD UR7, UR6, UR4, URZ ;  /* 0x00000004060772a4 */ /* 0x000fe4000f8e023f */
[----:B------:R-:W-:Y:S02]  /*259b0*/  UIMAD.WIDE.U32 UR10, UR26, UR4, UR10 ;  /* 0x000000041a0a72a5 */ /* 0x000fe4000f8e000a */
[----:B------:R-:W-:-:S04]  /*259c0*/  UIMAD UR5, UR26, UR5, UR7 ;  /* 0x000000051a0572a4 */ /* 0x000fc8000f8e0207 */
[----:B------:R-:W-:Y:S02]  /*259d0*/  IADD3 R4, P0, R0, UR10, RZ ;  /* 0x0000000a00047c10 */ /* 0x000fe4000ff1e0ff */
[----:B------:R-:W-:Y:S01]  /*259e0*/  IMAD.U32 R7, RZ, RZ, UR5 ;  /* 0x00000005ff077e24 */ /* 0x000fe2000f8e00ff */
[----:B------:R-:W-:-:S04]  /*259f0*/  SHF.R.S32.HI R0, RZ, 0x1f, R6 ;  /* 0x0000001fff007819 */ /* 0x000fc80000011406 */
[----:B------:R-:W-:Y:S01]  /*25a00*/  IADD3.X R5, R5, UR11, R7, P0, !PT ;  /* 0x0000000b05057c10 */ /* 0x000fe200087fe407 */
[----:B------:R-:W-:-:S04]  /*25a10*/  IMAD R0, R0, c[0x0][0x488], RZ ;  /* 0x0001220000007a24 */ /* 0x000fc800078e02ff */
[C---:B------:R-:W-:Y:S02]  /*25a20*/  IMAD R0, R6.reuse, c[0x0][0x48c], R0 ;  /* 0x0001230006007a24 */ /* 0x040fe400078e0200 */
[----:B------:R-:W-:-:S05]  /*25a30*/  IMAD.WIDE.U32 R4, R6, c[0x0][0x488], R4 ;  /* 0x0001220006047a25 */ /* 0x000fca00078e0004 */
[----:B------:R-:W-:Y:S02]  /*25a40*/  IADD3 R0, R5, R0, RZ ;  /* 0x0000000005007210 */ /* 0x000fe40007ffe0ff */
[----:B------:R-:W-:-:S04]  /*25a50*/  LEA R6, P0, R4, c[0x0][0x450], 0x2 ;  /* 0x0001140004067a11 */ /* 0x000fc800078010ff */
[----:B------:R-:W-:Y:S01]  /*25a60*/  LEA.HI.X R7, R4, c[0x0][0x454], R0, 0x2, P0 ;  /* 0x0001150004077a11 */ /* 0x000fe200000f1400 */
[----:B------:R-:W-:-:S05]  /*25a70*/  IMAD.MOV.U32 R0, RZ, RZ, -0x800000 ;  /* 0xff800000ff007424 */ /* 0x000fca00078e00ff */
[----:B------:R3:W-:Y:S01]  /*25a80*/  STG.E [R6.64], R0 ;  /* 0x0000000006007986 */ /* 0x0007e2000c10191c */
[----:B------:R-:W-:-:S04]  /*25a90*/  DEPBAR.LE SB1, 0x0, {3} ;  /* 0x000090080000791a */ /* 0x000fc80000000000 */
.L_x_1696:
[----:B------:R-:W-:Y:S05]  /*25aa0*/  BSYNC B0 ;  /* 0x0000000000007941 */ /* 0x000fea0003800000 */
.L_x_1695:
[----:B------:R-:W1:Y:S01]  /*25ab0*/  R2UR UR13, R3 ;  /* 0x00000000030d73c2 */ /* 0x000e6200000e0000 */
[----:B------:R-:W2:Y:S01]  /*25ac0*/  S2R R12, SR_CTAID.X ;  /* 0x00000000000c7919 */ /* 0x000ea20000002500 */
[----:B------:R-:W-:Y:S01]  /*25ad0*/  SHF.R.S32.HI R0, RZ, 0x1f, R8 ;  /* 0x0000001fff007819 */ /* 0x000fe20000011408 */
[----:B------:R-:W-:Y:S01]  /*25ae0*/  ULDC UR10, c[0x0][0x3a0] ;  /* 0x0000e800000a7ab9 */ /* 0x000fe20000000800 */
[----:B-----5:R-:W-:Y:S01]  /*25af0*/  IMAD R10, R10, c[0x0][0x4e8], RZ ;  /* 0x00013a000a0a7a24 */ /* 0x020fe200078e02ff */
[----:B------:R-:W-:Y:S01]  /*25b00*/  ULDC UR7, c[0x0][0x3a4] ;  /* 0x0000e90000077ab9 */ /* 0x000fe20000000800 */
[----:B------:R-:W-:Y:S01]  /*25b10*/  LEA.HI R0, R0, R8, RZ, 0x3 ;  /* 0x0000000800007211 */ /* 0x000fe200078f18ff */
[----:B------:R-:W-:Y:S01]  /*25b20*/  BSSY B0, `(.L_x_1697) ;  /* 0x000003d000007945 */ /* 0x000fe20003800000 */
[----:B------:R-:W3:Y:S08]  /*25b30*/  R2UR UR12, R2 ;  /* 0x00000000020c73c2 */ /* 0x000ef000000e0000 */
[----:B------:R4:W2:Y:S08]  /*25b40*/  R2UR UR14, R2 ;  /* 0x00000000020e73c2 */ /* 0x0008b000000e0000 */
[----:B------:R2:W2:Y:S01]  /*25b50*/  R2UR UR15, R3 ;  /* 0x00000000030f73c2 */ /* 0x0004a200000e0000 */
[----:B-1----:R-:W-:-:S04]  /*25b60*/  UIMAD UR4, UR13, UR10, URZ ;  /* 0x0000000a0d0472a4 */ /* 0x002fc8000f8e023f */
[----:B---3--:R-:W-:-:S03]  /*25b70*/  UIMAD UR7, UR12, UR7, UR4 ;  /* 0x000000070c0772a4 */ /* 0x008fc6000f8e0204 */
[----:B------:R-:W-:Y:S01]  /*25b80*/  ULDC.64 UR4, c[0x0][0x3e8] ;  /* 0x0000fa0000047ab9 */ /* 0x000fe20000000a00 */
[----:B----4-:R-:W-:Y:S01]  /*25b90*/  LOP3.LUT R2, R0, 0xfffffff8, RZ, 0xc0, !PT ;  /* 0xfffffff800027812 */ /* 0x010fe200078ec0ff */
[----:B--2---:R-:W-:-:S04]  /*25ba0*/  UIMAD.WIDE.U32 UR10, UR14, UR10, URZ ;  /* 0x0000000a0e0a72a5 */ /* 0x004fc8000f8e003f */
[----:B------:R-:W-:Y:S01]  /*25bb0*/  IMAD.IADD R7, R8, 0x1, -R2 ;  /* 0x0000000108077824 */ /* 0x000fe200078e0a02 */
[----:B------:R-:W-:Y:S01]  /*25bc0*/  SHF.R.S32.HI R8, RZ, 0x3, R0 ;  /* 0x00000003ff087819 */ /* 0x000fe20000011400 */
[----:B------:R-:W-:Y:S01]  /*25bd0*/  UIADD3 UR11, UR11, UR7, URZ ;  /* 0x000000070b0b7290 */ /* 0x000fe2000fffe03f */
[----:B------:R-:W-:Y:S01]  /*25be0*/  IMAD.MOV.U32 R3, RZ, RZ, c[0x0][0x4e8] ;  /* 0x00013a00ff037624 */ /* 0x000fe200078e00ff */
[----:B------:R-:W-:Y:S01]  /*25bf0*/  UIMAD UR7, UR8, UR4, URZ ;  /* 0x00000004080772a4 */ /* 0x000fe2000f8e023f */
[----:B------:R-:W-:Y:S01]  /*25c00*/  LEA R0, R7, R8, 0x4 ;  /* 0x0000000807007211 */ /* 0x000fe200078e20ff */
[----:B------:R-:W-:Y:S01]  /*25c10*/  UIMAD.WIDE.U32 UR10, UR16, UR4, UR10 ;  /* 0x00000004100a72a5 */ /* 0x000fe2000f8e000a */
[C---:B------:R-:W-:Y:S01]  /*25c20*/  IMAD R8, R12.reuse, 0x80, R8 ;  /* 0x000000800c087824 */ /* 0x040fe200078e0208 */
[----:B------:R-:W-:Y:S01]  /*25c30*/  ISETP.NE.AND P0, PT, R3, 0x1, PT ;  /* 0x000000010300780c */ /* 0x000fe20003f05270 */
[----:B------:R-:W-:Y:S01]  /*25c40*/  UIMAD UR7, UR16, UR5, UR7 ;  /* 0x00000005100772a4 */ /* 0x000fe2000f8e0207 */
[----:B------:R-:W-:-:S02]  /*25c50*/  IMAD R0, R12, 0x80, R0 ;  /* 0x000000800c007824 */ /* 0x000fc400078e0200 */
[----:B------:R-:W-:Y:S02]  /*25c60*/  ULDC.64 UR4, c[0x0][0x3f0] ;  /* 0x0000fc0000047ab9 */ /* 0x000fe40000000a00 */
[----:B------:R-:W-:Y:S01]  /*25c70*/  UIMAD UR6, UR6, UR4, URZ ;  /* 0x00000004060672a4 */ /* 0x000fe2000f8e023f */
[----:B------:R-:W-:Y:S01]  /*25c80*/  MOV R4, R0 ;  /* 0x0000000000047202 */ /* 0x000fe20000000f00 */
[----:B------:R-:W-:Y:S02]  /*25c90*/  UIADD3 UR11, UR7, UR11, URZ ;  /* 0x0000000b070b7290 */ /* 0x000fe4000fffe03f */
[----:B------:R-:W-:Y:S02]  /*25ca0*/  UIMAD UR5, UR26, UR5, UR6 ;  /* 0x000000051a0572a4 */ /* 0x000fe4000f8e0206 */
[----:B------:R-:W-:Y:S01]  /*25cb0*/  UIMAD.WIDE.U32 UR10, UR26, UR4, UR10 ;  /* 0x000000041a0a72a5 */ /* 0x000fe2000f8e000a */
[----:B------:R-:W-:-:S03]  /*25cc0*/  @P0 IMAD.HI.U32 R2, R0, c[0x0][0x4ec], RZ ;  /* 0x00013b0000020a27 */ /* 0x000fc600078e00ff */
[----:B------:R-:W-:Y:S02]  /*25cd0*/  UIADD3 UR5, UR11, UR5, URZ ;  /* 0x000000050b057290 */ /* 0x000fe4000fffe03f */
[----:B------:R-:W-:-:S04]  /*25ce0*/  @P0 SHF.R.U32.HI R4, RZ, c[0x0][0x4f0], R2 ;  /* 0x00013c00ff040a19 */ /* 0x000fc80000011602 */
[--C-:B------:R-:W-:Y:S01]  /*25cf0*/  SHF.R.S32.HI R3, RZ, 0x1f, R4.reuse ;  /* 0x0000001fff037819 */ /* 0x100fe20000011404 */
[----:B------:R-:W-:-:S04]  /*25d00*/  IMAD.MOV R2, RZ, RZ, -R4 ;  /* 0x000000ffff027224 */ /* 0x000fc800078e0a04 */
[----:B------:R-:W-:Y:S01]  /*25d10*/  IMAD R5, R2, c[0x0][0x4e8], R0 ;  /* 0x00013a0002057a24 */ /* 0x000fe200078e0200 */
[----:B------:R-:W-:Y:S01]  /*25d20*/  MOV R2, UR10 ;  /* 0x0000000a00027c02 */ /* 0x000fe20008000f00 */
[----:B------:R-:W-:Y:S02]  /*25d30*/  IMAD R0, R3, c[0x0][0x3e0], RZ ;  /* 0x0000f80003007a24 */ /* 0x000fe400078e02ff */
[----:B------:R-:W-:Y:S01]  /*25d40*/  IMAD.U32 R3, RZ, RZ, UR11 ;  /* 0x0000000bff037e24 */ /* 0x000fe2000f8e00ff */
[----:B------:R-:W-:Y:S01]  /*25d50*/  MOV R3, UR5 ;  /* 0x0000000500037c02 */ /* 0x000fe20008000f00 */
[----:B------:R-:W-:Y:S01]  /*25d60*/  IMAD R6, R4, c[0x0][0x3e4], R0 ;  /* 0x0000f90004067a24 */ /* 0x000fe200078e0200 */
[----:B------:R-:W-:-:S03]  /*25d70*/  SHF.R.S32.HI R0, RZ, 0x1f, R5 ;  /* 0x0000001fff007819 */ /* 0x000fc60000011405 */
[----:B------:R-:W-:-:S04]  /*25d80*/  IMAD.WIDE.U32 R2, R4, c[0x0][0x3e0], R2 ;  /* 0x0000f80004027a25 */ /* 0x000fc800078e0002 */
[----:B------:R-:W-:Y:S02]  /*25d90*/  IMAD R0, R0, c[0x0][0x3d8], RZ ;  /* 0x0000f60000007a24 */ /* 0x000fe400078e02ff */
[----:B------:R-:W-:Y:S01]  /*25da0*/  IMAD.IADD R3, R3, 0x1, R6 ;  /* 0x0000000103037824 */ /* 0x000fe200078e0206 */
[----:B------:R-:W-:Y:S01]  /*25db0*/  SHF.L.U32 R6, R7, 0x3, RZ ;  /* 0x0000000307067819 */ /* 0x000fe200000006ff */
[C---:B------:R-:W-:Y:S02]  /*25dc0*/  IMAD R0, R5.reuse, c[0x0][0x3dc], R0 ;  /* 0x0000f70005007a24 */ /* 0x040fe400078e0200 */
[----:B------:R-:W-:Y:S01]  /*25dd0*/  IMAD.WIDE.U32 R2, R5, c[0x0][0x3d8], R2 ;  /* 0x0000f60005027a25 */ /* 0x000fe200078e0002 */
[----:B------:R-:W-:-:S04]  /*25de0*/  IADD3 R7, R6, 0x40, RZ ;  /* 0x0000004006077810 */ /* 0x000fc80007ffe0ff */
[----:B------:R-:W-:Y:S02]  /*25df0*/  IADD3 R0, R3, R0, RZ ;  /* 0x0000000003007210 */ /* 0x000fe40007ffe0ff */
        /* <DEDUP_REMOVED lines=15> */
.L_x_1698:
[----:B------:R-:W-:Y:S05]  /*25ef0*/  BSYNC B0 ;  /* 0x0000000000007941 */ /* 0x000fea0003800000 */
.L_x_1697:
        /* <DEDUP_REMOVED lines=15> */
.L_x_1700:
[----:B------:R-:W-:Y:S05]  /*25ff0*/  BSYNC B0 ;  /* 0x0000000000007941 */ /* 0x000fea0003800000 */
.L_x_1699:
        /* <DEDUP_REMOVED lines=15> */
.L_x_1702:
[----:B------:R-:W-:Y:S05]  /*260f0*/  BSYNC B0 ;  /* 0x0000000000007941 */ /* 0x000fea0003800000 */
.L_x_1701:
        /* <DEDUP_REMOVED lines=15> */
.L_x_1704:
[----:B------:R-:W-:Y:S05]  /*261f0*/  BSYNC B0 ;  /* 0x0000000000007941 */ /* 0x000fea0003800000 */
.L_x_1703:
        /* <DEDUP_REMOVED lines=15> */
.L_x_1706:
[----:B------:R-:W-:Y:S05]  /*262f0*/  BSYNC B0 ;  /* 0x0000000000007941 */ /* 0x000fea0003800000 */
.L_x_1705:
        /* <DEDUP_REMOVED lines=15> */
.L_x_1708:
[----:B------:R-:W-:Y:S05]  /*263f0*/  BSYNC B0 ;  /* 0x0000000000007941 */ /* 0x000fea0003800000 */
.L_x_1707:
        /* <DEDUP_REMOVED lines=15> */
.L_x_1710:
[----:B------:R-:W-:Y:S05]  /*264f0*/  BSYNC B0 ;  /* 0x0000000000007941 */ /* 0x000fea0003800000 */
.L_x_1709:
        /* <DEDUP_REMOVED lines=16> */
.L_x_1711:
        /* <DEDUP_REMOVED lines=16> */
.L_x_1733:


//--------------------- .nv.shared._ZN7cutlass13device_kernelIN5flash19enable_sm80_to_sm89INS1_16FlashAttnFwdSm80INS1_25CollectiveMainloopFwdSm80ILi8ELi1ELb1EN4cute5tupleIJNS5_1CILi128EEES8_S8_EEELi128ENS_6half_tEfNS_4arch4Sm80ELb0ELb0ELb1ELb0ELb0ELb0ELb1ELb0EEENS1_21CollectiveEpilogueFwdIS9_NS6_IJNS7_ILi1EEESF_SF_EEESA_SC_Li256ELb0ELb1ELb0ELb0EEENS1_19SingleTileSchedulerILb0ELb0ELb1ELi128EEEEEEEEEvNT_6ParamsE --------------------------
	.section	.nv.shared._ZN7cutlass13device_kernelIN5flash19enable_sm80_to_sm89INS1_16FlashAttnFwdSm80INS1_25CollectiveMainloopFwdSm80ILi8ELi1ELb1EN4cute5tupleIJNS5_1CILi128EEES8_S8_EEELi128ENS_6half_tEfNS_4arch4Sm80ELb0ELb0ELb1ELb0ELb0ELb0ELb1ELb0EEENS1_21CollectiveEpilogueFwdIS9_NS6_IJNS7_ILi1EEESF_SF_EEESA_SC_Li256ELb0ELb1ELb0ELb0EEENS1_19SingleTileSchedulerILb0ELb0ELb1ELi128EEEEEEEEEvNT_6ParamsE,"aw",@nobits
	.sectionflags	@""
	.align	16


//--------------------- .nv.global                --------------------------
	.section	.nv.global,"aw",@nobits
.nv.global:
	.type		_ZN74_INTERNAL_d3484f62_38_flash_fwd_hdim128_fp16_softcap_sm80_cu_61719c98_37904cute1_E,@object
	.size		_ZN74_INTERNAL_d3484f62_38_flash_fwd_hdim128_fp16_softcap_sm80_cu_61719c98_37904cute1_E,(_ZN74_INTERNAL_d3484f62_38_flash_fwd_hdim128_fp16_softcap_sm80_cu_61719c98_37904cuda3std3__45__cpo6cbeginE - _ZN74_INTERNAL_d3484f62_38_flash_fwd_hdim128_fp16_softcap_sm80_cu_61719c98_37904cute1_E)
_ZN74_INTERNAL_d3484f62_38_flash_fwd_hdim128_fp16_softcap_sm80_cu_61719c98_37904cute1_E:
	.zero		1
	.type		_ZN74_INTERNAL_d3484f62_38_flash_fwd_hdim128_fp16_softcap_sm80_cu_61719c98_37904cuda3std3__45__cpo6cbeginE,@object
	.size		_ZN74_INTERNAL_d3484f62_38_flash_fwd_hdim128_fp16_softcap_sm80_cu_61719c98_37904cuda3std3__45__cpo6cbeginE,(_ZN74_INTERNAL_d3484f62_38_flash_fwd_hdim128_fp16_softcap_sm80_cu_61719c98_37904cuda3std3__48in_placeE - _ZN74_INTERNAL_d3484f62_38_flash_fwd_hdim128_fp16_softcap_sm80_cu_61719c98_37904cuda3std3__45__cpo6cbeginE)
_ZN74_INTERNAL_d3484f62_38_flash_fwd_hdim128_fp16_softcap_sm80_cu_61719c98_37904cuda3std3__45__cpo6cbeginE:
	.zero		1
	.type		_ZN74_INTERNAL_d3484f62_38_flash_fwd_hdim128_fp16_softcap_sm80_cu_61719c98_37904cuda3std3__48in_placeE,@object
	.size		_ZN74_INTERNAL_d3484f62_38_flash_fwd_hdim128_fp16_softcap_sm80_cu_61719c98_37904cuda3std3__48in_placeE,(_ZN74_INTERNAL_d3484f62_38_flash_fwd_hdim128_fp16_softcap_sm80_cu_61719c98_37904cuda3std6ranges3__45__cpo9iter_moveE - _ZN74_INTERNAL_d3484f62_38_flash_fwd_hdim128_fp16_softcap_sm80_cu_61719c98_37904cuda3std3__48in_placeE)
_ZN74_INTERNAL_d3484f62_38_flash_fwd_hdim128_fp16_softcap_sm80_cu_61719c98_37904cuda3std3__48in_placeE:
	.zero		1
	.type		_ZN74_INTERNAL_d3484f62_38_flash_fwd_hdim128_fp16_softcap_sm80_cu_61719c98_37904cuda3std6ranges3__45__cpo9iter_moveE,@object
	.size		_ZN74_INTERNAL_d3484f62_38_flash_fwd_hdim128_fp16_softcap_sm80_cu_61719c98_37904cuda3std6ranges3__45__cpo9iter_moveE,(_ZN74_INTERNAL_d3484f62_38_flash_fwd_hdim128_fp16_softcap_sm80_cu_61719c98_37904cuda3std3__45__cpo5beginE - _ZN74_INTERNAL_d3484f62_38_flash_fwd_hdim128_fp16_softcap_sm80_cu_61719c98_37904cuda3std6ranges3__45__cpo9iter_moveE)
_ZN74_INTERNAL_d3484f62_38_flash_fwd_hdim128_fp16_softcap_sm80_cu_61719c98_37904cuda3std6ranges3__45__cpo9iter_moveE:
	.zero		1
	.type		_ZN74_INTERNAL_d3484f62_38_flash_fwd_hdim128_fp16_softcap_sm80_cu_61719c98_37904cuda3std3__45__cpo5beginE,@object
	.size		_ZN74_INTERNAL_d3484f62_38_flash_fwd_hdim128_fp16_softcap_sm80_cu_61719c98_37904cuda3std3__45__cpo5beginE,(_ZN74_INTERNAL_d3484f62_38_flash_fwd_hdim128_fp16_softcap_sm80_cu_61719c98_37904cuda3std3__476_GLOBAL__N__d3484f62_38_flash_fwd_hdim128_fp16_softcap_sm80_cu_61719c98_37906ignoreE - _ZN74_INTERNAL_d3484f62_38_flash_fwd_hdim128_fp16_softcap_sm80_cu_61719c98_37904cuda3std3__45__cpo5beginE)
_ZN74_INTERNAL_d3484f62_38_flash_fwd_hdim128_fp16_softcap_sm80_cu_61719c98_37904cuda3std3__45__cpo5beginE:
	.zero		1
	.type		_ZN74_INTERNAL_d3484f62_38_flash_fwd_hdim128_fp16_softcap_sm80_cu_61719c98_37904cuda3std3__476_GLOBAL__N__d3484f62_38_flash_fwd_hdim128_fp16_softcap_sm80_cu_61719c98_37906ignoreE,@object
	.size		_ZN74_INTERNAL_d3484f62_38_flash_fwd_hdim128_fp16_softcap_sm80_cu_61719c98_37904cuda3std3__476_GLOBAL__N__d3484f62_38_flash_fwd_hdim128_fp16_softcap_sm80_cu_61719c98_37906ignoreE,(_ZN74_INTERNAL_d3484f62_38_flash_fwd_hdim128_fp16_softcap_sm80_cu_61719c98_37904cute7productE - _ZN74_INTERNAL_d3484f62_38_flash_fwd_hdim128_fp16_softcap_sm80_cu_61719c98_37904cuda3std3__476_GLOBAL__N__d3484f62_38_flash_fwd_hdim128_fp16_softcap_sm80_cu_61719c98_37906ignoreE)
_ZN74_INTERNAL_d3484f62_38_flash_fwd_hdim128_fp16_softcap_sm80_cu_61719c98_37904cuda3std3__476_GLOBAL__N__d3484f62_38_flash_fwd_hdim128_fp16_softcap_sm80_cu_61719c98_37906ignoreE:
	.zero		1
	.type		_ZN74_INTERNAL_d3484f62_38_flash_fwd_hdim128_fp16_softcap_sm80_cu_61719c98_37904cute7productE,@object
	.size		_ZN74_INTERNAL_d3484f62_38_flash_fwd_hdim128_fp16_softcap_sm80_cu_61719c98_37904cute7productE,(_ZN74_INTERNAL_d3484f62_38_flash_fwd_hdim128_fp16_softcap_sm80_cu_61719c98_37904cuda3std3__45__cpo3endE - _ZN74_INTERNAL_d3484f62_38_flash_fwd_hdim128_fp16_softcap_sm80_cu_61719c98_37904cute7productE)
_ZN74_INTERNAL_d3484f62_38_flash_fwd_hdim128_fp16_softcap_sm80_cu_61719c98_37904cute7productE:
	.zero		1
	.type		_ZN74_INTERNAL_d3484f62_38_flash_fwd_hdim128_fp16_softcap_sm80_cu_61719c98_37904cuda3std3__45__cpo3endE,@object
	.size		_ZN74_INTERNAL_d3484f62_38_flash_fwd_hdim128_fp16_softcap_sm80_cu_61719c98_37904cuda3std3__45__cpo3endE,(_ZN74_INTERNAL_d3484f62_38_flash_fwd_hdim128_fp16_softcap_sm80_cu_61719c98_37904cuda3std3__419piecewise_constructE - _ZN74_INTERNAL_d3484f62_38_flash_fwd_hdim128_fp16_softcap_sm80_cu_61719c98_37904cuda3std3__45__cpo3endE)
_ZN74_INTERNAL_d3484f62_38_flash_fwd_hdim128_fp16_softcap_sm80_cu_61719c98_37904cuda3std3__45__cpo3endE:
	.zero		1
	.type		_ZN74_INTERNAL_d3484f62_38_flash_fwd_hdim128_fp16_softcap_sm80_cu_61719c98_37904cuda3std3__419piecewise_constructE,@object
	.size		_ZN74_INTERNAL_d3484f62_38_flash_fwd_hdim128_fp16_softcap_sm80_cu_61719c98_37904cuda3std3__419piecewise_constructE,(_ZN74_INTERNAL_d3484f62_38_flash_fwd_hdim128_fp16_softcap_sm80_cu_61719c98_37904cuda3std3__45__cpo4cendE - _ZN74_INTERNAL_d3484f62_38_flash_fwd_hdim128_fp16_softcap_sm80_cu_61719c98_37904cuda3std3__419piecewise_constructE)
_ZN74_INTERNAL_d3484f62_38_flash_fwd_hdim128_fp16_softcap_sm80_cu_61719c98_37904cuda3std3__419piecewise_constructE:
	.zero		1
	.type		_ZN74_INTERNAL_d3484f62_38_flash_fwd_hdim128_fp16_softcap_sm80_cu_61719c98_37904cuda3std3__45__cpo4cendE,@object
	.size		_ZN74_INTERNAL_d3484f62_38_flash_fwd_hdim128_fp16_softcap_sm80_cu_61719c98_37904cuda3std3__45__cpo4cendE,(_ZN74_INTERNAL_d3484f62_38_flash_fwd_hdim128_fp16_softcap_sm80_cu_61719c98_37904cuda3std6ranges3__45__cpo4swapE - _ZN74_INTERNAL_d3484f62_38_flash_fwd_hdim128_fp16_softcap_sm80_cu_61719c98_37904cuda3std3__45__cpo4cendE)
_ZN74_INTERNAL_d3484f62_38_flash_fwd_hdim128_fp16_softcap_sm80_cu_61719c98_37904cuda3std3__45__cpo4cendE:
	.zero		1
	.type		_ZN74_INTERNAL_d3484f62_38_flash_fwd_hdim128_fp16_softcap_sm80_cu_61719c98_37904cuda3std6ranges3__45__cpo4swapE,@object
	.size		_ZN74_INTERNAL_d3484f62_38_flash_fwd_hdim128_fp16_softcap_sm80_cu_61719c98_37904cuda3std6ranges3__45__cpo4swapE,(.L_7 - _ZN74_INTERNAL_d3484f62_38_flash_fwd_hdim128_fp16_softcap_sm80_cu_61719c98_37904cuda3std6ranges3__45__cpo4swapE)
_ZN74_INTERNAL_d3484f62_38_flash_fwd_hdim128_fp16_softcap_sm80_cu_61719c98_37904cuda3std6ranges3__45__cpo4swapE:
	.zero		1
.L_7:


//--------------------- .nv.shared._ZN7cutlass13device_kernelIN5flash19enable_sm80_to_sm89INS1_16FlashAttnFwdSm80INS1_25CollectiveMainloopFwdSm80ILi8ELi1ELb1EN4cute5tupleIJNS5_1CILi128EEES8_S8_EEELi128ENS_6half_tEfNS_4arch4Sm80ELb0ELb0ELb1ELb1ELb0ELb0ELb1ELb0EEENS1_21CollectiveEpilogueFwdIS9_NS6_IJNS7_ILi1EEESF_SF_EEESA_SC_Li256ELb1ELb1ELb0ELb0EEENS1_19SingleTileSchedulerILb1ELb0ELb1ELi128EEEEEEEEEvNT_6ParamsE --------------------------
	.section	.nv.shared._ZN7cutlass13device_kernelIN5flash19enable_sm80_to_sm89INS1_16FlashAttnFwdSm80INS1_25CollectiveMainloopFwdSm80ILi8ELi1ELb1EN4cute5tupleIJNS5_1CILi128EEES8_S8_EEELi128ENS_6half_tEfNS_4arch4Sm80ELb0ELb0ELb1ELb1ELb0ELb0ELb1ELb0EEENS1_21CollectiveEpilogueFwdIS9_NS6_IJNS7_ILi1EEESF_SF_EEESA_SC_Li256ELb1ELb1ELb0ELb0EEENS1_19SingleTileSchedulerILb1ELb0ELb1ELi128EEEEEEEEEvNT_6ParamsE,"aw",@nobits
	.sectionflags	@""
	.align	16


//--------------------- .nv.shared._ZN7cutlass13device_kernelIN5flash19enable_sm80_to_sm89INS1_16FlashAttnFwdSm80INS1_25CollectiveMainloopFwdSm80ILi8ELi1ELb1EN4cute5tupleIJNS5_1CILi128EEES8_S8_EEELi128ENS_6half_tEfNS_4arch4Sm80ELb0ELb0ELb1ELb1ELb0ELb1ELb1ELb0EEENS1_21CollectiveEpilogueFwdIS9_NS6_IJNS7_ILi1EEESF_SF_EEESA_SC_Li256ELb1ELb1ELb0ELb0EEENS1_19SingleTileSchedulerILb1ELb0ELb1ELi128EEEEEEEEEvNT_6ParamsE --------------------------
	.section	.nv.shared._ZN7cutlass13device_kernelIN5flash19enable_sm80_to_sm89INS1_16FlashAttnFwdSm80INS1_25CollectiveMainloopFwdSm80ILi8ELi1ELb1EN4cute5tupleIJNS5_1CILi128EEES8_S8_EEELi128ENS_6half_tEfNS_4arch4Sm80ELb0ELb0ELb1ELb1ELb0ELb1ELb1ELb0EEENS1_21CollectiveEpilogueFwdIS9_NS6_IJNS7_ILi1EEESF_SF_EEESA_SC_Li256ELb1ELb1ELb0ELb0EEENS1_19SingleTileSchedulerILb1ELb0ELb1ELi128EEEEEEEEEvNT_6ParamsE,"aw",@nobits
	.sectionflags	@""
	.align	16


//--------------------- .nv.shared._ZN7cutlass13device_kernelIN5flash19enable_sm80_to_sm89INS1_16FlashAttnFwdSm80INS1_25CollectiveMainloopFwdSm80ILi8ELi1ELb1EN4cute5tupleIJNS5_1CILi128EEENS7_ILi96EEES8_EEELi128ENS_6half_tEfNS_4arch4Sm80ELb0ELb1ELb1ELb0ELb0ELb0ELb1ELb0EEENS1_21CollectiveEpilogueFwdINS6_IJS8_S8_S9_EEENS6_IJNS7_ILi1EEESH_SH_EEESB_SD_Li256ELb0ELb1ELb0ELb0EEENS1_19SingleTileSchedulerILb0ELb0ELb1ELi128EEEEEEEEEvNT_6ParamsE --------------------------
	.section	.nv.shared._ZN7cutlass13device_kernelIN5flash19enable_sm80_to_sm89INS1_16FlashAttnFwdSm80INS1_25CollectiveMainloopFwdSm80ILi8ELi1ELb1EN4cute5tupleIJNS5_1CILi128EEENS7_ILi96EEES8_EEELi128ENS_6half_tEfNS_4arch4Sm80ELb0ELb1ELb1ELb0ELb0ELb0ELb1ELb0EEENS1_21CollectiveEpilogueFwdINS6_IJS8_S8_S9_EEENS6_IJNS7_ILi1EEESH_SH_EEESB_SD_Li256ELb0ELb1ELb0ELb0EEENS1_19SingleTileSchedulerILb0ELb0ELb1ELi128EEEEEEEEEvNT_6ParamsE,"aw",@nobits
	.sectionflags	@""
	.align	16


//--------------------- .nv.shared._ZN7cutlass13device_kernelIN5flash19enable_sm80_to_sm89INS1_16FlashAttnFwdSm80INS1_25CollectiveMainloopFwdSm80ILi8ELi1ELb1EN4cute5tupleIJNS5_1CILi128EEENS7_ILi96EEES8_EEELi128ENS_6half_tEfNS_4arch4Sm80ELb0ELb1ELb1ELb1ELb0ELb0ELb1ELb0EEENS1_21CollectiveEpilogueFwdINS6_IJS8_S8_S9_EEENS6_IJNS7_ILi1EEESH_SH_EEESB_SD_Li256ELb1ELb1ELb0ELb0EEENS1_19SingleTileSchedulerILb1ELb0ELb1ELi128EEEEEEEEEvNT_6ParamsE --------------------------
	.section	.nv.shared._ZN7cutlass13device_kernelIN5flash19enable_sm80_to_sm89INS1_16FlashAttnFwdSm80INS1_25CollectiveMainloopFwdSm80ILi8ELi1ELb1EN4cute5tupleIJNS5_1CILi128EEENS7_ILi96EEES8_EEELi128ENS_6half_tEfNS_4arch4Sm80ELb0ELb1ELb1ELb1ELb0ELb0ELb1ELb0EEENS1_21CollectiveEpilogueFwdINS6_IJS8_S8_S9_EEENS6_IJNS7_ILi1EEESH_SH_EEESB_SD_Li256ELb1ELb1ELb0ELb0EEENS1_19SingleTileSchedulerILb1ELb0ELb1ELi128EEEEEEEEEvNT_6ParamsE,"aw",@nobits
	.sectionflags	@""
	.align	16


//--------------------- .nv.shared._ZN7cutlass13device_kernelIN5flash19enable_sm80_to_sm89INS1_16FlashAttnFwdSm80INS1_25CollectiveMainloopFwdSm80ILi8ELi1ELb1EN4cute5tupleIJNS5_1CILi128EEENS7_ILi96EEES8_EEELi128ENS_6half_tEfNS_4arch4Sm80ELb0ELb1ELb1ELb1ELb0ELb1ELb1ELb0EEENS1_21CollectiveEpilogueFwdINS6_IJS8_S8_S9_EEENS6_IJNS7_ILi1EEESH_SH_EEESB_SD_Li256ELb1ELb1ELb0ELb0EEENS1_19SingleTileSchedulerILb1ELb0ELb1ELi128EEEEEEEEEvNT_6ParamsE --------------------------
	.section	.nv.shared._ZN7cutlass13device_kernelIN5flash19enable_sm80_to_sm89INS1_16FlashAttnFwdSm80INS1_25CollectiveMainloopFwdSm80ILi8ELi1ELb1EN4cute5tupleIJNS5_1CILi128EEENS7_ILi96EEES8_EEELi128ENS_6half_tEfNS_4arch4Sm80ELb0ELb1ELb1ELb1ELb0ELb1ELb1ELb0EEENS1_21CollectiveEpilogueFwdINS6_IJS8_S8_S9_EEENS6_IJNS7_ILi1EEESH_SH_EEESB_SD_Li256ELb1ELb1ELb0ELb0EEENS1_19SingleTileSchedulerILb1ELb0ELb1ELi128EEEEEEEEEvNT_6ParamsE,"aw",@nobits
	.sectionflags	@""
	.align	16


//--------------------- .nv.shared._ZN7cutlass13device_kernelIN5flash19enable_sm80_to_sm89INS1_16FlashAttnFwdSm80INS1_25CollectiveMainloopFwdSm80ILi8ELi1ELb1EN4cute5tupleIJNS5_1CILi128EEES8_S8_EEELi128ENS_6half_tEfNS_4arch4Sm80ELb1ELb0ELb1ELb0ELb0ELb0ELb1ELb0EEENS1_21CollectiveEpilogueFwdIS9_NS6_IJNS7_ILi1EEESF_SF_EEESA_SC_Li256ELb0ELb1ELb0ELb0EEENS1_30DynamicPersistentTileSchedulerILi256ELi256ELb0ELb1ELb0EEEEEEEEEvNT_6ParamsE --------------------------
	.section	.nv.shared._ZN7cutlass13device_kernelIN5flash19enable_sm80_to_sm89INS1_16FlashAttnFwdSm80INS1_25CollectiveMainloopFwdSm80ILi8ELi1ELb1EN4cute5tupleIJNS5_1CILi128EEES8_S8_EEELi128ENS_6half_tEfNS_4arch4Sm80ELb1ELb0ELb1ELb0ELb0ELb0ELb1ELb0EEENS1_21CollectiveEpilogueFwdIS9_NS6_IJNS7_ILi1EEESF_SF_EEESA_SC_Li256ELb0ELb1ELb0ELb0EEENS1_30DynamicPersistentTileSchedulerILi256ELi256ELb0ELb1ELb0EEEEEEEEEvNT_6ParamsE,"aw",@nobits
	.sectionflags	@""
	.align	16


//--------------------- .nv.shared._ZN7cutlass13device_kernelIN5flash19enable_sm80_to_sm89INS1_16FlashAttnFwdSm80INS1_25CollectiveMainloopFwdSm80ILi8ELi1ELb1EN4cute5tupleIJNS5_1CILi128EEES8_S8_EEELi128ENS_6half_tEfNS_4arch4Sm80ELb1ELb0ELb1ELb1ELb0ELb0ELb1ELb0EEENS1_21CollectiveEpilogueFwdIS9_NS6_IJNS7_ILi1EEESF_SF_EEESA_SC_Li256ELb1ELb1ELb0ELb0EEENS1_19SingleTileSchedulerILb1ELb0ELb1ELi128EEEEEEEEEvNT_6ParamsE --------------------------
	.section	.nv.shared._ZN7cutlass13device_kernelIN5flash19enable_sm80_to_sm89INS1_16FlashAttnFwdSm80INS1_25CollectiveMainloopFwdSm80ILi8ELi1ELb1EN4cute5tupleIJNS5_1CILi128EEES8_S8_EEELi128ENS_6half_tEfNS_4arch4Sm80ELb1ELb0ELb1ELb1ELb0ELb0ELb1ELb0EEENS1_21CollectiveEpilogueFwdIS9_NS6_IJNS7_ILi1EEESF_SF_EEESA_SC_Li256ELb1ELb1ELb0ELb0EEENS1_19SingleTileSchedulerILb1ELb0ELb1ELi128EEEEEEEEEvNT_6ParamsE,"aw",@nobits
	.sectionflags	@""
	.align	16


//--------------------- .nv.shared._ZN7cutlass13device_kernelIN5flash19enable_sm80_to_sm89INS1_16FlashAttnFwdSm80INS1_25CollectiveMainloopFwdSm80ILi8ELi1ELb1EN4cute5tupleIJNS5_1CILi128EEES8_S8_EEELi128ENS_6half_tEfNS_4arch4Sm80ELb1ELb0ELb1ELb1ELb0ELb1ELb1ELb0EEENS1_21CollectiveEpilogueFwdIS9_NS6_IJNS7_ILi1EEESF_SF_EEESA_SC_Li256ELb1ELb1ELb0ELb0EEENS1_19SingleTileSchedulerILb1ELb0ELb1ELi128EEEEEEEEEvNT_6ParamsE --------------------------
	.section	.nv.shared._ZN7cutlass13device_kernelIN5flash19enable_sm80_to_sm89INS1_16FlashAttnFwdSm80INS1_25CollectiveMainloopFwdSm80ILi8ELi1ELb1EN4cute5tupleIJNS5_1CILi128EEES8_S8_EEELi128ENS_6half_tEfNS_4arch4Sm80ELb1ELb0ELb1ELb1ELb0ELb1ELb1ELb0EEENS1_21CollectiveEpilogueFwdIS9_NS6_IJNS7_ILi1EEESF_SF_EEESA_SC_Li256ELb1ELb1ELb0ELb0EEENS1_19SingleTileSchedulerILb1ELb0ELb1ELi128EEEEEEEEEvNT_6ParamsE,"aw",@nobits
	.sectionflags	@""
	.align	16


//--------------------- .nv.shared._ZN7cutlass13device_kernelIN5flash19enable_sm80_to_sm89INS1_16FlashAttnFwdSm80INS1_25CollectiveMainloopFwdSm80ILi4ELi1ELb0EN4cute5tupleIJNS5_1CILi128EEENS7_ILi64EEES8_EEELi128ENS_6half_tEfNS_4arch4Sm80ELb0ELb0ELb1ELb0ELb0ELb0ELb1ELb0EEENS1_21CollectiveEpilogueFwdINS6_IJS8_S8_S9_EEENS6_IJNS7_ILi1EEESH_SH_EEESB_SD_Li128ELb0ELb1ELb0ELb0EEENS1_19SingleTileSchedulerILb0ELb0ELb1ELi128EEEEEEEEEvNT_6ParamsE --------------------------
	.section	.nv.shared._ZN7cutlass13device_kernelIN5flash19enable_sm80_to_sm89INS1_16FlashAttnFwdSm80INS1_25CollectiveMainloopFwdSm80ILi4ELi1ELb0EN4cute5tupleIJNS5_1CILi128EEENS7_ILi64EEES8_EEELi128ENS_6half_tEfNS_4arch4Sm80ELb0ELb0ELb1ELb0ELb0ELb0ELb1ELb0EEENS1_21CollectiveEpilogueFwdINS6_IJS8_S8_S9_EEENS6_IJNS7_ILi1EEESH_SH_EEESB_SD_Li128ELb0ELb1ELb0ELb0EEENS1_19SingleTileSchedulerILb0ELb0ELb1ELi128EEEEEEEEEvNT_6ParamsE,"aw",@nobits
	.sectionflags	@""
	.align	16


//--------------------- .nv.shared._ZN7cutlass13device_kernelIN5flash19enable_sm80_to_sm89INS1_16FlashAttnFwdSm80INS1_25CollectiveMainloopFwdSm80ILi4ELi1ELb0EN4cute5tupleIJNS5_1CILi128EEENS7_ILi64EEES8_EEELi128ENS_6half_tEfNS_4arch4Sm80ELb0ELb0ELb1ELb1ELb0ELb0ELb1ELb0EEENS1_21CollectiveEpilogueFwdINS6_IJS8_S8_S9_EEENS6_IJNS7_ILi1EEESH_SH_EEESB_SD_Li128ELb1ELb1ELb0ELb0EEENS1_19SingleTileSchedulerILb1ELb0ELb1ELi128EEEEEEEEEvNT_6ParamsE --------------------------
	.section	.nv.shared._ZN7cutlass13device_kernelIN5flash19enable_sm80_to_sm89INS1_16FlashAttnFwdSm80INS1_25CollectiveMainloopFwdSm80ILi4ELi1ELb0EN4cute5tupleIJNS5_1CILi128EEENS7_ILi64EEES8_EEELi128ENS_6half_tEfNS_4arch4Sm80ELb0ELb0ELb1ELb1ELb0ELb0ELb1ELb0EEENS1_21CollectiveEpilogueFwdINS6_IJS8_S8_S9_EEENS6_IJNS7_ILi1EEESH_SH_EEESB_SD_Li128ELb1ELb1ELb0ELb0EEENS1_19SingleTileSchedulerILb1ELb0ELb1ELi128EEEEEEEEEvNT_6ParamsE,"aw",@nobits
	.sectionflags	@""
	.align	16


//--------------------- .nv.shared._ZN7cutlass13device_kernelIN5flash19enable_sm80_to_sm89INS1_16FlashAttnFwdSm80INS1_25CollectiveMainloopFwdSm80ILi4ELi1ELb0EN4cute5tupleIJNS5_1CILi128EEENS7_ILi64EEES8_EEELi128ENS_6half_tEfNS_4arch4Sm80ELb0ELb0ELb1ELb1ELb0ELb1ELb1ELb0EEENS1_21CollectiveEpilogueFwdINS6_IJS8_S8_S9_EEENS6_IJNS7_ILi1EEESH_SH_EEESB_SD_Li128ELb1ELb1ELb0ELb0EEENS1_19SingleTileSchedulerILb1ELb0ELb1ELi128EEEEEEEEEvNT_6ParamsE --------------------------
	.section	.nv.shared._ZN7cutlass13device_kernelIN5flash19enable_sm80_to_sm89INS1_16FlashAttnFwdSm80INS1_25CollectiveMainloopFwdSm80ILi4ELi1ELb0EN4cute5tupleIJNS5_1CILi128EEENS7_ILi64EEES8_EEELi128ENS_6half_tEfNS_4arch4Sm80ELb0ELb0ELb1ELb1ELb0ELb1ELb1ELb0EEENS1_21CollectiveEpilogueFwdINS6_IJS8_S8_S9_EEENS6_IJNS7_ILi1EEESH_SH_EEESB_SD_Li128ELb1ELb1ELb0ELb0EEENS1_19SingleTileSchedulerILb1ELb0ELb1ELi128EEEEEEEEEvNT_6ParamsE,"aw",@nobits
	.sectionflags	@""
	.align	16


//--------------------- .nv.shared._ZN7cutlass13device_kernelIN5flash19enable_sm80_to_sm89INS1_16FlashAttnFwdSm80INS1_25CollectiveMainloopFwdSm80ILi4ELi1ELb0EN4cute5tupleIJNS5_1CILi128EEENS7_ILi48EEES8_EEELi128ENS_6half_tEfNS_4arch4Sm80ELb0ELb1ELb1ELb0ELb0ELb0ELb1ELb0EEENS1_21CollectiveEpilogueFwdINS6_IJS8_S8_S9_EEENS6_IJNS7_ILi1EEESH_SH_EEESB_SD_Li128ELb0ELb1ELb0ELb0EEENS1_19SingleTileSchedulerILb0ELb0ELb1ELi128EEEEEEEEEvNT_6ParamsE --------------------------
	.section	.nv.shared._ZN7cutlass13device_kernelIN5flash19enable_sm80_to_sm89INS1_16FlashAttnFwdSm80INS1_25CollectiveMainloopFwdSm80ILi4ELi1ELb0EN4cute5tupleIJNS5_1CILi128EEENS7_ILi48EEES8_EEELi128ENS_6half_tEfNS_4arch4Sm80ELb0ELb1ELb1ELb0ELb0ELb0ELb1ELb0EEENS1_21CollectiveEpilogueFwdINS6_IJS8_S8_S9_EEENS6_IJNS7_ILi1EEESH_SH_EEESB_SD_Li128ELb0ELb1ELb0ELb0EEENS1_19SingleTileSchedulerILb0ELb0ELb1ELi128EEEEEEEEEvNT_6ParamsE,"aw",@nobits
	.sectionflags	@""
	.align	16


//--------------------- .nv.shared._ZN7cutlass13device_kernelIN5flash19enable_sm80_to_sm89INS1_16FlashAttnFwdSm80INS1_25CollectiveMainloopFwdSm80ILi4ELi1ELb0EN4cute5tupleIJNS5_1CILi128EEENS7_ILi48EEES8_EEELi128ENS_6half_tEfNS_4arch4Sm80ELb0ELb1ELb1ELb1ELb0ELb0ELb1ELb0EEENS1_21CollectiveEpilogueFwdINS6_IJS8_S8_S9_EEENS6_IJNS7_ILi1EEESH_SH_EEESB_SD_Li128ELb1ELb1ELb0ELb0EEENS1_19SingleTileSchedulerILb1ELb0ELb1ELi128EEEEEEEEEvNT_6ParamsE --------------------------
	.section	.nv.shared._ZN7cutlass13device_kernelIN5flash19enable_sm80_to_sm89INS1_16FlashAttnFwdSm80INS1_25CollectiveMainloopFwdSm80ILi4ELi1ELb0EN4cute5tupleIJNS5_1CILi128EEENS7_ILi48EEES8_EEELi128ENS_6half_tEfNS_4arch4Sm80ELb0ELb1ELb1ELb1ELb0ELb0ELb1ELb0EEENS1_21CollectiveEpilogueFwdINS6_IJS8_S8_S9_EEENS6_IJNS7_ILi1EEESH_SH_EEESB_SD_Li128ELb1ELb1ELb0ELb0EEENS1_19SingleTileSchedulerILb1ELb0ELb1ELi128EEEEEEEEEvNT_6ParamsE,"aw",@nobits
	.sectionflags	@""
	.align	16


//--------------------- .nv.shared._ZN7cutlass13device_kernelIN5flash19enable_sm80_to_sm89INS1_16FlashAttnFwdSm80INS1_25CollectiveMainloopFwdSm80ILi4ELi1ELb0EN4cute5tupleIJNS5_1CILi128EEENS7_ILi48EEES8_EEELi128ENS_6half_tEfNS_4arch4Sm80ELb0ELb1ELb1ELb1ELb0ELb1ELb1ELb0EEENS1_21CollectiveEpilogueFwdINS6_IJS8_S8_S9_EEENS6_IJNS7_ILi1EEESH_SH_EEESB_SD_Li128ELb1ELb1ELb0ELb0EEENS1_19SingleTileSchedulerILb1ELb0ELb1ELi128EEEEEEEEEvNT_6ParamsE --------------------------
	.section	.nv.shared._ZN7cutlass13device_kernelIN5flash19enable_sm80_to_sm89INS1_16FlashAttnFwdSm80INS1_25CollectiveMainloopFwdSm80ILi4ELi1ELb0EN4cute5tupleIJNS5_1CILi128EEENS7_ILi48EEES8_EEELi128ENS_6half_tEfNS_4arch4Sm80ELb0ELb1ELb1ELb1ELb0ELb1ELb1ELb0EEENS1_21CollectiveEpilogueFwdINS6_IJS8_S8_S9_EEENS6_IJNS7_ILi1EEESH_SH_EEESB_SD_Li128ELb1ELb1ELb0ELb0EEENS1_19SingleTileSchedulerILb1ELb0ELb1ELi128EEEEEEEEEvNT_6ParamsE,"aw",@nobits
	.sectionflags	@""
	.align	16


//--------------------- .nv.shared._ZN7cutlass13device_kernelIN5flash19enable_sm80_to_sm89INS1_16FlashAttnFwdSm80INS1_25CollectiveMainloopFwdSm80ILi4ELi1ELb0EN4cute5tupleIJNS5_1CILi128EEENS7_ILi64EEES8_EEELi128ENS_6half_tEfNS_4arch4Sm80ELb1ELb0ELb1ELb0ELb0ELb0ELb1ELb0EEENS1_21CollectiveEpilogueFwdINS6_IJS8_S8_S9_EEENS6_IJNS7_ILi1EEESH_SH_EEESB_SD_Li128ELb0ELb1ELb0ELb0EEENS1_30DynamicPersistentTileSchedulerILi128ELi128ELb0ELb1ELb0EEEEEEEEEvNT_6ParamsE --------------------------
	.section	.nv.shared._ZN7cutlass13device_kernelIN5flash19enable_sm80_to_sm89INS1_16FlashAttnFwdSm80INS1_25CollectiveMainloopFwdSm80ILi4ELi1ELb0EN4cute5tupleIJNS5_1CILi128EEENS7_ILi64EEES8_EEELi128ENS_6half_tEfNS_4arch4Sm80ELb1ELb0ELb1ELb0ELb0ELb0ELb1ELb0EEENS1_21CollectiveEpilogueFwdINS6_IJS8_S8_S9_EEENS6_IJNS7_ILi1EEESH_SH_EEESB_SD_Li128ELb0ELb1ELb0ELb0EEENS1_30DynamicPersistentTileSchedulerILi128ELi128ELb0ELb1ELb0EEEEEEEEEvNT_6ParamsE,"aw",@nobits
	.sectionflags	@""
	.align	16


//--------------------- .nv.shared._ZN7cutlass13device_kernelIN5flash19enable_sm80_to_sm89INS1_16FlashAttnFwdSm80INS1_25CollectiveMainloopFwdSm80ILi4ELi1ELb0EN4cute5tupleIJNS5_1CILi128EEENS7_ILi64EEES8_EEELi128ENS_6half_tEfNS_4arch4Sm80ELb1ELb0ELb1ELb1ELb0ELb0ELb1ELb0EEENS1_21CollectiveEpilogueFwdINS6_IJS8_S8_S9_EEENS6_IJNS7_ILi1EEESH_SH_EEESB_SD_Li128ELb1ELb1ELb0ELb0EEENS1_19SingleTileSchedulerILb1ELb0ELb1ELi128EEEEEEEEEvNT_6ParamsE --------------------------
	.section	.nv.shared._ZN7cutlass13device_kernelIN5flash19enable_sm80_to_sm89INS1_16FlashAttnFwdSm80INS1_25CollectiveMainloopFwdSm80ILi4ELi1ELb0EN4cute5tupleIJNS5_1CILi128EEENS7_ILi64EEES8_EEELi128ENS_6half_tEfNS_4arch4Sm80ELb1ELb0ELb1ELb1ELb0ELb0ELb1ELb0EEENS1_21CollectiveEpilogueFwdINS6_IJS8_S8_S9_EEENS6_IJNS7_ILi1EEESH_SH_EEESB_SD_Li128ELb1ELb1ELb0ELb0EEENS1_19SingleTileSchedulerILb1ELb0ELb1ELi128EEEEEEEEEvNT_6ParamsE,"aw",@nobits
	.sectionflags	@""
	.align	16


//--------------------- .nv.shared._ZN7cutlass13device_kernelIN5flash19enable_sm80_to_sm89INS1_16FlashAttnFwdSm80INS1_25CollectiveMainloopFwdSm80ILi4ELi1ELb0EN4cute5tupleIJNS5_1CILi128EEENS7_ILi64EEES8_EEELi128ENS_6half_tEfNS_4arch4Sm80ELb1ELb0ELb1ELb1ELb0ELb1ELb1ELb0EEENS1_21CollectiveEpilogueFwdINS6_IJS8_S8_S9_EEENS6_IJNS7_ILi1EEESH_SH_EEESB_SD_Li128ELb1ELb1ELb0ELb0EEENS1_19SingleTileSchedulerILb1ELb0ELb1ELi128EEEEEEEEEvNT_6ParamsE --------------------------
	.section	.nv.shared._ZN7cutlass13device_kernelIN5flash19enable_sm80_to_sm89INS1_16FlashAttnFwdSm80INS1_25CollectiveMainloopFwdSm80ILi4ELi1ELb0EN4cute5tupleIJNS5_1CILi128EEENS7_ILi64EEES8_EEELi128ENS_6half_tEfNS_4arch4Sm80ELb1ELb0ELb1ELb1ELb0ELb1ELb1ELb0EEENS1_21CollectiveEpilogueFwdINS6_IJS8_S8_S9_EEENS6_IJNS7_ILi1EEESH_SH_EEESB_SD_Li128ELb1ELb1ELb0ELb0EEENS1_19SingleTileSchedulerILb1ELb0ELb1ELi128EEEEEEEEEvNT_6ParamsE,"aw",@nobits
	.sectionflags	@""
	.align	16
